	.target	sm_80

	.elftype	@"ET_EXEC"


//--------------------- .note.nv.tkinfo           --------------------------
	.section	.note.nv.tkinfo,"",@"SHT_NOTE"
	.sectionflags	@"SHF_NOTE_NV_TKINFO"
	.tkinfo
        /*0018*/ 	.word	0x00000002
        /*0030*/ 	.string	""
        /*0030*/ 	.string	"ptxas"
        /*0030*/ 	.string	"Cuda compilation tools, release 13.0, V13.0.88"
        /*0030*/ 	.string	"Build cuda_13.0.r13.0/compiler.36424714_0"
        /*0030*/ 	.string	"-arch sm_80 -m 64 "



//--------------------- .note.nv.cuinfo           --------------------------
	.section	.note.nv.cuinfo,"",@"SHT_NOTE"
	.sectionflags	@"SHF_NOTE_NV_CUINFO"
        /*0018*/ 	.short	0x0002
        /*001a*/ 	.short	0x0050
        /*001c*/ 	.short	0x0082
	.zero		2


//--------------------- .nv.info                  --------------------------
	.section	.nv.info,"",@"SHT_CUDA_INFO"
	.align	4


	//----- nvinfo : EIATTR_REGCOUNT
	.align		4
        /*0000*/ 	.byte	0x04, 0x2f
        /*0002*/ 	.short	(.L_12 - .L_11)
	.align		4
.L_11:
        /*0004*/ 	.word	index@(_ZN7cutlass13device_kernelIN5flash19enable_sm80_to_sm89INS1_16FlashAttnFwdSm80INS1_25CollectiveMainloopFwdSm80ILi8ELi2ELb0EN4cute5tupleIJNS5_1CILi128EEENS7_ILi64EEENS7_ILi192EEEEEELi192ENS_6half_tEfNS_4arch4Sm80ELb1ELb0ELb1ELb1ELb1ELb1ELb1ELb1EEENS1_21CollectiveEpilogueFwdINS6_IJS8_SA_S9_EEENS6_IJNS7_ILi1EEESI_SI_EEESC_SE_Li256ELb1ELb1ELb1ELb0EEENS1_36VarlenDynamicPersistentTileSchedulerILi128ELi64ELi256ELi256ELb1ELb1ELb0ELb1ELb1ELb1EEEEEEEEEvNT_6ParamsE)
        /*0008*/ 	.word	0x000000ff


	//----- nvinfo : EIATTR_FRAME_SIZE
	.align		4
.L_12:
        /*000c*/ 	.byte	0x04, 0x11
        /*000e*/ 	.short	(.L_14 - .L_13)
	.align		4
.L_13:
        /*0010*/ 	.word	index@($__internal_51_$__cuda_sm70_votesync_ballot)
        /*0014*/ 	.word	0x00000000


	//----- nvinfo : EIATTR_FRAME_SIZE
	.align		4
.L_14:
        /*0018*/ 	.byte	0x04, 0x11
        /*001a*/ 	.short	(.L_16 - .L_15)
	.align		4
.L_15:
        /*001c*/ 	.word	index@($__internal_50_$__cuda_sm70_shflsync_up_p)
        /*0020*/ 	.word	0x00000000


	//----- nvinfo : EIATTR_FRAME_SIZE
	.align		4
.L_16:
        /*0024*/ 	.byte	0x04, 0x11
        /*0026*/ 	.short	(.L_18 - .L_17)
	.align		4
.L_17:
        /*0028*/ 	.word	index@($__internal_49_$__cuda_sm70_shflsync_idx_p)
        /*002c*/ 	.word	0x00000000


	//----- nvinfo : EIATTR_FRAME_SIZE
	.align		4
.L_18:
        /*0030*/ 	.byte	0x04, 0x11
        /*0032*/ 	.short	(.L_20 - .L_19)
	.align		4
.L_19:
        /*0034*/ 	.word	index@($__internal_48_$__cuda_sm70_shflsync_bfly_p)
        /*0038*/ 	.word	0x00000000


	//----- nvinfo : EIATTR_FRAME_SIZE
	.align		4
.L_20:
        /*003c*/ 	.byte	0x04, 0x11
        /*003e*/ 	.short	(.L_22 - .L_21)
	.align		4
.L_21:
        /*0040*/ 	.word	index@(_ZN7cutlass13device_kernelIN5flash19enable_sm80_to_sm89INS1_16FlashAttnFwdSm80INS1_25CollectiveMainloopFwdSm80ILi8ELi2ELb0EN4cute5tupleIJNS5_1CILi128EEENS7_ILi64EEENS7_ILi192EEEEEELi192ENS_6half_tEfNS_4arch4Sm80ELb1ELb0ELb1ELb1ELb1ELb1ELb1ELb1EEENS1_21CollectiveEpilogueFwdINS6_IJS8_SA_S9_EEENS6_IJNS7_ILi1EEESI_SI_EEESC_SE_Li256ELb1ELb1ELb1ELb0EEENS1_36VarlenDynamicPersistentTileSchedulerILi128ELi64ELi256ELi256ELb1ELb1ELb0ELb1ELb1ELb1EEEEEEEEEvNT_6ParamsE)
        /*0044*/ 	.word	0x00000070


	//----- nvinfo : EIATTR_REGCOUNT
	.align		4
.L_22:
        /*0048*/ 	.byte	0x04, 0x2f
        /*004a*/ 	.short	(.L_24 - .L_23)
	.align		4
.L_23:
        /*004c*/ 	.word	index@(_ZN7cutlass13device_kernelIN5flash19enable_sm80_to_sm89INS1_16FlashAttnFwdSm80INS1_25CollectiveMainloopFwdSm80ILi8ELi2ELb0EN4cute5tupleIJNS5_1CILi128EEENS7_ILi64EEENS7_ILi192EEEEEELi192ENS_6half_tEfNS_4arch4Sm80ELb1ELb0ELb1ELb1ELb1ELb0ELb1ELb1EEENS1_21CollectiveEpilogueFwdINS6_IJS8_SA_S9_EEENS6_IJNS7_ILi1EEESI_SI_EEESC_SE_Li256ELb1ELb1ELb1ELb0EEENS1_36VarlenDynamicPersistentTileSchedulerILi128ELi64ELi256ELi256ELb1ELb1ELb0ELb1ELb1ELb1EEEEEEEEEvNT_6ParamsE)
        /*0050*/ 	.word	0x000000ff


	//----- nvinfo : EIATTR_FRAME_SIZE
	.align		4
.L_24:
        /*0054*/ 	.byte	0x04, 0x11
        /*0056*/ 	.short	(.L_26 - .L_25)
	.align		4
.L_25:
        /*0058*/ 	.word	index@($__internal_47_$__cuda_sm70_votesync_ballot)
        /*005c*/ 	.word	0x00000000


	//----- nvinfo : EIATTR_FRAME_SIZE
	.align		4
.L_26:
        /*0060*/ 	.byte	0x04, 0x11
        /*0062*/ 	.short	(.L_28 - .L_27)
	.align		4
.L_27:
        /*0064*/ 	.word	index@($__internal_46_$__cuda_sm70_shflsync_up_p)
        /*0068*/ 	.word	0x00000000


	//----- nvinfo : EIATTR_FRAME_SIZE
	.align		4
.L_28:
        /*006c*/ 	.byte	0x04, 0x11
        /*006e*/ 	.short	(.L_30 - .L_29)
	.align		4
.L_29:
        /*0070*/ 	.word	index@($__internal_45_$__cuda_sm70_shflsync_idx_p)
        /*0074*/ 	.word	0x00000000


	//----- nvinfo : EIATTR_FRAME_SIZE
	.align		4
.L_30:
        /*0078*/ 	.byte	0x04, 0x11
        /*007a*/ 	.short	(.L_32 - .L_31)
	.align		4
.L_31:
        /*007c*/ 	.word	index@($__internal_44_$__cuda_sm70_shflsync_bfly_p)
        /*0080*/ 	.word	0x00000000


	//----- nvinfo : EIATTR_FRAME_SIZE
	.align		4
.L_32:
        /*0084*/ 	.byte	0x04, 0x11
        /*0086*/ 	.short	(.L_34 - .L_33)
	.align		4
.L_33:
        /*0088*/ 	.word	index@(_ZN7cutlass13device_kernelIN5flash19enable_sm80_to_sm89INS1_16FlashAttnFwdSm80INS1_25CollectiveMainloopFwdSm80ILi8ELi2ELb0EN4cute5tupleIJNS5_1CILi128EEENS7_ILi64EEENS7_ILi192EEEEEELi192ENS_6half_tEfNS_4arch4Sm80ELb1ELb0ELb1ELb1ELb1ELb0ELb1ELb1EEENS1_21CollectiveEpilogueFwdINS6_IJS8_SA_S9_EEENS6_IJNS7_ILi1EEESI_SI_EEESC_SE_Li256ELb1ELb1ELb1ELb0EEENS1_36VarlenDynamicPersistentTileSchedulerILi128ELi64ELi256ELi256ELb1ELb1ELb0ELb1ELb1ELb1EEEEEEEEEvNT_6ParamsE)
        /*008c*/ 	.word	0x00000020


	//----- nvinfo : EIATTR_REGCOUNT
	.align		4
.L_34:
        /*0090*/ 	.byte	0x04, 0x2f
        /*0092*/ 	.short	(.L_36 - .L_35)
	.align		4
.L_35:
        /*0094*/ 	.word	index@(_ZN7cutlass13device_kernelIN5flash19enable_sm80_to_sm89INS1_16FlashAttnFwdSm80INS1_25CollectiveMainloopFwdSm80ILi8ELi2ELb0EN4cute5tupleIJNS5_1CILi128EEENS7_ILi64EEENS7_ILi192EEEEEELi192ENS_6half_tEfNS_4arch4Sm80ELb1ELb0ELb1ELb0ELb1ELb0ELb1ELb1EEENS1_21CollectiveEpilogueFwdINS6_IJS8_SA_S9_EEENS6_IJNS7_ILi1EEESI_SI_EEESC_SE_Li256ELb0ELb1ELb1ELb0EEENS1_30DynamicPersistentTileSchedulerILi256ELi256ELb1ELb1ELb0EEEEEEEEEvNT_6ParamsE)
        /*0098*/ 	.word	0x000000ff


	//----- nvinfo : EIATTR_FRAME_SIZE
	.align		4
.L_36:
        /*009c*/ 	.byte	0x04, 0x11
        /*009e*/ 	.short	(.L_38 - .L_37)
	.align		4
.L_37:
        /*00a0*/ 	.word	index@($__internal_43_$__cuda_sm70_shflsync_idx_p)
        /*00a4*/ 	.word	0x00000000


	//----- nvinfo : EIATTR_FRAME_SIZE
	.align		4
.L_38:
        /*00a8*/ 	.byte	0x04, 0x11
        /*00aa*/ 	.short	(.L_40 - .L_39)
	.align		4
.L_39:
        /*00ac*/ 	.word	index@($__internal_42_$__cuda_sm70_shflsync_bfly_p)
        /*00b0*/ 	.word	0x00000000


	//----- nvinfo : EIATTR_FRAME_SIZE
	.align		4
.L_40:
        /*00b4*/ 	.byte	0x04, 0x11
        /*00b6*/ 	.short	(.L_42 - .L_41)
	.align		4
.L_41:
        /*00b8*/ 	.word	index@(_ZN7cutlass13device_kernelIN5flash19enable_sm80_to_sm89INS1_16FlashAttnFwdSm80INS1_25CollectiveMainloopFwdSm80ILi8ELi2ELb0EN4cute5tupleIJNS5_1CILi128EEENS7_ILi64EEENS7_ILi192EEEEEELi192ENS_6half_tEfNS_4arch4Sm80ELb1ELb0ELb1ELb0ELb1ELb0ELb1ELb1EEENS1_21CollectiveEpilogueFwdINS6_IJS8_SA_S9_EEENS6_IJNS7_ILi1EEESI_SI_EEESC_SE_Li256ELb0ELb1ELb1ELb0EEENS1_30DynamicPersistentTileSchedulerILi256ELi256ELb1ELb1ELb0EEEEEEEEEvNT_6ParamsE)
        /*00bc*/ 	.word	0x00000010


	//----- nvinfo : EIATTR_REGCOUNT
	.align		4
.L_42:
        /*00c0*/ 	.byte	0x04, 0x2f
        /*00c2*/ 	.short	(.L_44 - .L_43)
	.align		4
.L_43:
        /*00c4*/ 	.word	index@(_ZN7cutlass13device_kernelIN5flash19enable_sm80_to_sm89INS1_16FlashAttnFwdSm80INS1_25CollectiveMainloopFwdSm80ILi8ELi2ELb0EN4cute5tupleIJNS5_1CILi128EEENS7_ILi64EEENS7_ILi192EEEEEELi192ENS_6half_tEfNS_4arch4Sm80ELb0ELb1ELb1ELb1ELb1ELb1ELb1ELb1EEENS1_21CollectiveEpilogueFwdINS6_IJS8_SA_S9_EEENS6_IJNS7_ILi1EEESI_SI_EEESC_SE_Li256ELb1ELb1ELb1ELb0EEENS1_36VarlenDynamicPersistentTileSchedulerILi128ELi64ELi256ELi256ELb1ELb1ELb0ELb1ELb0ELb1EEEEEEEEEvNT_6ParamsE)
        /*00c8*/ 	.word	0x000000ff


	//----- nvinfo : EIATTR_FRAME_SIZE
	.align		4
.L_44:
        /*00cc*/ 	.byte	0x04, 0x11
        /*00ce*/ 	.short	(.L_46 - .L_45)
	.align		4
.L_45:
        /*00d0*/ 	.word	index@($__internal_41_$__cuda_sm70_votesync_ballot)
        /*00d4*/ 	.word	0x00000000


	//----- nvinfo : EIATTR_FRAME_SIZE
	.align		4
.L_46:
        /*00d8*/ 	.byte	0x04, 0x11
        /*00da*/ 	.short	(.L_48 - .L_47)
	.align		4
.L_47:
        /*00dc*/ 	.word	index@($__internal_40_$__cuda_sm70_shflsync_up_p)
        /*00e0*/ 	.word	0x00000000


	//----- nvinfo : EIATTR_FRAME_SIZE
	.align		4
.L_48:
        /*00e4*/ 	.byte	0x04, 0x11
        /*00e6*/ 	.short	(.L_50 - .L_49)
	.align		4
.L_49:
        /*00e8*/ 	.word	index@($__internal_39_$__cuda_sm70_shflsync_idx_p)
        /*00ec*/ 	.word	0x00000000


	//----- nvinfo : EIATTR_FRAME_SIZE
	.align		4
.L_50:
        /*00f0*/ 	.byte	0x04, 0x11
        /*00f2*/ 	.short	(.L_52 - .L_51)
	.align		4
.L_51:
        /*00f4*/ 	.word	index@($__internal_38_$__cuda_sm70_shflsync_bfly_p)
        /*00f8*/ 	.word	0x00000000


	//----- nvinfo : EIATTR_FRAME_SIZE
	.align		4
.L_52:
        /*00fc*/ 	.byte	0x04, 0x11
        /*00fe*/ 	.short	(.L_54 - .L_53)
	.align		4
.L_53:
        /*0100*/ 	.word	index@(_ZN7cutlass13device_kernelIN5flash19enable_sm80_to_sm89INS1_16FlashAttnFwdSm80INS1_25CollectiveMainloopFwdSm80ILi8ELi2ELb0EN4cute5tupleIJNS5_1CILi128EEENS7_ILi64EEENS7_ILi192EEEEEELi192ENS_6half_tEfNS_4arch4Sm80ELb0ELb1ELb1ELb1ELb1ELb1ELb1ELb1EEENS1_21CollectiveEpilogueFwdINS6_IJS8_SA_S9_EEENS6_IJNS7_ILi1EEESI_SI_EEESC_SE_Li256ELb1ELb1ELb1ELb0EEENS1_36VarlenDynamicPersistentTileSchedulerILi128ELi64ELi256ELi256ELb1ELb1ELb0ELb1ELb0ELb1EEEEEEEEEvNT_6ParamsE)
        /*0104*/ 	.word	0x00000038


	//----- nvinfo : EIATTR_REGCOUNT
	.align		4
.L_54:
        /*0108*/ 	.byte	0x04, 0x2f
        /*010a*/ 	.short	(.L_56 - .L_55)
	.align		4
.L_55:
        /*010c*/ 	.word	index@(_ZN7cutlass13device_kernelIN5flash19enable_sm80_to_sm89INS1_16FlashAttnFwdSm80INS1_25CollectiveMainloopFwdSm80ILi8ELi2ELb0EN4cute5tupleIJNS5_1CILi128EEENS7_ILi64EEENS7_ILi192EEEEEELi192ENS_6half_tEfNS_4arch4Sm80ELb0ELb1ELb1ELb1ELb1ELb0ELb1ELb1EEENS1_21CollectiveEpilogueFwdINS6_IJS8_SA_S9_EEENS6_IJNS7_ILi1EEESI_SI_EEESC_SE_Li256ELb1ELb1ELb1ELb0EEENS1_36VarlenDynamicPersistentTileSchedulerILi128ELi64ELi256ELi256ELb1ELb1ELb0ELb1ELb0ELb1EEEEEEEEEvNT_6ParamsE)
        /*0110*/ 	.word	0x000000ff


	//----- nvinfo : EIATTR_FRAME_SIZE
	.align		4
.L_56:
        /*0114*/ 	.byte	0x04, 0x11
        /*0116*/ 	.short	(.L_58 - .L_57)
	.align		4
.L_57:
        /*0118*/ 	.word	index@($__internal_37_$__cuda_sm70_votesync_ballot)
        /*011c*/ 	.word	0x00000000


	//----- nvinfo : EIATTR_FRAME_SIZE
	.align		4
.L_58:
        /*0120*/ 	.byte	0x04, 0x11
        /*0122*/ 	.short	(.L_60 - .L_59)
	.align		4
.L_59:
        /*0124*/ 	.word	index@($__internal_36_$__cuda_sm70_shflsync_up_p)
        /*0128*/ 	.word	0x00000000


	//----- nvinfo : EIATTR_FRAME_SIZE
	.align		4
.L_60:
        /*012c*/ 	.byte	0x04, 0x11
        /*012e*/ 	.short	(.L_62 - .L_61)
	.align		4
.L_61:
        /*0130*/ 	.word	index@($__internal_35_$__cuda_sm70_shflsync_idx_p)
        /*0134*/ 	.word	0x00000000


	//----- nvinfo : EIATTR_FRAME_SIZE
	.align		4
.L_62:
        /*0138*/ 	.byte	0x04, 0x11
        /*013a*/ 	.short	(.L_64 - .L_63)
	.align		4
.L_63:
        /*013c*/ 	.word	index@($__internal_34_$__cuda_sm70_shflsync_bfly_p)
        /*0140*/ 	.word	0x00000000


	//----- nvinfo : EIATTR_FRAME_SIZE
	.align		4
.L_64:
        /*0144*/ 	.byte	0x04, 0x11
        /*0146*/ 	.short	(.L_66 - .L_65)
	.align		4
.L_65:
        /*0148*/ 	.word	index@(_ZN7cutlass13device_kernelIN5flash19enable_sm80_to_sm89INS1_16FlashAttnFwdSm80INS1_25CollectiveMainloopFwdSm80ILi8ELi2ELb0EN4cute5tupleIJNS5_1CILi128EEENS7_ILi64EEENS7_ILi192EEEEEELi192ENS_6half_tEfNS_4arch4Sm80ELb0ELb1ELb1ELb1ELb1ELb0ELb1ELb1EEENS1_21CollectiveEpilogueFwdINS6_IJS8_SA_S9_EEENS6_IJNS7_ILi1EEESI_SI_EEESC_SE_Li256ELb1ELb1ELb1ELb0EEENS1_36VarlenDynamicPersistentTileSchedulerILi128ELi64ELi256ELi256ELb1ELb1ELb0ELb1ELb0ELb1EEEEEEEEEvNT_6ParamsE)
        /*014c*/ 	.word	0x00000010


	//----- nvinfo : EIATTR_REGCOUNT
	.align		4
.L_66:
        /*0150*/ 	.byte	0x04, 0x2f
        /*0152*/ 	.short	(.L_68 - .L_67)
	.align		4
.L_67:
        /*0154*/ 	.word	index@(_ZN7cutlass13device_kernelIN5flash19enable_sm80_to_sm89INS1_16FlashAttnFwdSm80INS1_25CollectiveMainloopFwdSm80ILi8ELi2ELb0EN4cute5tupleIJNS5_1CILi128EEENS7_ILi64EEENS7_ILi192EEEEEELi192ENS_6half_tEfNS_4arch4Sm80ELb0ELb1ELb1ELb0ELb1ELb0ELb1ELb1EEENS1_21CollectiveEpilogueFwdINS6_IJS8_SA_S9_EEENS6_IJNS7_ILi1EEESI_SI_EEESC_SE_Li256ELb0ELb1ELb1ELb0EEENS1_19SingleTileSchedulerILb0ELb1ELb1ELi128EEEEEEEEEvNT_6ParamsE)
        /*0158*/ 	.word	0x000000fa


	//----- nvinfo : EIATTR_FRAME_SIZE
	.align		4
.L_68:
        /*015c*/ 	.byte	0x04, 0x11
        /*015e*/ 	.short	(.L_70 - .L_69)
	.align		4
.L_69:
        /*0160*/ 	.word	index@(_ZN7cutlass13device_kernelIN5flash19enable_sm80_to_sm89INS1_16FlashAttnFwdSm80INS1_25CollectiveMainloopFwdSm80ILi8ELi2ELb0EN4cute5tupleIJNS5_1CILi128EEENS7_ILi64EEENS7_ILi192EEEEEELi192ENS_6half_tEfNS_4arch4Sm80ELb0ELb1ELb1ELb0ELb1ELb0ELb1ELb1EEENS1_21CollectiveEpilogueFwdINS6_IJS8_SA_S9_EEENS6_IJNS7_ILi1EEESI_SI_EEESC_SE_Li256ELb0ELb1ELb1ELb0EEENS1_19SingleTileSchedulerILb0ELb1ELb1ELi128EEEEEEEEEvNT_6ParamsE)
        /*0164*/ 	.word	0x00000000


	//----- nvinfo : EIATTR_REGCOUNT
	.align		4
.L_70:
        /*0168*/ 	.byte	0x04, 0x2f
        /*016a*/ 	.short	(.L_72 - .L_71)
	.align		4
.L_71:
        /*016c*/ 	.word	index@(_ZN7cutlass13device_kernelIN5flash19enable_sm80_to_sm89INS1_16FlashAttnFwdSm80INS1_25CollectiveMainloopFwdSm80ILi8ELi2ELb0EN4cute5tupleIJNS5_1CILi128EEENS7_ILi64EEENS7_ILi192EEEEEELi192ENS_6half_tEfNS_4arch4Sm80ELb0ELb0ELb1ELb1ELb1ELb1ELb1ELb1EEENS1_21CollectiveEpilogueFwdINS6_IJS8_SA_S9_EEENS6_IJNS7_ILi1EEESI_SI_EEESC_SE_Li256ELb1ELb1ELb1ELb0EEENS1_36VarlenDynamicPersistentTileSchedulerILi128ELi64ELi256ELi256ELb1ELb1ELb0ELb0ELb1ELb1EEEEEEEEEvNT_6ParamsE)
        /*0170*/ 	.word	0x000000ff


	//----- nvinfo : EIATTR_FRAME_SIZE
	.align		4
.L_72:
        /*0174*/ 	.byte	0x04, 0x11
        /*0176*/ 	.short	(.L_74 - .L_73)
	.align		4
.L_73:
        /*0178*/ 	.word	index@($__internal_33_$__cuda_sm70_votesync_ballot)
        /*017c*/ 	.word	0x00000000


	//----- nvinfo : EIATTR_FRAME_SIZE
	.align		4
.L_74:
        /*0180*/ 	.byte	0x04, 0x11
        /*0182*/ 	.short	(.L_76 - .L_75)
	.align		4
.L_75:
        /*0184*/ 	.word	index@($__internal_32_$__cuda_sm70_shflsync_up_p)
        /*0188*/ 	.word	0x00000000


	//----- nvinfo : EIATTR_FRAME_SIZE
	.align		4
.L_76:
        /*018c*/ 	.byte	0x04, 0x11
        /*018e*/ 	.short	(.L_78 - .L_77)
	.align		4
.L_77:
        /*0190*/ 	.word	index@($__internal_31_$__cuda_sm70_shflsync_idx_p)
        /*0194*/ 	.word	0x00000000


	//----- nvinfo : EIATTR_FRAME_SIZE
	.align		4
.L_78:
        /*0198*/ 	.byte	0x04, 0x11
        /*019a*/ 	.short	(.L_80 - .L_79)
	.align		4
.L_79:
        /*019c*/ 	.word	index@($__internal_30_$__cuda_sm70_shflsync_bfly_p)
        /*01a0*/ 	.word	0x00000000


	//----- nvinfo : EIATTR_FRAME_SIZE
	.align		4
.L_80:
        /*01a4*/ 	.byte	0x04, 0x11
        /*01a6*/ 	.short	(.L_82 - .L_81)
	.align		4
.L_81:
        /*01a8*/ 	.word	index@(_ZN7cutlass13device_kernelIN5flash19enable_sm80_to_sm89INS1_16FlashAttnFwdSm80INS1_25CollectiveMainloopFwdSm80ILi8ELi2ELb0EN4cute5tupleIJNS5_1CILi128EEENS7_ILi64EEENS7_ILi192EEEEEELi192ENS_6half_tEfNS_4arch4Sm80ELb0ELb0ELb1ELb1ELb1ELb1ELb1ELb1EEENS1_21CollectiveEpilogueFwdINS6_IJS8_SA_S9_EEENS6_IJNS7_ILi1EEESI_SI_EEESC_SE_Li256ELb1ELb1ELb1ELb0EEENS1_36VarlenDynamicPersistentTileSchedulerILi128ELi64ELi256ELi256ELb1ELb1ELb0ELb0ELb1ELb1EEEEEEEEEvNT_6ParamsE)
        /*01ac*/ 	.word	0x00000050


	//----- nvinfo : EIATTR_REGCOUNT
	.align		4
.L_82:
        /*01b0*/ 	.byte	0x04, 0x2f
        /*01b2*/ 	.short	(.L_84 - .L_83)
	.align		4
.L_83:
        /*01b4*/ 	.word	index@(_ZN7cutlass13device_kernelIN5flash19enable_sm80_to_sm89INS1_16FlashAttnFwdSm80INS1_25CollectiveMainloopFwdSm80ILi8ELi2ELb0EN4cute5tupleIJNS5_1CILi128EEENS7_ILi64EEENS7_ILi192EEEEEELi192ENS_6half_tEfNS_4arch4Sm80ELb0ELb0ELb1ELb1ELb1ELb0ELb1ELb1EEENS1_21CollectiveEpilogueFwdINS6_IJS8_SA_S9_EEENS6_IJNS7_ILi1EEESI_SI_EEESC_SE_Li256ELb1ELb1ELb1ELb0EEENS1_36VarlenDynamicPersistentTileSchedulerILi128ELi64ELi256ELi256ELb1ELb1ELb0ELb0ELb1ELb1EEEEEEEEEvNT_6ParamsE)
        /*01b8*/ 	.word	0x000000ff


	//----- nvinfo : EIATTR_FRAME_SIZE
	.align		4
.L_84:
        /*01bc*/ 	.byte	0x04, 0x11
        /*01be*/ 	.short	(.L_86 - .L_85)
	.align		4
.L_85:
        /*01c0*/ 	.word	index@($__internal_29_$__cuda_sm70_votesync_ballot)
        /*01c4*/ 	.word	0x00000000


	//----- nvinfo : EIATTR_FRAME_SIZE
	.align		4
.L_86:
        /*01c8*/ 	.byte	0x04, 0x11
        /*01ca*/ 	.short	(.L_88 - .L_87)
	.align		4
.L_87:
        /*01cc*/ 	.word	index@($__internal_28_$__cuda_sm70_shflsync_up_p)
        /*01d0*/ 	.word	0x00000000


	//----- nvinfo : EIATTR_FRAME_SIZE
	.align		4
.L_88:
        /*01d4*/ 	.byte	0x04, 0x11
        /*01d6*/ 	.short	(.L_90 - .L_89)
	.align		4
.L_89:
        /*01d8*/ 	.word	index@($__internal_27_$__cuda_sm70_shflsync_idx_p)
        /*01dc*/ 	.word	0x00000000


	//----- nvinfo : EIATTR_FRAME_SIZE
	.align		4
.L_90:
        /*01e0*/ 	.byte	0x04, 0x11
        /*01e2*/ 	.short	(.L_92 - .L_91)
	.align		4
.L_91:
        /*01e4*/ 	.word	index@($__internal_26_$__cuda_sm70_shflsync_bfly_p)
        /*01e8*/ 	.word	0x00000000


	//----- nvinfo : EIATTR_FRAME_SIZE
	.align		4
.L_92:
        /*01ec*/ 	.byte	0x04, 0x11
        /*01ee*/ 	.short	(.L_94 - .L_93)
	.align		4
.L_93:
        /*01f0*/ 	.word	index@(_ZN7cutlass13device_kernelIN5flash19enable_sm80_to_sm89INS1_16FlashAttnFwdSm80INS1_25CollectiveMainloopFwdSm80ILi8ELi2ELb0EN4cute5tupleIJNS5_1CILi128EEENS7_ILi64EEENS7_ILi192EEEEEELi192ENS_6half_tEfNS_4arch4Sm80ELb0ELb0ELb1ELb1ELb1ELb0ELb1ELb1EEENS1_21CollectiveEpilogueFwdINS6_IJS8_SA_S9_EEENS6_IJNS7_ILi1EEESI_SI_EEESC_SE_Li256ELb1ELb1ELb1ELb0EEENS1_36VarlenDynamicPersistentTileSchedulerILi128ELi64ELi256ELi256ELb1ELb1ELb0ELb0ELb1ELb1EEEEEEEEEvNT_6ParamsE)
        /*01f4*/ 	.word	0x00000010


	//----- nvinfo : EIATTR_REGCOUNT
	.align		4
.L_94:
        /*01f8*/ 	.byte	0x04, 0x2f
        /*01fa*/ 	.short	(.L_96 - .L_95)
	.align		4
.L_95:
        /*01fc*/ 	.word	index@(_ZN7cutlass13device_kernelIN5flash19enable_sm80_to_sm89INS1_16FlashAttnFwdSm80INS1_25CollectiveMainloopFwdSm80ILi8ELi2ELb0EN4cute5tupleIJNS5_1CILi128EEENS7_ILi64EEENS7_ILi192EEEEEELi192ENS_6half_tEfNS_4arch4Sm80ELb0ELb0ELb1ELb0ELb1ELb0ELb1ELb1EEENS1_21CollectiveEpilogueFwdINS6_IJS8_SA_S9_EEENS6_IJNS7_ILi1EEESI_SI_EEESC_SE_Li256ELb0ELb1ELb1ELb0EEENS1_19SingleTileSchedulerILb0ELb1ELb1ELi128EEEEEEEEEvNT_6ParamsE)
        /*0200*/ 	.word	0x000000f2


	//----- nvinfo : EIATTR_FRAME_SIZE
	.align		4
.L_96:
        /*0204*/ 	.byte	0x04, 0x11
        /*0206*/ 	.short	(.L_98 - .L_97)
	.align		4
.L_97:
        /*0208*/ 	.word	index@(_ZN7cutlass13device_kernelIN5flash19enable_sm80_to_sm89INS1_16FlashAttnFwdSm80INS1_25CollectiveMainloopFwdSm80ILi8ELi2ELb0EN4cute5tupleIJNS5_1CILi128EEENS7_ILi64EEENS7_ILi192EEEEEELi192ENS_6half_tEfNS_4arch4Sm80ELb0ELb0ELb1ELb0ELb1ELb0ELb1ELb1EEENS1_21CollectiveEpilogueFwdINS6_IJS8_SA_S9_EEENS6_IJNS7_ILi1EEESI_SI_EEESC_SE_Li256ELb0ELb1ELb1ELb0EEENS1_19SingleTileSchedulerILb0ELb1ELb1ELi128EEEEEEEEEvNT_6ParamsE)
        /*020c*/ 	.word	0x00000000


	//----- nvinfo : EIATTR_REGCOUNT
	.align		4
.L_98:
        /*0210*/ 	.byte	0x04, 0x2f
        /*0212*/ 	.short	(.L_100 - .L_99)
	.align		4
.L_99:
        /*0214*/ 	.word	index@(_ZN7cutlass13device_kernelIN5flash19enable_sm80_to_sm89INS1_16FlashAttnFwdSm80INS1_25CollectiveMainloopFwdSm80ILi8ELi1ELb0EN4cute5tupleIJNS5_1CILi128EEENS7_ILi64EEENS7_ILi192EEEEEELi192ENS_6half_tEfNS_4arch4Sm80ELb1ELb0ELb1ELb1ELb1ELb1ELb1ELb1EEENS1_21CollectiveEpilogueFwdINS6_IJS8_SA_S9_EEENS6_IJNS7_ILi1EEESI_SI_EEESC_SE_Li256ELb1ELb1ELb1ELb0EEENS1_36VarlenDynamicPersistentTileSchedulerILi128ELi64ELi256ELi256ELb1ELb1ELb0ELb1ELb1ELb1EEEEEEEEEvNT_6ParamsE)
        /*0218*/ 	.word	0x000000ff


	//----- nvinfo : EIATTR_FRAME_SIZE
	.align		4
.L_100:
        /*021c*/ 	.byte	0x04, 0x11
        /*021e*/ 	.short	(.L_102 - .L_101)
	.align		4
.L_101:
        /*0220*/ 	.word	index@($__internal_25_$__cuda_sm70_votesync_ballot)
        /*0224*/ 	.word	0x00000000


	//----- nvinfo : EIATTR_FRAME_SIZE
	.align		4
.L_102:
        /*0228*/ 	.byte	0x04, 0x11
        /*022a*/ 	.short	(.L_104 - .L_103)
	.align		4
.L_103:
        /*022c*/ 	.word	index@($__internal_24_$__cuda_sm70_shflsync_up_p)
        /*0230*/ 	.word	0x00000000


	//----- nvinfo : EIATTR_FRAME_SIZE
	.align		4
.L_104:
        /*0234*/ 	.byte	0x04, 0x11
        /*0236*/ 	.short	(.L_106 - .L_105)
	.align		4
.L_105:
        /*0238*/ 	.word	index@($__internal_23_$__cuda_sm70_shflsync_idx_p)
        /*023c*/ 	.word	0x00000000


	//----- nvinfo : EIATTR_FRAME_SIZE
	.align		4
.L_106:
        /*0240*/ 	.byte	0x04, 0x11
        /*0242*/ 	.short	(.L_108 - .L_107)
	.align		4
.L_107:
        /*0244*/ 	.word	index@($__internal_22_$__cuda_sm70_shflsync_bfly_p)
        /*0248*/ 	.word	0x00000000


	//----- nvinfo : EIATTR_FRAME_SIZE
	.align		4
.L_108:
        /*024c*/ 	.byte	0x04, 0x11
        /*024e*/ 	.short	(.L_110 - .L_109)
	.align		4
.L_109:
        /*0250*/ 	.word	index@(_ZN7cutlass13device_kernelIN5flash19enable_sm80_to_sm89INS1_16FlashAttnFwdSm80INS1_25CollectiveMainloopFwdSm80ILi8ELi1ELb0EN4cute5tupleIJNS5_1CILi128EEENS7_ILi64EEENS7_ILi192EEEEEELi192ENS_6half_tEfNS_4arch4Sm80ELb1ELb0ELb1ELb1ELb1ELb1ELb1ELb1EEENS1_21CollectiveEpilogueFwdINS6_IJS8_SA_S9_EEENS6_IJNS7_ILi1EEESI_SI_EEESC_SE_Li256ELb1ELb1ELb1ELb0EEENS1_36VarlenDynamicPersistentTileSchedulerILi128ELi64ELi256ELi256ELb1ELb1ELb0ELb1ELb1ELb1EEEEEEEEEvNT_6ParamsE)
        /*0254*/ 	.word	0x00000060


	//----- nvinfo : EIATTR_REGCOUNT
	.align		4
.L_110:
        /*0258*/ 	.byte	0x04, 0x2f
        /*025a*/ 	.short	(.L_112 - .L_111)
	.align		4
.L_111:
        /*025c*/ 	.word	index@(_ZN7cutlass13device_kernelIN5flash19enable_sm80_to_sm89INS1_16FlashAttnFwdSm80INS1_25CollectiveMainloopFwdSm80ILi8ELi1ELb0EN4cute5tupleIJNS5_1CILi128EEENS7_ILi64EEENS7_ILi192EEEEEELi192ENS_6half_tEfNS_4arch4Sm80ELb1ELb0ELb1ELb1ELb1ELb0ELb1ELb1EEENS1_21CollectiveEpilogueFwdINS6_IJS8_SA_S9_EEENS6_IJNS7_ILi1EEESI_SI_EEESC_SE_Li256ELb1ELb1ELb1ELb0EEENS1_36VarlenDynamicPersistentTileSchedulerILi128ELi64ELi256ELi256ELb1ELb1ELb0ELb1ELb1ELb1EEEEEEEEEvNT_6ParamsE)
        /*0260*/ 	.word	0x000000ff


	//----- nvinfo : EIATTR_FRAME_SIZE
	.align		4
.L_112:
        /*0264*/ 	.byte	0x04, 0x11
        /*0266*/ 	.short	(.L_114 - .L_113)
	.align		4
.L_113:
        /*0268*/ 	.word	index@($__internal_21_$__cuda_sm70_votesync_ballot)
        /*026c*/ 	.word	0x00000000


	//----- nvinfo : EIATTR_FRAME_SIZE
	.align		4
.L_114:
        /*0270*/ 	.byte	0x04, 0x11
        /*0272*/ 	.short	(.L_116 - .L_115)
	.align		4
.L_115:
        /*0274*/ 	.word	index@($__internal_20_$__cuda_sm70_shflsync_up_p)
        /*0278*/ 	.word	0x00000000


	//----- nvinfo : EIATTR_FRAME_SIZE
	.align		4
.L_116:
        /*027c*/ 	.byte	0x04, 0x11
        /*027e*/ 	.short	(.L_118 - .L_117)
	.align		4
.L_117:
        /*0280*/ 	.word	index@($__internal_19_$__cuda_sm70_shflsync_idx_p)
        /*0284*/ 	.word	0x00000000


	//----- nvinfo : EIATTR_FRAME_SIZE
	.align		4
.L_118:
        /*0288*/ 	.byte	0x04, 0x11
        /*028a*/ 	.short	(.L_120 - .L_119)
	.align		4
.L_119:
        /*028c*/ 	.word	index@($__internal_18_$__cuda_sm70_shflsync_bfly_p)
        /*0290*/ 	.word	0x00000000


	//----- nvinfo : EIATTR_FRAME_SIZE
	.align		4
.L_120:
        /*0294*/ 	.byte	0x04, 0x11
        /*0296*/ 	.short	(.L_122 - .L_121)
	.align		4
.L_121:
        /*0298*/ 	.word	index@(_ZN7cutlass13device_kernelIN5flash19enable_sm80_to_sm89INS1_16FlashAttnFwdSm80INS1_25CollectiveMainloopFwdSm80ILi8ELi1ELb0EN4cute5tupleIJNS5_1CILi128EEENS7_ILi64EEENS7_ILi192EEEEEELi192ENS_6half_tEfNS_4arch4Sm80ELb1ELb0ELb1ELb1ELb1ELb0ELb1ELb1EEENS1_21CollectiveEpilogueFwdINS6_IJS8_SA_S9_EEENS6_IJNS7_ILi1EEESI_SI_EEESC_SE_Li256ELb1ELb1ELb1ELb0EEENS1_36VarlenDynamicPersistentTileSchedulerILi128ELi64ELi256ELi256ELb1ELb1ELb0ELb1ELb1ELb1EEEEEEEEEvNT_6ParamsE)
        /*029c*/ 	.word	0x00000018


	//----- nvinfo : EIATTR_REGCOUNT
	.align		4
.L_122:
        /*02a0*/ 	.byte	0x04, 0x2f
        /*02a2*/ 	.short	(.L_124 - .L_123)
	.align		4
.L_123:
        /*02a4*/ 	.word	index@(_ZN7cutlass13device_kernelIN5flash19enable_sm80_to_sm89INS1_16FlashAttnFwdSm80INS1_25CollectiveMainloopFwdSm80ILi8ELi1ELb0EN4cute5tupleIJNS5_1CILi128EEENS7_ILi64EEENS7_ILi192EEEEEELi192ENS_6half_tEfNS_4arch4Sm80ELb1ELb0ELb1ELb0ELb1ELb0ELb1ELb1EEENS1_21CollectiveEpilogueFwdINS6_IJS8_SA_S9_EEENS6_IJNS7_ILi1EEESI_SI_EEESC_SE_Li256ELb0ELb1ELb1ELb0EEENS1_30DynamicPersistentTileSchedulerILi256ELi256ELb1ELb1ELb0EEEEEEEEEvNT_6ParamsE)
        /*02a8*/ 	.word	0x000000ff


	//----- nvinfo : EIATTR_FRAME_SIZE
	.align		4
.L_124:
        /*02ac*/ 	.byte	0x04, 0x11
        /*02ae*/ 	.short	(.L_126 - .L_125)
	.align		4
.L_125:
        /*02b0*/ 	.word	index@($__internal_17_$__cuda_sm70_shflsync_idx_p)
        /*02b4*/ 	.word	0x00000000


	//----- nvinfo : EIATTR_FRAME_SIZE
	.align		4
.L_126:
        /*02b8*/ 	.byte	0x04, 0x11
        /*02ba*/ 	.short	(.L_128 - .L_127)
	.align		4
.L_127:
        /*02bc*/ 	.word	index@($__internal_16_$__cuda_sm70_shflsync_bfly_p)
        /*02c0*/ 	.word	0x00000000


	//----- nvinfo : EIATTR_FRAME_SIZE
	.align		4
.L_128:
        /*02c4*/ 	.byte	0x04, 0x11
        /*02c6*/ 	.short	(.L_130 - .L_129)
	.align		4
.L_129:
        /*02c8*/ 	.word	index@(_ZN7cutlass13device_kernelIN5flash19enable_sm80_to_sm89INS1_16FlashAttnFwdSm80INS1_25CollectiveMainloopFwdSm80ILi8ELi1ELb0EN4cute5tupleIJNS5_1CILi128EEENS7_ILi64EEENS7_ILi192EEEEEELi192ENS_6half_tEfNS_4arch4Sm80ELb1ELb0ELb1ELb0ELb1ELb0ELb1ELb1EEENS1_21CollectiveEpilogueFwdINS6_IJS8_SA_S9_EEENS6_IJNS7_ILi1EEESI_SI_EEESC_SE_Li256ELb0ELb1ELb1ELb0EEENS1_30DynamicPersistentTileSchedulerILi256ELi256ELb1ELb1ELb0EEEEEEEEEvNT_6ParamsE)
        /*02cc*/ 	.word	0x00000010


	//----- nvinfo : EIATTR_REGCOUNT
	.align		4
.L_130:
        /*02d0*/ 	.byte	0x04, 0x2f
        /*02d2*/ 	.short	(.L_132 - .L_131)
	.align		4
.L_131:
        /*02d4*/ 	.word	index@(_ZN7cutlass13device_kernelIN5flash19enable_sm80_to_sm89INS1_16FlashAttnFwdSm80INS1_25CollectiveMainloopFwdSm80ILi8ELi1ELb0EN4cute5tupleIJNS5_1CILi128EEENS7_ILi64EEENS7_ILi192EEEEEELi192ENS_6half_tEfNS_4arch4Sm80ELb0ELb1ELb1ELb1ELb1ELb1ELb1ELb1EEENS1_21CollectiveEpilogueFwdINS6_IJS8_SA_S9_EEENS6_IJNS7_ILi1EEESI_SI_EEESC_SE_Li256ELb1ELb1ELb1ELb0EEENS1_36VarlenDynamicPersistentTileSchedulerILi128ELi64ELi256ELi256ELb1ELb1ELb0ELb1ELb0ELb1EEEEEEEEEvNT_6ParamsE)
        /*02d8*/ 	.word	0x000000ff


	//----- nvinfo : EIATTR_FRAME_SIZE
	.align		4
.L_132:
        /*02dc*/ 	.byte	0x04, 0x11
        /*02de*/ 	.short	(.L_134 - .L_133)
	.align		4
.L_133:
        /*02e0*/ 	.word	index@($__internal_15_$__cuda_sm70_votesync_ballot)
        /*02e4*/ 	.word	0x00000000


	//----- nvinfo : EIATTR_FRAME_SIZE
	.align		4
.L_134:
        /*02e8*/ 	.byte	0x04, 0x11
        /*02ea*/ 	.short	(.L_136 - .L_135)
	.align		4
.L_135:
        /*02ec*/ 	.word	index@($__internal_14_$__cuda_sm70_shflsync_up_p)
        /*02f0*/ 	.word	0x00000000


	//----- nvinfo : EIATTR_FRAME_SIZE
	.align		4
.L_136:
        /*02f4*/ 	.byte	0x04, 0x11
        /*02f6*/ 	.short	(.L_138 - .L_137)
	.align		4
.L_137:
        /*02f8*/ 	.word	index@($__internal_13_$__cuda_sm70_shflsync_idx_p)
        /*02fc*/ 	.word	0x00000000


	//----- nvinfo : EIATTR_FRAME_SIZE
	.align		4
.L_138:
        /*0300*/ 	.byte	0x04, 0x11
        /*0302*/ 	.short	(.L_140 - .L_139)
	.align		4
.L_139:
        /*0304*/ 	.word	index@($__internal_12_$__cuda_sm70_shflsync_bfly_p)
        /*0308*/ 	.word	0x00000000


	//----- nvinfo : EIATTR_FRAME_SIZE
	.align		4
.L_140:
        /*030c*/ 	.byte	0x04, 0x11
        /*030e*/ 	.short	(.L_142 - .L_141)
	.align		4
.L_141:
        /*0310*/ 	.word	index@(_ZN7cutlass13device_kernelIN5flash19enable_sm80_to_sm89INS1_16FlashAttnFwdSm80INS1_25CollectiveMainloopFwdSm80ILi8ELi1ELb0EN4cute5tupleIJNS5_1CILi128EEENS7_ILi64EEENS7_ILi192EEEEEELi192ENS_6half_tEfNS_4arch4Sm80ELb0ELb1ELb1ELb1ELb1ELb1ELb1ELb1EEENS1_21CollectiveEpilogueFwdINS6_IJS8_SA_S9_EEENS6_IJNS7_ILi1EEESI_SI_EEESC_SE_Li256ELb1ELb1ELb1ELb0EEENS1_36VarlenDynamicPersistentTileSchedulerILi128ELi64ELi256ELi256ELb1ELb1ELb0ELb1ELb0ELb1EEEEEEEEEvNT_6ParamsE)
        /*0314*/ 	.word	0x00000050


	//----- nvinfo : EIATTR_REGCOUNT
	.align		4
.L_142:
        /*0318*/ 	.byte	0x04, 0x2f
        /*031a*/ 	.short	(.L_144 - .L_143)
	.align		4
.L_143:
        /*031c*/ 	.word	index@(_ZN7cutlass13device_kernelIN5flash19enable_sm80_to_sm89INS1_16FlashAttnFwdSm80INS1_25CollectiveMainloopFwdSm80ILi8ELi1ELb0EN4cute5tupleIJNS5_1CILi128EEENS7_ILi64EEENS7_ILi192EEEEEELi192ENS_6half_tEfNS_4arch4Sm80ELb0ELb1ELb1ELb1ELb1ELb0ELb1ELb1EEENS1_21CollectiveEpilogueFwdINS6_IJS8_SA_S9_EEENS6_IJNS7_ILi1EEESI_SI_EEESC_SE_Li256ELb1ELb1ELb1ELb0EEENS1_36VarlenDynamicPersistentTileSchedulerILi128ELi64ELi256ELi256ELb1ELb1ELb0ELb1ELb0ELb1EEEEEEEEEvNT_6ParamsE)
        /*0320*/ 	.word	0x000000ff


	//----- nvinfo : EIATTR_FRAME_SIZE
	.align		4
.L_144:
        /*0324*/ 	.byte	0x04, 0x11
        /*0326*/ 	.short	(.L_146 - .L_145)
	.align		4
.L_145:
        /*0328*/ 	.word	index@($__internal_11_$__cuda_sm70_votesync_ballot)
        /*032c*/ 	.word	0x00000000


	//----- nvinfo : EIATTR_FRAME_SIZE
	.align		4
.L_146:
        /*0330*/ 	.byte	0x04, 0x11
        /*0332*/ 	.short	(.L_148 - .L_147)
	.align		4
.L_147:
        /*0334*/ 	.word	index@($__internal_10_$__cuda_sm70_shflsync_up_p)
        /*0338*/ 	.word	0x00000000


	//----- nvinfo : EIATTR_FRAME_SIZE
	.align		4
.L_148:
        /*033c*/ 	.byte	0x04, 0x11
        /*033e*/ 	.short	(.L_150 - .L_149)
	.align		4
.L_149:
        /*0340*/ 	.word	index@($__internal_9_$__cuda_sm70_shflsync_idx_p)
        /*0344*/ 	.word	0x00000000


	//----- nvinfo : EIATTR_FRAME_SIZE
	.align		4
.L_150:
        /*0348*/ 	.byte	0x04, 0x11
        /*034a*/ 	.short	(.L_152 - .L_151)
	.align		4
.L_151:
        /*034c*/ 	.word	index@($__internal_8_$__cuda_sm70_shflsync_bfly_p)
        /*0350*/ 	.word	0x00000000


	//----- nvinfo : EIATTR_FRAME_SIZE
	.align		4
.L_152:
        /*0354*/ 	.byte	0x04, 0x11
        /*0356*/ 	.short	(.L_154 - .L_153)
	.align		4
.L_153:
        /*0358*/ 	.word	index@(_ZN7cutlass13device_kernelIN5flash19enable_sm80_to_sm89INS1_16FlashAttnFwdSm80INS1_25CollectiveMainloopFwdSm80ILi8ELi1ELb0EN4cute5tupleIJNS5_1CILi128EEENS7_ILi64EEENS7_ILi192EEEEEELi192ENS_6half_tEfNS_4arch4Sm80ELb0ELb1ELb1ELb1ELb1ELb0ELb1ELb1EEENS1_21CollectiveEpilogueFwdINS6_IJS8_SA_S9_EEENS6_IJNS7_ILi1EEESI_SI_EEESC_SE_Li256ELb1ELb1ELb1ELb0EEENS1_36VarlenDynamicPersistentTileSchedulerILi128ELi64ELi256ELi256ELb1ELb1ELb0ELb1ELb0ELb1EEEEEEEEEvNT_6ParamsE)
        /*035c*/ 	.word	0x00000018


	//----- nvinfo : EIATTR_REGCOUNT
	.align		4
.L_154:
        /*0360*/ 	.byte	0x04, 0x2f
        /*0362*/ 	.short	(.L_156 - .L_155)
	.align		4
.L_155:
        /*0364*/ 	.word	index@(_ZN7cutlass13device_kernelIN5flash19enable_sm80_to_sm89INS1_16FlashAttnFwdSm80INS1_25CollectiveMainloopFwdSm80ILi8ELi1ELb0EN4cute5tupleIJNS5_1CILi128EEENS7_ILi64EEENS7_ILi192EEEEEELi192ENS_6half_tEfNS_4arch4Sm80ELb0ELb1ELb1ELb0ELb1ELb0ELb1ELb1EEENS1_21CollectiveEpilogueFwdINS6_IJS8_SA_S9_EEENS6_IJNS7_ILi1EEESI_SI_EEESC_SE_Li256ELb0ELb1ELb1ELb0EEENS1_19SingleTileSchedulerILb0ELb1ELb1ELi128EEEEEEEEEvNT_6ParamsE)
        /*0368*/ 	.word	0x000000ff


	//----- nvinfo : EIATTR_FRAME_SIZE
	.align		4
.L_156:
        /*036c*/ 	.byte	0x04, 0x11
        /*036e*/ 	.short	(.L_158 - .L_157)
	.align		4
.L_157:
        /*0370*/ 	.word	index@(_ZN7cutlass13device_kernelIN5flash19enable_sm80_to_sm89INS1_16FlashAttnFwdSm80INS1_25CollectiveMainloopFwdSm80ILi8ELi1ELb0EN4cute5tupleIJNS5_1CILi128EEENS7_ILi64EEENS7_ILi192EEEEEELi192ENS_6half_tEfNS_4arch4Sm80ELb0ELb1ELb1ELb0ELb1ELb0ELb1ELb1EEENS1_21CollectiveEpilogueFwdINS6_IJS8_SA_S9_EEENS6_IJNS7_ILi1EEESI_SI_EEESC_SE_Li256ELb0ELb1ELb1ELb0EEENS1_19SingleTileSchedulerILb0ELb1ELb1ELi128EEEEEEEEEvNT_6ParamsE)
        /*0374*/ 	.word	0x00000000


	//----- nvinfo : EIATTR_REGCOUNT
	.align		4
.L_158:
        /*0378*/ 	.byte	0x04, 0x2f
        /*037a*/ 	.short	(.L_160 - .L_159)
	.align		4
.L_159:
        /*037c*/ 	.word	index@(_ZN7cutlass13device_kernelIN5flash19enable_sm80_to_sm89INS1_16FlashAttnFwdSm80INS1_25CollectiveMainloopFwdSm80ILi8ELi1ELb0EN4cute5tupleIJNS5_1CILi128EEENS7_ILi64EEENS7_ILi192EEEEEELi192ENS_6half_tEfNS_4arch4Sm80ELb0ELb0ELb1ELb1ELb1ELb1ELb1ELb1EEENS1_21CollectiveEpilogueFwdINS6_IJS8_SA_S9_EEENS6_IJNS7_ILi1EEESI_SI_EEESC_SE_Li256ELb1ELb1ELb1ELb0EEENS1_36VarlenDynamicPersistentTileSchedulerILi128ELi64ELi256ELi256ELb1ELb1ELb0ELb0ELb1ELb1EEEEEEEEEvNT_6ParamsE)
        /*0380*/ 	.word	0x000000ff


	//----- nvinfo : EIATTR_FRAME_SIZE
	.align		4
.L_160:
        /*0384*/ 	.byte	0x04, 0x11
        /*0386*/ 	.short	(.L_162 - .L_161)
	.align		4
.L_161:
        /*0388*/ 	.word	index@($__internal_7_$__cuda_sm70_votesync_ballot)
        /*038c*/ 	.word	0x00000000


	//----- nvinfo : EIATTR_FRAME_SIZE
	.align		4
.L_162:
        /*0390*/ 	.byte	0x04, 0x11
        /*0392*/ 	.short	(.L_164 - .L_163)
	.align		4
.L_163:
        /*0394*/ 	.word	index@($__internal_6_$__cuda_sm70_shflsync_up_p)
        /*0398*/ 	.word	0x00000000


	//----- nvinfo : EIATTR_FRAME_SIZE
	.align		4
.L_164:
        /*039c*/ 	.byte	0x04, 0x11
        /*039e*/ 	.short	(.L_166 - .L_165)
	.align		4
.L_165:
        /*03a0*/ 	.word	index@($__internal_5_$__cuda_sm70_shflsync_idx_p)
        /*03a4*/ 	.word	0x00000000


	//----- nvinfo : EIATTR_FRAME_SIZE
	.align		4
.L_166:
        /*03a8*/ 	.byte	0x04, 0x11
        /*03aa*/ 	.short	(.L_168 - .L_167)
	.align		4
.L_167:
        /*03ac*/ 	.word	index@($__internal_4_$__cuda_sm70_shflsync_bfly_p)
        /*03b0*/ 	.word	0x00000000


	//----- nvinfo : EIATTR_FRAME_SIZE
	.align		4
.L_168:
        /*03b4*/ 	.byte	0x04, 0x11
        /*03b6*/ 	.short	(.L_170 - .L_169)
	.align		4
.L_169:
        /*03b8*/ 	.word	index@(_ZN7cutlass13device_kernelIN5flash19enable_sm80_to_sm89INS1_16FlashAttnFwdSm80INS1_25CollectiveMainloopFwdSm80ILi8ELi1ELb0EN4cute5tupleIJNS5_1CILi128EEENS7_ILi64EEENS7_ILi192EEEEEELi192ENS_6half_tEfNS_4arch4Sm80ELb0ELb0ELb1ELb1ELb1ELb1ELb1ELb1EEENS1_21CollectiveEpilogueFwdINS6_IJS8_SA_S9_EEENS6_IJNS7_ILi1EEESI_SI_EEESC_SE_Li256ELb1ELb1ELb1ELb0EEENS1_36VarlenDynamicPersistentTileSchedulerILi128ELi64ELi256ELi256ELb1ELb1ELb0ELb0ELb1ELb1EEEEEEEEEvNT_6ParamsE)
        /*03bc*/ 	.word	0x00000060


	//----- nvinfo : EIATTR_REGCOUNT
	.align		4
.L_170:
        /*03c0*/ 	.byte	0x04, 0x2f
        /*03c2*/ 	.short	(.L_172 - .L_171)
	.align		4
.L_171:
        /*03c4*/ 	.word	index@(_ZN7cutlass13device_kernelIN5flash19enable_sm80_to_sm89INS1_16FlashAttnFwdSm80INS1_25CollectiveMainloopFwdSm80ILi8ELi1ELb0EN4cute5tupleIJNS5_1CILi128EEENS7_ILi64EEENS7_ILi192EEEEEELi192ENS_6half_tEfNS_4arch4Sm80ELb0ELb0ELb1ELb1ELb1ELb0ELb1ELb1EEENS1_21CollectiveEpilogueFwdINS6_IJS8_SA_S9_EEENS6_IJNS7_ILi1EEESI_SI_EEESC_SE_Li256ELb1ELb1ELb1ELb0EEENS1_36VarlenDynamicPersistentTileSchedulerILi128ELi64ELi256ELi256ELb1ELb1ELb0ELb0ELb1ELb1EEEEEEEEEvNT_6ParamsE)
        /*03c8*/ 	.word	0x000000ff


	//----- nvinfo : EIATTR_FRAME_SIZE
	.align		4
.L_172:
        /*03cc*/ 	.byte	0x04, 0x11
        /*03ce*/ 	.short	(.L_174 - .L_173)
	.align		4
.L_173:
        /*03d0*/ 	.word	index@($__internal_3_$__cuda_sm70_votesync_ballot)
        /*03d4*/ 	.word	0x00000000


	//----- nvinfo : EIATTR_FRAME_SIZE
	.align		4
.L_174:
        /*03d8*/ 	.byte	0x04, 0x11
        /*03da*/ 	.short	(.L_176 - .L_175)
	.align		4
.L_175:
        /*03dc*/ 	.word	index@($__internal_2_$__cuda_sm70_shflsync_up_p)
        /*03e0*/ 	.word	0x00000000


	//----- nvinfo : EIATTR_FRAME_SIZE
	.align		4
.L_176:
        /*03e4*/ 	.byte	0x04, 0x11
        /*03e6*/ 	.short	(.L_178 - .L_177)
	.align		4
.L_177:
        /*03e8*/ 	.word	index@($__internal_1_$__cuda_sm70_shflsync_idx_p)
        /*03ec*/ 	.word	0x00000000


	//----- nvinfo : EIATTR_FRAME_SIZE
	.align		4
.L_178:
        /*03f0*/ 	.byte	0x04, 0x11
        /*03f2*/ 	.short	(.L_180 - .L_179)
	.align		4
.L_179:
        /*03f4*/ 	.word	index@($__internal_0_$__cuda_sm70_shflsync_bfly_p)
        /*03f8*/ 	.word	0x00000000


	//----- nvinfo : EIATTR_FRAME_SIZE
	.align		4
.L_180:
        /*03fc*/ 	.byte	0x04, 0x11
        /*03fe*/ 	.short	(.L_182 - .L_181)
	.align		4
.L_181:
        /*0400*/ 	.word	index@(_ZN7cutlass13device_kernelIN5flash19enable_sm80_to_sm89INS1_16FlashAttnFwdSm80INS1_25CollectiveMainloopFwdSm80ILi8ELi1ELb0EN4cute5tupleIJNS5_1CILi128EEENS7_ILi64EEENS7_ILi192EEEEEELi192ENS_6half_tEfNS_4arch4Sm80ELb0ELb0ELb1ELb1ELb1ELb0ELb1ELb1EEENS1_21CollectiveEpilogueFwdINS6_IJS8_SA_S9_EEENS6_IJNS7_ILi1EEESI_SI_EEESC_SE_Li256ELb1ELb1ELb1ELb0EEENS1_36VarlenDynamicPersistentTileSchedulerILi128ELi64ELi256ELi256ELb1ELb1ELb0ELb0ELb1ELb1EEEEEEEEEvNT_6ParamsE)
        /*0404*/ 	.word	0x00000010


	//----- nvinfo : EIATTR_REGCOUNT
	.align		4
.L_182:
        /*0408*/ 	.byte	0x04, 0x2f
        /*040a*/ 	.short	(.L_184 - .L_183)
	.align		4
.L_183:
        /*040c*/ 	.word	index@(_ZN7cutlass13device_kernelIN5flash19enable_sm80_to_sm89INS1_16FlashAttnFwdSm80INS1_25CollectiveMainloopFwdSm80ILi8ELi1ELb0EN4cute5tupleIJNS5_1CILi128EEENS7_ILi64EEENS7_ILi192EEEEEELi192ENS_6half_tEfNS_4arch4Sm80ELb0ELb0ELb1ELb0ELb1ELb0ELb1ELb1EEENS1_21CollectiveEpilogueFwdINS6_IJS8_SA_S9_EEENS6_IJNS7_ILi1EEESI_SI_EEESC_SE_Li256ELb0ELb1ELb1ELb0EEENS1_19SingleTileSchedulerILb0ELb1ELb1ELi128EEEEEEEEEvNT_6ParamsE)
        /*0410*/ 	.word	0x000000fc


	//----- nvinfo : EIATTR_FRAME_SIZE
	.align		4
.L_184:
        /*0414*/ 	.byte	0x04, 0x11
        /*0416*/ 	.short	(.L_186 - .L_185)
	.align		4
.L_185:
        /*0418*/ 	.word	index@(_ZN7cutlass13device_kernelIN5flash19enable_sm80_to_sm89INS1_16FlashAttnFwdSm80INS1_25CollectiveMainloopFwdSm80ILi8ELi1ELb0EN4cute5tupleIJNS5_1CILi128EEENS7_ILi64EEENS7_ILi192EEEEEELi192ENS_6half_tEfNS_4arch4Sm80ELb0ELb0ELb1ELb0ELb1ELb0ELb1ELb1EEENS1_21CollectiveEpilogueFwdINS6_IJS8_SA_S9_EEENS6_IJNS7_ILi1EEESI_SI_EEESC_SE_Li256ELb0ELb1ELb1ELb0EEENS1_19SingleTileSchedulerILb0ELb1ELb1ELi128EEEEEEEEEvNT_6ParamsE)
        /*041c*/ 	.word	0x00000000


	//----- nvinfo : EIATTR_MIN_STACK_SIZE
	.align		4
.L_186:
        /*0420*/ 	.byte	0x04, 0x12
        /*0422*/ 	.short	(.L_188 - .L_187)
	.align		4
.L_187:
        /*0424*/ 	.word	index@(_ZN7cutlass13device_kernelIN5flash19enable_sm80_to_sm89INS1_16FlashAttnFwdSm80INS1_25CollectiveMainloopFwdSm80ILi8ELi1ELb0EN4cute5tupleIJNS5_1CILi128EEENS7_ILi64EEENS7_ILi192EEEEEELi192ENS_6half_tEfNS_4arch4Sm80ELb0ELb0ELb1ELb0ELb1ELb0ELb1ELb1EEENS1_21CollectiveEpilogueFwdINS6_IJS8_SA_S9_EEENS6_IJNS7_ILi1EEESI_SI_EEESC_SE_Li256ELb0ELb1ELb1ELb0EEENS1_19SingleTileSchedulerILb0ELb1ELb1ELi128EEEEEEEEEvNT_6ParamsE)
        /*0428*/ 	.word	0x00000000


	//----- nvinfo : EIATTR_MIN_STACK_SIZE
	.align		4
.L_188:
        /*042c*/ 	.byte	0x04, 0x12
        /*042e*/ 	.short	(.L_190 - .L_189)
	.align		4
.L_189:
        /*0430*/ 	.word	index@(_ZN7cutlass13device_kernelIN5flash19enable_sm80_to_sm89INS1_16FlashAttnFwdSm80INS1_25CollectiveMainloopFwdSm80ILi8ELi1ELb0EN4cute5tupleIJNS5_1CILi128EEENS7_ILi64EEENS7_ILi192EEEEEELi192ENS_6half_tEfNS_4arch4Sm80ELb0ELb0ELb1ELb1ELb1ELb0ELb1ELb1EEENS1_21CollectiveEpilogueFwdINS6_IJS8_SA_S9_EEENS6_IJNS7_ILi1EEESI_SI_EEESC_SE_Li256ELb1ELb1ELb1ELb0EEENS1_36VarlenDynamicPersistentTileSchedulerILi128ELi64ELi256ELi256ELb1ELb1ELb0ELb0ELb1ELb1EEEEEEEEEvNT_6ParamsE)
        /*0434*/ 	.word	0x00000010


	//----- nvinfo : EIATTR_MIN_STACK_SIZE
	.align		4
.L_190:
        /*0438*/ 	.byte	0x04, 0x12
        /*043a*/ 	.short	(.L_192 - .L_191)
	.align		4
.L_191:
        /*043c*/ 	.word	index@(_ZN7cutlass13device_kernelIN5flash19enable_sm80_to_sm89INS1_16FlashAttnFwdSm80INS1_25CollectiveMainloopFwdSm80ILi8ELi1ELb0EN4cute5tupleIJNS5_1CILi128EEENS7_ILi64EEENS7_ILi192EEEEEELi192ENS_6half_tEfNS_4arch4Sm80ELb0ELb0ELb1ELb1ELb1ELb1ELb1ELb1EEENS1_21CollectiveEpilogueFwdINS6_IJS8_SA_S9_EEENS6_IJNS7_ILi1EEESI_SI_EEESC_SE_Li256ELb1ELb1ELb1ELb0EEENS1_36VarlenDynamicPersistentTileSchedulerILi128ELi64ELi256ELi256ELb1ELb1ELb0ELb0ELb1ELb1EEEEEEEEEvNT_6ParamsE)
        /*0440*/ 	.word	0x00000060


	//----- nvinfo : EIATTR_MIN_STACK_SIZE
	.align		4
.L_192:
        /*0444*/ 	.byte	0x04, 0x12
        /*0446*/ 	.short	(.L_194 - .L_193)
	.align		4
.L_193:
        /*0448*/ 	.word	index@(_ZN7cutlass13device_kernelIN5flash19enable_sm80_to_sm89INS1_16FlashAttnFwdSm80INS1_25CollectiveMainloopFwdSm80ILi8ELi1ELb0EN4cute5tupleIJNS5_1CILi128EEENS7_ILi64EEENS7_ILi192EEEEEELi192ENS_6half_tEfNS_4arch4Sm80ELb0ELb1ELb1ELb0ELb1ELb0ELb1ELb1EEENS1_21CollectiveEpilogueFwdINS6_IJS8_SA_S9_EEENS6_IJNS7_ILi1EEESI_SI_EEESC_SE_Li256ELb0ELb1ELb1ELb0EEENS1_19SingleTileSchedulerILb0ELb1ELb1ELi128EEEEEEEEEvNT_6ParamsE)
        /*044c*/ 	.word	0x00000000


	//----- nvinfo : EIATTR_MIN_STACK_SIZE
	.align		4
.L_194:
        /*0450*/ 	.byte	0x04, 0x12
        /*0452*/ 	.short	(.L_196 - .L_195)
	.align		4
.L_195:
        /*0454*/ 	.word	index@(_ZN7cutlass13device_kernelIN5flash19enable_sm80_to_sm89INS1_16FlashAttnFwdSm80INS1_25CollectiveMainloopFwdSm80ILi8ELi1ELb0EN4cute5tupleIJNS5_1CILi128EEENS7_ILi64EEENS7_ILi192EEEEEELi192ENS_6half_tEfNS_4arch4Sm80ELb0ELb1ELb1ELb1ELb1ELb0ELb1ELb1EEENS1_21CollectiveEpilogueFwdINS6_IJS8_SA_S9_EEENS6_IJNS7_ILi1EEESI_SI_EEESC_SE_Li256ELb1ELb1ELb1ELb0EEENS1_36VarlenDynamicPersistentTileSchedulerILi128ELi64ELi256ELi256ELb1ELb1ELb0ELb1ELb0ELb1EEEEEEEEEvNT_6ParamsE)
        /*0458*/ 	.word	0x00000018


	//----- nvinfo : EIATTR_MIN_STACK_SIZE
	.align		4
.L_196:
        /*045c*/ 	.byte	0x04, 0x12
        /*045e*/ 	.short	(.L_198 - .L_197)
	.align		4
.L_197:
        /*0460*/ 	.word	index@(_ZN7cutlass13device_kernelIN5flash19enable_sm80_to_sm89INS1_16FlashAttnFwdSm80INS1_25CollectiveMainloopFwdSm80ILi8ELi1ELb0EN4cute5tupleIJNS5_1CILi128EEENS7_ILi64EEENS7_ILi192EEEEEELi192ENS_6half_tEfNS_4arch4Sm80ELb0ELb1ELb1ELb1ELb1ELb1ELb1ELb1EEENS1_21CollectiveEpilogueFwdINS6_IJS8_SA_S9_EEENS6_IJNS7_ILi1EEESI_SI_EEESC_SE_Li256ELb1ELb1ELb1ELb0EEENS1_36VarlenDynamicPersistentTileSchedulerILi128ELi64ELi256ELi256ELb1ELb1ELb0ELb1ELb0ELb1EEEEEEEEEvNT_6ParamsE)
        /*0464*/ 	.word	0x00000050


	//----- nvinfo : EIATTR_MIN_STACK_SIZE
	.align		4
.L_198:
        /*0468*/ 	.byte	0x04, 0x12
        /*046a*/ 	.short	(.L_200 - .L_199)
	.align		4
.L_199:
        /*046c*/ 	.word	index@(_ZN7cutlass13device_kernelIN5flash19enable_sm80_to_sm89INS1_16FlashAttnFwdSm80INS1_25CollectiveMainloopFwdSm80ILi8ELi1ELb0EN4cute5tupleIJNS5_1CILi128EEENS7_ILi64EEENS7_ILi192EEEEEELi192ENS_6half_tEfNS_4arch4Sm80ELb1ELb0ELb1ELb0ELb1ELb0ELb1ELb1EEENS1_21CollectiveEpilogueFwdINS6_IJS8_SA_S9_EEENS6_IJNS7_ILi1EEESI_SI_EEESC_SE_Li256ELb0ELb1ELb1ELb0EEENS1_30DynamicPersistentTileSchedulerILi256ELi256ELb1ELb1ELb0EEEEEEEEEvNT_6ParamsE)
        /*0470*/ 	.word	0x00000010


	//----- nvinfo : EIATTR_MIN_STACK_SIZE
	.align		4
.L_200:
        /*0474*/ 	.byte	0x04, 0x12
        /*0476*/ 	.short	(.L_202 - .L_201)
	.align		4
.L_201:
        /*0478*/ 	.word	index@(_ZN7cutlass13device_kernelIN5flash19enable_sm80_to_sm89INS1_16FlashAttnFwdSm80INS1_25CollectiveMainloopFwdSm80ILi8ELi1ELb0EN4cute5tupleIJNS5_1CILi128EEENS7_ILi64EEENS7_ILi192EEEEEELi192ENS_6half_tEfNS_4arch4Sm80ELb1ELb0ELb1ELb1ELb1ELb0ELb1ELb1EEENS1_21CollectiveEpilogueFwdINS6_IJS8_SA_S9_EEENS6_IJNS7_ILi1EEESI_SI_EEESC_SE_Li256ELb1ELb1ELb1ELb0EEENS1_36VarlenDynamicPersistentTileSchedulerILi128ELi64ELi256ELi256ELb1ELb1ELb0ELb1ELb1ELb1EEEEEEEEEvNT_6ParamsE)
        /*047c*/ 	.word	0x00000018


	//----- nvinfo : EIATTR_MIN_STACK_SIZE
	.align		4
.L_202:
        /*0480*/ 	.byte	0x04, 0x12
        /*0482*/ 	.short	(.L_204 - .L_203)
	.align		4
.L_203:
        /*0484*/ 	.word	index@(_ZN7cutlass13device_kernelIN5flash19enable_sm80_to_sm89INS1_16FlashAttnFwdSm80INS1_25CollectiveMainloopFwdSm80ILi8ELi1ELb0EN4cute5tupleIJNS5_1CILi128EEENS7_ILi64EEENS7_ILi192EEEEEELi192ENS_6half_tEfNS_4arch4Sm80ELb1ELb0ELb1ELb1ELb1ELb1ELb1ELb1EEENS1_21CollectiveEpilogueFwdINS6_IJS8_SA_S9_EEENS6_IJNS7_ILi1EEESI_SI_EEESC_SE_Li256ELb1ELb1ELb1ELb0EEENS1_36VarlenDynamicPersistentTileSchedulerILi128ELi64ELi256ELi256ELb1ELb1ELb0ELb1ELb1ELb1EEEEEEEEEvNT_6ParamsE)
        /*0488*/ 	.word	0x00000060


	//----- nvinfo : EIATTR_MIN_STACK_SIZE
	.align		4
.L_204:
        /*048c*/ 	.byte	0x04, 0x12
        /*048e*/ 	.short	(.L_206 - .L_205)
	.align		4
.L_205:
        /*0490*/ 	.word	index@(_ZN7cutlass13device_kernelIN5flash19enable_sm80_to_sm89INS1_16FlashAttnFwdSm80INS1_25CollectiveMainloopFwdSm80ILi8ELi2ELb0EN4cute5tupleIJNS5_1CILi128EEENS7_ILi64EEENS7_ILi192EEEEEELi192ENS_6half_tEfNS_4arch4Sm80ELb0ELb0ELb1ELb0ELb1ELb0ELb1ELb1EEENS1_21CollectiveEpilogueFwdINS6_IJS8_SA_S9_EEENS6_IJNS7_ILi1EEESI_SI_EEESC_SE_Li256ELb0ELb1ELb1ELb0EEENS1_19SingleTileSchedulerILb0ELb1ELb1ELi128EEEEEEEEEvNT_6ParamsE)
        /*0494*/ 	.word	0x00000000


	//----- nvinfo : EIATTR_MIN_STACK_SIZE
	.align		4
.L_206:
        /*0498*/ 	.byte	0x04, 0x12
        /*049a*/ 	.short	(.L_208 - .L_207)
	.align		4
.L_207:
        /*049c*/ 	.word	index@(_ZN7cutlass13device_kernelIN5flash19enable_sm80_to_sm89INS1_16FlashAttnFwdSm80INS1_25CollectiveMainloopFwdSm80ILi8ELi2ELb0EN4cute5tupleIJNS5_1CILi128EEENS7_ILi64EEENS7_ILi192EEEEEELi192ENS_6half_tEfNS_4arch4Sm80ELb0ELb0ELb1ELb1ELb1ELb0ELb1ELb1EEENS1_21CollectiveEpilogueFwdINS6_IJS8_SA_S9_EEENS6_IJNS7_ILi1EEESI_SI_EEESC_SE_Li256ELb1ELb1ELb1ELb0EEENS1_36VarlenDynamicPersistentTileSchedulerILi128ELi64ELi256ELi256ELb1ELb1ELb0ELb0ELb1ELb1EEEEEEEEEvNT_6ParamsE)
        /*04a0*/ 	.word	0x00000010


	//----- nvinfo : EIATTR_MIN_STACK_SIZE
	.align		4
.L_208:
        /*04a4*/ 	.byte	0x04, 0x12
        /*04a6*/ 	.short	(.L_210 - .L_209)
	.align		4
.L_209:
        /*04a8*/ 	.word	index@(_ZN7cutlass13device_kernelIN5flash19enable_sm80_to_sm89INS1_16FlashAttnFwdSm80INS1_25CollectiveMainloopFwdSm80ILi8ELi2ELb0EN4cute5tupleIJNS5_1CILi128EEENS7_ILi64EEENS7_ILi192EEEEEELi192ENS_6half_tEfNS_4arch4Sm80ELb0ELb0ELb1ELb1ELb1ELb1ELb1ELb1EEENS1_21CollectiveEpilogueFwdINS6_IJS8_SA_S9_EEENS6_IJNS7_ILi1EEESI_SI_EEESC_SE_Li256ELb1ELb1ELb1ELb0EEENS1_36VarlenDynamicPersistentTileSchedulerILi128ELi64ELi256ELi256ELb1ELb1ELb0ELb0ELb1ELb1EEEEEEEEEvNT_6ParamsE)
        /*04ac*/ 	.word	0x00000050


	//----- nvinfo : EIATTR_MIN_STACK_SIZE
	.align		4
.L_210:
        /*04b0*/ 	.byte	0x04, 0x12
        /*04b2*/ 	.short	(.L_212 - .L_211)
	.align		4
.L_211:
        /*04b4*/ 	.word	index@(_ZN7cutlass13device_kernelIN5flash19enable_sm80_to_sm89INS1_16FlashAttnFwdSm80INS1_25CollectiveMainloopFwdSm80ILi8ELi2ELb0EN4cute5tupleIJNS5_1CILi128EEENS7_ILi64EEENS7_ILi192EEEEEELi192ENS_6half_tEfNS_4arch4Sm80ELb0ELb1ELb1ELb0ELb1ELb0ELb1ELb1EEENS1_21CollectiveEpilogueFwdINS6_IJS8_SA_S9_EEENS6_IJNS7_ILi1EEESI_SI_EEESC_SE_Li256ELb0ELb1ELb1ELb0EEENS1_19SingleTileSchedulerILb0ELb1ELb1ELi128EEEEEEEEEvNT_6ParamsE)
        /*04b8*/ 	.word	0x00000000


	//----- nvinfo : EIATTR_MIN_STACK_SIZE
	.align		4
.L_212:
        /*04bc*/ 	.byte	0x04, 0x12
        /*04be*/ 	.short	(.L_214 - .L_213)
	.align		4
.L_213:
        /*04c0*/ 	.word	index@(_ZN7cutlass13device_kernelIN5flash19enable_sm80_to_sm89INS1_16FlashAttnFwdSm80INS1_25CollectiveMainloopFwdSm80ILi8ELi2ELb0EN4cute5tupleIJNS5_1CILi128EEENS7_ILi64EEENS7_ILi192EEEEEELi192ENS_6half_tEfNS_4arch4Sm80ELb0ELb1ELb1ELb1ELb1ELb0ELb1ELb1EEENS1_21CollectiveEpilogueFwdINS6_IJS8_SA_S9_EEENS6_IJNS7_ILi1EEESI_SI_EEESC_SE_Li256ELb1ELb1ELb1ELb0EEENS1_36VarlenDynamicPersistentTileSchedulerILi128ELi64ELi256ELi256ELb1ELb1ELb0ELb1ELb0ELb1EEEEEEEEEvNT_6ParamsE)
        /*04c4*/ 	.word	0x00000010


	//----- nvinfo : EIATTR_MIN_STACK_SIZE
	.align		4
.L_214:
        /*04c8*/ 	.byte	0x04, 0x12
        /*04ca*/ 	.short	(.L_216 - .L_215)
	.align		4
.L_215:
        /*04cc*/ 	.word	index@(_ZN7cutlass13device_kernelIN5flash19enable_sm80_to_sm89INS1_16FlashAttnFwdSm80INS1_25CollectiveMainloopFwdSm80ILi8ELi2ELb0EN4cute5tupleIJNS5_1CILi128EEENS7_ILi64EEENS7_ILi192EEEEEELi192ENS_6half_tEfNS_4arch4Sm80ELb0ELb1ELb1ELb1ELb1ELb1ELb1ELb1EEENS1_21CollectiveEpilogueFwdINS6_IJS8_SA_S9_EEENS6_IJNS7_ILi1EEESI_SI_EEESC_SE_Li256ELb1ELb1ELb1ELb0EEENS1_36VarlenDynamicPersistentTileSchedulerILi128ELi64ELi256ELi256ELb1ELb1ELb0ELb1ELb0ELb1EEEEEEEEEvNT_6ParamsE)
        /*04d0*/ 	.word	0x00000038


	//----- nvinfo : EIATTR_MIN_STACK_SIZE
	.align		4
.L_216:
        /*04d4*/ 	.byte	0x04, 0x12
        /*04d6*/ 	.short	(.L_218 - .L_217)
	.align		4
.L_217:
        /*04d8*/ 	.word	index@(_ZN7cutlass13device_kernelIN5flash19enable_sm80_to_sm89INS1_16FlashAttnFwdSm80INS1_25CollectiveMainloopFwdSm80ILi8ELi2ELb0EN4cute5tupleIJNS5_1CILi128EEENS7_ILi64EEENS7_ILi192EEEEEELi192ENS_6half_tEfNS_4arch4Sm80ELb1ELb0ELb1ELb0ELb1ELb0ELb1ELb1EEENS1_21CollectiveEpilogueFwdINS6_IJS8_SA_S9_EEENS6_IJNS7_ILi1EEESI_SI_EEESC_SE_Li256ELb0ELb1ELb1ELb0EEENS1_30DynamicPersistentTileSchedulerILi256ELi256ELb1ELb1ELb0EEEEEEEEEvNT_6ParamsE)
        /*04dc*/ 	.word	0x00000010


	//----- nvinfo : EIATTR_MIN_STACK_SIZE
	.align		4
.L_218:
        /*04e0*/ 	.byte	0x04, 0x12
        /*04e2*/ 	.short	(.L_220 - .L_219)
	.align		4
.L_219:
        /*04e4*/ 	.word	index@(_ZN7cutlass13device_kernelIN5flash19enable_sm80_to_sm89INS1_16FlashAttnFwdSm80INS1_25CollectiveMainloopFwdSm80ILi8ELi2ELb0EN4cute5tupleIJNS5_1CILi128EEENS7_ILi64EEENS7_ILi192EEEEEELi192ENS_6half_tEfNS_4arch4Sm80ELb1ELb0ELb1ELb1ELb1ELb0ELb1ELb1EEENS1_21CollectiveEpilogueFwdINS6_IJS8_SA_S9_EEENS6_IJNS7_ILi1EEESI_SI_EEESC_SE_Li256ELb1ELb1ELb1ELb0EEENS1_36VarlenDynamicPersistentTileSchedulerILi128ELi64ELi256ELi256ELb1ELb1ELb0ELb1ELb1ELb1EEEEEEEEEvNT_6ParamsE)
        /*04e8*/ 	.word	0x00000020


	//----- nvinfo : EIATTR_MIN_STACK_SIZE
	.align		4
.L_220:
        /*04ec*/ 	.byte	0x04, 0x12
        /*04ee*/ 	.short	(.L_222 - .L_221)
	.align		4
.L_221:
        /*04f0*/ 	.word	index@(_ZN7cutlass13device_kernelIN5flash19enable_sm80_to_sm89INS1_16FlashAttnFwdSm80INS1_25CollectiveMainloopFwdSm80ILi8ELi2ELb0EN4cute5tupleIJNS5_1CILi128EEENS7_ILi64EEENS7_ILi192EEEEEELi192ENS_6half_tEfNS_4arch4Sm80ELb1ELb0ELb1ELb1ELb1ELb1ELb1ELb1EEENS1_21CollectiveEpilogueFwdINS6_IJS8_SA_S9_EEENS6_IJNS7_ILi1EEESI_SI_EEESC_SE_Li256ELb1ELb1ELb1ELb0EEENS1_36VarlenDynamicPersistentTileSchedulerILi128ELi64ELi256ELi256ELb1ELb1ELb0ELb1ELb1ELb1EEEEEEEEEvNT_6ParamsE)
        /*04f4*/ 	.word	0x00000070
.L_222:


//--------------------- .nv.info._ZN7cutlass13device_kernelIN5flash19enable_sm80_to_sm89INS1_16FlashAttnFwdSm80INS1_25CollectiveMainloopFwdSm80ILi8ELi1ELb0EN4cute5tupleIJNS5_1CILi128EEENS7_ILi64EEENS7_ILi192EEEEEELi192ENS_6half_tEfNS_4arch4Sm80ELb0ELb0ELb1ELb0ELb1ELb0ELb1ELb1EEENS1_21CollectiveEpilogueFwdINS6_IJS8_SA_S9_EEENS6_IJNS7_ILi1EEESI_SI_EEESC_SE_Li256ELb0ELb1ELb1ELb0EEENS1_19SingleTileSchedulerILb0ELb1ELb1ELi128EEEEEEEEEvNT_6ParamsE --------------------------
	.section	.nv.info._ZN7cutlass13device_kernelIN5flash19enable_sm80_to_sm89INS1_16FlashAttnFwdSm80INS1_25CollectiveMainloopFwdSm80ILi8ELi1ELb0EN4cute5tupleIJNS5_1CILi128EEENS7_ILi64EEENS7_ILi192EEEEEELi192ENS_6half_tEfNS_4arch4Sm80ELb0ELb0ELb1ELb0ELb1ELb0ELb1ELb1EEENS1_21CollectiveEpilogueFwdINS6_IJS8_SA_S9_EEENS6_IJNS7_ILi1EEESI_SI_EEESC_SE_Li256ELb0ELb1ELb1ELb0EEENS1_19SingleTileSchedulerILb0ELb1ELb1ELi128EEEEEEEEEvNT_6ParamsE,"",@"SHT_CUDA_INFO"
	.sectionflags	@""
	.align	4


	//----- nvinfo : EIATTR_CUDA_API_VERSION
	.align		4
        /*0000*/ 	.byte	0x04, 0x37
        /*0002*/ 	.short	(.L_224 - .L_223)
.L_223:
        /*0004*/ 	.word	0x00000082


	//----- nvinfo : EIATTR_SW2861232_WAR
	.align		4
.L_224:
        /*0008*/ 	.byte	0x01, 0x35
	.zero		2


	//----- nvinfo : EIATTR_PARAM_CBANK
	.align		4
        /*000c*/ 	.byte	0x04, 0x0a
        /*000e*/ 	.short	(.L_226 - .L_225)
	.align		4
.L_225:
        /*0010*/ 	.word	index@(.nv.constant0._ZN7cutlass13device_kernelIN5flash19enable_sm80_to_sm89INS1_16FlashAttnFwdSm80INS1_25CollectiveMainloopFwdSm80ILi8ELi1ELb0EN4cute5tupleIJNS5_1CILi128EEENS7_ILi64EEENS7_ILi192EEEEEELi192ENS_6half_tEfNS_4arch4Sm80ELb0ELb0ELb1ELb0ELb1ELb0ELb1ELb1EEENS1_21CollectiveEpilogueFwdINS6_IJS8_SA_S9_EEENS6_IJNS7_ILi1EEESI_SI_EEESC_SE_Li256ELb0ELb1ELb1ELb0EEENS1_19SingleTileSchedulerILb0ELb1ELb1ELi128EEEEEEEEEvNT_6ParamsE)
        /*0014*/ 	.short	0x0160
        /*0016*/ 	.short	0x0418


	//----- nvinfo : EIATTR_CBANK_PARAM_SIZE
	.align		4
.L_226:
        /*0018*/ 	.byte	0x03, 0x19
        /*001a*/ 	.short	0x0418


	//----- nvinfo : EIATTR_KPARAM_INFO
	.align		4
        /*001c*/ 	.byte	0x04, 0x17
        /*001e*/ 	.short	(.L_228 - .L_227)
.L_227:
        /*0020*/ 	.word	0x00000000
        /*0024*/ 	.short	0x0000
        /*0026*/ 	.short	0x0000
        /*0028*/ 	.byte	0x00, 0xf0, 0x61, 0x10


	//----- nvinfo : EIATTR_MAXREG_COUNT
	.align		4
.L_228:
        /*002c*/ 	.byte	0x03, 0x1b
        /*002e*/ 	.short	0x00ff


	//----- nvinfo : EIATTR_NUM_BARRIERS
	.align		4
        /*0030*/ 	.byte	0x02, 0x4c
        /*0032*/ 	.byte	0x02
	.zero		1


	//----- nvinfo : EIATTR_MERCURY_ISA_VERSION
	.align		4
        /*0034*/ 	.byte	0x03, 0x5f
        /*0036*/ 	.short	0x0000


	//----- nvinfo : EIATTR_COOP_GROUP_MASK_REGIDS
	.align		4
        /*0038*/ 	.byte	0x04, 0x29
        /*003a*/ 	.short	(.L_230 - .L_229)


	//   ....[0]....
.L_229:
        /*003c*/ 	.word	0xffffffff


	//   ....[1]....
        /*0040*/ 	.word	0xffffffff


	//   ....[2]....
        /*0044*/ 	.word	0xffffffff


	//   ....[3]....
        /*0048*/ 	.word	0xffffffff


	//   ....[4]....
        /*004c*/ 	.word	0xffffffff


	//   ....[5]....
        /*0050*/ 	.word	0xffffffff


	//   ....[6]....
        /*0054*/ 	.word	0xffffffff


	//   ....[7]....
        /*0058*/ 	.word	0xffffffff


	//   ....[8]....
        /*005c*/ 	.word	0xffffffff


	//   ....[9]....
        /*0060*/ 	.word	0xffffffff


	//   ....[10]....
        /*0064*/ 	.word	0xffffffff


	//   ....[11]....
        /*0068*/ 	.word	0xffffffff


	//   ....[12]....
        /*006c*/ 	.word	0xffffffff


	//   ....[13]....
        /*0070*/ 	.word	0xffffffff


	//   ....[14]....
        /*0074*/ 	.word	0xffffffff


	//   ....[15]....
        /*0078*/ 	.word	0xffffffff


	//   ....[16]....
        /*007c*/ 	.word	0xffffffff


	//   ....[17]....
        /*0080*/ 	.word	0xffffffff


	//   ....[18]....
        /*0084*/ 	.word	0xffffffff


	//   ....[19]....
        /*0088*/ 	.word	0xffffffff


	//   ....[20]....
        /*008c*/ 	.word	0xffffffff


	//   ....[21]....
        /*0090*/ 	.word	0xffffffff


	//   ....[22]....
        /*0094*/ 	.word	0xffffffff


	//   ....[23]....
        /*0098*/ 	.word	0xffffffff


	//   ....[24]....
        /*009c*/ 	.word	0xffffffff


	//   ....[25]....
        /*00a0*/ 	.word	0xffffffff


	//   ....[26]....
        /*00a4*/ 	.word	0xffffffff


	//   ....[27]....
        /*00a8*/ 	.word	0xffffffff


	//   ....[28]....
        /*00ac*/ 	.word	0xffffffff


	//   ....[29]....
        /*00b0*/ 	.word	0xffffffff


	//   ....[30]....
        /*00b4*/ 	.word	0xffffffff


	//   ....[31]....
        /*00b8*/ 	.word	0xffffffff


	//   ....[32]....
        /*00bc*/ 	.word	0xffffffff


	//   ....[33]....
        /*00c0*/ 	.word	0xffffffff


	//   ....[34]....
        /*00c4*/ 	.word	0xffffffff


	//   ....[35]....
        /*00c8*/ 	.word	0xffffffff


	//   ....[36]....
        /*00cc*/ 	.word	0xffffffff


	//   ....[37]....
        /*00d0*/ 	.word	0xffffffff


	//   ....[38]....
        /*00d4*/ 	.word	0xffffffff


	//   ....[39]....
        /*00d8*/ 	.word	0xffffffff


	//   ....[40]....
        /*00dc*/ 	.word	0xffffffff


	//   ....[41]....
        /*00e0*/ 	.word	0xffffffff


	//   ....[42]....
        /*00e4*/ 	.word	0xffffffff


	//   ....[43]....
        /*00e8*/ 	.word	0xffffffff


	//   ....[44]....
        /*00ec*/ 	.word	0xffffffff


	//   ....[45]....
        /*00f0*/ 	.word	0xffffffff


	//   ....[46]....
        /*00f4*/ 	.word	0xffffffff


	//   ....[47]....
        /*00f8*/ 	.word	0xffffffff


	//   ....[48]....
        /*00fc*/ 	.word	0xffffffff


	//----- nvinfo : EIATTR_COOP_GROUP_INSTR_OFFSETS
	.align		4
.L_230:
        /*0100*/ 	.byte	0x04, 0x28
        /*0102*/ 	.short	(.L_232 - .L_231)


	//   ....[0]....
.L_231:
        /*0104*/ 	.word	0x00000050


	//   ....[1]....
        /*0108*/ 	.word	0x00000d80


	//   ....[2]....
        /*010c*/ 	.word	0x00000de0


	//   ....[3]....
        /*0110*/ 	.word	0x00000fc0


	//   ....[4]....
        /*0114*/ 	.word	0x00000ff0


	//   ....[5]....
        /*0118*/ 	.word	0x00001110


	//   ....[6]....
        /*011c*/ 	.word	0x00001140


	//   ....[7]....
        /*0120*/ 	.word	0x00001270


	//   ....[8]....
        /*0124*/ 	.word	0x000012b0


	//   ....[9]....
        /*0128*/ 	.word	0x00001990


	//   ....[10]....
        /*012c*/ 	.word	0x000019b0


	//   ....[11]....
        /*0130*/ 	.word	0x000019e0


	//   ....[12]....
        /*0134*/ 	.word	0x00001a10


	//   ....[13]....
        /*0138*/ 	.word	0x00001a50


	//   ....[14]....
        /*013c*/ 	.word	0x00001a80


	//   ....[15]....
        /*0140*/ 	.word	0x00001a90


	//   ....[16]....
        /*0144*/ 	.word	0x00001aa0


	//   ....[17]....
        /*0148*/ 	.word	0x00002f50


	//   ....[18]....
        /*014c*/ 	.word	0x00002f80


	//   ....[19]....
        /*0150*/ 	.word	0x00002fa0


	//   ....[20]....
        /*0154*/ 	.word	0x00002fb0


	//   ....[21]....
        /*0158*/ 	.word	0x000037c0


	//   ....[22]....
        /*015c*/ 	.word	0x000037e0


	//   ....[23]....
        /*0160*/ 	.word	0x00003800


	//   ....[24]....
        /*0164*/ 	.word	0x00003820


	//   ....[25]....
        /*0168*/ 	.word	0x00004a20


	//   ....[26]....
        /*016c*/ 	.word	0x00004a30


	//   ....[27]....
        /*0170*/ 	.word	0x00004a40


	//   ....[28]....
        /*0174*/ 	.word	0x00004a50


	//   ....[29]....
        /*0178*/ 	.word	0x00004d30


	//   ....[30]....
        /*017c*/ 	.word	0x00004d50


	//   ....[31]....
        /*0180*/ 	.word	0x00004d90


	//   ....[32]....
        /*0184*/ 	.word	0x00004dd0


	//   ....[33]....
        /*0188*/ 	.word	0x00005ee0


	//   ....[34]....
        /*018c*/ 	.word	0x00005ef0


	//   ....[35]....
        /*0190*/ 	.word	0x00005f50


	//   ....[36]....
        /*0194*/ 	.word	0x00005f60


	//   ....[37]....
        /*0198*/ 	.word	0x000075a0


	//   ....[38]....
        /*019c*/ 	.word	0x000075c0


	//   ....[39]....
        /*01a0*/ 	.word	0x000075f0


	//   ....[40]....
        /*01a4*/ 	.word	0x00007610


	//   ....[41]....
        /*01a8*/ 	.word	0x00008340


	//   ....[42]....
        /*01ac*/ 	.word	0x00008370


	//   ....[43]....
        /*01b0*/ 	.word	0x000083a0


	//   ....[44]....
        /*01b4*/ 	.word	0x000083d0


	//   ....[45]....
        /*01b8*/ 	.word	0x00008440


	//   ....[46]....
        /*01bc*/ 	.word	0x000084a0


	//   ....[47]....
        /*01c0*/ 	.word	0x00008da0


	//   ....[48]....
        /*01c4*/ 	.word	0x00008db0


	//----- nvinfo : EIATTR_EXIT_INSTR_OFFSETS
	.align		4
.L_232:
        /*01c8*/ 	.byte	0x04, 0x1c
        /*01ca*/ 	.short	(.L_234 - .L_233)


	//   ....[0]....
.L_233:
        /*01cc*/ 	.word	0x000001b0


	//   ....[1]....
        /*01d0*/ 	.word	0x00008dc0


	//   ....[2]....
        /*01d4*/ 	.word	0x00009660


	//   ....[3]....
        /*01d8*/ 	.word	0x000096b0


	//   ....[4]....
        /*01dc*/ 	.word	0x000096e0


	//   ....[5]....
        /*01e0*/ 	.word	0x00009740


	//   ....[6]....
        /*01e4*/ 	.word	0x000099d0


	//----- nvinfo : EIATTR_CTAIDZ_USED
	.align		4
.L_234:
        /*01e8*/ 	.byte	0x01, 0x04
	.zero		2


	//----- nvinfo : EIATTR_MAX_THREADS
	.align		4
        /*01ec*/ 	.byte	0x04, 0x05
        /*01ee*/ 	.short	(.L_236 - .L_235)
.L_235:
        /*01f0*/ 	.word	0x00000100
        /*01f4*/ 	.word	0x00000001
        /*01f8*/ 	.word	0x00000001


	//----- nvinfo : EIATTR_CRS_STACK_SIZE
	.align		4
.L_236:
        /*01fc*/ 	.byte	0x04, 0x1e
        /*01fe*/ 	.short	(.L_238 - .L_237)
.L_237:
        /*0200*/ 	.word	0x00000000
.L_238:


//--------------------- .nv.info._ZN7cutlass13device_kernelIN5flash19enable_sm80_to_sm89INS1_16FlashAttnFwdSm80INS1_25CollectiveMainloopFwdSm80ILi8ELi1ELb0EN4cute5tupleIJNS5_1CILi128EEENS7_ILi64EEENS7_ILi192EEEEEELi192ENS_6half_tEfNS_4arch4Sm80ELb0ELb0ELb1ELb1ELb1ELb0ELb1ELb1EEENS1_21CollectiveEpilogueFwdINS6_IJS8_SA_S9_EEENS6_IJNS7_ILi1EEESI_SI_EEESC_SE_Li256ELb1ELb1ELb1ELb0EEENS1_36VarlenDynamicPersistentTileSchedulerILi128ELi64ELi256ELi256ELb1ELb1ELb0ELb0ELb1ELb1EEEEEEEEEvNT_6ParamsE --------------------------
	.section	.nv.info._ZN7cutlass13device_kernelIN5flash19enable_sm80_to_sm89INS1_16FlashAttnFwdSm80INS1_25CollectiveMainloopFwdSm80ILi8ELi1ELb0EN4cute5tupleIJNS5_1CILi128EEENS7_ILi64EEENS7_ILi192EEEEEELi192ENS_6half_tEfNS_4arch4Sm80ELb0ELb0ELb1ELb1ELb1ELb0ELb1ELb1EEENS1_21CollectiveEpilogueFwdINS6_IJS8_SA_S9_EEENS6_IJNS7_ILi1EEESI_SI_EEESC_SE_Li256ELb1ELb1ELb1ELb0EEENS1_36VarlenDynamicPersistentTileSchedulerILi128ELi64ELi256ELi256ELb1ELb1ELb0ELb0ELb1ELb1EEEEEEEEEvNT_6ParamsE,"",@"SHT_CUDA_INFO"
	.sectionflags	@""
	.align	4


	//----- nvinfo : EIATTR_CUDA_API_VERSION
	.align		4
        /*0000*/ 	.byte	0x04, 0x37
        /*0002*/ 	.short	(.L_240 - .L_239)
.L_239:
        /*0004*/ 	.word	0x00000082


	//----- nvinfo : EIATTR_SW2861232_WAR
	.align		4
.L_240:
        /*0008*/ 	.byte	0x01, 0x35
	.zero		2


	//----- nvinfo : EIATTR_PARAM_CBANK
	.align		4
        /*000c*/ 	.byte	0x04, 0x0a
        /*000e*/ 	.short	(.L_242 - .L_241)
	.align		4
.L_241:
        /*0010*/ 	.word	index@(.nv.constant0._ZN7cutlass13device_kernelIN5flash19enable_sm80_to_sm89INS1_16FlashAttnFwdSm80INS1_25CollectiveMainloopFwdSm80ILi8ELi1ELb0EN4cute5tupleIJNS5_1CILi128EEENS7_ILi64EEENS7_ILi192EEEEEELi192ENS_6half_tEfNS_4arch4Sm80ELb0ELb0ELb1ELb1ELb1ELb0ELb1ELb1EEENS1_21CollectiveEpilogueFwdINS6_IJS8_SA_S9_EEENS6_IJNS7_ILi1EEESI_SI_EEESC_SE_Li256ELb1ELb1ELb1ELb0EEENS1_36VarlenDynamicPersistentTileSchedulerILi128ELi64ELi256ELi256ELb1ELb1ELb0ELb0ELb1ELb1EEEEEEEEEvNT_6ParamsE)
        /*0014*/ 	.short	0x0160
        /*0016*/ 	.short	0x0438


	//----- nvinfo : EIATTR_CBANK_PARAM_SIZE
	.align		4
.L_242:
        /*0018*/ 	.byte	0x03, 0x19
        /*001a*/ 	.short	0x0438


	//----- nvinfo : EIATTR_KPARAM_INFO
	.align		4
        /*001c*/ 	.byte	0x04, 0x17
        /*001e*/ 	.short	(.L_244 - .L_243)
.L_243:
        /*0020*/ 	.word	0x00000000
        /*0024*/ 	.short	0x0000
        /*0026*/ 	.short	0x0000
        /*0028*/ 	.byte	0x00, 0xf0, 0xe1, 0x10


	//----- nvinfo : EIATTR_MAXREG_COUNT
	.align		4
.L_244:
        /*002c*/ 	.byte	0x03, 0x1b
        /*002e*/ 	.short	0x00ff


	//----- nvinfo : EIATTR_NUM_BARRIERS
	.align		4
        /*0030*/ 	.byte	0x02, 0x4c
        /*0032*/ 	.byte	0x06
	.zero		1


	//----- nvinfo : EIATTR_ANNOTATIONS
	.align		4
        /*0034*/ 	.byte	0x04, 0x55
        /*0036*/ 	.short	(.L_246 - .L_245)


	//   ....[0]....
.L_245:
        /*0038*/ 	.word	0x00000001
        /*003c*/ 	.byte	0x70, 0x00, 0x00, 0x00, 0x01, 0x00, 0x00, 0x00, 0xe0, 0x0f, 0x00, 0x00, 0x01, 0x00, 0x00, 0x00
        /*004c*/ 	.byte	0x60, 0x10, 0x00, 0x00, 0x01, 0x00, 0x00, 0x00, 0xa0, 0x12, 0x00, 0x00, 0x01, 0x00, 0x00, 0x00
        /*005c*/ 	.byte	0xc0, 0x93, 0x00, 0x00, 0x01, 0x00, 0x00, 0x00, 0x30, 0x9b, 0x00, 0x00, 0x01, 0x00, 0x00, 0x00
        /*006c*/ 	.byte	0x70, 0x9b, 0x00, 0x00, 0x01, 0x00, 0x00, 0x00, 0x60, 0xc6, 0x00, 0x00


	//----- nvinfo : EIATTR_MERCURY_ISA_VERSION
	.align		4
.L_246:
        /*0078*/ 	.byte	0x03, 0x5f
        /*007a*/ 	.short	0x0000


	//----- nvinfo : EIATTR_INT_WARP_WIDE_INSTR_OFFSETS
	.align		4
        /*007c*/ 	.byte	0x04, 0x31
        /*007e*/ 	.short	(.L_248 - .L_247)


	//   ....[0]....
.L_247:
        /*0080*/ 	.word	0x000092a0


	//   ....[1]....
        /*0084*/ 	.word	0x00009320


	//----- nvinfo : EIATTR_COOP_GROUP_MASK_REGIDS
	.align		4
.L_248:
        /*0088*/ 	.byte	0x04, 0x29
        /*008a*/ 	.short	(.L_250 - .L_249)


	//   ....[0]....
.L_249:
        /*008c*/ 	.word	0xffffffff


	//   ....[1]....
        /*0090*/ 	.word	0xffffffff


	//   ....[2]....
        /*0094*/ 	.word	0xffffffff


	//   ....[3]....
        /*0098*/ 	.word	0xffffffff


	//   ....[4]....
        /*009c*/ 	.word	0xffffffff


	//   ....[5]....
        /*00a0*/ 	.word	0xffffffff


	//   ....[6]....
        /*00a4*/ 	.word	0xffffffff


	//   ....[7]....
        /*00a8*/ 	.word	0xffffffff


	//   ....[8]....
        /*00ac*/ 	.word	0xffffffff


	//   ....[9]....
        /*00b0*/ 	.word	0xffffffff


	//   ....[10]....
        /*00b4*/ 	.word	0xffffffff


	//   ....[11]....
        /*00b8*/ 	.word	0xffffffff


	//   ....[12]....
        /*00bc*/ 	.word	0xffffffff


	//   ....[13]....
        /*00c0*/ 	.word	0xffffffff


	//   ....[14]....
        /*00c4*/ 	.word	0xffffffff


	//   ....[15]....
        /*00c8*/ 	.word	0xffffffff


	//   ....[16]....
        /*00cc*/ 	.word	0xffffffff


	//   ....[17]....
        /*00d0*/ 	.word	0xffffffff


	//   ....[18]....
        /*00d4*/ 	.word	0xffffffff


	//   ....[19]....
        /*00d8*/ 	.word	0xffffffff


	//   ....[20]....
        /*00dc*/ 	.word	0xffffffff


	//   ....[21]....
        /*00e0*/ 	.word	0xffffffff


	//   ....[22]....
        /*00e4*/ 	.word	0xffffffff


	//   ....[23]....
        /*00e8*/ 	.word	0xffffffff


	//   ....[24]....
        /*00ec*/ 	.word	0xffffffff


	//   ....[25]....
        /*00f0*/ 	.word	0xffffffff


	//   ....[26]....
        /*00f4*/ 	.word	0xffffffff


	//   ....[27]....
        /*00f8*/ 	.word	0xffffffff


	//   ....[28]....
        /*00fc*/ 	.word	0xffffffff


	//   ....[29]....
        /*0100*/ 	.word	0xffffffff


	//   ....[30]....
        /*0104*/ 	.word	0xffffffff


	//   ....[31]....
        /*0108*/ 	.word	0xffffffff


	//   ....[32]....
        /*010c*/ 	.word	0xffffffff


	//   ....[33]....
        /*0110*/ 	.word	0xffffffff


	//   ....[34]....
        /*0114*/ 	.word	0xffffffff


	//   ....[35]....
        /*0118*/ 	.word	0xffffffff


	//   ....[36]....
        /*011c*/ 	.word	0xffffffff


	//   ....[37]....
        /*0120*/ 	.word	0xffffffff


	//   ....[38]....
        /*0124*/ 	.word	0xffffffff


	//   ....[39]....
        /*0128*/ 	.word	0xffffffff


	//   ....[40]....
        /*012c*/ 	.word	0xffffffff


	//   ....[41]....
        /*0130*/ 	.word	0xffffffff


	//   ....[42]....
        /*0134*/ 	.word	0xffffffff


	//   ....[43]....
        /*0138*/ 	.word	0xffffffff


	//   ....[44]....
        /*013c*/ 	.word	0xffffffff


	//   ....[45]....
        /*0140*/ 	.word	0xffffffff


	//   ....[46]....
        /*0144*/ 	.word	0xffffffff


	//   ....[47]....
        /*0148*/ 	.word	0xffffffff


	//   ....[48]....
        /*014c*/ 	.word	0xffffffff


	//   ....[49]....
        /*0150*/ 	.word	0xffffffff


	//   ....[50]....
        /*0154*/ 	.word	0xffffffff


	//   ....[51]....
        /*0158*/ 	.word	0xffffffff


	//   ....[52]....
        /*015c*/ 	.word	0xffffffff


	//   ....[53]....
        /*0160*/ 	.word	0xffffffff


	//   ....[54]....
        /*0164*/ 	.word	0xffffffff


	//   ....[55]....
        /*0168*/ 	.word	0xffffffff


	//   ....[56]....
        /*016c*/ 	.word	0xffffffff


	//   ....[57]....
        /*0170*/ 	.word	0xffffffff


	//   ....[58]....
        /*0174*/ 	.word	0xffffffff


	//   ....[59]....
        /*0178*/ 	.word	0xffffffff


	//   ....[60]....
        /*017c*/ 	.word	0xffffffff


	//   ....[61]....
        /*0180*/ 	.word	0xffffffff


	//   ....[62]....
        /*0184*/ 	.word	0xffffffff


	//   ....[63]....
        /*0188*/ 	.word	0xffffffff


	//   ....[64]....
        /*018c*/ 	.word	0xffffffff


	//   ....[65]....
        /*0190*/ 	.word	0xffffffff


	//   ....[66]....
        /*0194*/ 	.word	0xffffffff


	//   ....[67]....
        /*0198*/ 	.word	0xffffffff


	//   ....[68]....
        /*019c*/ 	.word	0xffffffff


	//   ....[69]....
        /*01a0*/ 	.word	0xffffffff


	//   ....[70]....
        /*01a4*/ 	.word	0xffffffff


	//   ....[71]....
        /*01a8*/ 	.word	0xffffffff


	//   ....[72]....
        /*01ac*/ 	.word	0xffffffff


	//   ....[73]....
        /*01b0*/ 	.word	0xffffffff


	//   ....[74]....
        /*01b4*/ 	.word	0xffffffff


	//   ....[75]....
        /*01b8*/ 	.word	0xffffffff


	//   ....[76]....
        /*01bc*/ 	.word	0xffffffff


	//   ....[77]....
        /*01c0*/ 	.word	0xffffffff


	//   ....[78]....
        /*01c4*/ 	.word	0xffffffff


	//   ....[79]....
        /*01c8*/ 	.word	0xffffffff


	//   ....[80]....
        /*01cc*/ 	.word	0xffffffff


	//   ....[81]....
        /*01d0*/ 	.word	0xffffffff


	//   ....[82]....
        /*01d4*/ 	.word	0xffffffff


	//   ....[83]....
        /*01d8*/ 	.word	0xffffffff


	//   ....[84]....
        /*01dc*/ 	.word	0xffffffff


	//   ....[85]....
        /*01e0*/ 	.word	0xffffffff


	//   ....[86]....
        /*01e4*/ 	.word	0xffffffff


	//   ....[87]....
        /*01e8*/ 	.word	0xffffffff


	//   ....[88]....
        /*01ec*/ 	.word	0xffffffff


	//   ....[89]....
        /*01f0*/ 	.word	0xffffffff


	//   ....[90]....
        /*01f4*/ 	.word	0xffffffff


	//   ....[91]....
        /*01f8*/ 	.word	0xffffffff


	//   ....[92]....
        /*01fc*/ 	.word	0xffffffff


	//   ....[93]....
        /*0200*/ 	.word	0xffffffff


	//   ....[94]....
        /*0204*/ 	.word	0xffffffff


	//   ....[95]....
        /*0208*/ 	.word	0xffffffff


	//   ....[96]....
        /*020c*/ 	.word	0xffffffff


	//   ....[97]....
        /*0210*/ 	.word	0xffffffff


	//   ....[98]....
        /*0214*/ 	.word	0xffffffff


	//   ....[99]....
        /*0218*/ 	.word	0xffffffff


	//   ....[100]....
        /*021c*/ 	.word	0xffffffff


	//   ....[101]....
        /*0220*/ 	.word	0xffffffff


	//   ....[102]....
        /*0224*/ 	.word	0xffffffff


	//   ....[103]....
        /*0228*/ 	.word	0xffffffff


	//   ....[104]....
        /*022c*/ 	.word	0xffffffff


	//   ....[105]....
        /*0230*/ 	.word	0xffffffff


	//   ....[106]....
        /*0234*/ 	.word	0xffffffff


	//   ....[107]....
        /*0238*/ 	.word	0xffffffff


	//   ....[108]....
        /*023c*/ 	.word	0xffffffff


	//   ....[109]....
        /*0240*/ 	.word	0xffffffff


	//   ....[110]....
        /*0244*/ 	.word	0xffffffff


	//   ....[111]....
        /*0248*/ 	.word	0xffffffff


	//   ....[112]....
        /*024c*/ 	.word	0xffffffff


	//   ....[113]....
        /*0250*/ 	.word	0xffffffff


	//   ....[114]....
        /*0254*/ 	.word	0xffffffff


	//   ....[115]....
        /*0258*/ 	.word	0xffffffff


	//   ....[116]....
        /*025c*/ 	.word	0xffffffff


	//   ....[117]....
        /*0260*/ 	.word	0xffffffff


	//   ....[118]....
        /*0264*/ 	.word	0xffffffff


	//   ....[119]....
        /*0268*/ 	.word	0xffffffff


	//   ....[120]....
        /*026c*/ 	.word	0xffffffff


	//   ....[121]....
        /*0270*/ 	.word	0xffffffff


	//   ....[122]....
        /*0274*/ 	.word	0xffffffff


	//   ....[123]....
        /*0278*/ 	.word	0xffffffff


	//   ....[124]....
        /*027c*/ 	.word	0xffffffff


	//   ....[125]....
        /*0280*/ 	.word	0xffffffff


	//   ....[126]....
        /*0284*/ 	.word	0xffffffff


	//   ....[127]....
        /*0288*/ 	.word	0xffffffff


	//   ....[128]....
        /*028c*/ 	.word	0xffffffff


	//   ....[129]....
        /*0290*/ 	.word	0xffffffff


	//   ....[130]....
        /*0294*/ 	.word	0xffffffff


	//   ....[131]....
        /*0298*/ 	.word	0xffffffff


	//   ....[132]....
        /*029c*/ 	.word	0xffffffff


	//   ....[133]....
        /*02a0*/ 	.word	0xffffffff


	//   ....[134]....
        /*02a4*/ 	.word	0xffffffff


	//   ....[135]....
        /*02a8*/ 	.word	0xffffffff


	//   ....[136]....
        /*02ac*/ 	.word	0xffffffff


	//   ....[137]....
        /*02b0*/ 	.word	0xffffffff


	//   ....[138]....
        /*02b4*/ 	.word	0xffffffff


	//   ....[139]....
        /*02b8*/ 	.word	0xffffffff


	//   ....[140]....
        /*02bc*/ 	.word	0xffffffff


	//   ....[141]....
        /*02c0*/ 	.word	0xffffffff


	//   ....[142]....
        /*02c4*/ 	.word	0xffffffff


	//   ....[143]....
        /*02c8*/ 	.word	0xffffffff


	//   ....[144]....
        /*02cc*/ 	.word	0xffffffff


	//   ....[145]....
        /*02d0*/ 	.word	0xffffffff


	//   ....[146]....
        /*02d4*/ 	.word	0xffffffff


	//   ....[147]....
        /*02d8*/ 	.word	0xffffffff


	//   ....[148]....
        /*02dc*/ 	.word	0xffffffff


	//   ....[149]....
        /*02e0*/ 	.word	0xffffffff


	//   ....[150]....
        /*02e4*/ 	.word	0xffffffff


	//   ....[151]....
        /*02e8*/ 	.word	0xffffffff


	//   ....[152]....
        /*02ec*/ 	.word	0xffffffff


	//   ....[153]....
        /*02f0*/ 	.word	0xffffffff


	//   ....[154]....
        /*02f4*/ 	.word	0xffffffff


	//   ....[155]....
        /*02f8*/ 	.word	0xffffffff


	//   ....[156]....
        /*02fc*/ 	.word	0xffffffff


	//   ....[157]....
        /*0300*/ 	.word	0xffffffff


	//   ....[158]....
        /*0304*/ 	.word	0xffffffff


	//   ....[159]....
        /*0308*/ 	.word	0xffffffff


	//   ....[160]....
        /*030c*/ 	.word	0xffffffff


	//   ....[161]....
        /*0310*/ 	.word	0xffffffff


	//   ....[162]....
        /*0314*/ 	.word	0xffffffff


	//   ....[163]....
        /*0318*/ 	.word	0xffffffff


	//   ....[164]....
        /*031c*/ 	.word	0xffffffff


	//   ....[165]....
        /*0320*/ 	.word	0xffffffff


	//   ....[166]....
        /*0324*/ 	.word	0xffffffff


	//   ....[167]....
        /*0328*/ 	.word	0xffffffff


	//   ....[168]....
        /*032c*/ 	.word	0xffffffff


	//   ....[169]....
        /*0330*/ 	.word	0xffffffff


	//   ....[170]....
        /*0334*/ 	.word	0xffffffff


	//   ....[171]....
        /*0338*/ 	.word	0xffffffff


	//   ....[172]....
        /*033c*/ 	.word	0xffffffff


	//   ....[173]....
        /*0340*/ 	.word	0xffffffff


	//   ....[174]....
        /*0344*/ 	.word	0xffffffff


	//   ....[175]....
        /*0348*/ 	.word	0xffffffff


	//----- nvinfo : EIATTR_COOP_GROUP_INSTR_OFFSETS
	.align		4
.L_250:
        /*034c*/ 	.byte	0x04, 0x28
        /*034e*/ 	.short	(.L_252 - .L_251)


	//   ....[0]....
.L_251:
        /*0350*/ 	.word	0x00000050


	//   ....[1]....
        /*0354*/ 	.word	0x000001e0


	//   ....[2]....
        /*0358*/ 	.word	0x00000210


	//   ....[3]....
        /*035c*/ 	.word	0x00000240


	//   ....[4]....
        /*0360*/ 	.word	0x00000270


	//   ....[5]....
        /*0364*/ 	.word	0x000002a0


	//   ....[6]....
        /*0368*/ 	.word	0x000002d0


	//   ....[7]....
        /*036c*/ 	.word	0x00000440


	//   ....[8]....
        /*0370*/ 	.word	0x00000480


	//   ....[9]....
        /*0374*/ 	.word	0x000004b0


	//   ....[10]....
        /*0378*/ 	.word	0x000004e0


	//   ....[11]....
        /*037c*/ 	.word	0x00000510


	//   ....[12]....
        /*0380*/ 	.word	0x00000540


	//   ....[13]....
        /*0384*/ 	.word	0x000005d0


	//   ....[14]....
        /*0388*/ 	.word	0x00000600


	//   ....[15]....
        /*038c*/ 	.word	0x00000620


	//   ....[16]....
        /*0390*/ 	.word	0x00000680


	//   ....[17]....
        /*0394*/ 	.word	0x00002170


	//   ....[18]....
        /*0398*/ 	.word	0x00002190


	//   ....[19]....
        /*039c*/ 	.word	0x00002300


	//   ....[20]....
        /*03a0*/ 	.word	0x00002310


	//   ....[21]....
        /*03a4*/ 	.word	0x00002470


	//   ....[22]....
        /*03a8*/ 	.word	0x00002490


	//   ....[23]....
        /*03ac*/ 	.word	0x000025f0


	//   ....[24]....
        /*03b0*/ 	.word	0x00002600


	//   ....[25]....
        /*03b4*/ 	.word	0x00002af0


	//   ....[26]....
        /*03b8*/ 	.word	0x00002b00


	//   ....[27]....
        /*03bc*/ 	.word	0x00002b20


	//   ....[28]....
        /*03c0*/ 	.word	0x00002b40


	//   ....[29]....
        /*03c4*/ 	.word	0x00002c30


	//   ....[30]....
        /*03c8*/ 	.word	0x00002c40


	//   ....[31]....
        /*03cc*/ 	.word	0x00002c50


	//   ....[32]....
        /*03d0*/ 	.word	0x00002c60


	//   ....[33]....
        /*03d4*/ 	.word	0x00003fc0


	//   ....[34]....
        /*03d8*/ 	.word	0x00003fe0


	//   ....[35]....
        /*03dc*/ 	.word	0x00004030


	//   ....[36]....
        /*03e0*/ 	.word	0x000040b0


	//   ....[37]....
        /*03e4*/ 	.word	0x00004750


	//   ....[38]....
        /*03e8*/ 	.word	0x00004760


	//   ....[39]....
        /*03ec*/ 	.word	0x00004790


	//   ....[40]....
        /*03f0*/ 	.word	0x000047a0


	//   ....[41]....
        /*03f4*/ 	.word	0x00005c70


	//   ....[42]....
        /*03f8*/ 	.word	0x00005c80


	//   ....[43]....
        /*03fc*/ 	.word	0x00005cb0


	//   ....[44]....
        /*0400*/ 	.word	0x00005cc0


	//   ....[45]....
        /*0404*/ 	.word	0x00006e80


	//   ....[46]....
        /*0408*/ 	.word	0x00006ea0


	//   ....[47]....
        /*040c*/ 	.word	0x00006f70


	//   ....[48]....
        /*0410*/ 	.word	0x00006f90


	//   ....[49]....
        /*0414*/ 	.word	0x000072e0


	//   ....[50]....
        /*0418*/ 	.word	0x000072f0


	//   ....[51]....
        /*041c*/ 	.word	0x00007320


	//   ....[52]....
        /*0420*/ 	.word	0x00007330


	//   ....[53]....
        /*0424*/ 	.word	0x00008a80


	//   ....[54]....
        /*0428*/ 	.word	0x00008ab0


	//   ....[55]....
        /*042c*/ 	.word	0x00008ac0


	//   ....[56]....
        /*0430*/ 	.word	0x00008af0


	//   ....[57]....
        /*0434*/ 	.word	0x00009ea0


	//   ....[58]....
        /*0438*/ 	.word	0x00009eb0


	//   ....[59]....
        /*043c*/ 	.word	0x00009ec0


	//   ....[60]....
        /*0440*/ 	.word	0x00009ed0


	//   ....[61]....
        /*0444*/ 	.word	0x0000a240


	//   ....[62]....
        /*0448*/ 	.word	0x0000a260


	//   ....[63]....
        /*044c*/ 	.word	0x0000a3c0


	//   ....[64]....
        /*0450*/ 	.word	0x0000a3d0


	//   ....[65]....
        /*0454*/ 	.word	0x0000a530


	//   ....[66]....
        /*0458*/ 	.word	0x0000a550


	//   ....[67]....
        /*045c*/ 	.word	0x0000a6b0


	//   ....[68]....
        /*0460*/ 	.word	0x0000a6c0


	//   ....[69]....
        /*0464*/ 	.word	0x0000aa00


	//   ....[70]....
        /*0468*/ 	.word	0x0000aa20


	//   ....[71]....
        /*046c*/ 	.word	0x0000b1f0


	//   ....[72]....
        /*0470*/ 	.word	0x0000b200


	//   ....[73]....
        /*0474*/ 	.word	0x0000c090


	//   ....[74]....
        /*0478*/ 	.word	0x0000c0b0


	//   ....[75]....
        /*047c*/ 	.word	0x0000c220


	//   ....[76]....
        /*0480*/ 	.word	0x0000c230


	//   ....[77]....
        /*0484*/ 	.word	0x0000c390


	//   ....[78]....
        /*0488*/ 	.word	0x0000c3b0


	//   ....[79]....
        /*048c*/ 	.word	0x0000c510


	//   ....[80]....
        /*0490*/ 	.word	0x0000c520


	//   ....[81]....
        /*0494*/ 	.word	0x0000c720


	//   ....[82]....
        /*0498*/ 	.word	0x0000c740


	//   ....[83]....
        /*049c*/ 	.word	0x0000c860


	//   ....[84]....
        /*04a0*/ 	.word	0x0000c8a0


	//   ....[85]....
        /*04a4*/ 	.word	0x0000c8d0


	//   ....[86]....
        /*04a8*/ 	.word	0x0000c900


	//   ....[87]....
        /*04ac*/ 	.word	0x0000c930


	//   ....[88]....
        /*04b0*/ 	.word	0x0000c960


	//   ....[89]....
        /*04b4*/ 	.word	0x0000cab0


	//   ....[90]....
        /*04b8*/ 	.word	0x0000caf0


	//   ....[91]....
        /*04bc*/ 	.word	0x0000cb20


	//   ....[92]....
        /*04c0*/ 	.word	0x0000cb50


	//   ....[93]....
        /*04c4*/ 	.word	0x0000cb80


	//   ....[94]....
        /*04c8*/ 	.word	0x0000cbb0


	//   ....[95]....
        /*04cc*/ 	.word	0x0000cc40


	//   ....[96]....
        /*04d0*/ 	.word	0x0000cc70


	//   ....[97]....
        /*04d4*/ 	.word	0x0000cc80


	//   ....[98]....
        /*04d8*/ 	.word	0x0000cce0


	//   ....[99]....
        /*04dc*/ 	.word	0x0000d210


	//   ....[100]....
        /*04e0*/ 	.word	0x0000d270


	//   ....[101]....
        /*04e4*/ 	.word	0x0000d2c0


	//   ....[102]....
        /*04e8*/ 	.word	0x0000d310


	//   ....[103]....
        /*04ec*/ 	.word	0x0000d360


	//   ....[104]....
        /*04f0*/ 	.word	0x0000d3d0


	//   ....[105]....
        /*04f4*/ 	.word	0x0000d420


	//   ....[106]....
        /*04f8*/ 	.word	0x0000d480


	//   ....[107]....
        /*04fc*/ 	.word	0x0000d4f0


	//   ....[108]....
        /*0500*/ 	.word	0x0000d550


	//   ....[109]....
        /*0504*/ 	.word	0x0000d5c0


	//   ....[110]....
        /*0508*/ 	.word	0x0000d630


	//   ....[111]....
        /*050c*/ 	.word	0x0000d6a0


	//   ....[112]....
        /*0510*/ 	.word	0x0000d700


	//   ....[113]....
        /*0514*/ 	.word	0x0000d770


	//   ....[114]....
        /*0518*/ 	.word	0x0000d7e0


	//   ....[115]....
        /*051c*/ 	.word	0x0000d850


	//   ....[116]....
        /*0520*/ 	.word	0x0000d8b0


	//   ....[117]....
        /*0524*/ 	.word	0x0000d920


	//   ....[118]....
        /*0528*/ 	.word	0x0000d990


	//   ....[119]....
        /*052c*/ 	.word	0x0000dad0


	//   ....[120]....
        /*0530*/ 	.word	0x0000db30


	//   ....[121]....
        /*0534*/ 	.word	0x0000db80


	//   ....[122]....
        /*0538*/ 	.word	0x0000dbc0


	//   ....[123]....
        /*053c*/ 	.word	0x0000dc10


	//   ....[124]....
        /*0540*/ 	.word	0x0000dc60


	//   ....[125]....
        /*0544*/ 	.word	0x0000dcd0


	//   ....[126]....
        /*0548*/ 	.word	0x0000dd40


	//   ....[127]....
        /*054c*/ 	.word	0x0000ddb0


	//   ....[128]....
        /*0550*/ 	.word	0x0000def0


	//   ....[129]....
        /*0554*/ 	.word	0x0000df50


	//   ....[130]....
        /*0558*/ 	.word	0x0000dfa0


	//   ....[131]....
        /*055c*/ 	.word	0x0000dfe0


	//   ....[132]....
        /*0560*/ 	.word	0x0000e030


	//   ....[133]....
        /*0564*/ 	.word	0x0000e070


	//   ....[134]....
        /*0568*/ 	.word	0x0000e0c0


	//   ....[135]....
        /*056c*/ 	.word	0x0000e110


	//   ....[136]....
        /*0570*/ 	.word	0x0000e160


	//   ....[137]....
        /*0574*/ 	.word	0x0000e1a0


	//   ....[138]....
        /*0578*/ 	.word	0x0000e210


	//   ....[139]....
        /*057c*/ 	.word	0x0000e280


	//   ....[140]....
        /*0580*/ 	.word	0x0000e2f0


	//   ....[141]....
        /*0584*/ 	.word	0x0000e350


	//   ....[142]....
        /*0588*/ 	.word	0x0000e3c0


	//   ....[143]....
        /*058c*/ 	.word	0x0000e430


	//   ....[144]....
        /*0590*/ 	.word	0x0000e4a0


	//   ....[145]....
        /*0594*/ 	.word	0x0000e500


	//   ....[146]....
        /*0598*/ 	.word	0x0000e570


	//   ....[147]....
        /*059c*/ 	.word	0x0000e5e0


	//   ....[148]....
        /*05a0*/ 	.word	0x0000e650


	//   ....[149]....
        /*05a4*/ 	.word	0x0000e6b0


	//   ....[150]....
        /*05a8*/ 	.word	0x0000e720


	//   ....[151]....
        /*05ac*/ 	.word	0x0000e790


	//   ....[152]....
        /*05b0*/ 	.word	0x0000e800


	//   ....[153]....
        /*05b4*/ 	.word	0x0000e860


	//   ....[154]....
        /*05b8*/ 	.word	0x0000e8d0


	//   ....[155]....
        /*05bc*/ 	.word	0x0000e940


	//   ....[156]....
        /*05c0*/ 	.word	0x0000e9b0


	//   ....[157]....
        /*05c4*/ 	.word	0x0000ea10


	//   ....[158]....
        /*05c8*/ 	.word	0x0000ea80


	//   ....[159]....
        /*05cc*/ 	.word	0x0000eaf0


	//   ....[160]....
        /*05d0*/ 	.word	0x0000eb40


	//   ....[161]....
        /*05d4*/ 	.word	0x0000eb80


	//   ....[162]....
        /*05d8*/ 	.word	0x0000ebd0


	//   ....[163]....
        /*05dc*/ 	.word	0x0000ec20


	//   ....[164]....
        /*05e0*/ 	.word	0x0000ec70


	//   ....[165]....
        /*05e4*/ 	.word	0x0000ece0


	//   ....[166]....
        /*05e8*/ 	.word	0x0000ed30


	//   ....[167]....
        /*05ec*/ 	.word	0x0000ed80


	//   ....[168]....
        /*05f0*/ 	.word	0x0000edd0


	//   ....[169]....
        /*05f4*/ 	.word	0x0000ee20


	//   ....[170]....
        /*05f8*/ 	.word	0x0000ee70


	//   ....[171]....
        /*05fc*/ 	.word	0x0000eee0


	//   ....[172]....
        /*0600*/ 	.word	0x0000ef30


	//   ....[173]....
        /*0604*/ 	.word	0x0000ef90


	//   ....[174]....
        /*0608*/ 	.word	0x0000eff0


	//   ....[175]....
        /*060c*/ 	.word	0x0000f060


	//----- nvinfo : EIATTR_EXIT_INSTR_OFFSETS
	.align		4
.L_252:
        /*0610*/ 	.byte	0x04, 0x1c
        /*0612*/ 	.short	(.L_254 - .L_253)


	//   ....[0]....
.L_253:
        /*0614*/ 	.word	0x00000b40


	//   ....[1]....
        /*0618*/ 	.word	0x0000d1d0


	//----- nvinfo : EIATTR_MAX_THREADS
	.align		4
.L_254:
        /*061c*/ 	.byte	0x04, 0x05
        /*061e*/ 	.short	(.L_256 - .L_255)
.L_255:
        /*0620*/ 	.word	0x00000100
        /*0624*/ 	.word	0x00000001
        /*0628*/ 	.word	0x00000001


	//----- nvinfo : EIATTR_CRS_STACK_SIZE
	.align		4
.L_256:
        /*062c*/ 	.byte	0x04, 0x1e
        /*062e*/ 	.short	(.L_258 - .L_257)
.L_257:
        /*0630*/ 	.word	0x00000000
.L_258:


//--------------------- .nv.info._ZN7cutlass13device_kernelIN5flash19enable_sm80_to_sm89INS1_16FlashAttnFwdSm80INS1_25CollectiveMainloopFwdSm80ILi8ELi1ELb0EN4cute5tupleIJNS5_1CILi128EEENS7_ILi64EEENS7_ILi192EEEEEELi192ENS_6half_tEfNS_4arch4Sm80ELb0ELb0ELb1ELb1ELb1ELb1ELb1ELb1EEENS1_21CollectiveEpilogueFwdINS6_IJS8_SA_S9_EEENS6_IJNS7_ILi1EEESI_SI_EEESC_SE_Li256ELb1ELb1ELb1ELb0EEENS1_36VarlenDynamicPersistentTileSchedulerILi128ELi64ELi256ELi256ELb1ELb1ELb0ELb0ELb1ELb1EEEEEEEEEvNT_6ParamsE --------------------------
	.section	.nv.info._ZN7cutlass13device_kernelIN5flash19enable_sm80_to_sm89INS1_16FlashAttnFwdSm80INS1_25CollectiveMainloopFwdSm80ILi8ELi1ELb0EN4cute5tupleIJNS5_1CILi128EEENS7_ILi64EEENS7_ILi192EEEEEELi192ENS_6half_tEfNS_4arch4Sm80ELb0ELb0ELb1ELb1ELb1ELb1ELb1ELb1EEENS1_21CollectiveEpilogueFwdINS6_IJS8_SA_S9_EEENS6_IJNS7_ILi1EEESI_SI_EEESC_SE_Li256ELb1ELb1ELb1ELb0EEENS1_36VarlenDynamicPersistentTileSchedulerILi128ELi64ELi256ELi256ELb1ELb1ELb0ELb0ELb1ELb1EEEEEEEEEvNT_6ParamsE,"",@"SHT_CUDA_INFO"
	.sectionflags	@""
	.align	4


	//----- nvinfo : EIATTR_CUDA_API_VERSION
	.align		4
        /*0000*/ 	.byte	0x04, 0x37
        /*0002*/ 	.short	(.L_260 - .L_259)
.L_259:
        /*0004*/ 	.word	0x00000082


	//----- nvinfo : EIATTR_SW2861232_WAR
	.align		4
.L_260:
        /*0008*/ 	.byte	0x01, 0x35
	.zero		2


	//----- nvinfo : EIATTR_PARAM_CBANK
	.align		4
        /*000c*/ 	.byte	0x04, 0x0a
        /*000e*/ 	.short	(.L_262 - .L_261)
	.align		4
.L_261:
        /*0010*/ 	.word	index@(.nv.constant0._ZN7cutlass13device_kernelIN5flash19enable_sm80_to_sm89INS1_16FlashAttnFwdSm80INS1_25CollectiveMainloopFwdSm80ILi8ELi1ELb0EN4cute5tupleIJNS5_1CILi128EEENS7_ILi64EEENS7_ILi192EEEEEELi192ENS_6half_tEfNS_4arch4Sm80ELb0ELb0ELb1ELb1ELb1ELb1ELb1ELb1EEENS1_21CollectiveEpilogueFwdINS6_IJS8_SA_S9_EEENS6_IJNS7_ILi1EEESI_SI_EEESC_SE_Li256ELb1ELb1ELb1ELb0EEENS1_36VarlenDynamicPersistentTileSchedulerILi128ELi64ELi256ELi256ELb1ELb1ELb0ELb0ELb1ELb1EEEEEEEEEvNT_6ParamsE)
        /*0014*/ 	.short	0x0160
        /*0016*/ 	.short	0x0438


	//----- nvinfo : EIATTR_CBANK_PARAM_SIZE
	.align		4
.L_262:
        /*0018*/ 	.byte	0x03, 0x19
        /*001a*/ 	.short	0x0438


	//----- nvinfo : EIATTR_KPARAM_INFO
	.align		4
        /*001c*/ 	.byte	0x04, 0x17
        /*001e*/ 	.short	(.L_264 - .L_263)
.L_263:
        /*0020*/ 	.word	0x00000000
        /*0024*/ 	.short	0x0000
        /*0026*/ 	.short	0x0000
        /*0028*/ 	.byte	0x00, 0xf0, 0xe1, 0x10


	//----- nvinfo : EIATTR_MAXREG_COUNT
	.align		4
.L_264:
        /*002c*/ 	.byte	0x03, 0x1b
        /*002e*/ 	.short	0x00ff


	//----- nvinfo : EIATTR_NUM_BARRIERS
	.align		4
        /*0030*/ 	.byte	0x02, 0x4c
        /*0032*/ 	.byte	0x06
	.zero		1


	//----- nvinfo : EIATTR_ANNOTATIONS
	.align		4
        /*0034*/ 	.byte	0x04, 0x55
        /*0036*/ 	.short	(.L_266 - .L_265)


	//   ....[0]....
.L_265:
        /*0038*/ 	.word	0x00000001
        /*003c*/ 	.byte	0x40, 0x10, 0x00, 0x00, 0x01, 0x00, 0x00, 0x00, 0x00, 0x12, 0x00, 0x00, 0x01, 0x00, 0x00, 0x00
        /* <DEDUP_REMOVED lines=21> */
        /*019c*/ 	.byte	0x00, 0x4d, 0x01, 0x00, 0x01, 0x00, 0x00, 0x00, 0x90, 0x4e, 0x01, 0x00


	//----- nvinfo : EIATTR_MERCURY_ISA_VERSION
	.align		4
.L_266:
        /*01a8*/ 	.byte	0x03, 0x5f
        /*01aa*/ 	.short	0x0000


	//----- nvinfo : EIATTR_INT_WARP_WIDE_INSTR_OFFSETS
	.align		4
        /*01ac*/ 	.byte	0x04, 0x31
        /*01ae*/ 	.short	(.L_268 - .L_267)


	//   ....[0]....
.L_267:
        /*01b0*/ 	.word	0x00014440


	//   ....[1]....
        /*01b4*/ 	.word	0x000144c0


	//----- nvinfo : EIATTR_COOP_GROUP_MASK_REGIDS
	.align		4
.L_268:
        /*01b8*/ 	.byte	0x04, 0x29
        /*01ba*/ 	.short	(.L_270 - .L_269)


	//   ....[0]....
.L_269:
        /*01bc*/ 	.word	0xffffffff


	//   ....[1]....
        /*01c0*/ 	.word	0xffffffff


	//   ....[2]....
        /*01c4*/ 	.word	0xffffffff


	//   ....[3]....
        /*01c8*/ 	.word	0xffffffff


	//   ....[4]....
        /*01cc*/ 	.word	0xffffffff


	//   ....[5]....
        /*01d0*/ 	.word	0xffffffff


	//   ....[6]....
        /*01d4*/ 	.word	0xffffffff


	//   ....[7]....
        /*01d8*/ 	.word	0xffffffff


	//   ....[8]....
        /*01dc*/ 	.word	0xffffffff


	//   ....[9]....
        /*01e0*/ 	.word	0xffffffff


	//   ....[10]....
        /*01e4*/ 	.word	0xffffffff


	//   ....[11]....
        /*01e8*/ 	.word	0xffffffff


	//   ....[12]....
        /*01ec*/ 	.word	0xffffffff


	//   ....[13]....
        /*01f0*/ 	.word	0xffffffff


	//   ....[14]....
        /*01f4*/ 	.word	0xffffffff


	//   ....[15]....
        /*01f8*/ 	.word	0xffffffff


	//   ....[16]....
        /*01fc*/ 	.word	0xffffffff


	//   ....[17]....
        /*0200*/ 	.word	0xffffffff


	//   ....[18]....
        /*0204*/ 	.word	0xffffffff


	//   ....[19]....
        /*0208*/ 	.word	0xffffffff


	//   ....[20]....
        /*020c*/ 	.word	0xffffffff


	//   ....[21]....
        /*0210*/ 	.word	0xffffffff


	//   ....[22]....
        /*0214*/ 	.word	0xffffffff


	//   ....[23]....
        /*0218*/ 	.word	0xffffffff


	//   ....[24]....
        /*021c*/ 	.word	0xffffffff


	//   ....[25]....
        /*0220*/ 	.word	0xffffffff


	//   ....[26]....
        /*0224*/ 	.word	0xffffffff


	//   ....[27]....
        /*0228*/ 	.word	0xffffffff


	//   ....[28]....
        /*022c*/ 	.word	0xffffffff


	//   ....[29]....
        /*0230*/ 	.word	0xffffffff


	//   ....[30]....
        /*0234*/ 	.word	0xffffffff


	//   ....[31]....
        /*0238*/ 	.word	0xffffffff


	//   ....[32]....
        /*023c*/ 	.word	0xffffffff


	//   ....[33]....
        /*0240*/ 	.word	0xffffffff


	//   ....[34]....
        /*0244*/ 	.word	0xffffffff


	//   ....[35]....
        /*0248*/ 	.word	0xffffffff


	//   ....[36]....
        /*024c*/ 	.word	0xffffffff


	//   ....[37]....
        /*0250*/ 	.word	0xffffffff


	//   ....[38]....
        /*0254*/ 	.word	0xffffffff


	//   ....[39]....
        /*0258*/ 	.word	0xffffffff


	//   ....[40]....
        /*025c*/ 	.word	0xffffffff


	//   ....[41]....
        /*0260*/ 	.word	0xffffffff


	//   ....[42]....
        /*0264*/ 	.word	0xffffffff


	//   ....[43]....
        /*0268*/ 	.word	0xffffffff


	//   ....[44]....
        /*026c*/ 	.word	0xffffffff


	//   ....[45]....
        /*0270*/ 	.word	0xffffffff


	//   ....[46]....
        /*0274*/ 	.word	0xffffffff


	//   ....[47]....
        /*0278*/ 	.word	0xffffffff


	//   ....[48]....
        /*027c*/ 	.word	0xffffffff


	//   ....[49]....
        /*0280*/ 	.word	0xffffffff


	//   ....[50]....
        /*0284*/ 	.word	0xffffffff


	//   ....[51]....
        /*0288*/ 	.word	0xffffffff


	//   ....[52]....
        /*028c*/ 	.word	0xffffffff


	//   ....[53]....
        /*0290*/ 	.word	0xffffffff


	//   ....[54]....
        /*0294*/ 	.word	0xffffffff


	//   ....[55]....
        /*0298*/ 	.word	0xffffffff


	//   ....[56]....
        /*029c*/ 	.word	0xffffffff


	//   ....[57]....
        /*02a0*/ 	.word	0xffffffff


	//   ....[58]....
        /*02a4*/ 	.word	0xffffffff


	//   ....[59]....
        /*02a8*/ 	.word	0xffffffff


	//   ....[60]....
        /*02ac*/ 	.word	0xffffffff


	//   ....[61]....
        /*02b0*/ 	.word	0xffffffff


	//   ....[62]....
        /*02b4*/ 	.word	0xffffffff


	//   ....[63]....
        /*02b8*/ 	.word	0xffffffff


	//   ....[64]....
        /*02bc*/ 	.word	0xffffffff


	//   ....[65]....
        /*02c0*/ 	.word	0xffffffff


	//   ....[66]....
        /*02c4*/ 	.word	0xffffffff


	//   ....[67]....
        /*02c8*/ 	.word	0xffffffff


	//   ....[68]....
        /*02cc*/ 	.word	0xffffffff


	//   ....[69]....
        /*02d0*/ 	.word	0xffffffff


	//   ....[70]....
        /*02d4*/ 	.word	0xffffffff


	//   ....[71]....
        /*02d8*/ 	.word	0xffffffff


	//   ....[72]....
        /*02dc*/ 	.word	0xffffffff


	//   ....[73]....
        /*02e0*/ 	.word	0xffffffff


	//   ....[74]....
        /*02e4*/ 	.word	0xffffffff


	//   ....[75]....
        /*02e8*/ 	.word	0xffffffff


	//   ....[76]....
        /*02ec*/ 	.word	0xffffffff


	//   ....[77]....
        /*02f0*/ 	.word	0xffffffff


	//   ....[78]....
        /*02f4*/ 	.word	0xffffffff


	//   ....[79]....
        /*02f8*/ 	.word	0xffffffff


	//   ....[80]....
        /*02fc*/ 	.word	0xffffffff


	//   ....[81]....
        /*0300*/ 	.word	0xffffffff


	//   ....[82]....
        /*0304*/ 	.word	0xffffffff


	//   ....[83]....
        /*0308*/ 	.word	0xffffffff


	//   ....[84]....
        /*030c*/ 	.word	0xffffffff


	//   ....[85]....
        /*0310*/ 	.word	0xffffffff


	//   ....[86]....
        /*0314*/ 	.word	0xffffffff


	//   ....[87]....
        /*0318*/ 	.word	0xffffffff


	//   ....[88]....
        /*031c*/ 	.word	0xffffffff


	//   ....[89]....
        /*0320*/ 	.word	0xffffffff


	//   ....[90]....
        /*0324*/ 	.word	0xffffffff


	//   ....[91]....
        /*0328*/ 	.word	0xffffffff


	//   ....[92]....
        /*032c*/ 	.word	0xffffffff


	//   ....[93]....
        /*0330*/ 	.word	0xffffffff


	//   ....[94]....
        /*0334*/ 	.word	0xffffffff


	//   ....[95]....
        /*0338*/ 	.word	0xffffffff


	//   ....[96]....
        /*033c*/ 	.word	0xffffffff


	//   ....[97]....
        /*0340*/ 	.word	0xffffffff


	//   ....[98]....
        /*0344*/ 	.word	0xffffffff


	//   ....[99]....
        /*0348*/ 	.word	0xffffffff


	//   ....[100]....
        /*034c*/ 	.word	0xffffffff


	//   ....[101]....
        /*0350*/ 	.word	0xffffffff


	//   ....[102]....
        /*0354*/ 	.word	0xffffffff


	//   ....[103]....
        /*0358*/ 	.word	0xffffffff


	//   ....[104]....
        /*035c*/ 	.word	0xffffffff


	//   ....[105]....
        /*0360*/ 	.word	0xffffffff


	//   ....[106]....
        /*0364*/ 	.word	0xffffffff


	//   ....[107]....
        /*0368*/ 	.word	0xffffffff


	//   ....[108]....
        /*036c*/ 	.word	0xffffffff


	//   ....[109]....
        /*0370*/ 	.word	0xffffffff


	//   ....[110]....
        /*0374*/ 	.word	0xffffffff


	//   ....[111]....
        /*0378*/ 	.word	0xffffffff


	//   ....[112]....
        /*037c*/ 	.word	0xffffffff


	//   ....[113]....
        /*0380*/ 	.word	0xffffffff


	//   ....[114]....
        /*0384*/ 	.word	0xffffffff


	//   ....[115]....
        /*0388*/ 	.word	0xffffffff


	//   ....[116]....
        /*038c*/ 	.word	0xffffffff


	//   ....[117]....
        /*0390*/ 	.word	0xffffffff


	//   ....[118]....
        /*0394*/ 	.word	0xffffffff


	//   ....[119]....
        /*0398*/ 	.word	0xffffffff


	//   ....[120]....
        /*039c*/ 	.word	0xffffffff


	//   ....[121]....
        /*03a0*/ 	.word	0xffffffff


	//   ....[122]....
        /*03a4*/ 	.word	0xffffffff


	//   ....[123]....
        /*03a8*/ 	.word	0xffffffff


	//   ....[124]....
        /*03ac*/ 	.word	0xffffffff


	//   ....[125]....
        /*03b0*/ 	.word	0xffffffff


	//   ....[126]....
        /*03b4*/ 	.word	0xffffffff


	//   ....[127]....
        /*03b8*/ 	.word	0xffffffff


	//   ....[128]....
        /*03bc*/ 	.word	0xffffffff


	//   ....[129]....
        /*03c0*/ 	.word	0xffffffff


	//   ....[130]....
        /*03c4*/ 	.word	0xffffffff


	//   ....[131]....
        /*03c8*/ 	.word	0xffffffff


	//   ....[132]....
        /*03cc*/ 	.word	0xffffffff


	//   ....[133]....
        /*03d0*/ 	.word	0xffffffff


	//   ....[134]....
        /*03d4*/ 	.word	0xffffffff


	//   ....[135]....
        /*03d8*/ 	.word	0xffffffff


	//   ....[136]....
        /*03dc*/ 	.word	0xffffffff


	//   ....[137]....
        /*03e0*/ 	.word	0xffffffff


	//   ....[138]....
        /*03e4*/ 	.word	0xffffffff


	//   ....[139]....
        /*03e8*/ 	.word	0xffffffff


	//   ....[140]....
        /*03ec*/ 	.word	0xffffffff


	//   ....[141]....
        /*03f0*/ 	.word	0xffffffff


	//   ....[142]....
        /*03f4*/ 	.word	0xffffffff


	//   ....[143]....
        /*03f8*/ 	.word	0xffffffff


	//   ....[144]....
        /*03fc*/ 	.word	0xffffffff


	//   ....[145]....
        /*0400*/ 	.word	0xffffffff


	//   ....[146]....
        /*0404*/ 	.word	0xffffffff


	//   ....[147]....
        /*0408*/ 	.word	0xffffffff


	//   ....[148]....
        /*040c*/ 	.word	0xffffffff


	//   ....[149]....
        /*0410*/ 	.word	0xffffffff


	//   ....[150]....
        /*0414*/ 	.word	0xffffffff


	//   ....[151]....
        /*0418*/ 	.word	0xffffffff


	//   ....[152]....
        /*041c*/ 	.word	0xffffffff


	//   ....[153]....
        /*0420*/ 	.word	0xffffffff


	//   ....[154]....
        /*0424*/ 	.word	0xffffffff


	//   ....[155]....
        /*0428*/ 	.word	0xffffffff


	//   ....[156]....
        /*042c*/ 	.word	0xffffffff


	//   ....[157]....
        /*0430*/ 	.word	0xffffffff


	//   ....[158]....
        /*0434*/ 	.word	0xffffffff


	//   ....[159]....
        /*0438*/ 	.word	0xffffffff


	//   ....[160]....
        /*043c*/ 	.word	0xffffffff


	//   ....[161]....
        /*0440*/ 	.word	0xffffffff


	//   ....[162]....
        /*0444*/ 	.word	0xffffffff


	//   ....[163]....
        /*0448*/ 	.word	0xffffffff


	//   ....[164]....
        /*044c*/ 	.word	0xffffffff


	//   ....[165]....
        /*0450*/ 	.word	0xffffffff


	//   ....[166]....
        /*0454*/ 	.word	0xffffffff


	//   ....[167]....
        /*0458*/ 	.word	0xffffffff


	//   ....[168]....
        /*045c*/ 	.word	0xffffffff


	//   ....[169]....
        /*0460*/ 	.word	0xffffffff


	//   ....[170]....
        /*0464*/ 	.word	0xffffffff


	//   ....[171]....
        /*0468*/ 	.word	0xffffffff


	//   ....[172]....
        /*046c*/ 	.word	0xffffffff


	//   ....[173]....
        /*0470*/ 	.word	0xffffffff


	//   ....[174]....
        /*0474*/ 	.word	0xffffffff


	//   ....[175]....
        /*0478*/ 	.word	0xffffffff


	//   ....[176]....
        /*047c*/ 	.word	0xffffffff


	//   ....[177]....
        /*0480*/ 	.word	0xffffffff


	//   ....[178]....
        /*0484*/ 	.word	0xffffffff


	//   ....[179]....
        /*0488*/ 	.word	0xffffffff


	//   ....[180]....
        /*048c*/ 	.word	0xffffffff


	//   ....[181]....
        /*0490*/ 	.word	0xffffffff


	//   ....[182]....
        /*0494*/ 	.word	0xffffffff


	//   ....[183]....
        /*0498*/ 	.word	0xffffffff


	//   ....[184]....
        /*049c*/ 	.word	0xffffffff


	//   ....[185]....
        /*04a0*/ 	.word	0xffffffff


	//   ....[186]....
        /*04a4*/ 	.word	0xffffffff


	//   ....[187]....
        /*04a8*/ 	.word	0xffffffff


	//   ....[188]....
        /*04ac*/ 	.word	0xffffffff


	//   ....[189]....
        /*04b0*/ 	.word	0xffffffff


	//   ....[190]....
        /*04b4*/ 	.word	0xffffffff


	//   ....[191]....
        /*04b8*/ 	.word	0xffffffff


	//----- nvinfo : EIATTR_COOP_GROUP_INSTR_OFFSETS
	.align		4
.L_270:
        /*04bc*/ 	.byte	0x04, 0x28
        /*04be*/ 	.short	(.L_272 - .L_271)


	//   ....[0]....
.L_271:
        /*04c0*/ 	.word	0x00000050


	//   ....[1]....
        /*04c4*/ 	.word	0x000001e0


	//   ....[2]....
        /*04c8*/ 	.word	0x00000210


	//   ....[3]....
        /*04cc*/ 	.word	0x00000240


	//   ....[4]....
        /*04d0*/ 	.word	0x00000270


	//   ....[5]....
        /*04d4*/ 	.word	0x000002a0


	//   ....[6]....
        /*04d8*/ 	.word	0x000002d0


	//   ....[7]....
        /*04dc*/ 	.word	0x00000440


	//   ....[8]....
        /*04e0*/ 	.word	0x00000480


	//   ....[9]....
        /*04e4*/ 	.word	0x000004b0


	//   ....[10]....
        /*04e8*/ 	.word	0x000004e0


	//   ....[11]....
        /*04ec*/ 	.word	0x00000510


	//   ....[12]....
        /*04f0*/ 	.word	0x00000540


	//   ....[13]....
        /*04f4*/ 	.word	0x000005d0


	//   ....[14]....
        /*04f8*/ 	.word	0x00000600


	//   ....[15]....
        /*04fc*/ 	.word	0x00000620


	//   ....[16]....
        /*0500*/ 	.word	0x00000680


	//   ....[17]....
        /*0504*/ 	.word	0x00003710


	//   ....[18]....
        /*0508*/ 	.word	0x00003720


	//   ....[19]....
        /*050c*/ 	.word	0x000052c0


	//   ....[20]....
        /*0510*/ 	.word	0x000052d0


	//   ....[21]....
        /*0514*/ 	.word	0x00006c60


	//   ....[22]....
        /*0518*/ 	.word	0x00006c80


	//   ....[23]....
        /*051c*/ 	.word	0x000071d0


	//   ....[24]....
        /*0520*/ 	.word	0x000071f0


	//   ....[25]....
        /*0524*/ 	.word	0x00007e60


	//   ....[26]....
        /*0528*/ 	.word	0x00007e80


	//   ....[27]....
        /*052c*/ 	.word	0x00007fb0


	//   ....[28]....
        /*0530*/ 	.word	0x00007fc0


	//   ....[29]....
        /*0534*/ 	.word	0x000080f0


	//   ....[30]....
        /*0538*/ 	.word	0x00008110


	//   ....[31]....
        /*053c*/ 	.word	0x00008240


	//   ....[32]....
        /*0540*/ 	.word	0x00008250


	//   ....[33]....
        /*0544*/ 	.word	0x00008660


	//   ....[34]....
        /*0548*/ 	.word	0x00008670


	//   ....[35]....
        /*054c*/ 	.word	0x00008680


	//   ....[36]....
        /*0550*/ 	.word	0x00008690


	//   ....[37]....
        /*0554*/ 	.word	0x00008940


	//   ....[38]....
        /*0558*/ 	.word	0x00008980


	//   ....[39]....
        /*055c*/ 	.word	0x000089c0


	//   ....[40]....
        /*0560*/ 	.word	0x00008a00


	//   ....[41]....
        /*0564*/ 	.word	0x0000b3a0


	//   ....[42]....
        /*0568*/ 	.word	0x0000b3e0


	//   ....[43]....
        /*056c*/ 	.word	0x0000b420


	//   ....[44]....
        /*0570*/ 	.word	0x0000b460


	//   ....[45]....
        /*0574*/ 	.word	0x0000e100


	//   ....[46]....
        /*0578*/ 	.word	0x0000e110


	//   ....[47]....
        /*057c*/ 	.word	0x0000e120


	//   ....[48]....
        /*0580*/ 	.word	0x0000e130


	//   ....[49]....
        /*0584*/ 	.word	0x0000f2e0


	//   ....[50]....
        /*0588*/ 	.word	0x0000f300


	//   ....[51]....
        /*058c*/ 	.word	0x0000f360


	//   ....[52]....
        /*0590*/ 	.word	0x0000f3c0


	//   ....[53]....
        /*0594*/ 	.word	0x0000fa80


	//   ....[54]....
        /*0598*/ 	.word	0x0000fa90


	//   ....[55]....
        /*059c*/ 	.word	0x0000fac0


	//   ....[56]....
        /*05a0*/ 	.word	0x0000fad0


	//   ....[57]....
        /*05a4*/ 	.word	0x00010e50


	//   ....[58]....
        /*05a8*/ 	.word	0x00010e60


	//   ....[59]....
        /*05ac*/ 	.word	0x00010ea0


	//   ....[60]....
        /*05b0*/ 	.word	0x00010eb0


	//   ....[61]....
        /*05b4*/ 	.word	0x00012040


	//   ....[62]....
        /*05b8*/ 	.word	0x00012060


	//   ....[63]....
        /*05bc*/ 	.word	0x00012130


	//   ....[64]....
        /*05c0*/ 	.word	0x00012150


	//   ....[65]....
        /*05c4*/ 	.word	0x00012490


	//   ....[66]....
        /*05c8*/ 	.word	0x000124b0


	//   ....[67]....
        /*05cc*/ 	.word	0x000124d0


	//   ....[68]....
        /*05d0*/ 	.word	0x000124f0


	//   ....[69]....
        /*05d4*/ 	.word	0x00013c30


	//   ....[70]....
        /*05d8*/ 	.word	0x00013c60


	//   ....[71]....
        /*05dc*/ 	.word	0x00013c80


	//   ....[72]....
        /*05e0*/ 	.word	0x00013ca0


	//   ....[73]....
        /*05e4*/ 	.word	0x00015060


	//   ....[74]....
        /*05e8*/ 	.word	0x00015080


	//   ....[75]....
        /*05ec*/ 	.word	0x000150a0


	//   ....[76]....
        /*05f0*/ 	.word	0x000150c0


	//   ....[77]....
        /*05f4*/ 	.word	0x00015430


	//   ....[78]....
        /*05f8*/ 	.word	0x00015450


	//   ....[79]....
        /*05fc*/ 	.word	0x00015570


	//   ....[80]....
        /*0600*/ 	.word	0x00015580


	//   ....[81]....
        /*0604*/ 	.word	0x000156b0


	//   ....[82]....
        /*0608*/ 	.word	0x000156d0


	//   ....[83]....
        /*060c*/ 	.word	0x00015800


	//   ....[84]....
        /*0610*/ 	.word	0x00015810


	//   ....[85]....
        /*0614*/ 	.word	0x00015b40


	//   ....[86]....
        /*0618*/ 	.word	0x00015b60


	//   ....[87]....
        /*061c*/ 	.word	0x000165f0


	//   ....[88]....
        /*0620*/ 	.word	0x00016600


	//   ....[89]....
        /*0624*/ 	.word	0x00017840


	//   ....[90]....
        /*0628*/ 	.word	0x00017860


	//   ....[91]....
        /*062c*/ 	.word	0x00017990


	//   ....[92]....
        /*0630*/ 	.word	0x000179a0


	//   ....[93]....
        /*0634*/ 	.word	0x00017ad0


	//   ....[94]....
        /*0638*/ 	.word	0x00017af0


	//   ....[95]....
        /*063c*/ 	.word	0x00017c20


	//   ....[96]....
        /*0640*/ 	.word	0x00017c30


	//   ....[97]....
        /*0644*/ 	.word	0x00017df0


	//   ....[98]....
        /*0648*/ 	.word	0x00017e10


	//   ....[99]....
        /*064c*/ 	.word	0x00017f30


	//   ....[100]....
        /*0650*/ 	.word	0x00017f70


	//   ....[101]....
        /*0654*/ 	.word	0x00017fa0


	//   ....[102]....
        /*0658*/ 	.word	0x00017fd0


	//   ....[103]....
        /*065c*/ 	.word	0x00018000


	//   ....[104]....
        /*0660*/ 	.word	0x00018030


	//   ....[105]....
        /*0664*/ 	.word	0x00018190


	//   ....[106]....
        /*0668*/ 	.word	0x000181d0


	//   ....[107]....
        /*066c*/ 	.word	0x00018200


	//   ....[108]....
        /*0670*/ 	.word	0x00018230


	//   ....[109]....
        /*0674*/ 	.word	0x00018260


	//   ....[110]....
        /*0678*/ 	.word	0x00018290


	//   ....[111]....
        /*067c*/ 	.word	0x00018320


	//   ....[112]....
        /*0680*/ 	.word	0x00018350


	//   ....[113]....
        /*0684*/ 	.word	0x00018360


	//   ....[114]....
        /*0688*/ 	.word	0x000183c0


	//   ....[115]....
        /*068c*/ 	.word	0x000188f0


	//   ....[116]....
        /*0690*/ 	.word	0x00018950


	//   ....[117]....
        /*0694*/ 	.word	0x000189a0


	//   ....[118]....
        /*0698*/ 	.word	0x000189f0


	//   ....[119]....
        /*069c*/ 	.word	0x00018a40


	//   ....[120]....
        /*06a0*/ 	.word	0x00018ab0


	//   ....[121]....
        /*06a4*/ 	.word	0x00018af0


	//   ....[122]....
        /*06a8*/ 	.word	0x00018b60


	//   ....[123]....
        /*06ac*/ 	.word	0x00018bd0


	//   ....[124]....
        /*06b0*/ 	.word	0x00018c30


	//   ....[125]....
        /*06b4*/ 	.word	0x00018ca0


	//   ....[126]....
        /*06b8*/ 	.word	0x00018d10


	//   ....[127]....
        /*06bc*/ 	.word	0x00018d70


	//   ....[128]....
        /*06c0*/ 	.word	0x00018dd0


	//   ....[129]....
        /*06c4*/ 	.word	0x00018e30


	//   ....[130]....
        /*06c8*/ 	.word	0x00018ea0


	//   ....[131]....
        /*06cc*/ 	.word	0x00018f00


	//   ....[132]....
        /*06d0*/ 	.word	0x00018f60


	//   ....[133]....
        /*06d4*/ 	.word	0x00018fc0


	//   ....[134]....
        /*06d8*/ 	.word	0x00019030


	//   ....[135]....
        /*06dc*/ 	.word	0x00019180


	//   ....[136]....
        /*06e0*/ 	.word	0x000191e0


	//   ....[137]....
        /*06e4*/ 	.word	0x00019220


	//   ....[138]....
        /*06e8*/ 	.word	0x00019260


	//   ....[139]....
        /*06ec*/ 	.word	0x000192b0


	//   ....[140]....
        /*06f0*/ 	.word	0x000192f0


	//   ....[141]....
        /*06f4*/ 	.word	0x00019360


	//   ....[142]....
        /*06f8*/ 	.word	0x000193c0


	//   ....[143]....
        /*06fc*/ 	.word	0x00019430


	//   ....[144]....
        /*0700*/ 	.word	0x00019570


	//   ....[145]....
        /*0704*/ 	.word	0x000195d0


	//   ....[146]....
        /*0708*/ 	.word	0x00019610


	//   ....[147]....
        /*070c*/ 	.word	0x00019650


	//   ....[148]....
        /*0710*/ 	.word	0x000196a0


	//   ....[149]....
        /*0714*/ 	.word	0x000196e0


	//   ....[150]....
        /*0718*/ 	.word	0x00019730


	//   ....[151]....
        /*071c*/ 	.word	0x00019780


	//   ....[152]....
        /*0720*/ 	.word	0x000197d0


	//   ....[153]....
        /*0724*/ 	.word	0x00019810


	//   ....[154]....
        /*0728*/ 	.word	0x00019880


	//   ....[155]....
        /*072c*/ 	.word	0x000198f0


	//   ....[156]....
        /*0730*/ 	.word	0x00019950


	//   ....[157]....
        /*0734*/ 	.word	0x000199b0


	//   ....[158]....
        /*0738*/ 	.word	0x00019a10


	//   ....[159]....
        /*073c*/ 	.word	0x00019a80


	//   ....[160]....
        /*0740*/ 	.word	0x00019ae0


	//   ....[161]....
        /*0744*/ 	.word	0x00019b40


	//   ....[162]....
        /*0748*/ 	.word	0x00019ba0


	//   ....[163]....
        /*074c*/ 	.word	0x00019c10


	//   ....[164]....
        /*0750*/ 	.word	0x00019c70


	//   ....[165]....
        /*0754*/ 	.word	0x00019cd0


	//   ....[166]....
        /*0758*/ 	.word	0x00019d30


	//   ....[167]....
        /*075c*/ 	.word	0x00019da0


	//   ....[168]....
        /*0760*/ 	.word	0x00019e00


	//   ....[169]....
        /*0764*/ 	.word	0x00019e60


	//   ....[170]....
        /*0768*/ 	.word	0x00019ec0


	//   ....[171]....
        /*076c*/ 	.word	0x00019f30


	//   ....[172]....
        /*0770*/ 	.word	0x00019f90


	//   ....[173]....
        /*0774*/ 	.word	0x00019ff0


	//   ....[174]....
        /*0778*/ 	.word	0x0001a050


	//   ....[175]....
        /*077c*/ 	.word	0x0001a0c0


	//   ....[176]....
        /*0780*/ 	.word	0x0001a110


	//   ....[177]....
        /*0784*/ 	.word	0x0001a150


	//   ....[178]....
        /*0788*/ 	.word	0x0001a1a0


	//   ....[179]....
        /*078c*/ 	.word	0x0001a1f0


	//   ....[180]....
        /*0790*/ 	.word	0x0001a240


	//   ....[181]....
        /*0794*/ 	.word	0x0001a2b0


	//   ....[182]....
        /*0798*/ 	.word	0x0001a2f0


	//   ....[183]....
        /*079c*/ 	.word	0x0001a340


	//   ....[184]....
        /*07a0*/ 	.word	0x0001a390


	//   ....[185]....
        /*07a4*/ 	.word	0x0001a3e0


	//   ....[186]....
        /*07a8*/ 	.word	0x0001a430


	//   ....[187]....
        /*07ac*/ 	.word	0x0001a4a0


	//   ....[188]....
        /*07b0*/ 	.word	0x0001a4e0


	//   ....[189]....
        /*07b4*/ 	.word	0x0001a550


	//   ....[190]....
        /*07b8*/ 	.word	0x0001a5b0


	//   ....[191]....
        /*07bc*/ 	.word	0x0001a610


	//----- nvinfo : EIATTR_EXIT_INSTR_OFFSETS
	.align		4
.L_272:
        /*07c0*/ 	.byte	0x04, 0x1c
        /*07c2*/ 	.short	(.L_274 - .L_273)


	//   ....[0]....
.L_273:
        /*07c4*/ 	.word	0x00000b40


	//   ....[1]....
        /*07c8*/ 	.word	0x000188b0


	//----- nvinfo : EIATTR_MAX_THREADS
	.align		4
.L_274:
        /*07cc*/ 	.byte	0x04, 0x05
        /*07ce*/ 	.short	(.L_276 - .L_275)
.L_275:
        /*07d0*/ 	.word	0x00000100
        /*07d4*/ 	.word	0x00000001
        /*07d8*/ 	.word	0x00000001


	//----- nvinfo : EIATTR_CRS_STACK_SIZE
	.align		4
.L_276:
        /*07dc*/ 	.byte	0x04, 0x1e
        /*07de*/ 	.short	(.L_278 - .L_277)
.L_277:
        /*07e0*/ 	.word	0x00000000
.L_278:


//--------------------- .nv.info._ZN7cutlass13device_kernelIN5flash19enable_sm80_to_sm89INS1_16FlashAttnFwdSm80INS1_25CollectiveMainloopFwdSm80ILi8ELi1ELb0EN4cute5tupleIJNS5_1CILi128EEENS7_ILi64EEENS7_ILi192EEEEEELi192ENS_6half_tEfNS_4arch4Sm80ELb0ELb1ELb1ELb0ELb1ELb0ELb1ELb1EEENS1_21CollectiveEpilogueFwdINS6_IJS8_SA_S9_EEENS6_IJNS7_ILi1EEESI_SI_EEESC_SE_Li256ELb0ELb1ELb1ELb0EEENS1_19SingleTileSchedulerILb0ELb1ELb1ELi128EEEEEEEEEvNT_6ParamsE --------------------------
	.section	.nv.info._ZN7cutlass13device_kernelIN5flash19enable_sm80_to_sm89INS1_16FlashAttnFwdSm80INS1_25CollectiveMainloopFwdSm80ILi8ELi1ELb0EN4cute5tupleIJNS5_1CILi128EEENS7_ILi64EEENS7_ILi192EEEEEELi192ENS_6half_tEfNS_4arch4Sm80ELb0ELb1ELb1ELb0ELb1ELb0ELb1ELb1EEENS1_21CollectiveEpilogueFwdINS6_IJS8_SA_S9_EEENS6_IJNS7_ILi1EEESI_SI_EEESC_SE_Li256ELb0ELb1ELb1ELb0EEENS1_19SingleTileSchedulerILb0ELb1ELb1ELi128EEEEEEEEEvNT_6ParamsE,"",@"SHT_CUDA_INFO"
	.sectionflags	@""
	.align	4


	//----- nvinfo : EIATTR_CUDA_API_VERSION
	.align		4
        /*0000*/ 	.byte	0x04, 0x37
        /*0002*/ 	.short	(.L_280 - .L_279)
.L_279:
        /*0004*/ 	.word	0x00000082


	//----- nvinfo : EIATTR_SW2861232_WAR
	.align		4
.L_280:
        /*0008*/ 	.byte	0x01, 0x35
	.zero		2


	//----- nvinfo : EIATTR_PARAM_CBANK
	.align		4
        /*000c*/ 	.byte	0x04, 0x0a
        /*000e*/ 	.short	(.L_282 - .L_281)
	.align		4
.L_281:
        /*0010*/ 	.word	index@(.nv.constant0._ZN7cutlass13device_kernelIN5flash19enable_sm80_to_sm89INS1_16FlashAttnFwdSm80INS1_25CollectiveMainloopFwdSm80ILi8ELi1ELb0EN4cute5tupleIJNS5_1CILi128EEENS7_ILi64EEENS7_ILi192EEEEEELi192ENS_6half_tEfNS_4arch4Sm80ELb0ELb1ELb1ELb0ELb1ELb0ELb1ELb1EEENS1_21CollectiveEpilogueFwdINS6_IJS8_SA_S9_EEENS6_IJNS7_ILi1EEESI_SI_EEESC_SE_Li256ELb0ELb1ELb1ELb0EEENS1_19SingleTileSchedulerILb0ELb1ELb1ELi128EEEEEEEEEvNT_6ParamsE)
        /*0014*/ 	.short	0x0160
        /*0016*/ 	.short	0x0418


	//----- nvinfo : EIATTR_CBANK_PARAM_SIZE
	.align		4
.L_282:
        /*0018*/ 	.byte	0x03, 0x19
        /*001a*/ 	.short	0x0418


	//----- nvinfo : EIATTR_KPARAM_INFO
	.align		4
        /*001c*/ 	.byte	0x04, 0x17
        /*001e*/ 	.short	(.L_284 - .L_283)
.L_283:
        /*0020*/ 	.word	0x00000000
        /*0024*/ 	.short	0x0000
        /*0026*/ 	.short	0x0000
        /*0028*/ 	.byte	0x00, 0xf0, 0x61, 0x10


	//----- nvinfo : EIATTR_MAXREG_COUNT
	.align		4
.L_284:
        /*002c*/ 	.byte	0x03, 0x1b
        /*002e*/ 	.short	0x00ff


	//----- nvinfo : EIATTR_NUM_BARRIERS
	.align		4
        /*0030*/ 	.byte	0x02, 0x4c
        /*0032*/ 	.byte	0x02
	.zero		1


	//----- nvinfo : EIATTR_MERCURY_ISA_VERSION
	.align		4
        /*0034*/ 	.byte	0x03, 0x5f
        /*0036*/ 	.short	0x0000


	//----- nvinfo : EIATTR_COOP_GROUP_MASK_REGIDS
	.align		4
        /*0038*/ 	.byte	0x04, 0x29
        /*003a*/ 	.short	(.L_286 - .L_285)


	//   ....[0]....
.L_285:
        /*003c*/ 	.word	0xffffffff


	//   ....[1]....
        /*0040*/ 	.word	0xffffffff


	//   ....[2]....
        /*0044*/ 	.word	0xffffffff


	//   ....[3]....
        /*0048*/ 	.word	0xffffffff


	//   ....[4]....
        /*004c*/ 	.word	0xffffffff


	//   ....[5]....
        /*0050*/ 	.word	0xffffffff


	//   ....[6]....
        /*0054*/ 	.word	0xffffffff


	//   ....[7]....
        /*0058*/ 	.word	0xffffffff


	//   ....[8]....
        /*005c*/ 	.word	0xffffffff


	//   ....[9]....
        /*0060*/ 	.word	0xffffffff


	//   ....[10]....
        /*0064*/ 	.word	0xffffffff


	//   ....[11]....
        /*0068*/ 	.word	0xffffffff


	//   ....[12]....
        /*006c*/ 	.word	0xffffffff


	//   ....[13]....
        /*0070*/ 	.word	0xffffffff


	//   ....[14]....
        /*0074*/ 	.word	0xffffffff


	//   ....[15]....
        /*0078*/ 	.word	0xffffffff


	//   ....[16]....
        /*007c*/ 	.word	0xffffffff


	//   ....[17]....
        /*0080*/ 	.word	0xffffffff


	//   ....[18]....
        /*0084*/ 	.word	0xffffffff


	//   ....[19]....
        /*0088*/ 	.word	0xffffffff


	//   ....[20]....
        /*008c*/ 	.word	0xffffffff


	//   ....[21]....
        /*0090*/ 	.word	0xffffffff


	//   ....[22]....
        /*0094*/ 	.word	0xffffffff


	//   ....[23]....
        /*0098*/ 	.word	0xffffffff


	//   ....[24]....
        /*009c*/ 	.word	0xffffffff


	//   ....[25]....
        /*00a0*/ 	.word	0xffffffff


	//   ....[26]....
        /*00a4*/ 	.word	0xffffffff


	//   ....[27]....
        /*00a8*/ 	.word	0xffffffff


	//   ....[28]....
        /*00ac*/ 	.word	0xffffffff


	//   ....[29]....
        /*00b0*/ 	.word	0xffffffff


	//   ....[30]....
        /*00b4*/ 	.word	0xffffffff


	//   ....[31]....
        /*00b8*/ 	.word	0xffffffff


	//   ....[32]....
        /*00bc*/ 	.word	0xffffffff


	//   ....[33]....
        /*00c0*/ 	.word	0xffffffff


	//   ....[34]....
        /*00c4*/ 	.word	0xffffffff


	//   ....[35]....
        /*00c8*/ 	.word	0xffffffff


	//   ....[36]....
        /*00cc*/ 	.word	0xffffffff


	//   ....[37]....
        /*00d0*/ 	.word	0xffffffff


	//   ....[38]....
        /*00d4*/ 	.word	0xffffffff


	//   ....[39]....
        /*00d8*/ 	.word	0xffffffff


	//   ....[40]....
        /*00dc*/ 	.word	0xffffffff


	//   ....[41]....
        /*00e0*/ 	.word	0xffffffff


	//   ....[42]....
        /*00e4*/ 	.word	0xffffffff


	//   ....[43]....
        /*00e8*/ 	.word	0xffffffff


	//   ....[44]....
        /*00ec*/ 	.word	0xffffffff


	//   ....[45]....
        /*00f0*/ 	.word	0xffffffff


	//   ....[46]....
        /*00f4*/ 	.word	0xffffffff


	//   ....[47]....
        /*00f8*/ 	.word	0xffffffff


	//   ....[48]....
        /*00fc*/ 	.word	0xffffffff


	//   ....[49]....
        /*0100*/ 	.word	0xffffffff


	//   ....[50]....
        /*0104*/ 	.word	0xffffffff


	//   ....[51]....
        /*0108*/ 	.word	0xffffffff


	//   ....[52]....
        /*010c*/ 	.word	0xffffffff


	//   ....[53]....
        /*0110*/ 	.word	0xffffffff


	//   ....[54]....
        /*0114*/ 	.word	0xffffffff


	//   ....[55]....
        /*0118*/ 	.word	0xffffffff


	//   ....[56]....
        /*011c*/ 	.word	0xffffffff


	//   ....[57]....
        /*0120*/ 	.word	0xffffffff


	//   ....[58]....
        /*0124*/ 	.word	0xffffffff


	//   ....[59]....
        /*0128*/ 	.word	0xffffffff


	//   ....[60]....
        /*012c*/ 	.word	0xffffffff


	//   ....[61]....
        /*0130*/ 	.word	0xffffffff


	//   ....[62]....
        /*0134*/ 	.word	0xffffffff


	//   ....[63]....
        /*0138*/ 	.word	0xffffffff


	//   ....[64]....
        /*013c*/ 	.word	0xffffffff


	//   ....[65]....
        /*0140*/ 	.word	0xffffffff


	//   ....[66]....
        /*0144*/ 	.word	0xffffffff


	//   ....[67]....
        /*0148*/ 	.word	0xffffffff


	//   ....[68]....
        /*014c*/ 	.word	0xffffffff


	//   ....[69]....
        /*0150*/ 	.word	0xffffffff


	//   ....[70]....
        /*0154*/ 	.word	0xffffffff


	//   ....[71]....
        /*0158*/ 	.word	0xffffffff


	//   ....[72]....
        /*015c*/ 	.word	0xffffffff


	//   ....[73]....
        /*0160*/ 	.word	0xffffffff


	//   ....[74]....
        /*0164*/ 	.word	0xffffffff


	//   ....[75]....
        /*0168*/ 	.word	0xffffffff


	//   ....[76]....
        /*016c*/ 	.word	0xffffffff


	//   ....[77]....
        /*0170*/ 	.word	0xffffffff


	//   ....[78]....
        /*0174*/ 	.word	0xffffffff


	//----- nvinfo : EIATTR_COOP_GROUP_INSTR_OFFSETS
	.align		4
.L_286:
        /*0178*/ 	.byte	0x04, 0x28
        /*017a*/ 	.short	(.L_288 - .L_287)


	//   ....[0]....
.L_287:
        /*017c*/ 	.word	0x00000050


	//   ....[1]....
        /*0180*/ 	.word	0x000012f0


	//   ....[2]....
        /*0184*/ 	.word	0x00001340


	//   ....[3]....
        /*0188*/ 	.word	0x00001530


	//   ....[4]....
        /*018c*/ 	.word	0x00001560


	//   ....[5]....
        /*0190*/ 	.word	0x00001680


	//   ....[6]....
        /*0194*/ 	.word	0x000016b0


	//   ....[7]....
        /*0198*/ 	.word	0x000017c0


	//   ....[8]....
        /*019c*/ 	.word	0x00001800


	//   ....[9]....
        /*01a0*/ 	.word	0x00001f20


	//   ....[10]....
        /*01a4*/ 	.word	0x00001f30


	//   ....[11]....
        /*01a8*/ 	.word	0x00001f50


	//   ....[12]....
        /*01ac*/ 	.word	0x00001f80


	//   ....[13]....
        /*01b0*/ 	.word	0x00001fc0


	//   ....[14]....
        /*01b4*/ 	.word	0x00001ff0


	//   ....[15]....
        /*01b8*/ 	.word	0x00002020


	//   ....[16]....
        /*01bc*/ 	.word	0x00002050


	//   ....[17]....
        /*01c0*/ 	.word	0x00003120


	//   ....[18]....
        /*01c4*/ 	.word	0x00003150


	//   ....[19]....
        /*01c8*/ 	.word	0x00003160


	//   ....[20]....
        /*01cc*/ 	.word	0x00003170


	//   ....[21]....
        /*01d0*/ 	.word	0x000035d0


	//   ....[22]....
        /*01d4*/ 	.word	0x000038e0


	//   ....[23]....
        /*01d8*/ 	.word	0x00004530


	//   ....[24]....
        /*01dc*/ 	.word	0x00004620


	//   ....[25]....
        /*01e0*/ 	.word	0x00004630


	//   ....[26]....
        /*01e4*/ 	.word	0x00004660


	//   ....[27]....
        /*01e8*/ 	.word	0x00005a70


	//   ....[28]....
        /*01ec*/ 	.word	0x00005a90


	//   ....[29]....
        /*01f0*/ 	.word	0x00005aa0


	//   ....[30]....
        /*01f4*/ 	.word	0x00005ab0


	//   ....[31]....
        /*01f8*/ 	.word	0x00006b70


	//   ....[32]....
        /*01fc*/ 	.word	0x00006ba0


	//   ....[33]....
        /*0200*/ 	.word	0x00006bb0


	//   ....[34]....
        /*0204*/ 	.word	0x00006bc0


	//   ....[35]....
        /*0208*/ 	.word	0x00006dc0


	//   ....[36]....
        /*020c*/ 	.word	0x00007000


	//   ....[37]....
        /*0210*/ 	.word	0x00007a50


	//   ....[38]....
        /*0214*/ 	.word	0x00007c20


	//   ....[39]....
        /*0218*/ 	.word	0x00007c70


	//   ....[40]....
        /*021c*/ 	.word	0x00007d00


	//   ....[41]....
        /*0220*/ 	.word	0x00009940


	//   ....[42]....
        /*0224*/ 	.word	0x00009960


	//   ....[43]....
        /*0228*/ 	.word	0x00009970


	//   ....[44]....
        /*022c*/ 	.word	0x00009980


	//   ....[45]....
        /*0230*/ 	.word	0x0000aa50


	//   ....[46]....
        /*0234*/ 	.word	0x0000aa70


	//   ....[47]....
        /*0238*/ 	.word	0x0000aa80


	//   ....[48]....
        /*023c*/ 	.word	0x0000aa90


	//   ....[49]....
        /*0240*/ 	.word	0x0000ae60


	//   ....[50]....
        /*0244*/ 	.word	0x0000ae80


	//   ....[51]....
        /*0248*/ 	.word	0x0000aeb0


	//   ....[52]....
        /*024c*/ 	.word	0x0000aec0


	//   ....[53]....
        /*0250*/ 	.word	0x0000c720


	//   ....[54]....
        /*0254*/ 	.word	0x0000c730


	//   ....[55]....
        /*0258*/ 	.word	0x0000c750


	//   ....[56]....
        /*025c*/ 	.word	0x0000c760


	//   ....[57]....
        /*0260*/ 	.word	0x0000d860


	//   ....[58]....
        /*0264*/ 	.word	0x0000d870


	//   ....[59]....
        /*0268*/ 	.word	0x0000d880


	//   ....[60]....
        /*026c*/ 	.word	0x0000d890


	//   ....[61]....
        /*0270*/ 	.word	0x0000da70


	//   ....[62]....
        /*0274*/ 	.word	0x0000de00


	//   ....[63]....
        /*0278*/ 	.word	0x0000e6f0


	//   ....[64]....
        /*027c*/ 	.word	0x0000e8d0


	//   ....[65]....
        /*0280*/ 	.word	0x0000e910


	//   ....[66]....
        /*0284*/ 	.word	0x0000e990


	//   ....[67]....
        /*0288*/ 	.word	0x00010060


	//   ....[68]....
        /*028c*/ 	.word	0x00010090


	//   ....[69]....
        /*0290*/ 	.word	0x000100d0


	//   ....[70]....
        /*0294*/ 	.word	0x000100e0


	//   ....[71]....
        /*0298*/ 	.word	0x00010df0


	//   ....[72]....
        /*029c*/ 	.word	0x00010e30


	//   ....[73]....
        /*02a0*/ 	.word	0x00010e50


	//   ....[74]....
        /*02a4*/ 	.word	0x00010e80


	//   ....[75]....
        /*02a8*/ 	.word	0x00010ef0


	//   ....[76]....
        /*02ac*/ 	.word	0x00010f60


	//   ....[77]....
        /*02b0*/ 	.word	0x00011870


	//   ....[78]....
        /*02b4*/ 	.word	0x00011880


	//----- nvinfo : EIATTR_EXIT_INSTR_OFFSETS
	.align		4
.L_288:
        /*02b8*/ 	.byte	0x04, 0x1c
        /*02ba*/ 	.short	(.L_290 - .L_289)


	//   ....[0]....
.L_289:
        /*02bc*/ 	.word	0x000001b0


	//   ....[1]....
        /*02c0*/ 	.word	0x00011890


	//   ....[2]....
        /*02c4*/ 	.word	0x00012130


	//   ....[3]....
        /*02c8*/ 	.word	0x00012180


	//   ....[4]....
        /*02cc*/ 	.word	0x000121b0


	//   ....[5]....
        /*02d0*/ 	.word	0x00012210


	//   ....[6]....
        /*02d4*/ 	.word	0x000124a0


	//----- nvinfo : EIATTR_CTAIDZ_USED
	.align		4
.L_290:
        /*02d8*/ 	.byte	0x01, 0x04
	.zero		2


	//----- nvinfo : EIATTR_MAX_THREADS
	.align		4
        /*02dc*/ 	.byte	0x04, 0x05
        /*02de*/ 	.short	(.L_292 - .L_291)
.L_291:
        /*02e0*/ 	.word	0x00000100
        /*02e4*/ 	.word	0x00000001
        /*02e8*/ 	.word	0x00000001


	//----- nvinfo : EIATTR_CRS_STACK_SIZE
	.align		4
.L_292:
        /*02ec*/ 	.byte	0x04, 0x1e
        /*02ee*/ 	.short	(.L_294 - .L_293)
.L_293:
        /*02f0*/ 	.word	0x00000000
.L_294:


//--------------------- .nv.info._ZN7cutlass13device_kernelIN5flash19enable_sm80_to_sm89INS1_16FlashAttnFwdSm80INS1_25CollectiveMainloopFwdSm80ILi8ELi1ELb0EN4cute5tupleIJNS5_1CILi128EEENS7_ILi64EEENS7_ILi192EEEEEELi192ENS_6half_tEfNS_4arch4Sm80ELb0ELb1ELb1ELb1ELb1ELb0ELb1ELb1EEENS1_21CollectiveEpilogueFwdINS6_IJS8_SA_S9_EEENS6_IJNS7_ILi1EEESI_SI_EEESC_SE_Li256ELb1ELb1ELb1ELb0EEENS1_36VarlenDynamicPersistentTileSchedulerILi128ELi64ELi256ELi256ELb1ELb1ELb0ELb1ELb0ELb1EEEEEEEEEvNT_6ParamsE --------------------------
	.section	.nv.info._ZN7cutlass13device_kernelIN5flash19enable_sm80_to_sm89INS1_16FlashAttnFwdSm80INS1_25CollectiveMainloopFwdSm80ILi8ELi1ELb0EN4cute5tupleIJNS5_1CILi128EEENS7_ILi64EEENS7_ILi192EEEEEELi192ENS_6half_tEfNS_4arch4Sm80ELb0ELb1ELb1ELb1ELb1ELb0ELb1ELb1EEENS1_21CollectiveEpilogueFwdINS6_IJS8_SA_S9_EEENS6_IJNS7_ILi1EEESI_SI_EEESC_SE_Li256ELb1ELb1ELb1ELb0EEENS1_36VarlenDynamicPersistentTileSchedulerILi128ELi64ELi256ELi256ELb1ELb1ELb0ELb1ELb0ELb1EEEEEEEEEvNT_6ParamsE,"",@"SHT_CUDA_INFO"
	.sectionflags	@""
	.align	4


	//----- nvinfo : EIATTR_CUDA_API_VERSION
	.align		4
        /*0000*/ 	.byte	0x04, 0x37
        /*0002*/ 	.short	(.L_296 - .L_295)
.L_295:
        /*0004*/ 	.word	0x00000082


	//----- nvinfo : EIATTR_SW2861232_WAR
	.align		4
.L_296:
        /*0008*/ 	.byte	0x01, 0x35
	.zero		2


	//----- nvinfo : EIATTR_PARAM_CBANK
	.align		4
        /*000c*/ 	.byte	0x04, 0x0a
        /*000e*/ 	.short	(.L_298 - .L_297)
	.align		4
.L_297:
        /*0010*/ 	.word	index@(.nv.constant0._ZN7cutlass13device_kernelIN5flash19enable_sm80_to_sm89INS1_16FlashAttnFwdSm80INS1_25CollectiveMainloopFwdSm80ILi8ELi1ELb0EN4cute5tupleIJNS5_1CILi128EEENS7_ILi64EEENS7_ILi192EEEEEELi192ENS_6half_tEfNS_4arch4Sm80ELb0ELb1ELb1ELb1ELb1ELb0ELb1ELb1EEENS1_21CollectiveEpilogueFwdINS6_IJS8_SA_S9_EEENS6_IJNS7_ILi1EEESI_SI_EEESC_SE_Li256ELb1ELb1ELb1ELb0EEENS1_36VarlenDynamicPersistentTileSchedulerILi128ELi64ELi256ELi256ELb1ELb1ELb0ELb1ELb0ELb1EEEEEEEEEvNT_6ParamsE)
        /*0014*/ 	.short	0x0160
        /*0016*/ 	.short	0x0438


	//----- nvinfo : EIATTR_CBANK_PARAM_SIZE
	.align		4
.L_298:
        /*0018*/ 	.byte	0x03, 0x19
        /*001a*/ 	.short	0x0438


	//----- nvinfo : EIATTR_KPARAM_INFO
	.align		4
        /*001c*/ 	.byte	0x04, 0x17
        /*001e*/ 	.short	(.L_300 - .L_299)
.L_299:
        /*0020*/ 	.word	0x00000000
        /*0024*/ 	.short	0x0000
        /*0026*/ 	.short	0x0000
        /*0028*/ 	.byte	0x00, 0xf0, 0xe1, 0x10


	//----- nvinfo : EIATTR_MAXREG_COUNT
	.align		4
.L_300:
        /*002c*/ 	.byte	0x03, 0x1b
        /*002e*/ 	.short	0x00ff


	//----- nvinfo : EIATTR_NUM_BARRIERS
	.align		4
        /*0030*/ 	.byte	0x02, 0x4c
        /*0032*/ 	.byte	0x06
	.zero		1


	//----- nvinfo : EIATTR_ANNOTATIONS
	.align		4
        /*0034*/ 	.byte	0x04, 0x55
        /*0036*/ 	.short	(.L_302 - .L_301)


	//   ....[0]....
.L_301:
        /*0038*/ 	.word	0x00000001
        /*003c*/ 	.byte	0x70, 0x14, 0x00, 0x00, 0x01, 0x00, 0x00, 0x00, 0xc0, 0x18, 0x00, 0x00, 0x01, 0x00, 0x00, 0x00
        /*004c*/ 	.byte	0xf0, 0x18, 0x00, 0x00, 0x01, 0x00, 0x00, 0x00, 0x20, 0x19, 0x00, 0x00, 0x01, 0x00, 0x00, 0x00
        /*005c*/ 	.byte	0x50, 0x19, 0x00, 0x00, 0x01, 0x00, 0x00, 0x00, 0xb0, 0x20, 0x01, 0x00, 0x01, 0x00, 0x00, 0x00
        /*006c*/ 	.byte	0xc0, 0x20, 0x01, 0x00, 0x01, 0x00, 0x00, 0x00, 0xd0, 0x20, 0x01, 0x00, 0x01, 0x00, 0x00, 0x00
        /*007c*/ 	.byte	0xe0, 0x20, 0x01, 0x00, 0x01, 0x00, 0x00, 0x00, 0x40, 0x28, 0x01, 0x00


	//----- nvinfo : EIATTR_MERCURY_ISA_VERSION
	.align		4
.L_302:
        /*0088*/ 	.byte	0x03, 0x5f
        /*008a*/ 	.short	0x0000


	//----- nvinfo : EIATTR_INT_WARP_WIDE_INSTR_OFFSETS
	.align		4
        /*008c*/ 	.byte	0x04, 0x31
        /*008e*/ 	.short	(.L_304 - .L_303)


	//   ....[0]....
.L_303:
        /*0090*/ 	.word	0x00011f90


	//   ....[1]....
        /*0094*/ 	.word	0x00012010


	//----- nvinfo : EIATTR_COOP_GROUP_MASK_REGIDS
	.align		4
.L_304:
        /*0098*/ 	.byte	0x04, 0x29
        /*009a*/ 	.short	(.L_306 - .L_305)


	//   ....[0]....
.L_305:
        /*009c*/ 	.word	0xffffffff


	//   ....[1]....
        /*00a0*/ 	.word	0xffffffff


	//   ....[2]....
        /*00a4*/ 	.word	0xffffffff


	//   ....[3]....
        /*00a8*/ 	.word	0xffffffff


	//   ....[4]....
        /*00ac*/ 	.word	0xffffffff


	//   ....[5]....
        /*00b0*/ 	.word	0xffffffff


	//   ....[6]....
        /*00b4*/ 	.word	0xffffffff


	//   ....[7]....
        /*00b8*/ 	.word	0xffffffff


	//   ....[8]....
        /*00bc*/ 	.word	0xffffffff


	//   ....[9]....
        /*00c0*/ 	.word	0xffffffff


	//   ....[10]....
        /*00c4*/ 	.word	0xffffffff


	//   ....[11]....
        /*00c8*/ 	.word	0xffffffff


	//   ....[12]....
        /*00cc*/ 	.word	0xffffffff


	//   ....[13]....
        /*00d0*/ 	.word	0xffffffff


	//   ....[14]....
        /*00d4*/ 	.word	0xffffffff


	//   ....[15]....
        /*00d8*/ 	.word	0xffffffff


	//   ....[16]....
        /*00dc*/ 	.word	0xffffffff


	//   ....[17]....
        /*00e0*/ 	.word	0xffffffff


	//   ....[18]....
        /*00e4*/ 	.word	0xffffffff


	//   ....[19]....
        /*00e8*/ 	.word	0xffffffff


	//   ....[20]....
        /*00ec*/ 	.word	0xffffffff


	//   ....[21]....
        /*00f0*/ 	.word	0xffffffff


	//   ....[22]....
        /*00f4*/ 	.word	0xffffffff


	//   ....[23]....
        /*00f8*/ 	.word	0xffffffff


	//   ....[24]....
        /*00fc*/ 	.word	0xffffffff


	//   ....[25]....
        /*0100*/ 	.word	0xffffffff


	//   ....[26]....
        /*0104*/ 	.word	0xffffffff


	//   ....[27]....
        /*0108*/ 	.word	0xffffffff


	//   ....[28]....
        /*010c*/ 	.word	0xffffffff


	//   ....[29]....
        /*0110*/ 	.word	0xffffffff


	//   ....[30]....
        /*0114*/ 	.word	0xffffffff


	//   ....[31]....
        /*0118*/ 	.word	0xffffffff


	//   ....[32]....
        /*011c*/ 	.word	0xffffffff


	//   ....[33]....
        /*0120*/ 	.word	0xffffffff


	//   ....[34]....
        /*0124*/ 	.word	0xffffffff


	//   ....[35]....
        /*0128*/ 	.word	0xffffffff


	//   ....[36]....
        /*012c*/ 	.word	0xffffffff


	//   ....[37]....
        /*0130*/ 	.word	0xffffffff


	//   ....[38]....
        /*0134*/ 	.word	0xffffffff


	//   ....[39]....
        /*0138*/ 	.word	0xffffffff


	//   ....[40]....
        /*013c*/ 	.word	0xffffffff


	//   ....[41]....
        /*0140*/ 	.word	0xffffffff


	//   ....[42]....
        /*0144*/ 	.word	0xffffffff


	//   ....[43]....
        /*0148*/ 	.word	0xffffffff


	//   ....[44]....
        /*014c*/ 	.word	0xffffffff


	//   ....[45]....
        /*0150*/ 	.word	0xffffffff


	//   ....[46]....
        /*0154*/ 	.word	0xffffffff


	//   ....[47]....
        /*0158*/ 	.word	0xffffffff


	//   ....[48]....
        /*015c*/ 	.word	0xffffffff


	//   ....[49]....
        /*0160*/ 	.word	0xffffffff


	//   ....[50]....
        /*0164*/ 	.word	0xffffffff


	//   ....[51]....
        /*0168*/ 	.word	0xffffffff


	//   ....[52]....
        /*016c*/ 	.word	0xffffffff


	//   ....[53]....
        /*0170*/ 	.word	0xffffffff


	//   ....[54]....
        /*0174*/ 	.word	0xffffffff


	//   ....[55]....
        /*0178*/ 	.word	0xffffffff


	//   ....[56]....
        /*017c*/ 	.word	0xffffffff


	//   ....[57]....
        /*0180*/ 	.word	0xffffffff


	//   ....[58]....
        /*0184*/ 	.word	0xffffffff


	//   ....[59]....
        /*0188*/ 	.word	0xffffffff


	//   ....[60]....
        /*018c*/ 	.word	0xffffffff


	//   ....[61]....
        /*0190*/ 	.word	0xffffffff


	//   ....[62]....
        /*0194*/ 	.word	0xffffffff


	//   ....[63]....
        /*0198*/ 	.word	0xffffffff


	//   ....[64]....
        /*019c*/ 	.word	0xffffffff


	//   ....[65]....
        /*01a0*/ 	.word	0xffffffff


	//   ....[66]....
        /*01a4*/ 	.word	0xffffffff


	//   ....[67]....
        /*01a8*/ 	.word	0xffffffff


	//   ....[68]....
        /*01ac*/ 	.word	0xffffffff


	//   ....[69]....
        /*01b0*/ 	.word	0xffffffff


	//   ....[70]....
        /*01b4*/ 	.word	0xffffffff


	//   ....[71]....
        /*01b8*/ 	.word	0xffffffff


	//   ....[72]....
        /*01bc*/ 	.word	0xffffffff


	//   ....[73]....
        /*01c0*/ 	.word	0xffffffff


	//   ....[74]....
        /*01c4*/ 	.word	0xffffffff


	//   ....[75]....
        /*01c8*/ 	.word	0xffffffff


	//   ....[76]....
        /*01cc*/ 	.word	0xffffffff


	//   ....[77]....
        /*01d0*/ 	.word	0xffffffff


	//   ....[78]....
        /*01d4*/ 	.word	0xffffffff


	//   ....[79]....
        /*01d8*/ 	.word	0xffffffff


	//   ....[80]....
        /*01dc*/ 	.word	0xffffffff


	//   ....[81]....
        /*01e0*/ 	.word	0xffffffff


	//   ....[82]....
        /*01e4*/ 	.word	0xffffffff


	//   ....[83]....
        /*01e8*/ 	.word	0xffffffff


	//   ....[84]....
        /*01ec*/ 	.word	0xffffffff


	//   ....[85]....
        /*01f0*/ 	.word	0xffffffff


	//   ....[86]....
        /*01f4*/ 	.word	0xffffffff


	//   ....[87]....
        /*01f8*/ 	.word	0xffffffff


	//   ....[88]....
        /*01fc*/ 	.word	0xffffffff


	//   ....[89]....
        /*0200*/ 	.word	0xffffffff


	//   ....[90]....
        /*0204*/ 	.word	0xffffffff


	//   ....[91]....
        /*0208*/ 	.word	0xffffffff


	//   ....[92]....
        /*020c*/ 	.word	0xffffffff


	//   ....[93]....
        /*0210*/ 	.word	0xffffffff


	//   ....[94]....
        /*0214*/ 	.word	0xffffffff


	//   ....[95]....
        /*0218*/ 	.word	0xffffffff


	//   ....[96]....
        /*021c*/ 	.word	0xffffffff


	//   ....[97]....
        /*0220*/ 	.word	0xffffffff


	//   ....[98]....
        /*0224*/ 	.word	0xffffffff


	//   ....[99]....
        /*0228*/ 	.word	0xffffffff


	//   ....[100]....
        /*022c*/ 	.word	0xffffffff


	//   ....[101]....
        /*0230*/ 	.word	0xffffffff


	//   ....[102]....
        /*0234*/ 	.word	0xffffffff


	//   ....[103]....
        /*0238*/ 	.word	0xffffffff


	//   ....[104]....
        /*023c*/ 	.word	0xffffffff


	//   ....[105]....
        /*0240*/ 	.word	0xffffffff


	//   ....[106]....
        /*0244*/ 	.word	0xffffffff


	//   ....[107]....
        /*0248*/ 	.word	0xffffffff


	//   ....[108]....
        /*024c*/ 	.word	0xffffffff


	//   ....[109]....
        /*0250*/ 	.word	0xffffffff


	//   ....[110]....
        /*0254*/ 	.word	0xffffffff


	//   ....[111]....
        /*0258*/ 	.word	0xffffffff


	//   ....[112]....
        /*025c*/ 	.word	0xffffffff


	//   ....[113]....
        /*0260*/ 	.word	0xffffffff


	//   ....[114]....
        /*0264*/ 	.word	0xffffffff


	//   ....[115]....
        /*0268*/ 	.word	0xffffffff


	//   ....[116]....
        /*026c*/ 	.word	0xffffffff


	//   ....[117]....
        /*0270*/ 	.word	0xffffffff


	//   ....[118]....
        /*0274*/ 	.word	0xffffffff


	//   ....[119]....
        /*0278*/ 	.word	0xffffffff


	//   ....[120]....
        /*027c*/ 	.word	0xffffffff


	//   ....[121]....
        /*0280*/ 	.word	0xffffffff


	//   ....[122]....
        /*0284*/ 	.word	0xffffffff


	//   ....[123]....
        /*0288*/ 	.word	0xffffffff


	//   ....[124]....
        /*028c*/ 	.word	0xffffffff


	//   ....[125]....
        /*0290*/ 	.word	0xffffffff


	//   ....[126]....
        /*0294*/ 	.word	0xffffffff


	//   ....[127]....
        /*0298*/ 	.word	0xffffffff


	//   ....[128]....
        /*029c*/ 	.word	0xffffffff


	//   ....[129]....
        /*02a0*/ 	.word	0xffffffff


	//   ....[130]....
        /*02a4*/ 	.word	0xffffffff


	//   ....[131]....
        /*02a8*/ 	.word	0xffffffff


	//   ....[132]....
        /*02ac*/ 	.word	0xffffffff


	//   ....[133]....
        /*02b0*/ 	.word	0xffffffff


	//   ....[134]....
        /*02b4*/ 	.word	0xffffffff


	//   ....[135]....
        /*02b8*/ 	.word	0xffffffff


	//   ....[136]....
        /*02bc*/ 	.word	0xffffffff


	//   ....[137]....
        /*02c0*/ 	.word	0xffffffff


	//   ....[138]....
        /*02c4*/ 	.word	0xffffffff


	//   ....[139]....
        /*02c8*/ 	.word	0xffffffff


	//   ....[140]....
        /*02cc*/ 	.word	0xffffffff


	//   ....[141]....
        /*02d0*/ 	.word	0xffffffff


	//   ....[142]....
        /*02d4*/ 	.word	0xffffffff


	//   ....[143]....
        /*02d8*/ 	.word	0xffffffff


	//   ....[144]....
        /*02dc*/ 	.word	0xffffffff


	//   ....[145]....
        /*02e0*/ 	.word	0xffffffff


	//   ....[146]....
        /*02e4*/ 	.word	0xffffffff


	//   ....[147]....
        /*02e8*/ 	.word	0xffffffff


	//   ....[148]....
        /*02ec*/ 	.word	0xffffffff


	//   ....[149]....
        /*02f0*/ 	.word	0xffffffff


	//   ....[150]....
        /*02f4*/ 	.word	0xffffffff


	//   ....[151]....
        /*02f8*/ 	.word	0xffffffff


	//   ....[152]....
        /*02fc*/ 	.word	0xffffffff


	//   ....[153]....
        /*0300*/ 	.word	0xffffffff


	//   ....[154]....
        /*0304*/ 	.word	0xffffffff


	//   ....[155]....
        /*0308*/ 	.word	0xffffffff


	//   ....[156]....
        /*030c*/ 	.word	0xffffffff


	//   ....[157]....
        /*0310*/ 	.word	0xffffffff


	//   ....[158]....
        /*0314*/ 	.word	0xffffffff


	//   ....[159]....
        /*0318*/ 	.word	0xffffffff


	//   ....[160]....
        /*031c*/ 	.word	0xffffffff


	//   ....[161]....
        /*0320*/ 	.word	0xffffffff


	//   ....[162]....
        /*0324*/ 	.word	0xffffffff


	//   ....[163]....
        /*0328*/ 	.word	0xffffffff


	//   ....[164]....
        /*032c*/ 	.word	0xffffffff


	//   ....[165]....
        /*0330*/ 	.word	0xffffffff


	//   ....[166]....
        /*0334*/ 	.word	0xffffffff


	//   ....[167]....
        /*0338*/ 	.word	0xffffffff


	//   ....[168]....
        /*033c*/ 	.word	0xffffffff


	//   ....[169]....
        /*0340*/ 	.word	0xffffffff


	//   ....[170]....
        /*0344*/ 	.word	0xffffffff


	//   ....[171]....
        /*0348*/ 	.word	0xffffffff


	//   ....[172]....
        /*034c*/ 	.word	0xffffffff


	//   ....[173]....
        /*0350*/ 	.word	0xffffffff


	//   ....[174]....
        /*0354*/ 	.word	0xffffffff


	//   ....[175]....
        /*0358*/ 	.word	0xffffffff


	//   ....[176]....
        /*035c*/ 	.word	0xffffffff


	//   ....[177]....
        /*0360*/ 	.word	0xffffffff


	//   ....[178]....
        /*0364*/ 	.word	0xffffffff


	//   ....[179]....
        /*0368*/ 	.word	0xffffffff


	//   ....[180]....
        /*036c*/ 	.word	0xffffffff


	//   ....[181]....
        /*0370*/ 	.word	0xffffffff


	//   ....[182]....
        /*0374*/ 	.word	0xffffffff


	//   ....[183]....
        /*0378*/ 	.word	0xffffffff


	//   ....[184]....
        /*037c*/ 	.word	0xffffffff


	//   ....[185]....
        /*0380*/ 	.word	0xffffffff


	//   ....[186]....
        /*0384*/ 	.word	0xffffffff


	//   ....[187]....
        /*0388*/ 	.word	0xffffffff


	//   ....[188]....
        /*038c*/ 	.word	0xffffffff


	//   ....[189]....
        /*0390*/ 	.word	0xffffffff


	//   ....[190]....
        /*0394*/ 	.word	0xffffffff


	//   ....[191]....
        /*0398*/ 	.word	0xffffffff


	//   ....[192]....
        /*039c*/ 	.word	0xffffffff


	//   ....[193]....
        /*03a0*/ 	.word	0xffffffff


	//   ....[194]....
        /*03a4*/ 	.word	0xffffffff


	//   ....[195]....
        /*03a8*/ 	.word	0xffffffff


	//   ....[196]....
        /*03ac*/ 	.word	0xffffffff


	//   ....[197]....
        /*03b0*/ 	.word	0xffffffff


	//   ....[198]....
        /*03b4*/ 	.word	0xffffffff


	//   ....[199]....
        /*03b8*/ 	.word	0xffffffff


	//   ....[200]....
        /*03bc*/ 	.word	0xffffffff


	//   ....[201]....
        /*03c0*/ 	.word	0xffffffff


	//   ....[202]....
        /*03c4*/ 	.word	0xffffffff


	//   ....[203]....
        /*03c8*/ 	.word	0xffffffff


	//   ....[204]....
        /*03cc*/ 	.word	0xffffffff


	//   ....[205]....
        /*03d0*/ 	.word	0xffffffff


	//   ....[206]....
        /*03d4*/ 	.word	0xffffffff


	//   ....[207]....
        /*03d8*/ 	.word	0xffffffff


	//   ....[208]....
        /*03dc*/ 	.word	0xffffffff


	//   ....[209]....
        /*03e0*/ 	.word	0xffffffff


	//   ....[210]....
        /*03e4*/ 	.word	0xffffffff


	//   ....[211]....
        /*03e8*/ 	.word	0xffffffff


	//   ....[212]....
        /*03ec*/ 	.word	0xffffffff


	//   ....[213]....
        /*03f0*/ 	.word	0xffffffff


	//   ....[214]....
        /*03f4*/ 	.word	0xffffffff


	//   ....[215]....
        /*03f8*/ 	.word	0xffffffff


	//   ....[216]....
        /*03fc*/ 	.word	0xffffffff


	//   ....[217]....
        /*0400*/ 	.word	0xffffffff


	//   ....[218]....
        /*0404*/ 	.word	0xffffffff


	//   ....[219]....
        /*0408*/ 	.word	0xffffffff


	//   ....[220]....
        /*040c*/ 	.word	0xffffffff


	//   ....[221]....
        /*0410*/ 	.word	0xffffffff


	//   ....[222]....
        /*0414*/ 	.word	0xffffffff


	//   ....[223]....
        /*0418*/ 	.word	0xffffffff


	//   ....[224]....
        /*041c*/ 	.word	0xffffffff


	//   ....[225]....
        /*0420*/ 	.word	0xffffffff


	//   ....[226]....
        /*0424*/ 	.word	0xffffffff


	//   ....[227]....
        /*0428*/ 	.word	0xffffffff


	//   ....[228]....
        /*042c*/ 	.word	0xffffffff


	//   ....[229]....
        /*0430*/ 	.word	0xffffffff


	//   ....[230]....
        /*0434*/ 	.word	0xffffffff


	//   ....[231]....
        /*0438*/ 	.word	0xffffffff


	//   ....[232]....
        /*043c*/ 	.word	0xffffffff


	//   ....[233]....
        /*0440*/ 	.word	0xffffffff


	//   ....[234]....
        /*0444*/ 	.word	0xffffffff


	//   ....[235]....
        /*0448*/ 	.word	0xffffffff


	//----- nvinfo : EIATTR_COOP_GROUP_INSTR_OFFSETS
	.align		4
.L_306:
        /*044c*/ 	.byte	0x04, 0x28
        /*044e*/ 	.short	(.L_308 - .L_307)


	//   ....[0]....
.L_307:
        /*0450*/ 	.word	0x00000050


	//   ....[1]....
        /*0454*/ 	.word	0x000001e0


	//   ....[2]....
        /*0458*/ 	.word	0x00000210


	//   ....[3]....
        /*045c*/ 	.word	0x00000240


	//   ....[4]....
        /*0460*/ 	.word	0x00000270


	//   ....[5]....
        /*0464*/ 	.word	0x000002a0


	//   ....[6]....
        /*0468*/ 	.word	0x000002d0


	//   ....[7]....
        /*046c*/ 	.word	0x00000430


	//   ....[8]....
        /*0470*/ 	.word	0x00000470


	//   ....[9]....
        /*0474*/ 	.word	0x000004a0


	//   ....[10]....
        /*0478*/ 	.word	0x000004d0


	//   ....[11]....
        /*047c*/ 	.word	0x00000500


	//   ....[12]....
        /*0480*/ 	.word	0x00000530


	//   ....[13]....
        /*0484*/ 	.word	0x000005c0


	//   ....[14]....
        /*0488*/ 	.word	0x00000600


	//   ....[15]....
        /*048c*/ 	.word	0x00000620


	//   ....[16]....
        /*0490*/ 	.word	0x00000680


	//   ....[17]....
        /*0494*/ 	.word	0x000029a0


	//   ....[18]....
        /*0498*/ 	.word	0x000029c0


	//   ....[19]....
        /*049c*/ 	.word	0x00002b30


	//   ....[20]....
        /*04a0*/ 	.word	0x00002b40


	//   ....[21]....
        /*04a4*/ 	.word	0x00002ca0


	//   ....[22]....
        /*04a8*/ 	.word	0x00002cc0


	//   ....[23]....
        /*04ac*/ 	.word	0x00002e20


	//   ....[24]....
        /*04b0*/ 	.word	0x00002e30


	//   ....[25]....
        /*04b4*/ 	.word	0x000032b0


	//   ....[26]....
        /*04b8*/ 	.word	0x000032e0


	//   ....[27]....
        /*04bc*/ 	.word	0x000032f0


	//   ....[28]....
        /*04c0*/ 	.word	0x00003300


	//   ....[29]....
        /*04c4*/ 	.word	0x000034a0


	//   ....[30]....
        /*04c8*/ 	.word	0x000034b0


	//   ....[31]....
        /*04cc*/ 	.word	0x00003500


	//   ....[32]....
        /*04d0*/ 	.word	0x00003510


	//   ....[33]....
        /*04d4*/ 	.word	0x000047d0


	//   ....[34]....
        /*04d8*/ 	.word	0x000047f0


	//   ....[35]....
        /*04dc*/ 	.word	0x00004880


	//   ....[36]....
        /*04e0*/ 	.word	0x000048e0


	//   ....[37]....
        /*04e4*/ 	.word	0x00004b70


	//   ....[38]....
        /*04e8*/ 	.word	0x00005050


	//   ....[39]....
        /*04ec*/ 	.word	0x00005700


	//   ....[40]....
        /*04f0*/ 	.word	0x00005730


	//   ....[41]....
        /*04f4*/ 	.word	0x00005740


	//   ....[42]....
        /*04f8*/ 	.word	0x00005770


	//   ....[43]....
        /*04fc*/ 	.word	0x00006cc0


	//   ....[44]....
        /*0500*/ 	.word	0x00006ce0


	//   ....[45]....
        /*0504*/ 	.word	0x00006da0


	//   ....[46]....
        /*0508*/ 	.word	0x00006dd0


	//   ....[47]....
        /*050c*/ 	.word	0x00007f80


	//   ....[48]....
        /*0510*/ 	.word	0x00007fa0


	//   ....[49]....
        /*0514*/ 	.word	0x00008060


	//   ....[50]....
        /*0518*/ 	.word	0x00008090


	//   ....[51]....
        /*051c*/ 	.word	0x00008330


	//   ....[52]....
        /*0520*/ 	.word	0x00008840


	//   ....[53]....
        /*0524*/ 	.word	0x00008f40


	//   ....[54]....
        /*0528*/ 	.word	0x00008f70


	//   ....[55]....
        /*052c*/ 	.word	0x00008f80


	//   ....[56]....
        /*0530*/ 	.word	0x00008fb0


	//   ....[57]....
        /*0534*/ 	.word	0x0000abe0


	//   ....[58]....
        /*0538*/ 	.word	0x0000ac00


	//   ....[59]....
        /*053c*/ 	.word	0x0000acc0


	//   ....[60]....
        /*0540*/ 	.word	0x0000acf0


	//   ....[61]....
        /*0544*/ 	.word	0x0000be90


	//   ....[62]....
        /*0548*/ 	.word	0x0000beb0


	//   ....[63]....
        /*054c*/ 	.word	0x0000bf70


	//   ....[64]....
        /*0550*/ 	.word	0x0000bfa0


	//   ....[65]....
        /*0554*/ 	.word	0x0000c380


	//   ....[66]....
        /*0558*/ 	.word	0x0000c3b0


	//   ....[67]....
        /*055c*/ 	.word	0x0000c3c0


	//   ....[68]....
        /*0560*/ 	.word	0x0000c3f0


	//   ....[69]....
        /*0564*/ 	.word	0x0000de00


	//   ....[70]....
        /*0568*/ 	.word	0x0000de10


	//   ....[71]....
        /*056c*/ 	.word	0x0000de70


	//   ....[72]....
        /*0570*/ 	.word	0x0000de80


	//   ....[73]....
        /*0574*/ 	.word	0x0000f050


	//   ....[74]....
        /*0578*/ 	.word	0x0000f070


	//   ....[75]....
        /*057c*/ 	.word	0x0000f150


	//   ....[76]....
        /*0580*/ 	.word	0x0000f170


	//   ....[77]....
        /*0584*/ 	.word	0x0000f350


	//   ....[78]....
        /*0588*/ 	.word	0x0000f860


	//   ....[79]....
        /*058c*/ 	.word	0x0000ff60


	//   ....[80]....
        /*0590*/ 	.word	0x0000ff90


	//   ....[81]....
        /*0594*/ 	.word	0x0000ffa0


	//   ....[82]....
        /*0598*/ 	.word	0x0000ffd0


	//   ....[83]....
        /*059c*/ 	.word	0x00011770


	//   ....[84]....
        /*05a0*/ 	.word	0x000117a0


	//   ....[85]....
        /*05a4*/ 	.word	0x000117b0


	//   ....[86]....
        /*05a8*/ 	.word	0x000117e0


	//   ....[87]....
        /*05ac*/ 	.word	0x00012bb0


	//   ....[88]....
        /*05b0*/ 	.word	0x00012bd0


	//   ....[89]....
        /*05b4*/ 	.word	0x00012bf0


	//   ....[90]....
        /*05b8*/ 	.word	0x00012c00


	//   ....[91]....
        /*05bc*/ 	.word	0x00012f50


	//   ....[92]....
        /*05c0*/ 	.word	0x00012f70


	//   ....[93]....
        /*05c4*/ 	.word	0x000130d0


	//   ....[94]....
        /*05c8*/ 	.word	0x000130e0


	//   ....[95]....
        /*05cc*/ 	.word	0x00013240


	//   ....[96]....
        /*05d0*/ 	.word	0x00013260


	//   ....[97]....
        /*05d4*/ 	.word	0x000133c0


	//   ....[98]....
        /*05d8*/ 	.word	0x000133d0


	//   ....[99]....
        /*05dc*/ 	.word	0x00013710


	//   ....[100]....
        /*05e0*/ 	.word	0x00013730


	//   ....[101]....
        /*05e4*/ 	.word	0x00013f00


	//   ....[102]....
        /*05e8*/ 	.word	0x00013f10


	//   ....[103]....
        /*05ec*/ 	.word	0x00014e60


	//   ....[104]....
        /*05f0*/ 	.word	0x00014e80


	//   ....[105]....
        /*05f4*/ 	.word	0x00014ff0


	//   ....[106]....
        /*05f8*/ 	.word	0x00015000


	//   ....[107]....
        /*05fc*/ 	.word	0x00015160


	//   ....[108]....
        /*0600*/ 	.word	0x00015180


	//   ....[109]....
        /*0604*/ 	.word	0x000152e0


	//   ....[110]....
        /*0608*/ 	.word	0x000152f0


	//   ....[111]....
        /*060c*/ 	.word	0x000154e0


	//   ....[112]....
        /*0610*/ 	.word	0x00015500


	//   ....[113]....
        /*0614*/ 	.word	0x00015620


	//   ....[114]....
        /*0618*/ 	.word	0x00015660


	//   ....[115]....
        /*061c*/ 	.word	0x00015690


	//   ....[116]....
        /*0620*/ 	.word	0x000156c0


	//   ....[117]....
        /*0624*/ 	.word	0x000156f0


	//   ....[118]....
        /*0628*/ 	.word	0x00015720


	//   ....[119]....
        /*062c*/ 	.word	0x00015870


	//   ....[120]....
        /*0630*/ 	.word	0x000158b0


	//   ....[121]....
        /*0634*/ 	.word	0x000158e0


	//   ....[122]....
        /*0638*/ 	.word	0x00015910


	//   ....[123]....
        /*063c*/ 	.word	0x00015940


	//   ....[124]....
        /*0640*/ 	.word	0x00015970


	//   ....[125]....
        /*0644*/ 	.word	0x00015a00


	//   ....[126]....
        /*0648*/ 	.word	0x00015a40


	//   ....[127]....
        /*064c*/ 	.word	0x00015a50


	//   ....[128]....
        /*0650*/ 	.word	0x00015ab0


	//   ....[129]....
        /*0654*/ 	.word	0x00016460


	//   ....[130]....
        /*0658*/ 	.word	0x000164c0


	//   ....[131]....
        /*065c*/ 	.word	0x00016510


	//   ....[132]....
        /*0660*/ 	.word	0x00016560


	//   ....[133]....
        /*0664*/ 	.word	0x000165b0


	//   ....[134]....
        /*0668*/ 	.word	0x00016620


	//   ....[135]....
        /*066c*/ 	.word	0x00016670


	//   ....[136]....
        /*0670*/ 	.word	0x000166e0


	//   ....[137]....
        /*0674*/ 	.word	0x00016750


	//   ....[138]....
        /*0678*/ 	.word	0x000167c0


	//   ....[139]....
        /*067c*/ 	.word	0x00016830


	//   ....[140]....
        /*0680*/ 	.word	0x000168a0


	//   ....[141]....
        /*0684*/ 	.word	0x00016910


	//   ....[142]....
        /*0688*/ 	.word	0x00016970


	//   ....[143]....
        /*068c*/ 	.word	0x000169e0


	//   ....[144]....
        /*0690*/ 	.word	0x00016a50


	//   ....[145]....
        /*0694*/ 	.word	0x00016ac0


	//   ....[146]....
        /*0698*/ 	.word	0x00016b20


	//   ....[147]....
        /*069c*/ 	.word	0x00016b90


	//   ....[148]....
        /*06a0*/ 	.word	0x00016c00


	//   ....[149]....
        /*06a4*/ 	.word	0x00016d70


	//   ....[150]....
        /*06a8*/ 	.word	0x00016dd0


	//   ....[151]....
        /*06ac*/ 	.word	0x00016e40


	//   ....[152]....
        /*06b0*/ 	.word	0x00016eb0


	//   ....[153]....
        /*06b4*/ 	.word	0x00016f00


	//   ....[154]....
        /*06b8*/ 	.word	0x00016f40


	//   ....[155]....
        /*06bc*/ 	.word	0x00016f90


	//   ....[156]....
        /*06c0*/ 	.word	0x00016fe0


	//   ....[157]....
        /*06c4*/ 	.word	0x00017050


	//   ....[158]....
        /*06c8*/ 	.word	0x000170c0


	//   ....[159]....
        /*06cc*/ 	.word	0x00017230


	//   ....[160]....
        /*06d0*/ 	.word	0x00017290


	//   ....[161]....
        /*06d4*/ 	.word	0x00017300


	//   ....[162]....
        /*06d8*/ 	.word	0x00017370


	//   ....[163]....
        /*06dc*/ 	.word	0x000174e0


	//   ....[164]....
        /*06e0*/ 	.word	0x00017540


	//   ....[165]....
        /*06e4*/ 	.word	0x000175b0


	//   ....[166]....
        /*06e8*/ 	.word	0x00017620


	//   ....[167]....
        /*06ec*/ 	.word	0x00017670


	//   ....[168]....
        /*06f0*/ 	.word	0x000176c0


	//   ....[169]....
        /*06f4*/ 	.word	0x00017710


	//   ....[170]....
        /*06f8*/ 	.word	0x00017750


	//   ....[171]....
        /*06fc*/ 	.word	0x000177b0


	//   ....[172]....
        /*0700*/ 	.word	0x00017820


	//   ....[173]....
        /*0704*/ 	.word	0x00017990


	//   ....[174]....
        /*0708*/ 	.word	0x000179f0


	//   ....[175]....
        /*070c*/ 	.word	0x00017a60


	//   ....[176]....
        /*0710*/ 	.word	0x00017ad0


	//   ....[177]....
        /*0714*/ 	.word	0x00017c40


	//   ....[178]....
        /*0718*/ 	.word	0x00017ca0


	//   ....[179]....
        /*071c*/ 	.word	0x00017cf0


	//   ....[180]....
        /*0720*/ 	.word	0x00017d40


	//   ....[181]....
        /*0724*/ 	.word	0x00017d90


	//   ....[182]....
        /*0728*/ 	.word	0x00017dd0


	//   ....[183]....
        /*072c*/ 	.word	0x00017e30


	//   ....[184]....
        /*0730*/ 	.word	0x00017ea0


	//   ....[185]....
        /*0734*/ 	.word	0x00017f10


	//   ....[186]....
        /*0738*/ 	.word	0x00018060


	//   ....[187]....
        /*073c*/ 	.word	0x000180c0


	//   ....[188]....
        /*0740*/ 	.word	0x00018130


	//   ....[189]....
        /*0744*/ 	.word	0x000181a0


	//   ....[190]....
        /*0748*/ 	.word	0x000181f0


	//   ....[191]....
        /*074c*/ 	.word	0x00018240


	//   ....[192]....
        /*0750*/ 	.word	0x00018290


	//   ....[193]....
        /*0754*/ 	.word	0x000182d0


	//   ....[194]....
        /*0758*/ 	.word	0x00018320


	//   ....[195]....
        /*075c*/ 	.word	0x00018370


	//   ....[196]....
        /*0760*/ 	.word	0x000183c0


	//   ....[197]....
        /*0764*/ 	.word	0x00018400


	//   ....[198]....
        /*0768*/ 	.word	0x00018470


	//   ....[199]....
        /*076c*/ 	.word	0x000184e0


	//   ....[200]....
        /*0770*/ 	.word	0x00018550


	//   ....[201]....
        /*0774*/ 	.word	0x000185b0


	//   ....[202]....
        /*0778*/ 	.word	0x00018620


	//   ....[203]....
        /*077c*/ 	.word	0x00018690


	//   ....[204]....
        /*0780*/ 	.word	0x00018700


	//   ....[205]....
        /*0784*/ 	.word	0x00018760


	//   ....[206]....
        /*0788*/ 	.word	0x000187d0


	//   ....[207]....
        /*078c*/ 	.word	0x00018840


	//   ....[208]....
        /*0790*/ 	.word	0x000188b0


	//   ....[209]....
        /*0794*/ 	.word	0x00018910


	//   ....[210]....
        /*0798*/ 	.word	0x00018980


	//   ....[211]....
        /*079c*/ 	.word	0x000189f0


	//   ....[212]....
        /*07a0*/ 	.word	0x00018a60


	//   ....[213]....
        /*07a4*/ 	.word	0x00018ac0


	//   ....[214]....
        /*07a8*/ 	.word	0x00018b30


	//   ....[215]....
        /*07ac*/ 	.word	0x00018ba0


	//   ....[216]....
        /*07b0*/ 	.word	0x00018c10


	//   ....[217]....
        /*07b4*/ 	.word	0x00018c70


	//   ....[218]....
        /*07b8*/ 	.word	0x00018ce0


	//   ....[219]....
        /*07bc*/ 	.word	0x00018d50


	//   ....[220]....
        /*07c0*/ 	.word	0x00018da0


	//   ....[221]....
        /*07c4*/ 	.word	0x00018de0


	//   ....[222]....
        /*07c8*/ 	.word	0x00018e30


	//   ....[223]....
        /*07cc*/ 	.word	0x00018e80


	//   ....[224]....
        /*07d0*/ 	.word	0x00018ed0


	//   ....[225]....
        /*07d4*/ 	.word	0x00018f40


	//   ....[226]....
        /*07d8*/ 	.word	0x00018f90


	//   ....[227]....
        /*07dc*/ 	.word	0x00018fe0


	//   ....[228]....
        /*07e0*/ 	.word	0x00019030


	//   ....[229]....
        /*07e4*/ 	.word	0x00019080


	//   ....[230]....
        /*07e8*/ 	.word	0x000190d0


	//   ....[231]....
        /*07ec*/ 	.word	0x00019140


	//   ....[232]....
        /*07f0*/ 	.word	0x00019190


	//   ....[233]....
        /*07f4*/ 	.word	0x00019200


	//   ....[234]....
        /*07f8*/ 	.word	0x00019260


	//   ....[235]....
        /*07fc*/ 	.word	0x000192d0


	//----- nvinfo : EIATTR_EXIT_INSTR_OFFSETS
	.align		4
.L_308:
        /*0800*/ 	.byte	0x04, 0x1c
        /*0802*/ 	.short	(.L_310 - .L_309)


	//   ....[0]....
.L_309:
        /*0804*/ 	.word	0x00000fe0


	//   ....[1]....
        /*0808*/ 	.word	0x00016420


	//----- nvinfo : EIATTR_MAX_THREADS
	.align		4
.L_310:
        /*080c*/ 	.byte	0x04, 0x05
        /*080e*/ 	.short	(.L_312 - .L_311)
.L_311:
        /*0810*/ 	.word	0x00000100
        /*0814*/ 	.word	0x00000001
        /*0818*/ 	.word	0x00000001


	//----- nvinfo : EIATTR_CRS_STACK_SIZE
	.align		4
.L_312:
        /*081c*/ 	.byte	0x04, 0x1e
        /*081e*/ 	.short	(.L_314 - .L_313)
.L_313:
        /*0820*/ 	.word	0x00000000
.L_314:


//--------------------- .nv.info._ZN7cutlass13device_kernelIN5flash19enable_sm80_to_sm89INS1_16FlashAttnFwdSm80INS1_25CollectiveMainloopFwdSm80ILi8ELi1ELb0EN4cute5tupleIJNS5_1CILi128EEENS7_ILi64EEENS7_ILi192EEEEEELi192ENS_6half_tEfNS_4arch4Sm80ELb0ELb1ELb1ELb1ELb1ELb1ELb1ELb1EEENS1_21CollectiveEpilogueFwdINS6_IJS8_SA_S9_EEENS6_IJNS7_ILi1EEESI_SI_EEESC_SE_Li256ELb1ELb1ELb1ELb0EEENS1_36VarlenDynamicPersistentTileSchedulerILi128ELi64ELi256ELi256ELb1ELb1ELb0ELb1ELb0ELb1EEEEEEEEEvNT_6ParamsE --------------------------
	.section	.nv.info._ZN7cutlass13device_kernelIN5flash19enable_sm80_to_sm89INS1_16FlashAttnFwdSm80INS1_25CollectiveMainloopFwdSm80ILi8ELi1ELb0EN4cute5tupleIJNS5_1CILi128EEENS7_ILi64EEENS7_ILi192EEEEEELi192ENS_6half_tEfNS_4arch4Sm80ELb0ELb1ELb1ELb1ELb1ELb1ELb1ELb1EEENS1_21CollectiveEpilogueFwdINS6_IJS8_SA_S9_EEENS6_IJNS7_ILi1EEESI_SI_EEESC_SE_Li256ELb1ELb1ELb1ELb0EEENS1_36VarlenDynamicPersistentTileSchedulerILi128ELi64ELi256ELi256ELb1ELb1ELb0ELb1ELb0ELb1EEEEEEEEEvNT_6ParamsE,"",@"SHT_CUDA_INFO"
	.sectionflags	@""
	.align	4


	//----- nvinfo : EIATTR_CUDA_API_VERSION
	.align		4
        /*0000*/ 	.byte	0x04, 0x37
        /*0002*/ 	.short	(.L_316 - .L_315)
.L_315:
        /*0004*/ 	.word	0x00000082


	//----- nvinfo : EIATTR_SW2861232_WAR
	.align		4
.L_316:
        /*0008*/ 	.byte	0x01, 0x35
	.zero		2


	//----- nvinfo : EIATTR_PARAM_CBANK
	.align		4
        /*000c*/ 	.byte	0x04, 0x0a
        /*000e*/ 	.short	(.L_318 - .L_317)
	.align		4
.L_317:
        /*0010*/ 	.word	index@(.nv.constant0._ZN7cutlass13device_kernelIN5flash19enable_sm80_to_sm89INS1_16FlashAttnFwdSm80INS1_25CollectiveMainloopFwdSm80ILi8ELi1ELb0EN4cute5tupleIJNS5_1CILi128EEENS7_ILi64EEENS7_ILi192EEEEEELi192ENS_6half_tEfNS_4arch4Sm80ELb0ELb1ELb1ELb1ELb1ELb1ELb1ELb1EEENS1_21CollectiveEpilogueFwdINS6_IJS8_SA_S9_EEENS6_IJNS7_ILi1EEESI_SI_EEESC_SE_Li256ELb1ELb1ELb1ELb0EEENS1_36VarlenDynamicPersistentTileSchedulerILi128ELi64ELi256ELi256ELb1ELb1ELb0ELb1ELb0ELb1EEEEEEEEEvNT_6ParamsE)
        /*0014*/ 	.short	0x0160
        /*0016*/ 	.short	0x0438


	//----- nvinfo : EIATTR_CBANK_PARAM_SIZE
	.align		4
.L_318:
        /*0018*/ 	.byte	0x03, 0x19
        /*001a*/ 	.short	0x0438


	//----- nvinfo : EIATTR_KPARAM_INFO
	.align		4
        /*001c*/ 	.byte	0x04, 0x17
        /*001e*/ 	.short	(.L_320 - .L_319)
.L_319:
        /*0020*/ 	.word	0x00000000
        /*0024*/ 	.short	0x0000
        /*0026*/ 	.short	0x0000
        /*0028*/ 	.byte	0x00, 0xf0, 0xe1, 0x10


	//----- nvinfo : EIATTR_MAXREG_COUNT
	.align		4
.L_320:
        /*002c*/ 	.byte	0x03, 0x1b
        /*002e*/ 	.short	0x00ff


	//----- nvinfo : EIATTR_NUM_BARRIERS
	.align		4
        /*0030*/ 	.byte	0x02, 0x4c
        /*0032*/ 	.byte	0x06
	.zero		1


	//----- nvinfo : EIATTR_ANNOTATIONS
	.align		4
        /*0034*/ 	.byte	0x04, 0x55
        /*0036*/ 	.short	(.L_322 - .L_321)


	//   ....[0]....
.L_321:
        /* <DEDUP_REMOVED lines=21> */


	//----- nvinfo : EIATTR_MERCURY_ISA_VERSION
	.align		4
.L_322:
        /*0178*/ 	.byte	0x03, 0x5f
        /*017a*/ 	.short	0x0000


	//----- nvinfo : EIATTR_INT_WARP_WIDE_INSTR_OFFSETS
	.align		4
        /*017c*/ 	.byte	0x04, 0x31
        /*017e*/ 	.short	(.L_324 - .L_323)


	//   ....[0]....
.L_323:
        /*0180*/ 	.word	0x0001e440


	//   ....[1]....
        /*0184*/ 	.word	0x0001e4c0


	//----- nvinfo : EIATTR_COOP_GROUP_MASK_REGIDS
	.align		4
.L_324:
        /*0188*/ 	.byte	0x04, 0x29
        /*018a*/ 	.short	(.L_326 - .L_325)


	//   ....[0]....
.L_325:
        /*018c*/ 	.word	0xffffffff


	//   ....[1]....
        /*0190*/ 	.word	0xffffffff


	//   ....[2]....
        /*0194*/ 	.word	0xffffffff


	//   ....[3]....
        /*0198*/ 	.word	0xffffffff


	//   ....[4]....
        /*019c*/ 	.word	0xffffffff


	//   ....[5]....
        /*01a0*/ 	.word	0xffffffff


	//   ....[6]....
        /*01a4*/ 	.word	0xffffffff


	//   ....[7]....
        /*01a8*/ 	.word	0xffffffff


	//   ....[8]....
        /*01ac*/ 	.word	0xffffffff


	//   ....[9]....
        /*01b0*/ 	.word	0xffffffff


	//   ....[10]....
        /*01b4*/ 	.word	0xffffffff


	//   ....[11]....
        /*01b8*/ 	.word	0xffffffff


	//   ....[12]....
        /*01bc*/ 	.word	0xffffffff


	//   ....[13]....
        /*01c0*/ 	.word	0xffffffff


	//   ....[14]....
        /*01c4*/ 	.word	0xffffffff


	//   ....[15]....
        /*01c8*/ 	.word	0xffffffff


	//   ....[16]....
        /*01cc*/ 	.word	0xffffffff


	//   ....[17]....
        /*01d0*/ 	.word	0xffffffff


	//   ....[18]....
        /*01d4*/ 	.word	0xffffffff


	//   ....[19]....
        /*01d8*/ 	.word	0xffffffff


	//   ....[20]....
        /*01dc*/ 	.word	0xffffffff


	//   ....[21]....
        /*01e0*/ 	.word	0xffffffff


	//   ....[22]....
        /*01e4*/ 	.word	0xffffffff


	//   ....[23]....
        /*01e8*/ 	.word	0xffffffff


	//   ....[24]....
        /*01ec*/ 	.word	0xffffffff


	//   ....[25]....
        /*01f0*/ 	.word	0xffffffff


	//   ....[26]....
        /*01f4*/ 	.word	0xffffffff


	//   ....[27]....
        /*01f8*/ 	.word	0xffffffff


	//   ....[28]....
        /*01fc*/ 	.word	0xffffffff


	//   ....[29]....
        /*0200*/ 	.word	0xffffffff


	//   ....[30]....
        /*0204*/ 	.word	0xffffffff


	//   ....[31]....
        /*0208*/ 	.word	0xffffffff


	//   ....[32]....
        /*020c*/ 	.word	0xffffffff


	//   ....[33]....
        /*0210*/ 	.word	0xffffffff


	//   ....[34]....
        /*0214*/ 	.word	0xffffffff


	//   ....[35]....
        /*0218*/ 	.word	0xffffffff


	//   ....[36]....
        /*021c*/ 	.word	0xffffffff


	//   ....[37]....
        /*0220*/ 	.word	0xffffffff


	//   ....[38]....
        /*0224*/ 	.word	0xffffffff


	//   ....[39]....
        /*0228*/ 	.word	0xffffffff


	//   ....[40]....
        /*022c*/ 	.word	0xffffffff


	//   ....[41]....
        /*0230*/ 	.word	0xffffffff


	//   ....[42]....
        /*0234*/ 	.word	0xffffffff


	//   ....[43]....
        /*0238*/ 	.word	0xffffffff


	//   ....[44]....
        /*023c*/ 	.word	0xffffffff


	//   ....[45]....
        /*0240*/ 	.word	0xffffffff


	//   ....[46]....
        /*0244*/ 	.word	0xffffffff


	//   ....[47]....
        /*0248*/ 	.word	0xffffffff


	//   ....[48]....
        /*024c*/ 	.word	0xffffffff


	//   ....[49]....
        /*0250*/ 	.word	0xffffffff


	//   ....[50]....
        /*0254*/ 	.word	0xffffffff


	//   ....[51]....
        /*0258*/ 	.word	0xffffffff


	//   ....[52]....
        /*025c*/ 	.word	0xffffffff


	//   ....[53]....
        /*0260*/ 	.word	0xffffffff


	//   ....[54]....
        /*0264*/ 	.word	0xffffffff


	//   ....[55]....
        /*0268*/ 	.word	0xffffffff


	//   ....[56]....
        /*026c*/ 	.word	0xffffffff


	//   ....[57]....
        /*0270*/ 	.word	0xffffffff


	//   ....[58]....
        /*0274*/ 	.word	0xffffffff


	//   ....[59]....
        /*0278*/ 	.word	0xffffffff


	//   ....[60]....
        /*027c*/ 	.word	0xffffffff


	//   ....[61]....
        /*0280*/ 	.word	0xffffffff


	//   ....[62]....
        /*0284*/ 	.word	0xffffffff


	//   ....[63]....
        /*0288*/ 	.word	0xffffffff


	//   ....[64]....
        /*028c*/ 	.word	0xffffffff


	//   ....[65]....
        /*0290*/ 	.word	0xffffffff


	//   ....[66]....
        /*0294*/ 	.word	0xffffffff


	//   ....[67]....
        /*0298*/ 	.word	0xffffffff


	//   ....[68]....
        /*029c*/ 	.word	0xffffffff


	//   ....[69]....
        /*02a0*/ 	.word	0xffffffff


	//   ....[70]....
        /*02a4*/ 	.word	0xffffffff


	//   ....[71]....
        /*02a8*/ 	.word	0xffffffff


	//   ....[72]....
        /*02ac*/ 	.word	0xffffffff


	//   ....[73]....
        /*02b0*/ 	.word	0xffffffff


	//   ....[74]....
        /*02b4*/ 	.word	0xffffffff


	//   ....[75]....
        /*02b8*/ 	.word	0xffffffff


	//   ....[76]....
        /*02bc*/ 	.word	0xffffffff


	//   ....[77]....
        /*02c0*/ 	.word	0xffffffff


	//   ....[78]....
        /*02c4*/ 	.word	0xffffffff


	//   ....[79]....
        /*02c8*/ 	.word	0xffffffff


	//   ....[80]....
        /*02cc*/ 	.word	0xffffffff


	//   ....[81]....
        /*02d0*/ 	.word	0xffffffff


	//   ....[82]....
        /*02d4*/ 	.word	0xffffffff


	//   ....[83]....
        /*02d8*/ 	.word	0xffffffff


	//   ....[84]....
        /*02dc*/ 	.word	0xffffffff


	//   ....[85]....
        /*02e0*/ 	.word	0xffffffff


	//   ....[86]....
        /*02e4*/ 	.word	0xffffffff


	//   ....[87]....
        /*02e8*/ 	.word	0xffffffff


	//   ....[88]....
        /*02ec*/ 	.word	0xffffffff


	//   ....[89]....
        /*02f0*/ 	.word	0xffffffff


	//   ....[90]....
        /*02f4*/ 	.word	0xffffffff


	//   ....[91]....
        /*02f8*/ 	.word	0xffffffff


	//   ....[92]....
        /*02fc*/ 	.word	0xffffffff


	//   ....[93]....
        /*0300*/ 	.word	0xffffffff


	//   ....[94]....
        /*0304*/ 	.word	0xffffffff


	//   ....[95]....
        /*0308*/ 	.word	0xffffffff


	//   ....[96]....
        /*030c*/ 	.word	0xffffffff


	//   ....[97]....
        /*0310*/ 	.word	0xffffffff


	//   ....[98]....
        /*0314*/ 	.word	0xffffffff


	//   ....[99]....
        /*0318*/ 	.word	0xffffffff


	//   ....[100]....
        /*031c*/ 	.word	0xffffffff


	//   ....[101]....
        /*0320*/ 	.word	0xffffffff


	//   ....[102]....
        /*0324*/ 	.word	0xffffffff


	//   ....[103]....
        /*0328*/ 	.word	0xffffffff


	//   ....[104]....
        /*032c*/ 	.word	0xffffffff


	//   ....[105]....
        /*0330*/ 	.word	0xffffffff


	//   ....[106]....
        /*0334*/ 	.word	0xffffffff


	//   ....[107]....
        /*0338*/ 	.word	0xffffffff


	//   ....[108]....
        /*033c*/ 	.word	0xffffffff


	//   ....[109]....
        /*0340*/ 	.word	0xffffffff


	//   ....[110]....
        /*0344*/ 	.word	0xffffffff


	//   ....[111]....
        /*0348*/ 	.word	0xffffffff


	//   ....[112]....
        /*034c*/ 	.word	0xffffffff


	//   ....[113]....
        /*0350*/ 	.word	0xffffffff


	//   ....[114]....
        /*0354*/ 	.word	0xffffffff


	//   ....[115]....
        /*0358*/ 	.word	0xffffffff


	//   ....[116]....
        /*035c*/ 	.word	0xffffffff


	//   ....[117]....
        /*0360*/ 	.word	0xffffffff


	//   ....[118]....
        /*0364*/ 	.word	0xffffffff


	//   ....[119]....
        /*0368*/ 	.word	0xffffffff


	//   ....[120]....
        /*036c*/ 	.word	0xffffffff


	//   ....[121]....
        /*0370*/ 	.word	0xffffffff


	//   ....[122]....
        /*0374*/ 	.word	0xffffffff


	//   ....[123]....
        /*0378*/ 	.word	0xffffffff


	//   ....[124]....
        /*037c*/ 	.word	0xffffffff


	//   ....[125]....
        /*0380*/ 	.word	0xffffffff


	//   ....[126]....
        /*0384*/ 	.word	0xffffffff


	//   ....[127]....
        /*0388*/ 	.word	0xffffffff


	//   ....[128]....
        /*038c*/ 	.word	0xffffffff


	//   ....[129]....
        /*0390*/ 	.word	0xffffffff


	//   ....[130]....
        /*0394*/ 	.word	0xffffffff


	//   ....[131]....
        /*0398*/ 	.word	0xffffffff


	//   ....[132]....
        /*039c*/ 	.word	0xffffffff


	//   ....[133]....
        /*03a0*/ 	.word	0xffffffff


	//   ....[134]....
        /*03a4*/ 	.word	0xffffffff


	//   ....[135]....
        /*03a8*/ 	.word	0xffffffff


	//   ....[136]....
        /*03ac*/ 	.word	0xffffffff


	//   ....[137]....
        /*03b0*/ 	.word	0xffffffff


	//   ....[138]....
        /*03b4*/ 	.word	0xffffffff


	//   ....[139]....
        /*03b8*/ 	.word	0xffffffff


	//   ....[140]....
        /*03bc*/ 	.word	0xffffffff


	//   ....[141]....
        /*03c0*/ 	.word	0xffffffff


	//   ....[142]....
        /*03c4*/ 	.word	0xffffffff


	//   ....[143]....
        /*03c8*/ 	.word	0xffffffff


	//   ....[144]....
        /*03cc*/ 	.word	0xffffffff


	//   ....[145]....
        /*03d0*/ 	.word	0xffffffff


	//   ....[146]....
        /*03d4*/ 	.word	0xffffffff


	//   ....[147]....
        /*03d8*/ 	.word	0xffffffff


	//   ....[148]....
        /*03dc*/ 	.word	0xffffffff


	//   ....[149]....
        /*03e0*/ 	.word	0xffffffff


	//   ....[150]....
        /*03e4*/ 	.word	0xffffffff


	//   ....[151]....
        /*03e8*/ 	.word	0xffffffff


	//   ....[152]....
        /*03ec*/ 	.word	0xffffffff


	//   ....[153]....
        /*03f0*/ 	.word	0xffffffff


	//   ....[154]....
        /*03f4*/ 	.word	0xffffffff


	//   ....[155]....
        /*03f8*/ 	.word	0xffffffff


	//   ....[156]....
        /*03fc*/ 	.word	0xffffffff


	//   ....[157]....
        /*0400*/ 	.word	0xffffffff


	//   ....[158]....
        /*0404*/ 	.word	0xffffffff


	//   ....[159]....
        /*0408*/ 	.word	0xffffffff


	//   ....[160]....
        /*040c*/ 	.word	0xffffffff


	//   ....[161]....
        /*0410*/ 	.word	0xffffffff


	//   ....[162]....
        /*0414*/ 	.word	0xffffffff


	//   ....[163]....
        /*0418*/ 	.word	0xffffffff


	//   ....[164]....
        /*041c*/ 	.word	0xffffffff


	//   ....[165]....
        /*0420*/ 	.word	0xffffffff


	//   ....[166]....
        /*0424*/ 	.word	0xffffffff


	//   ....[167]....
        /*0428*/ 	.word	0xffffffff


	//   ....[168]....
        /*042c*/ 	.word	0xffffffff


	//   ....[169]....
        /*0430*/ 	.word	0xffffffff


	//   ....[170]....
        /*0434*/ 	.word	0xffffffff


	//   ....[171]....
        /*0438*/ 	.word	0xffffffff


	//   ....[172]....
        /*043c*/ 	.word	0xffffffff


	//   ....[173]....
        /*0440*/ 	.word	0xffffffff


	//   ....[174]....
        /*0444*/ 	.word	0xffffffff


	//   ....[175]....
        /*0448*/ 	.word	0xffffffff


	//   ....[176]....
        /*044c*/ 	.word	0xffffffff


	//   ....[177]....
        /*0450*/ 	.word	0xffffffff


	//   ....[178]....
        /*0454*/ 	.word	0xffffffff


	//   ....[179]....
        /*0458*/ 	.word	0xffffffff


	//   ....[180]....
        /*045c*/ 	.word	0xffffffff


	//   ....[181]....
        /*0460*/ 	.word	0xffffffff


	//   ....[182]....
        /*0464*/ 	.word	0xffffffff


	//   ....[183]....
        /*0468*/ 	.word	0xffffffff


	//   ....[184]....
        /*046c*/ 	.word	0xffffffff


	//   ....[185]....
        /*0470*/ 	.word	0xffffffff


	//   ....[186]....
        /*0474*/ 	.word	0xffffffff


	//   ....[187]....
        /*0478*/ 	.word	0xffffffff


	//   ....[188]....
        /*047c*/ 	.word	0xffffffff


	//   ....[189]....
        /*0480*/ 	.word	0xffffffff


	//   ....[190]....
        /*0484*/ 	.word	0xffffffff


	//   ....[191]....
        /*0488*/ 	.word	0xffffffff


	//   ....[192]....
        /*048c*/ 	.word	0xffffffff


	//   ....[193]....
        /*0490*/ 	.word	0xffffffff


	//   ....[194]....
        /*0494*/ 	.word	0xffffffff


	//   ....[195]....
        /*0498*/ 	.word	0xffffffff


	//   ....[196]....
        /*049c*/ 	.word	0xffffffff


	//   ....[197]....
        /*04a0*/ 	.word	0xffffffff


	//   ....[198]....
        /*04a4*/ 	.word	0xffffffff


	//   ....[199]....
        /*04a8*/ 	.word	0xffffffff


	//   ....[200]....
        /*04ac*/ 	.word	0xffffffff


	//   ....[201]....
        /*04b0*/ 	.word	0xffffffff


	//   ....[202]....
        /*04b4*/ 	.word	0xffffffff


	//   ....[203]....
        /*04b8*/ 	.word	0xffffffff


	//   ....[204]....
        /*04bc*/ 	.word	0xffffffff


	//   ....[205]....
        /*04c0*/ 	.word	0xffffffff


	//   ....[206]....
        /*04c4*/ 	.word	0xffffffff


	//   ....[207]....
        /*04c8*/ 	.word	0xffffffff


	//   ....[208]....
        /*04cc*/ 	.word	0xffffffff


	//   ....[209]....
        /*04d0*/ 	.word	0xffffffff


	//   ....[210]....
        /*04d4*/ 	.word	0xffffffff


	//   ....[211]....
        /*04d8*/ 	.word	0xffffffff


	//   ....[212]....
        /*04dc*/ 	.word	0xffffffff


	//   ....[213]....
        /*04e0*/ 	.word	0xffffffff


	//   ....[214]....
        /*04e4*/ 	.word	0xffffffff


	//   ....[215]....
        /*04e8*/ 	.word	0xffffffff


	//   ....[216]....
        /*04ec*/ 	.word	0xffffffff


	//   ....[217]....
        /*04f0*/ 	.word	0xffffffff


	//   ....[218]....
        /*04f4*/ 	.word	0xffffffff


	//   ....[219]....
        /*04f8*/ 	.word	0xffffffff


	//   ....[220]....
        /*04fc*/ 	.word	0xffffffff


	//   ....[221]....
        /*0500*/ 	.word	0xffffffff


	//   ....[222]....
        /*0504*/ 	.word	0xffffffff


	//   ....[223]....
        /*0508*/ 	.word	0xffffffff


	//   ....[224]....
        /*050c*/ 	.word	0xffffffff


	//   ....[225]....
        /*0510*/ 	.word	0xffffffff


	//   ....[226]....
        /*0514*/ 	.word	0xffffffff


	//   ....[227]....
        /*0518*/ 	.word	0xffffffff


	//   ....[228]....
        /*051c*/ 	.word	0xffffffff


	//   ....[229]....
        /*0520*/ 	.word	0xffffffff


	//   ....[230]....
        /*0524*/ 	.word	0xffffffff


	//   ....[231]....
        /*0528*/ 	.word	0xffffffff


	//   ....[232]....
        /*052c*/ 	.word	0xffffffff


	//   ....[233]....
        /*0530*/ 	.word	0xffffffff


	//   ....[234]....
        /*0534*/ 	.word	0xffffffff


	//   ....[235]....
        /*0538*/ 	.word	0xffffffff


	//   ....[236]....
        /*053c*/ 	.word	0xffffffff


	//   ....[237]....
        /*0540*/ 	.word	0xffffffff


	//   ....[238]....
        /*0544*/ 	.word	0xffffffff


	//   ....[239]....
        /*0548*/ 	.word	0xffffffff


	//   ....[240]....
        /*054c*/ 	.word	0xffffffff


	//   ....[241]....
        /*0550*/ 	.word	0xffffffff


	//   ....[242]....
        /*0554*/ 	.word	0xffffffff


	//   ....[243]....
        /*0558*/ 	.word	0xffffffff


	//   ....[244]....
        /*055c*/ 	.word	0xffffffff


	//   ....[245]....
        /*0560*/ 	.word	0xffffffff


	//   ....[246]....
        /*0564*/ 	.word	0xffffffff


	//   ....[247]....
        /*0568*/ 	.word	0xffffffff


	//   ....[248]....
        /*056c*/ 	.word	0xffffffff


	//   ....[249]....
        /*0570*/ 	.word	0xffffffff


	//   ....[250]....
        /*0574*/ 	.word	0xffffffff


	//   ....[251]....
        /*0578*/ 	.word	0xffffffff


	//   ....[252]....
        /*057c*/ 	.word	0xffffffff


	//   ....[253]....
        /*0580*/ 	.word	0xffffffff


	//   ....[254]....
        /*0584*/ 	.word	0xffffffff


	//   ....[255]....
        /*0588*/ 	.word	0xffffffff


	//   ....[0]....
        /*058c*/ 	.word	0xffffffff


	//   ....[1]....
        /*0590*/ 	.word	0xffffffff


	//   ....[2]....
        /*0594*/ 	.word	0xffffffff


	//   ....[3]....
        /*0598*/ 	.word	0xffffffff


	//----- nvinfo : EIATTR_COOP_GROUP_INSTR_OFFSETS
	.align		4
.L_326:
        /*059c*/ 	.byte	0x04, 0x28
        /*059e*/ 	.short	(.L_328 - .L_327)


	//   ....[0]....
.L_327:
        /*05a0*/ 	.word	0x00000050


	//   ....[1]....
        /*05a4*/ 	.word	0x000001e0


	//   ....[2]....
        /*05a8*/ 	.word	0x00000210


	//   ....[3]....
        /*05ac*/ 	.word	0x00000240


	//   ....[4]....
        /*05b0*/ 	.word	0x00000270


	//   ....[5]....
        /*05b4*/ 	.word	0x000002a0


	//   ....[6]....
        /*05b8*/ 	.word	0x000002d0


	//   ....[7]....
        /*05bc*/ 	.word	0x00000430


	//   ....[8]....
        /*05c0*/ 	.word	0x00000470


	//   ....[9]....
        /*05c4*/ 	.word	0x000004a0


	//   ....[10]....
        /*05c8*/ 	.word	0x000004d0


	//   ....[11]....
        /*05cc*/ 	.word	0x00000500


	//   ....[12]....
        /*05d0*/ 	.word	0x00000530


	//   ....[13]....
        /*05d4*/ 	.word	0x000005c0


	//   ....[14]....
        /*05d8*/ 	.word	0x00000600


	//   ....[15]....
        /*05dc*/ 	.word	0x00000620


	//   ....[16]....
        /*05e0*/ 	.word	0x00000680


	//   ....[17]....
        /*05e4*/ 	.word	0x00003db0


	//   ....[18]....
        /*05e8*/ 	.word	0x00003dc0


	//   ....[19]....
        /*05ec*/ 	.word	0x00005950


	//   ....[20]....
        /*05f0*/ 	.word	0x00005960


	//   ....[21]....
        /*05f4*/ 	.word	0x000072e0


	//   ....[22]....
        /*05f8*/ 	.word	0x00007300


	//   ....[23]....
        /*05fc*/ 	.word	0x00007850


	//   ....[24]....
        /*0600*/ 	.word	0x00007870


	//   ....[25]....
        /*0604*/ 	.word	0x00008890


	//   ....[26]....
        /*0608*/ 	.word	0x000088b0


	//   ....[27]....
        /*060c*/ 	.word	0x000089e0


	//   ....[28]....
        /*0610*/ 	.word	0x000089f0


	//   ....[29]....
        /*0614*/ 	.word	0x00008b20


	//   ....[30]....
        /*0618*/ 	.word	0x00008b40


	//   ....[31]....
        /*061c*/ 	.word	0x00008c70


	//   ....[32]....
        /*0620*/ 	.word	0x00008c80


	//   ....[33]....
        /*0624*/ 	.word	0x00009060


	//   ....[34]....
        /*0628*/ 	.word	0x00009070


	//   ....[35]....
        /*062c*/ 	.word	0x00009080


	//   ....[36]....
        /*0630*/ 	.word	0x00009090


	//   ....[37]....
        /*0634*/ 	.word	0x000094f0


	//   ....[38]....
        /*0638*/ 	.word	0x00009510


	//   ....[39]....
        /*063c*/ 	.word	0x00009530


	//   ....[40]....
        /*0640*/ 	.word	0x00009550


	//   ....[41]....
        /*0644*/ 	.word	0x00009a70


	//   ....[42]....
        /*0648*/ 	.word	0x00009ce0


	//   ....[43]....
        /*064c*/ 	.word	0x00009d20


	//   ....[44]....
        /*0650*/ 	.word	0x00009d40


	//   ....[45]....
        /*0654*/ 	.word	0x0000c850


	//   ....[46]....
        /*0658*/ 	.word	0x0000c900


	//   ....[47]....
        /*065c*/ 	.word	0x0000c920


	//   ....[48]....
        /*0660*/ 	.word	0x0000c930


	//   ....[49]....
        /*0664*/ 	.word	0x0000cc90


	//   ....[50]....
        /*0668*/ 	.word	0x0000ce70


	//   ....[51]....
        /*066c*/ 	.word	0x0000ceb0


	//   ....[52]....
        /*0670*/ 	.word	0x0000cef0


	//   ....[53]....
        /*0674*/ 	.word	0x0000fc20


	//   ....[54]....
        /*0678*/ 	.word	0x0000fc30


	//   ....[55]....
        /*067c*/ 	.word	0x0000fc40


	//   ....[56]....
        /*0680*/ 	.word	0x0000fc50


	//   ....[57]....
        /*0684*/ 	.word	0x00010de0


	//   ....[58]....
        /*0688*/ 	.word	0x00010e00


	//   ....[59]....
        /*068c*/ 	.word	0x00010e90


	//   ....[60]....
        /*0690*/ 	.word	0x00010ef0


	//   ....[61]....
        /*0694*/ 	.word	0x00011180


	//   ....[62]....
        /*0698*/ 	.word	0x00011660


	//   ....[63]....
        /*069c*/ 	.word	0x00011d10


	//   ....[64]....
        /*06a0*/ 	.word	0x00011d40


	//   ....[65]....
        /*06a4*/ 	.word	0x00011d50


	//   ....[66]....
        /*06a8*/ 	.word	0x00011d80


	//   ....[67]....
        /*06ac*/ 	.word	0x000132f0


	//   ....[68]....
        /*06b0*/ 	.word	0x00013310


	//   ....[69]....
        /*06b4*/ 	.word	0x000133d0


	//   ....[70]....
        /*06b8*/ 	.word	0x00013400


	//   ....[71]....
        /*06bc*/ 	.word	0x00014560


	//   ....[72]....
        /*06c0*/ 	.word	0x00014580


	//   ....[73]....
        /*06c4*/ 	.word	0x00014640


	//   ....[74]....
        /*06c8*/ 	.word	0x00014670


	//   ....[75]....
        /*06cc*/ 	.word	0x00014920


	//   ....[76]....
        /*06d0*/ 	.word	0x00014e30


	//   ....[77]....
        /*06d4*/ 	.word	0x00015530


	//   ....[78]....
        /*06d8*/ 	.word	0x00015560


	//   ....[79]....
        /*06dc*/ 	.word	0x00015580


	//   ....[80]....
        /*06e0*/ 	.word	0x000155a0


	//   ....[81]....
        /*06e4*/ 	.word	0x000171b0


	//   ....[82]....
        /*06e8*/ 	.word	0x000171d0


	//   ....[83]....
        /*06ec*/ 	.word	0x00017290


	//   ....[84]....
        /*06f0*/ 	.word	0x000172c0


	//   ....[85]....
        /*06f4*/ 	.word	0x00018420


	//   ....[86]....
        /*06f8*/ 	.word	0x00018440


	//   ....[87]....
        /*06fc*/ 	.word	0x00018500


	//   ....[88]....
        /*0700*/ 	.word	0x00018530


	//   ....[89]....
        /*0704*/ 	.word	0x00018910


	//   ....[90]....
        /*0708*/ 	.word	0x00018940


	//   ....[91]....
        /*070c*/ 	.word	0x00018960


	//   ....[92]....
        /*0710*/ 	.word	0x00018980


	//   ....[93]....
        /*0714*/ 	.word	0x0001a2f0


	//   ....[94]....
        /*0718*/ 	.word	0x0001a300


	//   ....[95]....
        /*071c*/ 	.word	0x0001a360


	//   ....[96]....
        /*0720*/ 	.word	0x0001a390


	//   ....[97]....
        /*0724*/ 	.word	0x0001b500


	//   ....[98]....
        /*0728*/ 	.word	0x0001b520


	//   ....[99]....
        /*072c*/ 	.word	0x0001b600


	//   ....[100]....
        /*0730*/ 	.word	0x0001b620


	//   ....[101]....
        /*0734*/ 	.word	0x0001b810


	//   ....[102]....
        /*0738*/ 	.word	0x0001bd20


	//   ....[103]....
        /*073c*/ 	.word	0x0001c420


	//   ....[104]....
        /*0740*/ 	.word	0x0001c450


	//   ....[105]....
        /*0744*/ 	.word	0x0001c470


	//   ....[106]....
        /*0748*/ 	.word	0x0001c490


	//   ....[107]....
        /*074c*/ 	.word	0x0001dc30


	//   ....[108]....
        /*0750*/ 	.word	0x0001dc60


	//   ....[109]....
        /*0754*/ 	.word	0x0001dc80


	//   ....[110]....
        /*0758*/ 	.word	0x0001dc90


	//   ....[111]....
        /*075c*/ 	.word	0x0001f080


	//   ....[112]....
        /*0760*/ 	.word	0x0001f0b0


	//   ....[113]....
        /*0764*/ 	.word	0x0001f0c0


	//   ....[114]....
        /*0768*/ 	.word	0x0001f0d0


	//   ....[115]....
        /*076c*/ 	.word	0x0001f440


	//   ....[116]....
        /*0770*/ 	.word	0x0001f460


	//   ....[117]....
        /*0774*/ 	.word	0x0001f580


	//   ....[118]....
        /*0778*/ 	.word	0x0001f590


	//   ....[119]....
        /*077c*/ 	.word	0x0001f6c0


	//   ....[120]....
        /*0780*/ 	.word	0x0001f6e0


	//   ....[121]....
        /*0784*/ 	.word	0x0001f810


	//   ....[122]....
        /*0788*/ 	.word	0x0001f820


	//   ....[123]....
        /*078c*/ 	.word	0x0001fb50


	//   ....[124]....
        /*0790*/ 	.word	0x0001fb70


	//   ....[125]....
        /*0794*/ 	.word	0x00020620


	//   ....[126]....
        /*0798*/ 	.word	0x00020630


	//   ....[127]....
        /*079c*/ 	.word	0x00021890


	//   ....[128]....
        /*07a0*/ 	.word	0x000218b0


	//   ....[129]....
        /*07a4*/ 	.word	0x000219e0


	//   ....[130]....
        /*07a8*/ 	.word	0x000219f0


	//   ....[131]....
        /*07ac*/ 	.word	0x00021b20


	//   ....[132]....
        /*07b0*/ 	.word	0x00021b40


	//   ....[133]....
        /*07b4*/ 	.word	0x00021c70


	//   ....[134]....
        /*07b8*/ 	.word	0x00021c80


	//   ....[135]....
        /*07bc*/ 	.word	0x00021e50


	//   ....[136]....
        /*07c0*/ 	.word	0x00021e70


	//   ....[137]....
        /*07c4*/ 	.word	0x00021f90


	//   ....[138]....
        /*07c8*/ 	.word	0x00021fd0


	//   ....[139]....
        /*07cc*/ 	.word	0x00022000


	//   ....[140]....
        /*07d0*/ 	.word	0x00022030


	//   ....[141]....
        /*07d4*/ 	.word	0x00022060


	//   ....[142]....
        /*07d8*/ 	.word	0x00022090


	//   ....[143]....
        /*07dc*/ 	.word	0x000221f0


	//   ....[144]....
        /*07e0*/ 	.word	0x00022230


	//   ....[145]....
        /*07e4*/ 	.word	0x00022260


	//   ....[146]....
        /*07e8*/ 	.word	0x00022290


	//   ....[147]....
        /*07ec*/ 	.word	0x000222c0


	//   ....[148]....
        /*07f0*/ 	.word	0x000222f0


	//   ....[149]....
        /*07f4*/ 	.word	0x00022380


	//   ....[150]....
        /*07f8*/ 	.word	0x000223c0


	//   ....[151]....
        /*07fc*/ 	.word	0x000223d0


	//   ....[152]....
        /*0800*/ 	.word	0x00022430


	//   ....[153]....
        /*0804*/ 	.word	0x00022dd0


	//   ....[154]....
        /*0808*/ 	.word	0x00022e30


	//   ....[155]....
        /*080c*/ 	.word	0x00022e80


	//   ....[156]....
        /*0810*/ 	.word	0x00022ed0


	//   ....[157]....
        /*0814*/ 	.word	0x00022f20


	//   ....[158]....
        /*0818*/ 	.word	0x00022f90


	//   ....[159]....
        /*081c*/ 	.word	0x00022fd0


	//   ....[160]....
        /*0820*/ 	.word	0x00023040


	//   ....[161]....
        /*0824*/ 	.word	0x000230b0


	//   ....[162]....
        /*0828*/ 	.word	0x00023110


	//   ....[163]....
        /*082c*/ 	.word	0x00023180


	//   ....[164]....
        /*0830*/ 	.word	0x000231f0


	//   ....[165]....
        /*0834*/ 	.word	0x00023250


	//   ....[166]....
        /*0838*/ 	.word	0x000232b0


	//   ....[167]....
        /*083c*/ 	.word	0x00023310


	//   ....[168]....
        /*0840*/ 	.word	0x00023380


	//   ....[169]....
        /*0844*/ 	.word	0x000233e0


	//   ....[170]....
        /*0848*/ 	.word	0x00023440


	//   ....[171]....
        /*084c*/ 	.word	0x000234a0


	//   ....[172]....
        /*0850*/ 	.word	0x00023510


	//   ....[173]....
        /*0854*/ 	.word	0x00023680


	//   ....[174]....
        /*0858*/ 	.word	0x000236e0


	//   ....[175]....
        /*085c*/ 	.word	0x00023740


	//   ....[176]....
        /*0860*/ 	.word	0x000237b0


	//   ....[177]....
        /*0864*/ 	.word	0x00023800


	//   ....[178]....
        /*0868*/ 	.word	0x00023840


	//   ....[179]....
        /*086c*/ 	.word	0x00023890


	//   ....[180]....
        /*0870*/ 	.word	0x000238e0


	//   ....[181]....
        /*0874*/ 	.word	0x00023950


	//   ....[182]....
        /*0878*/ 	.word	0x000239c0


	//   ....[183]....
        /*087c*/ 	.word	0x00023b30


	//   ....[184]....
        /*0880*/ 	.word	0x00023b90


	//   ....[185]....
        /*0884*/ 	.word	0x00023bf0


	//   ....[186]....
        /*0888*/ 	.word	0x00023c60


	//   ....[187]....
        /*088c*/ 	.word	0x00023dd0


	//   ....[188]....
        /*0890*/ 	.word	0x00023e30


	//   ....[189]....
        /*0894*/ 	.word	0x00023e90


	//   ....[190]....
        /*0898*/ 	.word	0x00023f00


	//   ....[191]....
        /*089c*/ 	.word	0x00023f50


	//   ....[192]....
        /*08a0*/ 	.word	0x00023f90


	//   ....[193]....
        /*08a4*/ 	.word	0x00023fe0


	//   ....[194]....
        /*08a8*/ 	.word	0x00024020


	//   ....[195]....
        /*08ac*/ 	.word	0x00024080


	//   ....[196]....
        /*08b0*/ 	.word	0x000240f0


	//   ....[197]....
        /*08b4*/ 	.word	0x00024260


	//   ....[198]....
        /*08b8*/ 	.word	0x000242c0


	//   ....[199]....
        /*08bc*/ 	.word	0x00024320


	//   ....[200]....
        /*08c0*/ 	.word	0x00024390


	//   ....[201]....
        /*08c4*/ 	.word	0x00024500


	//   ....[202]....
        /*08c8*/ 	.word	0x00024560


	//   ....[203]....
        /*08cc*/ 	.word	0x000245a0


	//   ....[204]....
        /*08d0*/ 	.word	0x000245e0


	//   ....[205]....
        /*08d4*/ 	.word	0x00024630


	//   ....[206]....
        /*08d8*/ 	.word	0x00024670


	//   ....[207]....
        /*08dc*/ 	.word	0x000246d0


	//   ....[208]....
        /*08e0*/ 	.word	0x00024730


	//   ....[209]....
        /*08e4*/ 	.word	0x000247a0


	//   ....[210]....
        /*08e8*/ 	.word	0x000248f0


	//   ....[211]....
        /*08ec*/ 	.word	0x00024950


	//   ....[212]....
        /*08f0*/ 	.word	0x000249b0


	//   ....[213]....
        /*08f4*/ 	.word	0x00024a20


	//   ....[214]....
        /*08f8*/ 	.word	0x00024a70


	//   ....[215]....
        /*08fc*/ 	.word	0x00024ab0


	//   ....[216]....
        /*0900*/ 	.word	0x00024b00


	//   ....[217]....
        /*0904*/ 	.word	0x00024b40


	//   ....[218]....
        /*0908*/ 	.word	0x00024b90


	//   ....[219]....
        /*090c*/ 	.word	0x00024be0


	//   ....[220]....
        /*0910*/ 	.word	0x00024c30


	//   ....[221]....
        /*0914*/ 	.word	0x00024c70


	//   ....[222]....
        /*0918*/ 	.word	0x00024ce0


	//   ....[223]....
        /*091c*/ 	.word	0x00024d50


	//   ....[224]....
        /*0920*/ 	.word	0x00024db0


	//   ....[225]....
        /*0924*/ 	.word	0x00024e10


	//   ....[226]....
        /*0928*/ 	.word	0x00024e70


	//   ....[227]....
        /*092c*/ 	.word	0x00024ee0


	//   ....[228]....
        /*0930*/ 	.word	0x00024f40


	//   ....[229]....
        /*0934*/ 	.word	0x00024fa0


	//   ....[230]....
        /*0938*/ 	.word	0x00025000


	//   ....[231]....
        /*093c*/ 	.word	0x00025070


	//   ....[232]....
        /*0940*/ 	.word	0x000250d0


	//   ....[233]....
        /*0944*/ 	.word	0x00025130


	//   ....[234]....
        /*0948*/ 	.word	0x00025190


	//   ....[235]....
        /*094c*/ 	.word	0x00025200


	//   ....[236]....
        /*0950*/ 	.word	0x00025260


	//   ....[237]....
        /*0954*/ 	.word	0x000252c0


	//   ....[238]....
        /*0958*/ 	.word	0x00025320


	//   ....[239]....
        /*095c*/ 	.word	0x00025390


	//   ....[240]....
        /*0960*/ 	.word	0x000253f0


	//   ....[241]....
        /*0964*/ 	.word	0x00025450


	//   ....[242]....
        /*0968*/ 	.word	0x000254c0


	//   ....[243]....
        /*096c*/ 	.word	0x00025530


	//   ....[244]....
        /*0970*/ 	.word	0x00025580


	//   ....[245]....
        /*0974*/ 	.word	0x000255c0


	//   ....[246]....
        /*0978*/ 	.word	0x00025610


	//   ....[247]....
        /*097c*/ 	.word	0x00025660


	//   ....[248]....
        /*0980*/ 	.word	0x000256b0


	//   ....[249]....
        /*0984*/ 	.word	0x00025720


	//   ....[250]....
        /*0988*/ 	.word	0x00025760


	//   ....[251]....
        /*098c*/ 	.word	0x000257b0


	//   ....[252]....
        /*0990*/ 	.word	0x00025800


	//   ....[253]....
        /*0994*/ 	.word	0x00025850


	//   ....[254]....
        /*0998*/ 	.word	0x000258a0


	//   ....[255]....
        /*099c*/ 	.word	0x00025910


	//   ....[0]....
        /*09a0*/ 	.word	0x00025950


	//   ....[1]....
        /*09a4*/ 	.word	0x000259c0


	//   ....[2]....
        /*09a8*/ 	.word	0x00025a20


	//   ....[3]....
        /*09ac*/ 	.word	0x00025a90


	//----- nvinfo : EIATTR_EXIT_INSTR_OFFSETS
	.align		4
.L_328:
        /*09b0*/ 	.byte	0x04, 0x1c
        /*09b2*/ 	.short	(.L_330 - .L_329)


	//   ....[0]....
.L_329:
        /*09b4*/ 	.word	0x00000fe0


	//   ....[1]....
        /*09b8*/ 	.word	0x00022d90


	//----- nvinfo : EIATTR_MAX_THREADS
	.align		4
.L_330:
        /*09bc*/ 	.byte	0x04, 0x05
        /*09be*/ 	.short	(.L_332 - .L_331)
.L_331:
        /*09c0*/ 	.word	0x00000100
        /*09c4*/ 	.word	0x00000001
        /*09c8*/ 	.word	0x00000001


	//----- nvinfo : EIATTR_CRS_STACK_SIZE
	.align		4
.L_332:
        /*09cc*/ 	.byte	0x04, 0x1e
        /*09ce*/ 	.short	(.L_334 - .L_333)
.L_333:
        /*09d0*/ 	.word	0x00000000
.L_334:


//--------------------- .nv.info._ZN7cutlass13device_kernelIN5flash19enable_sm80_to_sm89INS1_16FlashAttnFwdSm80INS1_25CollectiveMainloopFwdSm80ILi8ELi1ELb0EN4cute5tupleIJNS5_1CILi128EEENS7_ILi64EEENS7_ILi192EEEEEELi192ENS_6half_tEfNS_4arch4Sm80ELb1ELb0ELb1ELb0ELb1ELb0ELb1ELb1EEENS1_21CollectiveEpilogueFwdINS6_IJS8_SA_S9_EEENS6_IJNS7_ILi1EEESI_SI_EEESC_SE_Li256ELb0ELb1ELb1ELb0EEENS1_30DynamicPersistentTileSchedulerILi256ELi256ELb1ELb1ELb0EEEEEEEEEvNT_6ParamsE --------------------------
	.section	.nv.info._ZN7cutlass13device_kernelIN5flash19enable_sm80_to_sm89INS1_16FlashAttnFwdSm80INS1_25CollectiveMainloopFwdSm80ILi8ELi1ELb0EN4cute5tupleIJNS5_1CILi128EEENS7_ILi64EEENS7_ILi192EEEEEELi192ENS_6half_tEfNS_4arch4Sm80ELb1ELb0ELb1ELb0ELb1ELb0ELb1ELb1EEENS1_21CollectiveEpilogueFwdINS6_IJS8_SA_S9_EEENS6_IJNS7_ILi1EEESI_SI_EEESC_SE_Li256ELb0ELb1ELb1ELb0EEENS1_30DynamicPersistentTileSchedulerILi256ELi256ELb1ELb1ELb0EEEEEEEEEvNT_6ParamsE,"",@"SHT_CUDA_INFO"
	.sectionflags	@""
	.align	4


	//----- nvinfo : EIATTR_CUDA_API_VERSION
	.align		4
        /*0000*/ 	.byte	0x04, 0x37
        /*0002*/ 	.short	(.L_336 - .L_335)
.L_335:
        /*0004*/ 	.word	0x00000082


	//----- nvinfo : EIATTR_SW2861232_WAR
	.align		4
.L_336:
        /*0008*/ 	.byte	0x01, 0x35
	.zero		2


	//----- nvinfo : EIATTR_PARAM_CBANK
	.align		4
        /*000c*/ 	.byte	0x04, 0x0a
        /*000e*/ 	.short	(.L_338 - .L_337)
	.align		4
.L_337:
        /*0010*/ 	.word	index@(.nv.constant0._ZN7cutlass13device_kernelIN5flash19enable_sm80_to_sm89INS1_16FlashAttnFwdSm80INS1_25CollectiveMainloopFwdSm80ILi8ELi1ELb0EN4cute5tupleIJNS5_1CILi128EEENS7_ILi64EEENS7_ILi192EEEEEELi192ENS_6half_tEfNS_4arch4Sm80ELb1ELb0ELb1ELb0ELb1ELb0ELb1ELb1EEENS1_21CollectiveEpilogueFwdINS6_IJS8_SA_S9_EEENS6_IJNS7_ILi1EEESI_SI_EEESC_SE_Li256ELb0ELb1ELb1ELb0EEENS1_30DynamicPersistentTileSchedulerILi256ELi256ELb1ELb1ELb0EEEEEEEEEvNT_6ParamsE)
        /*0014*/ 	.short	0x0160
        /*0016*/ 	.short	0x0428


	//----- nvinfo : EIATTR_CBANK_PARAM_SIZE
	.align		4
.L_338:
        /*0018*/ 	.byte	0x03, 0x19
        /*001a*/ 	.short	0x0428


	//----- nvinfo : EIATTR_KPARAM_INFO
	.align		4
        /*001c*/ 	.byte	0x04, 0x17
        /*001e*/ 	.short	(.L_340 - .L_339)
.L_339:
        /*0020*/ 	.word	0x00000000
        /*0024*/ 	.short	0x0000
        /*0026*/ 	.short	0x0000
        /*0028*/ 	.byte	0x00, 0xf0, 0xa1, 0x10


	//----- nvinfo : EIATTR_MAXREG_COUNT
	.align		4
.L_340:
        /*002c*/ 	.byte	0x03, 0x1b
        /*002e*/ 	.short	0x00ff


	//----- nvinfo : EIATTR_NUM_BARRIERS
	.align		4
        /*0030*/ 	.byte	0x02, 0x4c
        /*0032*/ 	.byte	0x06
	.zero		1


	//----- nvinfo : EIATTR_ANNOTATIONS
	.align		4
        /*0034*/ 	.byte	0x04, 0x55
        /*0036*/ 	.short	(.L_342 - .L_341)


	//   ....[0]....
.L_341:
        /*0038*/ 	.word	0x00000001
        /*003c*/ 	.byte	0x70, 0x00, 0x00, 0x00, 0x01, 0x00, 0x00, 0x00, 0xd0, 0x04, 0x00, 0x00, 0x01, 0x00, 0x00, 0x00
        /*004c*/ 	.byte	0xa0, 0x05, 0x00, 0x00, 0x01, 0x00, 0x00, 0x00, 0xb0, 0x37, 0x00, 0x00, 0x01, 0x00, 0x00, 0x00
        /*005c*/ 	.byte	0x00, 0xc2, 0x00, 0x00, 0x01, 0x00, 0x00, 0x00, 0x40, 0xc2, 0x00, 0x00, 0x01, 0x00, 0x00, 0x00
        /*006c*/ 	.byte	0xa0, 0xd8, 0x00, 0x00


	//----- nvinfo : EIATTR_MERCURY_ISA_VERSION
	.align		4
.L_342:
        /*0070*/ 	.byte	0x03, 0x5f
        /*0072*/ 	.short	0x0000


	//----- nvinfo : EIATTR_INT_WARP_WIDE_INSTR_OFFSETS
	.align		4
        /*0074*/ 	.byte	0x04, 0x31
        /*0076*/ 	.short	(.L_344 - .L_343)


	//   ....[0]....
.L_343:
        /*0078*/ 	.word	0x0000c030


	//   ....[1]....
        /*007c*/ 	.word	0x0000c0b0


	//----- nvinfo : EIATTR_COOP_GROUP_MASK_REGIDS
	.align		4
.L_344:
        /*0080*/ 	.byte	0x04, 0x29
        /*0082*/ 	.short	(.L_346 - .L_345)


	//   ....[0]....
.L_345:
        /*0084*/ 	.word	0xffffffff


	//   ....[1]....
        /*0088*/ 	.word	0xffffffff


	//   ....[2]....
        /*008c*/ 	.word	0xffffffff


	//   ....[3]....
        /*0090*/ 	.word	0xffffffff


	//   ....[4]....
        /*0094*/ 	.word	0xffffffff


	//   ....[5]....
        /*0098*/ 	.word	0xffffffff


	//   ....[6]....
        /*009c*/ 	.word	0xffffffff


	//   ....[7]....
        /*00a0*/ 	.word	0xffffffff


	//   ....[8]....
        /*00a4*/ 	.word	0xffffffff


	//   ....[9]....
        /*00a8*/ 	.word	0xffffffff


	//   ....[10]....
        /*00ac*/ 	.word	0xffffffff


	//   ....[11]....
        /*00b0*/ 	.word	0xffffffff


	//   ....[12]....
        /*00b4*/ 	.word	0xffffffff


	//   ....[13]....
        /*00b8*/ 	.word	0xffffffff


	//   ....[14]....
        /*00bc*/ 	.word	0xffffffff


	//   ....[15]....
        /*00c0*/ 	.word	0xffffffff


	//   ....[16]....
        /*00c4*/ 	.word	0xffffffff


	//   ....[17]....
        /*00c8*/ 	.word	0xffffffff


	//   ....[18]....
        /*00cc*/ 	.word	0xffffffff


	//   ....[19]....
        /*00d0*/ 	.word	0xffffffff


	//   ....[20]....
        /*00d4*/ 	.word	0xffffffff


	//   ....[21]....
        /*00d8*/ 	.word	0xffffffff


	//   ....[22]....
        /*00dc*/ 	.word	0xffffffff


	//   ....[23]....
        /*00e0*/ 	.word	0xffffffff


	//   ....[24]....
        /*00e4*/ 	.word	0xffffffff


	//   ....[25]....
        /*00e8*/ 	.word	0xffffffff


	//   ....[26]....
        /*00ec*/ 	.word	0xffffffff


	//   ....[27]....
        /*00f0*/ 	.word	0xffffffff


	//   ....[28]....
        /*00f4*/ 	.word	0xffffffff


	//   ....[29]....
        /*00f8*/ 	.word	0xffffffff


	//   ....[30]....
        /*00fc*/ 	.word	0xffffffff


	//   ....[31]....
        /*0100*/ 	.word	0xffffffff


	//   ....[32]....
        /*0104*/ 	.word	0xffffffff


	//   ....[33]....
        /*0108*/ 	.word	0xffffffff


	//   ....[34]....
        /*010c*/ 	.word	0xffffffff


	//   ....[35]....
        /*0110*/ 	.word	0xffffffff


	//   ....[36]....
        /*0114*/ 	.word	0xffffffff


	//   ....[37]....
        /*0118*/ 	.word	0xffffffff


	//   ....[38]....
        /*011c*/ 	.word	0xffffffff


	//   ....[39]....
        /*0120*/ 	.word	0xffffffff


	//   ....[40]....
        /*0124*/ 	.word	0xffffffff


	//   ....[41]....
        /*0128*/ 	.word	0xffffffff


	//   ....[42]....
        /*012c*/ 	.word	0xffffffff


	//   ....[43]....
        /*0130*/ 	.word	0xffffffff


	//   ....[44]....
        /*0134*/ 	.word	0xffffffff


	//   ....[45]....
        /*0138*/ 	.word	0xffffffff


	//   ....[46]....
        /*013c*/ 	.word	0xffffffff


	//   ....[47]....
        /*0140*/ 	.word	0xffffffff


	//   ....[48]....
        /*0144*/ 	.word	0xffffffff


	//   ....[49]....
        /*0148*/ 	.word	0xffffffff


	//   ....[50]....
        /*014c*/ 	.word	0xffffffff


	//   ....[51]....
        /*0150*/ 	.word	0xffffffff


	//   ....[52]....
        /*0154*/ 	.word	0xffffffff


	//   ....[53]....
        /*0158*/ 	.word	0xffffffff


	//   ....[54]....
        /*015c*/ 	.word	0xffffffff


	//   ....[55]....
        /*0160*/ 	.word	0xffffffff


	//   ....[56]....
        /*0164*/ 	.word	0xffffffff


	//   ....[57]....
        /*0168*/ 	.word	0xffffffff


	//   ....[58]....
        /*016c*/ 	.word	0xffffffff


	//   ....[59]....
        /*0170*/ 	.word	0xffffffff


	//   ....[60]....
        /*0174*/ 	.word	0xffffffff


	//   ....[61]....
        /*0178*/ 	.word	0xffffffff


	//   ....[62]....
        /*017c*/ 	.word	0xffffffff


	//   ....[63]....
        /*0180*/ 	.word	0xffffffff


	//   ....[64]....
        /*0184*/ 	.word	0xffffffff


	//   ....[65]....
        /*0188*/ 	.word	0xffffffff


	//   ....[66]....
        /*018c*/ 	.word	0xffffffff


	//   ....[67]....
        /*0190*/ 	.word	0xffffffff


	//   ....[68]....
        /*0194*/ 	.word	0xffffffff


	//   ....[69]....
        /*0198*/ 	.word	0xffffffff


	//   ....[70]....
        /*019c*/ 	.word	0xffffffff


	//   ....[71]....
        /*01a0*/ 	.word	0xffffffff


	//   ....[72]....
        /*01a4*/ 	.word	0xffffffff


	//   ....[73]....
        /*01a8*/ 	.word	0xffffffff


	//   ....[74]....
        /*01ac*/ 	.word	0xffffffff


	//   ....[75]....
        /*01b0*/ 	.word	0xffffffff


	//   ....[76]....
        /*01b4*/ 	.word	0xffffffff


	//   ....[77]....
        /*01b8*/ 	.word	0xffffffff


	//   ....[78]....
        /*01bc*/ 	.word	0xffffffff


	//   ....[79]....
        /*01c0*/ 	.word	0xffffffff


	//   ....[80]....
        /*01c4*/ 	.word	0xffffffff


	//   ....[81]....
        /*01c8*/ 	.word	0xffffffff


	//   ....[82]....
        /*01cc*/ 	.word	0xffffffff


	//   ....[83]....
        /*01d0*/ 	.word	0xffffffff


	//   ....[84]....
        /*01d4*/ 	.word	0xffffffff


	//   ....[85]....
        /*01d8*/ 	.word	0xffffffff


	//   ....[86]....
        /*01dc*/ 	.word	0xffffffff


	//   ....[87]....
        /*01e0*/ 	.word	0xffffffff


	//   ....[88]....
        /*01e4*/ 	.word	0xffffffff


	//   ....[89]....
        /*01e8*/ 	.word	0xffffffff


	//   ....[90]....
        /*01ec*/ 	.word	0xffffffff


	//   ....[91]....
        /*01f0*/ 	.word	0xffffffff


	//   ....[92]....
        /*01f4*/ 	.word	0xffffffff


	//   ....[93]....
        /*01f8*/ 	.word	0xffffffff


	//   ....[94]....
        /*01fc*/ 	.word	0xffffffff


	//   ....[95]....
        /*0200*/ 	.word	0xffffffff


	//   ....[96]....
        /*0204*/ 	.word	0xffffffff


	//   ....[97]....
        /*0208*/ 	.word	0xffffffff


	//   ....[98]....
        /*020c*/ 	.word	0xffffffff


	//   ....[99]....
        /*0210*/ 	.word	0xffffffff


	//   ....[100]....
        /*0214*/ 	.word	0xffffffff


	//   ....[101]....
        /*0218*/ 	.word	0xffffffff


	//   ....[102]....
        /*021c*/ 	.word	0xffffffff


	//   ....[103]....
        /*0220*/ 	.word	0xffffffff


	//   ....[104]....
        /*0224*/ 	.word	0xffffffff


	//   ....[105]....
        /*0228*/ 	.word	0xffffffff


	//   ....[106]....
        /*022c*/ 	.word	0xffffffff


	//   ....[107]....
        /*0230*/ 	.word	0xffffffff


	//   ....[108]....
        /*0234*/ 	.word	0xffffffff


	//   ....[109]....
        /*0238*/ 	.word	0xffffffff


	//   ....[110]....
        /*023c*/ 	.word	0xffffffff


	//   ....[111]....
        /*0240*/ 	.word	0xffffffff


	//   ....[112]....
        /*0244*/ 	.word	0xffffffff


	//----- nvinfo : EIATTR_COOP_GROUP_INSTR_OFFSETS
	.align		4
.L_346:
        /*0248*/ 	.byte	0x04, 0x28
        /*024a*/ 	.short	(.L_348 - .L_347)


	//   ....[0]....
.L_347:
        /*024c*/ 	.word	0x00000050


	//   ....[1]....
        /*0250*/ 	.word	0x000015b0


	//   ....[2]....
        /*0254*/ 	.word	0x000015d0


	//   ....[3]....
        /*0258*/ 	.word	0x00001750


	//   ....[4]....
        /*025c*/ 	.word	0x00001760


	//   ....[5]....
        /*0260*/ 	.word	0x000018c0


	//   ....[6]....
        /*0264*/ 	.word	0x000018e0


	//   ....[7]....
        /*0268*/ 	.word	0x00001a40


	//   ....[8]....
        /*026c*/ 	.word	0x00001a50


	//   ....[9]....
        /*0270*/ 	.word	0x00001f90


	//   ....[10]....
        /*0274*/ 	.word	0x00001fb0


	//   ....[11]....
        /*0278*/ 	.word	0x00001fd0


	//   ....[12]....
        /*027c*/ 	.word	0x00001fe0


	//   ....[13]....
        /*0280*/ 	.word	0x00002110


	//   ....[14]....
        /*0284*/ 	.word	0x00002210


	//   ....[15]....
        /*0288*/ 	.word	0x000022a0


	//   ....[16]....
        /*028c*/ 	.word	0x00002330


	//   ....[17]....
        /*0290*/ 	.word	0x000034f0


	//   ....[18]....
        /*0294*/ 	.word	0x00003510


	//   ....[19]....
        /*0298*/ 	.word	0x00003610


	//   ....[20]....
        /*029c*/ 	.word	0x00003630


	//   ....[21]....
        /*02a0*/ 	.word	0x00003880


	//   ....[22]....
        /*02a4*/ 	.word	0x00003ac0


	//   ....[23]....
        /*02a8*/ 	.word	0x00003ec0


	//   ....[24]....
        /*02ac*/ 	.word	0x00003ee0


	//   ....[25]....
        /*02b0*/ 	.word	0x00003f00


	//   ....[26]....
        /*02b4*/ 	.word	0x00003f20


	//   ....[27]....
        /*02b8*/ 	.word	0x00005320


	//   ....[28]....
        /*02bc*/ 	.word	0x00005340


	//   ....[29]....
        /*02c0*/ 	.word	0x00005410


	//   ....[30]....
        /*02c4*/ 	.word	0x00005450


	//   ....[31]....
        /*02c8*/ 	.word	0x000065d0


	//   ....[32]....
        /*02cc*/ 	.word	0x000065f0


	//   ....[33]....
        /*02d0*/ 	.word	0x000066c0


	//   ....[34]....
        /*02d4*/ 	.word	0x00006700


	//   ....[35]....
        /*02d8*/ 	.word	0x00006940


	//   ....[36]....
        /*02dc*/ 	.word	0x00006b80


	//   ....[37]....
        /*02e0*/ 	.word	0x00006f80


	//   ....[38]....
        /*02e4*/ 	.word	0x00006fa0


	//   ....[39]....
        /*02e8*/ 	.word	0x00006fc0


	//   ....[40]....
        /*02ec*/ 	.word	0x00006fe0


	//   ....[41]....
        /*02f0*/ 	.word	0x000089f0


	//   ....[42]....
        /*02f4*/ 	.word	0x00008a00


	//   ....[43]....
        /*02f8*/ 	.word	0x00008a50


	//   ....[44]....
        /*02fc*/ 	.word	0x00008a80


	//   ....[45]....
        /*0300*/ 	.word	0x00009c20


	//   ....[46]....
        /*0304*/ 	.word	0x00009c40


	//   ....[47]....
        /*0308*/ 	.word	0x00009d10


	//   ....[48]....
        /*030c*/ 	.word	0x00009d30


	//   ....[49]....
        /*0310*/ 	.word	0x0000a070


	//   ....[50]....
        /*0314*/ 	.word	0x0000a080


	//   ....[51]....
        /*0318*/ 	.word	0x0000a0b0


	//   ....[52]....
        /*031c*/ 	.word	0x0000a0c0


	//   ....[53]....
        /*0320*/ 	.word	0x0000b810


	//   ....[54]....
        /*0324*/ 	.word	0x0000b840


	//   ....[55]....
        /*0328*/ 	.word	0x0000b850


	//   ....[56]....
        /*032c*/ 	.word	0x0000b880


	//   ....[57]....
        /*0330*/ 	.word	0x0000c1f0


	//   ....[58]....
        /*0334*/ 	.word	0x0000c7f0


	//   ....[59]....
        /*0338*/ 	.word	0x0000c820


	//   ....[60]....
        /*033c*/ 	.word	0x0000c840


	//   ....[61]....
        /*0340*/ 	.word	0x0000c860


	//   ....[62]....
        /*0344*/ 	.word	0x0000c950


	//   ....[63]....
        /*0348*/ 	.word	0x0000c970


	//   ....[64]....
        /*034c*/ 	.word	0x0000cfd0


	//   ....[65]....
        /*0350*/ 	.word	0x0000cfe0


	//   ....[66]....
        /*0354*/ 	.word	0x0000d920


	//   ....[67]....
        /*0358*/ 	.word	0x0000da00


	//   ....[68]....
        /*035c*/ 	.word	0x0000da70


	//   ....[69]....
        /*0360*/ 	.word	0x0000dad0


	//   ....[70]....
        /*0364*/ 	.word	0x0000db30


	//   ....[71]....
        /*0368*/ 	.word	0x0000db90


	//   ....[72]....
        /*036c*/ 	.word	0x0000dc00


	//   ....[73]....
        /*0370*/ 	.word	0x0000dc60


	//   ....[74]....
        /*0374*/ 	.word	0x0000dcc0


	//   ....[75]....
        /*0378*/ 	.word	0x0000dd20


	//   ....[76]....
        /*037c*/ 	.word	0x0000dd90


	//   ....[77]....
        /*0380*/ 	.word	0x0000df00


	//   ....[78]....
        /*0384*/ 	.word	0x0000df60


	//   ....[79]....
        /*0388*/ 	.word	0x0000dfc0


	//   ....[80]....
        /*038c*/ 	.word	0x0000e020


	//   ....[81]....
        /*0390*/ 	.word	0x0000e460


	//   ....[82]....
        /*0394*/ 	.word	0x0000e4b0


	//   ....[83]....
        /*0398*/ 	.word	0x0000e500


	//   ....[84]....
        /*039c*/ 	.word	0x0000e550


	//   ....[85]....
        /*03a0*/ 	.word	0x0000e5c0


	//   ....[86]....
        /*03a4*/ 	.word	0x0000e630


	//   ....[87]....
        /*03a8*/ 	.word	0x0000e7a0


	//   ....[88]....
        /*03ac*/ 	.word	0x0000e800


	//   ....[89]....
        /*03b0*/ 	.word	0x0000e860


	//   ....[90]....
        /*03b4*/ 	.word	0x0000e8d0


	//   ....[91]....
        /*03b8*/ 	.word	0x0000ea40


	//   ....[92]....
        /*03bc*/ 	.word	0x0000eaa0


	//   ....[93]....
        /*03c0*/ 	.word	0x0000eb00


	//   ....[94]....
        /*03c4*/ 	.word	0x0000eb60


	//   ....[95]....
        /*03c8*/ 	.word	0x0000efa0


	//   ....[96]....
        /*03cc*/ 	.word	0x0000efe0


	//   ....[97]....
        /*03d0*/ 	.word	0x0000f030


	//   ....[98]....
        /*03d4*/ 	.word	0x0000f070


	//   ....[99]....
        /*03d8*/ 	.word	0x0000f0c0


	//   ....[100]....
        /*03dc*/ 	.word	0x0000f120


	//   ....[101]....
        /*03e0*/ 	.word	0x0000f190


	//   ....[102]....
        /*03e4*/ 	.word	0x0000f2d0


	//   ....[103]....
        /*03e8*/ 	.word	0x0000f330


	//   ....[104]....
        /*03ec*/ 	.word	0x0000f370


	//   ....[105]....
        /*03f0*/ 	.word	0x0000f3b0


	//   ....[106]....
        /*03f4*/ 	.word	0x0000f400


	//   ....[107]....
        /*03f8*/ 	.word	0x0000f440


	//   ....[108]....
        /*03fc*/ 	.word	0x0000f490


	//   ....[109]....
        /*0400*/ 	.word	0x0000f4f0


	//   ....[110]....
        /*0404*/ 	.word	0x0000f540


	//   ....[111]....
        /*0408*/ 	.word	0x0000f590


	//   ....[112]....
        /*040c*/ 	.word	0x0000f600


	//----- nvinfo : EIATTR_EXIT_INSTR_OFFSETS
	.align		4
.L_348:
        /*0410*/ 	.byte	0x04, 0x1c
        /*0412*/ 	.short	(.L_350 - .L_349)


	//   ....[0]....
.L_349:
        /*0414*/ 	.word	0x000000a0


	//   ....[1]....
        /*0418*/ 	.word	0x0000d9b0


	//----- nvinfo : EIATTR_MAX_THREADS
	.align		4
.L_350:
        /*041c*/ 	.byte	0x04, 0x05
        /*041e*/ 	.short	(.L_352 - .L_351)
.L_351:
        /*0420*/ 	.word	0x00000100
        /*0424*/ 	.word	0x00000001
        /*0428*/ 	.word	0x00000001


	//----- nvinfo : EIATTR_CRS_STACK_SIZE
	.align		4
.L_352:
        /*042c*/ 	.byte	0x04, 0x1e
        /*042e*/ 	.short	(.L_354 - .L_353)
.L_353:
        /*0430*/ 	.word	0x00000000
.L_354:


//--------------------- .nv.info._ZN7cutlass13device_kernelIN5flash19enable_sm80_to_sm89INS1_16FlashAttnFwdSm80INS1_25CollectiveMainloopFwdSm80ILi8ELi1ELb0EN4cute5tupleIJNS5_1CILi128EEENS7_ILi64EEENS7_ILi192EEEEEELi192ENS_6half_tEfNS_4arch4Sm80ELb1ELb0ELb1ELb1ELb1ELb0ELb1ELb1EEENS1_21CollectiveEpilogueFwdINS6_IJS8_SA_S9_EEENS6_IJNS7_ILi1EEESI_SI_EEESC_SE_Li256ELb1ELb1ELb1ELb0EEENS1_36VarlenDynamicPersistentTileSchedulerILi128ELi64ELi256ELi256ELb1ELb1ELb0ELb1ELb1ELb1EEEEEEEEEvNT_6ParamsE --------------------------
	.section	.nv.info._ZN7cutlass13device_kernelIN5flash19enable_sm80_to_sm89INS1_16FlashAttnFwdSm80INS1_25CollectiveMainloopFwdSm80ILi8ELi1ELb0EN4cute5tupleIJNS5_1CILi128EEENS7_ILi64EEENS7_ILi192EEEEEELi192ENS_6half_tEfNS_4arch4Sm80ELb1ELb0ELb1ELb1ELb1ELb0ELb1ELb1EEENS1_21CollectiveEpilogueFwdINS6_IJS8_SA_S9_EEENS6_IJNS7_ILi1EEESI_SI_EEESC_SE_Li256ELb1ELb1ELb1ELb0EEENS1_36VarlenDynamicPersistentTileSchedulerILi128ELi64ELi256ELi256ELb1ELb1ELb0ELb1ELb1ELb1EEEEEEEEEvNT_6ParamsE,"",@"SHT_CUDA_INFO"
	.sectionflags	@""
	.align	4


	//----- nvinfo : EIATTR_CUDA_API_VERSION
	.align		4
        /*0000*/ 	.byte	0x04, 0x37
        /*0002*/ 	.short	(.L_356 - .L_355)
.L_355:
        /*0004*/ 	.word	0x00000082


	//----- nvinfo : EIATTR_SW2861232_WAR
	.align		4
.L_356:
        /*0008*/ 	.byte	0x01, 0x35
	.zero		2


	//----- nvinfo : EIATTR_PARAM_CBANK
	.align		4
        /*000c*/ 	.byte	0x04, 0x0a
        /*000e*/ 	.short	(.L_358 - .L_357)
	.align		4
.L_357:
        /*0010*/ 	.word	index@(.nv.constant0._ZN7cutlass13device_kernelIN5flash19enable_sm80_to_sm89INS1_16FlashAttnFwdSm80INS1_25CollectiveMainloopFwdSm80ILi8ELi1ELb0EN4cute5tupleIJNS5_1CILi128EEENS7_ILi64EEENS7_ILi192EEEEEELi192ENS_6half_tEfNS_4arch4Sm80ELb1ELb0ELb1ELb1ELb1ELb0ELb1ELb1EEENS1_21CollectiveEpilogueFwdINS6_IJS8_SA_S9_EEENS6_IJNS7_ILi1EEESI_SI_EEESC_SE_Li256ELb1ELb1ELb1ELb0EEENS1_36VarlenDynamicPersistentTileSchedulerILi128ELi64ELi256ELi256ELb1ELb1ELb0ELb1ELb1ELb1EEEEEEEEEvNT_6ParamsE)
        /*0014*/ 	.short	0x0160
        /*0016*/ 	.short	0x0438


	//----- nvinfo : EIATTR_CBANK_PARAM_SIZE
	.align		4
.L_358:
        /*0018*/ 	.byte	0x03, 0x19
        /*001a*/ 	.short	0x0438


	//----- nvinfo : EIATTR_KPARAM_INFO
	.align		4
        /*001c*/ 	.byte	0x04, 0x17
        /*001e*/ 	.short	(.L_360 - .L_359)
.L_359:
        /*0020*/ 	.word	0x00000000
        /*0024*/ 	.short	0x0000
        /*0026*/ 	.short	0x0000
        /*0028*/ 	.byte	0x00, 0xf0, 0xe1, 0x10


	//----- nvinfo : EIATTR_MAXREG_COUNT
	.align		4
.L_360:
        /*002c*/ 	.byte	0x03, 0x1b
        /*002e*/ 	.short	0x00ff


	//----- nvinfo : EIATTR_NUM_BARRIERS
	.align		4
        /*0030*/ 	.byte	0x02, 0x4c
        /*0032*/ 	.byte	0x06
	.zero		1


	//----- nvinfo : EIATTR_ANNOTATIONS
	.align		4
        /*0034*/ 	.byte	0x04, 0x55
        /*0036*/ 	.short	(.L_362 - .L_361)


	//   ....[0]....
.L_361:
        /*0038*/ 	.word	0x00000001
        /*003c*/ 	.byte	0x70, 0x00, 0x00, 0x00, 0x01, 0x00, 0x00, 0x00, 0x90, 0x14, 0x00, 0x00, 0x01, 0x00, 0x00, 0x00
        /*004c*/ 	.byte	0x80, 0x18, 0x00, 0x00, 0x01, 0x00, 0x00, 0x00, 0xb0, 0x18, 0x00, 0x00, 0x01, 0x00, 0x00, 0x00
        /*005c*/ 	.byte	0xf0, 0x18, 0x00, 0x00, 0x01, 0x00, 0x00, 0x00, 0x80, 0xd1, 0x00, 0x00, 0x01, 0x00, 0x00, 0x00
        /*006c*/ 	.byte	0x90, 0xd1, 0x00, 0x00, 0x01, 0x00, 0x00, 0x00, 0xa0, 0xd1, 0x00, 0x00, 0x01, 0x00, 0x00, 0x00
        /*007c*/ 	.byte	0x10, 0xd9, 0x00, 0x00, 0x01, 0x00, 0x00, 0x00, 0x10, 0x04, 0x01, 0x00


	//----- nvinfo : EIATTR_MERCURY_ISA_VERSION
	.align		4
.L_362:
        /*0088*/ 	.byte	0x03, 0x5f
        /*008a*/ 	.short	0x0000


	//----- nvinfo : EIATTR_INT_WARP_WIDE_INSTR_OFFSETS
	.align		4
        /*008c*/ 	.byte	0x04, 0x31
        /*008e*/ 	.short	(.L_364 - .L_363)


	//   ....[0]....
.L_363:
        /*0090*/ 	.word	0x0000d060


	//   ....[1]....
        /*0094*/ 	.word	0x0000d0e0


	//----- nvinfo : EIATTR_COOP_GROUP_MASK_REGIDS
	.align		4
.L_364:
        /*0098*/ 	.byte	0x04, 0x29
        /*009a*/ 	.short	(.L_366 - .L_365)


	//   ....[0]....
.L_365:
        /*009c*/ 	.word	0xffffffff


	//   ....[1]....
        /*00a0*/ 	.word	0xffffffff


	//   ....[2]....
        /*00a4*/ 	.word	0xffffffff


	//   ....[3]....
        /*00a8*/ 	.word	0xffffffff


	//   ....[4]....
        /*00ac*/ 	.word	0xffffffff


	//   ....[5]....
        /*00b0*/ 	.word	0xffffffff


	//   ....[6]....
        /*00b4*/ 	.word	0xffffffff


	//   ....[7]....
        /*00b8*/ 	.word	0xffffffff


	//   ....[8]....
        /*00bc*/ 	.word	0xffffffff


	//   ....[9]....
        /*00c0*/ 	.word	0xffffffff


	//   ....[10]....
        /*00c4*/ 	.word	0xffffffff


	//   ....[11]....
        /*00c8*/ 	.word	0xffffffff


	//   ....[12]....
        /*00cc*/ 	.word	0xffffffff


	//   ....[13]....
        /*00d0*/ 	.word	0xffffffff


	//   ....[14]....
        /*00d4*/ 	.word	0xffffffff


	//   ....[15]....
        /*00d8*/ 	.word	0xffffffff


	//   ....[16]....
        /*00dc*/ 	.word	0xffffffff


	//   ....[17]....
        /*00e0*/ 	.word	0xffffffff


	//   ....[18]....
        /*00e4*/ 	.word	0xffffffff


	//   ....[19]....
        /*00e8*/ 	.word	0xffffffff


	//   ....[20]....
        /*00ec*/ 	.word	0xffffffff


	//   ....[21]....
        /*00f0*/ 	.word	0xffffffff


	//   ....[22]....
        /*00f4*/ 	.word	0xffffffff


	//   ....[23]....
        /*00f8*/ 	.word	0xffffffff


	//   ....[24]....
        /*00fc*/ 	.word	0xffffffff


	//   ....[25]....
        /*0100*/ 	.word	0xffffffff


	//   ....[26]....
        /*0104*/ 	.word	0xffffffff


	//   ....[27]....
        /*0108*/ 	.word	0xffffffff


	//   ....[28]....
        /*010c*/ 	.word	0xffffffff


	//   ....[29]....
        /*0110*/ 	.word	0xffffffff


	//   ....[30]....
        /*0114*/ 	.word	0xffffffff


	//   ....[31]....
        /*0118*/ 	.word	0xffffffff


	//   ....[32]....
        /*011c*/ 	.word	0xffffffff


	//   ....[33]....
        /*0120*/ 	.word	0xffffffff


	//   ....[34]....
        /*0124*/ 	.word	0xffffffff


	//   ....[35]....
        /*0128*/ 	.word	0xffffffff


	//   ....[36]....
        /*012c*/ 	.word	0xffffffff


	//   ....[37]....
        /*0130*/ 	.word	0xffffffff


	//   ....[38]....
        /*0134*/ 	.word	0xffffffff


	//   ....[39]....
        /*0138*/ 	.word	0xffffffff


	//   ....[40]....
        /*013c*/ 	.word	0xffffffff


	//   ....[41]....
        /*0140*/ 	.word	0xffffffff


	//   ....[42]....
        /*0144*/ 	.word	0xffffffff


	//   ....[43]....
        /*0148*/ 	.word	0xffffffff


	//   ....[44]....
        /*014c*/ 	.word	0xffffffff


	//   ....[45]....
        /*0150*/ 	.word	0xffffffff


	//   ....[46]....
        /*0154*/ 	.word	0xffffffff


	//   ....[47]....
        /*0158*/ 	.word	0xffffffff


	//   ....[48]....
        /*015c*/ 	.word	0xffffffff


	//   ....[49]....
        /*0160*/ 	.word	0xffffffff


	//   ....[50]....
        /*0164*/ 	.word	0xffffffff


	//   ....[51]....
        /*0168*/ 	.word	0xffffffff


	//   ....[52]....
        /*016c*/ 	.word	0xffffffff


	//   ....[53]....
        /*0170*/ 	.word	0xffffffff


	//   ....[54]....
        /*0174*/ 	.word	0xffffffff


	//   ....[55]....
        /*0178*/ 	.word	0xffffffff


	//   ....[56]....
        /*017c*/ 	.word	0xffffffff


	//   ....[57]....
        /*0180*/ 	.word	0xffffffff


	//   ....[58]....
        /*0184*/ 	.word	0xffffffff


	//   ....[59]....
        /*0188*/ 	.word	0xffffffff


	//   ....[60]....
        /*018c*/ 	.word	0xffffffff


	//   ....[61]....
        /*0190*/ 	.word	0xffffffff


	//   ....[62]....
        /*0194*/ 	.word	0xffffffff


	//   ....[63]....
        /*0198*/ 	.word	0xffffffff


	//   ....[64]....
        /*019c*/ 	.word	0xffffffff


	//   ....[65]....
        /*01a0*/ 	.word	0xffffffff


	//   ....[66]....
        /*01a4*/ 	.word	0xffffffff


	//   ....[67]....
        /*01a8*/ 	.word	0xffffffff


	//   ....[68]....
        /*01ac*/ 	.word	0xffffffff


	//   ....[69]....
        /*01b0*/ 	.word	0xffffffff


	//   ....[70]....
        /*01b4*/ 	.word	0xffffffff


	//   ....[71]....
        /*01b8*/ 	.word	0xffffffff


	//   ....[72]....
        /*01bc*/ 	.word	0xffffffff


	//   ....[73]....
        /*01c0*/ 	.word	0xffffffff


	//   ....[74]....
        /*01c4*/ 	.word	0xffffffff


	//   ....[75]....
        /*01c8*/ 	.word	0xffffffff


	//   ....[76]....
        /*01cc*/ 	.word	0xffffffff


	//   ....[77]....
        /*01d0*/ 	.word	0xffffffff


	//   ....[78]....
        /*01d4*/ 	.word	0xffffffff


	//   ....[79]....
        /*01d8*/ 	.word	0xffffffff


	//   ....[80]....
        /*01dc*/ 	.word	0xffffffff


	//   ....[81]....
        /*01e0*/ 	.word	0xffffffff


	//   ....[82]....
        /*01e4*/ 	.word	0xffffffff


	//   ....[83]....
        /*01e8*/ 	.word	0xffffffff


	//   ....[84]....
        /*01ec*/ 	.word	0xffffffff


	//   ....[85]....
        /*01f0*/ 	.word	0xffffffff


	//   ....[86]....
        /*01f4*/ 	.word	0xffffffff


	//   ....[87]....
        /*01f8*/ 	.word	0xffffffff


	//   ....[88]....
        /*01fc*/ 	.word	0xffffffff


	//   ....[89]....
        /*0200*/ 	.word	0xffffffff


	//   ....[90]....
        /*0204*/ 	.word	0xffffffff


	//   ....[91]....
        /*0208*/ 	.word	0xffffffff


	//   ....[92]....
        /*020c*/ 	.word	0xffffffff


	//   ....[93]....
        /*0210*/ 	.word	0xffffffff


	//   ....[94]....
        /*0214*/ 	.word	0xffffffff


	//   ....[95]....
        /*0218*/ 	.word	0xffffffff


	//   ....[96]....
        /*021c*/ 	.word	0xffffffff


	//   ....[97]....
        /*0220*/ 	.word	0xffffffff


	//   ....[98]....
        /*0224*/ 	.word	0xffffffff


	//   ....[99]....
        /*0228*/ 	.word	0xffffffff


	//   ....[100]....
        /*022c*/ 	.word	0xffffffff


	//   ....[101]....
        /*0230*/ 	.word	0xffffffff


	//   ....[102]....
        /*0234*/ 	.word	0xffffffff


	//   ....[103]....
        /*0238*/ 	.word	0xffffffff


	//   ....[104]....
        /*023c*/ 	.word	0xffffffff


	//   ....[105]....
        /*0240*/ 	.word	0xffffffff


	//   ....[106]....
        /*0244*/ 	.word	0xffffffff


	//   ....[107]....
        /*0248*/ 	.word	0xffffffff


	//   ....[108]....
        /*024c*/ 	.word	0xffffffff


	//   ....[109]....
        /*0250*/ 	.word	0xffffffff


	//   ....[110]....
        /*0254*/ 	.word	0xffffffff


	//   ....[111]....
        /*0258*/ 	.word	0xffffffff


	//   ....[112]....
        /*025c*/ 	.word	0xffffffff


	//   ....[113]....
        /*0260*/ 	.word	0xffffffff


	//   ....[114]....
        /*0264*/ 	.word	0xffffffff


	//   ....[115]....
        /*0268*/ 	.word	0xffffffff


	//   ....[116]....
        /*026c*/ 	.word	0xffffffff


	//   ....[117]....
        /*0270*/ 	.word	0xffffffff


	//   ....[118]....
        /*0274*/ 	.word	0xffffffff


	//   ....[119]....
        /*0278*/ 	.word	0xffffffff


	//   ....[120]....
        /*027c*/ 	.word	0xffffffff


	//   ....[121]....
        /*0280*/ 	.word	0xffffffff


	//   ....[122]....
        /*0284*/ 	.word	0xffffffff


	//   ....[123]....
        /*0288*/ 	.word	0xffffffff


	//   ....[124]....
        /*028c*/ 	.word	0xffffffff


	//   ....[125]....
        /*0290*/ 	.word	0xffffffff


	//   ....[126]....
        /*0294*/ 	.word	0xffffffff


	//   ....[127]....
        /*0298*/ 	.word	0xffffffff


	//   ....[128]....
        /*029c*/ 	.word	0xffffffff


	//   ....[129]....
        /*02a0*/ 	.word	0xffffffff


	//   ....[130]....
        /*02a4*/ 	.word	0xffffffff


	//   ....[131]....
        /*02a8*/ 	.word	0xffffffff


	//   ....[132]....
        /*02ac*/ 	.word	0xffffffff


	//   ....[133]....
        /*02b0*/ 	.word	0xffffffff


	//   ....[134]....
        /*02b4*/ 	.word	0xffffffff


	//   ....[135]....
        /*02b8*/ 	.word	0xffffffff


	//   ....[136]....
        /*02bc*/ 	.word	0xffffffff


	//   ....[137]....
        /*02c0*/ 	.word	0xffffffff


	//   ....[138]....
        /*02c4*/ 	.word	0xffffffff


	//   ....[139]....
        /*02c8*/ 	.word	0xffffffff


	//   ....[140]....
        /*02cc*/ 	.word	0xffffffff


	//   ....[141]....
        /*02d0*/ 	.word	0xffffffff


	//   ....[142]....
        /*02d4*/ 	.word	0xffffffff


	//   ....[143]....
        /*02d8*/ 	.word	0xffffffff


	//   ....[144]....
        /*02dc*/ 	.word	0xffffffff


	//   ....[145]....
        /*02e0*/ 	.word	0xffffffff


	//   ....[146]....
        /*02e4*/ 	.word	0xffffffff


	//   ....[147]....
        /*02e8*/ 	.word	0xffffffff


	//   ....[148]....
        /*02ec*/ 	.word	0xffffffff


	//   ....[149]....
        /*02f0*/ 	.word	0xffffffff


	//   ....[150]....
        /*02f4*/ 	.word	0xffffffff


	//   ....[151]....
        /*02f8*/ 	.word	0xffffffff


	//   ....[152]....
        /*02fc*/ 	.word	0xffffffff


	//   ....[153]....
        /*0300*/ 	.word	0xffffffff


	//   ....[154]....
        /*0304*/ 	.word	0xffffffff


	//   ....[155]....
        /*0308*/ 	.word	0xffffffff


	//   ....[156]....
        /*030c*/ 	.word	0xffffffff


	//   ....[157]....
        /*0310*/ 	.word	0xffffffff


	//   ....[158]....
        /*0314*/ 	.word	0xffffffff


	//   ....[159]....
        /*0318*/ 	.word	0xffffffff


	//   ....[160]....
        /*031c*/ 	.word	0xffffffff


	//   ....[161]....
        /*0320*/ 	.word	0xffffffff


	//   ....[162]....
        /*0324*/ 	.word	0xffffffff


	//   ....[163]....
        /*0328*/ 	.word	0xffffffff


	//   ....[164]....
        /*032c*/ 	.word	0xffffffff


	//   ....[165]....
        /*0330*/ 	.word	0xffffffff


	//   ....[166]....
        /*0334*/ 	.word	0xffffffff


	//   ....[167]....
        /*0338*/ 	.word	0xffffffff


	//   ....[168]....
        /*033c*/ 	.word	0xffffffff


	//   ....[169]....
        /*0340*/ 	.word	0xffffffff


	//   ....[170]....
        /*0344*/ 	.word	0xffffffff


	//   ....[171]....
        /*0348*/ 	.word	0xffffffff


	//   ....[172]....
        /*034c*/ 	.word	0xffffffff


	//   ....[173]....
        /*0350*/ 	.word	0xffffffff


	//   ....[174]....
        /*0354*/ 	.word	0xffffffff


	//   ....[175]....
        /*0358*/ 	.word	0xffffffff


	//   ....[176]....
        /*035c*/ 	.word	0xffffffff


	//   ....[177]....
        /*0360*/ 	.word	0xffffffff


	//   ....[178]....
        /*0364*/ 	.word	0xffffffff


	//   ....[179]....
        /*0368*/ 	.word	0xffffffff


	//   ....[180]....
        /*036c*/ 	.word	0xffffffff


	//   ....[181]....
        /*0370*/ 	.word	0xffffffff


	//   ....[182]....
        /*0374*/ 	.word	0xffffffff


	//   ....[183]....
        /*0378*/ 	.word	0xffffffff


	//   ....[184]....
        /*037c*/ 	.word	0xffffffff


	//   ....[185]....
        /*0380*/ 	.word	0xffffffff


	//   ....[186]....
        /*0384*/ 	.word	0xffffffff


	//   ....[187]....
        /*0388*/ 	.word	0xffffffff


	//   ....[188]....
        /*038c*/ 	.word	0xffffffff


	//   ....[189]....
        /*0390*/ 	.word	0xffffffff


	//   ....[190]....
        /*0394*/ 	.word	0xffffffff


	//   ....[191]....
        /*0398*/ 	.word	0xffffffff


	//   ....[192]....
        /*039c*/ 	.word	0xffffffff


	//   ....[193]....
        /*03a0*/ 	.word	0xffffffff


	//   ....[194]....
        /*03a4*/ 	.word	0xffffffff


	//   ....[195]....
        /*03a8*/ 	.word	0xffffffff


	//   ....[196]....
        /*03ac*/ 	.word	0xffffffff


	//   ....[197]....
        /*03b0*/ 	.word	0xffffffff


	//   ....[198]....
        /*03b4*/ 	.word	0xffffffff


	//   ....[199]....
        /*03b8*/ 	.word	0xffffffff


	//   ....[200]....
        /*03bc*/ 	.word	0xffffffff


	//   ....[201]....
        /*03c0*/ 	.word	0xffffffff


	//   ....[202]....
        /*03c4*/ 	.word	0xffffffff


	//   ....[203]....
        /*03c8*/ 	.word	0xffffffff


	//   ....[204]....
        /*03cc*/ 	.word	0xffffffff


	//   ....[205]....
        /*03d0*/ 	.word	0xffffffff


	//   ....[206]....
        /*03d4*/ 	.word	0xffffffff


	//   ....[207]....
        /*03d8*/ 	.word	0xffffffff


	//----- nvinfo : EIATTR_COOP_GROUP_INSTR_OFFSETS
	.align		4
.L_366:
        /*03dc*/ 	.byte	0x04, 0x28
        /*03de*/ 	.short	(.L_368 - .L_367)


	//   ....[0]....
.L_367:
        /*03e0*/ 	.word	0x00000050


	//   ....[1]....
        /*03e4*/ 	.word	0x000001e0


	//   ....[2]....
        /*03e8*/ 	.word	0x00000210


	//   ....[3]....
        /*03ec*/ 	.word	0x00000240


	//   ....[4]....
        /*03f0*/ 	.word	0x00000270


	//   ....[5]....
        /*03f4*/ 	.word	0x000002a0


	//   ....[6]....
        /*03f8*/ 	.word	0x000002d0


	//   ....[7]....
        /*03fc*/ 	.word	0x00000430


	//   ....[8]....
        /*0400*/ 	.word	0x00000470


	//   ....[9]....
        /*0404*/ 	.word	0x000004a0


	//   ....[10]....
        /*0408*/ 	.word	0x000004d0


	//   ....[11]....
        /*040c*/ 	.word	0x00000500


	//   ....[12]....
        /*0410*/ 	.word	0x00000530


	//   ....[13]....
        /*0414*/ 	.word	0x000005c0


	//   ....[14]....
        /*0418*/ 	.word	0x00000600


	//   ....[15]....
        /*041c*/ 	.word	0x00000620


	//   ....[16]....
        /*0420*/ 	.word	0x00000680


	//   ....[17]....
        /*0424*/ 	.word	0x000026d0


	//   ....[18]....
        /*0428*/ 	.word	0x000026f0


	//   ....[19]....
        /*042c*/ 	.word	0x00002860


	//   ....[20]....
        /*0430*/ 	.word	0x00002870


	//   ....[21]....
        /*0434*/ 	.word	0x000029d0


	//   ....[22]....
        /*0438*/ 	.word	0x000029f0


	//   ....[23]....
        /*043c*/ 	.word	0x00002b50


	//   ....[24]....
        /*0440*/ 	.word	0x00002b60


	//   ....[25]....
        /*0444*/ 	.word	0x00003000


	//   ....[26]....
        /*0448*/ 	.word	0x00003010


	//   ....[27]....
        /*044c*/ 	.word	0x00003020


	//   ....[28]....
        /*0450*/ 	.word	0x00003030


	//   ....[29]....
        /*0454*/ 	.word	0x00003290


	//   ....[30]....
        /*0458*/ 	.word	0x000032e0


	//   ....[31]....
        /*045c*/ 	.word	0x00003300


	//   ....[32]....
        /*0460*/ 	.word	0x00003320


	//   ....[33]....
        /*0464*/ 	.word	0x000044f0


	//   ....[34]....
        /*0468*/ 	.word	0x00004510


	//   ....[35]....
        /*046c*/ 	.word	0x00004610


	//   ....[36]....
        /*0470*/ 	.word	0x00004630


	//   ....[37]....
        /*0474*/ 	.word	0x00004860


	//   ....[38]....
        /*0478*/ 	.word	0x00004aa0


	//   ....[39]....
        /*047c*/ 	.word	0x00004ea0


	//   ....[40]....
        /*0480*/ 	.word	0x00004ec0


	//   ....[41]....
        /*0484*/ 	.word	0x00004ee0


	//   ....[42]....
        /*0488*/ 	.word	0x00004f00


	//   ....[43]....
        /*048c*/ 	.word	0x00006310


	//   ....[44]....
        /*0490*/ 	.word	0x00006330


	//   ....[45]....
        /*0494*/ 	.word	0x00006400


	//   ....[46]....
        /*0498*/ 	.word	0x00006440


	//   ....[47]....
        /*049c*/ 	.word	0x000075c0


	//   ....[48]....
        /*04a0*/ 	.word	0x000075e0


	//   ....[49]....
        /*04a4*/ 	.word	0x000076b0


	//   ....[50]....
        /*04a8*/ 	.word	0x000076f0


	//   ....[51]....
        /*04ac*/ 	.word	0x00007910


	//   ....[52]....
        /*04b0*/ 	.word	0x00007b50


	//   ....[53]....
        /*04b4*/ 	.word	0x00007e30


	//   ....[54]....
        /*04b8*/ 	.word	0x00007e80


	//   ....[55]....
        /*04bc*/ 	.word	0x00007fa0


	//   ....[56]....
        /*04c0*/ 	.word	0x00007fc0


	//   ....[57]....
        /*04c4*/ 	.word	0x00009a30


	//   ....[58]....
        /*04c8*/ 	.word	0x00009a40


	//   ....[59]....
        /*04cc*/ 	.word	0x00009a90


	//   ....[60]....
        /*04d0*/ 	.word	0x00009aa0


	//   ....[61]....
        /*04d4*/ 	.word	0x0000ac50


	//   ....[62]....
        /*04d8*/ 	.word	0x0000ac70


	//   ....[63]....
        /*04dc*/ 	.word	0x0000ad40


	//   ....[64]....
        /*04e0*/ 	.word	0x0000ad60


	//   ....[65]....
        /*04e4*/ 	.word	0x0000b0a0


	//   ....[66]....
        /*04e8*/ 	.word	0x0000b0b0


	//   ....[67]....
        /*04ec*/ 	.word	0x0000b0e0


	//   ....[68]....
        /*04f0*/ 	.word	0x0000b0f0


	//   ....[69]....
        /*04f4*/ 	.word	0x0000c840


	//   ....[70]....
        /*04f8*/ 	.word	0x0000c870


	//   ....[71]....
        /*04fc*/ 	.word	0x0000c880


	//   ....[72]....
        /*0500*/ 	.word	0x0000c8b0


	//   ....[73]....
        /*0504*/ 	.word	0x0000dc70


	//   ....[74]....
        /*0508*/ 	.word	0x0000dc90


	//   ....[75]....
        /*050c*/ 	.word	0x0000dcb0


	//   ....[76]....
        /*0510*/ 	.word	0x0000dcc0


	//   ....[77]....
        /*0514*/ 	.word	0x0000e000


	//   ....[78]....
        /*0518*/ 	.word	0x0000e020


	//   ....[79]....
        /*051c*/ 	.word	0x0000e180


	//   ....[80]....
        /*0520*/ 	.word	0x0000e190


	//   ....[81]....
        /*0524*/ 	.word	0x0000e2f0


	//   ....[82]....
        /*0528*/ 	.word	0x0000e310


	//   ....[83]....
        /*052c*/ 	.word	0x0000e470


	//   ....[84]....
        /*0530*/ 	.word	0x0000e480


	//   ....[85]....
        /*0534*/ 	.word	0x0000e7c0


	//   ....[86]....
        /*0538*/ 	.word	0x0000e7e0


	//   ....[87]....
        /*053c*/ 	.word	0x0000efb0


	//   ....[88]....
        /*0540*/ 	.word	0x0000efc0


	//   ....[89]....
        /*0544*/ 	.word	0x0000fe40


	//   ....[90]....
        /*0548*/ 	.word	0x0000fe60


	//   ....[91]....
        /*054c*/ 	.word	0x0000ffd0


	//   ....[92]....
        /*0550*/ 	.word	0x0000ffe0


	//   ....[93]....
        /*0554*/ 	.word	0x00010140


	//   ....[94]....
        /*0558*/ 	.word	0x00010160


	//   ....[95]....
        /*055c*/ 	.word	0x000102c0


	//   ....[96]....
        /*0560*/ 	.word	0x000102d0


	//   ....[97]....
        /*0564*/ 	.word	0x000104d0


	//   ....[98]....
        /*0568*/ 	.word	0x000104f0


	//   ....[99]....
        /*056c*/ 	.word	0x00010610


	//   ....[100]....
        /*0570*/ 	.word	0x00010650


	//   ....[101]....
        /*0574*/ 	.word	0x00010680


	//   ....[102]....
        /*0578*/ 	.word	0x000106b0


	//   ....[103]....
        /*057c*/ 	.word	0x000106e0


	//   ....[104]....
        /*0580*/ 	.word	0x00010710


	//   ....[105]....
        /*0584*/ 	.word	0x00010860


	//   ....[106]....
        /*0588*/ 	.word	0x000108a0


	//   ....[107]....
        /*058c*/ 	.word	0x000108d0


	//   ....[108]....
        /*0590*/ 	.word	0x00010900


	//   ....[109]....
        /*0594*/ 	.word	0x00010930


	//   ....[110]....
        /*0598*/ 	.word	0x00010960


	//   ....[111]....
        /*059c*/ 	.word	0x000109f0


	//   ....[112]....
        /*05a0*/ 	.word	0x00010a30


	//   ....[113]....
        /*05a4*/ 	.word	0x00010a40


	//   ....[114]....
        /*05a8*/ 	.word	0x00010aa0


	//   ....[115]....
        /*05ac*/ 	.word	0x00011450


	//   ....[116]....
        /*05b0*/ 	.word	0x000114b0


	//   ....[117]....
        /*05b4*/ 	.word	0x00011500


	//   ....[118]....
        /*05b8*/ 	.word	0x00011550


	//   ....[119]....
        /*05bc*/ 	.word	0x000115a0


	//   ....[120]....
        /*05c0*/ 	.word	0x00011610


	//   ....[121]....
        /*05c4*/ 	.word	0x00011660


	//   ....[122]....
        /*05c8*/ 	.word	0x000116d0


	//   ....[123]....
        /*05cc*/ 	.word	0x00011740


	//   ....[124]....
        /*05d0*/ 	.word	0x000117b0


	//   ....[125]....
        /*05d4*/ 	.word	0x00011820


	//   ....[126]....
        /*05d8*/ 	.word	0x00011890


	//   ....[127]....
        /*05dc*/ 	.word	0x00011900


	//   ....[128]....
        /*05e0*/ 	.word	0x00011960


	//   ....[129]....
        /*05e4*/ 	.word	0x000119d0


	//   ....[130]....
        /*05e8*/ 	.word	0x00011a40


	//   ....[131]....
        /*05ec*/ 	.word	0x00011ab0


	//   ....[132]....
        /*05f0*/ 	.word	0x00011b10


	//   ....[133]....
        /*05f4*/ 	.word	0x00011b80


	//   ....[134]....
        /*05f8*/ 	.word	0x00011bf0


	//   ....[135]....
        /*05fc*/ 	.word	0x00011d60


	//   ....[136]....
        /*0600*/ 	.word	0x00011dc0


	//   ....[137]....
        /*0604*/ 	.word	0x00011e30


	//   ....[138]....
        /*0608*/ 	.word	0x00011ea0


	//   ....[139]....
        /*060c*/ 	.word	0x000122e0


	//   ....[140]....
        /*0610*/ 	.word	0x00012330


	//   ....[141]....
        /*0614*/ 	.word	0x00012380


	//   ....[142]....
        /*0618*/ 	.word	0x000123c0


	//   ....[143]....
        /*061c*/ 	.word	0x00012430


	//   ....[144]....
        /*0620*/ 	.word	0x000124a0


	//   ....[145]....
        /*0624*/ 	.word	0x00012610


	//   ....[146]....
        /*0628*/ 	.word	0x00012670


	//   ....[147]....
        /*062c*/ 	.word	0x000126e0


	//   ....[148]....
        /*0630*/ 	.word	0x00012750


	//   ....[149]....
        /*0634*/ 	.word	0x000128c0


	//   ....[150]....
        /*0638*/ 	.word	0x00012920


	//   ....[151]....
        /*063c*/ 	.word	0x00012990


	//   ....[152]....
        /*0640*/ 	.word	0x00012a00


	//   ....[153]....
        /*0644*/ 	.word	0x00012e40


	//   ....[154]....
        /*0648*/ 	.word	0x00012e80


	//   ....[155]....
        /*064c*/ 	.word	0x00012ed0


	//   ....[156]....
        /*0650*/ 	.word	0x00012f10


	//   ....[157]....
        /*0654*/ 	.word	0x00012f70


	//   ....[158]....
        /*0658*/ 	.word	0x00012fe0


	//   ....[159]....
        /*065c*/ 	.word	0x00013050


	//   ....[160]....
        /*0660*/ 	.word	0x00013190


	//   ....[161]....
        /*0664*/ 	.word	0x000131f0


	//   ....[162]....
        /*0668*/ 	.word	0x00013240


	//   ....[163]....
        /*066c*/ 	.word	0x00013280


	//   ....[164]....
        /*0670*/ 	.word	0x000132d0


	//   ....[165]....
        /*0674*/ 	.word	0x00013310


	//   ....[166]....
        /*0678*/ 	.word	0x00013360


	//   ....[167]....
        /*067c*/ 	.word	0x000133b0


	//   ....[168]....
        /*0680*/ 	.word	0x00013400


	//   ....[169]....
        /*0684*/ 	.word	0x00013440


	//   ....[170]....
        /*0688*/ 	.word	0x000134b0


	//   ....[171]....
        /*068c*/ 	.word	0x00013520


	//   ....[172]....
        /*0690*/ 	.word	0x00013590


	//   ....[173]....
        /*0694*/ 	.word	0x000135f0


	//   ....[174]....
        /*0698*/ 	.word	0x00013660


	//   ....[175]....
        /*069c*/ 	.word	0x000136d0


	//   ....[176]....
        /*06a0*/ 	.word	0x00013740


	//   ....[177]....
        /*06a4*/ 	.word	0x000137a0


	//   ....[178]....
        /*06a8*/ 	.word	0x00013810


	//   ....[179]....
        /*06ac*/ 	.word	0x00013880


	//   ....[180]....
        /*06b0*/ 	.word	0x000138f0


	//   ....[181]....
        /*06b4*/ 	.word	0x00013950


	//   ....[182]....
        /*06b8*/ 	.word	0x000139c0


	//   ....[183]....
        /*06bc*/ 	.word	0x00013a30


	//   ....[184]....
        /*06c0*/ 	.word	0x00013aa0


	//   ....[185]....
        /*06c4*/ 	.word	0x00013b00


	//   ....[186]....
        /*06c8*/ 	.word	0x00013b70


	//   ....[187]....
        /*06cc*/ 	.word	0x00013be0


	//   ....[188]....
        /*06d0*/ 	.word	0x00013c50


	//   ....[189]....
        /*06d4*/ 	.word	0x00013cb0


	//   ....[190]....
        /*06d8*/ 	.word	0x00013d20


	//   ....[191]....
        /*06dc*/ 	.word	0x00013d90


	//   ....[192]....
        /*06e0*/ 	.word	0x00013de0


	//   ....[193]....
        /*06e4*/ 	.word	0x00013e20


	//   ....[194]....
        /*06e8*/ 	.word	0x00013e70


	//   ....[195]....
        /*06ec*/ 	.word	0x00013ec0


	//   ....[196]....
        /*06f0*/ 	.word	0x00013f10


	//   ....[197]....
        /*06f4*/ 	.word	0x00013f80


	//   ....[198]....
        /*06f8*/ 	.word	0x00013fd0


	//   ....[199]....
        /*06fc*/ 	.word	0x00014020


	//   ....[200]....
        /*0700*/ 	.word	0x00014070


	//   ....[201]....
        /*0704*/ 	.word	0x000140c0


	//   ....[202]....
        /*0708*/ 	.word	0x00014110


	//   ....[203]....
        /*070c*/ 	.word	0x00014180


	//   ....[204]....
        /*0710*/ 	.word	0x000141d0


	//   ....[205]....
        /*0714*/ 	.word	0x00014240


	//   ....[206]....
        /*0718*/ 	.word	0x000142a0


	//   ....[207]....
        /*071c*/ 	.word	0x00014310


	//----- nvinfo : EIATTR_EXIT_INSTR_OFFSETS
	.align		4
.L_368:
        /*0720*/ 	.byte	0x04, 0x1c
        /*0722*/ 	.short	(.L_370 - .L_369)


	//   ....[0]....
.L_369:
        /*0724*/ 	.word	0x00000fe0


	//   ....[1]....
        /*0728*/ 	.word	0x00011410


	//----- nvinfo : EIATTR_MAX_THREADS
	.align		4
.L_370:
        /*072c*/ 	.byte	0x04, 0x05
        /*072e*/ 	.short	(.L_372 - .L_371)
.L_371:
        /*0730*/ 	.word	0x00000100
        /*0734*/ 	.word	0x00000001
        /*0738*/ 	.word	0x00000001


	//----- nvinfo : EIATTR_CRS_STACK_SIZE
	.align		4
.L_372:
        /*073c*/ 	.byte	0x04, 0x1e
        /*073e*/ 	.short	(.L_374 - .L_373)
.L_373:
        /*0740*/ 	.word	0x00000000
.L_374:


//--------------------- .nv.info._ZN7cutlass13device_kernelIN5flash19enable_sm80_to_sm89INS1_16FlashAttnFwdSm80INS1_25CollectiveMainloopFwdSm80ILi8ELi1ELb0EN4cute5tupleIJNS5_1CILi128EEENS7_ILi64EEENS7_ILi192EEEEEELi192ENS_6half_tEfNS_4arch4Sm80ELb1ELb0ELb1ELb1ELb1ELb1ELb1ELb1EEENS1_21CollectiveEpilogueFwdINS6_IJS8_SA_S9_EEENS6_IJNS7_ILi1EEESI_SI_EEESC_SE_Li256ELb1ELb1ELb1ELb0EEENS1_36VarlenDynamicPersistentTileSchedulerILi128ELi64ELi256ELi256ELb1ELb1ELb0ELb1ELb1ELb1EEEEEEEEEvNT_6ParamsE --------------------------
	.section	.nv.info._ZN7cutlass13device_kernelIN5flash19enable_sm80_to_sm89INS1_16FlashAttnFwdSm80INS1_25CollectiveMainloopFwdSm80ILi8ELi1ELb0EN4cute5tupleIJNS5_1CILi128EEENS7_ILi64EEENS7_ILi192EEEEEELi192ENS_6half_tEfNS_4arch4Sm80ELb1ELb0ELb1ELb1ELb1ELb1ELb1ELb1EEENS1_21CollectiveEpilogueFwdINS6_IJS8_SA_S9_EEENS6_IJNS7_ILi1EEESI_SI_EEESC_SE_Li256ELb1ELb1ELb1ELb0EEENS1_36VarlenDynamicPersistentTileSchedulerILi128ELi64ELi256ELi256ELb1ELb1ELb0ELb1ELb1ELb1EEEEEEEEEvNT_6ParamsE,"",@"SHT_CUDA_INFO"
	.sectionflags	@""
	.align	4


	//----- nvinfo : EIATTR_CUDA_API_VERSION
	.align		4
        /*0000*/ 	.byte	0x04, 0x37
        /*0002*/ 	.short	(.L_376 - .L_375)
.L_375:
        /*0004*/ 	.word	0x00000082


	//----- nvinfo : EIATTR_SW2861232_WAR
	.align		4
.L_376:
        /*0008*/ 	.byte	0x01, 0x35
	.zero		2


	//----- nvinfo : EIATTR_PARAM_CBANK
	.align		4
        /*000c*/ 	.byte	0x04, 0x0a
        /*000e*/ 	.short	(.L_378 - .L_377)
	.align		4
.L_377:
        /*0010*/ 	.word	index@(.nv.constant0._ZN7cutlass13device_kernelIN5flash19enable_sm80_to_sm89INS1_16FlashAttnFwdSm80INS1_25CollectiveMainloopFwdSm80ILi8ELi1ELb0EN4cute5tupleIJNS5_1CILi128EEENS7_ILi64EEENS7_ILi192EEEEEELi192ENS_6half_tEfNS_4arch4Sm80ELb1ELb0ELb1ELb1ELb1ELb1ELb1ELb1EEENS1_21CollectiveEpilogueFwdINS6_IJS8_SA_S9_EEENS6_IJNS7_ILi1EEESI_SI_EEESC_SE_Li256ELb1ELb1ELb1ELb0EEENS1_36VarlenDynamicPersistentTileSchedulerILi128ELi64ELi256ELi256ELb1ELb1ELb0ELb1ELb1ELb1EEEEEEEEEvNT_6ParamsE)
        /*0014*/ 	.short	0x0160
        /*0016*/ 	.short	0x0438


	//----- nvinfo : EIATTR_CBANK_PARAM_SIZE
	.align		4
.L_378:
        /*0018*/ 	.byte	0x03, 0x19
        /*001a*/ 	.short	0x0438


	//----- nvinfo : EIATTR_KPARAM_INFO
	.align		4
        /*001c*/ 	.byte	0x04, 0x17
        /*001e*/ 	.short	(.L_380 - .L_379)
.L_379:
        /*0020*/ 	.word	0x00000000
        /*0024*/ 	.short	0x0000
        /*0026*/ 	.short	0x0000
        /*0028*/ 	.byte	0x00, 0xf0, 0xe1, 0x10


	//----- nvinfo : EIATTR_MAXREG_COUNT
	.align		4
.L_380:
        /*002c*/ 	.byte	0x03, 0x1b
        /*002e*/ 	.short	0x00ff


	//----- nvinfo : EIATTR_NUM_BARRIERS
	.align		4
        /*0030*/ 	.byte	0x02, 0x4c
        /*0032*/ 	.byte	0x06
	.zero		1


	//----- nvinfo : EIATTR_ANNOTATIONS
	.align		4
        /*0034*/ 	.byte	0x04, 0x55
        /*0036*/ 	.short	(.L_382 - .L_381)


	//   ....[0]....
.L_381:
        /* <DEDUP_REMOVED lines=25> */
        /*01bc*/ 	.byte	0xb0, 0xce, 0x01, 0x00


	//----- nvinfo : EIATTR_MERCURY_ISA_VERSION
	.align		4
.L_382:
        /*01c0*/ 	.byte	0x03, 0x5f
        /*01c2*/ 	.short	0x0000


	//----- nvinfo : EIATTR_INT_WARP_WIDE_INSTR_OFFSETS
	.align		4
        /*01c4*/ 	.byte	0x04, 0x31
        /*01c6*/ 	.short	(.L_384 - .L_383)


	//   ....[0]....
.L_383:
        /*01c8*/ 	.word	0x00019490


	//   ....[1]....
        /*01cc*/ 	.word	0x00019510


	//----- nvinfo : EIATTR_COOP_GROUP_MASK_REGIDS
	.align		4
.L_384:
        /*01d0*/ 	.byte	0x04, 0x29
        /*01d2*/ 	.short	(.L_386 - .L_385)


	//   ....[0]....
.L_385:
        /*01d4*/ 	.word	0xffffffff


	//   ....[1]....
        /*01d8*/ 	.word	0xffffffff


	//   ....[2]....
        /*01dc*/ 	.word	0xffffffff


	//   ....[3]....
        /*01e0*/ 	.word	0xffffffff


	//   ....[4]....
        /*01e4*/ 	.word	0xffffffff


	//   ....[5]....
        /*01e8*/ 	.word	0xffffffff


	//   ....[6]....
        /*01ec*/ 	.word	0xffffffff


	//   ....[7]....
        /*01f0*/ 	.word	0xffffffff


	//   ....[8]....
        /*01f4*/ 	.word	0xffffffff


	//   ....[9]....
        /*01f8*/ 	.word	0xffffffff


	//   ....[10]....
        /*01fc*/ 	.word	0xffffffff


	//   ....[11]....
        /*0200*/ 	.word	0xffffffff


	//   ....[12]....
        /*0204*/ 	.word	0xffffffff


	//   ....[13]....
        /*0208*/ 	.word	0xffffffff


	//   ....[14]....
        /*020c*/ 	.word	0xffffffff


	//   ....[15]....
        /*0210*/ 	.word	0xffffffff


	//   ....[16]....
        /*0214*/ 	.word	0xffffffff


	//   ....[17]....
        /*0218*/ 	.word	0xffffffff


	//   ....[18]....
        /*021c*/ 	.word	0xffffffff


	//   ....[19]....
        /*0220*/ 	.word	0xffffffff


	//   ....[20]....
        /*0224*/ 	.word	0xffffffff


	//   ....[21]....
        /*0228*/ 	.word	0xffffffff


	//   ....[22]....
        /*022c*/ 	.word	0xffffffff


	//   ....[23]....
        /*0230*/ 	.word	0xffffffff


	//   ....[24]....
        /*0234*/ 	.word	0xffffffff


	//   ....[25]....
        /*0238*/ 	.word	0xffffffff


	//   ....[26]....
        /*023c*/ 	.word	0xffffffff


	//   ....[27]....
        /*0240*/ 	.word	0xffffffff


	//   ....[28]....
        /*0244*/ 	.word	0xffffffff


	//   ....[29]....
        /*0248*/ 	.word	0xffffffff


	//   ....[30]....
        /*024c*/ 	.word	0xffffffff


	//   ....[31]....
        /*0250*/ 	.word	0xffffffff


	//   ....[32]....
        /*0254*/ 	.word	0xffffffff


	//   ....[33]....
        /*0258*/ 	.word	0xffffffff


	//   ....[34]....
        /*025c*/ 	.word	0xffffffff


	//   ....[35]....
        /*0260*/ 	.word	0xffffffff


	//   ....[36]....
        /*0264*/ 	.word	0xffffffff


	//   ....[37]....
        /*0268*/ 	.word	0xffffffff


	//   ....[38]....
        /*026c*/ 	.word	0xffffffff


	//   ....[39]....
        /*0270*/ 	.word	0xffffffff


	//   ....[40]....
        /*0274*/ 	.word	0xffffffff


	//   ....[41]....
        /*0278*/ 	.word	0xffffffff


	//   ....[42]....
        /*027c*/ 	.word	0xffffffff


	//   ....[43]....
        /*0280*/ 	.word	0xffffffff


	//   ....[44]....
        /*0284*/ 	.word	0xffffffff


	//   ....[45]....
        /*0288*/ 	.word	0xffffffff


	//   ....[46]....
        /*028c*/ 	.word	0xffffffff


	//   ....[47]....
        /*0290*/ 	.word	0xffffffff


	//   ....[48]....
        /*0294*/ 	.word	0xffffffff


	//   ....[49]....
        /*0298*/ 	.word	0xffffffff


	//   ....[50]....
        /*029c*/ 	.word	0xffffffff


	//   ....[51]....
        /*02a0*/ 	.word	0xffffffff


	//   ....[52]....
        /*02a4*/ 	.word	0xffffffff


	//   ....[53]....
        /*02a8*/ 	.word	0xffffffff


	//   ....[54]....
        /*02ac*/ 	.word	0xffffffff


	//   ....[55]....
        /*02b0*/ 	.word	0xffffffff


	//   ....[56]....
        /*02b4*/ 	.word	0xffffffff


	//   ....[57]....
        /*02b8*/ 	.word	0xffffffff


	//   ....[58]....
        /*02bc*/ 	.word	0xffffffff


	//   ....[59]....
        /*02c0*/ 	.word	0xffffffff


	//   ....[60]....
        /*02c4*/ 	.word	0xffffffff


	//   ....[61]....
        /*02c8*/ 	.word	0xffffffff


	//   ....[62]....
        /*02cc*/ 	.word	0xffffffff


	//   ....[63]....
        /*02d0*/ 	.word	0xffffffff


	//   ....[64]....
        /*02d4*/ 	.word	0xffffffff


	//   ....[65]....
        /*02d8*/ 	.word	0xffffffff


	//   ....[66]....
        /*02dc*/ 	.word	0xffffffff


	//   ....[67]....
        /*02e0*/ 	.word	0xffffffff


	//   ....[68]....
        /*02e4*/ 	.word	0xffffffff


	//   ....[69]....
        /*02e8*/ 	.word	0xffffffff


	//   ....[70]....
        /*02ec*/ 	.word	0xffffffff


	//   ....[71]....
        /*02f0*/ 	.word	0xffffffff


	//   ....[72]....
        /*02f4*/ 	.word	0xffffffff


	//   ....[73]....
        /*02f8*/ 	.word	0xffffffff


	//   ....[74]....
        /*02fc*/ 	.word	0xffffffff


	//   ....[75]....
        /*0300*/ 	.word	0xffffffff


	//   ....[76]....
        /*0304*/ 	.word	0xffffffff


	//   ....[77]....
        /*0308*/ 	.word	0xffffffff


	//   ....[78]....
        /*030c*/ 	.word	0xffffffff


	//   ....[79]....
        /*0310*/ 	.word	0xffffffff


	//   ....[80]....
        /*0314*/ 	.word	0xffffffff


	//   ....[81]....
        /*0318*/ 	.word	0xffffffff


	//   ....[82]....
        /*031c*/ 	.word	0xffffffff


	//   ....[83]....
        /*0320*/ 	.word	0xffffffff


	//   ....[84]....
        /*0324*/ 	.word	0xffffffff


	//   ....[85]....
        /*0328*/ 	.word	0xffffffff


	//   ....[86]....
        /*032c*/ 	.word	0xffffffff


	//   ....[87]....
        /*0330*/ 	.word	0xffffffff


	//   ....[88]....
        /*0334*/ 	.word	0xffffffff


	//   ....[89]....
        /*0338*/ 	.word	0xffffffff


	//   ....[90]....
        /*033c*/ 	.word	0xffffffff


	//   ....[91]....
        /*0340*/ 	.word	0xffffffff


	//   ....[92]....
        /*0344*/ 	.word	0xffffffff


	//   ....[93]....
        /*0348*/ 	.word	0xffffffff


	//   ....[94]....
        /*034c*/ 	.word	0xffffffff


	//   ....[95]....
        /*0350*/ 	.word	0xffffffff


	//   ....[96]....
        /*0354*/ 	.word	0xffffffff


	//   ....[97]....
        /*0358*/ 	.word	0xffffffff


	//   ....[98]....
        /*035c*/ 	.word	0xffffffff


	//   ....[99]....
        /*0360*/ 	.word	0xffffffff


	//   ....[100]....
        /*0364*/ 	.word	0xffffffff


	//   ....[101]....
        /*0368*/ 	.word	0xffffffff


	//   ....[102]....
        /*036c*/ 	.word	0xffffffff


	//   ....[103]....
        /*0370*/ 	.word	0xffffffff


	//   ....[104]....
        /*0374*/ 	.word	0xffffffff


	//   ....[105]....
        /*0378*/ 	.word	0xffffffff


	//   ....[106]....
        /*037c*/ 	.word	0xffffffff


	//   ....[107]....
        /*0380*/ 	.word	0xffffffff


	//   ....[108]....
        /*0384*/ 	.word	0xffffffff


	//   ....[109]....
        /*0388*/ 	.word	0xffffffff


	//   ....[110]....
        /*038c*/ 	.word	0xffffffff


	//   ....[111]....
        /*0390*/ 	.word	0xffffffff


	//   ....[112]....
        /*0394*/ 	.word	0xffffffff


	//   ....[113]....
        /*0398*/ 	.word	0xffffffff


	//   ....[114]....
        /*039c*/ 	.word	0xffffffff


	//   ....[115]....
        /*03a0*/ 	.word	0xffffffff


	//   ....[116]....
        /*03a4*/ 	.word	0xffffffff


	//   ....[117]....
        /*03a8*/ 	.word	0xffffffff


	//   ....[118]....
        /*03ac*/ 	.word	0xffffffff


	//   ....[119]....
        /*03b0*/ 	.word	0xffffffff


	//   ....[120]....
        /*03b4*/ 	.word	0xffffffff


	//   ....[121]....
        /*03b8*/ 	.word	0xffffffff


	//   ....[122]....
        /*03bc*/ 	.word	0xffffffff


	//   ....[123]....
        /*03c0*/ 	.word	0xffffffff


	//   ....[124]....
        /*03c4*/ 	.word	0xffffffff


	//   ....[125]....
        /*03c8*/ 	.word	0xffffffff


	//   ....[126]....
        /*03cc*/ 	.word	0xffffffff


	//   ....[127]....
        /*03d0*/ 	.word	0xffffffff


	//   ....[128]....
        /*03d4*/ 	.word	0xffffffff


	//   ....[129]....
        /*03d8*/ 	.word	0xffffffff


	//   ....[130]....
        /*03dc*/ 	.word	0xffffffff


	//   ....[131]....
        /*03e0*/ 	.word	0xffffffff


	//   ....[132]....
        /*03e4*/ 	.word	0xffffffff


	//   ....[133]....
        /*03e8*/ 	.word	0xffffffff


	//   ....[134]....
        /*03ec*/ 	.word	0xffffffff


	//   ....[135]....
        /*03f0*/ 	.word	0xffffffff


	//   ....[136]....
        /*03f4*/ 	.word	0xffffffff


	//   ....[137]....
        /*03f8*/ 	.word	0xffffffff


	//   ....[138]....
        /*03fc*/ 	.word	0xffffffff


	//   ....[139]....
        /*0400*/ 	.word	0xffffffff


	//   ....[140]....
        /*0404*/ 	.word	0xffffffff


	//   ....[141]....
        /*0408*/ 	.word	0xffffffff


	//   ....[142]....
        /*040c*/ 	.word	0xffffffff


	//   ....[143]....
        /*0410*/ 	.word	0xffffffff


	//   ....[144]....
        /*0414*/ 	.word	0xffffffff


	//   ....[145]....
        /*0418*/ 	.word	0xffffffff


	//   ....[146]....
        /*041c*/ 	.word	0xffffffff


	//   ....[147]....
        /*0420*/ 	.word	0xffffffff


	//   ....[148]....
        /*0424*/ 	.word	0xffffffff


	//   ....[149]....
        /*0428*/ 	.word	0xffffffff


	//   ....[150]....
        /*042c*/ 	.word	0xffffffff


	//   ....[151]....
        /*0430*/ 	.word	0xffffffff


	//   ....[152]....
        /*0434*/ 	.word	0xffffffff


	//   ....[153]....
        /*0438*/ 	.word	0xffffffff


	//   ....[154]....
        /*043c*/ 	.word	0xffffffff


	//   ....[155]....
        /*0440*/ 	.word	0xffffffff


	//   ....[156]....
        /*0444*/ 	.word	0xffffffff


	//   ....[157]....
        /*0448*/ 	.word	0xffffffff


	//   ....[158]....
        /*044c*/ 	.word	0xffffffff


	//   ....[159]....
        /*0450*/ 	.word	0xffffffff


	//   ....[160]....
        /*0454*/ 	.word	0xffffffff


	//   ....[161]....
        /*0458*/ 	.word	0xffffffff


	//   ....[162]....
        /*045c*/ 	.word	0xffffffff


	//   ....[163]....
        /*0460*/ 	.word	0xffffffff


	//   ....[164]....
        /*0464*/ 	.word	0xffffffff


	//   ....[165]....
        /*0468*/ 	.word	0xffffffff


	//   ....[166]....
        /*046c*/ 	.word	0xffffffff


	//   ....[167]....
        /*0470*/ 	.word	0xffffffff


	//   ....[168]....
        /*0474*/ 	.word	0xffffffff


	//   ....[169]....
        /*0478*/ 	.word	0xffffffff


	//   ....[170]....
        /*047c*/ 	.word	0xffffffff


	//   ....[171]....
        /*0480*/ 	.word	0xffffffff


	//   ....[172]....
        /*0484*/ 	.word	0xffffffff


	//   ....[173]....
        /*0488*/ 	.word	0xffffffff


	//   ....[174]....
        /*048c*/ 	.word	0xffffffff


	//   ....[175]....
        /*0490*/ 	.word	0xffffffff


	//   ....[176]....
        /*0494*/ 	.word	0xffffffff


	//   ....[177]....
        /*0498*/ 	.word	0xffffffff


	//   ....[178]....
        /*049c*/ 	.word	0xffffffff


	//   ....[179]....
        /*04a0*/ 	.word	0xffffffff


	//   ....[180]....
        /*04a4*/ 	.word	0xffffffff


	//   ....[181]....
        /*04a8*/ 	.word	0xffffffff


	//   ....[182]....
        /*04ac*/ 	.word	0xffffffff


	//   ....[183]....
        /*04b0*/ 	.word	0xffffffff


	//   ....[184]....
        /*04b4*/ 	.word	0xffffffff


	//   ....[185]....
        /*04b8*/ 	.word	0xffffffff


	//   ....[186]....
        /*04bc*/ 	.word	0xffffffff


	//   ....[187]....
        /*04c0*/ 	.word	0xffffffff


	//   ....[188]....
        /*04c4*/ 	.word	0xffffffff


	//   ....[189]....
        /*04c8*/ 	.word	0xffffffff


	//   ....[190]....
        /*04cc*/ 	.word	0xffffffff


	//   ....[191]....
        /*04d0*/ 	.word	0xffffffff


	//   ....[192]....
        /*04d4*/ 	.word	0xffffffff


	//   ....[193]....
        /*04d8*/ 	.word	0xffffffff


	//   ....[194]....
        /*04dc*/ 	.word	0xffffffff


	//   ....[195]....
        /*04e0*/ 	.word	0xffffffff


	//   ....[196]....
        /*04e4*/ 	.word	0xffffffff


	//   ....[197]....
        /*04e8*/ 	.word	0xffffffff


	//   ....[198]....
        /*04ec*/ 	.word	0xffffffff


	//   ....[199]....
        /*04f0*/ 	.word	0xffffffff


	//   ....[200]....
        /*04f4*/ 	.word	0xffffffff


	//   ....[201]....
        /*04f8*/ 	.word	0xffffffff


	//   ....[202]....
        /*04fc*/ 	.word	0xffffffff


	//   ....[203]....
        /*0500*/ 	.word	0xffffffff


	//   ....[204]....
        /*0504*/ 	.word	0xffffffff


	//   ....[205]....
        /*0508*/ 	.word	0xffffffff


	//   ....[206]....
        /*050c*/ 	.word	0xffffffff


	//   ....[207]....
        /*0510*/ 	.word	0xffffffff


	//   ....[208]....
        /*0514*/ 	.word	0xffffffff


	//   ....[209]....
        /*0518*/ 	.word	0xffffffff


	//   ....[210]....
        /*051c*/ 	.word	0xffffffff


	//   ....[211]....
        /*0520*/ 	.word	0xffffffff


	//   ....[212]....
        /*0524*/ 	.word	0xffffffff


	//   ....[213]....
        /*0528*/ 	.word	0xffffffff


	//   ....[214]....
        /*052c*/ 	.word	0xffffffff


	//   ....[215]....
        /*0530*/ 	.word	0xffffffff


	//   ....[216]....
        /*0534*/ 	.word	0xffffffff


	//   ....[217]....
        /*0538*/ 	.word	0xffffffff


	//   ....[218]....
        /*053c*/ 	.word	0xffffffff


	//   ....[219]....
        /*0540*/ 	.word	0xffffffff


	//   ....[220]....
        /*0544*/ 	.word	0xffffffff


	//   ....[221]....
        /*0548*/ 	.word	0xffffffff


	//   ....[222]....
        /*054c*/ 	.word	0xffffffff


	//   ....[223]....
        /*0550*/ 	.word	0xffffffff


	//   ....[224]....
        /*0554*/ 	.word	0xffffffff


	//   ....[225]....
        /*0558*/ 	.word	0xffffffff


	//   ....[226]....
        /*055c*/ 	.word	0xffffffff


	//   ....[227]....
        /*0560*/ 	.word	0xffffffff


	//   ....[228]....
        /*0564*/ 	.word	0xffffffff


	//   ....[229]....
        /*0568*/ 	.word	0xffffffff


	//   ....[230]....
        /*056c*/ 	.word	0xffffffff


	//   ....[231]....
        /*0570*/ 	.word	0xffffffff


	//----- nvinfo : EIATTR_COOP_GROUP_INSTR_OFFSETS
	.align		4
.L_386:
        /*0574*/ 	.byte	0x04, 0x28
        /*0576*/ 	.short	(.L_388 - .L_387)


	//   ....[0]....
.L_387:
        /*0578*/ 	.word	0x00000050


	//   ....[1]....
        /*057c*/ 	.word	0x000001e0


	//   ....[2]....
        /*0580*/ 	.word	0x00000210


	//   ....[3]....
        /*0584*/ 	.word	0x00000240


	//   ....[4]....
        /*0588*/ 	.word	0x00000270


	//   ....[5]....
        /*058c*/ 	.word	0x000002a0


	//   ....[6]....
        /*0590*/ 	.word	0x000002d0


	//   ....[7]....
        /*0594*/ 	.word	0x00000430


	//   ....[8]....
        /*0598*/ 	.word	0x00000470


	//   ....[9]....
        /*059c*/ 	.word	0x000004a0


	//   ....[10]....
        /*05a0*/ 	.word	0x000004d0


	//   ....[11]....
        /*05a4*/ 	.word	0x00000500


	//   ....[12]....
        /*05a8*/ 	.word	0x00000530


	//   ....[13]....
        /*05ac*/ 	.word	0x000005c0


	//   ....[14]....
        /*05b0*/ 	.word	0x00000600


	//   ....[15]....
        /*05b4*/ 	.word	0x00000620


	//   ....[16]....
        /*05b8*/ 	.word	0x00000680


	//   ....[17]....
        /*05bc*/ 	.word	0x00003bb0


	//   ....[18]....
        /*05c0*/ 	.word	0x00003bc0


	//   ....[19]....
        /*05c4*/ 	.word	0x00005760


	//   ....[20]....
        /*05c8*/ 	.word	0x00005770


	//   ....[21]....
        /*05cc*/ 	.word	0x00007100


	//   ....[22]....
        /*05d0*/ 	.word	0x00007120


	//   ....[23]....
        /*05d4*/ 	.word	0x00007670


	//   ....[24]....
        /*05d8*/ 	.word	0x00007690


	//   ....[25]....
        /*05dc*/ 	.word	0x000083d0


	//   ....[26]....
        /*05e0*/ 	.word	0x000083f0


	//   ....[27]....
        /*05e4*/ 	.word	0x00008520


	//   ....[28]....
        /*05e8*/ 	.word	0x00008530


	//   ....[29]....
        /*05ec*/ 	.word	0x00008660


	//   ....[30]....
        /*05f0*/ 	.word	0x00008680


	//   ....[31]....
        /*05f4*/ 	.word	0x000087b0


	//   ....[32]....
        /*05f8*/ 	.word	0x000087c0


	//   ....[33]....
        /*05fc*/ 	.word	0x00008c10


	//   ....[34]....
        /*0600*/ 	.word	0x00008c20


	//   ....[35]....
        /*0604*/ 	.word	0x00008c30


	//   ....[36]....
        /*0608*/ 	.word	0x00008c40


	//   ....[37]....
        /*060c*/ 	.word	0x000090a0


	//   ....[38]....
        /*0610*/ 	.word	0x000090c0


	//   ....[39]....
        /*0614*/ 	.word	0x000090e0


	//   ....[40]....
        /*0618*/ 	.word	0x00009100


	//   ....[41]....
        /*061c*/ 	.word	0x00009720


	//   ....[42]....
        /*0620*/ 	.word	0x00009880


	//   ....[43]....
        /*0624*/ 	.word	0x000098c0


	//   ....[44]....
        /*0628*/ 	.word	0x00009900


	//   ....[45]....
        /*062c*/ 	.word	0x0000c420


	//   ....[46]....
        /*0630*/ 	.word	0x0000c4d0


	//   ....[47]....
        /*0634*/ 	.word	0x0000c4f0


	//   ....[48]....
        /*0638*/ 	.word	0x0000c500


	//   ....[49]....
        /*063c*/ 	.word	0x0000c7c0


	//   ....[50]....
        /*0640*/ 	.word	0x0000ca30


	//   ....[51]....
        /*0644*/ 	.word	0x0000ca70


	//   ....[52]....
        /*0648*/ 	.word	0x0000cab0


	//   ....[53]....
        /*064c*/ 	.word	0x0000f7f0


	//   ....[54]....
        /*0650*/ 	.word	0x0000f800


	//   ....[55]....
        /*0654*/ 	.word	0x0000f810


	//   ....[56]....
        /*0658*/ 	.word	0x0000f820


	//   ....[57]....
        /*065c*/ 	.word	0x000109a0


	//   ....[58]....
        /*0660*/ 	.word	0x000109c0


	//   ....[59]....
        /*0664*/ 	.word	0x00010ac0


	//   ....[60]....
        /*0668*/ 	.word	0x00010ae0


	//   ....[61]....
        /*066c*/ 	.word	0x00010d30


	//   ....[62]....
        /*0670*/ 	.word	0x00010f70


	//   ....[63]....
        /*0674*/ 	.word	0x00011370


	//   ....[64]....
        /*0678*/ 	.word	0x00011390


	//   ....[65]....
        /*067c*/ 	.word	0x000113b0


	//   ....[66]....
        /*0680*/ 	.word	0x000113d0


	//   ....[67]....
        /*0684*/ 	.word	0x000127f0


	//   ....[68]....
        /*0688*/ 	.word	0x00012810


	//   ....[69]....
        /*068c*/ 	.word	0x000128e0


	//   ....[70]....
        /*0690*/ 	.word	0x00012920


	//   ....[71]....
        /*0694*/ 	.word	0x00013a80


	//   ....[72]....
        /*0698*/ 	.word	0x00013aa0


	//   ....[73]....
        /*069c*/ 	.word	0x00013b70


	//   ....[74]....
        /*06a0*/ 	.word	0x00013bb0


	//   ....[75]....
        /*06a4*/ 	.word	0x00013e00


	//   ....[76]....
        /*06a8*/ 	.word	0x00014030


	//   ....[77]....
        /*06ac*/ 	.word	0x00014350


	//   ....[78]....
        /*06b0*/ 	.word	0x00014370


	//   ....[79]....
        /*06b4*/ 	.word	0x00014490


	//   ....[80]....
        /*06b8*/ 	.word	0x000144b0


	//   ....[81]....
        /*06bc*/ 	.word	0x00015e80


	//   ....[82]....
        /*06c0*/ 	.word	0x00015e90


	//   ....[83]....
        /*06c4*/ 	.word	0x00015ef0


	//   ....[84]....
        /*06c8*/ 	.word	0x00015f10


	//   ....[85]....
        /*06cc*/ 	.word	0x00017090


	//   ....[86]....
        /*06d0*/ 	.word	0x000170b0


	//   ....[87]....
        /*06d4*/ 	.word	0x00017180


	//   ....[88]....
        /*06d8*/ 	.word	0x000171a0


	//   ....[89]....
        /*06dc*/ 	.word	0x000174e0


	//   ....[90]....
        /*06e0*/ 	.word	0x00017500


	//   ....[91]....
        /*06e4*/ 	.word	0x00017520


	//   ....[92]....
        /*06e8*/ 	.word	0x00017540


	//   ....[93]....
        /*06ec*/ 	.word	0x00018c80


	//   ....[94]....
        /*06f0*/ 	.word	0x00018cb0


	//   ....[95]....
        /*06f4*/ 	.word	0x00018cd0


	//   ....[96]....
        /*06f8*/ 	.word	0x00018ce0


	//   ....[97]....
        /*06fc*/ 	.word	0x0001a0f0


	//   ....[98]....
        /*0700*/ 	.word	0x0001a110


	//   ....[99]....
        /*0704*/ 	.word	0x0001a130


	//   ....[100]....
        /*0708*/ 	.word	0x0001a150


	//   ....[101]....
        /*070c*/ 	.word	0x0001a500


	//   ....[102]....
        /*0710*/ 	.word	0x0001a520


	//   ....[103]....
        /*0714*/ 	.word	0x0001a640


	//   ....[104]....
        /*0718*/ 	.word	0x0001a650


	//   ....[105]....
        /*071c*/ 	.word	0x0001a780


	//   ....[106]....
        /*0720*/ 	.word	0x0001a7a0


	//   ....[107]....
        /*0724*/ 	.word	0x0001a8d0


	//   ....[108]....
        /*0728*/ 	.word	0x0001a8e0


	//   ....[109]....
        /*072c*/ 	.word	0x0001ac20


	//   ....[110]....
        /*0730*/ 	.word	0x0001ac40


	//   ....[111]....
        /*0734*/ 	.word	0x0001b6f0


	//   ....[112]....
        /*0738*/ 	.word	0x0001b700


	//   ....[113]....
        /*073c*/ 	.word	0x0001c9b0


	//   ....[114]....
        /*0740*/ 	.word	0x0001c9d0


	//   ....[115]....
        /*0744*/ 	.word	0x0001cb00


	//   ....[116]....
        /*0748*/ 	.word	0x0001cb10


	//   ....[117]....
        /*074c*/ 	.word	0x0001cc40


	//   ....[118]....
        /*0750*/ 	.word	0x0001cc60


	//   ....[119]....
        /*0754*/ 	.word	0x0001cd90


	//   ....[120]....
        /*0758*/ 	.word	0x0001cda0


	//   ....[121]....
        /*075c*/ 	.word	0x0001cf70


	//   ....[122]....
        /*0760*/ 	.word	0x0001cf90


	//   ....[123]....
        /*0764*/ 	.word	0x0001d0b0


	//   ....[124]....
        /*0768*/ 	.word	0x0001d0f0


	//   ....[125]....
        /*076c*/ 	.word	0x0001d120


	//   ....[126]....
        /*0770*/ 	.word	0x0001d150


	//   ....[127]....
        /*0774*/ 	.word	0x0001d180


	//   ....[128]....
        /*0778*/ 	.word	0x0001d1b0


	//   ....[129]....
        /*077c*/ 	.word	0x0001d310


	//   ....[130]....
        /*0780*/ 	.word	0x0001d350


	//   ....[131]....
        /*0784*/ 	.word	0x0001d380


	//   ....[132]....
        /*0788*/ 	.word	0x0001d3b0


	//   ....[133]....
        /*078c*/ 	.word	0x0001d3e0


	//   ....[134]....
        /*0790*/ 	.word	0x0001d410


	//   ....[135]....
        /*0794*/ 	.word	0x0001d4a0


	//   ....[136]....
        /*0798*/ 	.word	0x0001d4e0


	//   ....[137]....
        /*079c*/ 	.word	0x0001d4f0


	//   ....[138]....
        /*07a0*/ 	.word	0x0001d550


	//   ....[139]....
        /*07a4*/ 	.word	0x0001def0


	//   ....[140]....
        /*07a8*/ 	.word	0x0001df50


	//   ....[141]....
        /*07ac*/ 	.word	0x0001dfa0


	//   ....[142]....
        /*07b0*/ 	.word	0x0001dff0


	//   ....[143]....
        /*07b4*/ 	.word	0x0001e040


	//   ....[144]....
        /*07b8*/ 	.word	0x0001e0b0


	//   ....[145]....
        /*07bc*/ 	.word	0x0001e0f0


	//   ....[146]....
        /*07c0*/ 	.word	0x0001e160


	//   ....[147]....
        /*07c4*/ 	.word	0x0001e1d0


	//   ....[148]....
        /*07c8*/ 	.word	0x0001e230


	//   ....[149]....
        /*07cc*/ 	.word	0x0001e2a0


	//   ....[150]....
        /*07d0*/ 	.word	0x0001e310


	//   ....[151]....
        /*07d4*/ 	.word	0x0001e370


	//   ....[152]....
        /*07d8*/ 	.word	0x0001e3d0


	//   ....[153]....
        /*07dc*/ 	.word	0x0001e430


	//   ....[154]....
        /*07e0*/ 	.word	0x0001e4a0


	//   ....[155]....
        /*07e4*/ 	.word	0x0001e500


	//   ....[156]....
        /*07e8*/ 	.word	0x0001e560


	//   ....[157]....
        /*07ec*/ 	.word	0x0001e5c0


	//   ....[158]....
        /*07f0*/ 	.word	0x0001e630


	//   ....[159]....
        /*07f4*/ 	.word	0x0001e7a0


	//   ....[160]....
        /*07f8*/ 	.word	0x0001e800


	//   ....[161]....
        /*07fc*/ 	.word	0x0001e860


	//   ....[162]....
        /*0800*/ 	.word	0x0001e8c0


	//   ....[163]....
        /*0804*/ 	.word	0x0001ed00


	//   ....[164]....
        /*0808*/ 	.word	0x0001ed50


	//   ....[165]....
        /*080c*/ 	.word	0x0001eda0


	//   ....[166]....
        /*0810*/ 	.word	0x0001ede0


	//   ....[167]....
        /*0814*/ 	.word	0x0001ee50


	//   ....[168]....
        /*0818*/ 	.word	0x0001eec0


	//   ....[169]....
        /*081c*/ 	.word	0x0001f030


	//   ....[170]....
        /*0820*/ 	.word	0x0001f090


	//   ....[171]....
        /*0824*/ 	.word	0x0001f0f0


	//   ....[172]....
        /*0828*/ 	.word	0x0001f160


	//   ....[173]....
        /*082c*/ 	.word	0x0001f2d0


	//   ....[174]....
        /*0830*/ 	.word	0x0001f330


	//   ....[175]....
        /*0834*/ 	.word	0x0001f390


	//   ....[176]....
        /*0838*/ 	.word	0x0001f3f0


	//   ....[177]....
        /*083c*/ 	.word	0x0001f830


	//   ....[178]....
        /*0840*/ 	.word	0x0001f870


	//   ....[179]....
        /*0844*/ 	.word	0x0001f8c0


	//   ....[180]....
        /*0848*/ 	.word	0x0001f900


	//   ....[181]....
        /*084c*/ 	.word	0x0001f960


	//   ....[182]....
        /*0850*/ 	.word	0x0001f9c0


	//   ....[183]....
        /*0854*/ 	.word	0x0001fa30


	//   ....[184]....
        /*0858*/ 	.word	0x0001fb70


	//   ....[185]....
        /*085c*/ 	.word	0x0001fbd0


	//   ....[186]....
        /*0860*/ 	.word	0x0001fc10


	//   ....[187]....
        /*0864*/ 	.word	0x0001fc50


	//   ....[188]....
        /*0868*/ 	.word	0x0001fca0


	//   ....[189]....
        /*086c*/ 	.word	0x0001fce0


	//   ....[190]....
        /*0870*/ 	.word	0x0001fd30


	//   ....[191]....
        /*0874*/ 	.word	0x0001fd80


	//   ....[192]....
        /*0878*/ 	.word	0x0001fdd0


	//   ....[193]....
        /*087c*/ 	.word	0x0001fe10


	//   ....[194]....
        /*0880*/ 	.word	0x0001fe80


	//   ....[195]....
        /*0884*/ 	.word	0x0001fef0


	//   ....[196]....
        /*0888*/ 	.word	0x0001ff50


	//   ....[197]....
        /*088c*/ 	.word	0x0001ffb0


	//   ....[198]....
        /*0890*/ 	.word	0x00020010


	//   ....[199]....
        /*0894*/ 	.word	0x00020080


	//   ....[200]....
        /*0898*/ 	.word	0x000200e0


	//   ....[201]....
        /*089c*/ 	.word	0x00020140


	//   ....[202]....
        /*08a0*/ 	.word	0x000201a0


	//   ....[203]....
        /*08a4*/ 	.word	0x00020210


	//   ....[204]....
        /*08a8*/ 	.word	0x00020270


	//   ....[205]....
        /*08ac*/ 	.word	0x000202d0


	//   ....[206]....
        /*08b0*/ 	.word	0x00020330


	//   ....[207]....
        /*08b4*/ 	.word	0x000203a0


	//   ....[208]....
        /*08b8*/ 	.word	0x00020400


	//   ....[209]....
        /*08bc*/ 	.word	0x00020460


	//   ....[210]....
        /*08c0*/ 	.word	0x000204c0


	//   ....[211]....
        /*08c4*/ 	.word	0x00020530


	//   ....[212]....
        /*08c8*/ 	.word	0x00020590


	//   ....[213]....
        /*08cc*/ 	.word	0x000205f0


	//   ....[214]....
        /*08d0*/ 	.word	0x00020660


	//   ....[215]....
        /*08d4*/ 	.word	0x000206d0


	//   ....[216]....
        /*08d8*/ 	.word	0x00020720


	//   ....[217]....
        /*08dc*/ 	.word	0x00020760


	//   ....[218]....
        /*08e0*/ 	.word	0x000207b0


	//   ....[219]....
        /*08e4*/ 	.word	0x00020800


	//   ....[220]....
        /*08e8*/ 	.word	0x00020850


	//   ....[221]....
        /*08ec*/ 	.word	0x000208c0


	//   ....[222]....
        /*08f0*/ 	.word	0x00020900


	//   ....[223]....
        /*08f4*/ 	.word	0x00020950


	//   ....[224]....
        /*08f8*/ 	.word	0x000209a0


	//   ....[225]....
        /*08fc*/ 	.word	0x000209f0


	//   ....[226]....
        /*0900*/ 	.word	0x00020a40


	//   ....[227]....
        /*0904*/ 	.word	0x00020ab0


	//   ....[228]....
        /*0908*/ 	.word	0x00020af0


	//   ....[229]....
        /*090c*/ 	.word	0x00020b60


	//   ....[230]....
        /*0910*/ 	.word	0x00020bc0


	//   ....[231]....
        /*0914*/ 	.word	0x00020c30


	//----- nvinfo : EIATTR_EXIT_INSTR_OFFSETS
	.align		4
.L_388:
        /*0918*/ 	.byte	0x04, 0x1c
        /*091a*/ 	.short	(.L_390 - .L_389)


	//   ....[0]....
.L_389:
        /*091c*/ 	.word	0x00000fe0


	//   ....[1]....
        /*0920*/ 	.word	0x0001deb0


	//----- nvinfo : EIATTR_MAX_THREADS
	.align		4
.L_390:
        /*0924*/ 	.byte	0x04, 0x05
        /*0926*/ 	.short	(.L_392 - .L_391)
.L_391:
        /*0928*/ 	.word	0x00000100
        /*092c*/ 	.word	0x00000001
        /*0930*/ 	.word	0x00000001


	//----- nvinfo : EIATTR_CRS_STACK_SIZE
	.align		4
.L_392:
        /*0934*/ 	.byte	0x04, 0x1e
        /*0936*/ 	.short	(.L_394 - .L_393)
.L_393:
        /*0938*/ 	.word	0x00000000
.L_394:


//--------------------- .nv.info._ZN7cutlass13device_kernelIN5flash19enable_sm80_to_sm89INS1_16FlashAttnFwdSm80INS1_25CollectiveMainloopFwdSm80ILi8ELi2ELb0EN4cute5tupleIJNS5_1CILi128EEENS7_ILi64EEENS7_ILi192EEEEEELi192ENS_6half_tEfNS_4arch4Sm80ELb0ELb0ELb1ELb0ELb1ELb0ELb1ELb1EEENS1_21CollectiveEpilogueFwdINS6_IJS8_SA_S9_EEENS6_IJNS7_ILi1EEESI_SI_EEESC_SE_Li256ELb0ELb1ELb1ELb0EEENS1_19SingleTileSchedulerILb0ELb1ELb1ELi128EEEEEEEEEvNT_6ParamsE --------------------------
	.section	.nv.info._ZN7cutlass13device_kernelIN5flash19enable_sm80_to_sm89INS1_16FlashAttnFwdSm80INS1_25CollectiveMainloopFwdSm80ILi8ELi2ELb0EN4cute5tupleIJNS5_1CILi128EEENS7_ILi64EEENS7_ILi192EEEEEELi192ENS_6half_tEfNS_4arch4Sm80ELb0ELb0ELb1ELb0ELb1ELb0ELb1ELb1EEENS1_21CollectiveEpilogueFwdINS6_IJS8_SA_S9_EEENS6_IJNS7_ILi1EEESI_SI_EEESC_SE_Li256ELb0ELb1ELb1ELb0EEENS1_19SingleTileSchedulerILb0ELb1ELb1ELi128EEEEEEEEEvNT_6ParamsE,"",@"SHT_CUDA_INFO"
	.sectionflags	@""
	.align	4


	//----- nvinfo : EIATTR_CUDA_API_VERSION
	.align		4
        /*0000*/ 	.byte	0x04, 0x37
        /*0002*/ 	.short	(.L_396 - .L_395)
.L_395:
        /*0004*/ 	.word	0x00000082


	//----- nvinfo : EIATTR_SW2861232_WAR
	.align		4
.L_396:
        /*0008*/ 	.byte	0x01, 0x35
	.zero		2


	//----- nvinfo : EIATTR_PARAM_CBANK
	.align		4
        /*000c*/ 	.byte	0x04, 0x0a
        /*000e*/ 	.short	(.L_398 - .L_397)
	.align		4
.L_397:
        /*0010*/ 	.word	index@(.nv.constant0._ZN7cutlass13device_kernelIN5flash19enable_sm80_to_sm89INS1_16FlashAttnFwdSm80INS1_25CollectiveMainloopFwdSm80ILi8ELi2ELb0EN4cute5tupleIJNS5_1CILi128EEENS7_ILi64EEENS7_ILi192EEEEEELi192ENS_6half_tEfNS_4arch4Sm80ELb0ELb0ELb1ELb0ELb1ELb0ELb1ELb1EEENS1_21CollectiveEpilogueFwdINS6_IJS8_SA_S9_EEENS6_IJNS7_ILi1EEESI_SI_EEESC_SE_Li256ELb0ELb1ELb1ELb0EEENS1_19SingleTileSchedulerILb0ELb1ELb1ELi128EEEEEEEEEvNT_6ParamsE)
        /*0014*/ 	.short	0x0160
        /*0016*/ 	.short	0x0418


	//----- nvinfo : EIATTR_CBANK_PARAM_SIZE
	.align		4
.L_398:
        /*0018*/ 	.byte	0x03, 0x19
        /*001a*/ 	.short	0x0418


	//----- nvinfo : EIATTR_KPARAM_INFO
	.align		4
        /*001c*/ 	.byte	0x04, 0x17
        /*001e*/ 	.short	(.L_400 - .L_399)
.L_399:
        /*0020*/ 	.word	0x00000000
        /*0024*/ 	.short	0x0000
        /*0026*/ 	.short	0x0000
        /*0028*/ 	.byte	0x00, 0xf0, 0x61, 0x10


	//----- nvinfo : EIATTR_MAXREG_COUNT
	.align		4
.L_400:
        /*002c*/ 	.byte	0x03, 0x1b
        /*002e*/ 	.short	0x00ff


	//----- nvinfo : EIATTR_NUM_BARRIERS
	.align		4
        /*0030*/ 	.byte	0x02, 0x4c
        /*0032*/ 	.byte	0x02
	.zero		1


	//----- nvinfo : EIATTR_MERCURY_ISA_VERSION
	.align		4
        /*0034*/ 	.byte	0x03, 0x5f
        /*0036*/ 	.short	0x0000


	//----- nvinfo : EIATTR_COOP_GROUP_MASK_REGIDS
	.align		4
        /*0038*/ 	.byte	0x04, 0x29
        /*003a*/ 	.short	(.L_402 - .L_401)


	//   ....[0]....
.L_401:
        /*003c*/ 	.word	0xffffffff


	//   ....[1]....
        /*0040*/ 	.word	0xffffffff


	//   ....[2]....
        /*0044*/ 	.word	0xffffffff


	//   ....[3]....
        /*0048*/ 	.word	0xffffffff


	//   ....[4]....
        /*004c*/ 	.word	0xffffffff


	//   ....[5]....
        /*0050*/ 	.word	0xffffffff


	//   ....[6]....
        /*0054*/ 	.word	0xffffffff


	//   ....[7]....
        /*0058*/ 	.word	0xffffffff


	//   ....[8]....
        /*005c*/ 	.word	0xffffffff


	//   ....[9]....
        /*0060*/ 	.word	0xffffffff


	//   ....[10]....
        /*0064*/ 	.word	0xffffffff


	//   ....[11]....
        /*0068*/ 	.word	0xffffffff


	//   ....[12]....
        /*006c*/ 	.word	0xffffffff


	//   ....[13]....
        /*0070*/ 	.word	0xffffffff


	//   ....[14]....
        /*0074*/ 	.word	0xffffffff


	//   ....[15]....
        /*0078*/ 	.word	0xffffffff


	//   ....[16]....
        /*007c*/ 	.word	0xffffffff


	//   ....[17]....
        /*0080*/ 	.word	0xffffffff


	//   ....[18]....
        /*0084*/ 	.word	0xffffffff


	//   ....[19]....
        /*0088*/ 	.word	0xffffffff


	//   ....[20]....
        /*008c*/ 	.word	0xffffffff


	//   ....[21]....
        /*0090*/ 	.word	0xffffffff


	//   ....[22]....
        /*0094*/ 	.word	0xffffffff


	//   ....[23]....
        /*0098*/ 	.word	0xffffffff


	//   ....[24]....
        /*009c*/ 	.word	0xffffffff


	//   ....[25]....
        /*00a0*/ 	.word	0xffffffff


	//   ....[26]....
        /*00a4*/ 	.word	0xffffffff


	//   ....[27]....
        /*00a8*/ 	.word	0xffffffff


	//   ....[28]....
        /*00ac*/ 	.word	0xffffffff


	//   ....[29]....
        /*00b0*/ 	.word	0xffffffff


	//   ....[30]....
        /*00b4*/ 	.word	0xffffffff


	//   ....[31]....
        /*00b8*/ 	.word	0xffffffff


	//   ....[32]....
        /*00bc*/ 	.word	0xffffffff


	//   ....[33]....
        /*00c0*/ 	.word	0xffffffff


	//   ....[34]....
        /*00c4*/ 	.word	0xffffffff


	//   ....[35]....
        /*00c8*/ 	.word	0xffffffff


	//   ....[36]....
        /*00cc*/ 	.word	0xffffffff


	//   ....[37]....
        /*00d0*/ 	.word	0xffffffff


	//   ....[38]....
        /*00d4*/ 	.word	0xffffffff


	//   ....[39]....
        /*00d8*/ 	.word	0xffffffff


	//   ....[40]....
        /*00dc*/ 	.word	0xffffffff


	//   ....[41]....
        /*00e0*/ 	.word	0xffffffff


	//   ....[42]....
        /*00e4*/ 	.word	0xffffffff


	//   ....[43]....
        /*00e8*/ 	.word	0xffffffff


	//   ....[44]....
        /*00ec*/ 	.word	0xffffffff


	//   ....[45]....
        /*00f0*/ 	.word	0xffffffff


	//   ....[46]....
        /*00f4*/ 	.word	0xffffffff


	//   ....[47]....
        /*00f8*/ 	.word	0xffffffff


	//   ....[48]....
        /*00fc*/ 	.word	0xffffffff


	//   ....[49]....
        /*0100*/ 	.word	0xffffffff


	//   ....[50]....
        /*0104*/ 	.word	0xffffffff


	//   ....[51]....
        /*0108*/ 	.word	0xffffffff


	//   ....[52]....
        /*010c*/ 	.word	0xffffffff


	//   ....[53]....
        /*0110*/ 	.word	0xffffffff


	//   ....[54]....
        /*0114*/ 	.word	0xffffffff


	//   ....[55]....
        /*0118*/ 	.word	0xffffffff


	//   ....[56]....
        /*011c*/ 	.word	0xffffffff


	//----- nvinfo : EIATTR_COOP_GROUP_INSTR_OFFSETS
	.align		4
.L_402:
        /*0120*/ 	.byte	0x04, 0x28
        /*0122*/ 	.short	(.L_404 - .L_403)


	//   ....[0]....
.L_403:
        /*0124*/ 	.word	0x00000050


	//   ....[1]....
        /*0128*/ 	.word	0x00000b80


	//   ....[2]....
        /*012c*/ 	.word	0x00000bc0


	//   ....[3]....
        /*0130*/ 	.word	0x00000d70


	//   ....[4]....
        /*0134*/ 	.word	0x00000da0


	//   ....[5]....
        /*0138*/ 	.word	0x00000ec0


	//   ....[6]....
        /*013c*/ 	.word	0x00000ef0


	//   ....[7]....
        /*0140*/ 	.word	0x00001020


	//   ....[8]....
        /*0144*/ 	.word	0x00001060


	//   ....[9]....
        /*0148*/ 	.word	0x00001580


	//   ....[10]....
        /*014c*/ 	.word	0x000015b0


	//   ....[11]....
        /*0150*/ 	.word	0x000015e0


	//   ....[12]....
        /*0154*/ 	.word	0x00001600


	//   ....[13]....
        /*0158*/ 	.word	0x00001620


	//   ....[14]....
        /*015c*/ 	.word	0x00001630


	//   ....[15]....
        /*0160*/ 	.word	0x00001640


	//   ....[16]....
        /*0164*/ 	.word	0x00001750


	//   ....[17]....
        /*0168*/ 	.word	0x00001bd0


	//   ....[18]....
        /*016c*/ 	.word	0x00001c00


	//   ....[19]....
        /*0170*/ 	.word	0x00001c20


	//   ....[20]....
        /*0174*/ 	.word	0x00001c80


	//   ....[21]....
        /*0178*/ 	.word	0x00002210


	//   ....[22]....
        /*017c*/ 	.word	0x00002240


	//   ....[23]....
        /*0180*/ 	.word	0x00002250


	//   ....[24]....
        /*0184*/ 	.word	0x000022b0


	//   ....[25]....
        /*0188*/ 	.word	0x000037e0


	//   ....[26]....
        /*018c*/ 	.word	0x00003830


	//   ....[27]....
        /*0190*/ 	.word	0x00003850


	//   ....[28]....
        /*0194*/ 	.word	0x00003870


	//   ....[29]....
        /*0198*/ 	.word	0x00004ab0


	//   ....[30]....
        /*019c*/ 	.word	0x00004ad0


	//   ....[31]....
        /*01a0*/ 	.word	0x00004b50


	//   ....[32]....
        /*01a4*/ 	.word	0x00004b70


	//   ....[33]....
        /*01a8*/ 	.word	0x00004f60


	//   ....[34]....
        /*01ac*/ 	.word	0x00004f90


	//   ....[35]....
        /*01b0*/ 	.word	0x00004fc0


	//   ....[36]....
        /*01b4*/ 	.word	0x00004fe0


	//   ....[37]....
        /*01b8*/ 	.word	0x00006130


	//   ....[38]....
        /*01bc*/ 	.word	0x00006160


	//   ....[39]....
        /*01c0*/ 	.word	0x00006180


	//   ....[40]....
        /*01c4*/ 	.word	0x000061a0


	//   ....[41]....
        /*01c8*/ 	.word	0x00007a90


	//   ....[42]....
        /*01cc*/ 	.word	0x00007ac0


	//   ....[43]....
        /*01d0*/ 	.word	0x00007ae0


	//   ....[44]....
        /*01d4*/ 	.word	0x00007af0


	//   ....[45]....
        /*01d8*/ 	.word	0x00007d10


	//   ....[46]....
        /*01dc*/ 	.word	0x00007d30


	//   ....[47]....
        /*01e0*/ 	.word	0x00007d60


	//   ....[48]....
        /*01e4*/ 	.word	0x00007d80


	//   ....[49]....
        /*01e8*/ 	.word	0x00008a20


	//   ....[50]....
        /*01ec*/ 	.word	0x00008a60


	//   ....[51]....
        /*01f0*/ 	.word	0x00008a90


	//   ....[52]....
        /*01f4*/ 	.word	0x00008ad0


	//   ....[53]....
        /*01f8*/ 	.word	0x00008b20


	//   ....[54]....
        /*01fc*/ 	.word	0x00008b40


	//   ....[55]....
        /*0200*/ 	.word	0x000094a0


	//   ....[56]....
        /*0204*/ 	.word	0x000094b0


	//----- nvinfo : EIATTR_EXIT_INSTR_OFFSETS
	.align		4
.L_404:
        /*0208*/ 	.byte	0x04, 0x1c
        /*020a*/ 	.short	(.L_406 - .L_405)


	//   ....[0]....
.L_405:
        /*020c*/ 	.word	0x00000170


	//   ....[1]....
        /*0210*/ 	.word	0x000094c0


	//   ....[2]....
        /*0214*/ 	.word	0x00009d60


	//   ....[3]....
        /*0218*/ 	.word	0x00009db0


	//   ....[4]....
        /*021c*/ 	.word	0x00009de0


	//   ....[5]....
        /*0220*/ 	.word	0x00009e40


	//   ....[6]....
        /*0224*/ 	.word	0x0000a090


	//----- nvinfo : EIATTR_CTAIDZ_USED
	.align		4
.L_406:
        /*0228*/ 	.byte	0x01, 0x04
	.zero		2


	//----- nvinfo : EIATTR_MAX_THREADS
	.align		4
        /*022c*/ 	.byte	0x04, 0x05
        /*022e*/ 	.short	(.L_408 - .L_407)
.L_407:
        /*0230*/ 	.word	0x00000100
        /*0234*/ 	.word	0x00000001
        /*0238*/ 	.word	0x00000001


	//----- nvinfo : EIATTR_CRS_STACK_SIZE
	.align		4
.L_408:
        /*023c*/ 	.byte	0x04, 0x1e
        /*023e*/ 	.short	(.L_410 - .L_409)
.L_409:
        /*0240*/ 	.word	0x00000000
.L_410:


//--------------------- .nv.info._ZN7cutlass13device_kernelIN5flash19enable_sm80_to_sm89INS1_16FlashAttnFwdSm80INS1_25CollectiveMainloopFwdSm80ILi8ELi2ELb0EN4cute5tupleIJNS5_1CILi128EEENS7_ILi64EEENS7_ILi192EEEEEELi192ENS_6half_tEfNS_4arch4Sm80ELb0ELb0ELb1ELb1ELb1ELb0ELb1ELb1EEENS1_21CollectiveEpilogueFwdINS6_IJS8_SA_S9_EEENS6_IJNS7_ILi1EEESI_SI_EEESC_SE_Li256ELb1ELb1ELb1ELb0EEENS1_36VarlenDynamicPersistentTileSchedulerILi128ELi64ELi256ELi256ELb1ELb1ELb0ELb0ELb1ELb1EEEEEEEEEvNT_6ParamsE --------------------------
	.section	.nv.info._ZN7cutlass13device_kernelIN5flash19enable_sm80_to_sm89INS1_16FlashAttnFwdSm80INS1_25CollectiveMainloopFwdSm80ILi8ELi2ELb0EN4cute5tupleIJNS5_1CILi128EEENS7_ILi64EEENS7_ILi192EEEEEELi192ENS_6half_tEfNS_4arch4Sm80ELb0ELb0ELb1ELb1ELb1ELb0ELb1ELb1EEENS1_21CollectiveEpilogueFwdINS6_IJS8_SA_S9_EEENS6_IJNS7_ILi1EEESI_SI_EEESC_SE_Li256ELb1ELb1ELb1ELb0EEENS1_36VarlenDynamicPersistentTileSchedulerILi128ELi64ELi256ELi256ELb1ELb1ELb0ELb0ELb1ELb1EEEEEEEEEvNT_6ParamsE,"",@"SHT_CUDA_INFO"
	.sectionflags	@""
	.align	4


	//----- nvinfo : EIATTR_CUDA_API_VERSION
	.align		4
        /*0000*/ 	.byte	0x04, 0x37
        /*0002*/ 	.short	(.L_412 - .L_411)
.L_411:
        /*0004*/ 	.word	0x00000082


	//----- nvinfo : EIATTR_SW2861232_WAR
	.align		4
.L_412:
        /*0008*/ 	.byte	0x01, 0x35
	.zero		2


	//----- nvinfo : EIATTR_PARAM_CBANK
	.align		4
        /*000c*/ 	.byte	0x04, 0x0a
        /*000e*/ 	.short	(.L_414 - .L_413)
	.align		4
.L_413:
        /*0010*/ 	.word	index@(.nv.constant0._ZN7cutlass13device_kernelIN5flash19enable_sm80_to_sm89INS1_16FlashAttnFwdSm80INS1_25CollectiveMainloopFwdSm80ILi8ELi2ELb0EN4cute5tupleIJNS5_1CILi128EEENS7_ILi64EEENS7_ILi192EEEEEELi192ENS_6half_tEfNS_4arch4Sm80ELb0ELb0ELb1ELb1ELb1ELb0ELb1ELb1EEENS1_21CollectiveEpilogueFwdINS6_IJS8_SA_S9_EEENS6_IJNS7_ILi1EEESI_SI_EEESC_SE_Li256ELb1ELb1ELb1ELb0EEENS1_36VarlenDynamicPersistentTileSchedulerILi128ELi64ELi256ELi256ELb1ELb1ELb0ELb0ELb1ELb1EEEEEEEEEvNT_6ParamsE)
        /*0014*/ 	.short	0x0160
        /*0016*/ 	.short	0x0438


	//----- nvinfo : EIATTR_CBANK_PARAM_SIZE
	.align		4
.L_414:
        /*0018*/ 	.byte	0x03, 0x19
        /*001a*/ 	.short	0x0438


	//----- nvinfo : EIATTR_KPARAM_INFO
	.align		4
        /*001c*/ 	.byte	0x04, 0x17
        /*001e*/ 	.short	(.L_416 - .L_415)
.L_415:
        /*0020*/ 	.word	0x00000000
        /*0024*/ 	.short	0x0000
        /*0026*/ 	.short	0x0000
        /*0028*/ 	.byte	0x00, 0xf0, 0xe1, 0x10


	//----- nvinfo : EIATTR_MAXREG_COUNT
	.align		4
.L_416:
        /*002c*/ 	.byte	0x03, 0x1b
        /*002e*/ 	.short	0x00ff


	//----- nvinfo : EIATTR_NUM_BARRIERS
	.align		4
        /*0030*/ 	.byte	0x02, 0x4c
        /*0032*/ 	.byte	0x06
	.zero		1


	//----- nvinfo : EIATTR_ANNOTATIONS
	.align		4
        /*0034*/ 	.byte	0x04, 0x55
        /*0036*/ 	.short	(.L_418 - .L_417)


	//   ....[0]....
.L_417:
        /*0038*/ 	.word	0x00000001
        /*003c*/ 	.byte	0x70, 0x00, 0x00, 0x00, 0x01, 0x00, 0x00, 0x00, 0xc0, 0x0f, 0x00, 0x00, 0x01, 0x00, 0x00, 0x00
        /*004c*/ 	.byte	0xa0, 0x11, 0x00, 0x00, 0x01, 0x00, 0x00, 0x00, 0x10, 0x12, 0x00, 0x00, 0x01, 0x00, 0x00, 0x00
        /*005c*/ 	.byte	0x70, 0x4b, 0x00, 0x00, 0x01, 0x00, 0x00, 0x00, 0x80, 0xa5, 0x00, 0x00, 0x01, 0x00, 0x00, 0x00
        /*006c*/ 	.byte	0xb0, 0xa5, 0x00, 0x00, 0x01, 0x00, 0x00, 0x00, 0x50, 0xd1, 0x00, 0x00


	//----- nvinfo : EIATTR_MERCURY_ISA_VERSION
	.align		4
.L_418:
        /*0078*/ 	.byte	0x03, 0x5f
        /*007a*/ 	.short	0x0000


	//----- nvinfo : EIATTR_INT_WARP_WIDE_INSTR_OFFSETS
	.align		4
        /*007c*/ 	.byte	0x04, 0x31
        /*007e*/ 	.short	(.L_420 - .L_419)


	//   ....[0]....
.L_419:
        /*0080*/ 	.word	0x00009d00


	//   ....[1]....
        /*0084*/ 	.word	0x00009d80


	//----- nvinfo : EIATTR_COOP_GROUP_MASK_REGIDS
	.align		4
.L_420:
        /*0088*/ 	.byte	0x04, 0x29
        /*008a*/ 	.short	(.L_422 - .L_421)


	//   ....[0]....
.L_421:
        /*008c*/ 	.word	0xffffffff


	//   ....[1]....
        /*0090*/ 	.word	0xffffffff


	//   ....[2]....
        /*0094*/ 	.word	0xffffffff


	//   ....[3]....
        /*0098*/ 	.word	0xffffffff


	//   ....[4]....
        /*009c*/ 	.word	0xffffffff


	//   ....[5]....
        /*00a0*/ 	.word	0xffffffff


	//   ....[6]....
        /*00a4*/ 	.word	0xffffffff


	//   ....[7]....
        /*00a8*/ 	.word	0xffffffff


	//   ....[8]....
        /*00ac*/ 	.word	0xffffffff


	//   ....[9]....
        /*00b0*/ 	.word	0xffffffff


	//   ....[10]....
        /*00b4*/ 	.word	0xffffffff


	//   ....[11]....
        /*00b8*/ 	.word	0xffffffff


	//   ....[12]....
        /*00bc*/ 	.word	0xffffffff


	//   ....[13]....
        /*00c0*/ 	.word	0xffffffff


	//   ....[14]....
        /*00c4*/ 	.word	0xffffffff


	//   ....[15]....
        /*00c8*/ 	.word	0xffffffff


	//   ....[16]....
        /*00cc*/ 	.word	0xffffffff


	//   ....[17]....
        /*00d0*/ 	.word	0xffffffff


	//   ....[18]....
        /*00d4*/ 	.word	0xffffffff


	//   ....[19]....
        /*00d8*/ 	.word	0xffffffff


	//   ....[20]....
        /*00dc*/ 	.word	0xffffffff


	//   ....[21]....
        /*00e0*/ 	.word	0xffffffff


	//   ....[22]....
        /*00e4*/ 	.word	0xffffffff


	//   ....[23]....
        /*00e8*/ 	.word	0xffffffff


	//   ....[24]....
        /*00ec*/ 	.word	0xffffffff


	//   ....[25]....
        /*00f0*/ 	.word	0xffffffff


	//   ....[26]....
        /*00f4*/ 	.word	0xffffffff


	//   ....[27]....
        /*00f8*/ 	.word	0xffffffff


	//   ....[28]....
        /*00fc*/ 	.word	0xffffffff


	//   ....[29]....
        /*0100*/ 	.word	0xffffffff


	//   ....[30]....
        /*0104*/ 	.word	0xffffffff


	//   ....[31]....
        /*0108*/ 	.word	0xffffffff


	//   ....[32]....
        /*010c*/ 	.word	0xffffffff


	//   ....[33]....
        /*0110*/ 	.word	0xffffffff


	//   ....[34]....
        /*0114*/ 	.word	0xffffffff


	//   ....[35]....
        /*0118*/ 	.word	0xffffffff


	//   ....[36]....
        /*011c*/ 	.word	0xffffffff


	//   ....[37]....
        /*0120*/ 	.word	0xffffffff


	//   ....[38]....
        /*0124*/ 	.word	0xffffffff


	//   ....[39]....
        /*0128*/ 	.word	0xffffffff


	//   ....[40]....
        /*012c*/ 	.word	0xffffffff


	//   ....[41]....
        /*0130*/ 	.word	0xffffffff


	//   ....[42]....
        /*0134*/ 	.word	0xffffffff


	//   ....[43]....
        /*0138*/ 	.word	0xffffffff


	//   ....[44]....
        /*013c*/ 	.word	0xffffffff


	//   ....[45]....
        /*0140*/ 	.word	0xffffffff


	//   ....[46]....
        /*0144*/ 	.word	0xffffffff


	//   ....[47]....
        /*0148*/ 	.word	0xffffffff


	//   ....[48]....
        /*014c*/ 	.word	0xffffffff


	//   ....[49]....
        /*0150*/ 	.word	0xffffffff


	//   ....[50]....
        /*0154*/ 	.word	0xffffffff


	//   ....[51]....
        /*0158*/ 	.word	0xffffffff


	//   ....[52]....
        /*015c*/ 	.word	0xffffffff


	//   ....[53]....
        /*0160*/ 	.word	0xffffffff


	//   ....[54]....
        /*0164*/ 	.word	0xffffffff


	//   ....[55]....
        /*0168*/ 	.word	0xffffffff


	//   ....[56]....
        /*016c*/ 	.word	0xffffffff


	//   ....[57]....
        /*0170*/ 	.word	0xffffffff


	//   ....[58]....
        /*0174*/ 	.word	0xffffffff


	//   ....[59]....
        /*0178*/ 	.word	0xffffffff


	//   ....[60]....
        /*017c*/ 	.word	0xffffffff


	//   ....[61]....
        /*0180*/ 	.word	0xffffffff


	//   ....[62]....
        /*0184*/ 	.word	0xffffffff


	//   ....[63]....
        /*0188*/ 	.word	0xffffffff


	//   ....[64]....
        /*018c*/ 	.word	0xffffffff


	//   ....[65]....
        /*0190*/ 	.word	0xffffffff


	//   ....[66]....
        /*0194*/ 	.word	0xffffffff


	//   ....[67]....
        /*0198*/ 	.word	0xffffffff


	//   ....[68]....
        /*019c*/ 	.word	0xffffffff


	//   ....[69]....
        /*01a0*/ 	.word	0xffffffff


	//   ....[70]....
        /*01a4*/ 	.word	0xffffffff


	//   ....[71]....
        /*01a8*/ 	.word	0xffffffff


	//   ....[72]....
        /*01ac*/ 	.word	0xffffffff


	//   ....[73]....
        /*01b0*/ 	.word	0xffffffff


	//   ....[74]....
        /*01b4*/ 	.word	0xffffffff


	//   ....[75]....
        /*01b8*/ 	.word	0xffffffff


	//   ....[76]....
        /*01bc*/ 	.word	0xffffffff


	//   ....[77]....
        /*01c0*/ 	.word	0xffffffff


	//   ....[78]....
        /*01c4*/ 	.word	0xffffffff


	//   ....[79]....
        /*01c8*/ 	.word	0xffffffff


	//   ....[80]....
        /*01cc*/ 	.word	0xffffffff


	//   ....[81]....
        /*01d0*/ 	.word	0xffffffff


	//   ....[82]....
        /*01d4*/ 	.word	0xffffffff


	//   ....[83]....
        /*01d8*/ 	.word	0xffffffff


	//   ....[84]....
        /*01dc*/ 	.word	0xffffffff


	//   ....[85]....
        /*01e0*/ 	.word	0xffffffff


	//   ....[86]....
        /*01e4*/ 	.word	0xffffffff


	//   ....[87]....
        /*01e8*/ 	.word	0xffffffff


	//   ....[88]....
        /*01ec*/ 	.word	0xffffffff


	//   ....[89]....
        /*01f0*/ 	.word	0xffffffff


	//   ....[90]....
        /*01f4*/ 	.word	0xffffffff


	//   ....[91]....
        /*01f8*/ 	.word	0xffffffff


	//   ....[92]....
        /*01fc*/ 	.word	0xffffffff


	//   ....[93]....
        /*0200*/ 	.word	0xffffffff


	//   ....[94]....
        /*0204*/ 	.word	0xffffffff


	//   ....[95]....
        /*0208*/ 	.word	0xffffffff


	//   ....[96]....
        /*020c*/ 	.word	0xffffffff


	//   ....[97]....
        /*0210*/ 	.word	0xffffffff


	//   ....[98]....
        /*0214*/ 	.word	0xffffffff


	//   ....[99]....
        /*0218*/ 	.word	0xffffffff


	//   ....[100]....
        /*021c*/ 	.word	0xffffffff


	//   ....[101]....
        /*0220*/ 	.word	0xffffffff


	//   ....[102]....
        /*0224*/ 	.word	0xffffffff


	//   ....[103]....
        /*0228*/ 	.word	0xffffffff


	//   ....[104]....
        /*022c*/ 	.word	0xffffffff


	//   ....[105]....
        /*0230*/ 	.word	0xffffffff


	//   ....[106]....
        /*0234*/ 	.word	0xffffffff


	//   ....[107]....
        /*0238*/ 	.word	0xffffffff


	//   ....[108]....
        /*023c*/ 	.word	0xffffffff


	//   ....[109]....
        /*0240*/ 	.word	0xffffffff


	//   ....[110]....
        /*0244*/ 	.word	0xffffffff


	//   ....[111]....
        /*0248*/ 	.word	0xffffffff


	//   ....[112]....
        /*024c*/ 	.word	0xffffffff


	//   ....[113]....
        /*0250*/ 	.word	0xffffffff


	//   ....[114]....
        /*0254*/ 	.word	0xffffffff


	//   ....[115]....
        /*0258*/ 	.word	0xffffffff


	//   ....[116]....
        /*025c*/ 	.word	0xffffffff


	//   ....[117]....
        /*0260*/ 	.word	0xffffffff


	//   ....[118]....
        /*0264*/ 	.word	0xffffffff


	//   ....[119]....
        /*0268*/ 	.word	0xffffffff


	//   ....[120]....
        /*026c*/ 	.word	0xffffffff


	//   ....[121]....
        /*0270*/ 	.word	0xffffffff


	//   ....[122]....
        /*0274*/ 	.word	0xffffffff


	//   ....[123]....
        /*0278*/ 	.word	0xffffffff


	//   ....[124]....
        /*027c*/ 	.word	0xffffffff


	//   ....[125]....
        /*0280*/ 	.word	0xffffffff


	//   ....[126]....
        /*0284*/ 	.word	0xffffffff


	//   ....[127]....
        /*0288*/ 	.word	0xffffffff


	//   ....[128]....
        /*028c*/ 	.word	0xffffffff


	//   ....[129]....
        /*0290*/ 	.word	0xffffffff


	//   ....[130]....
        /*0294*/ 	.word	0xffffffff


	//   ....[131]....
        /*0298*/ 	.word	0xffffffff


	//   ....[132]....
        /*029c*/ 	.word	0xffffffff


	//   ....[133]....
        /*02a0*/ 	.word	0xffffffff


	//   ....[134]....
        /*02a4*/ 	.word	0xffffffff


	//   ....[135]....
        /*02a8*/ 	.word	0xffffffff


	//   ....[136]....
        /*02ac*/ 	.word	0xffffffff


	//   ....[137]....
        /*02b0*/ 	.word	0xffffffff


	//   ....[138]....
        /*02b4*/ 	.word	0xffffffff


	//   ....[139]....
        /*02b8*/ 	.word	0xffffffff


	//   ....[140]....
        /*02bc*/ 	.word	0xffffffff


	//   ....[141]....
        /*02c0*/ 	.word	0xffffffff


	//   ....[142]....
        /*02c4*/ 	.word	0xffffffff


	//   ....[143]....
        /*02c8*/ 	.word	0xffffffff


	//   ....[144]....
        /*02cc*/ 	.word	0xffffffff


	//   ....[145]....
        /*02d0*/ 	.word	0xffffffff


	//   ....[146]....
        /*02d4*/ 	.word	0xffffffff


	//   ....[147]....
        /*02d8*/ 	.word	0xffffffff


	//   ....[148]....
        /*02dc*/ 	.word	0xffffffff


	//   ....[149]....
        /*02e0*/ 	.word	0xffffffff


	//   ....[150]....
        /*02e4*/ 	.word	0xffffffff


	//   ....[151]....
        /*02e8*/ 	.word	0xffffffff


	//   ....[152]....
        /*02ec*/ 	.word	0xffffffff


	//   ....[153]....
        /*02f0*/ 	.word	0xffffffff


	//   ....[154]....
        /*02f4*/ 	.word	0xffffffff


	//   ....[155]....
        /*02f8*/ 	.word	0xffffffff


	//   ....[156]....
        /*02fc*/ 	.word	0xffffffff


	//   ....[157]....
        /*0300*/ 	.word	0xffffffff


	//   ....[158]....
        /*0304*/ 	.word	0xffffffff


	//   ....[159]....
        /*0308*/ 	.word	0xffffffff


	//   ....[160]....
        /*030c*/ 	.word	0xffffffff


	//   ....[161]....
        /*0310*/ 	.word	0xffffffff


	//   ....[162]....
        /*0314*/ 	.word	0xffffffff


	//   ....[163]....
        /*0318*/ 	.word	0xffffffff


	//   ....[164]....
        /*031c*/ 	.word	0xffffffff


	//   ....[165]....
        /*0320*/ 	.word	0xffffffff


	//   ....[166]....
        /*0324*/ 	.word	0xffffffff


	//   ....[167]....
        /*0328*/ 	.word	0xffffffff


	//   ....[168]....
        /*032c*/ 	.word	0xffffffff


	//   ....[169]....
        /*0330*/ 	.word	0xffffffff


	//   ....[170]....
        /*0334*/ 	.word	0xffffffff


	//   ....[171]....
        /*0338*/ 	.word	0xffffffff


	//   ....[172]....
        /*033c*/ 	.word	0xffffffff


	//   ....[173]....
        /*0340*/ 	.word	0xffffffff


	//   ....[174]....
        /*0344*/ 	.word	0xffffffff


	//   ....[175]....
        /*0348*/ 	.word	0xffffffff


	//   ....[176]....
        /*034c*/ 	.word	0xffffffff


	//   ....[177]....
        /*0350*/ 	.word	0xffffffff


	//   ....[178]....
        /*0354*/ 	.word	0xffffffff


	//   ....[179]....
        /*0358*/ 	.word	0xffffffff


	//   ....[180]....
        /*035c*/ 	.word	0xffffffff


	//   ....[181]....
        /*0360*/ 	.word	0xffffffff


	//   ....[182]....
        /*0364*/ 	.word	0xffffffff


	//   ....[183]....
        /*0368*/ 	.word	0xffffffff


	//   ....[184]....
        /*036c*/ 	.word	0xffffffff


	//   ....[185]....
        /*0370*/ 	.word	0xffffffff


	//   ....[186]....
        /*0374*/ 	.word	0xffffffff


	//   ....[187]....
        /*0378*/ 	.word	0xffffffff


	//   ....[188]....
        /*037c*/ 	.word	0xffffffff


	//----- nvinfo : EIATTR_COOP_GROUP_INSTR_OFFSETS
	.align		4
.L_422:
        /*0380*/ 	.byte	0x04, 0x28
        /*0382*/ 	.short	(.L_424 - .L_423)


	//   ....[0]....
.L_423:
        /*0384*/ 	.word	0x00000050


	//   ....[1]....
        /*0388*/ 	.word	0x000001e0


	//   ....[2]....
        /*038c*/ 	.word	0x00000210


	//   ....[3]....
        /*0390*/ 	.word	0x00000240


	//   ....[4]....
        /*0394*/ 	.word	0x00000270


	//   ....[5]....
        /*0398*/ 	.word	0x000002a0


	//   ....[6]....
        /*039c*/ 	.word	0x000002d0


	//   ....[7]....
        /*03a0*/ 	.word	0x00000440


	//   ....[8]....
        /*03a4*/ 	.word	0x00000480


	//   ....[9]....
        /*03a8*/ 	.word	0x000004b0


	//   ....[10]....
        /*03ac*/ 	.word	0x000004e0


	//   ....[11]....
        /*03b0*/ 	.word	0x00000510


	//   ....[12]....
        /*03b4*/ 	.word	0x00000540


	//   ....[13]....
        /*03b8*/ 	.word	0x000005d0


	//   ....[14]....
        /*03bc*/ 	.word	0x00000600


	//   ....[15]....
        /*03c0*/ 	.word	0x00000620


	//   ....[16]....
        /*03c4*/ 	.word	0x00000680


	//   ....[17]....
        /*03c8*/ 	.word	0x00002190


	//   ....[18]....
        /*03cc*/ 	.word	0x000021b0


	//   ....[19]....
        /*03d0*/ 	.word	0x00002320


	//   ....[20]....
        /*03d4*/ 	.word	0x00002330


	//   ....[21]....
        /*03d8*/ 	.word	0x00002490


	//   ....[22]....
        /*03dc*/ 	.word	0x000024b0


	//   ....[23]....
        /*03e0*/ 	.word	0x00002610


	//   ....[24]....
        /*03e4*/ 	.word	0x00002620


	//   ....[25]....
        /*03e8*/ 	.word	0x00002ab0


	//   ....[26]....
        /*03ec*/ 	.word	0x00002ad0


	//   ....[27]....
        /*03f0*/ 	.word	0x00002b00


	//   ....[28]....
        /*03f4*/ 	.word	0x00002b20


	//   ....[29]....
        /*03f8*/ 	.word	0x00002c10


	//   ....[30]....
        /*03fc*/ 	.word	0x00002c20


	//   ....[31]....
        /*0400*/ 	.word	0x00002c30


	//   ....[32]....
        /*0404*/ 	.word	0x00002d40


	//   ....[33]....
        /*0408*/ 	.word	0x000030e0


	//   ....[34]....
        /*040c*/ 	.word	0x00003100


	//   ....[35]....
        /*0410*/ 	.word	0x000031b0


	//   ....[36]....
        /*0414*/ 	.word	0x000031f0


	//   ....[37]....
        /*0418*/ 	.word	0x00003630


	//   ....[38]....
        /*041c*/ 	.word	0x00003650


	//   ....[39]....
        /*0420*/ 	.word	0x000036d0


	//   ....[40]....
        /*0424*/ 	.word	0x00003730


	//   ....[41]....
        /*0428*/ 	.word	0x00004b60


	//   ....[42]....
        /*042c*/ 	.word	0x00004ba0


	//   ....[43]....
        /*0430*/ 	.word	0x00004bc0


	//   ....[44]....
        /*0434*/ 	.word	0x00004c00


	//   ....[45]....
        /*0438*/ 	.word	0x00005f50


	//   ....[46]....
        /*043c*/ 	.word	0x00005f70


	//   ....[47]....
        /*0440*/ 	.word	0x00005ff0


	//   ....[48]....
        /*0444*/ 	.word	0x00006050


	//   ....[49]....
        /*0448*/ 	.word	0x00006500


	//   ....[50]....
        /*044c*/ 	.word	0x00006520


	//   ....[51]....
        /*0450*/ 	.word	0x00006600


	//   ....[52]....
        /*0454*/ 	.word	0x00006630


	//   ....[53]....
        /*0458*/ 	.word	0x00007790


	//   ....[54]....
        /*045c*/ 	.word	0x000077c0


	//   ....[55]....
        /*0460*/ 	.word	0x00007a90


	//   ....[56]....
        /*0464*/ 	.word	0x00007bd0


	//   ....[57]....
        /*0468*/ 	.word	0x000091a0


	//   ....[58]....
        /*046c*/ 	.word	0x000091c0


	//   ....[59]....
        /*0470*/ 	.word	0x000092a0


	//   ....[60]....
        /*0474*/ 	.word	0x000092c0


	//   ....[61]....
        /*0478*/ 	.word	0x000094f0


	//   ....[62]....
        /*047c*/ 	.word	0x00009520


	//   ....[63]....
        /*0480*/ 	.word	0x00009530


	//   ....[64]....
        /*0484*/ 	.word	0x00009560


	//   ....[65]....
        /*0488*/ 	.word	0x0000a8e0


	//   ....[66]....
        /*048c*/ 	.word	0x0000a8f0


	//   ....[67]....
        /*0490*/ 	.word	0x0000a910


	//   ....[68]....
        /*0494*/ 	.word	0x0000a930


	//   ....[69]....
        /*0498*/ 	.word	0x0000ac80


	//   ....[70]....
        /*049c*/ 	.word	0x0000aca0


	//   ....[71]....
        /*04a0*/ 	.word	0x0000ae00


	//   ....[72]....
        /*04a4*/ 	.word	0x0000ae10


	//   ....[73]....
        /*04a8*/ 	.word	0x0000af70


	//   ....[74]....
        /*04ac*/ 	.word	0x0000af90


	//   ....[75]....
        /*04b0*/ 	.word	0x0000b0f0


	//   ....[76]....
        /*04b4*/ 	.word	0x0000b100


	//   ....[77]....
        /*04b8*/ 	.word	0x0000b440


	//   ....[78]....
        /*04bc*/ 	.word	0x0000b460


	//   ....[79]....
        /*04c0*/ 	.word	0x0000bc30


	//   ....[80]....
        /*04c4*/ 	.word	0x0000bc40


	//   ....[81]....
        /*04c8*/ 	.word	0x0000cb80


	//   ....[82]....
        /*04cc*/ 	.word	0x0000cba0


	//   ....[83]....
        /*04d0*/ 	.word	0x0000cd10


	//   ....[84]....
        /*04d4*/ 	.word	0x0000cd20


	//   ....[85]....
        /*04d8*/ 	.word	0x0000ce80


	//   ....[86]....
        /*04dc*/ 	.word	0x0000cea0


	//   ....[87]....
        /*04e0*/ 	.word	0x0000d000


	//   ....[88]....
        /*04e4*/ 	.word	0x0000d010


	//   ....[89]....
        /*04e8*/ 	.word	0x0000d200


	//   ....[90]....
        /*04ec*/ 	.word	0x0000d220


	//   ....[91]....
        /*04f0*/ 	.word	0x0000d340


	//   ....[92]....
        /*04f4*/ 	.word	0x0000d380


	//   ....[93]....
        /*04f8*/ 	.word	0x0000d3b0


	//   ....[94]....
        /*04fc*/ 	.word	0x0000d3e0


	//   ....[95]....
        /*0500*/ 	.word	0x0000d410


	//   ....[96]....
        /*0504*/ 	.word	0x0000d440


	//   ....[97]....
        /*0508*/ 	.word	0x0000d590


	//   ....[98]....
        /*050c*/ 	.word	0x0000d5d0


	//   ....[99]....
        /*0510*/ 	.word	0x0000d600


	//   ....[100]....
        /*0514*/ 	.word	0x0000d630


	//   ....[101]....
        /*0518*/ 	.word	0x0000d660


	//   ....[102]....
        /*051c*/ 	.word	0x0000d690


	//   ....[103]....
        /*0520*/ 	.word	0x0000d720


	//   ....[104]....
        /*0524*/ 	.word	0x0000d750


	//   ....[105]....
        /*0528*/ 	.word	0x0000d760


	//   ....[106]....
        /*052c*/ 	.word	0x0000d7c0


	//   ....[107]....
        /*0530*/ 	.word	0x0000dcf0


	//   ....[108]....
        /*0534*/ 	.word	0x0000dd50


	//   ....[109]....
        /*0538*/ 	.word	0x0000dda0


	//   ....[110]....
        /*053c*/ 	.word	0x0000ddf0


	//   ....[111]....
        /*0540*/ 	.word	0x0000de40


	//   ....[112]....
        /*0544*/ 	.word	0x0000deb0


	//   ....[113]....
        /*0548*/ 	.word	0x0000df00


	//   ....[114]....
        /*054c*/ 	.word	0x0000df60


	//   ....[115]....
        /*0550*/ 	.word	0x0000dfd0


	//   ....[116]....
        /*0554*/ 	.word	0x0000e030


	//   ....[117]....
        /*0558*/ 	.word	0x0000e0a0


	//   ....[118]....
        /*055c*/ 	.word	0x0000e110


	//   ....[119]....
        /*0560*/ 	.word	0x0000e180


	//   ....[120]....
        /*0564*/ 	.word	0x0000e1e0


	//   ....[121]....
        /*0568*/ 	.word	0x0000e250


	//   ....[122]....
        /*056c*/ 	.word	0x0000e2c0


	//   ....[123]....
        /*0570*/ 	.word	0x0000e330


	//   ....[124]....
        /*0574*/ 	.word	0x0000e390


	//   ....[125]....
        /*0578*/ 	.word	0x0000e400


	//   ....[126]....
        /*057c*/ 	.word	0x0000e470


	//   ....[127]....
        /*0580*/ 	.word	0x0000e5b0


	//   ....[128]....
        /*0584*/ 	.word	0x0000e610


	//   ....[129]....
        /*0588*/ 	.word	0x0000e680


	//   ....[130]....
        /*058c*/ 	.word	0x0000e6f0


	//   ....[131]....
        /*0590*/ 	.word	0x0000e830


	//   ....[132]....
        /*0594*/ 	.word	0x0000e890


	//   ....[133]....
        /*0598*/ 	.word	0x0000e8f0


	//   ....[134]....
        /*059c*/ 	.word	0x0000e960


	//   ....[135]....
        /*05a0*/ 	.word	0x0000e9d0


	//   ....[136]....
        /*05a4*/ 	.word	0x0000eb10


	//   ....[137]....
        /*05a8*/ 	.word	0x0000eb70


	//   ....[138]....
        /*05ac*/ 	.word	0x0000ebe0


	//   ....[139]....
        /*05b0*/ 	.word	0x0000ec50


	//   ....[140]....
        /*05b4*/ 	.word	0x0000eda0


	//   ....[141]....
        /*05b8*/ 	.word	0x0000ee00


	//   ....[142]....
        /*05bc*/ 	.word	0x0000ee50


	//   ....[143]....
        /*05c0*/ 	.word	0x0000eec0


	//   ....[144]....
        /*05c4*/ 	.word	0x0000ef30


	//   ....[145]....
        /*05c8*/ 	.word	0x0000f080


	//   ....[146]....
        /*05cc*/ 	.word	0x0000f0e0


	//   ....[147]....
        /*05d0*/ 	.word	0x0000f140


	//   ....[148]....
        /*05d4*/ 	.word	0x0000f1a0


	//   ....[149]....
        /*05d8*/ 	.word	0x0000f1f0


	//   ....[150]....
        /*05dc*/ 	.word	0x0000f230


	//   ....[151]....
        /*05e0*/ 	.word	0x0000f2a0


	//   ....[152]....
        /*05e4*/ 	.word	0x0000f310


	//   ....[153]....
        /*05e8*/ 	.word	0x0000f380


	//   ....[154]....
        /*05ec*/ 	.word	0x0000f3e0


	//   ....[155]....
        /*05f0*/ 	.word	0x0000f450


	//   ....[156]....
        /*05f4*/ 	.word	0x0000f4c0


	//   ....[157]....
        /*05f8*/ 	.word	0x0000f530


	//   ....[158]....
        /*05fc*/ 	.word	0x0000f590


	//   ....[159]....
        /*0600*/ 	.word	0x0000f600


	//   ....[160]....
        /*0604*/ 	.word	0x0000f670


	//   ....[161]....
        /*0608*/ 	.word	0x0000f6e0


	//   ....[162]....
        /*060c*/ 	.word	0x0000f740


	//   ....[163]....
        /*0610*/ 	.word	0x0000f7b0


	//   ....[164]....
        /*0614*/ 	.word	0x0000f820


	//   ....[165]....
        /*0618*/ 	.word	0x0000f890


	//   ....[166]....
        /*061c*/ 	.word	0x0000f8f0


	//   ....[167]....
        /*0620*/ 	.word	0x0000f960


	//   ....[168]....
        /*0624*/ 	.word	0x0000f9d0


	//   ....[169]....
        /*0628*/ 	.word	0x0000fa40


	//   ....[170]....
        /*062c*/ 	.word	0x0000faa0


	//   ....[171]....
        /*0630*/ 	.word	0x0000fb10


	//   ....[172]....
        /*0634*/ 	.word	0x0000fb80


	//   ....[173]....
        /*0638*/ 	.word	0x0000fbd0


	//   ....[174]....
        /*063c*/ 	.word	0x0000fc10


	//   ....[175]....
        /*0640*/ 	.word	0x0000fc60


	//   ....[176]....
        /*0644*/ 	.word	0x0000fcb0


	//   ....[177]....
        /*0648*/ 	.word	0x0000fd00


	//   ....[178]....
        /*064c*/ 	.word	0x0000fd70


	//   ....[179]....
        /*0650*/ 	.word	0x0000fdc0


	//   ....[180]....
        /*0654*/ 	.word	0x0000fe10


	//   ....[181]....
        /*0658*/ 	.word	0x0000fe60


	//   ....[182]....
        /*065c*/ 	.word	0x0000feb0


	//   ....[183]....
        /*0660*/ 	.word	0x0000ff00


	//   ....[184]....
        /*0664*/ 	.word	0x0000ff70


	//   ....[185]....
        /*0668*/ 	.word	0x0000ffc0


	//   ....[186]....
        /*066c*/ 	.word	0x00010020


	//   ....[187]....
        /*0670*/ 	.word	0x00010080


	//   ....[188]....
        /*0674*/ 	.word	0x000100f0


	//----- nvinfo : EIATTR_EXIT_INSTR_OFFSETS
	.align		4
.L_424:
        /*0678*/ 	.byte	0x04, 0x1c
        /*067a*/ 	.short	(.L_426 - .L_425)


	//   ....[0]....
.L_425:
        /*067c*/ 	.word	0x00000b40


	//   ....[1]....
        /*0680*/ 	.word	0x0000dcb0


	//----- nvinfo : EIATTR_MAX_THREADS
	.align		4
.L_426:
        /*0684*/ 	.byte	0x04, 0x05
        /*0686*/ 	.short	(.L_428 - .L_427)
.L_427:
        /*0688*/ 	.word	0x00000100
        /*068c*/ 	.word	0x00000001
        /*0690*/ 	.word	0x00000001


	//----- nvinfo : EIATTR_CRS_STACK_SIZE
	.align		4
.L_428:
        /*0694*/ 	.byte	0x04, 0x1e
        /*0696*/ 	.short	(.L_430 - .L_429)
.L_429:
        /*0698*/ 	.word	0x00000000
.L_430:


//--------------------- .nv.info._ZN7cutlass13device_kernelIN5flash19enable_sm80_to_sm89INS1_16FlashAttnFwdSm80INS1_25CollectiveMainloopFwdSm80ILi8ELi2ELb0EN4cute5tupleIJNS5_1CILi128EEENS7_ILi64EEENS7_ILi192EEEEEELi192ENS_6half_tEfNS_4arch4Sm80ELb0ELb0ELb1ELb1ELb1ELb1ELb1ELb1EEENS1_21CollectiveEpilogueFwdINS6_IJS8_SA_S9_EEENS6_IJNS7_ILi1EEESI_SI_EEESC_SE_Li256ELb1ELb1ELb1ELb0EEENS1_36VarlenDynamicPersistentTileSchedulerILi128ELi64ELi256ELi256ELb1ELb1ELb0ELb0ELb1ELb1EEEEEEEEEvNT_6ParamsE --------------------------
	.section	.nv.info._ZN7cutlass13device_kernelIN5flash19enable_sm80_to_sm89INS1_16FlashAttnFwdSm80INS1_25CollectiveMainloopFwdSm80ILi8ELi2ELb0EN4cute5tupleIJNS5_1CILi128EEENS7_ILi64EEENS7_ILi192EEEEEELi192ENS_6half_tEfNS_4arch4Sm80ELb0ELb0ELb1ELb1ELb1ELb1ELb1ELb1EEENS1_21CollectiveEpilogueFwdINS6_IJS8_SA_S9_EEENS6_IJNS7_ILi1EEESI_SI_EEESC_SE_Li256ELb1ELb1ELb1ELb0EEENS1_36VarlenDynamicPersistentTileSchedulerILi128ELi64ELi256ELi256ELb1ELb1ELb0ELb0ELb1ELb1EEEEEEEEEvNT_6ParamsE,"",@"SHT_CUDA_INFO"
	.sectionflags	@""
	.align	4


	//----- nvinfo : EIATTR_CUDA_API_VERSION
	.align		4
        /*0000*/ 	.byte	0x04, 0x37
        /*0002*/ 	.short	(.L_432 - .L_431)
.L_431:
        /*0004*/ 	.word	0x00000082


	//----- nvinfo : EIATTR_SW2861232_WAR
	.align		4
.L_432:
        /*0008*/ 	.byte	0x01, 0x35
	.zero		2


	//----- nvinfo : EIATTR_PARAM_CBANK
	.align		4
        /*000c*/ 	.byte	0x04, 0x0a
        /*000e*/ 	.short	(.L_434 - .L_433)
	.align		4
.L_433:
        /*0010*/ 	.word	index@(.nv.constant0._ZN7cutlass13device_kernelIN5flash19enable_sm80_to_sm89INS1_16FlashAttnFwdSm80INS1_25CollectiveMainloopFwdSm80ILi8ELi2ELb0EN4cute5tupleIJNS5_1CILi128EEENS7_ILi64EEENS7_ILi192EEEEEELi192ENS_6half_tEfNS_4arch4Sm80ELb0ELb0ELb1ELb1ELb1ELb1ELb1ELb1EEENS1_21CollectiveEpilogueFwdINS6_IJS8_SA_S9_EEENS6_IJNS7_ILi1EEESI_SI_EEESC_SE_Li256ELb1ELb1ELb1ELb0EEENS1_36VarlenDynamicPersistentTileSchedulerILi128ELi64ELi256ELi256ELb1ELb1ELb0ELb0ELb1ELb1EEEEEEEEEvNT_6ParamsE)
        /*0014*/ 	.short	0x0160
        /*0016*/ 	.short	0x0438


	//----- nvinfo : EIATTR_CBANK_PARAM_SIZE
	.align		4
.L_434:
        /*0018*/ 	.byte	0x03, 0x19
        /*001a*/ 	.short	0x0438


	//----- nvinfo : EIATTR_KPARAM_INFO
	.align		4
        /*001c*/ 	.byte	0x04, 0x17
        /*001e*/ 	.short	(.L_436 - .L_435)
.L_435:
        /*0020*/ 	.word	0x00000000
        /*0024*/ 	.short	0x0000
        /*0026*/ 	.short	0x0000
        /*0028*/ 	.byte	0x00, 0xf0, 0xe1, 0x10


	//----- nvinfo : EIATTR_MAXREG_COUNT
	.align		4
.L_436:
        /*002c*/ 	.byte	0x03, 0x1b
        /*002e*/ 	.short	0x00ff


	//----- nvinfo : EIATTR_NUM_BARRIERS
	.align		4
        /*0030*/ 	.byte	0x02, 0x4c
        /*0032*/ 	.byte	0x06
	.zero		1


	//----- nvinfo : EIATTR_ANNOTATIONS
	.align		4
        /*0034*/ 	.byte	0x04, 0x55
        /*0036*/ 	.short	(.L_438 - .L_437)


	//   ....[0]....
.L_437:
        /* <DEDUP_REMOVED lines=21> */


	//----- nvinfo : EIATTR_MERCURY_ISA_VERSION
	.align		4
.L_438:
        /*0178*/ 	.byte	0x03, 0x5f
        /*017a*/ 	.short	0x0000


	//----- nvinfo : EIATTR_INT_WARP_WIDE_INSTR_OFFSETS
	.align		4
        /*017c*/ 	.byte	0x04, 0x31
        /*017e*/ 	.short	(.L_440 - .L_439)


	//   ....[0]....
.L_439:
        /*0180*/ 	.word	0x00015520


	//   ....[1]....
        /*0184*/ 	.word	0x000155a0


	//----- nvinfo : EIATTR_COOP_GROUP_MASK_REGIDS
	.align		4
.L_440:
        /*0188*/ 	.byte	0x04, 0x29
        /*018a*/ 	.short	(.L_442 - .L_441)


	//   ....[0]....
.L_441:
        /*018c*/ 	.word	0xffffffff


	//   ....[1]....
        /*0190*/ 	.word	0xffffffff


	//   ....[2]....
        /*0194*/ 	.word	0xffffffff


	//   ....[3]....
        /*0198*/ 	.word	0xffffffff


	//   ....[4]....
        /*019c*/ 	.word	0xffffffff


	//   ....[5]....
        /*01a0*/ 	.word	0xffffffff


	//   ....[6]....
        /*01a4*/ 	.word	0xffffffff


	//   ....[7]....
        /*01a8*/ 	.word	0xffffffff


	//   ....[8]....
        /*01ac*/ 	.word	0xffffffff


	//   ....[9]....
        /*01b0*/ 	.word	0xffffffff


	//   ....[10]....
        /*01b4*/ 	.word	0xffffffff


	//   ....[11]....
        /*01b8*/ 	.word	0xffffffff


	//   ....[12]....
        /*01bc*/ 	.word	0xffffffff


	//   ....[13]....
        /*01c0*/ 	.word	0xffffffff


	//   ....[14]....
        /*01c4*/ 	.word	0xffffffff


	//   ....[15]....
        /*01c8*/ 	.word	0xffffffff


	//   ....[16]....
        /*01cc*/ 	.word	0xffffffff


	//   ....[17]....
        /*01d0*/ 	.word	0xffffffff


	//   ....[18]....
        /*01d4*/ 	.word	0xffffffff


	//   ....[19]....
        /*01d8*/ 	.word	0xffffffff


	//   ....[20]....
        /*01dc*/ 	.word	0xffffffff


	//   ....[21]....
        /*01e0*/ 	.word	0xffffffff


	//   ....[22]....
        /*01e4*/ 	.word	0xffffffff


	//   ....[23]....
        /*01e8*/ 	.word	0xffffffff


	//   ....[24]....
        /*01ec*/ 	.word	0xffffffff


	//   ....[25]....
        /*01f0*/ 	.word	0xffffffff


	//   ....[26]....
        /*01f4*/ 	.word	0xffffffff


	//   ....[27]....
        /*01f8*/ 	.word	0xffffffff


	//   ....[28]....
        /*01fc*/ 	.word	0xffffffff


	//   ....[29]....
        /*0200*/ 	.word	0xffffffff


	//   ....[30]....
        /*0204*/ 	.word	0xffffffff


	//   ....[31]....
        /*0208*/ 	.word	0xffffffff


	//   ....[32]....
        /*020c*/ 	.word	0xffffffff


	//   ....[33]....
        /*0210*/ 	.word	0xffffffff


	//   ....[34]....
        /*0214*/ 	.word	0xffffffff


	//   ....[35]....
        /*0218*/ 	.word	0xffffffff


	//   ....[36]....
        /*021c*/ 	.word	0xffffffff


	//   ....[37]....
        /*0220*/ 	.word	0xffffffff


	//   ....[38]....
        /*0224*/ 	.word	0xffffffff


	//   ....[39]....
        /*0228*/ 	.word	0xffffffff


	//   ....[40]....
        /*022c*/ 	.word	0xffffffff


	//   ....[41]....
        /*0230*/ 	.word	0xffffffff


	//   ....[42]....
        /*0234*/ 	.word	0xffffffff


	//   ....[43]....
        /*0238*/ 	.word	0xffffffff


	//   ....[44]....
        /*023c*/ 	.word	0xffffffff


	//   ....[45]....
        /*0240*/ 	.word	0xffffffff


	//   ....[46]....
        /*0244*/ 	.word	0xffffffff


	//   ....[47]....
        /*0248*/ 	.word	0xffffffff


	//   ....[48]....
        /*024c*/ 	.word	0xffffffff


	//   ....[49]....
        /*0250*/ 	.word	0xffffffff


	//   ....[50]....
        /*0254*/ 	.word	0xffffffff


	//   ....[51]....
        /*0258*/ 	.word	0xffffffff


	//   ....[52]....
        /*025c*/ 	.word	0xffffffff


	//   ....[53]....
        /*0260*/ 	.word	0xffffffff


	//   ....[54]....
        /*0264*/ 	.word	0xffffffff


	//   ....[55]....
        /*0268*/ 	.word	0xffffffff


	//   ....[56]....
        /*026c*/ 	.word	0xffffffff


	//   ....[57]....
        /*0270*/ 	.word	0xffffffff


	//   ....[58]....
        /*0274*/ 	.word	0xffffffff


	//   ....[59]....
        /*0278*/ 	.word	0xffffffff


	//   ....[60]....
        /*027c*/ 	.word	0xffffffff


	//   ....[61]....
        /*0280*/ 	.word	0xffffffff


	//   ....[62]....
        /*0284*/ 	.word	0xffffffff


	//   ....[63]....
        /*0288*/ 	.word	0xffffffff


	//   ....[64]....
        /*028c*/ 	.word	0xffffffff


	//   ....[65]....
        /*0290*/ 	.word	0xffffffff


	//   ....[66]....
        /*0294*/ 	.word	0xffffffff


	//   ....[67]....
        /*0298*/ 	.word	0xffffffff


	//   ....[68]....
        /*029c*/ 	.word	0xffffffff


	//   ....[69]....
        /*02a0*/ 	.word	0xffffffff


	//   ....[70]....
        /*02a4*/ 	.word	0xffffffff


	//   ....[71]....
        /*02a8*/ 	.word	0xffffffff


	//   ....[72]....
        /*02ac*/ 	.word	0xffffffff


	//   ....[73]....
        /*02b0*/ 	.word	0xffffffff


	//   ....[74]....
        /*02b4*/ 	.word	0xffffffff


	//   ....[75]....
        /*02b8*/ 	.word	0xffffffff


	//   ....[76]....
        /*02bc*/ 	.word	0xffffffff


	//   ....[77]....
        /*02c0*/ 	.word	0xffffffff


	//   ....[78]....
        /*02c4*/ 	.word	0xffffffff


	//   ....[79]....
        /*02c8*/ 	.word	0xffffffff


	//   ....[80]....
        /*02cc*/ 	.word	0xffffffff


	//   ....[81]....
        /*02d0*/ 	.word	0xffffffff


	//   ....[82]....
        /*02d4*/ 	.word	0xffffffff


	//   ....[83]....
        /*02d8*/ 	.word	0xffffffff


	//   ....[84]....
        /*02dc*/ 	.word	0xffffffff


	//   ....[85]....
        /*02e0*/ 	.word	0xffffffff


	//   ....[86]....
        /*02e4*/ 	.word	0xffffffff


	//   ....[87]....
        /*02e8*/ 	.word	0xffffffff


	//   ....[88]....
        /*02ec*/ 	.word	0xffffffff


	//   ....[89]....
        /*02f0*/ 	.word	0xffffffff


	//   ....[90]....
        /*02f4*/ 	.word	0xffffffff


	//   ....[91]....
        /*02f8*/ 	.word	0xffffffff


	//   ....[92]....
        /*02fc*/ 	.word	0xffffffff


	//   ....[93]....
        /*0300*/ 	.word	0xffffffff


	//   ....[94]....
        /*0304*/ 	.word	0xffffffff


	//   ....[95]....
        /*0308*/ 	.word	0xffffffff


	//   ....[96]....
        /*030c*/ 	.word	0xffffffff


	//   ....[97]....
        /*0310*/ 	.word	0xffffffff


	//   ....[98]....
        /*0314*/ 	.word	0xffffffff


	//   ....[99]....
        /*0318*/ 	.word	0xffffffff


	//   ....[100]....
        /*031c*/ 	.word	0xffffffff


	//   ....[101]....
        /*0320*/ 	.word	0xffffffff


	//   ....[102]....
        /*0324*/ 	.word	0xffffffff


	//   ....[103]....
        /*0328*/ 	.word	0xffffffff


	//   ....[104]....
        /*032c*/ 	.word	0xffffffff


	//   ....[105]....
        /*0330*/ 	.word	0xffffffff


	//   ....[106]....
        /*0334*/ 	.word	0xffffffff


	//   ....[107]....
        /*0338*/ 	.word	0xffffffff


	//   ....[108]....
        /*033c*/ 	.word	0xffffffff


	//   ....[109]....
        /*0340*/ 	.word	0xffffffff


	//   ....[110]....
        /*0344*/ 	.word	0xffffffff


	//   ....[111]....
        /*0348*/ 	.word	0xffffffff


	//   ....[112]....
        /*034c*/ 	.word	0xffffffff


	//   ....[113]....
        /*0350*/ 	.word	0xffffffff


	//   ....[114]....
        /*0354*/ 	.word	0xffffffff


	//   ....[115]....
        /*0358*/ 	.word	0xffffffff


	//   ....[116]....
        /*035c*/ 	.word	0xffffffff


	//   ....[117]....
        /*0360*/ 	.word	0xffffffff


	//   ....[118]....
        /*0364*/ 	.word	0xffffffff


	//   ....[119]....
        /*0368*/ 	.word	0xffffffff


	//   ....[120]....
        /*036c*/ 	.word	0xffffffff


	//   ....[121]....
        /*0370*/ 	.word	0xffffffff


	//   ....[122]....
        /*0374*/ 	.word	0xffffffff


	//   ....[123]....
        /*0378*/ 	.word	0xffffffff


	//   ....[124]....
        /*037c*/ 	.word	0xffffffff


	//   ....[125]....
        /*0380*/ 	.word	0xffffffff


	//   ....[126]....
        /*0384*/ 	.word	0xffffffff


	//   ....[127]....
        /*0388*/ 	.word	0xffffffff


	//   ....[128]....
        /*038c*/ 	.word	0xffffffff


	//   ....[129]....
        /*0390*/ 	.word	0xffffffff


	//   ....[130]....
        /*0394*/ 	.word	0xffffffff


	//   ....[131]....
        /*0398*/ 	.word	0xffffffff


	//   ....[132]....
        /*039c*/ 	.word	0xffffffff


	//   ....[133]....
        /*03a0*/ 	.word	0xffffffff


	//   ....[134]....
        /*03a4*/ 	.word	0xffffffff


	//   ....[135]....
        /*03a8*/ 	.word	0xffffffff


	//   ....[136]....
        /*03ac*/ 	.word	0xffffffff


	//   ....[137]....
        /*03b0*/ 	.word	0xffffffff


	//   ....[138]....
        /*03b4*/ 	.word	0xffffffff


	//   ....[139]....
        /*03b8*/ 	.word	0xffffffff


	//   ....[140]....
        /*03bc*/ 	.word	0xffffffff


	//   ....[141]....
        /*03c0*/ 	.word	0xffffffff


	//   ....[142]....
        /*03c4*/ 	.word	0xffffffff


	//   ....[143]....
        /*03c8*/ 	.word	0xffffffff


	//   ....[144]....
        /*03cc*/ 	.word	0xffffffff


	//   ....[145]....
        /*03d0*/ 	.word	0xffffffff


	//   ....[146]....
        /*03d4*/ 	.word	0xffffffff


	//   ....[147]....
        /*03d8*/ 	.word	0xffffffff


	//   ....[148]....
        /*03dc*/ 	.word	0xffffffff


	//   ....[149]....
        /*03e0*/ 	.word	0xffffffff


	//   ....[150]....
        /*03e4*/ 	.word	0xffffffff


	//   ....[151]....
        /*03e8*/ 	.word	0xffffffff


	//   ....[152]....
        /*03ec*/ 	.word	0xffffffff


	//   ....[153]....
        /*03f0*/ 	.word	0xffffffff


	//   ....[154]....
        /*03f4*/ 	.word	0xffffffff


	//   ....[155]....
        /*03f8*/ 	.word	0xffffffff


	//   ....[156]....
        /*03fc*/ 	.word	0xffffffff


	//   ....[157]....
        /*0400*/ 	.word	0xffffffff


	//   ....[158]....
        /*0404*/ 	.word	0xffffffff


	//   ....[159]....
        /*0408*/ 	.word	0xffffffff


	//   ....[160]....
        /*040c*/ 	.word	0xffffffff


	//   ....[161]....
        /*0410*/ 	.word	0xffffffff


	//   ....[162]....
        /*0414*/ 	.word	0xffffffff


	//   ....[163]....
        /*0418*/ 	.word	0xffffffff


	//   ....[164]....
        /*041c*/ 	.word	0xffffffff


	//   ....[165]....
        /*0420*/ 	.word	0xffffffff


	//   ....[166]....
        /*0424*/ 	.word	0xffffffff


	//   ....[167]....
        /*0428*/ 	.word	0xffffffff


	//   ....[168]....
        /*042c*/ 	.word	0xffffffff


	//   ....[169]....
        /*0430*/ 	.word	0xffffffff


	//   ....[170]....
        /*0434*/ 	.word	0xffffffff


	//   ....[171]....
        /*0438*/ 	.word	0xffffffff


	//   ....[172]....
        /*043c*/ 	.word	0xffffffff


	//   ....[173]....
        /*0440*/ 	.word	0xffffffff


	//   ....[174]....
        /*0444*/ 	.word	0xffffffff


	//   ....[175]....
        /*0448*/ 	.word	0xffffffff


	//   ....[176]....
        /*044c*/ 	.word	0xffffffff


	//   ....[177]....
        /*0450*/ 	.word	0xffffffff


	//   ....[178]....
        /*0454*/ 	.word	0xffffffff


	//   ....[179]....
        /*0458*/ 	.word	0xffffffff


	//   ....[180]....
        /*045c*/ 	.word	0xffffffff


	//   ....[181]....
        /*0460*/ 	.word	0xffffffff


	//   ....[182]....
        /*0464*/ 	.word	0xffffffff


	//   ....[183]....
        /*0468*/ 	.word	0xffffffff


	//   ....[184]....
        /*046c*/ 	.word	0xffffffff


	//   ....[185]....
        /*0470*/ 	.word	0xffffffff


	//   ....[186]....
        /*0474*/ 	.word	0xffffffff


	//   ....[187]....
        /*0478*/ 	.word	0xffffffff


	//   ....[188]....
        /*047c*/ 	.word	0xffffffff


	//   ....[189]....
        /*0480*/ 	.word	0xffffffff


	//   ....[190]....
        /*0484*/ 	.word	0xffffffff


	//   ....[191]....
        /*0488*/ 	.word	0xffffffff


	//   ....[192]....
        /*048c*/ 	.word	0xffffffff


	//   ....[193]....
        /*0490*/ 	.word	0xffffffff


	//   ....[194]....
        /*0494*/ 	.word	0xffffffff


	//   ....[195]....
        /*0498*/ 	.word	0xffffffff


	//   ....[196]....
        /*049c*/ 	.word	0xffffffff


	//   ....[197]....
        /*04a0*/ 	.word	0xffffffff


	//   ....[198]....
        /*04a4*/ 	.word	0xffffffff


	//   ....[199]....
        /*04a8*/ 	.word	0xffffffff


	//   ....[200]....
        /*04ac*/ 	.word	0xffffffff


	//   ....[201]....
        /*04b0*/ 	.word	0xffffffff


	//   ....[202]....
        /*04b4*/ 	.word	0xffffffff


	//   ....[203]....
        /*04b8*/ 	.word	0xffffffff


	//   ....[204]....
        /*04bc*/ 	.word	0xffffffff


	//   ....[205]....
        /*04c0*/ 	.word	0xffffffff


	//   ....[206]....
        /*04c4*/ 	.word	0xffffffff


	//   ....[207]....
        /*04c8*/ 	.word	0xffffffff


	//   ....[208]....
        /*04cc*/ 	.word	0xffffffff


	//   ....[209]....
        /*04d0*/ 	.word	0xffffffff


	//   ....[210]....
        /*04d4*/ 	.word	0xffffffff


	//   ....[211]....
        /*04d8*/ 	.word	0xffffffff


	//----- nvinfo : EIATTR_COOP_GROUP_INSTR_OFFSETS
	.align		4
.L_442:
        /*04dc*/ 	.byte	0x04, 0x28
        /*04de*/ 	.short	(.L_444 - .L_443)


	//   ....[0]....
.L_443:
        /*04e0*/ 	.word	0x00000050


	//   ....[1]....
        /*04e4*/ 	.word	0x000001e0


	//   ....[2]....
        /*04e8*/ 	.word	0x00000210


	//   ....[3]....
        /*04ec*/ 	.word	0x00000240


	//   ....[4]....
        /*04f0*/ 	.word	0x00000270


	//   ....[5]....
        /*04f4*/ 	.word	0x000002a0


	//   ....[6]....
        /*04f8*/ 	.word	0x000002d0


	//   ....[7]....
        /*04fc*/ 	.word	0x00000440


	//   ....[8]....
        /*0500*/ 	.word	0x00000480


	//   ....[9]....
        /*0504*/ 	.word	0x000004b0


	//   ....[10]....
        /*0508*/ 	.word	0x000004e0


	//   ....[11]....
        /*050c*/ 	.word	0x00000510


	//   ....[12]....
        /*0510*/ 	.word	0x00000540


	//   ....[13]....
        /*0514*/ 	.word	0x000005d0


	//   ....[14]....
        /*0518*/ 	.word	0x00000600


	//   ....[15]....
        /*051c*/ 	.word	0x00000620


	//   ....[16]....
        /*0520*/ 	.word	0x00000680


	//   ....[17]....
        /*0524*/ 	.word	0x000037b0


	//   ....[18]....
        /*0528*/ 	.word	0x000037c0


	//   ....[19]....
        /*052c*/ 	.word	0x00005380


	//   ....[20]....
        /*0530*/ 	.word	0x00005390


	//   ....[21]....
        /*0534*/ 	.word	0x00006e80


	//   ....[22]....
        /*0538*/ 	.word	0x00006e90


	//   ....[23]....
        /*053c*/ 	.word	0x00007380


	//   ....[24]....
        /*0540*/ 	.word	0x00007390


	//   ....[25]....
        /*0544*/ 	.word	0x00008080


	//   ....[26]....
        /*0548*/ 	.word	0x000080a0


	//   ....[27]....
        /*054c*/ 	.word	0x000081d0


	//   ....[28]....
        /*0550*/ 	.word	0x000081e0


	//   ....[29]....
        /*0554*/ 	.word	0x00008310


	//   ....[30]....
        /*0558*/ 	.word	0x00008330


	//   ....[31]....
        /*055c*/ 	.word	0x00008460


	//   ....[32]....
        /*0560*/ 	.word	0x00008470


	//   ....[33]....
        /*0564*/ 	.word	0x00008990


	//   ....[34]....
        /*0568*/ 	.word	0x000089b0


	//   ....[35]....
        /*056c*/ 	.word	0x000089d0


	//   ....[36]....
        /*0570*/ 	.word	0x000089e0


	//   ....[37]....
        /*0574*/ 	.word	0x00008ad0


	//   ....[38]....
        /*0578*/ 	.word	0x00008b00


	//   ....[39]....
        /*057c*/ 	.word	0x00008b20


	//   ....[40]....
        /*0580*/ 	.word	0x00008c30


	//   ....[41]....
        /*0584*/ 	.word	0x00008fa0


	//   ....[42]....
        /*0588*/ 	.word	0x00008fc0


	//   ....[43]....
        /*058c*/ 	.word	0x000090a0


	//   ....[44]....
        /*0590*/ 	.word	0x000090e0


	//   ....[45]....
        /*0594*/ 	.word	0x000093e0


	//   ....[46]....
        /*0598*/ 	.word	0x00009400


	//   ....[47]....
        /*059c*/ 	.word	0x00009410


	//   ....[48]....
        /*05a0*/ 	.word	0x00009420


	//   ....[49]....
        /*05a4*/ 	.word	0x0000bf30


	//   ....[50]....
        /*05a8*/ 	.word	0x0000bf50


	//   ....[51]....
        /*05ac*/ 	.word	0x0000bf70


	//   ....[52]....
        /*05b0*/ 	.word	0x0000bf80


	//   ....[53]....
        /*05b4*/ 	.word	0x0000ee00


	//   ....[54]....
        /*05b8*/ 	.word	0x0000ee20


	//   ....[55]....
        /*05bc*/ 	.word	0x0000eed0


	//   ....[56]....
        /*05c0*/ 	.word	0x0000ef30


	//   ....[57]....
        /*05c4*/ 	.word	0x000103b0


	//   ....[58]....
        /*05c8*/ 	.word	0x00010410


	//   ....[59]....
        /*05cc*/ 	.word	0x00010420


	//   ....[60]....
        /*05d0*/ 	.word	0x00010450


	//   ....[61]....
        /*05d4*/ 	.word	0x00011740


	//   ....[62]....
        /*05d8*/ 	.word	0x00011760


	//   ....[63]....
        /*05dc*/ 	.word	0x00011850


	//   ....[64]....
        /*05e0*/ 	.word	0x00011870


	//   ....[65]....
        /*05e4*/ 	.word	0x00011d00


	//   ....[66]....
        /*05e8*/ 	.word	0x00011d20


	//   ....[67]....
        /*05ec*/ 	.word	0x00011e20


	//   ....[68]....
        /*05f0*/ 	.word	0x00011e60


	//   ....[69]....
        /*05f4*/ 	.word	0x00012fc0


	//   ....[70]....
        /*05f8*/ 	.word	0x00012ff0


	//   ....[71]....
        /*05fc*/ 	.word	0x000132b0


	//   ....[72]....
        /*0600*/ 	.word	0x000133e0


	//   ....[73]....
        /*0604*/ 	.word	0x00014990


	//   ....[74]....
        /*0608*/ 	.word	0x000149b0


	//   ....[75]....
        /*060c*/ 	.word	0x00014ac0


	//   ....[76]....
        /*0610*/ 	.word	0x00014af0


	//   ....[77]....
        /*0614*/ 	.word	0x00014d10


	//   ....[78]....
        /*0618*/ 	.word	0x00014d40


	//   ....[79]....
        /*061c*/ 	.word	0x00014d50


	//   ....[80]....
        /*0620*/ 	.word	0x00014d80


	//   ....[81]....
        /*0624*/ 	.word	0x00016270


	//   ....[82]....
        /*0628*/ 	.word	0x00016280


	//   ....[83]....
        /*062c*/ 	.word	0x000162a0


	//   ....[84]....
        /*0630*/ 	.word	0x000162c0


	//   ....[85]....
        /*0634*/ 	.word	0x00016640


	//   ....[86]....
        /*0638*/ 	.word	0x00016660


	//   ....[87]....
        /*063c*/ 	.word	0x00016780


	//   ....[88]....
        /*0640*/ 	.word	0x00016790


	//   ....[89]....
        /*0644*/ 	.word	0x000168c0


	//   ....[90]....
        /*0648*/ 	.word	0x000168e0


	//   ....[91]....
        /*064c*/ 	.word	0x00016a10


	//   ....[92]....
        /*0650*/ 	.word	0x00016a20


	//   ....[93]....
        /*0654*/ 	.word	0x00016d40


	//   ....[94]....
        /*0658*/ 	.word	0x00016d60


	//   ....[95]....
        /*065c*/ 	.word	0x00017750


	//   ....[96]....
        /*0660*/ 	.word	0x00017760


	//   ....[97]....
        /*0664*/ 	.word	0x000188d0


	//   ....[98]....
        /*0668*/ 	.word	0x000188f0


	//   ....[99]....
        /*066c*/ 	.word	0x00018a20


	//   ....[100]....
        /*0670*/ 	.word	0x00018a30


	//   ....[101]....
        /*0674*/ 	.word	0x00018b60


	//   ....[102]....
        /*0678*/ 	.word	0x00018b80


	//   ....[103]....
        /*067c*/ 	.word	0x00018cb0


	//   ....[104]....
        /*0680*/ 	.word	0x00018cc0


	//   ....[105]....
        /*0684*/ 	.word	0x00018e80


	//   ....[106]....
        /*0688*/ 	.word	0x00018ea0


	//   ....[107]....
        /*068c*/ 	.word	0x00018fc0


	//   ....[108]....
        /*0690*/ 	.word	0x00019000


	//   ....[109]....
        /*0694*/ 	.word	0x00019030


	//   ....[110]....
        /*0698*/ 	.word	0x00019060


	//   ....[111]....
        /*069c*/ 	.word	0x00019090


	//   ....[112]....
        /*06a0*/ 	.word	0x000190c0


	//   ....[113]....
        /*06a4*/ 	.word	0x00019220


	//   ....[114]....
        /*06a8*/ 	.word	0x00019260


	//   ....[115]....
        /*06ac*/ 	.word	0x00019290


	//   ....[116]....
        /*06b0*/ 	.word	0x000192c0


	//   ....[117]....
        /*06b4*/ 	.word	0x000192f0


	//   ....[118]....
        /*06b8*/ 	.word	0x00019320


	//   ....[119]....
        /*06bc*/ 	.word	0x000193b0


	//   ....[120]....
        /*06c0*/ 	.word	0x000193e0


	//   ....[121]....
        /*06c4*/ 	.word	0x000193f0


	//   ....[122]....
        /*06c8*/ 	.word	0x00019450


	//   ....[123]....
        /*06cc*/ 	.word	0x00019990


	//   ....[124]....
        /*06d0*/ 	.word	0x000199f0


	//   ....[125]....
        /*06d4*/ 	.word	0x00019a40


	//   ....[126]....
        /*06d8*/ 	.word	0x00019a90


	//   ....[127]....
        /*06dc*/ 	.word	0x00019ae0


	//   ....[128]....
        /*06e0*/ 	.word	0x00019b50


	//   ....[129]....
        /*06e4*/ 	.word	0x00019ba0


	//   ....[130]....
        /*06e8*/ 	.word	0x00019c00


	//   ....[131]....
        /*06ec*/ 	.word	0x00019c70


	//   ....[132]....
        /*06f0*/ 	.word	0x00019cd0


	//   ....[133]....
        /*06f4*/ 	.word	0x00019d40


	//   ....[134]....
        /*06f8*/ 	.word	0x00019db0


	//   ....[135]....
        /*06fc*/ 	.word	0x00019e20


	//   ....[136]....
        /*0700*/ 	.word	0x00019e80


	//   ....[137]....
        /*0704*/ 	.word	0x00019ef0


	//   ....[138]....
        /*0708*/ 	.word	0x00019f60


	//   ....[139]....
        /*070c*/ 	.word	0x00019fd0


	//   ....[140]....
        /*0710*/ 	.word	0x0001a030


	//   ....[141]....
        /*0714*/ 	.word	0x0001a0a0


	//   ....[142]....
        /*0718*/ 	.word	0x0001a110


	//   ....[143]....
        /*071c*/ 	.word	0x0001a280


	//   ....[144]....
        /*0720*/ 	.word	0x0001a2e0


	//   ....[145]....
        /*0724*/ 	.word	0x0001a350


	//   ....[146]....
        /*0728*/ 	.word	0x0001a3c0


	//   ....[147]....
        /*072c*/ 	.word	0x0001a430


	//   ....[148]....
        /*0730*/ 	.word	0x0001a490


	//   ....[149]....
        /*0734*/ 	.word	0x0001a500


	//   ....[150]....
        /*0738*/ 	.word	0x0001a570


	//   ....[151]....
        /*073c*/ 	.word	0x0001a5e0


	//   ....[152]....
        /*0740*/ 	.word	0x0001a640


	//   ....[153]....
        /*0744*/ 	.word	0x0001a6b0


	//   ....[154]....
        /*0748*/ 	.word	0x0001a720


	//   ....[155]....
        /*074c*/ 	.word	0x0001a890


	//   ....[156]....
        /*0750*/ 	.word	0x0001a8f0


	//   ....[157]....
        /*0754*/ 	.word	0x0001a960


	//   ....[158]....
        /*0758*/ 	.word	0x0001a9d0


	//   ....[159]....
        /*075c*/ 	.word	0x0001ab40


	//   ....[160]....
        /*0760*/ 	.word	0x0001aba0


	//   ....[161]....
        /*0764*/ 	.word	0x0001ac10


	//   ....[162]....
        /*0768*/ 	.word	0x0001ac80


	//   ....[163]....
        /*076c*/ 	.word	0x0001ae00


	//   ....[164]....
        /*0770*/ 	.word	0x0001ae60


	//   ....[165]....
        /*0774*/ 	.word	0x0001aeb0


	//   ....[166]....
        /*0778*/ 	.word	0x0001af20


	//   ....[167]....
        /*077c*/ 	.word	0x0001af90


	//   ....[168]....
        /*0780*/ 	.word	0x0001b110


	//   ....[169]....
        /*0784*/ 	.word	0x0001b170


	//   ....[170]....
        /*0788*/ 	.word	0x0001b1d0


	//   ....[171]....
        /*078c*/ 	.word	0x0001b230


	//   ....[172]....
        /*0790*/ 	.word	0x0001b280


	//   ....[173]....
        /*0794*/ 	.word	0x0001b2c0


	//   ....[174]....
        /*0798*/ 	.word	0x0001b330


	//   ....[175]....
        /*079c*/ 	.word	0x0001b3a0


	//   ....[176]....
        /*07a0*/ 	.word	0x0001b410


	//   ....[177]....
        /*07a4*/ 	.word	0x0001b470


	//   ....[178]....
        /*07a8*/ 	.word	0x0001b4e0


	//   ....[179]....
        /*07ac*/ 	.word	0x0001b550


	//   ....[180]....
        /*07b0*/ 	.word	0x0001b5c0


	//   ....[181]....
        /*07b4*/ 	.word	0x0001b620


	//   ....[182]....
        /*07b8*/ 	.word	0x0001b690


	//   ....[183]....
        /*07bc*/ 	.word	0x0001b700


	//   ....[184]....
        /*07c0*/ 	.word	0x0001b770


	//   ....[185]....
        /*07c4*/ 	.word	0x0001b7d0


	//   ....[186]....
        /*07c8*/ 	.word	0x0001b840


	//   ....[187]....
        /*07cc*/ 	.word	0x0001b8b0


	//   ....[188]....
        /*07d0*/ 	.word	0x0001b920


	//   ....[189]....
        /*07d4*/ 	.word	0x0001b980


	//   ....[190]....
        /*07d8*/ 	.word	0x0001b9f0


	//   ....[191]....
        /*07dc*/ 	.word	0x0001ba60


	//   ....[192]....
        /*07e0*/ 	.word	0x0001bad0


	//   ....[193]....
        /*07e4*/ 	.word	0x0001bb30


	//   ....[194]....
        /*07e8*/ 	.word	0x0001bba0


	//   ....[195]....
        /*07ec*/ 	.word	0x0001bc10


	//   ....[196]....
        /*07f0*/ 	.word	0x0001bc60


	//   ....[197]....
        /*07f4*/ 	.word	0x0001bca0


	//   ....[198]....
        /*07f8*/ 	.word	0x0001bcf0


	//   ....[199]....
        /*07fc*/ 	.word	0x0001bd40


	//   ....[200]....
        /*0800*/ 	.word	0x0001bd90


	//   ....[201]....
        /*0804*/ 	.word	0x0001be00


	//   ....[202]....
        /*0808*/ 	.word	0x0001be50


	//   ....[203]....
        /*080c*/ 	.word	0x0001bea0


	//   ....[204]....
        /*0810*/ 	.word	0x0001bef0


	//   ....[205]....
        /*0814*/ 	.word	0x0001bf40


	//   ....[206]....
        /*0818*/ 	.word	0x0001bf90


	//   ....[207]....
        /*081c*/ 	.word	0x0001c000


	//   ....[208]....
        /*0820*/ 	.word	0x0001c050


	//   ....[209]....
        /*0824*/ 	.word	0x0001c0b0


	//   ....[210]....
        /*0828*/ 	.word	0x0001c110


	//   ....[211]....
        /*082c*/ 	.word	0x0001c180


	//----- nvinfo : EIATTR_EXIT_INSTR_OFFSETS
	.align		4
.L_444:
        /*0830*/ 	.byte	0x04, 0x1c
        /*0832*/ 	.short	(.L_446 - .L_445)


	//   ....[0]....
.L_445:
        /*0834*/ 	.word	0x00000b40


	//   ....[1]....
        /*0838*/ 	.word	0x00019950


	//----- nvinfo : EIATTR_MAX_THREADS
	.align		4
.L_446:
        /*083c*/ 	.byte	0x04, 0x05
        /*083e*/ 	.short	(.L_448 - .L_447)
.L_447:
        /*0840*/ 	.word	0x00000100
        /*0844*/ 	.word	0x00000001
        /*0848*/ 	.word	0x00000001


	//----- nvinfo : EIATTR_CRS_STACK_SIZE
	.align		4
.L_448:
        /*084c*/ 	.byte	0x04, 0x1e
        /*084e*/ 	.short	(.L_450 - .L_449)
.L_449:
        /*0850*/ 	.word	0x00000000
.L_450:


//--------------------- .nv.info._ZN7cutlass13device_kernelIN5flash19enable_sm80_to_sm89INS1_16FlashAttnFwdSm80INS1_25CollectiveMainloopFwdSm80ILi8ELi2ELb0EN4cute5tupleIJNS5_1CILi128EEENS7_ILi64EEENS7_ILi192EEEEEELi192ENS_6half_tEfNS_4arch4Sm80ELb0ELb1ELb1ELb0ELb1ELb0ELb1ELb1EEENS1_21CollectiveEpilogueFwdINS6_IJS8_SA_S9_EEENS6_IJNS7_ILi1EEESI_SI_EEESC_SE_Li256ELb0ELb1ELb1ELb0EEENS1_19SingleTileSchedulerILb0ELb1ELb1ELi128EEEEEEEEEvNT_6ParamsE --------------------------
	.section	.nv.info._ZN7cutlass13device_kernelIN5flash19enable_sm80_to_sm89INS1_16FlashAttnFwdSm80INS1_25CollectiveMainloopFwdSm80ILi8ELi2ELb0EN4cute5tupleIJNS5_1CILi128EEENS7_ILi64EEENS7_ILi192EEEEEELi192ENS_6half_tEfNS_4arch4Sm80ELb0ELb1ELb1ELb0ELb1ELb0ELb1ELb1EEENS1_21CollectiveEpilogueFwdINS6_IJS8_SA_S9_EEENS6_IJNS7_ILi1EEESI_SI_EEESC_SE_Li256ELb0ELb1ELb1ELb0EEENS1_19SingleTileSchedulerILb0ELb1ELb1ELi128EEEEEEEEEvNT_6ParamsE,"",@"SHT_CUDA_INFO"
	.sectionflags	@""
	.align	4


	//----- nvinfo : EIATTR_CUDA_API_VERSION
	.align		4
        /*0000*/ 	.byte	0x04, 0x37
        /*0002*/ 	.short	(.L_452 - .L_451)
.L_451:
        /*0004*/ 	.word	0x00000082


	//----- nvinfo : EIATTR_SW2861232_WAR
	.align		4
.L_452:
        /*0008*/ 	.byte	0x01, 0x35
	.zero		2


	//----- nvinfo : EIATTR_PARAM_CBANK
	.align		4
        /*000c*/ 	.byte	0x04, 0x0a
        /*000e*/ 	.short	(.L_454 - .L_453)
	.align		4
.L_453:
        /*0010*/ 	.word	index@(.nv.constant0._ZN7cutlass13device_kernelIN5flash19enable_sm80_to_sm89INS1_16FlashAttnFwdSm80INS1_25CollectiveMainloopFwdSm80ILi8ELi2ELb0EN4cute5tupleIJNS5_1CILi128EEENS7_ILi64EEENS7_ILi192EEEEEELi192ENS_6half_tEfNS_4arch4Sm80ELb0ELb1ELb1ELb0ELb1ELb0ELb1ELb1EEENS1_21CollectiveEpilogueFwdINS6_IJS8_SA_S9_EEENS6_IJNS7_ILi1EEESI_SI_EEESC_SE_Li256ELb0ELb1ELb1ELb0EEENS1_19SingleTileSchedulerILb0ELb1ELb1ELi128EEEEEEEEEvNT_6ParamsE)
        /*0014*/ 	.short	0x0160
        /*0016*/ 	.short	0x0418


	//----- nvinfo : EIATTR_CBANK_PARAM_SIZE
	.align		4
.L_454:
        /*0018*/ 	.byte	0x03, 0x19
        /*001a*/ 	.short	0x0418


	//----- nvinfo : EIATTR_KPARAM_INFO
	.align		4
        /*001c*/ 	.byte	0x04, 0x17
        /*001e*/ 	.short	(.L_456 - .L_455)
.L_455:
        /*0020*/ 	.word	0x00000000
        /*0024*/ 	.short	0x0000
        /*0026*/ 	.short	0x0000
        /*0028*/ 	.byte	0x00, 0xf0, 0x61, 0x10


	//----- nvinfo : EIATTR_MAXREG_COUNT
	.align		4
.L_456:
        /*002c*/ 	.byte	0x03, 0x1b
        /*002e*/ 	.short	0x00ff


	//----- nvinfo : EIATTR_NUM_BARRIERS
	.align		4
        /*0030*/ 	.byte	0x02, 0x4c
        /*0032*/ 	.byte	0x02
	.zero		1


	//----- nvinfo : EIATTR_MERCURY_ISA_VERSION
	.align		4
        /*0034*/ 	.byte	0x03, 0x5f
        /*0036*/ 	.short	0x0000


	//----- nvinfo : EIATTR_COOP_GROUP_MASK_REGIDS
	.align		4
        /*0038*/ 	.byte	0x04, 0x29
        /*003a*/ 	.short	(.L_458 - .L_457)


	//   ....[0]....
.L_457:
        /*003c*/ 	.word	0xffffffff


	//   ....[1]....
        /*0040*/ 	.word	0xffffffff


	//   ....[2]....
        /*0044*/ 	.word	0xffffffff


	//   ....[3]....
        /*0048*/ 	.word	0xffffffff


	//   ....[4]....
        /*004c*/ 	.word	0xffffffff


	//   ....[5]....
        /*0050*/ 	.word	0xffffffff


	//   ....[6]....
        /*0054*/ 	.word	0xffffffff


	//   ....[7]....
        /*0058*/ 	.word	0xffffffff


	//   ....[8]....
        /*005c*/ 	.word	0xffffffff


	//   ....[9]....
        /*0060*/ 	.word	0xffffffff


	//   ....[10]....
        /*0064*/ 	.word	0xffffffff


	//   ....[11]....
        /*0068*/ 	.word	0xffffffff


	//   ....[12]....
        /*006c*/ 	.word	0xffffffff


	//   ....[13]....
        /*0070*/ 	.word	0xffffffff


	//   ....[14]....
        /*0074*/ 	.word	0xffffffff


	//   ....[15]....
        /*0078*/ 	.word	0xffffffff


	//   ....[16]....
        /*007c*/ 	.word	0xffffffff


	//   ....[17]....
        /*0080*/ 	.word	0xffffffff


	//   ....[18]....
        /*0084*/ 	.word	0xffffffff


	//   ....[19]....
        /*0088*/ 	.word	0xffffffff


	//   ....[20]....
        /*008c*/ 	.word	0xffffffff


	//   ....[21]....
        /*0090*/ 	.word	0xffffffff


	//   ....[22]....
        /*0094*/ 	.word	0xffffffff


	//   ....[23]....
        /*0098*/ 	.word	0xffffffff


	//   ....[24]....
        /*009c*/ 	.word	0xffffffff


	//   ....[25]....
        /*00a0*/ 	.word	0xffffffff


	//   ....[26]....
        /*00a4*/ 	.word	0xffffffff


	//   ....[27]....
        /*00a8*/ 	.word	0xffffffff


	//   ....[28]....
        /*00ac*/ 	.word	0xffffffff


	//   ....[29]....
        /*00b0*/ 	.word	0xffffffff


	//   ....[30]....
        /*00b4*/ 	.word	0xffffffff


	//   ....[31]....
        /*00b8*/ 	.word	0xffffffff


	//   ....[32]....
        /*00bc*/ 	.word	0xffffffff


	//   ....[33]....
        /*00c0*/ 	.word	0xffffffff


	//   ....[34]....
        /*00c4*/ 	.word	0xffffffff


	//   ....[35]....
        /*00c8*/ 	.word	0xffffffff


	//   ....[36]....
        /*00cc*/ 	.word	0xffffffff


	//   ....[37]....
        /*00d0*/ 	.word	0xffffffff


	//   ....[38]....
        /*00d4*/ 	.word	0xffffffff


	//   ....[39]....
        /*00d8*/ 	.word	0xffffffff


	//   ....[40]....
        /*00dc*/ 	.word	0xffffffff


	//   ....[41]....
        /*00e0*/ 	.word	0xffffffff


	//   ....[42]....
        /*00e4*/ 	.word	0xffffffff


	//   ....[43]....
        /*00e8*/ 	.word	0xffffffff


	//   ....[44]....
        /*00ec*/ 	.word	0xffffffff


	//   ....[45]....
        /*00f0*/ 	.word	0xffffffff


	//   ....[46]....
        /*00f4*/ 	.word	0xffffffff


	//   ....[47]....
        /*00f8*/ 	.word	0xffffffff


	//   ....[48]....
        /*00fc*/ 	.word	0xffffffff


	//   ....[49]....
        /*0100*/ 	.word	0xffffffff


	//   ....[50]....
        /*0104*/ 	.word	0xffffffff


	//   ....[51]....
        /*0108*/ 	.word	0xffffffff


	//   ....[52]....
        /*010c*/ 	.word	0xffffffff


	//   ....[53]....
        /*0110*/ 	.word	0xffffffff


	//   ....[54]....
        /*0114*/ 	.word	0xffffffff


	//   ....[55]....
        /*0118*/ 	.word	0xffffffff


	//   ....[56]....
        /*011c*/ 	.word	0xffffffff


	//   ....[57]....
        /*0120*/ 	.word	0xffffffff


	//   ....[58]....
        /*0124*/ 	.word	0xffffffff


	//   ....[59]....
        /*0128*/ 	.word	0xffffffff


	//   ....[60]....
        /*012c*/ 	.word	0xffffffff


	//   ....[61]....
        /*0130*/ 	.word	0xffffffff


	//   ....[62]....
        /*0134*/ 	.word	0xffffffff


	//   ....[63]....
        /*0138*/ 	.word	0xffffffff


	//   ....[64]....
        /*013c*/ 	.word	0xffffffff


	//   ....[65]....
        /*0140*/ 	.word	0xffffffff


	//   ....[66]....
        /*0144*/ 	.word	0xffffffff


	//   ....[67]....
        /*0148*/ 	.word	0xffffffff


	//   ....[68]....
        /*014c*/ 	.word	0xffffffff


	//   ....[69]....
        /*0150*/ 	.word	0xffffffff


	//   ....[70]....
        /*0154*/ 	.word	0xffffffff


	//   ....[71]....
        /*0158*/ 	.word	0xffffffff


	//   ....[72]....
        /*015c*/ 	.word	0xffffffff


	//   ....[73]....
        /*0160*/ 	.word	0xffffffff


	//   ....[74]....
        /*0164*/ 	.word	0xffffffff


	//   ....[75]....
        /*0168*/ 	.word	0xffffffff


	//   ....[76]....
        /*016c*/ 	.word	0xffffffff


	//   ....[77]....
        /*0170*/ 	.word	0xffffffff


	//   ....[78]....
        /*0174*/ 	.word	0xffffffff


	//   ....[79]....
        /*0178*/ 	.word	0xffffffff


	//   ....[80]....
        /*017c*/ 	.word	0xffffffff


	//   ....[81]....
        /*0180*/ 	.word	0xffffffff


	//   ....[82]....
        /*0184*/ 	.word	0xffffffff


	//   ....[83]....
        /*0188*/ 	.word	0xffffffff


	//   ....[84]....
        /*018c*/ 	.word	0xffffffff


	//   ....[85]....
        /*0190*/ 	.word	0xffffffff


	//   ....[86]....
        /*0194*/ 	.word	0xffffffff


	//----- nvinfo : EIATTR_COOP_GROUP_INSTR_OFFSETS
	.align		4
.L_458:
        /*0198*/ 	.byte	0x04, 0x28
        /*019a*/ 	.short	(.L_460 - .L_459)


	//   ....[0]....
.L_459:
        /*019c*/ 	.word	0x00000050


	//   ....[1]....
        /*01a0*/ 	.word	0x000012e0


	//   ....[2]....
        /*01a4*/ 	.word	0x00001310


	//   ....[3]....
        /*01a8*/ 	.word	0x00001540


	//   ....[4]....
        /*01ac*/ 	.word	0x00001570


	//   ....[5]....
        /*01b0*/ 	.word	0x00001690


	//   ....[6]....
        /*01b4*/ 	.word	0x000016c0


	//   ....[7]....
        /*01b8*/ 	.word	0x000017d0


	//   ....[8]....
        /*01bc*/ 	.word	0x00001810


	//   ....[9]....
        /*01c0*/ 	.word	0x00001d70


	//   ....[10]....
        /*01c4*/ 	.word	0x00001d90


	//   ....[11]....
        /*01c8*/ 	.word	0x00001db0


	//   ....[12]....
        /*01cc*/ 	.word	0x00001dd0


	//   ....[13]....
        /*01d0*/ 	.word	0x00001e90


	//   ....[14]....
        /*01d4*/ 	.word	0x00001eb0


	//   ....[15]....
        /*01d8*/ 	.word	0x00001ed0


	//   ....[16]....
        /*01dc*/ 	.word	0x00001ef0


	//   ....[17]....
        /*01e0*/ 	.word	0x000023e0


	//   ....[18]....
        /*01e4*/ 	.word	0x00002410


	//   ....[19]....
        /*01e8*/ 	.word	0x00002430


	//   ....[20]....
        /*01ec*/ 	.word	0x00002440


	//   ....[21]....
        /*01f0*/ 	.word	0x00002a00


	//   ....[22]....
        /*01f4*/ 	.word	0x00002a30


	//   ....[23]....
        /*01f8*/ 	.word	0x00002a50


	//   ....[24]....
        /*01fc*/ 	.word	0x00002ab0


	//   ....[25]....
        /*0200*/ 	.word	0x00003880


	//   ....[26]....
        /*0204*/ 	.word	0x00003ba0


	//   ....[27]....
        /*0208*/ 	.word	0x00004770


	//   ....[28]....
        /*020c*/ 	.word	0x000048b0


	//   ....[29]....
        /*0210*/ 	.word	0x000048d0


	//   ....[30]....
        /*0214*/ 	.word	0x00004940


	//   ....[31]....
        /*0218*/ 	.word	0x00005b10


	//   ....[32]....
        /*021c*/ 	.word	0x00005b40


	//   ....[33]....
        /*0220*/ 	.word	0x00005b60


	//   ....[34]....
        /*0224*/ 	.word	0x00005b70


	//   ....[35]....
        /*0228*/ 	.word	0x00006280


	//   ....[36]....
        /*022c*/ 	.word	0x000062a0


	//   ....[37]....
        /*0230*/ 	.word	0x000062b0


	//   ....[38]....
        /*0234*/ 	.word	0x000062c0


	//   ....[39]....
        /*0238*/ 	.word	0x00007020


	//   ....[40]....
        /*023c*/ 	.word	0x000074a0


	//   ....[41]....
        /*0240*/ 	.word	0x00007dc0


	//   ....[42]....
        /*0244*/ 	.word	0x00007ef0


	//   ....[43]....
        /*0248*/ 	.word	0x00007f10


	//   ....[44]....
        /*024c*/ 	.word	0x00007fb0


	//   ....[45]....
        /*0250*/ 	.word	0x00009880


	//   ....[46]....
        /*0254*/ 	.word	0x000098b0


	//   ....[47]....
        /*0258*/ 	.word	0x000098c0


	//   ....[48]....
        /*025c*/ 	.word	0x000098d0


	//   ....[49]....
        /*0260*/ 	.word	0x0000a050


	//   ....[50]....
        /*0264*/ 	.word	0x0000a070


	//   ....[51]....
        /*0268*/ 	.word	0x0000a080


	//   ....[52]....
        /*026c*/ 	.word	0x0000a090


	//   ....[53]....
        /*0270*/ 	.word	0x0000b1f0


	//   ....[54]....
        /*0274*/ 	.word	0x0000b220


	//   ....[55]....
        /*0278*/ 	.word	0x0000b240


	//   ....[56]....
        /*027c*/ 	.word	0x0000b280


	//   ....[57]....
        /*0280*/ 	.word	0x0000cb50


	//   ....[58]....
        /*0284*/ 	.word	0x0000cb80


	//   ....[59]....
        /*0288*/ 	.word	0x0000cb90


	//   ....[60]....
        /*028c*/ 	.word	0x0000cba0


	//   ....[61]....
        /*0290*/ 	.word	0x0000d0a0


	//   ....[62]....
        /*0294*/ 	.word	0x0000d0d0


	//   ....[63]....
        /*0298*/ 	.word	0x0000d0f0


	//   ....[64]....
        /*029c*/ 	.word	0x0000d100


	//   ....[65]....
        /*02a0*/ 	.word	0x0000ded0


	//   ....[66]....
        /*02a4*/ 	.word	0x0000e280


	//   ....[67]....
        /*02a8*/ 	.word	0x0000ebc0


	//   ....[68]....
        /*02ac*/ 	.word	0x0000ecd0


	//   ....[69]....
        /*02b0*/ 	.word	0x0000ece0


	//   ....[70]....
        /*02b4*/ 	.word	0x0000ed50


	//   ....[71]....
        /*02b8*/ 	.word	0x00010630


	//   ....[72]....
        /*02bc*/ 	.word	0x00010660


	//   ....[73]....
        /*02c0*/ 	.word	0x00010680


	//   ....[74]....
        /*02c4*/ 	.word	0x00010690


	//   ....[75]....
        /*02c8*/ 	.word	0x00010860


	//   ....[76]....
        /*02cc*/ 	.word	0x00010890


	//   ....[77]....
        /*02d0*/ 	.word	0x000108d0


	//   ....[78]....
        /*02d4*/ 	.word	0x000108e0


	//   ....[79]....
        /*02d8*/ 	.word	0x000115f0


	//   ....[80]....
        /*02dc*/ 	.word	0x00011630


	//   ....[81]....
        /*02e0*/ 	.word	0x00011660


	//   ....[82]....
        /*02e4*/ 	.word	0x000116a0


	//   ....[83]....
        /*02e8*/ 	.word	0x00011710


	//   ....[84]....
        /*02ec*/ 	.word	0x00011770


	//   ....[85]....
        /*02f0*/ 	.word	0x00012080


	//   ....[86]....
        /*02f4*/ 	.word	0x00012090


	//----- nvinfo : EIATTR_EXIT_INSTR_OFFSETS
	.align		4
.L_460:
        /*02f8*/ 	.byte	0x04, 0x1c
        /*02fa*/ 	.short	(.L_462 - .L_461)


	//   ....[0]....
.L_461:
        /*02fc*/ 	.word	0x000001b0


	//   ....[1]....
        /*0300*/ 	.word	0x000120a0


	//   ....[2]....
        /*0304*/ 	.word	0x00012940


	//   ....[3]....
        /*0308*/ 	.word	0x00012990


	//   ....[4]....
        /*030c*/ 	.word	0x000129c0


	//   ....[5]....
        /*0310*/ 	.word	0x00012a20


	//   ....[6]....
        /*0314*/ 	.word	0x00012cb0


	//----- nvinfo : EIATTR_CTAIDZ_USED
	.align		4
.L_462:
        /*0318*/ 	.byte	0x01, 0x04
	.zero		2


	//----- nvinfo : EIATTR_MAX_THREADS
	.align		4
        /*031c*/ 	.byte	0x04, 0x05
        /*031e*/ 	.short	(.L_464 - .L_463)
.L_463:
        /*0320*/ 	.word	0x00000100
        /*0324*/ 	.word	0x00000001
        /*0328*/ 	.word	0x00000001


	//----- nvinfo : EIATTR_CRS_STACK_SIZE
	.align		4
.L_464:
        /*032c*/ 	.byte	0x04, 0x1e
        /*032e*/ 	.short	(.L_466 - .L_465)
.L_465:
        /*0330*/ 	.word	0x00000000
.L_466:


//--------------------- .nv.info._ZN7cutlass13device_kernelIN5flash19enable_sm80_to_sm89INS1_16FlashAttnFwdSm80INS1_25CollectiveMainloopFwdSm80ILi8ELi2ELb0EN4cute5tupleIJNS5_1CILi128EEENS7_ILi64EEENS7_ILi192EEEEEELi192ENS_6half_tEfNS_4arch4Sm80ELb0ELb1ELb1ELb1ELb1ELb0ELb1ELb1EEENS1_21CollectiveEpilogueFwdINS6_IJS8_SA_S9_EEENS6_IJNS7_ILi1EEESI_SI_EEESC_SE_Li256ELb1ELb1ELb1ELb0EEENS1_36VarlenDynamicPersistentTileSchedulerILi128ELi64ELi256ELi256ELb1ELb1ELb0ELb1ELb0ELb1EEEEEEEEEvNT_6ParamsE --------------------------
	.section	.nv.info._ZN7cutlass13device_kernelIN5flash19enable_sm80_to_sm89INS1_16FlashAttnFwdSm80INS1_25CollectiveMainloopFwdSm80ILi8ELi2ELb0EN4cute5tupleIJNS5_1CILi128EEENS7_ILi64EEENS7_ILi192EEEEEELi192ENS_6half_tEfNS_4arch4Sm80ELb0ELb1ELb1ELb1ELb1ELb0ELb1ELb1EEENS1_21CollectiveEpilogueFwdINS6_IJS8_SA_S9_EEENS6_IJNS7_ILi1EEESI_SI_EEESC_SE_Li256ELb1ELb1ELb1ELb0EEENS1_36VarlenDynamicPersistentTileSchedulerILi128ELi64ELi256ELi256ELb1ELb1ELb0ELb1ELb0ELb1EEEEEEEEEvNT_6ParamsE,"",@"SHT_CUDA_INFO"
	.sectionflags	@""
	.align	4


	//----- nvinfo : EIATTR_CUDA_API_VERSION
	.align		4
        /*0000*/ 	.byte	0x04, 0x37
        /*0002*/ 	.short	(.L_468 - .L_467)
.L_467:
        /*0004*/ 	.word	0x00000082


	//----- nvinfo : EIATTR_SW2861232_WAR
	.align		4
.L_468:
        /*0008*/ 	.byte	0x01, 0x35
	.zero		2


	//----- nvinfo : EIATTR_PARAM_CBANK
	.align		4
        /*000c*/ 	.byte	0x04, 0x0a
        /*000e*/ 	.short	(.L_470 - .L_469)
	.align		4
.L_469:
        /*0010*/ 	.word	index@(.nv.constant0._ZN7cutlass13device_kernelIN5flash19enable_sm80_to_sm89INS1_16FlashAttnFwdSm80INS1_25CollectiveMainloopFwdSm80ILi8ELi2ELb0EN4cute5tupleIJNS5_1CILi128EEENS7_ILi64EEENS7_ILi192EEEEEELi192ENS_6half_tEfNS_4arch4Sm80ELb0ELb1ELb1ELb1ELb1ELb0ELb1ELb1EEENS1_21CollectiveEpilogueFwdINS6_IJS8_SA_S9_EEENS6_IJNS7_ILi1EEESI_SI_EEESC_SE_Li256ELb1ELb1ELb1ELb0EEENS1_36VarlenDynamicPersistentTileSchedulerILi128ELi64ELi256ELi256ELb1ELb1ELb0ELb1ELb0ELb1EEEEEEEEEvNT_6ParamsE)
        /*0014*/ 	.short	0x0160
        /*0016*/ 	.short	0x0438


	//----- nvinfo : EIATTR_CBANK_PARAM_SIZE
	.align		4
.L_470:
        /*0018*/ 	.byte	0x03, 0x19
        /*001a*/ 	.short	0x0438


	//----- nvinfo : EIATTR_KPARAM_INFO
	.align		4
        /*001c*/ 	.byte	0x04, 0x17
        /*001e*/ 	.short	(.L_472 - .L_471)
.L_471:
        /*0020*/ 	.word	0x00000000
        /*0024*/ 	.short	0x0000
        /*0026*/ 	.short	0x0000
        /*0028*/ 	.byte	0x00, 0xf0, 0xe1, 0x10


	//----- nvinfo : EIATTR_MAXREG_COUNT
	.align		4
.L_472:
        /*002c*/ 	.byte	0x03, 0x1b
        /*002e*/ 	.short	0x00ff


	//----- nvinfo : EIATTR_NUM_BARRIERS
	.align		4
        /*0030*/ 	.byte	0x02, 0x4c
        /*0032*/ 	.byte	0x06
	.zero		1


	//----- nvinfo : EIATTR_ANNOTATIONS
	.align		4
        /*0034*/ 	.byte	0x04, 0x55
        /*0036*/ 	.short	(.L_474 - .L_473)


	//   ....[0]....
.L_473:
        /*0038*/ 	.word	0x00000001
        /*003c*/ 	.byte	0x70, 0x00, 0x00, 0x00, 0x01, 0x00, 0x00, 0x00, 0x40, 0x14, 0x00, 0x00, 0x01, 0x00, 0x00, 0x00
        /*004c*/ 	.byte	0xf0, 0x17, 0x00, 0x00, 0x01, 0x00, 0x00, 0x00, 0x20, 0x18, 0x00, 0x00, 0x01, 0x00, 0x00, 0x00
        /*005c*/ 	.byte	0xb0, 0x56, 0x00, 0x00, 0x01, 0x00, 0x00, 0x00, 0x00, 0x31, 0x01, 0x00, 0x01, 0x00, 0x00, 0x00
        /*006c*/ 	.byte	0x60, 0x38, 0x01, 0x00, 0x01, 0x00, 0x00, 0x00, 0x70, 0x64, 0x01, 0x00


	//----- nvinfo : EIATTR_MERCURY_ISA_VERSION
	.align		4
.L_474:
        /*0078*/ 	.byte	0x03, 0x5f
        /*007a*/ 	.short	0x0000


	//----- nvinfo : EIATTR_INT_WARP_WIDE_INSTR_OFFSETS
	.align		4
        /*007c*/ 	.byte	0x04, 0x31
        /*007e*/ 	.short	(.L_476 - .L_475)


	//   ....[0]....
.L_475:
        /*0080*/ 	.word	0x00012fe0


	//   ....[1]....
        /*0084*/ 	.word	0x00013060


	//----- nvinfo : EIATTR_COOP_GROUP_MASK_REGIDS
	.align		4
.L_476:
        /*0088*/ 	.byte	0x04, 0x29
        /*008a*/ 	.short	(.L_478 - .L_477)


	//   ....[0]....
.L_477:
        /*008c*/ 	.word	0xffffffff


	//   ....[1]....
        /*0090*/ 	.word	0xffffffff


	//   ....[2]....
        /*0094*/ 	.word	0xffffffff


	//   ....[3]....
        /*0098*/ 	.word	0xffffffff


	//   ....[4]....
        /*009c*/ 	.word	0xffffffff


	//   ....[5]....
        /*00a0*/ 	.word	0xffffffff


	//   ....[6]....
        /*00a4*/ 	.word	0xffffffff


	//   ....[7]....
        /*00a8*/ 	.word	0xffffffff


	//   ....[8]....
        /*00ac*/ 	.word	0xffffffff


	//   ....[9]....
        /*00b0*/ 	.word	0xffffffff


	//   ....[10]....
        /*00b4*/ 	.word	0xffffffff


	//   ....[11]....
        /*00b8*/ 	.word	0xffffffff


	//   ....[12]....
        /*00bc*/ 	.word	0xffffffff


	//   ....[13]....
        /*00c0*/ 	.word	0xffffffff


	//   ....[14]....
        /*00c4*/ 	.word	0xffffffff


	//   ....[15]....
        /*00c8*/ 	.word	0xffffffff


	//   ....[16]....
        /*00cc*/ 	.word	0xffffffff


	//   ....[17]....
        /*00d0*/ 	.word	0xffffffff


	//   ....[18]....
        /*00d4*/ 	.word	0xffffffff


	//   ....[19]....
        /*00d8*/ 	.word	0xffffffff


	//   ....[20]....
        /*00dc*/ 	.word	0xffffffff


	//   ....[21]....
        /*00e0*/ 	.word	0xffffffff


	//   ....[22]....
        /*00e4*/ 	.word	0xffffffff


	//   ....[23]....
        /*00e8*/ 	.word	0xffffffff


	//   ....[24]....
        /*00ec*/ 	.word	0xffffffff


	//   ....[25]....
        /*00f0*/ 	.word	0xffffffff


	//   ....[26]....
        /*00f4*/ 	.word	0xffffffff


	//   ....[27]....
        /*00f8*/ 	.word	0xffffffff


	//   ....[28]....
        /*00fc*/ 	.word	0xffffffff


	//   ....[29]....
        /*0100*/ 	.word	0xffffffff


	//   ....[30]....
        /*0104*/ 	.word	0xffffffff


	//   ....[31]....
        /*0108*/ 	.word	0xffffffff


	//   ....[32]....
        /*010c*/ 	.word	0xffffffff


	//   ....[33]....
        /*0110*/ 	.word	0xffffffff


	//   ....[34]....
        /*0114*/ 	.word	0xffffffff


	//   ....[35]....
        /*0118*/ 	.word	0xffffffff


	//   ....[36]....
        /*011c*/ 	.word	0xffffffff


	//   ....[37]....
        /*0120*/ 	.word	0xffffffff


	//   ....[38]....
        /*0124*/ 	.word	0xffffffff


	//   ....[39]....
        /*0128*/ 	.word	0xffffffff


	//   ....[40]....
        /*012c*/ 	.word	0xffffffff


	//   ....[41]....
        /*0130*/ 	.word	0xffffffff


	//   ....[42]....
        /*0134*/ 	.word	0xffffffff


	//   ....[43]....
        /*0138*/ 	.word	0xffffffff


	//   ....[44]....
        /*013c*/ 	.word	0xffffffff


	//   ....[45]....
        /*0140*/ 	.word	0xffffffff


	//   ....[46]....
        /*0144*/ 	.word	0xffffffff


	//   ....[47]....
        /*0148*/ 	.word	0xffffffff


	//   ....[48]....
        /*014c*/ 	.word	0xffffffff


	//   ....[49]....
        /*0150*/ 	.word	0xffffffff


	//   ....[50]....
        /*0154*/ 	.word	0xffffffff


	//   ....[51]....
        /*0158*/ 	.word	0xffffffff


	//   ....[52]....
        /*015c*/ 	.word	0xffffffff


	//   ....[53]....
        /*0160*/ 	.word	0xffffffff


	//   ....[54]....
        /*0164*/ 	.word	0xffffffff


	//   ....[55]....
        /*0168*/ 	.word	0xffffffff


	//   ....[56]....
        /*016c*/ 	.word	0xffffffff


	//   ....[57]....
        /*0170*/ 	.word	0xffffffff


	//   ....[58]....
        /*0174*/ 	.word	0xffffffff


	//   ....[59]....
        /*0178*/ 	.word	0xffffffff


	//   ....[60]....
        /*017c*/ 	.word	0xffffffff


	//   ....[61]....
        /*0180*/ 	.word	0xffffffff


	//   ....[62]....
        /*0184*/ 	.word	0xffffffff


	//   ....[63]....
        /*0188*/ 	.word	0xffffffff


	//   ....[64]....
        /*018c*/ 	.word	0xffffffff


	//   ....[65]....
        /*0190*/ 	.word	0xffffffff


	//   ....[66]....
        /*0194*/ 	.word	0xffffffff


	//   ....[67]....
        /*0198*/ 	.word	0xffffffff


	//   ....[68]....
        /*019c*/ 	.word	0xffffffff


	//   ....[69]....
        /*01a0*/ 	.word	0xffffffff


	//   ....[70]....
        /*01a4*/ 	.word	0xffffffff


	//   ....[71]....
        /*01a8*/ 	.word	0xffffffff


	//   ....[72]....
        /*01ac*/ 	.word	0xffffffff


	//   ....[73]....
        /*01b0*/ 	.word	0xffffffff


	//   ....[74]....
        /*01b4*/ 	.word	0xffffffff


	//   ....[75]....
        /*01b8*/ 	.word	0xffffffff


	//   ....[76]....
        /*01bc*/ 	.word	0xffffffff


	//   ....[77]....
        /*01c0*/ 	.word	0xffffffff


	//   ....[78]....
        /*01c4*/ 	.word	0xffffffff


	//   ....[79]....
        /*01c8*/ 	.word	0xffffffff


	//   ....[80]....
        /*01cc*/ 	.word	0xffffffff


	//   ....[81]....
        /*01d0*/ 	.word	0xffffffff


	//   ....[82]....
        /*01d4*/ 	.word	0xffffffff


	//   ....[83]....
        /*01d8*/ 	.word	0xffffffff


	//   ....[84]....
        /*01dc*/ 	.word	0xffffffff


	//   ....[85]....
        /*01e0*/ 	.word	0xffffffff


	//   ....[86]....
        /*01e4*/ 	.word	0xffffffff


	//   ....[87]....
        /*01e8*/ 	.word	0xffffffff


	//   ....[88]....
        /*01ec*/ 	.word	0xffffffff


	//   ....[89]....
        /*01f0*/ 	.word	0xffffffff


	//   ....[90]....
        /*01f4*/ 	.word	0xffffffff


	//   ....[91]....
        /*01f8*/ 	.word	0xffffffff


	//   ....[92]....
        /*01fc*/ 	.word	0xffffffff


	//   ....[93]....
        /*0200*/ 	.word	0xffffffff


	//   ....[94]....
        /*0204*/ 	.word	0xffffffff


	//   ....[95]....
        /*0208*/ 	.word	0xffffffff


	//   ....[96]....
        /*020c*/ 	.word	0xffffffff


	//   ....[97]....
        /*0210*/ 	.word	0xffffffff


	//   ....[98]....
        /*0214*/ 	.word	0xffffffff


	//   ....[99]....
        /*0218*/ 	.word	0xffffffff


	//   ....[100]....
        /*021c*/ 	.word	0xffffffff


	//   ....[101]....
        /*0220*/ 	.word	0xffffffff


	//   ....[102]....
        /*0224*/ 	.word	0xffffffff


	//   ....[103]....
        /*0228*/ 	.word	0xffffffff


	//   ....[104]....
        /*022c*/ 	.word	0xffffffff


	//   ....[105]....
        /*0230*/ 	.word	0xffffffff


	//   ....[106]....
        /*0234*/ 	.word	0xffffffff


	//   ....[107]....
        /*0238*/ 	.word	0xffffffff


	//   ....[108]....
        /*023c*/ 	.word	0xffffffff


	//   ....[109]....
        /*0240*/ 	.word	0xffffffff


	//   ....[110]....
        /*0244*/ 	.word	0xffffffff


	//   ....[111]....
        /*0248*/ 	.word	0xffffffff


	//   ....[112]....
        /*024c*/ 	.word	0xffffffff


	//   ....[113]....
        /*0250*/ 	.word	0xffffffff


	//   ....[114]....
        /*0254*/ 	.word	0xffffffff


	//   ....[115]....
        /*0258*/ 	.word	0xffffffff


	//   ....[116]....
        /*025c*/ 	.word	0xffffffff


	//   ....[117]....
        /*0260*/ 	.word	0xffffffff


	//   ....[118]....
        /*0264*/ 	.word	0xffffffff


	//   ....[119]....
        /*0268*/ 	.word	0xffffffff


	//   ....[120]....
        /*026c*/ 	.word	0xffffffff


	//   ....[121]....
        /*0270*/ 	.word	0xffffffff


	//   ....[122]....
        /*0274*/ 	.word	0xffffffff


	//   ....[123]....
        /*0278*/ 	.word	0xffffffff


	//   ....[124]....
        /*027c*/ 	.word	0xffffffff


	//   ....[125]....
        /*0280*/ 	.word	0xffffffff


	//   ....[126]....
        /*0284*/ 	.word	0xffffffff


	//   ....[127]....
        /*0288*/ 	.word	0xffffffff


	//   ....[128]....
        /*028c*/ 	.word	0xffffffff


	//   ....[129]....
        /*0290*/ 	.word	0xffffffff


	//   ....[130]....
        /*0294*/ 	.word	0xffffffff


	//   ....[131]....
        /*0298*/ 	.word	0xffffffff


	//   ....[132]....
        /*029c*/ 	.word	0xffffffff


	//   ....[133]....
        /*02a0*/ 	.word	0xffffffff


	//   ....[134]....
        /*02a4*/ 	.word	0xffffffff


	//   ....[135]....
        /*02a8*/ 	.word	0xffffffff


	//   ....[136]....
        /*02ac*/ 	.word	0xffffffff


	//   ....[137]....
        /*02b0*/ 	.word	0xffffffff


	//   ....[138]....
        /*02b4*/ 	.word	0xffffffff


	//   ....[139]....
        /*02b8*/ 	.word	0xffffffff


	//   ....[140]....
        /*02bc*/ 	.word	0xffffffff


	//   ....[141]....
        /*02c0*/ 	.word	0xffffffff


	//   ....[142]....
        /*02c4*/ 	.word	0xffffffff


	//   ....[143]....
        /*02c8*/ 	.word	0xffffffff


	//   ....[144]....
        /*02cc*/ 	.word	0xffffffff


	//   ....[145]....
        /*02d0*/ 	.word	0xffffffff


	//   ....[146]....
        /*02d4*/ 	.word	0xffffffff


	//   ....[147]....
        /*02d8*/ 	.word	0xffffffff


	//   ....[148]....
        /*02dc*/ 	.word	0xffffffff


	//   ....[149]....
        /*02e0*/ 	.word	0xffffffff


	//   ....[150]....
        /*02e4*/ 	.word	0xffffffff


	//   ....[151]....
        /*02e8*/ 	.word	0xffffffff


	//   ....[152]....
        /*02ec*/ 	.word	0xffffffff


	//   ....[153]....
        /*02f0*/ 	.word	0xffffffff


	//   ....[154]....
        /*02f4*/ 	.word	0xffffffff


	//   ....[155]....
        /*02f8*/ 	.word	0xffffffff


	//   ....[156]....
        /*02fc*/ 	.word	0xffffffff


	//   ....[157]....
        /*0300*/ 	.word	0xffffffff


	//   ....[158]....
        /*0304*/ 	.word	0xffffffff


	//   ....[159]....
        /*0308*/ 	.word	0xffffffff


	//   ....[160]....
        /*030c*/ 	.word	0xffffffff


	//   ....[161]....
        /*0310*/ 	.word	0xffffffff


	//   ....[162]....
        /*0314*/ 	.word	0xffffffff


	//   ....[163]....
        /*0318*/ 	.word	0xffffffff


	//   ....[164]....
        /*031c*/ 	.word	0xffffffff


	//   ....[165]....
        /*0320*/ 	.word	0xffffffff


	//   ....[166]....
        /*0324*/ 	.word	0xffffffff


	//   ....[167]....
        /*0328*/ 	.word	0xffffffff


	//   ....[168]....
        /*032c*/ 	.word	0xffffffff


	//   ....[169]....
        /*0330*/ 	.word	0xffffffff


	//   ....[170]....
        /*0334*/ 	.word	0xffffffff


	//   ....[171]....
        /*0338*/ 	.word	0xffffffff


	//   ....[172]....
        /*033c*/ 	.word	0xffffffff


	//   ....[173]....
        /*0340*/ 	.word	0xffffffff


	//   ....[174]....
        /*0344*/ 	.word	0xffffffff


	//   ....[175]....
        /*0348*/ 	.word	0xffffffff


	//   ....[176]....
        /*034c*/ 	.word	0xffffffff


	//   ....[177]....
        /*0350*/ 	.word	0xffffffff


	//   ....[178]....
        /*0354*/ 	.word	0xffffffff


	//   ....[179]....
        /*0358*/ 	.word	0xffffffff


	//   ....[180]....
        /*035c*/ 	.word	0xffffffff


	//   ....[181]....
        /*0360*/ 	.word	0xffffffff


	//   ....[182]....
        /*0364*/ 	.word	0xffffffff


	//   ....[183]....
        /*0368*/ 	.word	0xffffffff


	//   ....[184]....
        /*036c*/ 	.word	0xffffffff


	//   ....[185]....
        /*0370*/ 	.word	0xffffffff


	//   ....[186]....
        /*0374*/ 	.word	0xffffffff


	//   ....[187]....
        /*0378*/ 	.word	0xffffffff


	//   ....[188]....
        /*037c*/ 	.word	0xffffffff


	//   ....[189]....
        /*0380*/ 	.word	0xffffffff


	//   ....[190]....
        /*0384*/ 	.word	0xffffffff


	//   ....[191]....
        /*0388*/ 	.word	0xffffffff


	//   ....[192]....
        /*038c*/ 	.word	0xffffffff


	//   ....[193]....
        /*0390*/ 	.word	0xffffffff


	//   ....[194]....
        /*0394*/ 	.word	0xffffffff


	//   ....[195]....
        /*0398*/ 	.word	0xffffffff


	//   ....[196]....
        /*039c*/ 	.word	0xffffffff


	//   ....[197]....
        /*03a0*/ 	.word	0xffffffff


	//   ....[198]....
        /*03a4*/ 	.word	0xffffffff


	//   ....[199]....
        /*03a8*/ 	.word	0xffffffff


	//   ....[200]....
        /*03ac*/ 	.word	0xffffffff


	//   ....[201]....
        /*03b0*/ 	.word	0xffffffff


	//   ....[202]....
        /*03b4*/ 	.word	0xffffffff


	//   ....[203]....
        /*03b8*/ 	.word	0xffffffff


	//   ....[204]....
        /*03bc*/ 	.word	0xffffffff


	//   ....[205]....
        /*03c0*/ 	.word	0xffffffff


	//   ....[206]....
        /*03c4*/ 	.word	0xffffffff


	//   ....[207]....
        /*03c8*/ 	.word	0xffffffff


	//   ....[208]....
        /*03cc*/ 	.word	0xffffffff


	//   ....[209]....
        /*03d0*/ 	.word	0xffffffff


	//   ....[210]....
        /*03d4*/ 	.word	0xffffffff


	//   ....[211]....
        /*03d8*/ 	.word	0xffffffff


	//   ....[212]....
        /*03dc*/ 	.word	0xffffffff


	//   ....[213]....
        /*03e0*/ 	.word	0xffffffff


	//   ....[214]....
        /*03e4*/ 	.word	0xffffffff


	//   ....[215]....
        /*03e8*/ 	.word	0xffffffff


	//   ....[216]....
        /*03ec*/ 	.word	0xffffffff


	//   ....[217]....
        /*03f0*/ 	.word	0xffffffff


	//   ....[218]....
        /*03f4*/ 	.word	0xffffffff


	//   ....[219]....
        /*03f8*/ 	.word	0xffffffff


	//   ....[220]....
        /*03fc*/ 	.word	0xffffffff


	//   ....[221]....
        /*0400*/ 	.word	0xffffffff


	//   ....[222]....
        /*0404*/ 	.word	0xffffffff


	//   ....[223]....
        /*0408*/ 	.word	0xffffffff


	//   ....[224]....
        /*040c*/ 	.word	0xffffffff


	//   ....[225]....
        /*0410*/ 	.word	0xffffffff


	//   ....[226]....
        /*0414*/ 	.word	0xffffffff


	//   ....[227]....
        /*0418*/ 	.word	0xffffffff


	//   ....[228]....
        /*041c*/ 	.word	0xffffffff


	//   ....[229]....
        /*0420*/ 	.word	0xffffffff


	//   ....[230]....
        /*0424*/ 	.word	0xffffffff


	//   ....[231]....
        /*0428*/ 	.word	0xffffffff


	//   ....[232]....
        /*042c*/ 	.word	0xffffffff


	//   ....[233]....
        /*0430*/ 	.word	0xffffffff


	//----- nvinfo : EIATTR_COOP_GROUP_INSTR_OFFSETS
	.align		4
.L_478:
        /*0434*/ 	.byte	0x04, 0x28
        /*0436*/ 	.short	(.L_480 - .L_479)


	//   ....[0]....
.L_479:
        /*0438*/ 	.word	0x00000050


	//   ....[1]....
        /*043c*/ 	.word	0x000001e0


	//   ....[2]....
        /*0440*/ 	.word	0x00000210


	//   ....[3]....
        /*0444*/ 	.word	0x00000240


	//   ....[4]....
        /*0448*/ 	.word	0x00000270


	//   ....[5]....
        /*044c*/ 	.word	0x000002a0


	//   ....[6]....
        /*0450*/ 	.word	0x000002d0


	//   ....[7]....
        /*0454*/ 	.word	0x00000430


	//   ....[8]....
        /*0458*/ 	.word	0x00000470


	//   ....[9]....
        /*045c*/ 	.word	0x000004a0


	//   ....[10]....
        /*0460*/ 	.word	0x000004d0


	//   ....[11]....
        /*0464*/ 	.word	0x00000500


	//   ....[12]....
        /*0468*/ 	.word	0x00000530


	//   ....[13]....
        /*046c*/ 	.word	0x000005c0


	//   ....[14]....
        /*0470*/ 	.word	0x00000600


	//   ....[15]....
        /*0474*/ 	.word	0x00000620


	//   ....[16]....
        /*0478*/ 	.word	0x00000680


	//   ....[17]....
        /*047c*/ 	.word	0x000029d0


	//   ....[18]....
        /*0480*/ 	.word	0x000029f0


	//   ....[19]....
        /*0484*/ 	.word	0x00002b60


	//   ....[20]....
        /*0488*/ 	.word	0x00002b70


	//   ....[21]....
        /*048c*/ 	.word	0x00002cd0


	//   ....[22]....
        /*0490*/ 	.word	0x00002cf0


	//   ....[23]....
        /*0494*/ 	.word	0x00002e50


	//   ....[24]....
        /*0498*/ 	.word	0x00002e60


	//   ....[25]....
        /*049c*/ 	.word	0x00003330


	//   ....[26]....
        /*04a0*/ 	.word	0x00003350


	//   ....[27]....
        /*04a4*/ 	.word	0x00003360


	//   ....[28]....
        /*04a8*/ 	.word	0x00003370


	//   ....[29]....
        /*04ac*/ 	.word	0x00003510


	//   ....[30]....
        /*04b0*/ 	.word	0x00003520


	//   ....[31]....
        /*04b4*/ 	.word	0x00003570


	//   ....[32]....
        /*04b8*/ 	.word	0x00003580


	//   ....[33]....
        /*04bc*/ 	.word	0x00003990


	//   ....[34]....
        /*04c0*/ 	.word	0x000039b0


	//   ....[35]....
        /*04c4*/ 	.word	0x00003a80


	//   ....[36]....
        /*04c8*/ 	.word	0x00003ac0


	//   ....[37]....
        /*04cc*/ 	.word	0x00003f10


	//   ....[38]....
        /*04d0*/ 	.word	0x00003f30


	//   ....[39]....
        /*04d4*/ 	.word	0x00004000


	//   ....[40]....
        /*04d8*/ 	.word	0x00004040


	//   ....[41]....
        /*04dc*/ 	.word	0x00004f90


	//   ....[42]....
        /*04e0*/ 	.word	0x00005200


	//   ....[43]....
        /*04e4*/ 	.word	0x00005980


	//   ....[44]....
        /*04e8*/ 	.word	0x00005c30


	//   ....[45]....
        /*04ec*/ 	.word	0x00005c50


	//   ....[46]....
        /*04f0*/ 	.word	0x00005cb0


	//   ....[47]....
        /*04f4*/ 	.word	0x00006f80


	//   ....[48]....
        /*04f8*/ 	.word	0x00006fa0


	//   ....[49]....
        /*04fc*/ 	.word	0x00007000


	//   ....[50]....
        /*0500*/ 	.word	0x00007030


	//   ....[51]....
        /*0504*/ 	.word	0x000077e0


	//   ....[52]....
        /*0508*/ 	.word	0x00007800


	//   ....[53]....
        /*050c*/ 	.word	0x00007900


	//   ....[54]....
        /*0510*/ 	.word	0x00007940


	//   ....[55]....
        /*0514*/ 	.word	0x00008910


	//   ....[56]....
        /*0518*/ 	.word	0x00008e20


	//   ....[57]....
        /*051c*/ 	.word	0x00009120


	//   ....[58]....
        /*0520*/ 	.word	0x00009150


	//   ....[59]....
        /*0524*/ 	.word	0x00009a90


	//   ....[60]....
        /*0528*/ 	.word	0x00009ab0


	//   ....[61]....
        /*052c*/ 	.word	0x0000af90


	//   ....[62]....
        /*0530*/ 	.word	0x0000afb0


	//   ....[63]....
        /*0534*/ 	.word	0x0000b0c0


	//   ....[64]....
        /*0538*/ 	.word	0x0000b0f0


	//   ....[65]....
        /*053c*/ 	.word	0x0000b880


	//   ....[66]....
        /*0540*/ 	.word	0x0000b8a0


	//   ....[67]....
        /*0544*/ 	.word	0x0000b9a0


	//   ....[68]....
        /*0548*/ 	.word	0x0000b9e0


	//   ....[69]....
        /*054c*/ 	.word	0x0000cb50


	//   ....[70]....
        /*0550*/ 	.word	0x0000cb80


	//   ....[71]....
        /*0554*/ 	.word	0x0000ce50


	//   ....[72]....
        /*0558*/ 	.word	0x0000cfa0


	//   ....[73]....
        /*055c*/ 	.word	0x0000e580


	//   ....[74]....
        /*0560*/ 	.word	0x0000e5a0


	//   ....[75]....
        /*0564*/ 	.word	0x0000e6b0


	//   ....[76]....
        /*0568*/ 	.word	0x0000e6f0


	//   ....[77]....
        /*056c*/ 	.word	0x0000ec20


	//   ....[78]....
        /*0570*/ 	.word	0x0000ec40


	//   ....[79]....
        /*0574*/ 	.word	0x0000ed40


	//   ....[80]....
        /*0578*/ 	.word	0x0000ed80


	//   ....[81]....
        /*057c*/ 	.word	0x0000fd80


	//   ....[82]....
        /*0580*/ 	.word	0x00010290


	//   ....[83]....
        /*0584*/ 	.word	0x00010590


	//   ....[84]....
        /*0588*/ 	.word	0x000105c0


	//   ....[85]....
        /*058c*/ 	.word	0x00010ef0


	//   ....[86]....
        /*0590*/ 	.word	0x00010f10


	//   ....[87]....
        /*0594*/ 	.word	0x00012400


	//   ....[88]....
        /*0598*/ 	.word	0x00012420


	//   ....[89]....
        /*059c*/ 	.word	0x00012530


	//   ....[90]....
        /*05a0*/ 	.word	0x00012570


	//   ....[91]....
        /*05a4*/ 	.word	0x000127c0


	//   ....[92]....
        /*05a8*/ 	.word	0x000127f0


	//   ....[93]....
        /*05ac*/ 	.word	0x00012800


	//   ....[94]....
        /*05b0*/ 	.word	0x00012830


	//   ....[95]....
        /*05b4*/ 	.word	0x00013bd0


	//   ....[96]....
        /*05b8*/ 	.word	0x00013c00


	//   ....[97]....
        /*05bc*/ 	.word	0x00013c10


	//   ....[98]....
        /*05c0*/ 	.word	0x00013c20


	//   ....[99]....
        /*05c4*/ 	.word	0x00013f80


	//   ....[100]....
        /*05c8*/ 	.word	0x00013fa0


	//   ....[101]....
        /*05cc*/ 	.word	0x00014100


	//   ....[102]....
        /*05d0*/ 	.word	0x00014110


	//   ....[103]....
        /*05d4*/ 	.word	0x00014270


	//   ....[104]....
        /*05d8*/ 	.word	0x00014290


	//   ....[105]....
        /*05dc*/ 	.word	0x000143f0


	//   ....[106]....
        /*05e0*/ 	.word	0x00014400


	//   ....[107]....
        /*05e4*/ 	.word	0x00014740


	//   ....[108]....
        /*05e8*/ 	.word	0x00014760


	//   ....[109]....
        /*05ec*/ 	.word	0x00014f30


	//   ....[110]....
        /*05f0*/ 	.word	0x00014f40


	//   ....[111]....
        /*05f4*/ 	.word	0x00015ea0


	//   ....[112]....
        /*05f8*/ 	.word	0x00015ec0


	//   ....[113]....
        /*05fc*/ 	.word	0x00016030


	//   ....[114]....
        /*0600*/ 	.word	0x00016040


	//   ....[115]....
        /*0604*/ 	.word	0x000161a0


	//   ....[116]....
        /*0608*/ 	.word	0x000161c0


	//   ....[117]....
        /*060c*/ 	.word	0x00016320


	//   ....[118]....
        /*0610*/ 	.word	0x00016330


	//   ....[119]....
        /*0614*/ 	.word	0x00016530


	//   ....[120]....
        /*0618*/ 	.word	0x00016550


	//   ....[121]....
        /*061c*/ 	.word	0x00016670


	//   ....[122]....
        /*0620*/ 	.word	0x000166b0


	//   ....[123]....
        /*0624*/ 	.word	0x000166e0


	//   ....[124]....
        /*0628*/ 	.word	0x00016710


	//   ....[125]....
        /*062c*/ 	.word	0x00016740


	//   ....[126]....
        /*0630*/ 	.word	0x00016770


	//   ....[127]....
        /*0634*/ 	.word	0x000168c0


	//   ....[128]....
        /*0638*/ 	.word	0x00016900


	//   ....[129]....
        /*063c*/ 	.word	0x00016930


	//   ....[130]....
        /*0640*/ 	.word	0x00016960


	//   ....[131]....
        /*0644*/ 	.word	0x00016990


	//   ....[132]....
        /*0648*/ 	.word	0x000169c0


	//   ....[133]....
        /*064c*/ 	.word	0x00016a50


	//   ....[134]....
        /*0650*/ 	.word	0x00016a90


	//   ....[135]....
        /*0654*/ 	.word	0x00016aa0


	//   ....[136]....
        /*0658*/ 	.word	0x00016b00


	//   ....[137]....
        /*065c*/ 	.word	0x000174c0


	//   ....[138]....
        /*0660*/ 	.word	0x00017520


	//   ....[139]....
        /*0664*/ 	.word	0x00017570


	//   ....[140]....
        /*0668*/ 	.word	0x000175c0


	//   ....[141]....
        /*066c*/ 	.word	0x00017610


	//   ....[142]....
        /*0670*/ 	.word	0x00017680


	//   ....[143]....
        /*0674*/ 	.word	0x000176d0


	//   ....[144]....
        /*0678*/ 	.word	0x00017740


	//   ....[145]....
        /*067c*/ 	.word	0x000177b0


	//   ....[146]....
        /*0680*/ 	.word	0x00017820


	//   ....[147]....
        /*0684*/ 	.word	0x00017890


	//   ....[148]....
        /*0688*/ 	.word	0x00017900


	//   ....[149]....
        /*068c*/ 	.word	0x00017970


	//   ....[150]....
        /*0690*/ 	.word	0x000179d0


	//   ....[151]....
        /*0694*/ 	.word	0x00017a40


	//   ....[152]....
        /*0698*/ 	.word	0x00017ab0


	//   ....[153]....
        /*069c*/ 	.word	0x00017b20


	//   ....[154]....
        /*06a0*/ 	.word	0x00017b80


	//   ....[155]....
        /*06a4*/ 	.word	0x00017bf0


	//   ....[156]....
        /*06a8*/ 	.word	0x00017c60


	//   ....[157]....
        /*06ac*/ 	.word	0x00017dd0


	//   ....[158]....
        /*06b0*/ 	.word	0x00017e30


	//   ....[159]....
        /*06b4*/ 	.word	0x00017ea0


	//   ....[160]....
        /*06b8*/ 	.word	0x00017f10


	//   ....[161]....
        /*06bc*/ 	.word	0x00018080


	//   ....[162]....
        /*06c0*/ 	.word	0x000180e0


	//   ....[163]....
        /*06c4*/ 	.word	0x00018150


	//   ....[164]....
        /*06c8*/ 	.word	0x000181c0


	//   ....[165]....
        /*06cc*/ 	.word	0x00018330


	//   ....[166]....
        /*06d0*/ 	.word	0x00018390


	//   ....[167]....
        /*06d4*/ 	.word	0x00018400


	//   ....[168]....
        /*06d8*/ 	.word	0x00018470


	//   ....[169]....
        /*06dc*/ 	.word	0x000185f0


	//   ....[170]....
        /*06e0*/ 	.word	0x00018650


	//   ....[171]....
        /*06e4*/ 	.word	0x000186c0


	//   ....[172]....
        /*06e8*/ 	.word	0x00018730


	//   ....[173]....
        /*06ec*/ 	.word	0x000188b0


	//   ....[174]....
        /*06f0*/ 	.word	0x00018910


	//   ....[175]....
        /*06f4*/ 	.word	0x00018980


	//   ....[176]....
        /*06f8*/ 	.word	0x000189f0


	//   ....[177]....
        /*06fc*/ 	.word	0x00018b70


	//   ....[178]....
        /*0700*/ 	.word	0x00018bd0


	//   ....[179]....
        /*0704*/ 	.word	0x00018c20


	//   ....[180]....
        /*0708*/ 	.word	0x00018c90


	//   ....[181]....
        /*070c*/ 	.word	0x00018d00


	//   ....[182]....
        /*0710*/ 	.word	0x00018e80


	//   ....[183]....
        /*0714*/ 	.word	0x00018ee0


	//   ....[184]....
        /*0718*/ 	.word	0x00018f50


	//   ....[185]....
        /*071c*/ 	.word	0x00018fc0


	//   ....[186]....
        /*0720*/ 	.word	0x00019140


	//   ....[187]....
        /*0724*/ 	.word	0x000191a0


	//   ....[188]....
        /*0728*/ 	.word	0x00019210


	//   ....[189]....
        /*072c*/ 	.word	0x00019280


	//   ....[190]....
        /*0730*/ 	.word	0x00019400


	//   ....[191]....
        /*0734*/ 	.word	0x00019460


	//   ....[192]....
        /*0738*/ 	.word	0x000194c0


	//   ....[193]....
        /*073c*/ 	.word	0x00019520


	//   ....[194]....
        /*0740*/ 	.word	0x00019570


	//   ....[195]....
        /*0744*/ 	.word	0x000195b0


	//   ....[196]....
        /*0748*/ 	.word	0x00019620


	//   ....[197]....
        /*074c*/ 	.word	0x00019690


	//   ....[198]....
        /*0750*/ 	.word	0x00019700


	//   ....[199]....
        /*0754*/ 	.word	0x00019760


	//   ....[200]....
        /*0758*/ 	.word	0x000197d0


	//   ....[201]....
        /*075c*/ 	.word	0x00019840


	//   ....[202]....
        /*0760*/ 	.word	0x000198b0


	//   ....[203]....
        /*0764*/ 	.word	0x00019910


	//   ....[204]....
        /*0768*/ 	.word	0x00019980


	//   ....[205]....
        /*076c*/ 	.word	0x000199f0


	//   ....[206]....
        /*0770*/ 	.word	0x00019a60


	//   ....[207]....
        /*0774*/ 	.word	0x00019ac0


	//   ....[208]....
        /*0778*/ 	.word	0x00019b30


	//   ....[209]....
        /*077c*/ 	.word	0x00019ba0


	//   ....[210]....
        /*0780*/ 	.word	0x00019c10


	//   ....[211]....
        /*0784*/ 	.word	0x00019c70


	//   ....[212]....
        /*0788*/ 	.word	0x00019ce0


	//   ....[213]....
        /*078c*/ 	.word	0x00019d50


	//   ....[214]....
        /*0790*/ 	.word	0x00019dc0


	//   ....[215]....
        /*0794*/ 	.word	0x00019e20


	//   ....[216]....
        /*0798*/ 	.word	0x00019e90


	//   ....[217]....
        /*079c*/ 	.word	0x00019f00


	//   ....[218]....
        /*07a0*/ 	.word	0x00019f50


	//   ....[219]....
        /*07a4*/ 	.word	0x00019f90


	//   ....[220]....
        /*07a8*/ 	.word	0x00019fe0


	//   ....[221]....
        /*07ac*/ 	.word	0x0001a030


	//   ....[222]....
        /*07b0*/ 	.word	0x0001a080


	//   ....[223]....
        /*07b4*/ 	.word	0x0001a0f0


	//   ....[224]....
        /*07b8*/ 	.word	0x0001a140


	//   ....[225]....
        /*07bc*/ 	.word	0x0001a190


	//   ....[226]....
        /*07c0*/ 	.word	0x0001a1e0


	//   ....[227]....
        /*07c4*/ 	.word	0x0001a230


	//   ....[228]....
        /*07c8*/ 	.word	0x0001a280


	//   ....[229]....
        /*07cc*/ 	.word	0x0001a2f0


	//   ....[230]....
        /*07d0*/ 	.word	0x0001a340


	//   ....[231]....
        /*07d4*/ 	.word	0x0001a3b0


	//   ....[232]....
        /*07d8*/ 	.word	0x0001a410


	//   ....[233]....
        /*07dc*/ 	.word	0x0001a480


	//----- nvinfo : EIATTR_EXIT_INSTR_OFFSETS
	.align		4
.L_480:
        /*07e0*/ 	.byte	0x04, 0x1c
        /*07e2*/ 	.short	(.L_482 - .L_481)


	//   ....[0]....
.L_481:
        /*07e4*/ 	.word	0x00000fe0


	//   ....[1]....
        /*07e8*/ 	.word	0x00017480


	//----- nvinfo : EIATTR_MAX_THREADS
	.align		4
.L_482:
        /*07ec*/ 	.byte	0x04, 0x05
        /*07ee*/ 	.short	(.L_484 - .L_483)
.L_483:
        /*07f0*/ 	.word	0x00000100
        /*07f4*/ 	.word	0x00000001
        /*07f8*/ 	.word	0x00000001


	//----- nvinfo : EIATTR_CRS_STACK_SIZE
	.align		4
.L_484:
        /*07fc*/ 	.byte	0x04, 0x1e
        /*07fe*/ 	.short	(.L_486 - .L_485)
.L_485:
        /*0800*/ 	.word	0x00000000
.L_486:


//--------------------- .nv.info._ZN7cutlass13device_kernelIN5flash19enable_sm80_to_sm89INS1_16FlashAttnFwdSm80INS1_25CollectiveMainloopFwdSm80ILi8ELi2ELb0EN4cute5tupleIJNS5_1CILi128EEENS7_ILi64EEENS7_ILi192EEEEEELi192ENS_6half_tEfNS_4arch4Sm80ELb0ELb1ELb1ELb1ELb1ELb1ELb1ELb1EEENS1_21CollectiveEpilogueFwdINS6_IJS8_SA_S9_EEENS6_IJNS7_ILi1EEESI_SI_EEESC_SE_Li256ELb1ELb1ELb1ELb0EEENS1_36VarlenDynamicPersistentTileSchedulerILi128ELi64ELi256ELi256ELb1ELb1ELb0ELb1ELb0ELb1EEEEEEEEEvNT_6ParamsE --------------------------
	.section	.nv.info._ZN7cutlass13device_kernelIN5flash19enable_sm80_to_sm89INS1_16FlashAttnFwdSm80INS1_25CollectiveMainloopFwdSm80ILi8ELi2ELb0EN4cute5tupleIJNS5_1CILi128EEENS7_ILi64EEENS7_ILi192EEEEEELi192ENS_6half_tEfNS_4arch4Sm80ELb0ELb1ELb1ELb1ELb1ELb1ELb1ELb1EEENS1_21CollectiveEpilogueFwdINS6_IJS8_SA_S9_EEENS6_IJNS7_ILi1EEESI_SI_EEESC_SE_Li256ELb1ELb1ELb1ELb0EEENS1_36VarlenDynamicPersistentTileSchedulerILi128ELi64ELi256ELi256ELb1ELb1ELb0ELb1ELb0ELb1EEEEEEEEEvNT_6ParamsE,"",@"SHT_CUDA_INFO"
	.sectionflags	@""
	.align	4


	//----- nvinfo : EIATTR_CUDA_API_VERSION
	.align		4
        /*0000*/ 	.byte	0x04, 0x37
        /*0002*/ 	.short	(.L_488 - .L_487)
.L_487:
        /*0004*/ 	.word	0x00000082


	//----- nvinfo : EIATTR_SW2861232_WAR
	.align		4
.L_488:
        /*0008*/ 	.byte	0x01, 0x35
	.zero		2


	//----- nvinfo : EIATTR_PARAM_CBANK
	.align		4
        /*000c*/ 	.byte	0x04, 0x0a
        /*000e*/ 	.short	(.L_490 - .L_489)
	.align		4
.L_489:
        /*0010*/ 	.word	index@(.nv.constant0._ZN7cutlass13device_kernelIN5flash19enable_sm80_to_sm89INS1_16FlashAttnFwdSm80INS1_25CollectiveMainloopFwdSm80ILi8ELi2ELb0EN4cute5tupleIJNS5_1CILi128EEENS7_ILi64EEENS7_ILi192EEEEEELi192ENS_6half_tEfNS_4arch4Sm80ELb0ELb1ELb1ELb1ELb1ELb1ELb1ELb1EEENS1_21CollectiveEpilogueFwdINS6_IJS8_SA_S9_EEENS6_IJNS7_ILi1EEESI_SI_EEESC_SE_Li256ELb1ELb1ELb1ELb0EEENS1_36VarlenDynamicPersistentTileSchedulerILi128ELi64ELi256ELi256ELb1ELb1ELb0ELb1ELb0ELb1EEEEEEEEEvNT_6ParamsE)
        /*0014*/ 	.short	0x0160
        /*0016*/ 	.short	0x0438


	//----- nvinfo : EIATTR_CBANK_PARAM_SIZE
	.align		4
.L_490:
        /*0018*/ 	.byte	0x03, 0x19
        /*001a*/ 	.short	0x0438


	//----- nvinfo : EIATTR_KPARAM_INFO
	.align		4
        /*001c*/ 	.byte	0x04, 0x17
        /*001e*/ 	.short	(.L_492 - .L_491)
.L_491:
        /*0020*/ 	.word	0x00000000
        /*0024*/ 	.short	0x0000
        /*0026*/ 	.short	0x0000
        /*0028*/ 	.byte	0x00, 0xf0, 0xe1, 0x10


	//----- nvinfo : EIATTR_MAXREG_COUNT
	.align		4
.L_492:
        /*002c*/ 	.byte	0x03, 0x1b
        /*002e*/ 	.short	0x00ff


	//----- nvinfo : EIATTR_NUM_BARRIERS
	.align		4
        /*0030*/ 	.byte	0x02, 0x4c
        /*0032*/ 	.byte	0x06
	.zero		1


	//----- nvinfo : EIATTR_ANNOTATIONS
	.align		4
        /*0034*/ 	.byte	0x04, 0x55
        /*0036*/ 	.short	(.L_494 - .L_493)


	//   ....[0]....
.L_493:
        /* <DEDUP_REMOVED lines=17> */


	//----- nvinfo : EIATTR_MERCURY_ISA_VERSION
	.align		4
.L_494:
        /*0130*/ 	.byte	0x03, 0x5f
        /*0132*/ 	.short	0x0000


	//----- nvinfo : EIATTR_INT_WARP_WIDE_INSTR_OFFSETS
	.align		4
        /*0134*/ 	.byte	0x04, 0x31
        /*0136*/ 	.short	(.L_496 - .L_495)


	//   ....[0]....
.L_495:
        /*0138*/ 	.word	0x0001f970


	//   ....[1]....
        /*013c*/ 	.word	0x0001f9f0


	//----- nvinfo : EIATTR_COOP_GROUP_MASK_REGIDS
	.align		4
.L_496:
        /*0140*/ 	.byte	0x04, 0x29
        /*0142*/ 	.short	(.L_498 - .L_497)


	//   ....[0]....
.L_497:
        /*0144*/ 	.word	0xffffffff


	//   ....[1]....
        /*0148*/ 	.word	0xffffffff


	//   ....[2]....
        /*014c*/ 	.word	0xffffffff


	//   ....[3]....
        /*0150*/ 	.word	0xffffffff


	//   ....[4]....
        /*0154*/ 	.word	0xffffffff


	//   ....[5]....
        /*0158*/ 	.word	0xffffffff


	//   ....[6]....
        /*015c*/ 	.word	0xffffffff


	//   ....[7]....
        /*0160*/ 	.word	0xffffffff


	//   ....[8]....
        /*0164*/ 	.word	0xffffffff


	//   ....[9]....
        /*0168*/ 	.word	0xffffffff


	//   ....[10]....
        /*016c*/ 	.word	0xffffffff


	//   ....[11]....
        /*0170*/ 	.word	0xffffffff


	//   ....[12]....
        /*0174*/ 	.word	0xffffffff


	//   ....[13]....
        /*0178*/ 	.word	0xffffffff


	//   ....[14]....
        /*017c*/ 	.word	0xffffffff


	//   ....[15]....
        /*0180*/ 	.word	0xffffffff


	//   ....[16]....
        /*0184*/ 	.word	0xffffffff


	//   ....[17]....
        /*0188*/ 	.word	0xffffffff


	//   ....[18]....
        /*018c*/ 	.word	0xffffffff


	//   ....[19]....
        /*0190*/ 	.word	0xffffffff


	//   ....[20]....
        /*0194*/ 	.word	0xffffffff


	//   ....[21]....
        /*0198*/ 	.word	0xffffffff


	//   ....[22]....
        /*019c*/ 	.word	0xffffffff


	//   ....[23]....
        /*01a0*/ 	.word	0xffffffff


	//   ....[24]....
        /*01a4*/ 	.word	0xffffffff


	//   ....[25]....
        /*01a8*/ 	.word	0xffffffff


	//   ....[26]....
        /*01ac*/ 	.word	0xffffffff


	//   ....[27]....
        /*01b0*/ 	.word	0xffffffff


	//   ....[28]....
        /*01b4*/ 	.word	0xffffffff


	//   ....[29]....
        /*01b8*/ 	.word	0xffffffff


	//   ....[30]....
        /*01bc*/ 	.word	0xffffffff


	//   ....[31]....
        /*01c0*/ 	.word	0xffffffff


	//   ....[32]....
        /*01c4*/ 	.word	0xffffffff


	//   ....[33]....
        /*01c8*/ 	.word	0xffffffff


	//   ....[34]....
        /*01cc*/ 	.word	0xffffffff


	//   ....[35]....
        /*01d0*/ 	.word	0xffffffff


	//   ....[36]....
        /*01d4*/ 	.word	0xffffffff


	//   ....[37]....
        /*01d8*/ 	.word	0xffffffff


	//   ....[38]....
        /*01dc*/ 	.word	0xffffffff


	//   ....[39]....
        /*01e0*/ 	.word	0xffffffff


	//   ....[40]....
        /*01e4*/ 	.word	0xffffffff


	//   ....[41]....
        /*01e8*/ 	.word	0xffffffff


	//   ....[42]....
        /*01ec*/ 	.word	0xffffffff


	//   ....[43]....
        /*01f0*/ 	.word	0xffffffff


	//   ....[44]....
        /*01f4*/ 	.word	0xffffffff


	//   ....[45]....
        /*01f8*/ 	.word	0xffffffff


	//   ....[46]....
        /*01fc*/ 	.word	0xffffffff


	//   ....[47]....
        /*0200*/ 	.word	0xffffffff


	//   ....[48]....
        /*0204*/ 	.word	0xffffffff


	//   ....[49]....
        /*0208*/ 	.word	0xffffffff


	//   ....[50]....
        /*020c*/ 	.word	0xffffffff


	//   ....[51]....
        /*0210*/ 	.word	0xffffffff


	//   ....[52]....
        /*0214*/ 	.word	0xffffffff


	//   ....[53]....
        /*0218*/ 	.word	0xffffffff


	//   ....[54]....
        /*021c*/ 	.word	0xffffffff


	//   ....[55]....
        /*0220*/ 	.word	0xffffffff


	//   ....[56]....
        /*0224*/ 	.word	0xffffffff


	//   ....[57]....
        /*0228*/ 	.word	0xffffffff


	//   ....[58]....
        /*022c*/ 	.word	0xffffffff


	//   ....[59]....
        /*0230*/ 	.word	0xffffffff


	//   ....[60]....
        /*0234*/ 	.word	0xffffffff


	//   ....[61]....
        /*0238*/ 	.word	0xffffffff


	//   ....[62]....
        /*023c*/ 	.word	0xffffffff


	//   ....[63]....
        /*0240*/ 	.word	0xffffffff


	//   ....[64]....
        /*0244*/ 	.word	0xffffffff


	//   ....[65]....
        /*0248*/ 	.word	0xffffffff


	//   ....[66]....
        /*024c*/ 	.word	0xffffffff


	//   ....[67]....
        /*0250*/ 	.word	0xffffffff


	//   ....[68]....
        /*0254*/ 	.word	0xffffffff


	//   ....[69]....
        /*0258*/ 	.word	0xffffffff


	//   ....[70]....
        /*025c*/ 	.word	0xffffffff


	//   ....[71]....
        /*0260*/ 	.word	0xffffffff


	//   ....[72]....
        /*0264*/ 	.word	0xffffffff


	//   ....[73]....
        /*0268*/ 	.word	0xffffffff


	//   ....[74]....
        /*026c*/ 	.word	0xffffffff


	//   ....[75]....
        /*0270*/ 	.word	0xffffffff


	//   ....[76]....
        /*0274*/ 	.word	0xffffffff


	//   ....[77]....
        /*0278*/ 	.word	0xffffffff


	//   ....[78]....
        /*027c*/ 	.word	0xffffffff


	//   ....[79]....
        /*0280*/ 	.word	0xffffffff


	//   ....[80]....
        /*0284*/ 	.word	0xffffffff


	//   ....[81]....
        /*0288*/ 	.word	0xffffffff


	//   ....[82]....
        /*028c*/ 	.word	0xffffffff


	//   ....[83]....
        /*0290*/ 	.word	0xffffffff


	//   ....[84]....
        /*0294*/ 	.word	0xffffffff


	//   ....[85]....
        /*0298*/ 	.word	0xffffffff


	//   ....[86]....
        /*029c*/ 	.word	0xffffffff


	//   ....[87]....
        /*02a0*/ 	.word	0xffffffff


	//   ....[88]....
        /*02a4*/ 	.word	0xffffffff


	//   ....[89]....
        /*02a8*/ 	.word	0xffffffff


	//   ....[90]....
        /*02ac*/ 	.word	0xffffffff


	//   ....[91]....
        /*02b0*/ 	.word	0xffffffff


	//   ....[92]....
        /*02b4*/ 	.word	0xffffffff


	//   ....[93]....
        /*02b8*/ 	.word	0xffffffff


	//   ....[94]....
        /*02bc*/ 	.word	0xffffffff


	//   ....[95]....
        /*02c0*/ 	.word	0xffffffff


	//   ....[96]....
        /*02c4*/ 	.word	0xffffffff


	//   ....[97]....
        /*02c8*/ 	.word	0xffffffff


	//   ....[98]....
        /*02cc*/ 	.word	0xffffffff


	//   ....[99]....
        /*02d0*/ 	.word	0xffffffff


	//   ....[100]....
        /*02d4*/ 	.word	0xffffffff


	//   ....[101]....
        /*02d8*/ 	.word	0xffffffff


	//   ....[102]....
        /*02dc*/ 	.word	0xffffffff


	//   ....[103]....
        /*02e0*/ 	.word	0xffffffff


	//   ....[104]....
        /*02e4*/ 	.word	0xffffffff


	//   ....[105]....
        /*02e8*/ 	.word	0xffffffff


	//   ....[106]....
        /*02ec*/ 	.word	0xffffffff


	//   ....[107]....
        /*02f0*/ 	.word	0xffffffff


	//   ....[108]....
        /*02f4*/ 	.word	0xffffffff


	//   ....[109]....
        /*02f8*/ 	.word	0xffffffff


	//   ....[110]....
        /*02fc*/ 	.word	0xffffffff


	//   ....[111]....
        /*0300*/ 	.word	0xffffffff


	//   ....[112]....
        /*0304*/ 	.word	0xffffffff


	//   ....[113]....
        /*0308*/ 	.word	0xffffffff


	//   ....[114]....
        /*030c*/ 	.word	0xffffffff


	//   ....[115]....
        /*0310*/ 	.word	0xffffffff


	//   ....[116]....
        /*0314*/ 	.word	0xffffffff


	//   ....[117]....
        /*0318*/ 	.word	0xffffffff


	//   ....[118]....
        /*031c*/ 	.word	0xffffffff


	//   ....[119]....
        /*0320*/ 	.word	0xffffffff


	//   ....[120]....
        /*0324*/ 	.word	0xffffffff


	//   ....[121]....
        /*0328*/ 	.word	0xffffffff


	//   ....[122]....
        /*032c*/ 	.word	0xffffffff


	//   ....[123]....
        /*0330*/ 	.word	0xffffffff


	//   ....[124]....
        /*0334*/ 	.word	0xffffffff


	//   ....[125]....
        /*0338*/ 	.word	0xffffffff


	//   ....[126]....
        /*033c*/ 	.word	0xffffffff


	//   ....[127]....
        /*0340*/ 	.word	0xffffffff


	//   ....[128]....
        /*0344*/ 	.word	0xffffffff


	//   ....[129]....
        /*0348*/ 	.word	0xffffffff


	//   ....[130]....
        /*034c*/ 	.word	0xffffffff


	//   ....[131]....
        /*0350*/ 	.word	0xffffffff


	//   ....[132]....
        /*0354*/ 	.word	0xffffffff


	//   ....[133]....
        /*0358*/ 	.word	0xffffffff


	//   ....[134]....
        /*035c*/ 	.word	0xffffffff


	//   ....[135]....
        /*0360*/ 	.word	0xffffffff


	//   ....[136]....
        /*0364*/ 	.word	0xffffffff


	//   ....[137]....
        /*0368*/ 	.word	0xffffffff


	//   ....[138]....
        /*036c*/ 	.word	0xffffffff


	//   ....[139]....
        /*0370*/ 	.word	0xffffffff


	//   ....[140]....
        /*0374*/ 	.word	0xffffffff


	//   ....[141]....
        /*0378*/ 	.word	0xffffffff


	//   ....[142]....
        /*037c*/ 	.word	0xffffffff


	//   ....[143]....
        /*0380*/ 	.word	0xffffffff


	//   ....[144]....
        /*0384*/ 	.word	0xffffffff


	//   ....[145]....
        /*0388*/ 	.word	0xffffffff


	//   ....[146]....
        /*038c*/ 	.word	0xffffffff


	//   ....[147]....
        /*0390*/ 	.word	0xffffffff


	//   ....[148]....
        /*0394*/ 	.word	0xffffffff


	//   ....[149]....
        /*0398*/ 	.word	0xffffffff


	//   ....[150]....
        /*039c*/ 	.word	0xffffffff


	//   ....[151]....
        /*03a0*/ 	.word	0xffffffff


	//   ....[152]....
        /*03a4*/ 	.word	0xffffffff


	//   ....[153]....
        /*03a8*/ 	.word	0xffffffff


	//   ....[154]....
        /*03ac*/ 	.word	0xffffffff


	//   ....[155]....
        /*03b0*/ 	.word	0xffffffff


	//   ....[156]....
        /*03b4*/ 	.word	0xffffffff


	//   ....[157]....
        /*03b8*/ 	.word	0xffffffff


	//   ....[158]....
        /*03bc*/ 	.word	0xffffffff


	//   ....[159]....
        /*03c0*/ 	.word	0xffffffff


	//   ....[160]....
        /*03c4*/ 	.word	0xffffffff


	//   ....[161]....
        /*03c8*/ 	.word	0xffffffff


	//   ....[162]....
        /*03cc*/ 	.word	0xffffffff


	//   ....[163]....
        /*03d0*/ 	.word	0xffffffff


	//   ....[164]....
        /*03d4*/ 	.word	0xffffffff


	//   ....[165]....
        /*03d8*/ 	.word	0xffffffff


	//   ....[166]....
        /*03dc*/ 	.word	0xffffffff


	//   ....[167]....
        /*03e0*/ 	.word	0xffffffff


	//   ....[168]....
        /*03e4*/ 	.word	0xffffffff


	//   ....[169]....
        /*03e8*/ 	.word	0xffffffff


	//   ....[170]....
        /*03ec*/ 	.word	0xffffffff


	//   ....[171]....
        /*03f0*/ 	.word	0xffffffff


	//   ....[172]....
        /*03f4*/ 	.word	0xffffffff


	//   ....[173]....
        /*03f8*/ 	.word	0xffffffff


	//   ....[174]....
        /*03fc*/ 	.word	0xffffffff


	//   ....[175]....
        /*0400*/ 	.word	0xffffffff


	//   ....[176]....
        /*0404*/ 	.word	0xffffffff


	//   ....[177]....
        /*0408*/ 	.word	0xffffffff


	//   ....[178]....
        /*040c*/ 	.word	0xffffffff


	//   ....[179]....
        /*0410*/ 	.word	0xffffffff


	//   ....[180]....
        /*0414*/ 	.word	0xffffffff


	//   ....[181]....
        /*0418*/ 	.word	0xffffffff


	//   ....[182]....
        /*041c*/ 	.word	0xffffffff


	//   ....[183]....
        /*0420*/ 	.word	0xffffffff


	//   ....[184]....
        /*0424*/ 	.word	0xffffffff


	//   ....[185]....
        /*0428*/ 	.word	0xffffffff


	//   ....[186]....
        /*042c*/ 	.word	0xffffffff


	//   ....[187]....
        /*0430*/ 	.word	0xffffffff


	//   ....[188]....
        /*0434*/ 	.word	0xffffffff


	//   ....[189]....
        /*0438*/ 	.word	0xffffffff


	//   ....[190]....
        /*043c*/ 	.word	0xffffffff


	//   ....[191]....
        /*0440*/ 	.word	0xffffffff


	//   ....[192]....
        /*0444*/ 	.word	0xffffffff


	//   ....[193]....
        /*0448*/ 	.word	0xffffffff


	//   ....[194]....
        /*044c*/ 	.word	0xffffffff


	//   ....[195]....
        /*0450*/ 	.word	0xffffffff


	//   ....[196]....
        /*0454*/ 	.word	0xffffffff


	//   ....[197]....
        /*0458*/ 	.word	0xffffffff


	//   ....[198]....
        /*045c*/ 	.word	0xffffffff


	//   ....[199]....
        /*0460*/ 	.word	0xffffffff


	//   ....[200]....
        /*0464*/ 	.word	0xffffffff


	//   ....[201]....
        /*0468*/ 	.word	0xffffffff


	//   ....[202]....
        /*046c*/ 	.word	0xffffffff


	//   ....[203]....
        /*0470*/ 	.word	0xffffffff


	//   ....[204]....
        /*0474*/ 	.word	0xffffffff


	//   ....[205]....
        /*0478*/ 	.word	0xffffffff


	//   ....[206]....
        /*047c*/ 	.word	0xffffffff


	//   ....[207]....
        /*0480*/ 	.word	0xffffffff


	//   ....[208]....
        /*0484*/ 	.word	0xffffffff


	//   ....[209]....
        /*0488*/ 	.word	0xffffffff


	//   ....[210]....
        /*048c*/ 	.word	0xffffffff


	//   ....[211]....
        /*0490*/ 	.word	0xffffffff


	//   ....[212]....
        /*0494*/ 	.word	0xffffffff


	//   ....[213]....
        /*0498*/ 	.word	0xffffffff


	//   ....[214]....
        /*049c*/ 	.word	0xffffffff


	//   ....[215]....
        /*04a0*/ 	.word	0xffffffff


	//   ....[216]....
        /*04a4*/ 	.word	0xffffffff


	//   ....[217]....
        /*04a8*/ 	.word	0xffffffff


	//   ....[218]....
        /*04ac*/ 	.word	0xffffffff


	//   ....[219]....
        /*04b0*/ 	.word	0xffffffff


	//   ....[220]....
        /*04b4*/ 	.word	0xffffffff


	//   ....[221]....
        /*04b8*/ 	.word	0xffffffff


	//   ....[222]....
        /*04bc*/ 	.word	0xffffffff


	//   ....[223]....
        /*04c0*/ 	.word	0xffffffff


	//   ....[224]....
        /*04c4*/ 	.word	0xffffffff


	//   ....[225]....
        /*04c8*/ 	.word	0xffffffff


	//   ....[226]....
        /*04cc*/ 	.word	0xffffffff


	//   ....[227]....
        /*04d0*/ 	.word	0xffffffff


	//   ....[228]....
        /*04d4*/ 	.word	0xffffffff


	//   ....[229]....
        /*04d8*/ 	.word	0xffffffff


	//   ....[230]....
        /*04dc*/ 	.word	0xffffffff


	//   ....[231]....
        /*04e0*/ 	.word	0xffffffff


	//   ....[232]....
        /*04e4*/ 	.word	0xffffffff


	//   ....[233]....
        /*04e8*/ 	.word	0xffffffff


	//   ....[234]....
        /*04ec*/ 	.word	0xffffffff


	//   ....[235]....
        /*04f0*/ 	.word	0xffffffff


	//   ....[236]....
        /*04f4*/ 	.word	0xffffffff


	//   ....[237]....
        /*04f8*/ 	.word	0xffffffff


	//   ....[238]....
        /*04fc*/ 	.word	0xffffffff


	//   ....[239]....
        /*0500*/ 	.word	0xffffffff


	//   ....[240]....
        /*0504*/ 	.word	0xffffffff


	//   ....[241]....
        /*0508*/ 	.word	0xffffffff


	//   ....[242]....
        /*050c*/ 	.word	0xffffffff


	//   ....[243]....
        /*0510*/ 	.word	0xffffffff


	//   ....[244]....
        /*0514*/ 	.word	0xffffffff


	//   ....[245]....
        /*0518*/ 	.word	0xffffffff


	//   ....[246]....
        /*051c*/ 	.word	0xffffffff


	//   ....[247]....
        /*0520*/ 	.word	0xffffffff


	//   ....[248]....
        /*0524*/ 	.word	0xffffffff


	//   ....[249]....
        /*0528*/ 	.word	0xffffffff


	//   ....[250]....
        /*052c*/ 	.word	0xffffffff


	//   ....[251]....
        /*0530*/ 	.word	0xffffffff


	//   ....[252]....
        /*0534*/ 	.word	0xffffffff


	//   ....[253]....
        /*0538*/ 	.word	0xffffffff


	//   ....[254]....
        /*053c*/ 	.word	0xffffffff


	//   ....[255]....
        /*0540*/ 	.word	0xffffffff


	//   ....[0]....
        /*0544*/ 	.word	0xffffffff


	//   ....[1]....
        /*0548*/ 	.word	0xffffffff


	//   ....[2]....
        /*054c*/ 	.word	0xffffffff


	//   ....[3]....
        /*0550*/ 	.word	0xffffffff


	//   ....[4]....
        /*0554*/ 	.word	0xffffffff


	//   ....[5]....
        /*0558*/ 	.word	0xffffffff


	//   ....[6]....
        /*055c*/ 	.word	0xffffffff


	//   ....[7]....
        /*0560*/ 	.word	0xffffffff


	//   ....[8]....
        /*0564*/ 	.word	0xffffffff


	//   ....[9]....
        /*0568*/ 	.word	0xffffffff


	//   ....[10]....
        /*056c*/ 	.word	0xffffffff


	//   ....[11]....
        /*0570*/ 	.word	0xffffffff


	//   ....[12]....
        /*0574*/ 	.word	0xffffffff


	//   ....[13]....
        /*0578*/ 	.word	0xffffffff


	//   ....[14]....
        /*057c*/ 	.word	0xffffffff


	//   ....[15]....
        /*0580*/ 	.word	0xffffffff


	//   ....[16]....
        /*0584*/ 	.word	0xffffffff


	//   ....[17]....
        /*0588*/ 	.word	0xffffffff


	//----- nvinfo : EIATTR_COOP_GROUP_INSTR_OFFSETS
	.align		4
.L_498:
        /*058c*/ 	.byte	0x04, 0x28
        /*058e*/ 	.short	(.L_500 - .L_499)


	//   ....[0]....
.L_499:
        /*0590*/ 	.word	0x00000050


	//   ....[1]....
        /*0594*/ 	.word	0x000001e0


	//   ....[2]....
        /*0598*/ 	.word	0x00000210


	//   ....[3]....
        /*059c*/ 	.word	0x00000240


	//   ....[4]....
        /*05a0*/ 	.word	0x00000270


	//   ....[5]....
        /*05a4*/ 	.word	0x000002a0


	//   ....[6]....
        /*05a8*/ 	.word	0x000002d0


	//   ....[7]....
        /*05ac*/ 	.word	0x00000430


	//   ....[8]....
        /*05b0*/ 	.word	0x00000470


	//   ....[9]....
        /*05b4*/ 	.word	0x000004a0


	//   ....[10]....
        /*05b8*/ 	.word	0x000004d0


	//   ....[11]....
        /*05bc*/ 	.word	0x00000500


	//   ....[12]....
        /*05c0*/ 	.word	0x00000530


	//   ....[13]....
        /*05c4*/ 	.word	0x000005c0


	//   ....[14]....
        /*05c8*/ 	.word	0x00000600


	//   ....[15]....
        /*05cc*/ 	.word	0x00000620


	//   ....[16]....
        /*05d0*/ 	.word	0x00000680


	//   ....[17]....
        /*05d4*/ 	.word	0x00003ee0


	//   ....[18]....
        /*05d8*/ 	.word	0x00003ef0


	//   ....[19]....
        /*05dc*/ 	.word	0x00005a60


	//   ....[20]....
        /*05e0*/ 	.word	0x00005a70


	//   ....[21]....
        /*05e4*/ 	.word	0x00007560


	//   ....[22]....
        /*05e8*/ 	.word	0x00007570


	//   ....[23]....
        /*05ec*/ 	.word	0x00007a60


	//   ....[24]....
        /*05f0*/ 	.word	0x00007a70


	//   ....[25]....
        /*05f4*/ 	.word	0x00008b40


	//   ....[26]....
        /*05f8*/ 	.word	0x00008b60


	//   ....[27]....
        /*05fc*/ 	.word	0x00008c90


	//   ....[28]....
        /*0600*/ 	.word	0x00008ca0


	//   ....[29]....
        /*0604*/ 	.word	0x00008dd0


	//   ....[30]....
        /*0608*/ 	.word	0x00008df0


	//   ....[31]....
        /*060c*/ 	.word	0x00008f20


	//   ....[32]....
        /*0610*/ 	.word	0x00008f30


	//   ....[33]....
        /*0614*/ 	.word	0x00009410


	//   ....[34]....
        /*0618*/ 	.word	0x00009420


	//   ....[35]....
        /*061c*/ 	.word	0x00009430


	//   ....[36]....
        /*0620*/ 	.word	0x00009440


	//   ....[37]....
        /*0624*/ 	.word	0x000095b0


	//   ....[38]....
        /*0628*/ 	.word	0x000095d0


	//   ....[39]....
        /*062c*/ 	.word	0x00009620


	//   ....[40]....
        /*0630*/ 	.word	0x000097d0


	//   ....[41]....
        /*0634*/ 	.word	0x00009a30


	//   ....[42]....
        /*0638*/ 	.word	0x00009a50


	//   ....[43]....
        /*063c*/ 	.word	0x00009b20


	//   ....[44]....
        /*0640*/ 	.word	0x00009b60


	//   ....[45]....
        /*0644*/ 	.word	0x00009f80


	//   ....[46]....
        /*0648*/ 	.word	0x00009fa0


	//   ....[47]....
        /*064c*/ 	.word	0x00009fb0


	//   ....[48]....
        /*0650*/ 	.word	0x00009fc0


	//   ....[49]....
        /*0654*/ 	.word	0x0000a7d0


	//   ....[50]....
        /*0658*/ 	.word	0x0000a7e0


	//   ....[51]....
        /*065c*/ 	.word	0x0000a7f0


	//   ....[52]....
        /*0660*/ 	.word	0x0000a800


	//   ....[53]....
        /*0664*/ 	.word	0x0000d4c0


	//   ....[54]....
        /*0668*/ 	.word	0x0000d4e0


	//   ....[55]....
        /*066c*/ 	.word	0x0000d500


	//   ....[56]....
        /*0670*/ 	.word	0x0000d510


	//   ....[57]....
        /*0674*/ 	.word	0x0000daf0


	//   ....[58]....
        /*0678*/ 	.word	0x0000db00


	//   ....[59]....
        /*067c*/ 	.word	0x0000db10


	//   ....[60]....
        /*0680*/ 	.word	0x0000db20


	//   ....[61]....
        /*0684*/ 	.word	0x00010a40


	//   ....[62]....
        /*0688*/ 	.word	0x00010a60


	//   ....[63]....
        /*068c*/ 	.word	0x00010b30


	//   ....[64]....
        /*0690*/ 	.word	0x00010b70


	//   ....[65]....
        /*0694*/ 	.word	0x00011af0


	//   ....[66]....
        /*0698*/ 	.word	0x00011d50


	//   ....[67]....
        /*069c*/ 	.word	0x000124e0


	//   ....[68]....
        /*06a0*/ 	.word	0x00012790


	//   ....[69]....
        /*06a4*/ 	.word	0x000127a0


	//   ....[70]....
        /*06a8*/ 	.word	0x000127f0


	//   ....[71]....
        /*06ac*/ 	.word	0x00013a90


	//   ....[72]....
        /*06b0*/ 	.word	0x00013ab0


	//   ....[73]....
        /*06b4*/ 	.word	0x00013b90


	//   ....[74]....
        /*06b8*/ 	.word	0x00013bc0


	//   ....[75]....
        /*06bc*/ 	.word	0x000142e0


	//   ....[76]....
        /*06c0*/ 	.word	0x00014300


	//   ....[77]....
        /*06c4*/ 	.word	0x00014400


	//   ....[78]....
        /*06c8*/ 	.word	0x00014440


	//   ....[79]....
        /*06cc*/ 	.word	0x00015400


	//   ....[80]....
        /*06d0*/ 	.word	0x00015910


	//   ....[81]....
        /*06d4*/ 	.word	0x00015c10


	//   ....[82]....
        /*06d8*/ 	.word	0x00015c40


	//   ....[83]....
        /*06dc*/ 	.word	0x00016580


	//   ....[84]....
        /*06e0*/ 	.word	0x000165a0


	//   ....[85]....
        /*06e4*/ 	.word	0x00017a50


	//   ....[86]....
        /*06e8*/ 	.word	0x00017a70


	//   ....[87]....
        /*06ec*/ 	.word	0x00017b70


	//   ....[88]....
        /*06f0*/ 	.word	0x00017bb0


	//   ....[89]....
        /*06f4*/ 	.word	0x000182f0


	//   ....[90]....
        /*06f8*/ 	.word	0x00018310


	//   ....[91]....
        /*06fc*/ 	.word	0x00018410


	//   ....[92]....
        /*0700*/ 	.word	0x00018450


	//   ....[93]....
        /*0704*/ 	.word	0x000195c0


	//   ....[94]....
        /*0708*/ 	.word	0x000195f0


	//   ....[95]....
        /*070c*/ 	.word	0x000198c0


	//   ....[96]....
        /*0710*/ 	.word	0x00019a00


	//   ....[97]....
        /*0714*/ 	.word	0x0001afb0


	//   ....[98]....
        /*0718*/ 	.word	0x0001afd0


	//   ....[99]....
        /*071c*/ 	.word	0x0001b0e0


	//   ....[100]....
        /*0720*/ 	.word	0x0001b110


	//   ....[101]....
        /*0724*/ 	.word	0x0001b600


	//   ....[102]....
        /*0728*/ 	.word	0x0001b620


	//   ....[103]....
        /*072c*/ 	.word	0x0001b720


	//   ....[104]....
        /*0730*/ 	.word	0x0001b760


	//   ....[105]....
        /*0734*/ 	.word	0x0001c760


	//   ....[106]....
        /*0738*/ 	.word	0x0001cc70


	//   ....[107]....
        /*073c*/ 	.word	0x0001cf70


	//   ....[108]....
        /*0740*/ 	.word	0x0001cfa0


	//   ....[109]....
        /*0744*/ 	.word	0x0001d8d0


	//   ....[110]....
        /*0748*/ 	.word	0x0001d8f0


	//   ....[111]....
        /*074c*/ 	.word	0x0001edb0


	//   ....[112]....
        /*0750*/ 	.word	0x0001edd0


	//   ....[113]....
        /*0754*/ 	.word	0x0001eee0


	//   ....[114]....
        /*0758*/ 	.word	0x0001ef10


	//   ....[115]....
        /*075c*/ 	.word	0x0001f150


	//   ....[116]....
        /*0760*/ 	.word	0x0001f180


	//   ....[117]....
        /*0764*/ 	.word	0x0001f190


	//   ....[118]....
        /*0768*/ 	.word	0x0001f1c0


	//   ....[119]....
        /*076c*/ 	.word	0x000206d0


	//   ....[120]....
        /*0770*/ 	.word	0x00020700


	//   ....[121]....
        /*0774*/ 	.word	0x00020710


	//   ....[122]....
        /*0778*/ 	.word	0x00020720


	//   ....[123]....
        /*077c*/ 	.word	0x00020aa0


	//   ....[124]....
        /*0780*/ 	.word	0x00020ac0


	//   ....[125]....
        /*0784*/ 	.word	0x00020be0


	//   ....[126]....
        /*0788*/ 	.word	0x00020bf0


	//   ....[127]....
        /*078c*/ 	.word	0x00020d20


	//   ....[128]....
        /*0790*/ 	.word	0x00020d40


	//   ....[129]....
        /*0794*/ 	.word	0x00020e70


	//   ....[130]....
        /*0798*/ 	.word	0x00020e80


	//   ....[131]....
        /*079c*/ 	.word	0x000211a0


	//   ....[132]....
        /*07a0*/ 	.word	0x000211c0


	//   ....[133]....
        /*07a4*/ 	.word	0x00021bb0


	//   ....[134]....
        /*07a8*/ 	.word	0x00021bc0


	//   ....[135]....
        /*07ac*/ 	.word	0x00022d50


	//   ....[136]....
        /*07b0*/ 	.word	0x00022d70


	//   ....[137]....
        /*07b4*/ 	.word	0x00022ea0


	//   ....[138]....
        /*07b8*/ 	.word	0x00022eb0


	//   ....[139]....
        /*07bc*/ 	.word	0x00022fe0


	//   ....[140]....
        /*07c0*/ 	.word	0x00023000


	//   ....[141]....
        /*07c4*/ 	.word	0x00023130


	//   ....[142]....
        /*07c8*/ 	.word	0x00023140


	//   ....[143]....
        /*07cc*/ 	.word	0x00023300


	//   ....[144]....
        /*07d0*/ 	.word	0x00023320


	//   ....[145]....
        /*07d4*/ 	.word	0x00023440


	//   ....[146]....
        /*07d8*/ 	.word	0x00023480


	//   ....[147]....
        /*07dc*/ 	.word	0x000234b0


	//   ....[148]....
        /*07e0*/ 	.word	0x000234e0


	//   ....[149]....
        /*07e4*/ 	.word	0x00023510


	//   ....[150]....
        /*07e8*/ 	.word	0x00023540


	//   ....[151]....
        /*07ec*/ 	.word	0x000236a0


	//   ....[152]....
        /*07f0*/ 	.word	0x000236e0


	//   ....[153]....
        /*07f4*/ 	.word	0x00023710


	//   ....[154]....
        /*07f8*/ 	.word	0x00023740


	//   ....[155]....
        /*07fc*/ 	.word	0x00023770


	//   ....[156]....
        /*0800*/ 	.word	0x000237a0


	//   ....[157]....
        /*0804*/ 	.word	0x00023830


	//   ....[158]....
        /*0808*/ 	.word	0x00023870


	//   ....[159]....
        /*080c*/ 	.word	0x00023880


	//   ....[160]....
        /*0810*/ 	.word	0x000238e0


	//   ....[161]....
        /*0814*/ 	.word	0x00024290


	//   ....[162]....
        /*0818*/ 	.word	0x000242f0


	//   ....[163]....
        /*081c*/ 	.word	0x00024340


	//   ....[164]....
        /*0820*/ 	.word	0x00024390


	//   ....[165]....
        /*0824*/ 	.word	0x000243e0


	//   ....[166]....
        /*0828*/ 	.word	0x00024450


	//   ....[167]....
        /*082c*/ 	.word	0x000244a0


	//   ....[168]....
        /*0830*/ 	.word	0x00024510


	//   ....[169]....
        /*0834*/ 	.word	0x00024580


	//   ....[170]....
        /*0838*/ 	.word	0x000245f0


	//   ....[171]....
        /*083c*/ 	.word	0x00024660


	//   ....[172]....
        /*0840*/ 	.word	0x000246d0


	//   ....[173]....
        /*0844*/ 	.word	0x00024740


	//   ....[174]....
        /*0848*/ 	.word	0x000247a0


	//   ....[175]....
        /*084c*/ 	.word	0x00024810


	//   ....[176]....
        /*0850*/ 	.word	0x00024880


	//   ....[177]....
        /*0854*/ 	.word	0x000248f0


	//   ....[178]....
        /*0858*/ 	.word	0x00024950


	//   ....[179]....
        /*085c*/ 	.word	0x000249c0


	//   ....[180]....
        /*0860*/ 	.word	0x00024a30


	//   ....[181]....
        /*0864*/ 	.word	0x00024ba0


	//   ....[182]....
        /*0868*/ 	.word	0x00024c00


	//   ....[183]....
        /*086c*/ 	.word	0x00024c70


	//   ....[184]....
        /*0870*/ 	.word	0x00024ce0


	//   ....[185]....
        /*0874*/ 	.word	0x00024d40


	//   ....[186]....
        /*0878*/ 	.word	0x00024da0


	//   ....[187]....
        /*087c*/ 	.word	0x00024e10


	//   ....[188]....
        /*0880*/ 	.word	0x00024e70


	//   ....[189]....
        /*0884*/ 	.word	0x00024ed0


	//   ....[190]....
        /*0888*/ 	.word	0x00024f30


	//   ....[191]....
        /*088c*/ 	.word	0x00024fa0


	//   ....[192]....
        /*0890*/ 	.word	0x00025010


	//   ....[193]....
        /*0894*/ 	.word	0x00025080


	//   ....[194]....
        /*0898*/ 	.word	0x000250e0


	//   ....[195]....
        /*089c*/ 	.word	0x00025150


	//   ....[196]....
        /*08a0*/ 	.word	0x000251b0


	//   ....[197]....
        /*08a4*/ 	.word	0x00025220


	//   ....[198]....
        /*08a8*/ 	.word	0x00025280


	//   ....[199]....
        /*08ac*/ 	.word	0x000252f0


	//   ....[200]....
        /*08b0*/ 	.word	0x00025360


	//   ....[201]....
        /*08b4*/ 	.word	0x000254d0


	//   ....[202]....
        /*08b8*/ 	.word	0x00025530


	//   ....[203]....
        /*08bc*/ 	.word	0x000255a0


	//   ....[204]....
        /*08c0*/ 	.word	0x00025610


	//   ....[205]....
        /*08c4*/ 	.word	0x00025780


	//   ....[206]....
        /*08c8*/ 	.word	0x000257e0


	//   ....[207]....
        /*08cc*/ 	.word	0x00025850


	//   ....[208]....
        /*08d0*/ 	.word	0x000258c0


	//   ....[209]....
        /*08d4*/ 	.word	0x00025a40


	//   ....[210]....
        /*08d8*/ 	.word	0x00025aa0


	//   ....[211]....
        /*08dc*/ 	.word	0x00025b10


	//   ....[212]....
        /*08e0*/ 	.word	0x00025b80


	//   ....[213]....
        /*08e4*/ 	.word	0x00025d00


	//   ....[214]....
        /*08e8*/ 	.word	0x00025d60


	//   ....[215]....
        /*08ec*/ 	.word	0x00025dd0


	//   ....[216]....
        /*08f0*/ 	.word	0x00025e40


	//   ....[217]....
        /*08f4*/ 	.word	0x00025fc0


	//   ....[218]....
        /*08f8*/ 	.word	0x00026020


	//   ....[219]....
        /*08fc*/ 	.word	0x00026070


	//   ....[220]....
        /*0900*/ 	.word	0x000260e0


	//   ....[221]....
        /*0904*/ 	.word	0x00026150


	//   ....[222]....
        /*0908*/ 	.word	0x000262d0


	//   ....[223]....
        /*090c*/ 	.word	0x00026330


	//   ....[224]....
        /*0910*/ 	.word	0x000263a0


	//   ....[225]....
        /*0914*/ 	.word	0x00026410


	//   ....[226]....
        /*0918*/ 	.word	0x00026590


	//   ....[227]....
        /*091c*/ 	.word	0x000265f0


	//   ....[228]....
        /*0920*/ 	.word	0x00026660


	//   ....[229]....
        /*0924*/ 	.word	0x000266d0


	//   ....[230]....
        /*0928*/ 	.word	0x00026850


	//   ....[231]....
        /*092c*/ 	.word	0x000268b0


	//   ....[232]....
        /*0930*/ 	.word	0x00026910


	//   ....[233]....
        /*0934*/ 	.word	0x00026970


	//   ....[234]....
        /*0938*/ 	.word	0x000269c0


	//   ....[235]....
        /*093c*/ 	.word	0x00026a00


	//   ....[236]....
        /*0940*/ 	.word	0x00026a70


	//   ....[237]....
        /*0944*/ 	.word	0x00026ae0


	//   ....[238]....
        /*0948*/ 	.word	0x00026b50


	//   ....[239]....
        /*094c*/ 	.word	0x00026bb0


	//   ....[240]....
        /*0950*/ 	.word	0x00026c20


	//   ....[241]....
        /*0954*/ 	.word	0x00026c90


	//   ....[242]....
        /*0958*/ 	.word	0x00026d00


	//   ....[243]....
        /*095c*/ 	.word	0x00026d60


	//   ....[244]....
        /*0960*/ 	.word	0x00026dd0


	//   ....[245]....
        /*0964*/ 	.word	0x00026e40


	//   ....[246]....
        /*0968*/ 	.word	0x00026eb0


	//   ....[247]....
        /*096c*/ 	.word	0x00026f10


	//   ....[248]....
        /*0970*/ 	.word	0x00026f80


	//   ....[249]....
        /*0974*/ 	.word	0x00026ff0


	//   ....[250]....
        /*0978*/ 	.word	0x00027060


	//   ....[251]....
        /*097c*/ 	.word	0x000270c0


	//   ....[252]....
        /*0980*/ 	.word	0x00027130


	//   ....[253]....
        /*0984*/ 	.word	0x000271a0


	//   ....[254]....
        /*0988*/ 	.word	0x00027210


	//   ....[255]....
        /*098c*/ 	.word	0x00027270


	//   ....[0]....
        /*0990*/ 	.word	0x000272e0


	//   ....[1]....
        /*0994*/ 	.word	0x00027350


	//   ....[2]....
        /*0998*/ 	.word	0x000273a0


	//   ....[3]....
        /*099c*/ 	.word	0x000273e0


	//   ....[4]....
        /*09a0*/ 	.word	0x00027430


	//   ....[5]....
        /*09a4*/ 	.word	0x00027480


	//   ....[6]....
        /*09a8*/ 	.word	0x000274d0


	//   ....[7]....
        /*09ac*/ 	.word	0x00027540


	//   ....[8]....
        /*09b0*/ 	.word	0x00027590


	//   ....[9]....
        /*09b4*/ 	.word	0x000275e0


	//   ....[10]....
        /*09b8*/ 	.word	0x00027630


	//   ....[11]....
        /*09bc*/ 	.word	0x00027680


	//   ....[12]....
        /*09c0*/ 	.word	0x000276d0


	//   ....[13]....
        /*09c4*/ 	.word	0x00027740


	//   ....[14]....
        /*09c8*/ 	.word	0x00027790


	//   ....[15]....
        /*09cc*/ 	.word	0x00027800


	//   ....[16]....
        /*09d0*/ 	.word	0x00027860


	//   ....[17]....
        /*09d4*/ 	.word	0x000278d0


	//----- nvinfo : EIATTR_EXIT_INSTR_OFFSETS
	.align		4
.L_500:
        /*09d8*/ 	.byte	0x04, 0x1c
        /*09da*/ 	.short	(.L_502 - .L_501)


	//   ....[0]....
.L_501:
        /*09dc*/ 	.word	0x00000fe0


	//   ....[1]....
        /*09e0*/ 	.word	0x00024250


	//----- nvinfo : EIATTR_MAX_THREADS
	.align		4
.L_502:
        /*09e4*/ 	.byte	0x04, 0x05
        /*09e6*/ 	.short	(.L_504 - .L_503)
.L_503:
        /*09e8*/ 	.word	0x00000100
        /*09ec*/ 	.word	0x00000001
        /*09f0*/ 	.word	0x00000001


	//----- nvinfo : EIATTR_CRS_STACK_SIZE
	.align		4
.L_504:
        /*09f4*/ 	.byte	0x04, 0x1e
        /*09f6*/ 	.short	(.L_506 - .L_505)
.L_505:
        /*09f8*/ 	.word	0x00000000
.L_506:


//--------------------- .nv.info._ZN7cutlass13device_kernelIN5flash19enable_sm80_to_sm89INS1_16FlashAttnFwdSm80INS1_25CollectiveMainloopFwdSm80ILi8ELi2ELb0EN4cute5tupleIJNS5_1CILi128EEENS7_ILi64EEENS7_ILi192EEEEEELi192ENS_6half_tEfNS_4arch4Sm80ELb1ELb0ELb1ELb0ELb1ELb0ELb1ELb1EEENS1_21CollectiveEpilogueFwdINS6_IJS8_SA_S9_EEENS6_IJNS7_ILi1EEESI_SI_EEESC_SE_Li256ELb0ELb1ELb1ELb0EEENS1_30DynamicPersistentTileSchedulerILi256ELi256ELb1ELb1ELb0EEEEEEEEEvNT_6ParamsE --------------------------
	.section	.nv.info._ZN7cutlass13device_kernelIN5flash19enable_sm80_to_sm89INS1_16FlashAttnFwdSm80INS1_25CollectiveMainloopFwdSm80ILi8ELi2ELb0EN4cute5tupleIJNS5_1CILi128EEENS7_ILi64EEENS7_ILi192EEEEEELi192ENS_6half_tEfNS_4arch4Sm80ELb1ELb0ELb1ELb0ELb1ELb0ELb1ELb1EEENS1_21CollectiveEpilogueFwdINS6_IJS8_SA_S9_EEENS6_IJNS7_ILi1EEESI_SI_EEESC_SE_Li256ELb0ELb1ELb1ELb0EEENS1_30DynamicPersistentTileSchedulerILi256ELi256ELb1ELb1ELb0EEEEEEEEEvNT_6ParamsE,"",@"SHT_CUDA_INFO"
	.sectionflags	@""
	.align	4


	//----- nvinfo : EIATTR_CUDA_API_VERSION
	.align		4
        /*0000*/ 	.byte	0x04, 0x37
        /*0002*/ 	.short	(.L_508 - .L_507)
.L_507:
        /*0004*/ 	.word	0x00000082


	//----- nvinfo : EIATTR_SW2861232_WAR
	.align		4
.L_508:
        /*0008*/ 	.byte	0x01, 0x35
	.zero		2


	//----- nvinfo : EIATTR_PARAM_CBANK
	.align		4
        /*000c*/ 	.byte	0x04, 0x0a
        /*000e*/ 	.short	(.L_510 - .L_509)
	.align		4
.L_509:
        /*0010*/ 	.word	index@(.nv.constant0._ZN7cutlass13device_kernelIN5flash19enable_sm80_to_sm89INS1_16FlashAttnFwdSm80INS1_25CollectiveMainloopFwdSm80ILi8ELi2ELb0EN4cute5tupleIJNS5_1CILi128EEENS7_ILi64EEENS7_ILi192EEEEEELi192ENS_6half_tEfNS_4arch4Sm80ELb1ELb0ELb1ELb0ELb1ELb0ELb1ELb1EEENS1_21CollectiveEpilogueFwdINS6_IJS8_SA_S9_EEENS6_IJNS7_ILi1EEESI_SI_EEESC_SE_Li256ELb0ELb1ELb1ELb0EEENS1_30DynamicPersistentTileSchedulerILi256ELi256ELb1ELb1ELb0EEEEEEEEEvNT_6ParamsE)
        /*0014*/ 	.short	0x0160
        /*0016*/ 	.short	0x0428


	//----- nvinfo : EIATTR_CBANK_PARAM_SIZE
	.align		4
.L_510:
        /*0018*/ 	.byte	0x03, 0x19
        /*001a*/ 	.short	0x0428


	//----- nvinfo : EIATTR_KPARAM_INFO
	.align		4
        /*001c*/ 	.byte	0x04, 0x17
        /*001e*/ 	.short	(.L_512 - .L_511)
.L_511:
        /*0020*/ 	.word	0x00000000
        /*0024*/ 	.short	0x0000
        /*0026*/ 	.short	0x0000
        /*0028*/ 	.byte	0x00, 0xf0, 0xa1, 0x10


	//----- nvinfo : EIATTR_MAXREG_COUNT
	.align		4
.L_512:
        /*002c*/ 	.byte	0x03, 0x1b
        /*002e*/ 	.short	0x00ff


	//----- nvinfo : EIATTR_NUM_BARRIERS
	.align		4
        /*0030*/ 	.byte	0x02, 0x4c
        /*0032*/ 	.byte	0x06
	.zero		1


	//----- nvinfo : EIATTR_ANNOTATIONS
	.align		4
        /*0034*/ 	.byte	0x04, 0x55
        /*0036*/ 	.short	(.L_514 - .L_513)


	//   ....[0]....
.L_513:
        /*0038*/ 	.word	0x00000001
        /*003c*/ 	.byte	0x70, 0x00, 0x00, 0x00, 0x01, 0x00, 0x00, 0x00, 0xf0, 0x04, 0x00, 0x00, 0x01, 0x00, 0x00, 0x00
        /*004c*/ 	.byte	0xf0, 0x05, 0x00, 0x00, 0x01, 0x00, 0x00, 0x00, 0x70, 0x06, 0x00, 0x00, 0x01, 0x00, 0x00, 0x00
        /*005c*/ 	.byte	0x70, 0x2e, 0x00, 0x00, 0x01, 0x00, 0x00, 0x00, 0x10, 0x38, 0x00, 0x00, 0x01, 0x00, 0x00, 0x00
        /*006c*/ 	.byte	0x60, 0xce, 0x00, 0x00, 0x01, 0x00, 0x00, 0x00, 0xa0, 0xce, 0x00, 0x00, 0x01, 0x00, 0x00, 0x00
        /*007c*/ 	.byte	0x90, 0xe5, 0x00, 0x00


	//----- nvinfo : EIATTR_MERCURY_ISA_VERSION
	.align		4
.L_514:
        /*0080*/ 	.byte	0x03, 0x5f
        /*0082*/ 	.short	0x0000


	//----- nvinfo : EIATTR_INT_WARP_WIDE_INSTR_OFFSETS
	.align		4
        /*0084*/ 	.byte	0x04, 0x31
        /*0086*/ 	.short	(.L_516 - .L_515)


	//   ....[0]....
.L_515:
        /*0088*/ 	.word	0x0000cc90


	//   ....[1]....
        /*008c*/ 	.word	0x0000cd10


	//----- nvinfo : EIATTR_COOP_GROUP_MASK_REGIDS
	.align		4
.L_516:
        /*0090*/ 	.byte	0x04, 0x29
        /*0092*/ 	.short	(.L_518 - .L_517)


	//   ....[0]....
.L_517:
        /*0094*/ 	.word	0xffffffff


	//   ....[1]....
        /*0098*/ 	.word	0xffffffff


	//   ....[2]....
        /*009c*/ 	.word	0xffffffff


	//   ....[3]....
        /*00a0*/ 	.word	0xffffffff


	//   ....[4]....
        /*00a4*/ 	.word	0xffffffff


	//   ....[5]....
        /*00a8*/ 	.word	0xffffffff


	//   ....[6]....
        /*00ac*/ 	.word	0xffffffff


	//   ....[7]....
        /*00b0*/ 	.word	0xffffffff


	//   ....[8]....
        /*00b4*/ 	.word	0xffffffff


	//   ....[9]....
        /*00b8*/ 	.word	0xffffffff


	//   ....[10]....
        /*00bc*/ 	.word	0xffffffff


	//   ....[11]....
        /*00c0*/ 	.word	0xffffffff


	//   ....[12]....
        /*00c4*/ 	.word	0xffffffff


	//   ....[13]....
        /*00c8*/ 	.word	0xffffffff


	//   ....[14]....
        /*00cc*/ 	.word	0xffffffff


	//   ....[15]....
        /*00d0*/ 	.word	0xffffffff


	//   ....[16]....
        /*00d4*/ 	.word	0xffffffff


	//   ....[17]....
        /*00d8*/ 	.word	0xffffffff


	//   ....[18]....
        /*00dc*/ 	.word	0xffffffff


	//   ....[19]....
        /*00e0*/ 	.word	0xffffffff


	//   ....[20]....
        /*00e4*/ 	.word	0xffffffff


	//   ....[21]....
        /*00e8*/ 	.word	0xffffffff


	//   ....[22]....
        /*00ec*/ 	.word	0xffffffff


	//   ....[23]....
        /*00f0*/ 	.word	0xffffffff


	//   ....[24]....
        /*00f4*/ 	.word	0xffffffff


	//   ....[25]....
        /*00f8*/ 	.word	0xffffffff


	//   ....[26]....
        /*00fc*/ 	.word	0xffffffff


	//   ....[27]....
        /*0100*/ 	.word	0xffffffff


	//   ....[28]....
        /*0104*/ 	.word	0xffffffff


	//   ....[29]....
        /*0108*/ 	.word	0xffffffff


	//   ....[30]....
        /*010c*/ 	.word	0xffffffff


	//   ....[31]....
        /*0110*/ 	.word	0xffffffff


	//   ....[32]....
        /*0114*/ 	.word	0xffffffff


	//   ....[33]....
        /*0118*/ 	.word	0xffffffff


	//   ....[34]....
        /*011c*/ 	.word	0xffffffff


	//   ....[35]....
        /*0120*/ 	.word	0xffffffff


	//   ....[36]....
        /*0124*/ 	.word	0xffffffff


	//   ....[37]....
        /*0128*/ 	.word	0xffffffff


	//   ....[38]....
        /*012c*/ 	.word	0xffffffff


	//   ....[39]....
        /*0130*/ 	.word	0xffffffff


	//   ....[40]....
        /*0134*/ 	.word	0xffffffff


	//   ....[41]....
        /*0138*/ 	.word	0xffffffff


	//   ....[42]....
        /*013c*/ 	.word	0xffffffff


	//   ....[43]....
        /*0140*/ 	.word	0xffffffff


	//   ....[44]....
        /*0144*/ 	.word	0xffffffff


	//   ....[45]....
        /*0148*/ 	.word	0xffffffff


	//   ....[46]....
        /*014c*/ 	.word	0xffffffff


	//   ....[47]....
        /*0150*/ 	.word	0xffffffff


	//   ....[48]....
        /*0154*/ 	.word	0xffffffff


	//   ....[49]....
        /*0158*/ 	.word	0xffffffff


	//   ....[50]....
        /*015c*/ 	.word	0xffffffff


	//   ....[51]....
        /*0160*/ 	.word	0xffffffff


	//   ....[52]....
        /*0164*/ 	.word	0xffffffff


	//   ....[53]....
        /*0168*/ 	.word	0xffffffff


	//   ....[54]....
        /*016c*/ 	.word	0xffffffff


	//   ....[55]....
        /*0170*/ 	.word	0xffffffff


	//   ....[56]....
        /*0174*/ 	.word	0xffffffff


	//   ....[57]....
        /*0178*/ 	.word	0xffffffff


	//   ....[58]....
        /*017c*/ 	.word	0xffffffff


	//   ....[59]....
        /*0180*/ 	.word	0xffffffff


	//   ....[60]....
        /*0184*/ 	.word	0xffffffff


	//   ....[61]....
        /*0188*/ 	.word	0xffffffff


	//   ....[62]....
        /*018c*/ 	.word	0xffffffff


	//   ....[63]....
        /*0190*/ 	.word	0xffffffff


	//   ....[64]....
        /*0194*/ 	.word	0xffffffff


	//   ....[65]....
        /*0198*/ 	.word	0xffffffff


	//   ....[66]....
        /*019c*/ 	.word	0xffffffff


	//   ....[67]....
        /*01a0*/ 	.word	0xffffffff


	//   ....[68]....
        /*01a4*/ 	.word	0xffffffff


	//   ....[69]....
        /*01a8*/ 	.word	0xffffffff


	//   ....[70]....
        /*01ac*/ 	.word	0xffffffff


	//   ....[71]....
        /*01b0*/ 	.word	0xffffffff


	//   ....[72]....
        /*01b4*/ 	.word	0xffffffff


	//   ....[73]....
        /*01b8*/ 	.word	0xffffffff


	//   ....[74]....
        /*01bc*/ 	.word	0xffffffff


	//   ....[75]....
        /*01c0*/ 	.word	0xffffffff


	//   ....[76]....
        /*01c4*/ 	.word	0xffffffff


	//   ....[77]....
        /*01c8*/ 	.word	0xffffffff


	//   ....[78]....
        /*01cc*/ 	.word	0xffffffff


	//   ....[79]....
        /*01d0*/ 	.word	0xffffffff


	//   ....[80]....
        /*01d4*/ 	.word	0xffffffff


	//   ....[81]....
        /*01d8*/ 	.word	0xffffffff


	//   ....[82]....
        /*01dc*/ 	.word	0xffffffff


	//   ....[83]....
        /*01e0*/ 	.word	0xffffffff


	//   ....[84]....
        /*01e4*/ 	.word	0xffffffff


	//   ....[85]....
        /*01e8*/ 	.word	0xffffffff


	//   ....[86]....
        /*01ec*/ 	.word	0xffffffff


	//   ....[87]....
        /*01f0*/ 	.word	0xffffffff


	//   ....[88]....
        /*01f4*/ 	.word	0xffffffff


	//   ....[89]....
        /*01f8*/ 	.word	0xffffffff


	//   ....[90]....
        /*01fc*/ 	.word	0xffffffff


	//   ....[91]....
        /*0200*/ 	.word	0xffffffff


	//   ....[92]....
        /*0204*/ 	.word	0xffffffff


	//   ....[93]....
        /*0208*/ 	.word	0xffffffff


	//   ....[94]....
        /*020c*/ 	.word	0xffffffff


	//   ....[95]....
        /*0210*/ 	.word	0xffffffff


	//   ....[96]....
        /*0214*/ 	.word	0xffffffff


	//   ....[97]....
        /*0218*/ 	.word	0xffffffff


	//   ....[98]....
        /*021c*/ 	.word	0xffffffff


	//   ....[99]....
        /*0220*/ 	.word	0xffffffff


	//   ....[100]....
        /*0224*/ 	.word	0xffffffff


	//   ....[101]....
        /*0228*/ 	.word	0xffffffff


	//   ....[102]....
        /*022c*/ 	.word	0xffffffff


	//   ....[103]....
        /*0230*/ 	.word	0xffffffff


	//   ....[104]....
        /*0234*/ 	.word	0xffffffff


	//   ....[105]....
        /*0238*/ 	.word	0xffffffff


	//   ....[106]....
        /*023c*/ 	.word	0xffffffff


	//   ....[107]....
        /*0240*/ 	.word	0xffffffff


	//   ....[108]....
        /*0244*/ 	.word	0xffffffff


	//   ....[109]....
        /*0248*/ 	.word	0xffffffff


	//   ....[110]....
        /*024c*/ 	.word	0xffffffff


	//   ....[111]....
        /*0250*/ 	.word	0xffffffff


	//   ....[112]....
        /*0254*/ 	.word	0xffffffff


	//   ....[113]....
        /*0258*/ 	.word	0xffffffff


	//   ....[114]....
        /*025c*/ 	.word	0xffffffff


	//   ....[115]....
        /*0260*/ 	.word	0xffffffff


	//   ....[116]....
        /*0264*/ 	.word	0xffffffff


	//----- nvinfo : EIATTR_COOP_GROUP_INSTR_OFFSETS
	.align		4
.L_518:
        /*0268*/ 	.byte	0x04, 0x28
        /*026a*/ 	.short	(.L_520 - .L_519)


	//   ....[0]....
.L_519:
        /*026c*/ 	.word	0x00000050


	//   ....[1]....
        /*0270*/ 	.word	0x000015e0


	//   ....[2]....
        /*0274*/ 	.word	0x00001600


	//   ....[3]....
        /*0278*/ 	.word	0x00001780


	//   ....[4]....
        /*027c*/ 	.word	0x00001790


	//   ....[5]....
        /*0280*/ 	.word	0x000018f0


	//   ....[6]....
        /*0284*/ 	.word	0x00001910


	//   ....[7]....
        /*0288*/ 	.word	0x00001a70


	//   ....[8]....
        /*028c*/ 	.word	0x00001a80


	//   ....[9]....
        /*0290*/ 	.word	0x00001f90


	//   ....[10]....
        /*0294*/ 	.word	0x00001fb0


	//   ....[11]....
        /*0298*/ 	.word	0x00001fd0


	//   ....[12]....
        /*029c*/ 	.word	0x00001fe0


	//   ....[13]....
        /*02a0*/ 	.word	0x000020d0


	//   ....[14]....
        /*02a4*/ 	.word	0x000020f0


	//   ....[15]....
        /*02a8*/ 	.word	0x00002120


	//   ....[16]....
        /*02ac*/ 	.word	0x000021f0


	//   ....[17]....
        /*02b0*/ 	.word	0x000025b0


	//   ....[18]....
        /*02b4*/ 	.word	0x000025d0


	//   ....[19]....
        /*02b8*/ 	.word	0x00002660


	//   ....[20]....
        /*02bc*/ 	.word	0x000026c0


	//   ....[21]....
        /*02c0*/ 	.word	0x00002b20


	//   ....[22]....
        /*02c4*/ 	.word	0x00002b40


	//   ....[23]....
        /*02c8*/ 	.word	0x00002c40


	//   ....[24]....
        /*02cc*/ 	.word	0x00002c60


	//   ....[25]....
        /*02d0*/ 	.word	0x000039d0


	//   ....[26]....
        /*02d4*/ 	.word	0x000039e0


	//   ....[27]....
        /*02d8*/ 	.word	0x00004180


	//   ....[28]....
        /*02dc*/ 	.word	0x00004340


	//   ....[29]....
        /*02e0*/ 	.word	0x00004380


	//   ....[30]....
        /*02e4*/ 	.word	0x000043f0


	//   ....[31]....
        /*02e8*/ 	.word	0x000055f0


	//   ....[32]....
        /*02ec*/ 	.word	0x00005610


	//   ....[33]....
        /*02f0*/ 	.word	0x00005710


	//   ....[34]....
        /*02f4*/ 	.word	0x00005730


	//   ....[35]....
        /*02f8*/ 	.word	0x00005c90


	//   ....[36]....
        /*02fc*/ 	.word	0x00005cb0


	//   ....[37]....
        /*0300*/ 	.word	0x00005db0


	//   ....[38]....
        /*0304*/ 	.word	0x00005df0


	//   ....[39]....
        /*0308*/ 	.word	0x00006b30


	//   ....[40]....
        /*030c*/ 	.word	0x00006b80


	//   ....[41]....
        /*0310*/ 	.word	0x000073c0


	//   ....[42]....
        /*0314*/ 	.word	0x000073e0


	//   ....[43]....
        /*0318*/ 	.word	0x00007400


	//   ....[44]....
        /*031c*/ 	.word	0x00007420


	//   ....[45]....
        /*0320*/ 	.word	0x00008e20


	//   ....[46]....
        /*0324*/ 	.word	0x00008e40


	//   ....[47]....
        /*0328*/ 	.word	0x00008f30


	//   ....[48]....
        /*032c*/ 	.word	0x00008f50


	//   ....[49]....
        /*0330*/ 	.word	0x00009480


	//   ....[50]....
        /*0334*/ 	.word	0x000094a0


	//   ....[51]....
        /*0338*/ 	.word	0x000095a0


	//   ....[52]....
        /*033c*/ 	.word	0x000095e0


	//   ....[53]....
        /*0340*/ 	.word	0x0000a710


	//   ....[54]....
        /*0344*/ 	.word	0x0000a730


	//   ....[55]....
        /*0348*/ 	.word	0x0000a760


	//   ....[56]....
        /*034c*/ 	.word	0x0000a7c0


	//   ....[57]....
        /*0350*/ 	.word	0x0000c100


	//   ....[58]....
        /*0354*/ 	.word	0x0000c120


	//   ....[59]....
        /*0358*/ 	.word	0x0000c1c0


	//   ....[60]....
        /*035c*/ 	.word	0x0000c220


	//   ....[61]....
        /*0360*/ 	.word	0x0000c470


	//   ....[62]....
        /*0364*/ 	.word	0x0000c4a0


	//   ....[63]....
        /*0368*/ 	.word	0x0000c4b0


	//   ....[64]....
        /*036c*/ 	.word	0x0000c4e0


	//   ....[65]....
        /*0370*/ 	.word	0x0000ce50


	//   ....[66]....
        /*0374*/ 	.word	0x0000d4d0


	//   ....[67]....
        /*0378*/ 	.word	0x0000d500


	//   ....[68]....
        /*037c*/ 	.word	0x0000d520


	//   ....[69]....
        /*0380*/ 	.word	0x0000d540


	//   ....[70]....
        /*0384*/ 	.word	0x0000d630


	//   ....[71]....
        /*0388*/ 	.word	0x0000d650


	//   ....[72]....
        /*038c*/ 	.word	0x0000dcc0


	//   ....[73]....
        /*0390*/ 	.word	0x0000dcd0


	//   ....[74]....
        /*0394*/ 	.word	0x0000e610


	//   ....[75]....
        /*0398*/ 	.word	0x0000e6f0


	//   ....[76]....
        /*039c*/ 	.word	0x0000e760


	//   ....[77]....
        /*03a0*/ 	.word	0x0000e7d0


	//   ....[78]....
        /*03a4*/ 	.word	0x0000e830


	//   ....[79]....
        /*03a8*/ 	.word	0x0000e8a0


	//   ....[80]....
        /*03ac*/ 	.word	0x0000e910


	//   ....[81]....
        /*03b0*/ 	.word	0x0000e980


	//   ....[82]....
        /*03b4*/ 	.word	0x0000e9e0


	//   ....[83]....
        /*03b8*/ 	.word	0x0000ea50


	//   ....[84]....
        /*03bc*/ 	.word	0x0000eac0


	//   ....[85]....
        /*03c0*/ 	.word	0x0000ec30


	//   ....[86]....
        /*03c4*/ 	.word	0x0000ec90


	//   ....[87]....
        /*03c8*/ 	.word	0x0000ed00


	//   ....[88]....
        /*03cc*/ 	.word	0x0000ed70


	//   ....[89]....
        /*03d0*/ 	.word	0x0000eee0


	//   ....[90]....
        /*03d4*/ 	.word	0x0000ef40


	//   ....[91]....
        /*03d8*/ 	.word	0x0000efb0


	//   ....[92]....
        /*03dc*/ 	.word	0x0000f020


	//   ....[93]....
        /*03e0*/ 	.word	0x0000f190


	//   ....[94]....
        /*03e4*/ 	.word	0x0000f1f0


	//   ....[95]....
        /*03e8*/ 	.word	0x0000f260


	//   ....[96]....
        /*03ec*/ 	.word	0x0000f2d0


	//   ....[97]....
        /*03f0*/ 	.word	0x0000f450


	//   ....[98]....
        /*03f4*/ 	.word	0x0000f4b0


	//   ....[99]....
        /*03f8*/ 	.word	0x0000f520


	//   ....[100]....
        /*03fc*/ 	.word	0x0000f590


	//   ....[101]....
        /*0400*/ 	.word	0x0000f710


	//   ....[102]....
        /*0404*/ 	.word	0x0000f770


	//   ....[103]....
        /*0408*/ 	.word	0x0000f7e0


	//   ....[104]....
        /*040c*/ 	.word	0x0000f850


	//   ....[105]....
        /*0410*/ 	.word	0x0000f9d0


	//   ....[106]....
        /*0414*/ 	.word	0x0000fa30


	//   ....[107]....
        /*0418*/ 	.word	0x0000fa90


	//   ....[108]....
        /*041c*/ 	.word	0x0000fb00


	//   ....[109]....
        /*0420*/ 	.word	0x0000fb70


	//   ....[110]....
        /*0424*/ 	.word	0x0000fcf0


	//   ....[111]....
        /*0428*/ 	.word	0x0000fd50


	//   ....[112]....
        /*042c*/ 	.word	0x0000fdb0


	//   ....[113]....
        /*0430*/ 	.word	0x0000fe10


	//   ....[114]....
        /*0434*/ 	.word	0x0000fe60


	//   ....[115]....
        /*0438*/ 	.word	0x0000feb0


	//   ....[116]....
        /*043c*/ 	.word	0x0000ff20


	//----- nvinfo : EIATTR_EXIT_INSTR_OFFSETS
	.align		4
.L_520:
        /*0440*/ 	.byte	0x04, 0x1c
        /*0442*/ 	.short	(.L_522 - .L_521)


	//   ....[0]....
.L_521:
        /*0444*/ 	.word	0x000000a0


	//   ....[1]....
        /*0448*/ 	.word	0x0000e6a0


	//----- nvinfo : EIATTR_MAX_THREADS
	.align		4
.L_522:
        /*044c*/ 	.byte	0x04, 0x05
        /*044e*/ 	.short	(.L_524 - .L_523)
.L_523:
        /*0450*/ 	.word	0x00000100
        /*0454*/ 	.word	0x00000001
        /*0458*/ 	.word	0x00000001


	//----- nvinfo : EIATTR_CRS_STACK_SIZE
	.align		4
.L_524:
        /*045c*/ 	.byte	0x04, 0x1e
        /*045e*/ 	.short	(.L_526 - .L_525)
.L_525:
        /*0460*/ 	.word	0x00000000
.L_526:


//--------------------- .nv.info._ZN7cutlass13device_kernelIN5flash19enable_sm80_to_sm89INS1_16FlashAttnFwdSm80INS1_25CollectiveMainloopFwdSm80ILi8ELi2ELb0EN4cute5tupleIJNS5_1CILi128EEENS7_ILi64EEENS7_ILi192EEEEEELi192ENS_6half_tEfNS_4arch4Sm80ELb1ELb0ELb1ELb1ELb1ELb0ELb1ELb1EEENS1_21CollectiveEpilogueFwdINS6_IJS8_SA_S9_EEENS6_IJNS7_ILi1EEESI_SI_EEESC_SE_Li256ELb1ELb1ELb1ELb0EEENS1_36VarlenDynamicPersistentTileSchedulerILi128ELi64ELi256ELi256ELb1ELb1ELb0ELb1ELb1ELb1EEEEEEEEEvNT_6ParamsE --------------------------
	.section	.nv.info._ZN7cutlass13device_kernelIN5flash19enable_sm80_to_sm89INS1_16FlashAttnFwdSm80INS1_25CollectiveMainloopFwdSm80ILi8ELi2ELb0EN4cute5tupleIJNS5_1CILi128EEENS7_ILi64EEENS7_ILi192EEEEEELi192ENS_6half_tEfNS_4arch4Sm80ELb1ELb0ELb1ELb1ELb1ELb0ELb1ELb1EEENS1_21CollectiveEpilogueFwdINS6_IJS8_SA_S9_EEENS6_IJNS7_ILi1EEESI_SI_EEESC_SE_Li256ELb1ELb1ELb1ELb0EEENS1_36VarlenDynamicPersistentTileSchedulerILi128ELi64ELi256ELi256ELb1ELb1ELb0ELb1ELb1ELb1EEEEEEEEEvNT_6ParamsE,"",@"SHT_CUDA_INFO"
	.sectionflags	@""
	.align	4


	//----- nvinfo : EIATTR_CUDA_API_VERSION
	.align		4
        /*0000*/ 	.byte	0x04, 0x37
        /*0002*/ 	.short	(.L_528 - .L_527)
.L_527:
        /*0004*/ 	.word	0x00000082


	//----- nvinfo : EIATTR_SW2861232_WAR
	.align		4
.L_528:
        /*0008*/ 	.byte	0x01, 0x35
	.zero		2


	//----- nvinfo : EIATTR_PARAM_CBANK
	.align		4
        /*000c*/ 	.byte	0x04, 0x0a
        /*000e*/ 	.short	(.L_530 - .L_529)
	.align		4
.L_529:
        /*0010*/ 	.word	index@(.nv.constant0._ZN7cutlass13device_kernelIN5flash19enable_sm80_to_sm89INS1_16FlashAttnFwdSm80INS1_25CollectiveMainloopFwdSm80ILi8ELi2ELb0EN4cute5tupleIJNS5_1CILi128EEENS7_ILi64EEENS7_ILi192EEEEEELi192ENS_6half_tEfNS_4arch4Sm80ELb1ELb0ELb1ELb1ELb1ELb0ELb1ELb1EEENS1_21CollectiveEpilogueFwdINS6_IJS8_SA_S9_EEENS6_IJNS7_ILi1EEESI_SI_EEESC_SE_Li256ELb1ELb1ELb1ELb0EEENS1_36VarlenDynamicPersistentTileSchedulerILi128ELi64ELi256ELi256ELb1ELb1ELb0ELb1ELb1ELb1EEEEEEEEEvNT_6ParamsE)
        /*0014*/ 	.short	0x0160
        /*0016*/ 	.short	0x0438


	//----- nvinfo : EIATTR_CBANK_PARAM_SIZE
	.align		4
.L_530:
        /*0018*/ 	.byte	0x03, 0x19
        /*001a*/ 	.short	0x0438


	//----- nvinfo : EIATTR_KPARAM_INFO
	.align		4
        /*001c*/ 	.byte	0x04, 0x17
        /*001e*/ 	.short	(.L_532 - .L_531)
.L_531:
        /*0020*/ 	.word	0x00000000
        /*0024*/ 	.short	0x0000
        /*0026*/ 	.short	0x0000
        /*0028*/ 	.byte	0x00, 0xf0, 0xe1, 0x10


	//----- nvinfo : EIATTR_MAXREG_COUNT
	.align		4
.L_532:
        /*002c*/ 	.byte	0x03, 0x1b
        /*002e*/ 	.short	0x00ff


	//----- nvinfo : EIATTR_NUM_BARRIERS
	.align		4
        /*0030*/ 	.byte	0x02, 0x4c
        /*0032*/ 	.byte	0x06
	.zero		1


	//----- nvinfo : EIATTR_ANNOTATIONS
	.align		4
        /*0034*/ 	.byte	0x04, 0x55
        /*0036*/ 	.short	(.L_534 - .L_533)


	//   ....[0]....
.L_533:
        /* <DEDUP_REMOVED lines=9> */


	//----- nvinfo : EIATTR_MERCURY_ISA_VERSION
	.align		4
.L_534:
        /*00b0*/ 	.byte	0x03, 0x5f
        /*00b2*/ 	.short	0x0000


	//----- nvinfo : EIATTR_INT_WARP_WIDE_INSTR_OFFSETS
	.align		4
        /*00b4*/ 	.byte	0x04, 0x31
        /*00b6*/ 	.short	(.L_536 - .L_535)


	//   ....[0]....
.L_535:
        /*00b8*/ 	.word	0x0000dd60


	//   ....[1]....
        /*00bc*/ 	.word	0x0000dde0


	//----- nvinfo : EIATTR_COOP_GROUP_MASK_REGIDS
	.align		4
.L_536:
        /*00c0*/ 	.byte	0x04, 0x29
        /*00c2*/ 	.short	(.L_538 - .L_537)


	//   ....[0]....
.L_537:
        /*00c4*/ 	.word	0xffffffff


	//   ....[1]....
        /*00c8*/ 	.word	0xffffffff


	//   ....[2]....
        /*00cc*/ 	.word	0xffffffff


	//   ....[3]....
        /*00d0*/ 	.word	0xffffffff


	//   ....[4]....
        /*00d4*/ 	.word	0xffffffff


	//   ....[5]....
        /*00d8*/ 	.word	0xffffffff


	//   ....[6]....
        /*00dc*/ 	.word	0xffffffff


	//   ....[7]....
        /*00e0*/ 	.word	0xffffffff


	//   ....[8]....
        /*00e4*/ 	.word	0xffffffff


	//   ....[9]....
        /*00e8*/ 	.word	0xffffffff


	//   ....[10]....
        /*00ec*/ 	.word	0xffffffff


	//   ....[11]....
        /*00f0*/ 	.word	0xffffffff


	//   ....[12]....
        /*00f4*/ 	.word	0xffffffff


	//   ....[13]....
        /*00f8*/ 	.word	0xffffffff


	//   ....[14]....
        /*00fc*/ 	.word	0xffffffff


	//   ....[15]....
        /*0100*/ 	.word	0xffffffff


	//   ....[16]....
        /*0104*/ 	.word	0xffffffff


	//   ....[17]....
        /*0108*/ 	.word	0xffffffff


	//   ....[18]....
        /*010c*/ 	.word	0xffffffff


	//   ....[19]....
        /*0110*/ 	.word	0xffffffff


	//   ....[20]....
        /*0114*/ 	.word	0xffffffff


	//   ....[21]....
        /*0118*/ 	.word	0xffffffff


	//   ....[22]....
        /*011c*/ 	.word	0xffffffff


	//   ....[23]....
        /*0120*/ 	.word	0xffffffff


	//   ....[24]....
        /*0124*/ 	.word	0xffffffff


	//   ....[25]....
        /*0128*/ 	.word	0xffffffff


	//   ....[26]....
        /*012c*/ 	.word	0xffffffff


	//   ....[27]....
        /*0130*/ 	.word	0xffffffff


	//   ....[28]....
        /*0134*/ 	.word	0xffffffff


	//   ....[29]....
        /*0138*/ 	.word	0xffffffff


	//   ....[30]....
        /*013c*/ 	.word	0xffffffff


	//   ....[31]....
        /*0140*/ 	.word	0xffffffff


	//   ....[32]....
        /*0144*/ 	.word	0xffffffff


	//   ....[33]....
        /*0148*/ 	.word	0xffffffff


	//   ....[34]....
        /*014c*/ 	.word	0xffffffff


	//   ....[35]....
        /*0150*/ 	.word	0xffffffff


	//   ....[36]....
        /*0154*/ 	.word	0xffffffff


	//   ....[37]....
        /*0158*/ 	.word	0xffffffff


	//   ....[38]....
        /*015c*/ 	.word	0xffffffff


	//   ....[39]....
        /*0160*/ 	.word	0xffffffff


	//   ....[40]....
        /*0164*/ 	.word	0xffffffff


	//   ....[41]....
        /*0168*/ 	.word	0xffffffff


	//   ....[42]....
        /*016c*/ 	.word	0xffffffff


	//   ....[43]....
        /*0170*/ 	.word	0xffffffff


	//   ....[44]....
        /*0174*/ 	.word	0xffffffff


	//   ....[45]....
        /*0178*/ 	.word	0xffffffff


	//   ....[46]....
        /*017c*/ 	.word	0xffffffff


	//   ....[47]....
        /*0180*/ 	.word	0xffffffff


	//   ....[48]....
        /*0184*/ 	.word	0xffffffff


	//   ....[49]....
        /*0188*/ 	.word	0xffffffff


	//   ....[50]....
        /*018c*/ 	.word	0xffffffff


	//   ....[51]....
        /*0190*/ 	.word	0xffffffff


	//   ....[52]....
        /*0194*/ 	.word	0xffffffff


	//   ....[53]....
        /*0198*/ 	.word	0xffffffff


	//   ....[54]....
        /*019c*/ 	.word	0xffffffff


	//   ....[55]....
        /*01a0*/ 	.word	0xffffffff


	//   ....[56]....
        /*01a4*/ 	.word	0xffffffff


	//   ....[57]....
        /*01a8*/ 	.word	0xffffffff


	//   ....[58]....
        /*01ac*/ 	.word	0xffffffff


	//   ....[59]....
        /*01b0*/ 	.word	0xffffffff


	//   ....[60]....
        /*01b4*/ 	.word	0xffffffff


	//   ....[61]....
        /*01b8*/ 	.word	0xffffffff


	//   ....[62]....
        /*01bc*/ 	.word	0xffffffff


	//   ....[63]....
        /*01c0*/ 	.word	0xffffffff


	//   ....[64]....
        /*01c4*/ 	.word	0xffffffff


	//   ....[65]....
        /*01c8*/ 	.word	0xffffffff


	//   ....[66]....
        /*01cc*/ 	.word	0xffffffff


	//   ....[67]....
        /*01d0*/ 	.word	0xffffffff


	//   ....[68]....
        /*01d4*/ 	.word	0xffffffff


	//   ....[69]....
        /*01d8*/ 	.word	0xffffffff


	//   ....[70]....
        /*01dc*/ 	.word	0xffffffff


	//   ....[71]....
        /*01e0*/ 	.word	0xffffffff


	//   ....[72]....
        /*01e4*/ 	.word	0xffffffff


	//   ....[73]....
        /*01e8*/ 	.word	0xffffffff


	//   ....[74]....
        /*01ec*/ 	.word	0xffffffff


	//   ....[75]....
        /*01f0*/ 	.word	0xffffffff


	//   ....[76]....
        /*01f4*/ 	.word	0xffffffff


	//   ....[77]....
        /*01f8*/ 	.word	0xffffffff


	//   ....[78]....
        /*01fc*/ 	.word	0xffffffff


	//   ....[79]....
        /*0200*/ 	.word	0xffffffff


	//   ....[80]....
        /*0204*/ 	.word	0xffffffff


	//   ....[81]....
        /*0208*/ 	.word	0xffffffff


	//   ....[82]....
        /*020c*/ 	.word	0xffffffff


	//   ....[83]....
        /*0210*/ 	.word	0xffffffff


	//   ....[84]....
        /*0214*/ 	.word	0xffffffff


	//   ....[85]....
        /*0218*/ 	.word	0xffffffff


	//   ....[86]....
        /*021c*/ 	.word	0xffffffff


	//   ....[87]....
        /*0220*/ 	.word	0xffffffff


	//   ....[88]....
        /*0224*/ 	.word	0xffffffff


	//   ....[89]....
        /*0228*/ 	.word	0xffffffff


	//   ....[90]....
        /*022c*/ 	.word	0xffffffff


	//   ....[91]....
        /*0230*/ 	.word	0xffffffff


	//   ....[92]....
        /*0234*/ 	.word	0xffffffff


	//   ....[93]....
        /*0238*/ 	.word	0xffffffff


	//   ....[94]....
        /*023c*/ 	.word	0xffffffff


	//   ....[95]....
        /*0240*/ 	.word	0xffffffff


	//   ....[96]....
        /*0244*/ 	.word	0xffffffff


	//   ....[97]....
        /*0248*/ 	.word	0xffffffff


	//   ....[98]....
        /*024c*/ 	.word	0xffffffff


	//   ....[99]....
        /*0250*/ 	.word	0xffffffff


	//   ....[100]....
        /*0254*/ 	.word	0xffffffff


	//   ....[101]....
        /*0258*/ 	.word	0xffffffff


	//   ....[102]....
        /*025c*/ 	.word	0xffffffff


	//   ....[103]....
        /*0260*/ 	.word	0xffffffff


	//   ....[104]....
        /*0264*/ 	.word	0xffffffff


	//   ....[105]....
        /*0268*/ 	.word	0xffffffff


	//   ....[106]....
        /*026c*/ 	.word	0xffffffff


	//   ....[107]....
        /*0270*/ 	.word	0xffffffff


	//   ....[108]....
        /*0274*/ 	.word	0xffffffff


	//   ....[109]....
        /*0278*/ 	.word	0xffffffff


	//   ....[110]....
        /*027c*/ 	.word	0xffffffff


	//   ....[111]....
        /*0280*/ 	.word	0xffffffff


	//   ....[112]....
        /*0284*/ 	.word	0xffffffff


	//   ....[113]....
        /*0288*/ 	.word	0xffffffff


	//   ....[114]....
        /*028c*/ 	.word	0xffffffff


	//   ....[115]....
        /*0290*/ 	.word	0xffffffff


	//   ....[116]....
        /*0294*/ 	.word	0xffffffff


	//   ....[117]....
        /*0298*/ 	.word	0xffffffff


	//   ....[118]....
        /*029c*/ 	.word	0xffffffff


	//   ....[119]....
        /*02a0*/ 	.word	0xffffffff


	//   ....[120]....
        /*02a4*/ 	.word	0xffffffff


	//   ....[121]....
        /*02a8*/ 	.word	0xffffffff


	//   ....[122]....
        /*02ac*/ 	.word	0xffffffff


	//   ....[123]....
        /*02b0*/ 	.word	0xffffffff


	//   ....[124]....
        /*02b4*/ 	.word	0xffffffff


	//   ....[125]....
        /*02b8*/ 	.word	0xffffffff


	//   ....[126]....
        /*02bc*/ 	.word	0xffffffff


	//   ....[127]....
        /*02c0*/ 	.word	0xffffffff


	//   ....[128]....
        /*02c4*/ 	.word	0xffffffff


	//   ....[129]....
        /*02c8*/ 	.word	0xffffffff


	//   ....[130]....
        /*02cc*/ 	.word	0xffffffff


	//   ....[131]....
        /*02d0*/ 	.word	0xffffffff


	//   ....[132]....
        /*02d4*/ 	.word	0xffffffff


	//   ....[133]....
        /*02d8*/ 	.word	0xffffffff


	//   ....[134]....
        /*02dc*/ 	.word	0xffffffff


	//   ....[135]....
        /*02e0*/ 	.word	0xffffffff


	//   ....[136]....
        /*02e4*/ 	.word	0xffffffff


	//   ....[137]....
        /*02e8*/ 	.word	0xffffffff


	//   ....[138]....
        /*02ec*/ 	.word	0xffffffff


	//   ....[139]....
        /*02f0*/ 	.word	0xffffffff


	//   ....[140]....
        /*02f4*/ 	.word	0xffffffff


	//   ....[141]....
        /*02f8*/ 	.word	0xffffffff


	//   ....[142]....
        /*02fc*/ 	.word	0xffffffff


	//   ....[143]....
        /*0300*/ 	.word	0xffffffff


	//   ....[144]....
        /*0304*/ 	.word	0xffffffff


	//   ....[145]....
        /*0308*/ 	.word	0xffffffff


	//   ....[146]....
        /*030c*/ 	.word	0xffffffff


	//   ....[147]....
        /*0310*/ 	.word	0xffffffff


	//   ....[148]....
        /*0314*/ 	.word	0xffffffff


	//   ....[149]....
        /*0318*/ 	.word	0xffffffff


	//   ....[150]....
        /*031c*/ 	.word	0xffffffff


	//   ....[151]....
        /*0320*/ 	.word	0xffffffff


	//   ....[152]....
        /*0324*/ 	.word	0xffffffff


	//   ....[153]....
        /*0328*/ 	.word	0xffffffff


	//   ....[154]....
        /*032c*/ 	.word	0xffffffff


	//   ....[155]....
        /*0330*/ 	.word	0xffffffff


	//   ....[156]....
        /*0334*/ 	.word	0xffffffff


	//   ....[157]....
        /*0338*/ 	.word	0xffffffff


	//   ....[158]....
        /*033c*/ 	.word	0xffffffff


	//   ....[159]....
        /*0340*/ 	.word	0xffffffff


	//   ....[160]....
        /*0344*/ 	.word	0xffffffff


	//   ....[161]....
        /*0348*/ 	.word	0xffffffff


	//   ....[162]....
        /*034c*/ 	.word	0xffffffff


	//   ....[163]....
        /*0350*/ 	.word	0xffffffff


	//   ....[164]....
        /*0354*/ 	.word	0xffffffff


	//   ....[165]....
        /*0358*/ 	.word	0xffffffff


	//   ....[166]....
        /*035c*/ 	.word	0xffffffff


	//   ....[167]....
        /*0360*/ 	.word	0xffffffff


	//   ....[168]....
        /*0364*/ 	.word	0xffffffff


	//   ....[169]....
        /*0368*/ 	.word	0xffffffff


	//   ....[170]....
        /*036c*/ 	.word	0xffffffff


	//   ....[171]....
        /*0370*/ 	.word	0xffffffff


	//   ....[172]....
        /*0374*/ 	.word	0xffffffff


	//   ....[173]....
        /*0378*/ 	.word	0xffffffff


	//   ....[174]....
        /*037c*/ 	.word	0xffffffff


	//   ....[175]....
        /*0380*/ 	.word	0xffffffff


	//   ....[176]....
        /*0384*/ 	.word	0xffffffff


	//   ....[177]....
        /*0388*/ 	.word	0xffffffff


	//   ....[178]....
        /*038c*/ 	.word	0xffffffff


	//   ....[179]....
        /*0390*/ 	.word	0xffffffff


	//   ....[180]....
        /*0394*/ 	.word	0xffffffff


	//   ....[181]....
        /*0398*/ 	.word	0xffffffff


	//   ....[182]....
        /*039c*/ 	.word	0xffffffff


	//   ....[183]....
        /*03a0*/ 	.word	0xffffffff


	//   ....[184]....
        /*03a4*/ 	.word	0xffffffff


	//   ....[185]....
        /*03a8*/ 	.word	0xffffffff


	//   ....[186]....
        /*03ac*/ 	.word	0xffffffff


	//   ....[187]....
        /*03b0*/ 	.word	0xffffffff


	//   ....[188]....
        /*03b4*/ 	.word	0xffffffff


	//   ....[189]....
        /*03b8*/ 	.word	0xffffffff


	//   ....[190]....
        /*03bc*/ 	.word	0xffffffff


	//   ....[191]....
        /*03c0*/ 	.word	0xffffffff


	//   ....[192]....
        /*03c4*/ 	.word	0xffffffff


	//   ....[193]....
        /*03c8*/ 	.word	0xffffffff


	//   ....[194]....
        /*03cc*/ 	.word	0xffffffff


	//   ....[195]....
        /*03d0*/ 	.word	0xffffffff


	//   ....[196]....
        /*03d4*/ 	.word	0xffffffff


	//   ....[197]....
        /*03d8*/ 	.word	0xffffffff


	//   ....[198]....
        /*03dc*/ 	.word	0xffffffff


	//   ....[199]....
        /*03e0*/ 	.word	0xffffffff


	//   ....[200]....
        /*03e4*/ 	.word	0xffffffff


	//   ....[201]....
        /*03e8*/ 	.word	0xffffffff


	//   ....[202]....
        /*03ec*/ 	.word	0xffffffff


	//   ....[203]....
        /*03f0*/ 	.word	0xffffffff


	//   ....[204]....
        /*03f4*/ 	.word	0xffffffff


	//   ....[205]....
        /*03f8*/ 	.word	0xffffffff


	//   ....[206]....
        /*03fc*/ 	.word	0xffffffff


	//   ....[207]....
        /*0400*/ 	.word	0xffffffff


	//   ....[208]....
        /*0404*/ 	.word	0xffffffff


	//   ....[209]....
        /*0408*/ 	.word	0xffffffff


	//   ....[210]....
        /*040c*/ 	.word	0xffffffff


	//   ....[211]....
        /*0410*/ 	.word	0xffffffff


	//----- nvinfo : EIATTR_COOP_GROUP_INSTR_OFFSETS
	.align		4
.L_538:
        /*0414*/ 	.byte	0x04, 0x28
        /*0416*/ 	.short	(.L_540 - .L_539)


	//   ....[0]....
.L_539:
        /*0418*/ 	.word	0x00000050


	//   ....[1]....
        /*041c*/ 	.word	0x000001e0


	//   ....[2]....
        /*0420*/ 	.word	0x00000210


	//   ....[3]....
        /*0424*/ 	.word	0x00000240


	//   ....[4]....
        /*0428*/ 	.word	0x00000270


	//   ....[5]....
        /*042c*/ 	.word	0x000002a0


	//   ....[6]....
        /*0430*/ 	.word	0x000002d0


	//   ....[7]....
        /*0434*/ 	.word	0x00000430


	//   ....[8]....
        /*0438*/ 	.word	0x00000470


	//   ....[9]....
        /*043c*/ 	.word	0x000004a0


	//   ....[10]....
        /*0440*/ 	.word	0x000004d0


	//   ....[11]....
        /*0444*/ 	.word	0x00000500


	//   ....[12]....
        /*0448*/ 	.word	0x00000530


	//   ....[13]....
        /*044c*/ 	.word	0x000005c0


	//   ....[14]....
        /*0450*/ 	.word	0x00000600


	//   ....[15]....
        /*0454*/ 	.word	0x00000620


	//   ....[16]....
        /*0458*/ 	.word	0x00000680


	//   ....[17]....
        /*045c*/ 	.word	0x00002740


	//   ....[18]....
        /*0460*/ 	.word	0x00002760


	//   ....[19]....
        /*0464*/ 	.word	0x000028d0


	//   ....[20]....
        /*0468*/ 	.word	0x000028e0


	//   ....[21]....
        /*046c*/ 	.word	0x00002a40


	//   ....[22]....
        /*0470*/ 	.word	0x00002a60


	//   ....[23]....
        /*0474*/ 	.word	0x00002bc0


	//   ....[24]....
        /*0478*/ 	.word	0x00002bd0


	//   ....[25]....
        /*047c*/ 	.word	0x00003080


	//   ....[26]....
        /*0480*/ 	.word	0x000030a0


	//   ....[27]....
        /*0484*/ 	.word	0x000030c0


	//   ....[28]....
        /*0488*/ 	.word	0x000030d0


	//   ....[29]....
        /*048c*/ 	.word	0x000031c0


	//   ....[30]....
        /*0490*/ 	.word	0x000031e0


	//   ....[31]....
        /*0494*/ 	.word	0x00003210


	//   ....[32]....
        /*0498*/ 	.word	0x000032e0


	//   ....[33]....
        /*049c*/ 	.word	0x000036a0


	//   ....[34]....
        /*04a0*/ 	.word	0x000036c0


	//   ....[35]....
        /*04a4*/ 	.word	0x00003750


	//   ....[36]....
        /*04a8*/ 	.word	0x000037b0


	//   ....[37]....
        /*04ac*/ 	.word	0x00003c10


	//   ....[38]....
        /*04b0*/ 	.word	0x00003c30


	//   ....[39]....
        /*04b4*/ 	.word	0x00003d30


	//   ....[40]....
        /*04b8*/ 	.word	0x00003d50


	//   ....[41]....
        /*04bc*/ 	.word	0x00004ae0


	//   ....[42]....
        /*04c0*/ 	.word	0x00004b10


	//   ....[43]....
        /*04c4*/ 	.word	0x00005370


	//   ....[44]....
        /*04c8*/ 	.word	0x000053e0


	//   ....[45]....
        /*04cc*/ 	.word	0x00005400


	//   ....[46]....
        /*04d0*/ 	.word	0x00005420


	//   ....[47]....
        /*04d4*/ 	.word	0x00006700


	//   ....[48]....
        /*04d8*/ 	.word	0x00006720


	//   ....[49]....
        /*04dc*/ 	.word	0x00006820


	//   ....[50]....
        /*04e0*/ 	.word	0x00006840


	//   ....[51]....
        /*04e4*/ 	.word	0x00006d80


	//   ....[52]....
        /*04e8*/ 	.word	0x00006da0


	//   ....[53]....
        /*04ec*/ 	.word	0x00006ea0


	//   ....[54]....
        /*04f0*/ 	.word	0x00006ee0


	//   ....[55]....
        /*04f4*/ 	.word	0x00007d80


	//   ....[56]....
        /*04f8*/ 	.word	0x00007d90


	//   ....[57]....
        /*04fc*/ 	.word	0x00008380


	//   ....[58]....
        /*0500*/ 	.word	0x00008450


	//   ....[59]....
        /*0504*/ 	.word	0x00008500


	//   ....[60]....
        /*0508*/ 	.word	0x00008550


	//   ....[61]....
        /*050c*/ 	.word	0x00009ef0


	//   ....[62]....
        /*0510*/ 	.word	0x00009f10


	//   ....[63]....
        /*0514*/ 	.word	0x0000a000


	//   ....[64]....
        /*0518*/ 	.word	0x0000a020


	//   ....[65]....
        /*051c*/ 	.word	0x0000a550


	//   ....[66]....
        /*0520*/ 	.word	0x0000a570


	//   ....[67]....
        /*0524*/ 	.word	0x0000a670


	//   ....[68]....
        /*0528*/ 	.word	0x0000a6b0


	//   ....[69]....
        /*052c*/ 	.word	0x0000b7e0


	//   ....[70]....
        /*0530*/ 	.word	0x0000b810


	//   ....[71]....
        /*0534*/ 	.word	0x0000bae0


	//   ....[72]....
        /*0538*/ 	.word	0x0000bc10


	//   ....[73]....
        /*053c*/ 	.word	0x0000d1d0


	//   ....[74]....
        /*0540*/ 	.word	0x0000d1f0


	//   ....[75]....
        /*0544*/ 	.word	0x0000d290


	//   ....[76]....
        /*0548*/ 	.word	0x0000d2f0


	//   ....[77]....
        /*054c*/ 	.word	0x0000d540


	//   ....[78]....
        /*0550*/ 	.word	0x0000d570


	//   ....[79]....
        /*0554*/ 	.word	0x0000d580


	//   ....[80]....
        /*0558*/ 	.word	0x0000d5b0


	//   ....[81]....
        /*055c*/ 	.word	0x0000e990


	//   ....[82]....
        /*0560*/ 	.word	0x0000e9a0


	//   ....[83]....
        /*0564*/ 	.word	0x0000e9b0


	//   ....[84]....
        /*0568*/ 	.word	0x0000e9c0


	//   ....[85]....
        /*056c*/ 	.word	0x0000ed20


	//   ....[86]....
        /*0570*/ 	.word	0x0000ed40


	//   ....[87]....
        /*0574*/ 	.word	0x0000eea0


	//   ....[88]....
        /*0578*/ 	.word	0x0000eeb0


	//   ....[89]....
        /*057c*/ 	.word	0x0000f010


	//   ....[90]....
        /*0580*/ 	.word	0x0000f030


	//   ....[91]....
        /*0584*/ 	.word	0x0000f190


	//   ....[92]....
        /*0588*/ 	.word	0x0000f1a0


	//   ....[93]....
        /*058c*/ 	.word	0x0000f4e0


	//   ....[94]....
        /*0590*/ 	.word	0x0000f500


	//   ....[95]....
        /*0594*/ 	.word	0x0000fe70


	//   ....[96]....
        /*0598*/ 	.word	0x0000fe80


	//   ....[97]....
        /*059c*/ 	.word	0x00010ea0


	//   ....[98]....
        /*05a0*/ 	.word	0x00010ec0


	//   ....[99]....
        /*05a4*/ 	.word	0x00011030


	//   ....[100]....
        /*05a8*/ 	.word	0x00011040


	//   ....[101]....
        /*05ac*/ 	.word	0x000111a0


	//   ....[102]....
        /*05b0*/ 	.word	0x000111c0


	//   ....[103]....
        /*05b4*/ 	.word	0x00011320


	//   ....[104]....
        /*05b8*/ 	.word	0x00011330


	//   ....[105]....
        /*05bc*/ 	.word	0x00011520


	//   ....[106]....
        /*05c0*/ 	.word	0x00011540


	//   ....[107]....
        /*05c4*/ 	.word	0x00011660


	//   ....[108]....
        /*05c8*/ 	.word	0x000116a0


	//   ....[109]....
        /*05cc*/ 	.word	0x000116d0


	//   ....[110]....
        /*05d0*/ 	.word	0x00011700


	//   ....[111]....
        /*05d4*/ 	.word	0x00011730


	//   ....[112]....
        /*05d8*/ 	.word	0x00011760


	//   ....[113]....
        /*05dc*/ 	.word	0x000118b0


	//   ....[114]....
        /*05e0*/ 	.word	0x000118f0


	//   ....[115]....
        /*05e4*/ 	.word	0x00011920


	//   ....[116]....
        /*05e8*/ 	.word	0x00011950


	//   ....[117]....
        /*05ec*/ 	.word	0x00011980


	//   ....[118]....
        /*05f0*/ 	.word	0x000119b0


	//   ....[119]....
        /*05f4*/ 	.word	0x00011a40


	//   ....[120]....
        /*05f8*/ 	.word	0x00011a80


	//   ....[121]....
        /*05fc*/ 	.word	0x00011a90


	//   ....[122]....
        /*0600*/ 	.word	0x00011af0


	//   ....[123]....
        /*0604*/ 	.word	0x000124b0


	//   ....[124]....
        /*0608*/ 	.word	0x00012510


	//   ....[125]....
        /*060c*/ 	.word	0x00012560


	//   ....[126]....
        /*0610*/ 	.word	0x000125b0


	//   ....[127]....
        /*0614*/ 	.word	0x00012600


	//   ....[128]....
        /*0618*/ 	.word	0x00012670


	//   ....[129]....
        /*061c*/ 	.word	0x000126c0


	//   ....[130]....
        /*0620*/ 	.word	0x00012730


	//   ....[131]....
        /*0624*/ 	.word	0x000127a0


	//   ....[132]....
        /*0628*/ 	.word	0x00012800


	//   ....[133]....
        /*062c*/ 	.word	0x00012870


	//   ....[134]....
        /*0630*/ 	.word	0x000128e0


	//   ....[135]....
        /*0634*/ 	.word	0x00012950


	//   ....[136]....
        /*0638*/ 	.word	0x000129b0


	//   ....[137]....
        /*063c*/ 	.word	0x00012a20


	//   ....[138]....
        /*0640*/ 	.word	0x00012a90


	//   ....[139]....
        /*0644*/ 	.word	0x00012b00


	//   ....[140]....
        /*0648*/ 	.word	0x00012b60


	//   ....[141]....
        /*064c*/ 	.word	0x00012bd0


	//   ....[142]....
        /*0650*/ 	.word	0x00012c40


	//   ....[143]....
        /*0654*/ 	.word	0x00012db0


	//   ....[144]....
        /*0658*/ 	.word	0x00012e10


	//   ....[145]....
        /*065c*/ 	.word	0x00012e80


	//   ....[146]....
        /*0660*/ 	.word	0x00012ef0


	//   ....[147]....
        /*0664*/ 	.word	0x00013060


	//   ....[148]....
        /*0668*/ 	.word	0x000130c0


	//   ....[149]....
        /*066c*/ 	.word	0x00013130


	//   ....[150]....
        /*0670*/ 	.word	0x000131a0


	//   ....[151]....
        /*0674*/ 	.word	0x00013310


	//   ....[152]....
        /*0678*/ 	.word	0x00013370


	//   ....[153]....
        /*067c*/ 	.word	0x000133e0


	//   ....[154]....
        /*0680*/ 	.word	0x00013450


	//   ....[155]....
        /*0684*/ 	.word	0x000135d0


	//   ....[156]....
        /*0688*/ 	.word	0x00013630


	//   ....[157]....
        /*068c*/ 	.word	0x000136a0


	//   ....[158]....
        /*0690*/ 	.word	0x00013710


	//   ....[159]....
        /*0694*/ 	.word	0x00013890


	//   ....[160]....
        /*0698*/ 	.word	0x000138f0


	//   ....[161]....
        /*069c*/ 	.word	0x00013960


	//   ....[162]....
        /*06a0*/ 	.word	0x000139d0


	//   ....[163]....
        /*06a4*/ 	.word	0x00013b50


	//   ....[164]....
        /*06a8*/ 	.word	0x00013bb0


	//   ....[165]....
        /*06ac*/ 	.word	0x00013c00


	//   ....[166]....
        /*06b0*/ 	.word	0x00013c70


	//   ....[167]....
        /*06b4*/ 	.word	0x00013ce0


	//   ....[168]....
        /*06b8*/ 	.word	0x00013e60


	//   ....[169]....
        /*06bc*/ 	.word	0x00013ec0


	//   ....[170]....
        /*06c0*/ 	.word	0x00013f20


	//   ....[171]....
        /*06c4*/ 	.word	0x00013f80


	//   ....[172]....
        /*06c8*/ 	.word	0x00013fd0


	//   ....[173]....
        /*06cc*/ 	.word	0x00014010


	//   ....[174]....
        /*06d0*/ 	.word	0x00014080


	//   ....[175]....
        /*06d4*/ 	.word	0x000140f0


	//   ....[176]....
        /*06d8*/ 	.word	0x00014160


	//   ....[177]....
        /*06dc*/ 	.word	0x000141c0


	//   ....[178]....
        /*06e0*/ 	.word	0x00014230


	//   ....[179]....
        /*06e4*/ 	.word	0x000142a0


	//   ....[180]....
        /*06e8*/ 	.word	0x00014310


	//   ....[181]....
        /*06ec*/ 	.word	0x00014370


	//   ....[182]....
        /*06f0*/ 	.word	0x000143e0


	//   ....[183]....
        /*06f4*/ 	.word	0x00014450


	//   ....[184]....
        /*06f8*/ 	.word	0x000144c0


	//   ....[185]....
        /*06fc*/ 	.word	0x00014520


	//   ....[186]....
        /*0700*/ 	.word	0x00014590


	//   ....[187]....
        /*0704*/ 	.word	0x00014600


	//   ....[188]....
        /*0708*/ 	.word	0x00014670


	//   ....[189]....
        /*070c*/ 	.word	0x000146d0


	//   ....[190]....
        /*0710*/ 	.word	0x00014740


	//   ....[191]....
        /*0714*/ 	.word	0x000147b0


	//   ....[192]....
        /*0718*/ 	.word	0x00014820


	//   ....[193]....
        /*071c*/ 	.word	0x00014880


	//   ....[194]....
        /*0720*/ 	.word	0x000148f0


	//   ....[195]....
        /*0724*/ 	.word	0x00014960


	//   ....[196]....
        /*0728*/ 	.word	0x000149b0


	//   ....[197]....
        /*072c*/ 	.word	0x000149f0


	//   ....[198]....
        /*0730*/ 	.word	0x00014a40


	//   ....[199]....
        /*0734*/ 	.word	0x00014a90


	//   ....[200]....
        /*0738*/ 	.word	0x00014ae0


	//   ....[201]....
        /*073c*/ 	.word	0x00014b50


	//   ....[202]....
        /*0740*/ 	.word	0x00014ba0


	//   ....[203]....
        /*0744*/ 	.word	0x00014bf0


	//   ....[204]....
        /*0748*/ 	.word	0x00014c40


	//   ....[205]....
        /*074c*/ 	.word	0x00014c90


	//   ....[206]....
        /*0750*/ 	.word	0x00014ce0


	//   ....[207]....
        /*0754*/ 	.word	0x00014d50


	//   ....[208]....
        /*0758*/ 	.word	0x00014da0


	//   ....[209]....
        /*075c*/ 	.word	0x00014e10


	//   ....[210]....
        /*0760*/ 	.word	0x00014e70


	//   ....[211]....
        /*0764*/ 	.word	0x00014ee0


	//----- nvinfo : EIATTR_EXIT_INSTR_OFFSETS
	.align		4
.L_540:
        /*0768*/ 	.byte	0x04, 0x1c
        /*076a*/ 	.short	(.L_542 - .L_541)


	//   ....[0]....
.L_541:
        /*076c*/ 	.word	0x00000fe0


	//   ....[1]....
        /*0770*/ 	.word	0x00012470


	//----- nvinfo : EIATTR_MAX_THREADS
	.align		4
.L_542:
        /*0774*/ 	.byte	0x04, 0x05
        /*0776*/ 	.short	(.L_544 - .L_543)
.L_543:
        /*0778*/ 	.word	0x00000100
        /*077c*/ 	.word	0x00000001
        /*0780*/ 	.word	0x00000001


	//----- nvinfo : EIATTR_CRS_STACK_SIZE
	.align		4
.L_544:
        /*0784*/ 	.byte	0x04, 0x1e
        /*0786*/ 	.short	(.L_546 - .L_545)
.L_545:
        /*0788*/ 	.word	0x00000000
.L_546:


//--------------------- .nv.info._ZN7cutlass13device_kernelIN5flash19enable_sm80_to_sm89INS1_16FlashAttnFwdSm80INS1_25CollectiveMainloopFwdSm80ILi8ELi2ELb0EN4cute5tupleIJNS5_1CILi128EEENS7_ILi64EEENS7_ILi192EEEEEELi192ENS_6half_tEfNS_4arch4Sm80ELb1ELb0ELb1ELb1ELb1ELb1ELb1ELb1EEENS1_21CollectiveEpilogueFwdINS6_IJS8_SA_S9_EEENS6_IJNS7_ILi1EEESI_SI_EEESC_SE_Li256ELb1ELb1ELb1ELb0EEENS1_36VarlenDynamicPersistentTileSchedulerILi128ELi64ELi256ELi256ELb1ELb1ELb0ELb1ELb1ELb1EEEEEEEEEvNT_6ParamsE --------------------------
	.section	.nv.info._ZN7cutlass13device_kernelIN5flash19enable_sm80_to_sm89INS1_16FlashAttnFwdSm80INS1_25CollectiveMainloopFwdSm80ILi8ELi2ELb0EN4cute5tupleIJNS5_1CILi128EEENS7_ILi64EEENS7_ILi192EEEEEELi192ENS_6half_tEfNS_4arch4Sm80ELb1ELb0ELb1ELb1ELb1ELb1ELb1ELb1EEENS1_21CollectiveEpilogueFwdINS6_IJS8_SA_S9_EEENS6_IJNS7_ILi1EEESI_SI_EEESC_SE_Li256ELb1ELb1ELb1ELb0EEENS1_36VarlenDynamicPersistentTileSchedulerILi128ELi64ELi256ELi256ELb1ELb1ELb0ELb1ELb1ELb1EEEEEEEEEvNT_6ParamsE,"",@"SHT_CUDA_INFO"
	.sectionflags	@""
	.align	4


	//----- nvinfo : EIATTR_CUDA_API_VERSION
	.align		4
        /*0000*/ 	.byte	0x04, 0x37
        /*0002*/ 	.short	(.L_548 - .L_547)
.L_547:
        /*0004*/ 	.word	0x00000082


	//----- nvinfo : EIATTR_SW2861232_WAR
	.align		4
.L_548:
        /*0008*/ 	.byte	0x01, 0x35
	.zero		2


	//----- nvinfo : EIATTR_PARAM_CBANK
	.align		4
        /*000c*/ 	.byte	0x04, 0x0a
        /*000e*/ 	.short	(.L_550 - .L_549)
	.align		4
.L_549:
        /*0010*/ 	.word	index@(.nv.constant0._ZN7cutlass13device_kernelIN5flash19enable_sm80_to_sm89INS1_16FlashAttnFwdSm80INS1_25CollectiveMainloopFwdSm80ILi8ELi2ELb0EN4cute5tupleIJNS5_1CILi128EEENS7_ILi64EEENS7_ILi192EEEEEELi192ENS_6half_tEfNS_4arch4Sm80ELb1ELb0ELb1ELb1ELb1ELb1ELb1ELb1EEENS1_21CollectiveEpilogueFwdINS6_IJS8_SA_S9_EEENS6_IJNS7_ILi1EEESI_SI_EEESC_SE_Li256ELb1ELb1ELb1ELb0EEENS1_36VarlenDynamicPersistentTileSchedulerILi128ELi64ELi256ELi256ELb1ELb1ELb0ELb1ELb1ELb1EEEEEEEEEvNT_6ParamsE)
        /*0014*/ 	.short	0x0160
        /*0016*/ 	.short	0x0438


	//----- nvinfo : EIATTR_CBANK_PARAM_SIZE
	.align		4
.L_550:
        /*0018*/ 	.byte	0x03, 0x19
        /*001a*/ 	.short	0x0438


	//----- nvinfo : EIATTR_KPARAM_INFO
	.align		4
        /*001c*/ 	.byte	0x04, 0x17
        /*001e*/ 	.short	(.L_552 - .L_551)
.L_551:
        /*0020*/ 	.word	0x00000000
        /*0024*/ 	.short	0x0000
        /*0026*/ 	.short	0x0000
        /*0028*/ 	.byte	0x00, 0xf0, 0xe1, 0x10


	//----- nvinfo : EIATTR_MAXREG_COUNT
	.align		4
.L_552:
        /*002c*/ 	.byte	0x03, 0x1b
        /*002e*/ 	.short	0x00ff


	//----- nvinfo : EIATTR_NUM_BARRIERS
	.align		4
        /*0030*/ 	.byte	0x02, 0x4c
        /*0032*/ 	.byte	0x06
	.zero		1


	//----- nvinfo : EIATTR_ANNOTATIONS
	.align		4
        /*0034*/ 	.byte	0x04, 0x55
        /*0036*/ 	.short	(.L_554 - .L_553)


	//   ....[0]....
.L_553:
        /* <DEDUP_REMOVED lines=64> */


	//----- nvinfo : EIATTR_MERCURY_ISA_VERSION
	.align		4
.L_554:
        /*0420*/ 	.byte	0x03, 0x5f
        /*0422*/ 	.short	0x0000


	//----- nvinfo : EIATTR_INT_WARP_WIDE_INSTR_OFFSETS
	.align		4
        /*0424*/ 	.byte	0x04, 0x31
        /*0426*/ 	.short	(.L_556 - .L_555)


	//   ....[0]....
.L_555:
        /*0428*/ 	.word	0x0001aa30


	//   ....[1]....
        /*042c*/ 	.word	0x0001aab0


	//----- nvinfo : EIATTR_COOP_GROUP_MASK_REGIDS
	.align		4
.L_556:
        /*0430*/ 	.byte	0x04, 0x29
        /*0432*/ 	.short	(.L_558 - .L_557)


	//   ....[0]....
.L_557:
        /*0434*/ 	.word	0xffffffff


	//   ....[1]....
        /*0438*/ 	.word	0xffffffff


	//   ....[2]....
        /*043c*/ 	.word	0xffffffff


	//   ....[3]....
        /*0440*/ 	.word	0xffffffff


	//   ....[4]....
        /*0444*/ 	.word	0xffffffff


	//   ....[5]....
        /*0448*/ 	.word	0xffffffff


	//   ....[6]....
        /*044c*/ 	.word	0xffffffff


	//   ....[7]....
        /*0450*/ 	.word	0xffffffff


	//   ....[8]....
        /*0454*/ 	.word	0xffffffff


	//   ....[9]....
        /*0458*/ 	.word	0xffffffff


	//   ....[10]....
        /*045c*/ 	.word	0xffffffff


	//   ....[11]....
        /*0460*/ 	.word	0xffffffff


	//   ....[12]....
        /*0464*/ 	.word	0xffffffff


	//   ....[13]....
        /*0468*/ 	.word	0xffffffff


	//   ....[14]....
        /*046c*/ 	.word	0xffffffff


	//   ....[15]....
        /*0470*/ 	.word	0xffffffff


	//   ....[16]....
        /*0474*/ 	.word	0xffffffff


	//   ....[17]....
        /*0478*/ 	.word	0xffffffff


	//   ....[18]....
        /*047c*/ 	.word	0xffffffff


	//   ....[19]....
        /*0480*/ 	.word	0xffffffff


	//   ....[20]....
        /*0484*/ 	.word	0xffffffff


	//   ....[21]....
        /*0488*/ 	.word	0xffffffff


	//   ....[22]....
        /*048c*/ 	.word	0xffffffff


	//   ....[23]....
        /*0490*/ 	.word	0xffffffff


	//   ....[24]....
        /*0494*/ 	.word	0xffffffff


	//   ....[25]....
        /*0498*/ 	.word	0xffffffff


	//   ....[26]....
        /*049c*/ 	.word	0xffffffff


	//   ....[27]....
        /*04a0*/ 	.word	0xffffffff


	//   ....[28]....
        /*04a4*/ 	.word	0xffffffff


	//   ....[29]....
        /*04a8*/ 	.word	0xffffffff


	//   ....[30]....
        /*04ac*/ 	.word	0xffffffff


	//   ....[31]....
        /*04b0*/ 	.word	0xffffffff


	//   ....[32]....
        /*04b4*/ 	.word	0xffffffff


	//   ....[33]....
        /*04b8*/ 	.word	0xffffffff


	//   ....[34]....
        /*04bc*/ 	.word	0xffffffff


	//   ....[35]....
        /*04c0*/ 	.word	0xffffffff


	//   ....[36]....
        /*04c4*/ 	.word	0xffffffff


	//   ....[37]....
        /*04c8*/ 	.word	0xffffffff


	//   ....[38]....
        /*04cc*/ 	.word	0xffffffff


	//   ....[39]....
        /*04d0*/ 	.word	0xffffffff


	//   ....[40]....
        /*04d4*/ 	.word	0xffffffff


	//   ....[41]....
        /*04d8*/ 	.word	0xffffffff


	//   ....[42]....
        /*04dc*/ 	.word	0xffffffff


	//   ....[43]....
        /*04e0*/ 	.word	0xffffffff


	//   ....[44]....
        /*04e4*/ 	.word	0xffffffff


	//   ....[45]....
        /*04e8*/ 	.word	0xffffffff


	//   ....[46]....
        /*04ec*/ 	.word	0xffffffff


	//   ....[47]....
        /*04f0*/ 	.word	0xffffffff


	//   ....[48]....
        /*04f4*/ 	.word	0xffffffff


	//   ....[49]....
        /*04f8*/ 	.word	0xffffffff


	//   ....[50]....
        /*04fc*/ 	.word	0xffffffff


	//   ....[51]....
        /*0500*/ 	.word	0xffffffff


	//   ....[52]....
        /*0504*/ 	.word	0xffffffff


	//   ....[53]....
        /*0508*/ 	.word	0xffffffff


	//   ....[54]....
        /*050c*/ 	.word	0xffffffff


	//   ....[55]....
        /*0510*/ 	.word	0xffffffff


	//   ....[56]....
        /*0514*/ 	.word	0xffffffff


	//   ....[57]....
        /*0518*/ 	.word	0xffffffff


	//   ....[58]....
        /*051c*/ 	.word	0xffffffff


	//   ....[59]....
        /*0520*/ 	.word	0xffffffff


	//   ....[60]....
        /*0524*/ 	.word	0xffffffff


	//   ....[61]....
        /*0528*/ 	.word	0xffffffff


	//   ....[62]....
        /*052c*/ 	.word	0xffffffff


	//   ....[63]....
        /*0530*/ 	.word	0xffffffff


	//   ....[64]....
        /*0534*/ 	.word	0xffffffff


	//   ....[65]....
        /*0538*/ 	.word	0xffffffff


	//   ....[66]....
        /*053c*/ 	.word	0xffffffff


	//   ....[67]....
        /*0540*/ 	.word	0xffffffff


	//   ....[68]....
        /*0544*/ 	.word	0xffffffff


	//   ....[69]....
        /*0548*/ 	.word	0xffffffff


	//   ....[70]....
        /*054c*/ 	.word	0xffffffff


	//   ....[71]....
        /*0550*/ 	.word	0xffffffff


	//   ....[72]....
        /*0554*/ 	.word	0xffffffff


	//   ....[73]....
        /*0558*/ 	.word	0xffffffff


	//   ....[74]....
        /*055c*/ 	.word	0xffffffff


	//   ....[75]....
        /*0560*/ 	.word	0xffffffff


	//   ....[76]....
        /*0564*/ 	.word	0xffffffff


	//   ....[77]....
        /*0568*/ 	.word	0xffffffff


	//   ....[78]....
        /*056c*/ 	.word	0xffffffff


	//   ....[79]....
        /*0570*/ 	.word	0xffffffff


	//   ....[80]....
        /*0574*/ 	.word	0xffffffff


	//   ....[81]....
        /*0578*/ 	.word	0xffffffff


	//   ....[82]....
        /*057c*/ 	.word	0xffffffff


	//   ....[83]....
        /*0580*/ 	.word	0xffffffff


	//   ....[84]....
        /*0584*/ 	.word	0xffffffff


	//   ....[85]....
        /*0588*/ 	.word	0xffffffff


	//   ....[86]....
        /*058c*/ 	.word	0xffffffff


	//   ....[87]....
        /*0590*/ 	.word	0xffffffff


	//   ....[88]....
        /*0594*/ 	.word	0xffffffff


	//   ....[89]....
        /*0598*/ 	.word	0xffffffff


	//   ....[90]....
        /*059c*/ 	.word	0xffffffff


	//   ....[91]....
        /*05a0*/ 	.word	0xffffffff


	//   ....[92]....
        /*05a4*/ 	.word	0xffffffff


	//   ....[93]....
        /*05a8*/ 	.word	0xffffffff


	//   ....[94]....
        /*05ac*/ 	.word	0xffffffff


	//   ....[95]....
        /*05b0*/ 	.word	0xffffffff


	//   ....[96]....
        /*05b4*/ 	.word	0xffffffff


	//   ....[97]....
        /*05b8*/ 	.word	0xffffffff


	//   ....[98]....
        /*05bc*/ 	.word	0xffffffff


	//   ....[99]....
        /*05c0*/ 	.word	0xffffffff


	//   ....[100]....
        /*05c4*/ 	.word	0xffffffff


	//   ....[101]....
        /*05c8*/ 	.word	0xffffffff


	//   ....[102]....
        /*05cc*/ 	.word	0xffffffff


	//   ....[103]....
        /*05d0*/ 	.word	0xffffffff


	//   ....[104]....
        /*05d4*/ 	.word	0xffffffff


	//   ....[105]....
        /*05d8*/ 	.word	0xffffffff


	//   ....[106]....
        /*05dc*/ 	.word	0xffffffff


	//   ....[107]....
        /*05e0*/ 	.word	0xffffffff


	//   ....[108]....
        /*05e4*/ 	.word	0xffffffff


	//   ....[109]....
        /*05e8*/ 	.word	0xffffffff


	//   ....[110]....
        /*05ec*/ 	.word	0xffffffff


	//   ....[111]....
        /*05f0*/ 	.word	0xffffffff


	//   ....[112]....
        /*05f4*/ 	.word	0xffffffff


	//   ....[113]....
        /*05f8*/ 	.word	0xffffffff


	//   ....[114]....
        /*05fc*/ 	.word	0xffffffff


	//   ....[115]....
        /*0600*/ 	.word	0xffffffff


	//   ....[116]....
        /*0604*/ 	.word	0xffffffff


	//   ....[117]....
        /*0608*/ 	.word	0xffffffff


	//   ....[118]....
        /*060c*/ 	.word	0xffffffff


	//   ....[119]....
        /*0610*/ 	.word	0xffffffff


	//   ....[120]....
        /*0614*/ 	.word	0xffffffff


	//   ....[121]....
        /*0618*/ 	.word	0xffffffff


	//   ....[122]....
        /*061c*/ 	.word	0xffffffff


	//   ....[123]....
        /*0620*/ 	.word	0xffffffff


	//   ....[124]....
        /*0624*/ 	.word	0xffffffff


	//   ....[125]....
        /*0628*/ 	.word	0xffffffff


	//   ....[126]....
        /*062c*/ 	.word	0xffffffff


	//   ....[127]....
        /*0630*/ 	.word	0xffffffff


	//   ....[128]....
        /*0634*/ 	.word	0xffffffff


	//   ....[129]....
        /*0638*/ 	.word	0xffffffff


	//   ....[130]....
        /*063c*/ 	.word	0xffffffff


	//   ....[131]....
        /*0640*/ 	.word	0xffffffff


	//   ....[132]....
        /*0644*/ 	.word	0xffffffff


	//   ....[133]....
        /*0648*/ 	.word	0xffffffff


	//   ....[134]....
        /*064c*/ 	.word	0xffffffff


	//   ....[135]....
        /*0650*/ 	.word	0xffffffff


	//   ....[136]....
        /*0654*/ 	.word	0xffffffff


	//   ....[137]....
        /*0658*/ 	.word	0xffffffff


	//   ....[138]....
        /*065c*/ 	.word	0xffffffff


	//   ....[139]....
        /*0660*/ 	.word	0xffffffff


	//   ....[140]....
        /*0664*/ 	.word	0xffffffff


	//   ....[141]....
        /*0668*/ 	.word	0xffffffff


	//   ....[142]....
        /*066c*/ 	.word	0xffffffff


	//   ....[143]....
        /*0670*/ 	.word	0xffffffff


	//   ....[144]....
        /*0674*/ 	.word	0xffffffff


	//   ....[145]....
        /*0678*/ 	.word	0xffffffff


	//   ....[146]....
        /*067c*/ 	.word	0xffffffff


	//   ....[147]....
        /*0680*/ 	.word	0xffffffff


	//   ....[148]....
        /*0684*/ 	.word	0xffffffff


	//   ....[149]....
        /*0688*/ 	.word	0xffffffff


	//   ....[150]....
        /*068c*/ 	.word	0xffffffff


	//   ....[151]....
        /*0690*/ 	.word	0xffffffff


	//   ....[152]....
        /*0694*/ 	.word	0xffffffff


	//   ....[153]....
        /*0698*/ 	.word	0xffffffff


	//   ....[154]....
        /*069c*/ 	.word	0xffffffff


	//   ....[155]....
        /*06a0*/ 	.word	0xffffffff


	//   ....[156]....
        /*06a4*/ 	.word	0xffffffff


	//   ....[157]....
        /*06a8*/ 	.word	0xffffffff


	//   ....[158]....
        /*06ac*/ 	.word	0xffffffff


	//   ....[159]....
        /*06b0*/ 	.word	0xffffffff


	//   ....[160]....
        /*06b4*/ 	.word	0xffffffff


	//   ....[161]....
        /*06b8*/ 	.word	0xffffffff


	//   ....[162]....
        /*06bc*/ 	.word	0xffffffff


	//   ....[163]....
        /*06c0*/ 	.word	0xffffffff


	//   ....[164]....
        /*06c4*/ 	.word	0xffffffff


	//   ....[165]....
        /*06c8*/ 	.word	0xffffffff


	//   ....[166]....
        /*06cc*/ 	.word	0xffffffff


	//   ....[167]....
        /*06d0*/ 	.word	0xffffffff


	//   ....[168]....
        /*06d4*/ 	.word	0xffffffff


	//   ....[169]....
        /*06d8*/ 	.word	0xffffffff


	//   ....[170]....
        /*06dc*/ 	.word	0xffffffff


	//   ....[171]....
        /*06e0*/ 	.word	0xffffffff


	//   ....[172]....
        /*06e4*/ 	.word	0xffffffff


	//   ....[173]....
        /*06e8*/ 	.word	0xffffffff


	//   ....[174]....
        /*06ec*/ 	.word	0xffffffff


	//   ....[175]....
        /*06f0*/ 	.word	0xffffffff


	//   ....[176]....
        /*06f4*/ 	.word	0xffffffff


	//   ....[177]....
        /*06f8*/ 	.word	0xffffffff


	//   ....[178]....
        /*06fc*/ 	.word	0xffffffff


	//   ....[179]....
        /*0700*/ 	.word	0xffffffff


	//   ....[180]....
        /*0704*/ 	.word	0xffffffff


	//   ....[181]....
        /*0708*/ 	.word	0xffffffff


	//   ....[182]....
        /*070c*/ 	.word	0xffffffff


	//   ....[183]....
        /*0710*/ 	.word	0xffffffff


	//   ....[184]....
        /*0714*/ 	.word	0xffffffff


	//   ....[185]....
        /*0718*/ 	.word	0xffffffff


	//   ....[186]....
        /*071c*/ 	.word	0xffffffff


	//   ....[187]....
        /*0720*/ 	.word	0xffffffff


	//   ....[188]....
        /*0724*/ 	.word	0xffffffff


	//   ....[189]....
        /*0728*/ 	.word	0xffffffff


	//   ....[190]....
        /*072c*/ 	.word	0xffffffff


	//   ....[191]....
        /*0730*/ 	.word	0xffffffff


	//   ....[192]....
        /*0734*/ 	.word	0xffffffff


	//   ....[193]....
        /*0738*/ 	.word	0xffffffff


	//   ....[194]....
        /*073c*/ 	.word	0xffffffff


	//   ....[195]....
        /*0740*/ 	.word	0xffffffff


	//   ....[196]....
        /*0744*/ 	.word	0xffffffff


	//   ....[197]....
        /*0748*/ 	.word	0xffffffff


	//   ....[198]....
        /*074c*/ 	.word	0xffffffff


	//   ....[199]....
        /*0750*/ 	.word	0xffffffff


	//   ....[200]....
        /*0754*/ 	.word	0xffffffff


	//   ....[201]....
        /*0758*/ 	.word	0xffffffff


	//   ....[202]....
        /*075c*/ 	.word	0xffffffff


	//   ....[203]....
        /*0760*/ 	.word	0xffffffff


	//   ....[204]....
        /*0764*/ 	.word	0xffffffff


	//   ....[205]....
        /*0768*/ 	.word	0xffffffff


	//   ....[206]....
        /*076c*/ 	.word	0xffffffff


	//   ....[207]....
        /*0770*/ 	.word	0xffffffff


	//   ....[208]....
        /*0774*/ 	.word	0xffffffff


	//   ....[209]....
        /*0778*/ 	.word	0xffffffff


	//   ....[210]....
        /*077c*/ 	.word	0xffffffff


	//   ....[211]....
        /*0780*/ 	.word	0xffffffff


	//   ....[212]....
        /*0784*/ 	.word	0xffffffff


	//   ....[213]....
        /*0788*/ 	.word	0xffffffff


	//   ....[214]....
        /*078c*/ 	.word	0xffffffff


	//   ....[215]....
        /*0790*/ 	.word	0xffffffff


	//   ....[216]....
        /*0794*/ 	.word	0xffffffff


	//   ....[217]....
        /*0798*/ 	.word	0xffffffff


	//   ....[218]....
        /*079c*/ 	.word	0xffffffff


	//   ....[219]....
        /*07a0*/ 	.word	0xffffffff


	//   ....[220]....
        /*07a4*/ 	.word	0xffffffff


	//   ....[221]....
        /*07a8*/ 	.word	0xffffffff


	//   ....[222]....
        /*07ac*/ 	.word	0xffffffff


	//   ....[223]....
        /*07b0*/ 	.word	0xffffffff


	//   ....[224]....
        /*07b4*/ 	.word	0xffffffff


	//   ....[225]....
        /*07b8*/ 	.word	0xffffffff


	//   ....[226]....
        /*07bc*/ 	.word	0xffffffff


	//   ....[227]....
        /*07c0*/ 	.word	0xffffffff


	//   ....[228]....
        /*07c4*/ 	.word	0xffffffff


	//   ....[229]....
        /*07c8*/ 	.word	0xffffffff


	//   ....[230]....
        /*07cc*/ 	.word	0xffffffff


	//   ....[231]....
        /*07d0*/ 	.word	0xffffffff


	//   ....[232]....
        /*07d4*/ 	.word	0xffffffff


	//   ....[233]....
        /*07d8*/ 	.word	0xffffffff


	//   ....[234]....
        /*07dc*/ 	.word	0xffffffff


	//   ....[235]....
        /*07e0*/ 	.word	0xffffffff


	//   ....[236]....
        /*07e4*/ 	.word	0xffffffff


	//   ....[237]....
        /*07e8*/ 	.word	0xffffffff


	//   ....[238]....
        /*07ec*/ 	.word	0xffffffff


	//   ....[239]....
        /*07f0*/ 	.word	0xffffffff


	//   ....[240]....
        /*07f4*/ 	.word	0xffffffff


	//   ....[241]....
        /*07f8*/ 	.word	0xffffffff


	//   ....[242]....
        /*07fc*/ 	.word	0xffffffff


	//   ....[243]....
        /*0800*/ 	.word	0xffffffff


	//   ....[244]....
        /*0804*/ 	.word	0xffffffff


	//   ....[245]....
        /*0808*/ 	.word	0xffffffff


	//   ....[246]....
        /*080c*/ 	.word	0xffffffff


	//   ....[247]....
        /*0810*/ 	.word	0xffffffff


	//   ....[248]....
        /*0814*/ 	.word	0xffffffff


	//   ....[249]....
        /*0818*/ 	.word	0xffffffff


	//   ....[250]....
        /*081c*/ 	.word	0xffffffff


	//   ....[251]....
        /*0820*/ 	.word	0xffffffff


	//----- nvinfo : EIATTR_COOP_GROUP_INSTR_OFFSETS
	.align		4
.L_558:
        /*0824*/ 	.byte	0x04, 0x28
        /*0826*/ 	.short	(.L_560 - .L_559)


	//   ....[0]....
.L_559:
        /*0828*/ 	.word	0x00000050


	//   ....[1]....
        /*082c*/ 	.word	0x00000200


	//   ....[2]....
        /*0830*/ 	.word	0x00000230


	//   ....[3]....
        /*0834*/ 	.word	0x00000260


	//   ....[4]....
        /*0838*/ 	.word	0x00000290


	//   ....[5]....
        /*083c*/ 	.word	0x000002c0


	//   ....[6]....
        /*0840*/ 	.word	0x000002f0


	//   ....[7]....
        /*0844*/ 	.word	0x00000450


	//   ....[8]....
        /*0848*/ 	.word	0x00000490


	//   ....[9]....
        /*084c*/ 	.word	0x000004c0


	//   ....[10]....
        /*0850*/ 	.word	0x000004f0


	//   ....[11]....
        /*0854*/ 	.word	0x00000520


	//   ....[12]....
        /*0858*/ 	.word	0x00000550


	//   ....[13]....
        /*085c*/ 	.word	0x000005e0


	//   ....[14]....
        /*0860*/ 	.word	0x00000630


	//   ....[15]....
        /*0864*/ 	.word	0x00000650


	//   ....[16]....
        /*0868*/ 	.word	0x000006b0


	//   ....[17]....
        /*086c*/ 	.word	0x00003e70


	//   ....[18]....
        /*0870*/ 	.word	0x00003e80


	//   ....[19]....
        /*0874*/ 	.word	0x000059f0


	//   ....[20]....
        /*0878*/ 	.word	0x00005a00


	//   ....[21]....
        /*087c*/ 	.word	0x000074f0


	//   ....[22]....
        /*0880*/ 	.word	0x00007500


	//   ....[23]....
        /*0884*/ 	.word	0x000079f0


	//   ....[24]....
        /*0888*/ 	.word	0x00007a00


	//   ....[25]....
        /*088c*/ 	.word	0x000087e0


	//   ....[26]....
        /*0890*/ 	.word	0x00008800


	//   ....[27]....
        /*0894*/ 	.word	0x00008930


	//   ....[28]....
        /*0898*/ 	.word	0x00008940


	//   ....[29]....
        /*089c*/ 	.word	0x00008a70


	//   ....[30]....
        /*08a0*/ 	.word	0x00008a90


	//   ....[31]....
        /*08a4*/ 	.word	0x00008bc0


	//   ....[32]....
        /*08a8*/ 	.word	0x00008bd0


	//   ....[33]....
        /*08ac*/ 	.word	0x00009070


	//   ....[34]....
        /*08b0*/ 	.word	0x000090a0


	//   ....[35]....
        /*08b4*/ 	.word	0x000090c0


	//   ....[36]....
        /*08b8*/ 	.word	0x000090d0


	//   ....[37]....
        /*08bc*/ 	.word	0x000091d0


	//   ....[38]....
        /*08c0*/ 	.word	0x00009200


	//   ....[39]....
        /*08c4*/ 	.word	0x00009230


	//   ....[40]....
        /*08c8*/ 	.word	0x000092d0


	//   ....[41]....
        /*08cc*/ 	.word	0x000096a0


	//   ....[42]....
        /*08d0*/ 	.word	0x000096c0


	//   ....[43]....
        /*08d4*/ 	.word	0x00009750


	//   ....[44]....
        /*08d8*/ 	.word	0x000097b0


	//   ....[45]....
        /*08dc*/ 	.word	0x00009c40


	//   ....[46]....
        /*08e0*/ 	.word	0x00009c60


	//   ....[47]....
        /*08e4*/ 	.word	0x00009c70


	//   ....[48]....
        /*08e8*/ 	.word	0x00009c80


	//   ....[49]....
        /*08ec*/ 	.word	0x0000a4a0


	//   ....[50]....
        /*08f0*/ 	.word	0x0000a4b0


	//   ....[51]....
        /*08f4*/ 	.word	0x0000a4c0


	//   ....[52]....
        /*08f8*/ 	.word	0x0000a4d0


	//   ....[53]....
        /*08fc*/ 	.word	0x0000d1c0


	//   ....[54]....
        /*0900*/ 	.word	0x0000d1e0


	//   ....[55]....
        /*0904*/ 	.word	0x0000d200


	//   ....[56]....
        /*0908*/ 	.word	0x0000d210


	//   ....[57]....
        /*090c*/ 	.word	0x0000d810


	//   ....[58]....
        /*0910*/ 	.word	0x0000d820


	//   ....[59]....
        /*0914*/ 	.word	0x0000d830


	//   ....[60]....
        /*0918*/ 	.word	0x0000d840


	//   ....[61]....
        /*091c*/ 	.word	0x00010860


	//   ....[62]....
        /*0920*/ 	.word	0x00010880


	//   ....[63]....
        /*0924*/ 	.word	0x00010980


	//   ....[64]....
        /*0928*/ 	.word	0x000109a0


	//   ....[65]....
        /*092c*/ 	.word	0x000117a0


	//   ....[66]....
        /*0930*/ 	.word	0x000117b0


	//   ....[67]....
        /*0934*/ 	.word	0x00011fe0


	//   ....[68]....
        /*0938*/ 	.word	0x00012100


	//   ....[69]....
        /*093c*/ 	.word	0x00012110


	//   ....[70]....
        /*0940*/ 	.word	0x00012140


	//   ....[71]....
        /*0944*/ 	.word	0x000133f0


	//   ....[72]....
        /*0948*/ 	.word	0x00013410


	//   ....[73]....
        /*094c*/ 	.word	0x00013500


	//   ....[74]....
        /*0950*/ 	.word	0x00013520


	//   ....[75]....
        /*0954*/ 	.word	0x00013a60


	//   ....[76]....
        /*0958*/ 	.word	0x00013a80


	//   ....[77]....
        /*095c*/ 	.word	0x00013b80


	//   ....[78]....
        /*0960*/ 	.word	0x00013bc0


	//   ....[79]....
        /*0964*/ 	.word	0x00014a70


	//   ....[80]....
        /*0968*/ 	.word	0x00014a80


	//   ....[81]....
        /*096c*/ 	.word	0x00014ff0


	//   ....[82]....
        /*0970*/ 	.word	0x00015110


	//   ....[83]....
        /*0974*/ 	.word	0x00015260


	//   ....[84]....
        /*0978*/ 	.word	0x000152a0


	//   ....[85]....
        /*097c*/ 	.word	0x00016bf0


	//   ....[86]....
        /*0980*/ 	.word	0x00016c10


	//   ....[87]....
        /*0984*/ 	.word	0x00016d20


	//   ....[88]....
        /*0988*/ 	.word	0x00016d50


	//   ....[89]....
        /*098c*/ 	.word	0x00017220


	//   ....[90]....
        /*0990*/ 	.word	0x00017240


	//   ....[91]....
        /*0994*/ 	.word	0x00017340


	//   ....[92]....
        /*0998*/ 	.word	0x00017380


	//   ....[93]....
        /*099c*/ 	.word	0x000184b0


	//   ....[94]....
        /*09a0*/ 	.word	0x000184e0


	//   ....[95]....
        /*09a4*/ 	.word	0x000187b0


	//   ....[96]....
        /*09a8*/ 	.word	0x000188d0


	//   ....[97]....
        /*09ac*/ 	.word	0x00019e80


	//   ....[98]....
        /*09b0*/ 	.word	0x00019ea0


	//   ....[99]....
        /*09b4*/ 	.word	0x00019fb0


	//   ....[100]....
        /*09b8*/ 	.word	0x00019fe0


	//   ....[101]....
        /*09bc*/ 	.word	0x0001a200


	//   ....[102]....
        /*09c0*/ 	.word	0x0001a230


	//   ....[103]....
        /*09c4*/ 	.word	0x0001a240


	//   ....[104]....
        /*09c8*/ 	.word	0x0001a270


	//   ....[105]....
        /*09cc*/ 	.word	0x0001b870


	//   ....[106]....
        /*09d0*/ 	.word	0x0001b880


	//   ....[107]....
        /*09d4*/ 	.word	0x0001b8a0


	//   ....[108]....
        /*09d8*/ 	.word	0x0001b8c0


	//   ....[109]....
        /*09dc*/ 	.word	0x0001bc40


	//   ....[110]....
        /*09e0*/ 	.word	0x0001bc60


	//   ....[111]....
        /*09e4*/ 	.word	0x0001bd80


	//   ....[112]....
        /*09e8*/ 	.word	0x0001bd90


	//   ....[113]....
        /*09ec*/ 	.word	0x0001bec0


	//   ....[114]....
        /*09f0*/ 	.word	0x0001bee0


	//   ....[115]....
        /*09f4*/ 	.word	0x0001c010


	//   ....[116]....
        /*09f8*/ 	.word	0x0001c020


	//   ....[117]....
        /*09fc*/ 	.word	0x0001c350


	//   ....[118]....
        /*0a00*/ 	.word	0x0001c370


	//   ....[119]....
        /*0a04*/ 	.word	0x0001ce20


	//   ....[120]....
        /*0a08*/ 	.word	0x0001ce30


	//   ....[121]....
        /*0a0c*/ 	.word	0x0001e100


	//   ....[122]....
        /*0a10*/ 	.word	0x0001e120


	//   ....[123]....
        /*0a14*/ 	.word	0x0001e250


	//   ....[124]....
        /*0a18*/ 	.word	0x0001e260


	//   ....[125]....
        /*0a1c*/ 	.word	0x0001e390


	//   ....[126]....
        /*0a20*/ 	.word	0x0001e3b0


	//   ....[127]....
        /*0a24*/ 	.word	0x0001e4e0


	//   ....[128]....
        /*0a28*/ 	.word	0x0001e4f0


	//   ....[129]....
        /*0a2c*/ 	.word	0x0001e6e0


	//   ....[130]....
        /*0a30*/ 	.word	0x0001e700


	//   ....[131]....
        /*0a34*/ 	.word	0x0001e830


	//   ....[132]....
        /*0a38*/ 	.word	0x0001e870


	//   ....[133]....
        /*0a3c*/ 	.word	0x0001e8a0


	//   ....[134]....
        /*0a40*/ 	.word	0x0001e8d0


	//   ....[135]....
        /*0a44*/ 	.word	0x0001e900


	//   ....[136]....
        /*0a48*/ 	.word	0x0001e930


	//   ....[137]....
        /*0a4c*/ 	.word	0x0001eaa0


	//   ....[138]....
        /*0a50*/ 	.word	0x0001eae0


	//   ....[139]....
        /*0a54*/ 	.word	0x0001eb10


	//   ....[140]....
        /*0a58*/ 	.word	0x0001eb40


	//   ....[141]....
        /*0a5c*/ 	.word	0x0001eb70


	//   ....[142]....
        /*0a60*/ 	.word	0x0001eba0


	//   ....[143]....
        /*0a64*/ 	.word	0x0001ec30


	//   ....[144]....
        /*0a68*/ 	.word	0x0001ec90


	//   ....[145]....
        /*0a6c*/ 	.word	0x0001eca0


	//   ....[146]....
        /*0a70*/ 	.word	0x0001ed00


	//   ....[147]....
        /*0a74*/ 	.word	0x0001f760


	//   ....[148]....
        /*0a78*/ 	.word	0x0001f7c0


	//   ....[149]....
        /*0a7c*/ 	.word	0x0001f810


	//   ....[150]....
        /*0a80*/ 	.word	0x0001f860


	//   ....[151]....
        /*0a84*/ 	.word	0x0001f8b0


	//   ....[152]....
        /*0a88*/ 	.word	0x0001f920


	//   ....[153]....
        /*0a8c*/ 	.word	0x0001f970


	//   ....[154]....
        /*0a90*/ 	.word	0x0001f9e0


	//   ....[155]....
        /*0a94*/ 	.word	0x0001fa50


	//   ....[156]....
        /*0a98*/ 	.word	0x0001fab0


	//   ....[157]....
        /*0a9c*/ 	.word	0x0001fb20


	//   ....[158]....
        /*0aa0*/ 	.word	0x0001fb90


	//   ....[159]....
        /*0aa4*/ 	.word	0x0001fc00


	//   ....[160]....
        /*0aa8*/ 	.word	0x0001fc60


	//   ....[161]....
        /*0aac*/ 	.word	0x0001fcd0


	//   ....[162]....
        /*0ab0*/ 	.word	0x0001fd40


	//   ....[163]....
        /*0ab4*/ 	.word	0x0001fdb0


	//   ....[164]....
        /*0ab8*/ 	.word	0x0001fe10


	//   ....[165]....
        /*0abc*/ 	.word	0x0001fe80


	//   ....[166]....
        /*0ac0*/ 	.word	0x0001fef0


	//   ....[167]....
        /*0ac4*/ 	.word	0x00020060


	//   ....[168]....
        /*0ac8*/ 	.word	0x000200c0


	//   ....[169]....
        /*0acc*/ 	.word	0x00020130


	//   ....[170]....
        /*0ad0*/ 	.word	0x000201a0


	//   ....[171]....
        /*0ad4*/ 	.word	0x00020200


	//   ....[172]....
        /*0ad8*/ 	.word	0x00020260


	//   ....[173]....
        /*0adc*/ 	.word	0x000202d0


	//   ....[174]....
        /*0ae0*/ 	.word	0x00020330


	//   ....[175]....
        /*0ae4*/ 	.word	0x00020390


	//   ....[176]....
        /*0ae8*/ 	.word	0x000203f0


	//   ....[177]....
        /*0aec*/ 	.word	0x00020460


	//   ....[178]....
        /*0af0*/ 	.word	0x000204d0


	//   ....[179]....
        /*0af4*/ 	.word	0x00020540


	//   ....[180]....
        /*0af8*/ 	.word	0x000205a0


	//   ....[181]....
        /*0afc*/ 	.word	0x00020610


	//   ....[182]....
        /*0b00*/ 	.word	0x00020670


	//   ....[183]....
        /*0b04*/ 	.word	0x000206e0


	//   ....[184]....
        /*0b08*/ 	.word	0x00020740


	//   ....[185]....
        /*0b0c*/ 	.word	0x000207b0


	//   ....[186]....
        /*0b10*/ 	.word	0x00020820


	//   ....[187]....
        /*0b14*/ 	.word	0x00020990


	//   ....[188]....
        /*0b18*/ 	.word	0x000209f0


	//   ....[189]....
        /*0b1c*/ 	.word	0x00020a60


	//   ....[190]....
        /*0b20*/ 	.word	0x00020ad0


	//   ....[191]....
        /*0b24*/ 	.word	0x00020c40


	//   ....[192]....
        /*0b28*/ 	.word	0x00020ca0


	//   ....[193]....
        /*0b2c*/ 	.word	0x00020d10


	//   ....[194]....
        /*0b30*/ 	.word	0x00020d80


	//   ....[195]....
        /*0b34*/ 	.word	0x00020f00


	//   ....[196]....
        /*0b38*/ 	.word	0x00020f60


	//   ....[197]....
        /*0b3c*/ 	.word	0x00020fd0


	//   ....[198]....
        /*0b40*/ 	.word	0x00021040


	//   ....[199]....
        /*0b44*/ 	.word	0x000211c0


	//   ....[200]....
        /*0b48*/ 	.word	0x00021220


	//   ....[201]....
        /*0b4c*/ 	.word	0x00021290


	//   ....[202]....
        /*0b50*/ 	.word	0x00021300


	//   ....[203]....
        /*0b54*/ 	.word	0x00021480


	//   ....[204]....
        /*0b58*/ 	.word	0x000214e0


	//   ....[205]....
        /*0b5c*/ 	.word	0x00021530


	//   ....[206]....
        /*0b60*/ 	.word	0x000215a0


	//   ....[207]....
        /*0b64*/ 	.word	0x00021610


	//   ....[208]....
        /*0b68*/ 	.word	0x00021790


	//   ....[209]....
        /*0b6c*/ 	.word	0x000217f0


	//   ....[210]....
        /*0b70*/ 	.word	0x00021850


	//   ....[211]....
        /*0b74*/ 	.word	0x000218b0


	//   ....[212]....
        /*0b78*/ 	.word	0x00021900


	//   ....[213]....
        /*0b7c*/ 	.word	0x00021940


	//   ....[214]....
        /*0b80*/ 	.word	0x000219b0


	//   ....[215]....
        /*0b84*/ 	.word	0x00021a20


	//   ....[216]....
        /*0b88*/ 	.word	0x00021a90


	//   ....[217]....
        /*0b8c*/ 	.word	0x00021af0


	//   ....[218]....
        /*0b90*/ 	.word	0x00021b60


	//   ....[219]....
        /*0b94*/ 	.word	0x00021bd0


	//   ....[220]....
        /*0b98*/ 	.word	0x00021c40


	//   ....[221]....
        /*0b9c*/ 	.word	0x00021ca0


	//   ....[222]....
        /*0ba0*/ 	.word	0x00021d10


	//   ....[223]....
        /*0ba4*/ 	.word	0x00021d80


	//   ....[224]....
        /*0ba8*/ 	.word	0x00021df0


	//   ....[225]....
        /*0bac*/ 	.word	0x00021e50


	//   ....[226]....
        /*0bb0*/ 	.word	0x00021ec0


	//   ....[227]....
        /*0bb4*/ 	.word	0x00021f30


	//   ....[228]....
        /*0bb8*/ 	.word	0x00021fa0


	//   ....[229]....
        /*0bbc*/ 	.word	0x00022000


	//   ....[230]....
        /*0bc0*/ 	.word	0x00022070


	//   ....[231]....
        /*0bc4*/ 	.word	0x000220e0


	//   ....[232]....
        /*0bc8*/ 	.word	0x00022150


	//   ....[233]....
        /*0bcc*/ 	.word	0x000221b0


	//   ....[234]....
        /*0bd0*/ 	.word	0x00022220


	//   ....[235]....
        /*0bd4*/ 	.word	0x00022290


	//   ....[236]....
        /*0bd8*/ 	.word	0x000222e0


	//   ....[237]....
        /*0bdc*/ 	.word	0x00022320


	//   ....[238]....
        /*0be0*/ 	.word	0x00022370


	//   ....[239]....
        /*0be4*/ 	.word	0x000223c0


	//   ....[240]....
        /*0be8*/ 	.word	0x00022410


	//   ....[241]....
        /*0bec*/ 	.word	0x00022480


	//   ....[242]....
        /*0bf0*/ 	.word	0x000224d0


	//   ....[243]....
        /*0bf4*/ 	.word	0x00022520


	//   ....[244]....
        /*0bf8*/ 	.word	0x00022570


	//   ....[245]....
        /*0bfc*/ 	.word	0x000225c0


	//   ....[246]....
        /*0c00*/ 	.word	0x00022610


	//   ....[247]....
        /*0c04*/ 	.word	0x00022680


	//   ....[248]....
        /*0c08*/ 	.word	0x000226d0


	//   ....[249]....
        /*0c0c*/ 	.word	0x00022740


	//   ....[250]....
        /*0c10*/ 	.word	0x000227a0


	//   ....[251]....
        /*0c14*/ 	.word	0x00022810


	//----- nvinfo : EIATTR_EXIT_INSTR_OFFSETS
	.align		4
.L_560:
        /*0c18*/ 	.byte	0x04, 0x1c
        /*0c1a*/ 	.short	(.L_562 - .L_561)


	//   ....[0]....
.L_561:
        /*0c1c*/ 	.word	0x000010d0


	//   ....[1]....
        /*0c20*/ 	.word	0x0001f720


	//----- nvinfo : EIATTR_MAX_THREADS
	.align		4
.L_562:
        /*0c24*/ 	.byte	0x04, 0x05
        /*0c26*/ 	.short	(.L_564 - .L_563)
.L_563:
        /*0c28*/ 	.word	0x00000100
        /*0c2c*/ 	.word	0x00000001
        /*0c30*/ 	.word	0x00000001


	//----- nvinfo : EIATTR_CRS_STACK_SIZE
	.align		4
.L_564:
        /*0c34*/ 	.byte	0x04, 0x1e
        /*0c36*/ 	.short	(.L_566 - .L_565)
.L_565:
        /*0c38*/ 	.word	0x00000000
.L_566:


//--------------------- .nv.callgraph             --------------------------
	.section	.nv.callgraph,"",@"SHT_CUDA_CALLGRAPH"
	.align	4
	.sectionentsize	8
	.align		4
        /*0000*/ 	.word	0x00000000
	.align		4
        /*0004*/ 	.word	0xffffffff
	.align		4
        /*0008*/ 	.word	0x00000000
	.align		4
        /*000c*/ 	.word	0xfffffffe
	.align		4
        /*0010*/ 	.word	0x00000000
	.align		4
        /*0014*/ 	.word	0xfffffffd
	.align		4
        /*0018*/ 	.word	0x00000000
	.align		4
        /*001c*/ 	.word	0xfffffffc


//--------------------- .nv.rel.action            --------------------------
	.section	.nv.rel.action,"",@"SHT_CUDA_RELOCINFO"
	.align	8
	.sectionentsize	8
        /*0000*/ 	.byte	0x73, 0x00, 0x00, 0x00, 0x00, 0x00, 0x00, 0x00, 0x00, 0x00, 0x00, 0x11, 0x25, 0x00, 0x05, 0x36


//--------------------- .nv.constant4             --------------------------
	.section	.nv.constant4,"a",@progbits
	.align	8
	.align		8
.nv.constant4:
        /*0000*/ 	.dword	_ZN86_INTERNAL_238bc430_50_flash_fwd_hdim192_fp16_paged_split_softcap_sm80_cu_cf07d2ef_37214cuda3std3__45__cpo5beginE
	.align		8
        /*0008*/ 	.dword	_ZN86_INTERNAL_238bc430_50_flash_fwd_hdim192_fp16_paged_split_softcap_sm80_cu_cf07d2ef_37214cuda3std3__45__cpo3endE
	.align		8
        /*0010*/ 	.dword	_ZN86_INTERNAL_238bc430_50_flash_fwd_hdim192_fp16_paged_split_softcap_sm80_cu_cf07d2ef_37214cuda3std3__45__cpo6cbeginE
	.align		8
        /*0018*/ 	.dword	_ZN86_INTERNAL_238bc430_50_flash_fwd_hdim192_fp16_paged_split_softcap_sm80_cu_cf07d2ef_37214cuda3std3__45__cpo4cendE
	.align		8
        /*0020*/ 	.dword	_ZN86_INTERNAL_238bc430_50_flash_fwd_hdim192_fp16_paged_split_softcap_sm80_cu_cf07d2ef_37214cuda3std3__488_GLOBAL__N__238bc430_50_flash_fwd_hdim192_fp16_paged_split_softcap_sm80_cu_cf07d2ef_37216ignoreE
	.align		8
        /*0028*/ 	.dword	_ZN86_INTERNAL_238bc430_50_flash_fwd_hdim192_fp16_paged_split_softcap_sm80_cu_cf07d2ef_37214cuda3std3__419piecewise_constructE
	.align		8
        /*0030*/ 	.dword	_ZN86_INTERNAL_238bc430_50_flash_fwd_hdim192_fp16_paged_split_softcap_sm80_cu_cf07d2ef_37214cuda3std3__48in_placeE
	.align		8
        /*0038*/ 	.dword	_ZN86_INTERNAL_238bc430_50_flash_fwd_hdim192_fp16_paged_split_softcap_sm80_cu_cf07d2ef_37214cuda3std6ranges3__45__cpo4swapE
	.align		8
        /*0040*/ 	.dword	_ZN86_INTERNAL_238bc430_50_flash_fwd_hdim192_fp16_paged_split_softcap_sm80_cu_cf07d2ef_37214cuda3std6ranges3__45__cpo9iter_moveE
	.align		8
        /*0048*/ 	.dword	_ZN86_INTERNAL_238bc430_50_flash_fwd_hdim192_fp16_paged_split_softcap_sm80_cu_cf07d2ef_37214cute7productE
	.align		8
        /*0050*/ 	.dword	_ZN86_INTERNAL_238bc430_50_flash_fwd_hdim192_fp16_paged_split_softcap_sm80_cu_cf07d2ef_37214cute1_E


//--------------------- .nv.constant0._ZN7cutlass13device_kernelIN5flash19enable_sm80_to_sm89INS1_16FlashAttnFwdSm80INS1_25CollectiveMainloopFwdSm80ILi8ELi1ELb0EN4cute5tupleIJNS5_1CILi128EEENS7_ILi64EEENS7_ILi192EEEEEELi192ENS_6half_tEfNS_4arch4Sm80ELb0ELb0ELb1ELb0ELb1ELb0ELb1ELb1EEENS1_21CollectiveEpilogueFwdINS6_IJS8_SA_S9_EEENS6_IJNS7_ILi1EEESI_SI_EEESC_SE_Li256ELb0ELb1ELb1ELb0EEENS1_19SingleTileSchedulerILb0ELb1ELb1ELi128EEEEEEEEEvNT_6ParamsE --------------------------
	.section	.nv.constant0._ZN7cutlass13device_kernelIN5flash19enable_sm80_to_sm89INS1_16FlashAttnFwdSm80INS1_25CollectiveMainloopFwdSm80ILi8ELi1ELb0EN4cute5tupleIJNS5_1CILi128EEENS7_ILi64EEENS7_ILi192EEEEEELi192ENS_6half_tEfNS_4arch4Sm80ELb0ELb0ELb1ELb0ELb1ELb0ELb1ELb1EEENS1_21CollectiveEpilogueFwdINS6_IJS8_SA_S9_EEENS6_IJNS7_ILi1EEESI_SI_EEESC_SE_Li256ELb0ELb1ELb1ELb0EEENS1_19SingleTileSchedulerILb0ELb1ELb1ELi128EEEEEEEEEvNT_6ParamsE,"a",@progbits
	.sectionflags	@""
	.align	4
.nv.constant0._ZN7cutlass13device_kernelIN5flash19enable_sm80_to_sm89INS1_16FlashAttnFwdSm80INS1_25CollectiveMainloopFwdSm80ILi8ELi1ELb0EN4cute5tupleIJNS5_1CILi128EEENS7_ILi64EEENS7_ILi192EEEEEELi192ENS_6half_tEfNS_4arch4Sm80ELb0ELb0ELb1ELb0ELb1ELb0ELb1ELb1EEENS1_21CollectiveEpilogueFwdINS6_IJS8_SA_S9_EEENS6_IJNS7_ILi1EEESI_SI_EEESC_SE_Li256ELb0ELb1ELb1ELb0EEENS1_19SingleTileSchedulerILb0ELb1ELb1ELi128EEEEEEEEEvNT_6ParamsE:
	.zero		1400


//--------------------- .nv.constant0._ZN7cutlass13device_kernelIN5flash19enable_sm80_to_sm89INS1_16FlashAttnFwdSm80INS1_25CollectiveMainloopFwdSm80ILi8ELi1ELb0EN4cute5tupleIJNS5_1CILi128EEENS7_ILi64EEENS7_ILi192EEEEEELi192ENS_6half_tEfNS_4arch4Sm80ELb0ELb0ELb1ELb1ELb1ELb0ELb1ELb1EEENS1_21CollectiveEpilogueFwdINS6_IJS8_SA_S9_EEENS6_IJNS7_ILi1EEESI_SI_EEESC_SE_Li256ELb1ELb1ELb1ELb0EEENS1_36VarlenDynamicPersistentTileSchedulerILi128ELi64ELi256ELi256ELb1ELb1ELb0ELb0ELb1ELb1EEEEEEEEEvNT_6ParamsE --------------------------
	.section	.nv.constant0._ZN7cutlass13device_kernelIN5flash19enable_sm80_to_sm89INS1_16FlashAttnFwdSm80INS1_25CollectiveMainloopFwdSm80ILi8ELi1ELb0EN4cute5tupleIJNS5_1CILi128EEENS7_ILi64EEENS7_ILi192EEEEEELi192ENS_6half_tEfNS_4arch4Sm80ELb0ELb0ELb1ELb1ELb1ELb0ELb1ELb1EEENS1_21CollectiveEpilogueFwdINS6_IJS8_SA_S9_EEENS6_IJNS7_ILi1EEESI_SI_EEESC_SE_Li256ELb1ELb1ELb1ELb0EEENS1_36VarlenDynamicPersistentTileSchedulerILi128ELi64ELi256ELi256ELb1ELb1ELb0ELb0ELb1ELb1EEEEEEEEEvNT_6ParamsE,"a",@progbits
	.sectionflags	@""
	.align	4
.nv.constant0._ZN7cutlass13device_kernelIN5flash19enable_sm80_to_sm89INS1_16FlashAttnFwdSm80INS1_25CollectiveMainloopFwdSm80ILi8ELi1ELb0EN4cute5tupleIJNS5_1CILi128EEENS7_ILi64EEENS7_ILi192EEEEEELi192ENS_6half_tEfNS_4arch4Sm80ELb0ELb0ELb1ELb1ELb1ELb0ELb1ELb1EEENS1_21CollectiveEpilogueFwdINS6_IJS8_SA_S9_EEENS6_IJNS7_ILi1EEESI_SI_EEESC_SE_Li256ELb1ELb1ELb1ELb0EEENS1_36VarlenDynamicPersistentTileSchedulerILi128ELi64ELi256ELi256ELb1ELb1ELb0ELb0ELb1ELb1EEEEEEEEEvNT_6ParamsE:
	.zero		1432


//--------------------- .nv.constant0._ZN7cutlass13device_kernelIN5flash19enable_sm80_to_sm89INS1_16FlashAttnFwdSm80INS1_25CollectiveMainloopFwdSm80ILi8ELi1ELb0EN4cute5tupleIJNS5_1CILi128EEENS7_ILi64EEENS7_ILi192EEEEEELi192ENS_6half_tEfNS_4arch4Sm80ELb0ELb0ELb1ELb1ELb1ELb1ELb1ELb1EEENS1_21CollectiveEpilogueFwdINS6_IJS8_SA_S9_EEENS6_IJNS7_ILi1EEESI_SI_EEESC_SE_Li256ELb1ELb1ELb1ELb0EEENS1_36VarlenDynamicPersistentTileSchedulerILi128ELi64ELi256ELi256ELb1ELb1ELb0ELb0ELb1ELb1EEEEEEEEEvNT_6ParamsE --------------------------
	.section	.nv.constant0._ZN7cutlass13device_kernelIN5flash19enable_sm80_to_sm89INS1_16FlashAttnFwdSm80INS1_25CollectiveMainloopFwdSm80ILi8ELi1ELb0EN4cute5tupleIJNS5_1CILi128EEENS7_ILi64EEENS7_ILi192EEEEEELi192ENS_6half_tEfNS_4arch4Sm80ELb0ELb0ELb1ELb1ELb1ELb1ELb1ELb1EEENS1_21CollectiveEpilogueFwdINS6_IJS8_SA_S9_EEENS6_IJNS7_ILi1EEESI_SI_EEESC_SE_Li256ELb1ELb1ELb1ELb0EEENS1_36VarlenDynamicPersistentTileSchedulerILi128ELi64ELi256ELi256ELb1ELb1ELb0ELb0ELb1ELb1EEEEEEEEEvNT_6ParamsE,"a",@progbits
	.sectionflags	@""
	.align	4
.nv.constant0._ZN7cutlass13device_kernelIN5flash19enable_sm80_to_sm89INS1_16FlashAttnFwdSm80INS1_25CollectiveMainloopFwdSm80ILi8ELi1ELb0EN4cute5tupleIJNS5_1CILi128EEENS7_ILi64EEENS7_ILi192EEEEEELi192ENS_6half_tEfNS_4arch4Sm80ELb0ELb0ELb1ELb1ELb1ELb1ELb1ELb1EEENS1_21CollectiveEpilogueFwdINS6_IJS8_SA_S9_EEENS6_IJNS7_ILi1EEESI_SI_EEESC_SE_Li256ELb1ELb1ELb1ELb0EEENS1_36VarlenDynamicPersistentTileSchedulerILi128ELi64ELi256ELi256ELb1ELb1ELb0ELb0ELb1ELb1EEEEEEEEEvNT_6ParamsE:
	.zero		1432


//--------------------- .nv.constant0._ZN7cutlass13device_kernelIN5flash19enable_sm80_to_sm89INS1_16FlashAttnFwdSm80INS1_25CollectiveMainloopFwdSm80ILi8ELi1ELb0EN4cute5tupleIJNS5_1CILi128EEENS7_ILi64EEENS7_ILi192EEEEEELi192ENS_6half_tEfNS_4arch4Sm80ELb0ELb1ELb1ELb0ELb1ELb0ELb1ELb1EEENS1_21CollectiveEpilogueFwdINS6_IJS8_SA_S9_EEENS6_IJNS7_ILi1EEESI_SI_EEESC_SE_Li256ELb0ELb1ELb1ELb0EEENS1_19SingleTileSchedulerILb0ELb1ELb1ELi128EEEEEEEEEvNT_6ParamsE --------------------------
	.section	.nv.constant0._ZN7cutlass13device_kernelIN5flash19enable_sm80_to_sm89INS1_16FlashAttnFwdSm80INS1_25CollectiveMainloopFwdSm80ILi8ELi1ELb0EN4cute5tupleIJNS5_1CILi128EEENS7_ILi64EEENS7_ILi192EEEEEELi192ENS_6half_tEfNS_4arch4Sm80ELb0ELb1ELb1ELb0ELb1ELb0ELb1ELb1EEENS1_21CollectiveEpilogueFwdINS6_IJS8_SA_S9_EEENS6_IJNS7_ILi1EEESI_SI_EEESC_SE_Li256ELb0ELb1ELb1ELb0EEENS1_19SingleTileSchedulerILb0ELb1ELb1ELi128EEEEEEEEEvNT_6ParamsE,"a",@progbits
	.sectionflags	@""
	.align	4
.nv.constant0._ZN7cutlass13device_kernelIN5flash19enable_sm80_to_sm89INS1_16FlashAttnFwdSm80INS1_25CollectiveMainloopFwdSm80ILi8ELi1ELb0EN4cute5tupleIJNS5_1CILi128EEENS7_ILi64EEENS7_ILi192EEEEEELi192ENS_6half_tEfNS_4arch4Sm80ELb0ELb1ELb1ELb0ELb1ELb0ELb1ELb1EEENS1_21CollectiveEpilogueFwdINS6_IJS8_SA_S9_EEENS6_IJNS7_ILi1EEESI_SI_EEESC_SE_Li256ELb0ELb1ELb1ELb0EEENS1_19SingleTileSchedulerILb0ELb1ELb1ELi128EEEEEEEEEvNT_6ParamsE:
	.zero		1400


//--------------------- .nv.constant0._ZN7cutlass13device_kernelIN5flash19enable_sm80_to_sm89INS1_16FlashAttnFwdSm80INS1_25CollectiveMainloopFwdSm80ILi8ELi1ELb0EN4cute5tupleIJNS5_1CILi128EEENS7_ILi64EEENS7_ILi192EEEEEELi192ENS_6half_tEfNS_4arch4Sm80ELb0ELb1ELb1ELb1ELb1ELb0ELb1ELb1EEENS1_21CollectiveEpilogueFwdINS6_IJS8_SA_S9_EEENS6_IJNS7_ILi1EEESI_SI_EEESC_SE_Li256ELb1ELb1ELb1ELb0EEENS1_36VarlenDynamicPersistentTileSchedulerILi128ELi64ELi256ELi256ELb1ELb1ELb0ELb1ELb0ELb1EEEEEEEEEvNT_6ParamsE --------------------------
	.section	.nv.constant0._ZN7cutlass13device_kernelIN5flash19enable_sm80_to_sm89INS1_16FlashAttnFwdSm80INS1_25CollectiveMainloopFwdSm80ILi8ELi1ELb0EN4cute5tupleIJNS5_1CILi128EEENS7_ILi64EEENS7_ILi192EEEEEELi192ENS_6half_tEfNS_4arch4Sm80ELb0ELb1ELb1ELb1ELb1ELb0ELb1ELb1EEENS1_21CollectiveEpilogueFwdINS6_IJS8_SA_S9_EEENS6_IJNS7_ILi1EEESI_SI_EEESC_SE_Li256ELb1ELb1ELb1ELb0EEENS1_36VarlenDynamicPersistentTileSchedulerILi128ELi64ELi256ELi256ELb1ELb1ELb0ELb1ELb0ELb1EEEEEEEEEvNT_6ParamsE,"a",@progbits
	.sectionflags	@""
	.align	4
.nv.constant0._ZN7cutlass13device_kernelIN5flash19enable_sm80_to_sm89INS1_16FlashAttnFwdSm80INS1_25CollectiveMainloopFwdSm80ILi8ELi1ELb0EN4cute5tupleIJNS5_1CILi128EEENS7_ILi64EEENS7_ILi192EEEEEELi192ENS_6half_tEfNS_4arch4Sm80ELb0ELb1ELb1ELb1ELb1ELb0ELb1ELb1EEENS1_21CollectiveEpilogueFwdINS6_IJS8_SA_S9_EEENS6_IJNS7_ILi1EEESI_SI_EEESC_SE_Li256ELb1ELb1ELb1ELb0EEENS1_36VarlenDynamicPersistentTileSchedulerILi128ELi64ELi256ELi256ELb1ELb1ELb0ELb1ELb0ELb1EEEEEEEEEvNT_6ParamsE:
	.zero		1432


//--------------------- .nv.constant0._ZN7cutlass13device_kernelIN5flash19enable_sm80_to_sm89INS1_16FlashAttnFwdSm80INS1_25CollectiveMainloopFwdSm80ILi8ELi1ELb0EN4cute5tupleIJNS5_1CILi128EEENS7_ILi64EEENS7_ILi192EEEEEELi192ENS_6half_tEfNS_4arch4Sm80ELb0ELb1ELb1ELb1ELb1ELb1ELb1ELb1EEENS1_21CollectiveEpilogueFwdINS6_IJS8_SA_S9_EEENS6_IJNS7_ILi1EEESI_SI_EEESC_SE_Li256ELb1ELb1ELb1ELb0EEENS1_36VarlenDynamicPersistentTileSchedulerILi128ELi64ELi256ELi256ELb1ELb1ELb0ELb1ELb0ELb1EEEEEEEEEvNT_6ParamsE --------------------------
	.section	.nv.constant0._ZN7cutlass13device_kernelIN5flash19enable_sm80_to_sm89INS1_16FlashAttnFwdSm80INS1_25CollectiveMainloopFwdSm80ILi8ELi1ELb0EN4cute5tupleIJNS5_1CILi128EEENS7_ILi64EEENS7_ILi192EEEEEELi192ENS_6half_tEfNS_4arch4Sm80ELb0ELb1ELb1ELb1ELb1ELb1ELb1ELb1EEENS1_21CollectiveEpilogueFwdINS6_IJS8_SA_S9_EEENS6_IJNS7_ILi1EEESI_SI_EEESC_SE_Li256ELb1ELb1ELb1ELb0EEENS1_36VarlenDynamicPersistentTileSchedulerILi128ELi64ELi256ELi256ELb1ELb1ELb0ELb1ELb0ELb1EEEEEEEEEvNT_6ParamsE,"a",@progbits
	.sectionflags	@""
	.align	4
.nv.constant0._ZN7cutlass13device_kernelIN5flash19enable_sm80_to_sm89INS1_16FlashAttnFwdSm80INS1_25CollectiveMainloopFwdSm80ILi8ELi1ELb0EN4cute5tupleIJNS5_1CILi128EEENS7_ILi64EEENS7_ILi192EEEEEELi192ENS_6half_tEfNS_4arch4Sm80ELb0ELb1ELb1ELb1ELb1ELb1ELb1ELb1EEENS1_21CollectiveEpilogueFwdINS6_IJS8_SA_S9_EEENS6_IJNS7_ILi1EEESI_SI_EEESC_SE_Li256ELb1ELb1ELb1ELb0EEENS1_36VarlenDynamicPersistentTileSchedulerILi128ELi64ELi256ELi256ELb1ELb1ELb0ELb1ELb0ELb1EEEEEEEEEvNT_6ParamsE:
	.zero		1432


//--------------------- .nv.constant0._ZN7cutlass13device_kernelIN5flash19enable_sm80_to_sm89INS1_16FlashAttnFwdSm80INS1_25CollectiveMainloopFwdSm80ILi8ELi1ELb0EN4cute5tupleIJNS5_1CILi128EEENS7_ILi64EEENS7_ILi192EEEEEELi192ENS_6half_tEfNS_4arch4Sm80ELb1ELb0ELb1ELb0ELb1ELb0ELb1ELb1EEENS1_21CollectiveEpilogueFwdINS6_IJS8_SA_S9_EEENS6_IJNS7_ILi1EEESI_SI_EEESC_SE_Li256ELb0ELb1ELb1ELb0EEENS1_30DynamicPersistentTileSchedulerILi256ELi256ELb1ELb1ELb0EEEEEEEEEvNT_6ParamsE --------------------------
	.section	.nv.constant0._ZN7cutlass13device_kernelIN5flash19enable_sm80_to_sm89INS1_16FlashAttnFwdSm80INS1_25CollectiveMainloopFwdSm80ILi8ELi1ELb0EN4cute5tupleIJNS5_1CILi128EEENS7_ILi64EEENS7_ILi192EEEEEELi192ENS_6half_tEfNS_4arch4Sm80ELb1ELb0ELb1ELb0ELb1ELb0ELb1ELb1EEENS1_21CollectiveEpilogueFwdINS6_IJS8_SA_S9_EEENS6_IJNS7_ILi1EEESI_SI_EEESC_SE_Li256ELb0ELb1ELb1ELb0EEENS1_30DynamicPersistentTileSchedulerILi256ELi256ELb1ELb1ELb0EEEEEEEEEvNT_6ParamsE,"a",@progbits
	.sectionflags	@""
	.align	4
.nv.constant0._ZN7cutlass13device_kernelIN5flash19enable_sm80_to_sm89INS1_16FlashAttnFwdSm80INS1_25CollectiveMainloopFwdSm80ILi8ELi1ELb0EN4cute5tupleIJNS5_1CILi128EEENS7_ILi64EEENS7_ILi192EEEEEELi192ENS_6half_tEfNS_4arch4Sm80ELb1ELb0ELb1ELb0ELb1ELb0ELb1ELb1EEENS1_21CollectiveEpilogueFwdINS6_IJS8_SA_S9_EEENS6_IJNS7_ILi1EEESI_SI_EEESC_SE_Li256ELb0ELb1ELb1ELb0EEENS1_30DynamicPersistentTileSchedulerILi256ELi256ELb1ELb1ELb0EEEEEEEEEvNT_6ParamsE:
	.zero		1416


//--------------------- .nv.constant0._ZN7cutlass13device_kernelIN5flash19enable_sm80_to_sm89INS1_16FlashAttnFwdSm80INS1_25CollectiveMainloopFwdSm80ILi8ELi1ELb0EN4cute5tupleIJNS5_1CILi128EEENS7_ILi64EEENS7_ILi192EEEEEELi192ENS_6half_tEfNS_4arch4Sm80ELb1ELb0ELb1ELb1ELb1ELb0ELb1ELb1EEENS1_21CollectiveEpilogueFwdINS6_IJS8_SA_S9_EEENS6_IJNS7_ILi1EEESI_SI_EEESC_SE_Li256ELb1ELb1ELb1ELb0EEENS1_36VarlenDynamicPersistentTileSchedulerILi128ELi64ELi256ELi256ELb1ELb1ELb0ELb1ELb1ELb1EEEEEEEEEvNT_6ParamsE --------------------------
	.section	.nv.constant0._ZN7cutlass13device_kernelIN5flash19enable_sm80_to_sm89INS1_16FlashAttnFwdSm80INS1_25CollectiveMainloopFwdSm80ILi8ELi1ELb0EN4cute5tupleIJNS5_1CILi128EEENS7_ILi64EEENS7_ILi192EEEEEELi192ENS_6half_tEfNS_4arch4Sm80ELb1ELb0ELb1ELb1ELb1ELb0ELb1ELb1EEENS1_21CollectiveEpilogueFwdINS6_IJS8_SA_S9_EEENS6_IJNS7_ILi1EEESI_SI_EEESC_SE_Li256ELb1ELb1ELb1ELb0EEENS1_36VarlenDynamicPersistentTileSchedulerILi128ELi64ELi256ELi256ELb1ELb1ELb0ELb1ELb1ELb1EEEEEEEEEvNT_6ParamsE,"a",@progbits
	.sectionflags	@""
	.align	4
.nv.constant0._ZN7cutlass13device_kernelIN5flash19enable_sm80_to_sm89INS1_16FlashAttnFwdSm80INS1_25CollectiveMainloopFwdSm80ILi8ELi1ELb0EN4cute5tupleIJNS5_1CILi128EEENS7_ILi64EEENS7_ILi192EEEEEELi192ENS_6half_tEfNS_4arch4Sm80ELb1ELb0ELb1ELb1ELb1ELb0ELb1ELb1EEENS1_21CollectiveEpilogueFwdINS6_IJS8_SA_S9_EEENS6_IJNS7_ILi1EEESI_SI_EEESC_SE_Li256ELb1ELb1ELb1ELb0EEENS1_36VarlenDynamicPersistentTileSchedulerILi128ELi64ELi256ELi256ELb1ELb1ELb0ELb1ELb1ELb1EEEEEEEEEvNT_6ParamsE:
	.zero		1432


//--------------------- .nv.constant0._ZN7cutlass13device_kernelIN5flash19enable_sm80_to_sm89INS1_16FlashAttnFwdSm80INS1_25CollectiveMainloopFwdSm80ILi8ELi1ELb0EN4cute5tupleIJNS5_1CILi128EEENS7_ILi64EEENS7_ILi192EEEEEELi192ENS_6half_tEfNS_4arch4Sm80ELb1ELb0ELb1ELb1ELb1ELb1ELb1ELb1EEENS1_21CollectiveEpilogueFwdINS6_IJS8_SA_S9_EEENS6_IJNS7_ILi1EEESI_SI_EEESC_SE_Li256ELb1ELb1ELb1ELb0EEENS1_36VarlenDynamicPersistentTileSchedulerILi128ELi64ELi256ELi256ELb1ELb1ELb0ELb1ELb1ELb1EEEEEEEEEvNT_6ParamsE --------------------------
	.section	.nv.constant0._ZN7cutlass13device_kernelIN5flash19enable_sm80_to_sm89INS1_16FlashAttnFwdSm80INS1_25CollectiveMainloopFwdSm80ILi8ELi1ELb0EN4cute5tupleIJNS5_1CILi128EEENS7_ILi64EEENS7_ILi192EEEEEELi192ENS_6half_tEfNS_4arch4Sm80ELb1ELb0ELb1ELb1ELb1ELb1ELb1ELb1EEENS1_21CollectiveEpilogueFwdINS6_IJS8_SA_S9_EEENS6_IJNS7_ILi1EEESI_SI_EEESC_SE_Li256ELb1ELb1ELb1ELb0EEENS1_36VarlenDynamicPersistentTileSchedulerILi128ELi64ELi256ELi256ELb1ELb1ELb0ELb1ELb1ELb1EEEEEEEEEvNT_6ParamsE,"a",@progbits
	.sectionflags	@""
	.align	4
.nv.constant0._ZN7cutlass13device_kernelIN5flash19enable_sm80_to_sm89INS1_16FlashAttnFwdSm80INS1_25CollectiveMainloopFwdSm80ILi8ELi1ELb0EN4cute5tupleIJNS5_1CILi128EEENS7_ILi64EEENS7_ILi192EEEEEELi192ENS_6half_tEfNS_4arch4Sm80ELb1ELb0ELb1ELb1ELb1ELb1ELb1ELb1EEENS1_21CollectiveEpilogueFwdINS6_IJS8_SA_S9_EEENS6_IJNS7_ILi1EEESI_SI_EEESC_SE_Li256ELb1ELb1ELb1ELb0EEENS1_36VarlenDynamicPersistentTileSchedulerILi128ELi64ELi256ELi256ELb1ELb1ELb0ELb1ELb1ELb1EEEEEEEEEvNT_6ParamsE:
	.zero		1432


//--------------------- .nv.constant0._ZN7cutlass13device_kernelIN5flash19enable_sm80_to_sm89INS1_16FlashAttnFwdSm80INS1_25CollectiveMainloopFwdSm80ILi8ELi2ELb0EN4cute5tupleIJNS5_1CILi128EEENS7_ILi64EEENS7_ILi192EEEEEELi192ENS_6half_tEfNS_4arch4Sm80ELb0ELb0ELb1ELb0ELb1ELb0ELb1ELb1EEENS1_21CollectiveEpilogueFwdINS6_IJS8_SA_S9_EEENS6_IJNS7_ILi1EEESI_SI_EEESC_SE_Li256ELb0ELb1ELb1ELb0EEENS1_19SingleTileSchedulerILb0ELb1ELb1ELi128EEEEEEEEEvNT_6ParamsE --------------------------
	.section	.nv.constant0._ZN7cutlass13device_kernelIN5flash19enable_sm80_to_sm89INS1_16FlashAttnFwdSm80INS1_25CollectiveMainloopFwdSm80ILi8ELi2ELb0EN4cute5tupleIJNS5_1CILi128EEENS7_ILi64EEENS7_ILi192EEEEEELi192ENS_6half_tEfNS_4arch4Sm80ELb0ELb0ELb1ELb0ELb1ELb0ELb1ELb1EEENS1_21CollectiveEpilogueFwdINS6_IJS8_SA_S9_EEENS6_IJNS7_ILi1EEESI_SI_EEESC_SE_Li256ELb0ELb1ELb1ELb0EEENS1_19SingleTileSchedulerILb0ELb1ELb1ELi128EEEEEEEEEvNT_6ParamsE,"a",@progbits
	.sectionflags	@""
	.align	4
.nv.constant0._ZN7cutlass13device_kernelIN5flash19enable_sm80_to_sm89INS1_16FlashAttnFwdSm80INS1_25CollectiveMainloopFwdSm80ILi8ELi2ELb0EN4cute5tupleIJNS5_1CILi128EEENS7_ILi64EEENS7_ILi192EEEEEELi192ENS_6half_tEfNS_4arch4Sm80ELb0ELb0ELb1ELb0ELb1ELb0ELb1ELb1EEENS1_21CollectiveEpilogueFwdINS6_IJS8_SA_S9_EEENS6_IJNS7_ILi1EEESI_SI_EEESC_SE_Li256ELb0ELb1ELb1ELb0EEENS1_19SingleTileSchedulerILb0ELb1ELb1ELi128EEEEEEEEEvNT_6ParamsE:
	.zero		1400


//--------------------- .nv.constant0._ZN7cutlass13device_kernelIN5flash19enable_sm80_to_sm89INS1_16FlashAttnFwdSm80INS1_25CollectiveMainloopFwdSm80ILi8ELi2ELb0EN4cute5tupleIJNS5_1CILi128EEENS7_ILi64EEENS7_ILi192EEEEEELi192ENS_6half_tEfNS_4arch4Sm80ELb0ELb0ELb1ELb1ELb1ELb0ELb1ELb1EEENS1_21CollectiveEpilogueFwdINS6_IJS8_SA_S9_EEENS6_IJNS7_ILi1EEESI_SI_EEESC_SE_Li256ELb1ELb1ELb1ELb0EEENS1_36VarlenDynamicPersistentTileSchedulerILi128ELi64ELi256ELi256ELb1ELb1ELb0ELb0ELb1ELb1EEEEEEEEEvNT_6ParamsE --------------------------
	.section	.nv.constant0._ZN7cutlass13device_kernelIN5flash19enable_sm80_to_sm89INS1_16FlashAttnFwdSm80INS1_25CollectiveMainloopFwdSm80ILi8ELi2ELb0EN4cute5tupleIJNS5_1CILi128EEENS7_ILi64EEENS7_ILi192EEEEEELi192ENS_6half_tEfNS_4arch4Sm80ELb0ELb0ELb1ELb1ELb1ELb0ELb1ELb1EEENS1_21CollectiveEpilogueFwdINS6_IJS8_SA_S9_EEENS6_IJNS7_ILi1EEESI_SI_EEESC_SE_Li256ELb1ELb1ELb1ELb0EEENS1_36VarlenDynamicPersistentTileSchedulerILi128ELi64ELi256ELi256ELb1ELb1ELb0ELb0ELb1ELb1EEEEEEEEEvNT_6ParamsE,"a",@progbits
	.sectionflags	@""
	.align	4
.nv.constant0._ZN7cutlass13device_kernelIN5flash19enable_sm80_to_sm89INS1_16FlashAttnFwdSm80INS1_25CollectiveMainloopFwdSm80ILi8ELi2ELb0EN4cute5tupleIJNS5_1CILi128EEENS7_ILi64EEENS7_ILi192EEEEEELi192ENS_6half_tEfNS_4arch4Sm80ELb0ELb0ELb1ELb1ELb1ELb0ELb1ELb1EEENS1_21CollectiveEpilogueFwdINS6_IJS8_SA_S9_EEENS6_IJNS7_ILi1EEESI_SI_EEESC_SE_Li256ELb1ELb1ELb1ELb0EEENS1_36VarlenDynamicPersistentTileSchedulerILi128ELi64ELi256ELi256ELb1ELb1ELb0ELb0ELb1ELb1EEEEEEEEEvNT_6ParamsE:
	.zero		1432


//--------------------- .nv.constant0._ZN7cutlass13device_kernelIN5flash19enable_sm80_to_sm89INS1_16FlashAttnFwdSm80INS1_25CollectiveMainloopFwdSm80ILi8ELi2ELb0EN4cute5tupleIJNS5_1CILi128EEENS7_ILi64EEENS7_ILi192EEEEEELi192ENS_6half_tEfNS_4arch4Sm80ELb0ELb0ELb1ELb1ELb1ELb1ELb1ELb1EEENS1_21CollectiveEpilogueFwdINS6_IJS8_SA_S9_EEENS6_IJNS7_ILi1EEESI_SI_EEESC_SE_Li256ELb1ELb1ELb1ELb0EEENS1_36VarlenDynamicPersistentTileSchedulerILi128ELi64ELi256ELi256ELb1ELb1ELb0ELb0ELb1ELb1EEEEEEEEEvNT_6ParamsE --------------------------
	.section	.nv.constant0._ZN7cutlass13device_kernelIN5flash19enable_sm80_to_sm89INS1_16FlashAttnFwdSm80INS1_25CollectiveMainloopFwdSm80ILi8ELi2ELb0EN4cute5tupleIJNS5_1CILi128EEENS7_ILi64EEENS7_ILi192EEEEEELi192ENS_6half_tEfNS_4arch4Sm80ELb0ELb0ELb1ELb1ELb1ELb1ELb1ELb1EEENS1_21CollectiveEpilogueFwdINS6_IJS8_SA_S9_EEENS6_IJNS7_ILi1EEESI_SI_EEESC_SE_Li256ELb1ELb1ELb1ELb0EEENS1_36VarlenDynamicPersistentTileSchedulerILi128ELi64ELi256ELi256ELb1ELb1ELb0ELb0ELb1ELb1EEEEEEEEEvNT_6ParamsE,"a",@progbits
	.sectionflags	@""
	.align	4
.nv.constant0._ZN7cutlass13device_kernelIN5flash19enable_sm80_to_sm89INS1_16FlashAttnFwdSm80INS1_25CollectiveMainloopFwdSm80ILi8ELi2ELb0EN4cute5tupleIJNS5_1CILi128EEENS7_ILi64EEENS7_ILi192EEEEEELi192ENS_6half_tEfNS_4arch4Sm80ELb0ELb0ELb1ELb1ELb1ELb1ELb1ELb1EEENS1_21CollectiveEpilogueFwdINS6_IJS8_SA_S9_EEENS6_IJNS7_ILi1EEESI_SI_EEESC_SE_Li256ELb1ELb1ELb1ELb0EEENS1_36VarlenDynamicPersistentTileSchedulerILi128ELi64ELi256ELi256ELb1ELb1ELb0ELb0ELb1ELb1EEEEEEEEEvNT_6ParamsE:
	.zero		1432


//--------------------- .nv.constant0._ZN7cutlass13device_kernelIN5flash19enable_sm80_to_sm89INS1_16FlashAttnFwdSm80INS1_25CollectiveMainloopFwdSm80ILi8ELi2ELb0EN4cute5tupleIJNS5_1CILi128EEENS7_ILi64EEENS7_ILi192EEEEEELi192ENS_6half_tEfNS_4arch4Sm80ELb0ELb1ELb1ELb0ELb1ELb0ELb1ELb1EEENS1_21CollectiveEpilogueFwdINS6_IJS8_SA_S9_EEENS6_IJNS7_ILi1EEESI_SI_EEESC_SE_Li256ELb0ELb1ELb1ELb0EEENS1_19SingleTileSchedulerILb0ELb1ELb1ELi128EEEEEEEEEvNT_6ParamsE --------------------------
	.section	.nv.constant0._ZN7cutlass13device_kernelIN5flash19enable_sm80_to_sm89INS1_16FlashAttnFwdSm80INS1_25CollectiveMainloopFwdSm80ILi8ELi2ELb0EN4cute5tupleIJNS5_1CILi128EEENS7_ILi64EEENS7_ILi192EEEEEELi192ENS_6half_tEfNS_4arch4Sm80ELb0ELb1ELb1ELb0ELb1ELb0ELb1ELb1EEENS1_21CollectiveEpilogueFwdINS6_IJS8_SA_S9_EEENS6_IJNS7_ILi1EEESI_SI_EEESC_SE_Li256ELb0ELb1ELb1ELb0EEENS1_19SingleTileSchedulerILb0ELb1ELb1ELi128EEEEEEEEEvNT_6ParamsE,"a",@progbits
	.sectionflags	@""
	.align	4
.nv.constant0._ZN7cutlass13device_kernelIN5flash19enable_sm80_to_sm89INS1_16FlashAttnFwdSm80INS1_25CollectiveMainloopFwdSm80ILi8ELi2ELb0EN4cute5tupleIJNS5_1CILi128EEENS7_ILi64EEENS7_ILi192EEEEEELi192ENS_6half_tEfNS_4arch4Sm80ELb0ELb1ELb1ELb0ELb1ELb0ELb1ELb1EEENS1_21CollectiveEpilogueFwdINS6_IJS8_SA_S9_EEENS6_IJNS7_ILi1EEESI_SI_EEESC_SE_Li256ELb0ELb1ELb1ELb0EEENS1_19SingleTileSchedulerILb0ELb1ELb1ELi128EEEEEEEEEvNT_6ParamsE:
	.zero		1400


//--------------------- .nv.constant0._ZN7cutlass13device_kernelIN5flash19enable_sm80_to_sm89INS1_16FlashAttnFwdSm80INS1_25CollectiveMainloopFwdSm80ILi8ELi2ELb0EN4cute5tupleIJNS5_1CILi128EEENS7_ILi64EEENS7_ILi192EEEEEELi192ENS_6half_tEfNS_4arch4Sm80ELb0ELb1ELb1ELb1ELb1ELb0ELb1ELb1EEENS1_21CollectiveEpilogueFwdINS6_IJS8_SA_S9_EEENS6_IJNS7_ILi1EEESI_SI_EEESC_SE_Li256ELb1ELb1ELb1ELb0EEENS1_36VarlenDynamicPersistentTileSchedulerILi128ELi64ELi256ELi256ELb1ELb1ELb0ELb1ELb0ELb1EEEEEEEEEvNT_6ParamsE --------------------------
	.section	.nv.constant0._ZN7cutlass13device_kernelIN5flash19enable_sm80_to_sm89INS1_16FlashAttnFwdSm80INS1_25CollectiveMainloopFwdSm80ILi8ELi2ELb0EN4cute5tupleIJNS5_1CILi128EEENS7_ILi64EEENS7_ILi192EEEEEELi192ENS_6half_tEfNS_4arch4Sm80ELb0ELb1ELb1ELb1ELb1ELb0ELb1ELb1EEENS1_21CollectiveEpilogueFwdINS6_IJS8_SA_S9_EEENS6_IJNS7_ILi1EEESI_SI_EEESC_SE_Li256ELb1ELb1ELb1ELb0EEENS1_36VarlenDynamicPersistentTileSchedulerILi128ELi64ELi256ELi256ELb1ELb1ELb0ELb1ELb0ELb1EEEEEEEEEvNT_6ParamsE,"a",@progbits
	.sectionflags	@""
	.align	4
.nv.constant0._ZN7cutlass13device_kernelIN5flash19enable_sm80_to_sm89INS1_16FlashAttnFwdSm80INS1_25CollectiveMainloopFwdSm80ILi8ELi2ELb0EN4cute5tupleIJNS5_1CILi128EEENS7_ILi64EEENS7_ILi192EEEEEELi192ENS_6half_tEfNS_4arch4Sm80ELb0ELb1ELb1ELb1ELb1ELb0ELb1ELb1EEENS1_21CollectiveEpilogueFwdINS6_IJS8_SA_S9_EEENS6_IJNS7_ILi1EEESI_SI_EEESC_SE_Li256ELb1ELb1ELb1ELb0EEENS1_36VarlenDynamicPersistentTileSchedulerILi128ELi64ELi256ELi256ELb1ELb1ELb0ELb1ELb0ELb1EEEEEEEEEvNT_6ParamsE:
	.zero		1432


//--------------------- .nv.constant0._ZN7cutlass13device_kernelIN5flash19enable_sm80_to_sm89INS1_16FlashAttnFwdSm80INS1_25CollectiveMainloopFwdSm80ILi8ELi2ELb0EN4cute5tupleIJNS5_1CILi128EEENS7_ILi64EEENS7_ILi192EEEEEELi192ENS_6half_tEfNS_4arch4Sm80ELb0ELb1ELb1ELb1ELb1ELb1ELb1ELb1EEENS1_21CollectiveEpilogueFwdINS6_IJS8_SA_S9_EEENS6_IJNS7_ILi1EEESI_SI_EEESC_SE_Li256ELb1ELb1ELb1ELb0EEENS1_36VarlenDynamicPersistentTileSchedulerILi128ELi64ELi256ELi256ELb1ELb1ELb0ELb1ELb0ELb1EEEEEEEEEvNT_6ParamsE --------------------------
	.section	.nv.constant0._ZN7cutlass13device_kernelIN5flash19enable_sm80_to_sm89INS1_16FlashAttnFwdSm80INS1_25CollectiveMainloopFwdSm80ILi8ELi2ELb0EN4cute5tupleIJNS5_1CILi128EEENS7_ILi64EEENS7_ILi192EEEEEELi192ENS_6half_tEfNS_4arch4Sm80ELb0ELb1ELb1ELb1ELb1ELb1ELb1ELb1EEENS1_21CollectiveEpilogueFwdINS6_IJS8_SA_S9_EEENS6_IJNS7_ILi1EEESI_SI_EEESC_SE_Li256ELb1ELb1ELb1ELb0EEENS1_36VarlenDynamicPersistentTileSchedulerILi128ELi64ELi256ELi256ELb1ELb1ELb0ELb1ELb0ELb1EEEEEEEEEvNT_6ParamsE,"a",@progbits
	.sectionflags	@""
	.align	4
.nv.constant0._ZN7cutlass13device_kernelIN5flash19enable_sm80_to_sm89INS1_16FlashAttnFwdSm80INS1_25CollectiveMainloopFwdSm80ILi8ELi2ELb0EN4cute5tupleIJNS5_1CILi128EEENS7_ILi64EEENS7_ILi192EEEEEELi192ENS_6half_tEfNS_4arch4Sm80ELb0ELb1ELb1ELb1ELb1ELb1ELb1ELb1EEENS1_21CollectiveEpilogueFwdINS6_IJS8_SA_S9_EEENS6_IJNS7_ILi1EEESI_SI_EEESC_SE_Li256ELb1ELb1ELb1ELb0EEENS1_36VarlenDynamicPersistentTileSchedulerILi128ELi64ELi256ELi256ELb1ELb1ELb0ELb1ELb0ELb1EEEEEEEEEvNT_6ParamsE:
	.zero		1432


//--------------------- .nv.constant0._ZN7cutlass13device_kernelIN5flash19enable_sm80_to_sm89INS1_16FlashAttnFwdSm80INS1_25CollectiveMainloopFwdSm80ILi8ELi2ELb0EN4cute5tupleIJNS5_1CILi128EEENS7_ILi64EEENS7_ILi192EEEEEELi192ENS_6half_tEfNS_4arch4Sm80ELb1ELb0ELb1ELb0ELb1ELb0ELb1ELb1EEENS1_21CollectiveEpilogueFwdINS6_IJS8_SA_S9_EEENS6_IJNS7_ILi1EEESI_SI_EEESC_SE_Li256ELb0ELb1ELb1ELb0EEENS1_30DynamicPersistentTileSchedulerILi256ELi256ELb1ELb1ELb0EEEEEEEEEvNT_6ParamsE --------------------------
	.section	.nv.constant0._ZN7cutlass13device_kernelIN5flash19enable_sm80_to_sm89INS1_16FlashAttnFwdSm80INS1_25CollectiveMainloopFwdSm80ILi8ELi2ELb0EN4cute5tupleIJNS5_1CILi128EEENS7_ILi64EEENS7_ILi192EEEEEELi192ENS_6half_tEfNS_4arch4Sm80ELb1ELb0ELb1ELb0ELb1ELb0ELb1ELb1EEENS1_21CollectiveEpilogueFwdINS6_IJS8_SA_S9_EEENS6_IJNS7_ILi1EEESI_SI_EEESC_SE_Li256ELb0ELb1ELb1ELb0EEENS1_30DynamicPersistentTileSchedulerILi256ELi256ELb1ELb1ELb0EEEEEEEEEvNT_6ParamsE,"a",@progbits
	.sectionflags	@""
	.align	4
.nv.constant0._ZN7cutlass13device_kernelIN5flash19enable_sm80_to_sm89INS1_16FlashAttnFwdSm80INS1_25CollectiveMainloopFwdSm80ILi8ELi2ELb0EN4cute5tupleIJNS5_1CILi128EEENS7_ILi64EEENS7_ILi192EEEEEELi192ENS_6half_tEfNS_4arch4Sm80ELb1ELb0ELb1ELb0ELb1ELb0ELb1ELb1EEENS1_21CollectiveEpilogueFwdINS6_IJS8_SA_S9_EEENS6_IJNS7_ILi1EEESI_SI_EEESC_SE_Li256ELb0ELb1ELb1ELb0EEENS1_30DynamicPersistentTileSchedulerILi256ELi256ELb1ELb1ELb0EEEEEEEEEvNT_6ParamsE:
	.zero		1416


//--------------------- .nv.constant0._ZN7cutlass13device_kernelIN5flash19enable_sm80_to_sm89INS1_16FlashAttnFwdSm80INS1_25CollectiveMainloopFwdSm80ILi8ELi2ELb0EN4cute5tupleIJNS5_1CILi128EEENS7_ILi64EEENS7_ILi192EEEEEELi192ENS_6half_tEfNS_4arch4Sm80ELb1ELb0ELb1ELb1ELb1ELb0ELb1ELb1EEENS1_21CollectiveEpilogueFwdINS6_IJS8_SA_S9_EEENS6_IJNS7_ILi1EEESI_SI_EEESC_SE_Li256ELb1ELb1ELb1ELb0EEENS1_36VarlenDynamicPersistentTileSchedulerILi128ELi64ELi256ELi256ELb1ELb1ELb0ELb1ELb1ELb1EEEEEEEEEvNT_6ParamsE --------------------------
	.section	.nv.constant0._ZN7cutlass13device_kernelIN5flash19enable_sm80_to_sm89INS1_16FlashAttnFwdSm80INS1_25CollectiveMainloopFwdSm80ILi8ELi2ELb0EN4cute5tupleIJNS5_1CILi128EEENS7_ILi64EEENS7_ILi192EEEEEELi192ENS_6half_tEfNS_4arch4Sm80ELb1ELb0ELb1ELb1ELb1ELb0ELb1ELb1EEENS1_21CollectiveEpilogueFwdINS6_IJS8_SA_S9_EEENS6_IJNS7_ILi1EEESI_SI_EEESC_SE_Li256ELb1ELb1ELb1ELb0EEENS1_36VarlenDynamicPersistentTileSchedulerILi128ELi64ELi256ELi256ELb1ELb1ELb0ELb1ELb1ELb1EEEEEEEEEvNT_6ParamsE,"a",@progbits
	.sectionflags	@""
	.align	4
.nv.constant0._ZN7cutlass13device_kernelIN5flash19enable_sm80_to_sm89INS1_16FlashAttnFwdSm80INS1_25CollectiveMainloopFwdSm80ILi8ELi2ELb0EN4cute5tupleIJNS5_1CILi128EEENS7_ILi64EEENS7_ILi192EEEEEELi192ENS_6half_tEfNS_4arch4Sm80ELb1ELb0ELb1ELb1ELb1ELb0ELb1ELb1EEENS1_21CollectiveEpilogueFwdINS6_IJS8_SA_S9_EEENS6_IJNS7_ILi1EEESI_SI_EEESC_SE_Li256ELb1ELb1ELb1ELb0EEENS1_36VarlenDynamicPersistentTileSchedulerILi128ELi64ELi256ELi256ELb1ELb1ELb0ELb1ELb1ELb1EEEEEEEEEvNT_6ParamsE:
	.zero		1432


//--------------------- .nv.constant0._ZN7cutlass13device_kernelIN5flash19enable_sm80_to_sm89INS1_16FlashAttnFwdSm80INS1_25CollectiveMainloopFwdSm80ILi8ELi2ELb0EN4cute5tupleIJNS5_1CILi128EEENS7_ILi64EEENS7_ILi192EEEEEELi192ENS_6half_tEfNS_4arch4Sm80ELb1ELb0ELb1ELb1ELb1ELb1ELb1ELb1EEENS1_21CollectiveEpilogueFwdINS6_IJS8_SA_S9_EEENS6_IJNS7_ILi1EEESI_SI_EEESC_SE_Li256ELb1ELb1ELb1ELb0EEENS1_36VarlenDynamicPersistentTileSchedulerILi128ELi64ELi256ELi256ELb1ELb1ELb0ELb1ELb1ELb1EEEEEEEEEvNT_6ParamsE --------------------------
	.section	.nv.constant0._ZN7cutlass13device_kernelIN5flash19enable_sm80_to_sm89INS1_16FlashAttnFwdSm80INS1_25CollectiveMainloopFwdSm80ILi8ELi2ELb0EN4cute5tupleIJNS5_1CILi128EEENS7_ILi64EEENS7_ILi192EEEEEELi192ENS_6half_tEfNS_4arch4Sm80ELb1ELb0ELb1ELb1ELb1ELb1ELb1ELb1EEENS1_21CollectiveEpilogueFwdINS6_IJS8_SA_S9_EEENS6_IJNS7_ILi1EEESI_SI_EEESC_SE_Li256ELb1ELb1ELb1ELb0EEENS1_36VarlenDynamicPersistentTileSchedulerILi128ELi64ELi256ELi256ELb1ELb1ELb0ELb1ELb1ELb1EEEEEEEEEvNT_6ParamsE,"a",@progbits
	.sectionflags	@""
	.align	4
.nv.constant0._ZN7cutlass13device_kernelIN5flash19enable_sm80_to_sm89INS1_16FlashAttnFwdSm80INS1_25CollectiveMainloopFwdSm80ILi8ELi2ELb0EN4cute5tupleIJNS5_1CILi128EEENS7_ILi64EEENS7_ILi192EEEEEELi192ENS_6half_tEfNS_4arch4Sm80ELb1ELb0ELb1ELb1ELb1ELb1ELb1ELb1EEENS1_21CollectiveEpilogueFwdINS6_IJS8_SA_S9_EEENS6_IJNS7_ILi1EEESI_SI_EEESC_SE_Li256ELb1ELb1ELb1ELb0EEENS1_36VarlenDynamicPersistentTileSchedulerILi128ELi64ELi256ELi256ELb1ELb1ELb0ELb1ELb1ELb1EEEEEEEEEvNT_6ParamsE:
	.zero		1432


//--------------------- .text._ZN7cutlass13device_kernelIN5flash19enable_sm80_to_sm89INS1_16FlashAttnFwdSm80INS1_25CollectiveMainloopFwdSm80ILi8ELi1ELb0EN4cute5tupleIJNS5_1CILi128EEENS7_ILi64EEENS7_ILi192EEEEEELi192ENS_6half_tEfNS_4arch4Sm80ELb0ELb0ELb1ELb0ELb1ELb0ELb1ELb1EEENS1_21CollectiveEpilogueFwdINS6_IJS8_SA_S9_EEENS6_IJNS7_ILi1EEESI_SI_EEESC_SE_Li256ELb0ELb1ELb1ELb0EEENS1_19SingleTileSchedulerILb0ELb1ELb1ELi128EEEEEEEEEvNT_6ParamsE --------------------------
	.section	.text._ZN7cutlass13device_kernelIN5flash19enable_sm80_to_sm89INS1_16FlashAttnFwdSm80INS1_25CollectiveMainloopFwdSm80ILi8ELi1ELb0EN4cute5tupleIJNS5_1CILi128EEENS7_ILi64EEENS7_ILi192EEEEEELi192ENS_6half_tEfNS_4arch4Sm80ELb0ELb0ELb1ELb0ELb1ELb0ELb1ELb1EEENS1_21CollectiveEpilogueFwdINS6_IJS8_SA_S9_EEENS6_IJNS7_ILi1EEESI_SI_EEESC_SE_Li256ELb0ELb1ELb1ELb0EEENS1_19SingleTileSchedulerILb0ELb1ELb1ELi128EEEEEEEEEvNT_6ParamsE,"ax",@progbits
	.sectioninfo	@"SHI_REGISTERS=252"
	.align	128
.text._ZN7cutlass13device_kernelIN5flash19enable_sm80_to_sm89INS1_16FlashAttnFwdSm80INS1_25CollectiveMainloopFwdSm80ILi8ELi1ELb0EN4cute5tupleIJNS5_1CILi128EEENS7_ILi64EEENS7_ILi192EEEEEELi192ENS_6half_tEfNS_4arch4Sm80ELb0ELb0ELb1ELb0ELb1ELb0ELb1ELb1EEENS1_21CollectiveEpilogueFwdINS6_IJS8_SA_S9_EEENS6_IJNS7_ILi1EEESI_SI_EEESC_SE_Li256ELb0ELb1ELb1ELb0EEENS1_19SingleTileSchedulerILb0ELb1ELb1ELi128EEEEEEEEEvNT_6ParamsE:
        .type           _ZN7cutlass13device_kernelIN5flash19enable_sm80_to_sm89INS1_16FlashAttnFwdSm80INS1_25CollectiveMainloopFwdSm80ILi8ELi1ELb0EN4cute5tupleIJNS5_1CILi128EEENS7_ILi64EEENS7_ILi192EEEEEELi192ENS_6half_tEfNS_4arch4Sm80ELb0ELb0ELb1ELb0ELb1ELb0ELb1ELb1EEENS1_21CollectiveEpilogueFwdINS6_IJS8_SA_S9_EEENS6_IJNS7_ILi1EEESI_SI_EEESC_SE_Li256ELb0ELb1ELb1ELb0EEENS1_19SingleTileSchedulerILb0ELb1ELb1ELi128EEEEEEEEEvNT_6ParamsE,@function
        .size           _ZN7cutlass13device_kernelIN5flash19enable_sm80_to_sm89INS1_16FlashAttnFwdSm80INS1_25CollectiveMainloopFwdSm80ILi8ELi1ELb0EN4cute5tupleIJNS5_1CILi128EEENS7_ILi64EEENS7_ILi192EEEEEELi192ENS_6half_tEfNS_4arch4Sm80ELb0ELb0ELb1ELb0ELb1ELb0ELb1ELb1EEENS1_21CollectiveEpilogueFwdINS6_IJS8_SA_S9_EEENS6_IJNS7_ILi1EEESI_SI_EEESC_SE_Li256ELb0ELb1ELb1ELb0EEENS1_19SingleTileSchedulerILb0ELb1ELb1ELi128EEEEEEEEEvNT_6ParamsE,(.L_x_3085 - _ZN7cutlass13device_kernelIN5flash19enable_sm80_to_sm89INS1_16FlashAttnFwdSm80INS1_25CollectiveMainloopFwdSm80ILi8ELi1ELb0EN4cute5tupleIJNS5_1CILi128EEENS7_ILi64EEENS7_ILi192EEEEEELi192ENS_6half_tEfNS_4arch4Sm80ELb0ELb0ELb1ELb0ELb1ELb0ELb1ELb1EEENS1_21CollectiveEpilogueFwdINS6_IJS8_SA_S9_EEENS6_IJNS7_ILi1EEESI_SI_EEESC_SE_Li256ELb0ELb1ELb1ELb0EEENS1_19SingleTileSchedulerILb0ELb1ELb1ELi128EEEEEEEEEvNT_6ParamsE)
        .other          _ZN7cutlass13device_kernelIN5flash19enable_sm80_to_sm89INS1_16FlashAttnFwdSm80INS1_25CollectiveMainloopFwdSm80ILi8ELi1ELb0EN4cute5tupleIJNS5_1CILi128EEENS7_ILi64EEENS7_ILi192EEEEEELi192ENS_6half_tEfNS_4arch4Sm80ELb0ELb0ELb1ELb0ELb1ELb0ELb1ELb1EEENS1_21CollectiveEpilogueFwdINS6_IJS8_SA_S9_EEENS6_IJNS7_ILi1EEESI_SI_EEESC_SE_Li256ELb0ELb1ELb1ELb0EEENS1_19SingleTileSchedulerILb0ELb1ELb1ELi128EEEEEEEEEvNT_6ParamsE,@"STO_CUDA_ENTRY STV_DEFAULT"
_ZN7cutlass13device_kernelIN5flash19enable_sm80_to_sm89INS1_16FlashAttnFwdSm80INS1_25CollectiveMainloopFwdSm80ILi8ELi1ELb0EN4cute5tupleIJNS5_1CILi128EEENS7_ILi64EEENS7_ILi192EEEEEELi192ENS_6half_tEfNS_4arch4Sm80ELb0ELb0ELb1ELb0ELb1ELb0ELb1ELb1EEENS1_21CollectiveEpilogueFwdINS6_IJS8_SA_S9_EEENS6_IJNS7_ILi1EEESI_SI_EEESC_SE_Li256ELb0ELb1ELb1ELb0EEENS1_19SingleTileSchedulerILb0ELb1ELb1ELi128EEEEEEEEEvNT_6ParamsE:
[----:B------:R-:W-:Y:S02]  /*0000*/  MOV R1, c[0x0][0x28] ;  /* 0x00000a0000017a02 */ /* 0x000fe40000000f00 */
[----:B------:R-:W1:Y:S01]  /*0010*/  S2R R3, SR_TID.X ;  /* 0x0000000000037919 */ /* 0x000e620000002100 */
[----:B------:R-:W2:Y:S08]  /*0020*/  S2UR UR6, SR_CTAID.Y ;  /* 0x00000000000679c3 */ /* 0x000eb00000002600 */
[----:B------:R-:W3:Y:S01]  /*0030*/  S2UR UR11, SR_CTAID.Z ;  /* 0x00000000000b79c3 */ /* 0x000ee20000002700 */
[----:B-1----:R-:W-:-:S06]  /*0040*/  SHF.R.U32.HI R0, RZ, 0x5, R3 ;  /* 0x00000005ff007819 */ /* 0x002fcc0000011603 */
[----:B------:R-:W1:Y:S02]  /*0050*/  SHFL.IDX PT, R0, R0, RZ, 0x1f ;  /* 0x00001fff00007589 */ /* 0x000e6400000e0000 */
[----:B-1----:R-:W-:-:S13]  /*0060*/  ISETP.NE.AND P0, PT, R0, RZ, PT ;  /* 0x000000ff0000720c */ /* 0x002fda0003f05270 */
[----:B--23--:R-:W-:Y:S05]  /*0070*/  @!P0 BRA `(.L_x_0) ;  /* 0x0000009000008947 */ /* 0x00cfea0003800000 */
[----:B------:R-:W-:Y:S01]  /*0080*/  MOV R0, c[0x0][0x550] ;  /* 0x0001540000007a02 */ /* 0x000fe20000000f00 */
[----:B------:R-:W-:-:S03]  /*0090*/  UMOV UR10, UR6 ;  /* 0x00000006000a7c82 */ /* 0x000fc60008000000 */
[----:B------:R-:W-:-:S13]  /*00a0*/  ISETP.NE.AND P0, PT, R0, 0x1, PT ;  /* 0x000000010000780c */ /* 0x000fda0003f05270 */
[----:B------:R-:W-:Y:S05]  /*00b0*/  @!P0 BRA `(.L_x_1) ;  /* 0x000000b000008947 */ /* 0x000fea0003800000 */
[----:B------:R-:W-:Y:S02]  /*00c0*/  ULDC UR4, c[0x0][0x554] ;  /* 0x0001550000047ab9 */ /* 0x000fe40000000800 */
[----:B------:R-:W-:Y:S02]  /*00d0*/  UIMAD.WIDE.U32 UR4, UR6, UR4, URZ ;  /* 0x00000004060472a5 */ /* 0x000fe4000f8e003f */
[----:B------:R-:W-:Y:S02]  /*00e0*/  ULDC UR10, c[0x0][0x558] ;  /* 0x00015600000a7ab9 */ /* 0x000fe40000000800 */
[----:B------:R-:W-:Y:S01]  /*00f0*/  USHF.R.U32.HI UR10, URZ, UR10, UR5 ;  /* 0x0000000a3f0a7299 */ /* 0x000fe20008011605 */
[----:B------:R-:W-:Y:S05]  /*0100*/  BRA `(.L_x_1) ;  /* 0x0000006000007947 */ /* 0x000fea0003800000 */
.L_x_0:
[----:B------:R-:W-:Y:S02]  /*0110*/  ULDC.64 UR4, c[0x0][0x550] ;  /* 0x0001540000047ab9 */ /* 0x000fe40000000a00 */
[----:B------:R-:W-:Y:S02]  /*0120*/  UISETP.NE.AND UP0, UPT, UR4, 0x1, UPT ;  /* 0x000000010400788c */ /* 0x000fe4000bf05270 */
[----:B------:R-:W-:-:S02]  /*0130*/  UIMAD.WIDE.U32 UR8, UR6, UR5, URZ ;  /* 0x00000005060872a5 */ /* 0x000fc4000f8e003f */
[----:B------:R-:W-:Y:S02]  /*0140*/  ULDC UR4, c[0x0][0x558] ;  /* 0x0001560000047ab9 */ /* 0x000fe40000000800 */
[----:B------:R-:W-:-:S05]  /*0150*/  UMOV UR10, UR6 ;  /* 0x00000006000a7c82 */ /* 0x000fca0008000000 */
[----:B------:R-:W-:-:S03]  /*0160*/  @UP0 USHF.R.U32.HI UR10, URZ, UR4, UR9 ;  /* 0x000000043f0a0299 */ /* 0x000fc60008011609 */
.L_x_1:
[----:B------:R-:W-:Y:S01]  /*0170*/  ISETP.LE.AND P0, PT, RZ, UR11, PT ;  /* 0x0000000bff007c0c */ /* 0x000fe2000bf03270 */
[----:B------:R-:W-:Y:S02]  /*0180*/  UIADD3 UR4, -UR10, URZ, URZ ;  /* 0x0000003f0a047290 */ /* 0x000fe4000fffe13f */
[----:B------:R-:W-:Y:S02]  /*0190*/  ULDC UR7, c[0x0][0x550] ;  /* 0x0001540000077ab9 */ /* 0x000fe40000000800 */
[----:B------:R-:W-:-:S08]  /*01a0*/  UIMAD UR7, UR4, UR7, UR6 ;  /* 0x00000007040772a4 */ /* 0x000fd0000f8e0206 */
[----:B------:R-:W-:Y:S05]  /*01b0*/  @!P0 EXIT ;  /* 0x000000000000894d */ /* 0x000fea0003800000 */
[----:B------:R-:W-:Y:S02]  /*01c0*/  ULDC.64 UR4, c[0x0][0x370] ;  /* 0x0000dc0000047ab9 */ /* 0x000fe40000000a00 */
[----:B------:R-:W-:Y:S02]  /*01d0*/  UISETP.NE.U32.AND UP0, UPT, URZ, UR4, UPT ;  /* 0x000000043f00728c */ /* 0x000fe4000bf05070 */
[----:B------:R-:W-:Y:S02]  /*01e0*/  ULDC.64 UR8, c[0x0][0x370] ;  /* 0x0000dc0000087ab9 */ /* 0x000fe40000000a00 */
[----:B------:R-:W-:Y:S02]  /*01f0*/  UISETP.NE.AND.EX UP0, UPT, URZ, UR5, UPT, UP0 ;  /* 0x000000053f00728c */ /* 0x000fe4000bf05300 */
[----:B------:R-:W-:-:S04]  /*0200*/  ULDC.64 UR12, c[0x0][0x118] ;  /* 0x00004600000c7ab9 */ /* 0x000fc80000000a00 */
[----:B------:R-:W-:-:S05]  /*0210*/  PLOP3.LUT P0, PT, PT, PT, UP0, 0x80, 0x0 ;  /* 0x000000000000781c */ /* 0x000fca0003f0f008 */
[----:B------:R-:W-:Y:S02]  /*0220*/  @UP0 UMOV UR4, 0x4 ;  /* 0x0000000400040882 */ /* 0x000fe40000000000 */
[----:B------:R-:W-:-:S06]  /*0230*/  @UP0 UIMAD.WIDE UR4, UR11, UR4, UR8 ;  /* 0x000000040b0402a5 */ /* 0x000fcc000f8e0208 */
[----:B------:R-:W-:Y:S02]  /*0240*/  IMAD.U32 R4, RZ, RZ, UR4 ;  /* 0x00000004ff047e24 */ /* 0x000fe4000f8e00ff */
[----:B------:R-:W-:-:S05]  /*0250*/  IMAD.U32 R5, RZ, RZ, UR5 ;  /* 0x00000005ff057e24 */ /* 0x000fca000f8e00ff */
[----:B------:R-:W2:Y:S01]  /*0260*/  @P0 LDG.E R4, [R4.64] ;  /* 0x0000000c04040981 */ /* 0x000ea2000c1e1900 */
[----:B------:R-:W-:Y:S02]  /*0270*/  ULDC UR4, c[0x0][0x2ac] ;  /* 0x0000ab0000047ab9 */ /* 0x000fe40000000800 */
[----:B------:R-:W-:Y:S02]  /*0280*/  ULDC UR9, c[0x0][0x1d0] ;  /* 0x0000740000097ab9 */ /* 0x000fe40000000800 */
[----:B------:R-:W-:Y:S02]  /*0290*/  UIMAD UR9, UR4, UR9, URZ ;  /* 0x00000009040972a4 */ /* 0x000fe4000f8e023f */
[----:B------:R-:W-:Y:S02]  /*02a0*/  UMOV UR8, URZ ;  /* 0x0000003f00087c82 */ /* 0x000fe40008000000 */
[----:B------:R-:W-:Y:S02]  /*02b0*/  UISETP.GE.AND UP0, UPT, UR9, 0x1, UPT ;  /* 0x000000010900788c */ /* 0x000fe4000bf06270 */
[----:B------:R-:W-:-:S02]  /*02c0*/  UIADD3 UR5, UR9, 0x3f, URZ ;  /* 0x0000003f09057890 */ /* 0x000fc4000fffe03f */
[----:B------:R-:W-:Y:S02]  /*02d0*/  UMOV UR19, URZ ;  /* 0x0000003f00137c82 */ /* 0x000fe40008000000 */
[----:B------:R-:W-:-:S04]  /*02e0*/  USHF.R.S32.HI UR4, URZ, 0x1f, UR5 ;  /* 0x0000001f3f047899 */ /* 0x000fc80008011405 */
[----:B------:R-:W-:-:S04]  /*02f0*/  ULEA.HI UR4, UR4, UR5, URZ, 0x6 ;  /* 0x0000000504047291 */ /* 0x000fc8000f8f303f */
[----:B------:R-:W-:Y:S01]  /*0300*/  USHF.R.S32.HI UR6, URZ, 0x6, UR4 ;  /* 0x000000063f067899 */ /* 0x000fe20008011404 */
[----:B--2---:R1:W2:Y:S01]  /*0310*/  @P0 R2UR UR8, R4 ;  /* 0x00000000040803c2 */ /* 0x0042a200000e0000 */
[----:B------:R-:W-:-:S13]  /*0320*/  PLOP3.LUT P0, PT, PT, PT, UP0, 0x80, 0x0 ;  /* 0x000000000000781c */ /* 0x000fda0003f0f008 */
[----:B------:R-:W-:Y:S05]  /*0330*/  @!P0 BRA `(.L_x_2) ;  /* 0x0000024000008947 */ /* 0x000fea0003800000 */
[----:B------:R-:W-:Y:S02]  /*0340*/  USHF.R.U32.HI UR4, URZ, 0x10, UR7 ;  /* 0x000000103f047899 */ /* 0x000fe40008011607 */
[----:B------:R-:W-:Y:S02]  /*0350*/  ULDC UR5, c[0x0][0x338] ;  /* 0x0000ce0000057ab9 */ /* 0x000fe40000000800 */
[----:B------:R-:W-:Y:S02]  /*0360*/  UISETP.NE.AND UP0, UPT, UR4, URZ, UPT ;  /* 0x0000003f0400728c */ /* 0x000fe4000bf05270 */
[----:B------:R-:W-:Y:S02]  /*0370*/  UMOV UR18, URZ ;  /* 0x0000003f00127c82 */ /* 0x000fe40008000000 */
[----:B------:R-:W-:-:S04]  /*0380*/  USEL UR5, UR4, UR5, UP0 ;  /* 0x0000000504057287 */ /* 0x000fc80008000000 */
[----:B------:R-:W-:Y:S02]  /*0390*/  UIADD3 UR17, UR6, -0x1, UR5 ;  /* 0xffffffff06117890 */ /* 0x000fe4000fffe005 */
[----:B------:R-:W-:-:S05]  /*03a0*/  IMAD.U32 R0, RZ, RZ, UR5 ;  /* 0x00000005ff007e24 */ /* 0x000fca000f8e00ff */
[-C--:B------:R-:W-:Y:S02]  /*03b0*/  IABS R2, R0.reuse ;  /* 0x0000000000027213 */ /* 0x080fe40000000000 */
[----:B------:R-:W-:-:S03]  /*03c0*/  IABS R0, R0 ;  /* 0x0000000000007213 */ /* 0x000fc60000000000 */
[----:B------:R-:W-:Y:S02]  /*03d0*/  IMAD.MOV.U32 R5, RZ, RZ, R2 ;  /* 0x000000ffff057224 */ /* 0x000fe400078e0002 */
[----:B------:R-:W-:Y:S01]  /*03e0*/  IMAD.U32 R2, RZ, RZ, UR17 ;  /* 0x00000011ff027e24 */ /* 0x000fe2000f8e00ff */
[----:B------:R-:W-:Y:S01]  /*03f0*/  ULOP3.LUT UR17, UR17, UR5, URZ, 0x3c, !UPT ;  /* 0x0000000511117292 */ /* 0x000fe2000f8e3c3f */
[----:B------:R-:W3:Y:S01]  /*0400*/  R2UR UR16, R5 ;  /* 0x00000000051073c2 */ /* 0x000ee200000e0000 */
[----:B------:R-:W-:Y:S02]  /*0410*/  IMAD.MOV R0, RZ, RZ, -R0 ;  /* 0x000000ffff007224 */ /* 0x000fe400078e0a00 */
[----:B------:R-:W-:-:S05]  /*0420*/  IABS R2, R2 ;  /* 0x0000000200027213 */ /* 0x000fca0000000000 */
[----:B------:R-:W4:Y:S08]  /*0430*/  R2UR UR15, R2 ;  /* 0x00000000020f73c2 */ /* 0x000f3000000e0000 */
[----:B------:R-:W5:Y:S01]  /*0440*/  R2UR UR14, R0 ;  /* 0x00000000000e73c2 */ /* 0x000f6200000e0000 */
[----:B---3--:R-:W3:Y:S08]  /*0450*/  I2F.RP R6, UR16 ;  /* 0x0000001000067d06 */ /* 0x008ef00008209400 */
[----:B-1-3--:R-:W1:Y:S02]  /*0460*/  MUFU.RCP R4, R6 ;  /* 0x0000000600047308 */ /* 0x00ae640000001000 */
[----:B-1----:R-:W-:-:S06]  /*0470*/  IADD3 R4, R4, 0xffffffe, RZ ;  /* 0x0ffffffe04047810 */ /* 0x002fcc0007ffe0ff */
[----:B------:R-:W1:Y:S02]  /*0480*/  F2I.FTZ.U32.TRUNC.NTZ R4, R4 ;  /* 0x0000000400047305 */ /* 0x000e64000021f000 */
[----:B-1----:R-:W1:Y:S02]  /*0490*/  R2UR UR19, R4 ;  /* 0x00000000041373c2 */ /* 0x002e6400000e0000 */
[----:B-1----:R-:W-:-:S04]  /*04a0*/  UIADD3 UR4, URZ, -UR19, URZ ;  /* 0x800000133f047290 */ /* 0x002fc8000fffe03f */
[----:B------:R-:W-:-:S04]  /*04b0*/  UIMAD UR4, UR4, UR16, URZ ;  /* 0x00000010040472a4 */ /* 0x000fc8000f8e023f */
[----:B------:R-:W-:-:S04]  /*04c0*/  UIMAD.WIDE.U32 UR18, UR19, UR4, UR18 ;  /* 0x00000004131272a5 */ /* 0x000fc8000f8e0012 */
[----:B----4-:R-:W-:-:S04]  /*04d0*/  UIMAD.WIDE.U32 UR18, UR19, UR15, URZ ;  /* 0x0000000f131272a5 */ /* 0x010fc8000f8e003f */
[----:B-----5:R-:W-:-:S04]  /*04e0*/  UIMAD UR14, UR19, UR14, UR15 ;  /* 0x0000000e130e72a4 */ /* 0x020fc8000f8e020f */
[----:B------:R-:W-:-:S11]  /*04f0*/  UISETP.GT.U32.AND UP0, UPT, UR16, UR14, UPT ;  /* 0x0000000e1000728c */ /* 0x000fd6000bf04070 */
[----:B------:R-:W-:Y:S02]  /*0500*/  @!UP0 UIADD3 UR14, UR14, -UR16, URZ ;  /* 0x800000100e0e8290 */ /* 0x000fe4000fffe03f */
[----:B------:R-:W-:Y:S02]  /*0510*/  @!UP0 UIADD3 UR19, UR19, 0x1, URZ ;  /* 0x0000000113138890 */ /* 0x000fe4000fffe03f */
[----:B------:R-:W-:Y:S02]  /*0520*/  UISETP.GE.U32.AND UP1, UPT, UR14, UR16, UPT ;  /* 0x000000100e00728c */ /* 0x000fe4000bf26070 */
[----:B------:R-:W-:-:S09]  /*0530*/  UISETP.GE.AND UP0, UPT, UR17, URZ, UPT ;  /* 0x0000003f1100728c */ /* 0x000fd2000bf06270 */
[----:B------:R-:W-:Y:S02]  /*0540*/  @UP1 UIADD3 UR19, UR19, 0x1, URZ ;  /* 0x0000000113131890 */ /* 0x000fe4000fffe03f */
[----:B------:R-:W-:Y:S02]  /*0550*/  UISETP.NE.AND UP1, UPT, UR5, URZ, UPT ;  /* 0x0000003f0500728c */ /* 0x000fe4000bf25270 */
[----:B------:R-:W-:-:S09]  /*0560*/  @!UP0 UIADD3 UR19, -UR19, URZ, URZ ;  /* 0x0000003f13138290 */ /* 0x000fd2000fffe13f */
[----:B------:R-:W-:Y:S02]  /*0570*/  @!UP1 ULOP3.LUT UR19, URZ, UR5, URZ, 0x33, !UPT ;  /* 0x000000053f139292 */ /* 0x000fe4000f8e333f */
.L_x_2:
[----:B------:R-:W-:Y:S01]  /*0580*/  ULOP3.LUT UR7, UR7, 0xffff, URZ, 0xc0, !UPT ;  /* 0x0000ffff07077892 */ /* 0x000fe2000f8ec03f */
[----:B------:R-:W-:Y:S01]  /*0590*/  PLOP3.LUT P2, PT, PT, PT, PT, 0x80, 0x0 ;  /* 0x000000000000781c */ /* 0x000fe20003f4f070 */
[----:B------:R-:W-:Y:S01]  /*05a0*/  IMAD.MOV.U32 R5, RZ, RZ, RZ ;  /* 0x000000ffff057224 */ /* 0x000fe200078e00ff */
[----:B------:R-:W-:Y:S01]  /*05b0*/  CS2R R96, SRZ ;  /* 0x0000000000607805 */ /* 0x000fe2000001ff00 */
[----:B------:R-:W-:Y:S01]  /*05c0*/  UIMAD UR7, UR7, UR19, URZ ;  /* 0x00000013070772a4 */ /* 0x000fe2000f8e023f */
[----:B------:R-:W-:Y:S01]  /*05d0*/  IMAD.MOV.U32 R2, RZ, RZ, RZ ;  /* 0x000000ffff027224 */ /* 0x000fe200078e00ff */
[----:B------:R-:W-:Y:S01]  /*05e0*/  CS2R R94, SRZ ;  /* 0x00000000005e7805 */ /* 0x000fe2000001ff00 */
[----:B------:R-:W-:Y:S01]  /*05f0*/  CS2R R92, SRZ ;  /* 0x00000000005c7805 */ /* 0x000fe2000001ff00 */
[----:B------:R-:W-:Y:S01]  /*0600*/  UIADD3 UR19, UR7, UR19, URZ ;  /* 0x0000001307137290 */ /* 0x000fe2000fffe03f */
[----:B------:R-:W-:Y:S01]  /*0610*/  CS2R R90, SRZ ;  /* 0x00000000005a7805 */ /* 0x000fe2000001ff00 */
[----:B------:R-:W-:Y:S01]  /*0620*/  CS2R R88, SRZ ;  /* 0x0000000000587805 */ /* 0x000fe2000001ff00 */
[----:B------:R-:W-:Y:S01]  /*0630*/  CS2R R86, SRZ ;  /* 0x0000000000567805 */ /* 0x000fe2000001ff00 */
[----:B------:R-:W-:Y:S01]  /*0640*/  UISETP.LT.AND UP0, UPT, UR6, UR19, UPT ;  /* 0x000000130600728c */ /* 0x000fe2000bf01270 */
[----:B------:R-:W-:Y:S01]  /*0650*/  CS2R R84, SRZ ;  /* 0x0000000000547805 */ /* 0x000fe2000001ff00 */
[----:B------:R-:W-:Y:S01]  /*0660*/  CS2R R82, SRZ ;  /* 0x0000000000527805 */ /* 0x000fe2000001ff00 */
[----:B------:R-:W-:Y:S01]  /*0670*/  CS2R R80, SRZ ;  /* 0x0000000000507805 */ /* 0x000fe2000001ff00 */
[----:B------:R-:W-:Y:S01]  /*0680*/  USEL UR6, UR6, UR19, UP0 ;  /* 0x0000001306067287 */ /* 0x000fe20008000000 */
[----:B------:R-:W-:Y:S01]  /*0690*/  CS2R R78, SRZ ;  /* 0x00000000004e7805 */ /* 0x000fe2000001ff00 */
[----:B------:R-:W-:Y:S01]  /*06a0*/  CS2R R76, SRZ ;  /* 0x00000000004c7805 */ /* 0x000fe2000001ff00 */
[----:B------:R-:W-:Y:S01]  /*06b0*/  CS2R R74, SRZ ;  /* 0x00000000004a7805 */ /* 0x000fe2000001ff00 */
[----:B------:R-:W-:Y:S01]  /*06c0*/  UISETP.GT.AND UP0, UPT, UR6, UR7, UPT ;  /* 0x000000070600728c */ /* 0x000fe2000bf04270 */
[----:B------:R-:W-:Y:S01]  /*06d0*/  CS2R R72, SRZ ;  /* 0x0000000000487805 */ /* 0x000fe2000001ff00 */
[----:B------:R-:W-:Y:S01]  /*06e0*/  CS2R R70, SRZ ;  /* 0x0000000000467805 */ /* 0x000fe2000001ff00 */
[----:B------:R-:W-:Y:S01]  /*06f0*/  CS2R R68, SRZ ;  /* 0x0000000000447805 */ /* 0x000fe2000001ff00 */
[----:B------:R-:W-:Y:S01]  /*0700*/  CS2R R66, SRZ ;  /* 0x0000000000427805 */ /* 0x000fe2000001ff00 */
[----:B------:R-:W-:Y:S01]  /*0710*/  CS2R R64, SRZ ;  /* 0x0000000000407805 */ /* 0x000fe2000001ff00 */
[----:B------:R-:W-:Y:S01]  /*0720*/  PLOP3.LUT P0, PT, PT, PT, UP0, 0x80, 0x0 ;  /* 0x000000000000781c */ /* 0x000fe20003f0f008 */
[----:B------:R-:W-:Y:S01]  /*0730*/  CS2R R62, SRZ ;  /* 0x00000000003e7805 */ /* 0x000fe2000001ff00 */
        /* <DEDUP_REMOVED lines=30> */
[----:B------:R-:W-:Y:S05]  /*0920*/  @!P0 BRA `(.L_x_3) ;  /* 0x0000742000008947 */ /* 0x000fea0003800000 */
[----:B------:R-:W-:Y:S02]  /*0930*/  ULDC.64 UR4, c[0x0][0x340] ;  /* 0x0000d00000047ab9 */ /* 0x000fe40000000a00 */
[----:B------:R-:W-:-:S02]  /*0940*/  UISETP.NE.U32.AND UP0, UPT, URZ, UR4, UPT ;  /* 0x000000043f00728c */ /* 0x000fc4000bf05070 */
[----:B------:R-:W-:Y:S02]  /*0950*/  ULDC.64 UR14, c[0x0][0x340] ;  /* 0x0000d000000e7ab9 */ /* 0x000fe40000000a00 */
[----:B------:R-:W-:-:S06]  /*0960*/  UISETP.NE.AND.EX UP0, UPT, URZ, UR5, UPT, UP0 ;  /* 0x000000053f00728c */ /* 0x000fcc000bf05300 */
[----:B------:R-:W-:-:S05]  /*0970*/  PLOP3.LUT P0, PT, PT, PT, UP0, 0x80, 0x0 ;  /* 0x000000000000781c */ /* 0x000fca0003f0f008 */
[----:B------:R-:W-:Y:S02]  /*0980*/  @UP0 UMOV UR4, 0x4 ;  /* 0x0000000400040882 */ /* 0x000fe40000000000 */
[----:B------:R-:W-:-:S06]  /*0990*/  @UP0 UIMAD.WIDE UR4, UR11, UR4, UR14 ;  /* 0x000000040b0402a5 */ /* 0x000fcc000f8e020e */
[----:B------:R-:W-:Y:S02]  /*09a0*/  IMAD.U32 R8, RZ, RZ, UR4 ;  /* 0x00000004ff087e24 */ /* 0x000fe4000f8e00ff */
[----:B------:R-:W-:Y:S01]  /*09b0*/  IMAD.U32 R9, RZ, RZ, UR5 ;  /* 0x00000005ff097e24 */ /* 0x000fe2000f8e00ff */
[----:B------:R-:W3:Y:S01]  /*09c0*/  S2R R10, SR_CTAID.X ;  /* 0x00000000000a7919 */ /* 0x000ee20000002500 */
[----:B------:R-:W-:Y:S01]  /*09d0*/  SHF.R.S32.HI R12, RZ, 0x1f, R3 ;  /* 0x0000001fff0c7819 */ /* 0x000fe20000011403 */
[----:B------:R-:W-:Y:S01]  /*09e0*/  IMAD.MOV.U32 R0, RZ, RZ, c[0x0][0x2c4] ;  /* 0x0000b100ff007624 */ /* 0x000fe200078e00ff */
[----:B------:R-:W-:Y:S01]  /*09f0*/  USHF.R.S32.HI UR14, URZ, 0x1f, UR10 ;  /* 0x0000001f3f0e7899 */ /* 0x000fe2000801140a */
[----:B------:R3:W4:Y:S01]  /*0a00*/  @P0 LDG.E R8, [R8.64] ;  /* 0x0000000c08080981 */ /* 0x000722000c1e1900 */
[-C--:B------:R-:W-:Y:S01]  /*0a10*/  LEA.HI R7, R12, R3.reuse, RZ, 0x3 ;  /* 0x000000030c077211 */ /* 0x080fe200078f18ff */
[----:B------:R-:W-:Y:S01]  /*0a20*/  ULDC.64 UR4, c[0x0][0x1b8] ;  /* 0x00006e0000047ab9 */ /* 0x000fe20000000a00 */
[----:B------:R-:W-:Y:S01]  /*0a30*/  ISETP.NE.AND P1, PT, R0, 0x1, PT ;  /* 0x000000010000780c */ /* 0x000fe20003f25270 */
[----:B------:R-:W-:Y:S01]  /*0a40*/  UIMAD UR14, UR14, UR4, URZ ;  /* 0x000000040e0e72a4 */ /* 0x000fe2000f8e023f */
[----:B------:R-:W-:Y:S01]  /*0a50*/  LOP3.LUT R2, R7, 0xfffffff8, RZ, 0xc0, !PT ;  /* 0xfffffff807027812 */ /* 0x000fe200078ec0ff */
[----:B------:R-:W-:Y:S01]  /*0a60*/  UIMAD.WIDE.U32 UR16, UR10, UR4, URZ ;  /* 0x000000040a1072a5 */ /* 0x000fe2000f8e003f */
[----:B------:R-:W-:Y:S01]  /*0a70*/  SHF.R.S32.HI R7, RZ, 0x3, R7 ;  /* 0x00000003ff077819 */ /* 0x000fe20000011407 */
[----:B------:R-:W-:Y:S01]  /*0a80*/  UIMAD UR14, UR10, UR5, UR14 ;  /* 0x000000050a0e72a4 */ /* 0x000fe2000f8e020e */
[----:B------:R-:W-:Y:S01]  /*0a90*/  LEA.HI R11, R12, R3, RZ, 0x4 ;  /* 0x000000030c0b7211 */ /* 0x000fe200078f20ff */
[----:B------:R-:W-:Y:S01]  /*0aa0*/  IMAD.IADD R2, R3, 0x1, -R2 ;  /* 0x0000000103027824 */ /* 0x000fe200078e0a02 */
[----:B------:R-:W-:Y:S01]  /*0ab0*/  USHF.R.S32.HI UR15, URZ, 0x1f, UR11 ;  /* 0x0000001f3f0f7899 */ /* 0x000fe2000801140b */
[----:B------:R-:W-:Y:S01]  /*0ac0*/  IMAD.SHL.U32 R6, R7, 0x40, RZ ;  /* 0x0000004007067824 */ /* 0x000fe200078e00ff */
[----:B------:R-:W-:Y:S01]  /*0ad0*/  ULDC.64 UR4, c[0x0][0x1c0] ;  /* 0x0000700000047ab9 */ /* 0x000fe20000000a00 */
[C---:B------:R-:W-:Y:S01]  /*0ae0*/  IMAD R210, R2.reuse, 0x20, R7 ;  /* 0x0000002002d27824 */ /* 0x040fe200078e0207 */
[----:B------:R-:W-:Y:S01]  /*0af0*/  UIADD3 UR17, UR17, UR14, URZ ;  /* 0x0000000e11117290 */ /* 0x000fe2000fffe03f */
[----:B------:R-:W-:Y:S01]  /*0b00*/  IMAD.SHL.U32 R135, R2, 0x8, RZ ;  /* 0x0000000802877824 */ /* 0x000fe200078e00ff */
[----:B------:R-:W-:Y:S01]  /*0b10*/  UIMAD UR15, UR15, UR4, URZ ;  /* 0x000000040f0f72a4 */ /* 0x000fe2000f8e023f */
[----:B------:R-:W-:Y:S01]  /*0b20*/  LOP3.LUT R6, R6, 0x1c0, RZ, 0xc0, !PT ;  /* 0x000001c006067812 */ /* 0x000fe200078ec0ff */
[----:B------:R-:W-:Y:S01]  /*0b30*/  UIMAD.WIDE.U32 UR16, UR11, UR4, UR16 ;  /* 0x000000040b1072a5 */ /* 0x000fe2000f8e0010 */
[----:B------:R-:W-:Y:S01]  /*0b40*/  BSSY B0, `(.L_x_4) ;  /* 0x0000046000007945 */ /* 0x000fe20003800000 */
[----:B------:R-:W-:Y:S01]  /*0b50*/  UIMAD UR5, UR11, UR5, UR15 ;  /* 0x000000050b0572a4 */ /* 0x000fe2000f8e020f */
[----:B------:R-:W-:Y:S01]  /*0b60*/  LOP3.LUT R207, R6, 0x38, R135, 0xf8, !PT ;  /* 0x0000003806cf7812 */ /* 0x000fe200078ef887 */
[----:B------:R-:W-:Y:S01]  /*0b70*/  ULDC UR4, c[0x0][0x168] ;  /* 0x00005a0000047ab9 */ /* 0x000fe20000000800 */
[C---:B------:R-:W-:Y:S01]  /*0b80*/  IADD3 R16, R135.reuse, 0x80, RZ ;  /* 0x0000008087107810 */ /* 0x040fe20007ffe0ff */
[----:B---3--:R-:W-:Y:S01]  /*0b90*/  IMAD R9, R10, 0x80, R210 ;  /* 0x000000800a097824 */ /* 0x008fe200078e02d2 */
[----:B------:R-:W-:Y:S01]  /*0ba0*/  UIADD3 UR5, UR17, UR5, URZ ;  /* 0x0000000511057290 */ /* 0x000fe2000fffe03f */
[----:B------:R-:W-:Y:S01]  /*0bb0*/  IMAD.U32 R15, RZ, RZ, UR17 ;  /* 0x00000011ff0f7e24 */ /* 0x000fe2000f8e00ff */
[----:B------:R-:W-:Y:S01]  /*0bc0*/  ISETP.GE.AND P5, PT, R135, c[0x0][0x198], PT ;  /* 0x0000660087007a0c */ /* 0x000fe20003fa6270 */
[----:B------:R-:W-:Y:S01]  /*0bd0*/  @P1 IMAD.HI.U32 R0, R9, c[0x0][0x2c8], RZ ;  /* 0x0000b20009001a27 */ /* 0x000fe200078e00ff */
[----:B------:R-:W-:-:S03]  /*0be0*/  ISETP.GE.AND P3, PT, R16, c[0x0][0x198], PT ;  /* 0x0000660010007a0c */ /* 0x000fc60003f66270 */
[----:B------:R-:W-:Y:S01]  /*0bf0*/  IMAD.MOV.U32 R5, RZ, RZ, R9 ;  /* 0x000000ffff057224 */ /* 0x000fe200078e0009 */
[----:B------:R-:W-:Y:S01]  /*0c00*/  @P1 SHF.R.U32.HI R5, RZ, c[0x0][0x2cc], R0 ;  /* 0x0000b300ff051a19 */ /* 0x000fe20000011600 */
[----:B------:R-:W-:Y:S02]  /*0c10*/  IMAD.U32 R14, RZ, RZ, UR16 ;  /* 0x00000010ff0e7e24 */ /* 0x000fe4000f8e00ff */
[----:B------:R-:W-:Y:S01]  /*0c20*/  IMAD.U32 R15, RZ, RZ, UR5 ;  /* 0x00000005ff0f7e24 */ /* 0x000fe2000f8e00ff */
[--C-:B-1----:R-:W-:Y:S01]  /*0c30*/  SHF.R.S32.HI R4, RZ, 0x1f, R5.reuse ;  /* 0x0000001fff047819 */ /* 0x102fe20000011405 */
[----:B------:R-:W-:Y:S01]  /*0c40*/  IMAD.MOV R0, RZ, RZ, -R5 ;  /* 0x000000ffff007224 */ /* 0x000fe200078e0a05 */
[----:B------:R-:W-:Y:S01]  /*0c50*/  ULDC UR5, c[0x0][0x2c4] ;  /* 0x0000b10000057ab9 */ /* 0x000fe20000000800 */
[----:B------:R-:W-:Y:S01]  /*0c60*/  IMAD.WIDE.U32 R14, R5, c[0x0][0x1b0], R14 ;  /* 0x00006c00050e7a25 */ /* 0x000fe200078e000e */
[----:B------:R-:W-:-:S03]  /*0c70*/  UIMAD UR4, UR5, UR4, URZ ;  /* 0x00000004050472a4 */ /* 0x000fc6000f8e023f */
[----:B------:R-:W-:Y:S02]  /*0c80*/  IMAD R0, R0, c[0x0][0x2c4], R9 ;  /* 0x0000b10000007a24 */ /* 0x000fe400078e0209 */
[----:B------:R-:W-:Y:S02]  /*0c90*/  IMAD R4, R4, c[0x0][0x1b0], RZ ;  /* 0x00006c0004047a24 */ /* 0x000fe400078e02ff */
[----:B------:R-:W-:Y:S01]  /*0ca0*/  IMAD R10, R10, 0x80, R7 ;  /* 0x000000800a0a7824 */ /* 0x000fe200078e0207 */
[----:B------:R-:W-:Y:S01]  /*0cb0*/  SHF.R.S32.HI R9, RZ, 0x1f, R0 ;  /* 0x0000001fff097819 */ /* 0x000fe20000011400 */
[----:B------:R-:W-:-:S04]  /*0cc0*/  IMAD R5, R5, c[0x0][0x1b4], R4 ;  /* 0x00006d0005057a24 */ /* 0x000fc800078e0204 */
[----:B------:R-:W-:Y:S02]  /*0cd0*/  IMAD.IADD R15, R15, 0x1, R5 ;  /* 0x000000010f0f7824 */ /* 0x000fe400078e0205 */
[----:B------:R-:W-:Y:S02]  /*0ce0*/  IMAD R9, R9, c[0x0][0x1a8], RZ ;  /* 0x00006a0009097a24 */ /* 0x000fe400078e02ff */
[----:B------:R-:W-:Y:S01]  /*0cf0*/  IMAD.WIDE.U32 R4, R0, c[0x0][0x1a8], R14 ;  /* 0x00006a0000047a25 */ /* 0x000fe200078e000e */
[----:B------:R-:W-:-:S03]  /*0d00*/  LEA.HI R14, R12, R3, RZ, 0x6 ;  /* 0x000000030c0e7211 */ /* 0x000fc600078f30ff */
[----:B------:R-:W-:Y:S01]  /*0d10*/  IMAD R9, R0, c[0x0][0x1ac], R9 ;  /* 0x00006b0000097a24 */ /* 0x000fe200078e0209 */
[----:B------:R-:W-:Y:S01]  /*0d20*/  LOP3.LUT R0, R11, 0xfffffff0, RZ, 0xc0, !PT ;  /* 0xfffffff00b007812 */ /* 0x000fe200078ec0ff */
[----:B------:R-:W-:Y:S01]  /*0d30*/  IMAD.SHL.U32 R14, R14, 0x8, RZ ;  /* 0x000000080e0e7824 */ /* 0x000fe200078e00ff */
[C---:B------:R-:W-:Y:S01]  /*0d40*/  LEA R17, P1, R4.reuse, c[0x0][0x160], 0x1 ;  /* 0x0000580004117a11 */ /* 0x040fe200078208ff */
[----:B------:R-:W-:Y:S02]  /*0d50*/  IMAD.IADD R9, R5, 0x1, R9 ;  /* 0x0000000105097824 */ /* 0x000fe400078e0209 */
[----:B------:R-:W-:Y:S01]  /*0d60*/  IMAD.IADD R5, R3, 0x1, -R0 ;  /* 0x0000000103057824 */ /* 0x000fe200078e0a00 */
[----:B------:R-:W-:Y:S01]  /*0d70*/  SHF.R.U32.HI R0, RZ, 0x3, R6 ;  /* 0x00000003ff007819 */ /* 0x000fe20000011606 */
[----:B------:R1:W3:Y:S01]  /*0d80*/  SHFL.IDX PT, R18, R17, RZ, 0x181f ;  /* 0x00181fff11127589 */ /* 0x0002e200000e0000 */
[----:B------:R-:W-:Y:S02]  /*0d90*/  LEA.HI.X R9, R4, c[0x0][0x164], R9, 0x1, P1 ;  /* 0x0000590004097a11 */ /* 0x000fe400008f0c09 */
[----:B------:R-:W-:-:S02]  /*0da0*/  SHF.R.S32.HI R4, RZ, 0x1f, R5 ;  /* 0x0000001fff047819 */ /* 0x000fc40000011405 */
[----:B------:R-:W-:Y:S01]  /*0db0*/  LOP3.LUT R207, R207, R0, RZ, 0x3c, !PT ;  /* 0x00000000cfcf7212 */ /* 0x000fe200078e3cff */
[----:B------:R-:W-:Y:S01]  /*0dc0*/  IMAD.MOV.U32 R0, RZ, RZ, 0x10 ;  /* 0x00000010ff007424 */ /* 0x000fe200078e00ff */
[----:B------:R-:W-:Y:S01]  /*0dd0*/  LEA.HI R4, R4, R5, RZ, 0x3 ;  /* 0x0000000504047211 */ /* 0x000fe200078f18ff */
[----:B------:R1:W2:Y:S01]  /*0de0*/  SHFL.IDX PT, R19, R9, RZ, 0x181f ;  /* 0x00181fff09137589 */ /* 0x0002a200000e0000 */
[----:B------:R-:W-:Y:S02]  /*0df0*/  LOP3.LUT R207, R207, 0xfffffe00, R14, 0xf8, !PT ;  /* 0xfffffe00cfcf7812 */ /* 0x000fe400078ef80e */
[----:B------:R-:W-:-:S05]  /*0e00*/  LOP3.LUT R6, R4, 0xfffffff8, RZ, 0xc0, !PT ;  /* 0xfffffff804067812 */ /* 0x000fca00078ec0ff */
[----:B------:R-:W-:Y:S02]  /*0e10*/  IMAD.IADD R6, R5, 0x1, -R6 ;  /* 0x0000000105067824 */ /* 0x000fe400078e0a06 */
[----:B------:R-:W-:Y:S01]  /*0e20*/  IMAD.MOV.U32 R5, RZ, RZ, 0x20 ;  /* 0x00000020ff057424 */ /* 0x000fe200078e00ff */
[----:B----4-:R4:W5:Y:S01]  /*0e30*/  @P0 R2UR UR14, R8 ;  /* 0x00000000080e03c2 */ /* 0x01096200000e0000 */
[----:B------:R-:W-:Y:S01]  /*0e40*/  ISETP.GE.AND P0, PT, R10, UR4, PT ;  /* 0x000000040a007c0c */ /* 0x000fe2000bf06270 */
[----:B-----5:R-:W-:Y:S01]  /*0e50*/  @!UP0 UMOV UR14, UR11 ;  /* 0x0000000b000e8c82 */ /* 0x020fe20008000000 */
[----:B----4-:R-:W-:-:S04]  /*0e60*/  IADD3 R8, R135, 0x40, RZ ;  /* 0x0000004087087810 */ /* 0x010fc80007ffe0ff */
[----:B------:R-:W-:-:S04]  /*0e70*/  ISETP.GE.AND P4, PT, R8, c[0x0][0x198], PT ;  /* 0x0000660008007a0c */ /* 0x000fc80003f86270 */
[----:B------:R-:W-:-:S05]  /*0e80*/  R2P PR, R6, 0x6 ;  /* 0x0000000606007804 */ /* 0x000fca0000000000 */
[----:B------:R-:W-:Y:S02]  /*0e90*/  SEL R0, R0, 0xfffffff0, !P1 ;  /* 0xfffffff000007807 */ /* 0x000fe40004800000 */
[----:B------:R-:W-:Y:S01]  /*0ea0*/  SEL R5, R5, 0xffffffe0, !P2 ;  /* 0xffffffe005057807 */ /* 0x000fe20005000000 */
[----:B------:R-:W-:Y:S05]  /*0eb0*/  @P0 BRA `(.L_x_5) ;  /* 0x000000e000000947 */ /* 0x000fea0003800000 */
[----:B-123--:R-:W-:Y:S01]  /*0ec0*/  SHF.R.S32.HI R15, RZ, 0x1f, R8 ;  /* 0x0000001fff0f7819 */ /* 0x00efe20000011408 */
[----:B------:R-:W-:Y:S01]  /*0ed0*/  IMAD.WIDE R20, R135, 0x2, R18 ;  /* 0x0000000287147825 */ /* 0x000fe200078e0212 */
[----:B------:R-:W-:Y:S02]  /*0ee0*/  SHF.R.S32.HI R13, RZ, 0x1f, R16 ;  /* 0x0000001fff0d7819 */ /* 0x000fe40000011410 */
[----:B------:R-:W-:Y:S01]  /*0ef0*/  LEA.HI R14, R15, R8, RZ, 0x3 ;  /* 0x000000080f0e7211 */ /* 0x000fe200078f18ff */
[----:B------:R-:W-:Y:S01]  /*0f00*/  IMAD.SHL.U32 R15, R207, 0x2, RZ ;  /* 0x00000002cf0f7824 */ /* 0x000fe200078e00ff */
[----:B------:R-:W-:Y:S02]  /*0f10*/  LEA.HI R13, R13, R16, RZ, 0x3 ;  /* 0x000000100d0d7211 */ /* 0x000fe400078f18ff */
[----:B------:R-:W-:-:S02]  /*0f20*/  LOP3.LUT R14, R14, 0xfffffff8, RZ, 0xc0, !PT ;  /* 0xfffffff80e0e7812 */ /* 0x000fc400078ec0ff */
[----:B------:R-:W-:Y:S01]  /*0f30*/  LOP3.LUT R13, R13, 0xfffffff8, RZ, 0xc0, !PT ;  /* 0xfffffff80d0d7812 */ /* 0x000fe200078ec0ff */
[----:B------:R-:W-:Y:S01]  /*0f40*/  @!PT LDS RZ, [RZ] ;  /* 0x00000000fffff984 */ /* 0x000fe20000000800 */
[----:B------:R1:W-:Y:S02]  /*0f50*/  LDGSTS.E.BYPASS.LTC128B.128 [R15+0xc100], [R20.64], !P5 ;  /* 0x0c100000140f7fae */ /* 0x0003e4000e901d4c */
[----:B------:R-:W-:-:S04]  /*0f60*/  IMAD.WIDE R22, R14, 0x2, R18 ;  /* 0x000000020e167825 */ /* 0x000fc800078e0212 */
[----:B------:R-:W-:Y:S01]  /*0f70*/  IMAD.WIDE R18, R13, 0x2, R18 ;  /* 0x000000020d127825 */ /* 0x000fe200078e0212 */
[----:B------:R1:W-:Y:S04]  /*0f80*/  LDGSTS.E.BYPASS.LTC128B.128 [R15+0x10100], [R22.64], !P4 ;  /* 0x10100000160f7fae */ /* 0x0003e8000e101d4c */
[----:B------:R1:W-:Y:S02]  /*0f90*/  LDGSTS.E.BYPASS.LTC128B.128 [R15+0x14100], [R18.64], !P3 ;  /* 0x14100000120f7fae */ /* 0x0003e4000d901d4c */
.L_x_5:
[----:B-123--:R-:W-:Y:S05]  /*0fa0*/  BSYNC B0 ;  /* 0x0000000000007941 */ /* 0x00efea0003800000 */
.L_x_4:
[----:B------:R-:W-:Y:S01]  /*0fb0*/  IADD3 R13, R10, 0x20, RZ ;  /* 0x000000200a0d7810 */ /* 0x000fe20007ffe0ff */
[----:B------:R1:W2:Y:S01]  /*0fc0*/  SHFL.IDX PT, R19, R9, 0x1, 0x181f ;  /* 0x00381f0009137f89 */ /* 0x0002a200000e0000 */
[----:B------:R-:W-:Y:S02]  /*0fd0*/  BSSY B0, `(.L_x_6) ;  /* 0x0000012000007945 */ /* 0x000fe40003800000 */
[----:B------:R-:W-:Y:S01]  /*0fe0*/  ISETP.GE.AND P0, PT, R13, UR4, PT ;  /* 0x000000040d007c0c */ /* 0x000fe2000bf06270 */
[----:B------:R1:W3:-:S12]  /*0ff0*/  SHFL.IDX PT, R18, R17, 0x1, 0x181f ;  /* 0x00381f0011127f89 */ /* 0x0002d800000e0000 */
[----:B------:R-:W-:Y:S05]  /*1000*/  @P0 BRA `(.L_x_7) ;  /* 0x000000e000000947 */ /* 0x000fea0003800000 */
[----:B------:R-:W-:Y:S01]  /*1010*/  SHF.R.S32.HI R15, RZ, 0x1f, R8 ;  /* 0x0000001fff0f7819 */ /* 0x000fe20000011408 */
[----:B--23--:R-:W-:Y:S01]  /*1020*/  IMAD.WIDE R20, R135, 0x2, R18 ;  /* 0x0000000287147825 */ /* 0x00cfe200078e0212 */
[----:B------:R-:W-:Y:S02]  /*1030*/  SHF.R.S32.HI R13, RZ, 0x1f, R16 ;  /* 0x0000001fff0d7819 */ /* 0x000fe40000011410 */
[----:B------:R-:W-:Y:S01]  /*1040*/  LEA.HI R14, R15, R8, RZ, 0x3 ;  /* 0x000000080f0e7211 */ /* 0x000fe200078f18ff */
[----:B------:R-:W-:Y:S01]  /*1050*/  IMAD.SHL.U32 R15, R207, 0x2, RZ ;  /* 0x00000002cf0f7824 */ /* 0x000fe200078e00ff */
[----:B------:R-:W-:Y:S02]  /*1060*/  LEA.HI R13, R13, R16, RZ, 0x3 ;  /* 0x000000100d0d7211 */ /* 0x000fe400078f18ff */
[----:B------:R-:W-:Y:S02]  /*1070*/  LOP3.LUT R14, R14, 0xfffffff8, RZ, 0xc0, !PT ;  /* 0xfffffff80e0e7812 */ /* 0x000fe400078ec0ff */
[----:B------:R-:W-:Y:S01]  /*1080*/  LOP3.LUT R13, R13, 0xfffffff8, RZ, 0xc0, !PT ;  /* 0xfffffff80d0d7812 */ /* 0x000fe200078ec0ff */
[----:B------:R-:W-:Y:S01]  /*1090*/  @!PT LDS RZ, [RZ] ;  /* 0x00000000fffff984 */ /* 0x000fe20000000800 */
[----:B------:R2:W-:Y:S02]  /*10a0*/  LDGSTS.E.BYPASS.LTC128B.128 [R15+0xd100], [R20.64], !P5 ;  /* 0x0d100000140f7fae */ /* 0x0005e4000e901d4c */
[----:B------:R-:W-:-:S04]  /*10b0*/  IMAD.WIDE R22, R14, 0x2, R18 ;  /* 0x000000020e167825 */ /* 0x000fc800078e0212 */
[----:B------:R-:W-:Y:S01]  /*10c0*/  IMAD.WIDE R18, R13, 0x2, R18 ;  /* 0x000000020d127825 */ /* 0x000fe200078e0212 */
[----:B------:R2:W-:Y:S04]  /*10d0*/  LDGSTS.E.BYPASS.LTC128B.128 [R15+0x11100], [R22.64], !P4 ;  /* 0x11100000160f7fae */ /* 0x0005e8000e101d4c */
[----:B------:R2:W-:Y:S02]  /*10e0*/  LDGSTS.E.BYPASS.LTC128B.128 [R15+0x15100], [R18.64], !P3 ;  /* 0x15100000120f7fae */ /* 0x0005e4000d901d4c */
.L_x_7:
[----:B------:R-:W-:Y:S05]  /*10f0*/  BSYNC B0 ;  /* 0x0000000000007941 */ /* 0x000fea0003800000 */
.L_x_6:
[----:B------:R-:W-:Y:S01]  /*1100*/  IADD3 R13, R10, 0x40, RZ ;  /* 0x000000400a0d7810 */ /* 0x000fe20007ffe0ff */
[----:B--2---:R2:W4:Y:S01]  /*1110*/  SHFL.IDX PT, R19, R9, 0x2, 0x181f ;  /* 0x00581f0009137f89 */ /* 0x00452200000e0000 */
[----:B------:R-:W-:Y:S02]  /*1120*/  BSSY B0, `(.L_x_8) ;  /* 0x0000012000007945 */ /* 0x000fe40003800000 */
[----:B------:R-:W-:Y:S01]  /*1130*/  ISETP.GE.AND P0, PT, R13, UR4, PT ;  /* 0x000000040d007c0c */ /* 0x000fe2000bf06270 */
[----:B---3--:R2:W3:-:S12]  /*1140*/  SHFL.IDX PT, R18, R17, 0x2, 0x181f ;  /* 0x00581f0011127f89 */ /* 0x0084d800000e0000 */
[----:B------:R-:W-:Y:S05]  /*1150*/  @P0 BRA `(.L_x_9) ;  /* 0x000000e000000947 */ /* 0x000fea0003800000 */
[----:B------:R-:W-:Y:S01]  /*1160*/  SHF.R.S32.HI R15, RZ, 0x1f, R8 ;  /* 0x0000001fff0f7819 */ /* 0x000fe20000011408 */
[----:B---34-:R-:W-:Y:S01]  /*1170*/  IMAD.WIDE R20, R135, 0x2, R18 ;  /* 0x0000000287147825 */ /* 0x018fe200078e0212 */
        /* <DEDUP_REMOVED lines=12> */
.L_x_9:
[----:B------:R-:W-:Y:S05]  /*1240*/  BSYNC B0 ;  /* 0x0000000000007941 */ /* 0x000fea0003800000 */
.L_x_8:
[----:B------:R-:W-:Y:S01]  /*1250*/  UIADD3 UR11, UR6, -0x1, URZ ;  /* 0xffffffff060b7890 */ /* 0x000fe2000fffe03f */
[----:B------:R-:W-:Y:S01]  /*1260*/  IMAD.MOV.U32 R13, RZ, RZ, c[0x0][0x2b8] ;  /* 0x0000ae00ff0d7624 */ /* 0x000fe200078e00ff */
[----:B---3--:R-:W-:Y:S01]  /*1270*/  SHFL.IDX PT, R18, R17, 0x3, 0x181f ;  /* 0x00781f0011127f89 */ /* 0x008fe200000e0000 */
[----:B------:R-:W-:Y:S01]  /*1280*/  IADD3 R10, R10, 0x60, RZ ;  /* 0x000000600a0a7810 */ /* 0x000fe20007ffe0ff */
[----:B------:R-:W-:Y:S01]  /*1290*/  IMAD.SHL.U32 R207, R207, 0x2, RZ ;  /* 0x00000002cfcf7824 */ /* 0x000fe200078e00ff */
[----:B------:R-:W-:Y:S01]  /*12a0*/  SHF.R.S32.HI R133, RZ, 0x1f, R16 ;  /* 0x0000001fff857819 */ /* 0x000fe20000011410 */
[----:B----4-:R3:W4:Y:S01]  /*12b0*/  SHFL.IDX PT, R19, R9, 0x3, 0x181f ;  /* 0x00781f0009137f89 */ /* 0x01072200000e0000 */
[----:B------:R-:W-:Y:S01]  /*12c0*/  ISETP.NE.AND P0, PT, R13, 0x1, PT ;  /* 0x000000010d00780c */ /* 0x000fe20003f05270 */
[----:B------:R-:W-:Y:S01]  /*12d0*/  IMAD.U32 R13, RZ, RZ, UR11 ;  /* 0x0000000bff0d7e24 */ /* 0x000fe2000f8e00ff */
[----:B------:R-:W-:Y:S01]  /*12e0*/  ISETP.GE.AND P2, PT, R10, UR4, PT ;  /* 0x000000040a007c0c */ /* 0x000fe2000bf46270 */
[----:B------:R-:W-:Y:S01]  /*12f0*/  USHF.R.S32.HI UR15, URZ, 0x1f, UR14 ;  /* 0x0000001f3f0f7899 */ /* 0x000fe2000801140e */
[----:B------:R-:W-:Y:S01]  /*1300*/  LEA.HI R133, R133, R16, RZ, 0x3 ;  /* 0x0000001085857211 */ /* 0x000fe200078f18ff */
[----:B------:R-:W-:Y:S01]  /*1310*/  IMAD R13, R13, 0x40, R210 ;  /* 0x000000400d0d7824 */ /* 0x000fe200078e02d2 */
[----:B------:R-:W-:Y:S01]  /*1320*/  ULDC.64 UR4, c[0x0][0x2b0] ;  /* 0x0000ac0000047ab9 */ /* 0x000fe20000000a00 */
[----:B------:R-:W-:Y:S01]  /*1330*/  IMAD.MOV.U32 R208, RZ, RZ, RZ ;  /* 0x000000ffffd07224 */ /* 0x000fe200078e00ff */
[----:B------:R-:W-:Y:S01]  /*1340*/  LOP3.LUT R133, R133, 0xfffffff8, RZ, 0xc0, !PT ;  /* 0xfffffff885857812 */ /* 0x000fe200078ec0ff */
[----:B------:R-:W-:Y:S01]  /*1350*/  UIMAD UR15, UR15, UR4, URZ ;  /* 0x000000040f0f72a4 */ /* 0x000fe2000f8e023f */
[C---:B------:R-:W-:Y:S01]  /*1360*/  IADD3 R209, R13.reuse, UR8, RZ ;  /* 0x000000080dd17c10 */ /* 0x040fe2000fffe0ff */
[----:B------:R-:W-:Y:S01]  /*1370*/  UIMAD.WIDE.U32 UR16, UR14, UR4, URZ ;  /* 0x000000040e1072a5 */ /* 0x000fe2000f8e003f */
[----:B------:R-:W-:Y:S01]  /*1380*/  ISETP.GE.AND P6, PT, R13, UR9, PT ;  /* 0x000000090d007c0c */ /* 0x000fe2000bfc6270 */
[----:B------:R-:W-:Y:S01]  /*1390*/  UIMAD UR15, UR14, UR5, UR15 ;  /* 0x000000050e0f72a4 */ /* 0x000fe2000f8e020f */
[----:B------:R-:W-:Y:S01]  /*13a0*/  SHF.R.S32.HI R13, RZ, 0x1f, R8 ;  /* 0x0000001fff0d7819 */ /* 0x000fe20000011408 */
[----:B------:R-:W-:Y:S01]  /*13b0*/  @P0 IMAD.HI.U32 R10, R209, c[0x0][0x2bc], RZ ;  /* 0x0000af00d10a0a27 */ /* 0x000fe200078e00ff */
[----:B------:R-:W-:Y:S01]  /*13c0*/  ISETP.GT.OR P6, PT, R210, 0x3f, P6 ;  /* 0x0000003fd200780c */ /* 0x000fe200037c4670 */
[----:B------:R-:W-:Y:S01]  /*13d0*/  UIADD3 UR15, UR17, UR15, URZ ;  /* 0x0000000f110f7290 */ /* 0x000fe2000fffe03f */
[----:B------:R-:W-:Y:S01]  /*13e0*/  LEA.HI R134, R13, R8, RZ, 0x3 ;  /* 0x000000080d867211 */ /* 0x000fe200078f18ff */
[----:B-123--:R-:W-:-:S03]  /*13f0*/  IMAD.MOV.U32 R9, RZ, RZ, R209 ;  /* 0x000000ffff097224 */ /* 0x00efc600078e00d1 */
[----:B------:R-:W-:Y:S01]  /*1400*/  LOP3.LUT R134, R134, 0xfffffff8, RZ, 0xc0, !PT ;  /* 0xfffffff886867812 */ /* 0x000fe200078ec0ff */
[----:B----4-:R-:W-:Y:S01]  /*1410*/  @!P2 IMAD.WIDE R22, R135, 0x2, R18 ;  /* 0x000000028716a825 */ /* 0x010fe200078e0212 */
[----:B------:R-:W-:Y:S01]  /*1420*/  @P0 SHF.R.U32.HI R9, RZ, c[0x0][0x2c0], R10 ;  /* 0x0000b000ff090a19 */ /* 0x000fe2000001160a */
[----:B------:R-:W-:Y:S02]  /*1430*/  USHF.R.S32.HI UR14, URZ, 0x1f, UR10 ;  /* 0x0000001f3f0e7899 */ /* 0x000fe4000801140a */
[--C-:B------:R-:W-:Y:S01]  /*1440*/  @!P2 IMAD.WIDE R20, R134, 0x2, R18.reuse ;  /* 0x000000028614a825 */ /* 0x100fe200078e0212 */
[----:B------:R-:W-:Y:S01]  /*1450*/  @!PT LDS RZ, [RZ] ;  /* 0x00000000fffff984 */ /* 0x000fe20000000800 */
[----:B------:R1:W-:Y:S01]  /*1460*/  @!P2 LDGSTS.E.BYPASS.LTC128B.128 [R207+0xf100], [R22.64], !P5 ;  /* 0x0f10000016cfafae */ /* 0x0003e2000e901d4c */
[----:B------:R-:W-:Y:S01]  /*1470*/  @!P6 IADD3 R13, P1, R9, UR16, RZ ;  /* 0x00000010090dec10 */ /* 0x000fe2000ff3e0ff */
[----:B------:R-:W-:Y:S01]  /*1480*/  ULDC.64 UR4, c[0x0][0x1e8] ;  /* 0x00007a0000047ab9 */ /* 0x000fe20000000a00 */
[----:B------:R-:W-:Y:S01]  /*1490*/  @!P2 IMAD.WIDE R18, R133, 0x2, R18 ;  /* 0x000000028512a825 */ /* 0x000fe200078e0212 */
[----:B------:R2:W-:Y:S01]  /*14a0*/  @!P2 LDGSTS.E.BYPASS.LTC128B.128 [R207+0x13100], [R20.64], !P4 ;  /* 0x1310000014cfafae */ /* 0x0005e2000e101d4c */
[----:B------:R-:W-:-:S02]  /*14b0*/  @!P6 LEA.HI.X.SX32 R10, R9, UR15, 0x1, P1 ;  /* 0x0000000f090aec11 */ /* 0x000fc400088f0eff */
[C---:B------:R-:W-:Y:S01]  /*14c0*/  @!P6 LEA R14, P1, R13.reuse, c[0x0][0x2a0], 0x2 ;  /* 0x0000a8000d0eea11 */ /* 0x040fe200078210ff */
[----:B------:R3:W-:Y:S03]  /*14d0*/  @!P2 LDGSTS.E.BYPASS.LTC128B.128 [R207+0x17100], [R18.64], !P3 ;  /* 0x1710000012cfafae */ /* 0x0007e6000d901d4c */
[----:B------:R-:W-:Y:S01]  /*14e0*/  @!P6 LEA.HI.X R15, R13, c[0x0][0x2a4], R10, 0x2, P1 ;  /* 0x0000a9000d0fea11 */ /* 0x000fe200008f140a */
[----:B------:R-:W0:Y:S04]  /*14f0*/  LDGDEPBAR ;  /* 0x00000000000079af */ /* 0x000e280000000000 */
[----:B------:R-:W-:Y:S06]  /*1500*/  BAR.SYNC.DEFER_BLOCKING 0x0 ;  /* 0x0000000000007b1d */ /* 0x000fec0000010000 */
[----:B------:R4:W5:Y:S01]  /*1510*/  @!P6 LDG.E R208, [R14.64] ;  /* 0x0000000c0ed0e981 */ /* 0x000962000c1e1900 */
[----:B------:R-:W-:Y:S01]  /*1520*/  IMAD.MOV R10, RZ, RZ, -R9 ;  /* 0x000000ffff0a7224 */ /* 0x000fe200078e0a09 */
[----:B------:R-:W-:Y:S01]  /*1530*/  UIMAD UR18, UR14, UR4, URZ ;  /* 0x000000040e1272a4 */ /* 0x000fe2000f8e023f */
[----:B---3--:R-:W-:Y:S01]  /*1540*/  SHF.R.S32.HI R18, RZ, 0x4, R11 ;  /* 0x00000004ff127819 */ /* 0x008fe2000001140b */
[----:B------:R-:W-:Y:S01]  /*1550*/  UIMAD.WIDE.U32 UR20, UR10, UR4, URZ ;  /* 0x000000040a1472a5 */ /* 0x000fe2000f8e003f */
[----:B------:R-:W-:Y:S01]  /*1560*/  IMAD R209, R10, c[0x0][0x2b8], R209 ;  /* 0x0000ae000ad17a24 */ /* 0x000fe200078e02d1 */
[----:B------:R-:W-:Y:S01]  /*1570*/  UIMAD UR18, UR10, UR5, UR18 ;  /* 0x000000050a1272a4 */ /* 0x000fe2000f8e0212 */
[----:B------:R-:W-:Y:S01]  /*1580*/  LEA.HI R11, R11, R18, RZ, 0x1 ;  /* 0x000000120b0b7211 */ /* 0x000fe200078f08ff */
[----:B------:R-:W-:Y:S01]  /*1590*/  UIMAD UR9, UR11, -0x40, UR9 ;  /* 0xffffffc00b0978a4 */ /* 0x000fe2000f8e0209 */
[----:B------:R-:W-:Y:S01]  /*15a0*/  IMAD.WIDE.U32 R24, R209, c[0x0][0x1e0], RZ ;  /* 0x00007800d1187a25 */ /* 0x000fe200078e00ff */
[----:B------:R-:W-:Y:S01]  /*15b0*/  SHF.R.S32.HI R10, RZ, 0x1f, R209 ;  /* 0x0000001fff0a7819 */ /* 0x000fe200000114d1 */
[----:B------:R-:W-:Y:S01]  /*15c0*/  UIADD3 UR18, UR21, UR18, URZ ;  /* 0x0000001215127290 */ /* 0x000fe2000fffe03f */
[----:B------:R-:W-:Y:S01]  /*15d0*/  LOP3.LUT R11, R11, 0xfffffffe, RZ, 0xc0, !PT ;  /* 0xfffffffe0b0b7812 */ /* 0x000fe200078ec0ff */
[----:B------:R-:W-:Y:S01]  /*15e0*/  ULDC.64 UR4, c[0x0][0x210] ;  /* 0x0000840000047ab9 */ /* 0x000fe20000000a00 */
[----:B------:R-:W-:Y:S01]  /*15f0*/  LOP3.LUT P2, RZ, R2, 0x2, RZ, 0xc0, !PT ;  /* 0x0000000202ff7812 */ /* 0x000fe2000784c0ff */
[C---:B-1----:R-:W-:Y:S01]  /*1600*/  IMAD R22, R10.reuse, c[0x0][0x1e0], RZ ;  /* 0x000078000a167a24 */ /* 0x042fe200078e02ff */
[----:B------:R-:W-:Y:S01]  /*1610*/  UIMAD UR14, UR14, UR4, URZ ;  /* 0x000000040e0e72a4 */ /* 0x000fe2000f8e023f */
[----:B------:R-:W-:Y:S01]  /*1620*/  IMAD R10, R10, c[0x0][0x208], RZ ;  /* 0x000082000a0a7a24 */ /* 0x000fe200078e02ff */
[----:B------:R-:W-:Y:S01]  /*1630*/  UIMAD.WIDE.U32 UR22, UR10, UR4, URZ ;  /* 0x000000040a1672a5 */ /* 0x000fe2000f8e003f */
[C---:B--2---:R-:W-:Y:S01]  /*1640*/  IMAD R20, R209.reuse, c[0x0][0x1e4], R22 ;  /* 0x00007900d1147a24 */ /* 0x044fe200078e0216 */
[----:B------:R-:W-:Y:S01]  /*1650*/  UIMAD UR5, UR10, UR5, UR14 ;  /* 0x000000050a0572a4 */ /* 0x000fe2000f8e020e */
[----:B------:R-:W-:Y:S01]  /*1660*/  IMAD R19, R209, c[0x0][0x20c], R10 ;  /* 0x00008300d1137a24 */ /* 0x000fe200078e020a */
[----:B------:R-:W-:Y:S01]  /*1670*/  ISETP.GE.AND P3, PT, R135, c[0x0][0x1d4], PT ;  /* 0x0000750087007a0c */ /* 0x000fe20003f66270 */
[----:B------:R-:W-:Y:S01]  /*1680*/  IMAD.IADD R21, R25, 0x1, R20 ;  /* 0x0000000119157824 */ /* 0x000fe200078e0214 */
[----:B------:R-:W-:Y:S01]  /*1690*/  UIADD3 UR5, UR23, UR5, URZ ;  /* 0x0000000517057290 */ /* 0x000fe2000fffe03f */
[----:B------:R-:W-:Y:S01]  /*16a0*/  IMAD.MOV.U32 R20, RZ, RZ, R24 ;  /* 0x000000ffff147224 */ /* 0x000fe200078e0018 */
[----:B------:R-:W-:Y:S01]  /*16b0*/  UISETP.GT.AND UP0, UPT, UR11, UR7, UPT ;  /* 0x000000070b00728c */ /* 0x000fe2000bf04270 */
[----:B----4-:R-:W-:Y:S01]  /*16c0*/  IMAD.SHL.U32 R15, R2, 0x40, RZ ;  /* 0x00000040020f7824 */ /* 0x010fe200078e00ff */
[----:B------:R-:W-:Y:S01]  /*16d0*/  SHF.R.S32.HI R144, RZ, 0x1f, R135 ;  /* 0x0000001fff907819 */ /* 0x000fe20000011487 */
[----:B------:R-:W-:Y:S01]  /*16e0*/  IMAD.SHL.U32 R14, R7, 0x8, RZ ;  /* 0x00000008070e7824 */ /* 0x000fe200078e00ff */
[----:B------:R-:W-:Y:S01]  /*16f0*/  IADD3 R211, R207, 0x100, RZ ;  /* 0x00000100cfd37810 */ /* 0x000fe20007ffe0ff */
[----:B------:R-:W-:Y:S01]  /*1700*/  IMAD.WIDE.U32 R22, R209, c[0x0][0x208], RZ ;  /* 0x00008200d1167a25 */ /* 0x000fe200078e00ff */
[----:B------:R-:W-:-:S02]  /*1710*/  LOP3.LUT R15, R15, 0x1c0, RZ, 0xc0, !PT ;  /* 0x000001c00f0f7812 */ /* 0x000fc400078ec0ff */
[----:B------:R-:W-:Y:S01]  /*1720*/  SHF.R.S32.HI R145, RZ, 0x1f, R134 ;  /* 0x0000001fff917819 */ /* 0x000fe20000011486 */
[----:B------:R-:W-:Y:S01]  /*1730*/  IMAD.IADD R11, R18, 0x1, -R11 ;  /* 0x00000001120b7824 */ /* 0x000fe200078e0a0b */
[----:B------:R-:W-:Y:S01]  /*1740*/  LOP3.LUT R14, R15, 0x8, R14, 0xf8, !PT ;  /* 0x000000080f0e7812 */ /* 0x000fe200078ef80e */
[----:B------:R-:W-:Y:S01]  /*1750*/  IMAD.MOV.U32 R18, RZ, RZ, R22 ;  /* 0x000000ffff127224 */ /* 0x000fe200078e0016 */
[----:B------:R-:W-:Y:S01]  /*1760*/  SHF.R.U32.HI R15, RZ, 0x3, R15 ;  /* 0x00000003ff0f7819 */ /* 0x000fe2000001160f */
[----:B------:R-:W-:Y:S01]  /*1770*/  IMAD.SHL.U32 R6, R6, 0x40, RZ ;  /* 0x0000004006067824 */ /* 0x000fe200078e00ff */
[----:B------:R-:W-:Y:S02]  /*1780*/  IADD3 R19, R23, R19, RZ ;  /* 0x0000001317137210 */ /* 0x000fe40007ffe0ff */
[----:B------:R-:W-:Y:S02]  /*1790*/  LOP3.LUT R14, R14, R15, RZ, 0x3c, !PT ;  /* 0x0000000f0e0e7212 */ /* 0x000fe400078e3cff */
[----:B------:R-:W-:-:S03]  /*17a0*/  LOP3.LUT R6, R6, 0x1c0, RZ, 0xc0, !PT ;  /* 0x000001c006067812 */ /* 0x000fc600078ec0ff */
[----:B------:R-:W-:-:S04]  /*17b0*/  IMAD R205, R11, 0x200, R14 ;  /* 0x000002000bcd7824 */ /* 0x000fc800078e020e */
[----:B------:R-:W-:-:S05]  /*17c0*/  IMAD.SHL.U32 R205, R205, 0x2, RZ ;  /* 0x00000002cdcd7824 */ /* 0x000fca00078e00ff */
[C---:B------:R-:W-:Y:S02]  /*17d0*/  IADD3 R17, R205.reuse, 0x6100, RZ ;  /* 0x00006100cd117810 */ /* 0x040fe40007ffe0ff */
[----:B------:R-:W-:Y:S02]  /*17e0*/  IADD3 R204, R205, 0x6120, RZ ;  /* 0x00006120cdcc7810 */ /* 0x000fe40007ffe0ff */
[----:B------:R-:W-:Y:S02]  /*17f0*/  @P2 IADD3 R204, R17, -0x20, RZ ;  /* 0xffffffe011cc2810 */ /* 0x000fe40007ffe0ff */
[----:B------:R-:W-:Y:S02]  /*1800*/  ISETP.GE.AND P2, PT, R8, c[0x0][0x1d4], PT ;  /* 0x0000750008007a0c */ /* 0x000fe40003f46270 */
[C---:B------:R-:W-:Y:S02]  /*1810*/  IADD3 R195, R204.reuse, 0x800, RZ ;  /* 0x00000800ccc37810 */ /* 0x040fe40007ffe0ff */
[----:B------:R-:W-:-:S02]  /*1820*/  IADD3 R194, R204, 0x1000, RZ ;  /* 0x00001000ccc27810 */ /* 0x000fc40007ffe0ff */
[C---:B------:R-:W-:Y:S02]  /*1830*/  IADD3 R193, R204.reuse, 0x1800, RZ ;  /* 0x00001800ccc17810 */ /* 0x040fe40007ffe0ff */
[C---:B------:R-:W-:Y:S02]  /*1840*/  IADD3 R191, R204.reuse, 0x2000, RZ ;  /* 0x00002000ccbf7810 */ /* 0x040fe40007ffe0ff */
[C---:B------:R-:W-:Y:S02]  /*1850*/  IADD3 R190, R204.reuse, 0x2800, RZ ;  /* 0x00002800ccbe7810 */ /* 0x040fe40007ffe0ff */
[C---:B------:R-:W-:Y:S02]  /*1860*/  IADD3 R189, R204.reuse, 0x3000, RZ ;  /* 0x00003000ccbd7810 */ /* 0x040fe40007ffe0ff */
[C---:B------:R-:W-:Y:S02]  /*1870*/  IADD3 R188, R204.reuse, 0x3800, RZ ;  /* 0x00003800ccbc7810 */ /* 0x040fe40007ffe0ff */
[----:B------:R-:W-:-:S02]  /*1880*/  IADD3 R187, R204, 0x4000, RZ ;  /* 0x00004000ccbb7810 */ /* 0x000fc40007ffe0ff */
[C---:B------:R-:W-:Y:S02]  /*1890*/  IADD3 R186, R204.reuse, 0x4800, RZ ;  /* 0x00004800ccba7810 */ /* 0x040fe40007ffe0ff */
[C---:B------:R-:W-:Y:S02]  /*18a0*/  IADD3 R185, R204.reuse, 0x5000, RZ ;  /* 0x00005000ccb97810 */ /* 0x040fe40007ffe0ff */
[----:B------:R-:W-:Y:S02]  /*18b0*/  IADD3 R184, R204, 0x5800, RZ ;  /* 0x00005800ccb87810 */ /* 0x000fe40007ffe0ff */
[----:B-----5:R-:W-:Y:S01]  /*18c0*/  SHF.R.S32.HI R13, RZ, 0x1f, R208 ;  /* 0x0000001fff0d7819 */ /* 0x020fe200000114d0 */
[----:B------:R-:W-:-:S04]  /*18d0*/  IMAD.WIDE.U32 R20, R208, c[0x0][0x1f0], R20 ;  /* 0x00007c00d0147a25 */ /* 0x000fc800078e0014 */
[C---:B------:R-:W-:Y:S02]  /*18e0*/  IMAD R9, R13.reuse, c[0x0][0x1f0], RZ ;  /* 0x00007c000d097a24 */ /* 0x040fe400078e02ff */
[----:B------:R-:W-:Y:S02]  /*18f0*/  IMAD R15, R13, c[0x0][0x218], RZ ;  /* 0x000086000d0f7a24 */ /* 0x000fe400078e02ff */
[----:B------:R-:W-:Y:S01]  /*1900*/  IMAD R10, R208, c[0x0][0x1f4], R9 ;  /* 0x00007d00d00a7a24 */ /* 0x000fe200078e0209 */
[----:B------:R-:W-:Y:S01]  /*1910*/  IADD3 R9, P1, R20, UR20, RZ ;  /* 0x0000001414097c10 */ /* 0x000fe2000ff3e0ff */
[----:B------:R-:W-:Y:S02]  /*1920*/  IMAD R22, R208, c[0x0][0x21c], R15 ;  /* 0x00008700d0167a24 */ /* 0x000fe400078e020f */
[----:B------:R-:W-:Y:S01]  /*1930*/  IMAD.SHL.U32 R13, R11, 0x8, RZ ;  /* 0x000000080b0d7824 */ /* 0x000fe200078e00ff */
[----:B------:R-:W-:Y:S02]  /*1940*/  IADD3.X R20, R21, UR18, R10, P1, !PT ;  /* 0x0000001215147c10 */ /* 0x000fe40008ffe40a */
[----:B------:R-:W-:-:S02]  /*1950*/  LEA R10, P1, R9, c[0x0][0x1c8], 0x1 ;  /* 0x00007200090a7a11 */ /* 0x000fc400078208ff */
[----:B------:R-:W-:Y:S02]  /*1960*/  LOP3.LUT R13, R6, 0x8, R13, 0xf8, !PT ;  /* 0x00000008060d7812 */ /* 0x000fe400078ef80d */
[----:B------:R-:W-:Y:S01]  /*1970*/  LEA.HI.X R9, R9, c[0x0][0x1cc], R20, 0x1, P1 ;  /* 0x0000730009097a11 */ /* 0x000fe200008f0c14 */
[----:B------:R-:W-:Y:S01]  /*1980*/  IMAD.WIDE.U32 R20, R208, c[0x0][0x218], R18 ;  /* 0x00008600d0147a25 */ /* 0x000fe200078e0012 */
[----:B------:R-:W-:Y:S01]  /*1990*/  SHFL.IDX PT, R14, R10, 0x1, 0x181f ;  /* 0x00381f000a0e7f89 */ /* 0x000fe200000e0000 */
[----:B------:R-:W-:-:S03]  /*19a0*/  SHF.R.U32.HI R6, RZ, 0x3, R6 ;  /* 0x00000003ff067819 */ /* 0x000fc60000011606 */
[----:B------:R-:W-:Y:S01]  /*19b0*/  SHFL.IDX PT, R18, R10, RZ, 0x181f ;  /* 0x00181fff0a127589 */ /* 0x000fe200000e0000 */
[----:B------:R-:W-:Y:S02]  /*19c0*/  IADD3 R11, P1, R20, UR22, RZ ;  /* 0x00000016140b7c10 */ /* 0x000fe4000ff3e0ff */
[----:B------:R-:W-:Y:S01]  /*19d0*/  IADD3 R20, -R7, UR9, RZ ;  /* 0x0000000907147c10 */ /* 0x000fe2000fffe1ff */
[----:B------:R-:W1:Y:S01]  /*19e0*/  SHFL.IDX PT, R19, R9, RZ, 0x181f ;  /* 0x00181fff09137589 */ /* 0x000e6200000e0000 */
[----:B------:R-:W-:Y:S02]  /*19f0*/  IADD3.X R22, R21, UR5, R22, P1, !PT ;  /* 0x0000000515167c10 */ /* 0x000fe40008ffe416 */
[C---:B------:R-:W-:Y:S01]  /*1a00*/  ISETP.GE.AND P5, PT, R20.reuse, 0x1, PT ;  /* 0x000000011400780c */ /* 0x040fe20003fa6270 */
[----:B------:R-:W2:Y:S01]  /*1a10*/  SHFL.IDX PT, R15, R9, 0x1, 0x181f ;  /* 0x00381f00090f7f89 */ /* 0x000ea200000e0000 */
[----:B------:R-:W-:Y:S02]  /*1a20*/  LEA R7, P1, R11, c[0x0][0x1f8], 0x1 ;  /* 0x00007e000b077a11 */ /* 0x000fe400078208ff */
[----:B------:R-:W-:-:S02]  /*1a30*/  ISETP.GT.AND P4, PT, R20, 0x20, PT ;  /* 0x000000201400780c */ /* 0x000fc40003f84270 */
[----:B------:R-:W-:Y:S01]  /*1a40*/  LEA.HI.X R22, R11, c[0x0][0x1fc], R22, 0x1, P1 ;  /* 0x00007f000b167a11 */ /* 0x000fe200008f0c16 */
[----:B------:R-:W3:Y:S01]  /*1a50*/  SHFL.IDX PT, R36, R7, RZ, 0x181f ;  /* 0x00181fff07247589 */ /* 0x000ee200000e0000 */
[----:B------:R-:W-:Y:S02]  /*1a60*/  ISETP.GE.AND P1, PT, R16, c[0x0][0x1d4], PT ;  /* 0x0000750010007a0c */ /* 0x000fe40003f26270 */
[----:B------:R-:W-:Y:S01]  /*1a70*/  LOP3.LUT R6, R13, R6, RZ, 0x3c, !PT ;  /* 0x000000060d067212 */ /* 0x000fe200078e3cff */
[----:B------:R4:W5:Y:S04]  /*1a80*/  SHFL.IDX PT, R56, R7, 0x1, 0x181f ;  /* 0x00381f0007387f89 */ /* 0x00096800000e0000 */
[----:B------:R-:W3:Y:S04]  /*1a90*/  SHFL.IDX PT, R10, R22, RZ, 0x181f ;  /* 0x00181fff160a7589 */ /* 0x000ee800000e0000 */
[----:B------:R5:W3:Y:S01]  /*1aa0*/  SHFL.IDX PT, R9, R22, 0x1, 0x181f ;  /* 0x00381f0016097f89 */ /* 0x000ae200000e0000 */
[----:B-1----:R-:W-:-:S04]  /*1ab0*/  @P5 IMAD.WIDE R26, R135, 0x2, R18 ;  /* 0x00000002871a5825 */ /* 0x002fc800078e0212 */
[C-C-:B------:R-:W-:Y:S01]  /*1ac0*/  @P5 IMAD.WIDE R24, R134.reuse, 0x2, R18.reuse ;  /* 0x0000000286185825 */ /* 0x140fe200078e0212 */
[----:B------:R1:W-:Y:S03]  /*1ad0*/  @P5 LDGSTS.E.BYPASS.LTC128B.128 [R207+0x6100], [R26.64], !P3 ;  /* 0x061000001acf5fae */ /* 0x0003e6000d901d4c */
[----:B------:R-:W-:Y:S01]  /*1ae0*/  @P5 IMAD.WIDE R30, R133, 0x2, R18 ;  /* 0x00000002851e5825 */ /* 0x000fe200078e0212 */
[----:B------:R1:W-:Y:S03]  /*1af0*/  @P5 LDGSTS.E.BYPASS.LTC128B.128 [R207+0x8100], [R24.64], !P2 ;  /* 0x0810000018cf5fae */ /* 0x0003e6000d101d4c */
[--C-:B--2---:R-:W-:Y:S01]  /*1b00*/  @P4 IMAD.WIDE R28, R135, 0x2, R14.reuse ;  /* 0x00000002871c4825 */ /* 0x104fe200078e020e */
[----:B------:R2:W-:Y:S03]  /*1b10*/  @P5 LDGSTS.E.BYPASS.LTC128B.128 [R207+0xa100], [R30.64], !P1 ;  /* 0x0a1000001ecf5fae */ /* 0x0005e6000c901d4c */
[--C-:B------:R-:W-:Y:S01]  /*1b20*/  @P4 IMAD.WIDE R32, R134, 0x2, R14.reuse ;  /* 0x0000000286204825 */ /* 0x100fe200078e020e */
[----:B------:R2:W-:Y:S03]  /*1b30*/  @P4 LDGSTS.E.BYPASS.LTC128B.128 [R207+0x7100], [R28.64], !P3 ;  /* 0x071000001ccf4fae */ /* 0x0005e6000d901d4c */
[----:B------:R-:W-:Y:S01]  /*1b40*/  @P4 IMAD.WIDE R34, R133, 0x2, R14 ;  /* 0x0000000285224825 */ /* 0x000fe200078e020e */
[----:B------:R1:W-:Y:S03]  /*1b50*/  @P4 LDGSTS.E.BYPASS.LTC128B.128 [R207+0x9100], [R32.64], !P2 ;  /* 0x0910000020cf4fae */ /* 0x0003e6000d101d4c */
[----:B------:R-:W-:Y:S01]  /*1b60*/  IMAD.WIDE R18, R135, 0x2, RZ ;  /* 0x0000000287127825 */ /* 0x000fe200078e02ff */
[----:B------:R1:W-:Y:S03]  /*1b70*/  @P4 LDGSTS.E.BYPASS.LTC128B.128 [R207+0xb100], [R34.64], !P1 ;  /* 0x0b10000022cf4fae */ /* 0x0003e6000c901d4c */
[----:B----4-:R-:W-:Y:S01]  /*1b80*/  IMAD.SHL.U32 R7, R4, 0x40, RZ ;  /* 0x0000004004077824 */ /* 0x010fe200078e00ff */
[----:B------:R-:W0:Y:S01]  /*1b90*/  LDGDEPBAR ;  /* 0x00000000000079af */ /* 0x000e220000000000 */
[----:B---3--:R-:W-:Y:S01]  /*1ba0*/  IADD3 R40, P4, R36, R18, RZ ;  /* 0x0000001224287210 */ /* 0x008fe20007f9e0ff */
[----:B------:R-:W-:Y:S01]  /*1bb0*/  IMAD.WIDE R14, R134, 0x2, RZ ;  /* 0x00000002860e7825 */ /* 0x000fe200078e02ff */
[----:B------:R-:W-:-:S02]  /*1bc0*/  LEA.HI R4, R12, R3, RZ, 0x5 ;  /* 0x000000030c047211 */ /* 0x000fc400078f28ff */
[----:B-----5:R-:W-:Y:S01]  /*1bd0*/  IADD3 R22, P5, R18, R56, RZ ;  /* 0x0000003812167210 */ /* 0x020fe20007fbe0ff */
[----:B------:R-:W-:Y:S01]  /*1be0*/  IMAD.WIDE R12, R133, 0x2, RZ ;  /* 0x00000002850c7825 */ /* 0x000fe200078e02ff */
[----:B------:R-:W-:Y:S02]  /*1bf0*/  SHF.L.U32 R206, R4, 0x5, RZ ;  /* 0x0000000504ce7819 */ /* 0x000fe400000006ff */
[----:B------:R-:W-:Y:S01]  /*1c00*/  IADD3 R38, P6, R36, R14, RZ ;  /* 0x0000000e24267210 */ /* 0x000fe20007fde0ff */
[----:B------:R-:W-:Y:S01]  /*1c10*/  IMAD.X R41, R10, 0x1, R19, P4 ;  /* 0x000000010a297824 */ /* 0x000fe200020e0613 */
[----:B------:R-:W-:Y:S01]  /*1c20*/  IADD3 R58, P4, R14, R56, RZ ;  /* 0x000000380e3a7210 */ /* 0x000fe20007f9e0ff */
[----:B------:R-:W-:Y:S01]  /*1c30*/  IMAD.X R23, R19, 0x1, R9, P5 ;  /* 0x0000000113177824 */ /* 0x000fe200028e0609 */
[----:B------:R-:W-:Y:S01]  /*1c40*/  IADD3 R36, P5, R36, R12, RZ ;  /* 0x0000000c24247210 */ /* 0x000fe20007fbe0ff */
[----:B------:R-:W-:Y:S01]  /*1c50*/  IMAD.X R39, R10, 0x1, R15, P6 ;  /* 0x000000010a277824 */ /* 0x000fe200030e060f */
[----:B------:R-:W-:Y:S01]  /*1c60*/  LOP3.LUT R7, R7, 0xfffffe00, RZ, 0xc0, !PT ;  /* 0xfffffe0007077812 */ /* 0x000fe200078ec0ff */
[----:B------:R-:W-:Y:S01]  /*1c70*/  IMAD.X R59, R15, 0x1, R9, P4 ;  /* 0x000000010f3b7824 */ /* 0x000fe200020e0609 */
[----:B------:R-:W-:Y:S01]  /*1c80*/  LOP3.LUT R206, R206, 0x7ffffc00, RZ, 0xc0, !PT ;  /* 0x7ffffc00cece7812 */ /* 0x000fe200078ec0ff */
[----:B------:R-:W-:Y:S01]  /*1c90*/  IMAD.X R37, R10, 0x1, R13, P5 ;  /* 0x000000010a257824 */ /* 0x000fe200028e060d */
[----:B------:R-:W-:-:S02]  /*1ca0*/  IADD3 R56, P4, R12, R56, RZ ;  /* 0x000000380c387210 */ /* 0x000fc40007f9e0ff */
[----:B------:R-:W-:Y:S02]  /*1cb0*/  ISETP.GE.AND P5, PT, R135, c[0x0][0x1d4], PT ;  /* 0x0000750087007a0c */ /* 0x000fe40003fa6270 */
[----:B------:R-:W-:Y:S01]  /*1cc0*/  IADD3 R206, R6, R7, R206 ;  /* 0x0000000706ce7210 */ /* 0x000fe20007ffe0ce */
[----:B------:R-:W-:-:S04]  /*1cd0*/  DEPBAR.LE SB0, 0x1 ;  /* 0x000080400000791a */ /* 0x000fc80000000000 */
[----:B------:R-:W-:-:S04]  /*1ce0*/  DEPBAR.LE SB0, 0x0 ;  /* 0x000080000000791a */ /* 0x000fc80000000000 */
[----:B------:R-:W-:Y:S01]  /*1cf0*/  BAR.SYNC.DEFER_BLOCKING 0x0 ;  /* 0x0000000000007b1d */ /* 0x000fe20000010000 */
[----:B------:R-:W-:Y:S01]  /*1d00*/  IMAD.X R57, R13, 0x1, R9, P4 ;  /* 0x000000010d397824 */ /* 0x000fe200020e0609 */
[----:B------:R-:W-:Y:S01]  /*1d10*/  ISETP.LT.OR P4, PT, R20, 0x1, P5 ;  /* 0x000000011400780c */ /* 0x000fe20002f81670 */
[----:B------:R-:W-:Y:S01]  /*1d20*/  IMAD.SHL.U32 R206, R206, 0x2, RZ ;  /* 0x00000002cece7824 */ /* 0x000fe200078e00ff */
[----:B------:R-:W-:Y:S02]  /*1d30*/  ISETP.GE.AND P6, PT, R8, c[0x0][0x1d4], PT ;  /* 0x0000750008007a0c */ /* 0x000fe40003fc6270 */
[----:B------:R-:W-:Y:S01]  /*1d40*/  ISETP.GE.AND P5, PT, R16, c[0x0][0x1d4], PT ;  /* 0x0000750010007a0c */ /* 0x000fe20003fa6270 */
[----:B------:R-:W-:Y:S01]  /*1d50*/  IMAD R201, R5, 0x2, R206 ;  /* 0x0000000205c97824 */ /* 0x000fe200078e02ce */
[----:B------:R-:W-:Y:S02]  /*1d60*/  LEA R202, R0, R206, 0x1 ;  /* 0x000000ce00ca7211 */ /* 0x000fe400078e08ff */
[----:B------:R-:W-:-:S03]  /*1d70*/  LOP3.LUT R203, R6, R7, RZ, 0xfc, !PT ;  /* 0x0000000706cb7212 */ /* 0x000fc600078efcff */
[----:B------:R-:W-:Y:S01]  /*1d80*/  IMAD R199, R5, 0x2, R202 ;  /* 0x0000000205c77824 */ /* 0x000fe200078e02ca */
[----:B-1----:R-:W-:Y:S04]  /*1d90*/  LDSM.16.M88.4 R24, [R206+0xc100] ;  /* 0x00c10000ce18783b */ /* 0x002fe80000000200 */
[----:B------:R-:W-:Y:S04]  /*1da0*/  LDSM.16.M88.4 R52, [R202+0xc100] ;  /* 0x00c10000ca34783b */ /* 0x000fe80000000200 */
[----:B--2---:R-:W1:Y:S04]  /*1db0*/  LDSM.16.M88.4 R28, [R205+0x6100] ;  /* 0x00610000cd1c783b */ /* 0x004e680000000200 */
[----:B------:R-:W2:Y:S04]  /*1dc0*/  LDSM.16.M88.4 R44, [R205+0x6900] ;  /* 0x00690000cd2c783b */ /* 0x000ea80000000200 */
[----:B------:R-:W-:Y:S04]  /*1dd0*/  LDSM.16.M88.4 R72, [R205+0x7100] ;  /* 0x00710000cd48783b */ /* 0x000fe80000000200 */
[----:B------:R-:W-:Y:S04]  /*1de0*/  LDSM.16.M88.4 R32, [R205+0x7900] ;  /* 0x00790000cd20783b */ /* 0x000fe80000000200 */
[----:B------:R-:W3:Y:S04]  /*1df0*/  LDSM.16.M88.4 R12, [R204] ;  /* 0x00000000cc0c783b */ /* 0x000ee80000000200 */
[----:B------:R-:W4:Y:S04]  /*1e00*/  LDSM.16.M88.4 R8, [R204+0x800] ;  /* 0x00080000cc08783b */ /* 0x000f280000000200 */
[----:B------:R-:W-:Y:S04]  /*1e10*/  LDSM.16.M88.4 R80, [R204+0x1000] ;  /* 0x00100000cc50783b */ /* 0x000fe80000000200 */
[----:B------:R-:W-:Y:S04]  /*1e20*/  LDSM.16.M88.4 R76, [R204+0x1800] ;  /* 0x00180000cc4c783b */ /* 0x000fe80000000200 */
[----:B------:R-:W-:Y:S01]  /*1e30*/  @!PT LDS RZ, [RZ] ;  /* 0x00000000fffff984 */ /* 0x000fe20000000800 */
[----:B------:R-:W-:Y:S01]  /*1e40*/  @!PT LDS RZ, [RZ] ;  /* 0x00000000fffff984 */ /* 0x000fe20000000800 */
[----:B------:R-:W-:Y:S01]  /*1e50*/  @!PT LDS RZ, [RZ] ;  /* 0x00000000fffff984 */ /* 0x000fe20000000800 */
[----:B------:R5:W-:Y:S01]  /*1e60*/  LDGSTS.E.BYPASS.LTC128B.128 [R207+0x100], [R40.64], !P4 ;  /* 0x0010000028cf7fae */ /* 0x000be2000e101d4c */
[----:B------:R-:W-:-:S02]  /*1e70*/  ISETP.LT.OR P4, PT, R20, 0x1, P6 ;  /* 0x000000011400780c */ /* 0x000fc40003781670 */
[C---:B------:R-:W-:Y:S01]  /*1e80*/  ISETP.LT.OR P6, PT, R20.reuse, 0x21, P6 ;  /* 0x000000211400780c */ /* 0x040fe200037c1670 */
[C---:B-1----:R-:W-:Y:S10]  /*1e90*/  HMMA.16816.F32 R16, R24.reuse, R28, RZ ;  /* 0x0000001c1810723c */ /* 0x042ff400000018ff */
[----:B------:R1:W-:Y:S01]  /*1ea0*/  LDGSTS.E.BYPASS.LTC128B.128 [R207+0x2100], [R38.64], !P4 ;  /* 0x0210000026cf7fae */ /* 0x0003e2000e101d4c */
[C---:B------:R-:W-:Y:S01]  /*1eb0*/  ISETP.LT.OR P4, PT, R20.reuse, 0x1, P5 ;  /* 0x000000011400780c */ /* 0x040fe20002f81670 */
[----:B--2---:R-:W-:Y:S01]  /*1ec0*/  HMMA.16816.F32 R48, R24, R44, RZ ;  /* 0x0000002c1830723c */ /* 0x004fe200000018ff */
[----:B------:R-:W-:-:S07]  /*1ed0*/  ISETP.LT.OR P5, PT, R20, 0x21, P5 ;  /* 0x000000211400780c */ /* 0x000fce0002fa1670 */
[----:B------:R-:W-:Y:S04]  /*1ee0*/  HMMA.16816.F32 R28, R24, R30, RZ ;  /* 0x0000001e181c723c */ /* 0x000fe800000018ff */
[----:B------:R1:W-:Y:S01]  /*1ef0*/  LDGSTS.E.BYPASS.LTC128B.128 [R207+0x4100], [R36.64], !P4 ;  /* 0x0410000024cf7fae */ /* 0x0003e2000e101d4c */
[----:B------:R-:W-:-:S03]  /*1f00*/  ISETP.GE.AND P4, PT, R135, c[0x0][0x1d4], PT ;  /* 0x0000750087007a0c */ /* 0x000fc60003f86270 */
[----:B------:R-:W-:Y:S01]  /*1f10*/  HMMA.16816.F32 R44, R24, R46, RZ ;  /* 0x0000002e182c723c */ /* 0x000fe200000018ff */
[----:B------:R-:W-:-:S07]  /*1f20*/  ISETP.LT.OR P4, PT, R20, 0x21, P4 ;  /* 0x000000211400780c */ /* 0x000fce0002781670 */
[----:B---3--:R-:W-:Y:S06]  /*1f30*/  HMMA.16816.F32 R16, R52, R12, R16 ;  /* 0x0000000c3410723c */ /* 0x008fec0000001810 */
[----:B------:R2:W-:Y:S01]  /*1f40*/  LDGSTS.E.BYPASS.LTC128B.128 [R207+0x1100], [R22.64], !P4 ;  /* 0x0110000016cf7fae */ /* 0x0005e2000e101d4c */
[----:B------:R-:W-:Y:S01]  /*1f50*/  LOP3.LUT P4, RZ, R2, 0x4, RZ, 0xc0, !PT ;  /* 0x0000000402ff7812 */ /* 0x000fe2000788c0ff */
[----:B------:R-:W-:Y:S01]  /*1f60*/  IMAD.MOV.U32 R2, RZ, RZ, 0x40 ;  /* 0x00000040ff027424 */ /* 0x000fe200078e00ff */
[----:B-----5:R-:W-:Y:S01]  /*1f70*/  HMMA.16816.F32 R40, R24, R72, RZ ;  /* 0x000000481828723c */ /* 0x020fe200000018ff */
[----:B------:R3:W-:Y:S01]  /*1f80*/  LDGSTS.E.BYPASS.LTC128B.128 [R207+0x3100], [R58.64], !P6 ;  /* 0x031000003acf7fae */ /* 0x0007e2000f101d4c */
[----:B------:R-:W-:-:S02]  /*1f90*/  ISETP.GT.AND P6, PT, R210, 0x3f, PT ;  /* 0x0000003fd200780c */ /* 0x000fc40003fc4270 */
[----:B------:R-:W-:Y:S01]  /*1fa0*/  SEL R2, R2, 0xffffffc0, !P4 ;  /* 0xffffffc002027807 */ /* 0x000fe20006000000 */
[----:B------:R3:W-:Y:S01]  /*1fb0*/  LDGSTS.E.BYPASS.LTC128B.128 [R207+0x5100], [R56.64], !P5 ;  /* 0x0510000038cf7fae */ /* 0x0007e2000e901d4c */
[----:B------:R-:W-:Y:S02]  /*1fc0*/  PLOP3.LUT P4, PT, PT, PT, UP0, 0x80, 0x0 ;  /* 0x000000000000781c */ /* 0x000fe40003f8f008 */
[C---:B------:R-:W-:Y:S01]  /*1fd0*/  HMMA.16816.F32 R72, R24.reuse, R74, RZ ;  /* 0x0000004a1848723c */ /* 0x040fe200000018ff */
[----:B------:R-:W-:Y:S01]  /*1fe0*/  IMAD.IADD R200, R205, 0x1, R2 ;  /* 0x00000001cdc87824 */ /* 0x000fe200078e0202 */
[----:B------:R-:W-:Y:S01]  /*1ff0*/  LDSM.16.M88.4 R64, [R201+0xc100] ;  /* 0x00c10000c940783b */ /* 0x000fe20000000200 */
[----:B------:R-:W-:Y:S01]  /*2000*/  IMAD.IADD R192, R2, 0x1, R204 ;  /* 0x0000000102c07824 */ /* 0x000fe200078e02cc */
[----:B------:R-:W-:Y:S02]  /*2010*/  SHF.R.S32.HI R2, RZ, 0x1f, R133 ;  /* 0x0000001fff027819 */ /* 0x000fe40000011485 */
[----:B-1----:R-:W1:Y:S02]  /*2020*/  LDSM.16.M88.4 R36, [R200+0x6100] ;  /* 0x00610000c824783b */ /* 0x002e640000000200 */
[C---:B------:R-:W-:Y:S02]  /*2030*/  HMMA.16816.F32 R68, R24.reuse, R32, RZ ;  /* 0x000000201844723c */ /* 0x040fe400000018ff */
[----:B------:R-:W-:Y:S04]  /*2040*/  LDSM.16.M88.4 R60, [R200+0x7100] ;  /* 0x00710000c83c783b */ /* 0x000fe80000000200 */
[----:B------:R-:W-:Y:S02]  /*2050*/  LDSM.16.M88.4 R84, [R192+0x1000] ;  /* 0x00100000c054783b */ /* 0x000fe40000000200 */
[----:B------:R-:W-:Y:S02]  /*2060*/  HMMA.16816.F32 R24, R24, R34, RZ ;  /* 0x000000221818723c */ /* 0x000fe400000018ff */
[----:B--2---:R-:W2:Y:S04]  /*2070*/  LDSM.16.M88.4 R20, [R200+0x6900] ;  /* 0x00690000c814783b */ /* 0x004ea80000000200 */
[----:B------:R-:W-:Y:S02]  /*2080*/  LDSM.16.M88.4 R32, [R200+0x7900] ;  /* 0x00790000c820783b */ /* 0x000fe40000000200 */
[C---:B------:R-:W-:Y:S02]  /*2090*/  HMMA.16816.F32 R28, R52.reuse, R14, R28 ;  /* 0x0000000e341c723c */ /* 0x040fe4000000181c */
[----:B---3--:R-:W-:Y:S04]  /*20a0*/  LDSM.16.M88.4 R56, [R199+0xc100] ;  /* 0x00c10000c738783b */ /* 0x008fe80000000200 */
[----:B------:R-:W3:Y:S02]  /*20b0*/  LDSM.16.M88.4 R12, [R192] ;  /* 0x00000000c00c783b */ /* 0x000ee40000000200 */
[C---:B----4-:R-:W-:Y:S02]  /*20c0*/  HMMA.16816.F32 R48, R52.reuse, R8, R48 ;  /* 0x000000083430723c */ /* 0x050fe40000001830 */
[----:B------:R-:W-:Y:S04]  /*20d0*/  LDSM.16.M88.4 R88, [R204+0x4000] ;  /* 0x00400000cc58783b */ /* 0x000fe80000000200 */
[----:B------:R-:W0:Y:S02]  /*20e0*/  LDGDEPBAR ;  /* 0x00000000000079af */ /* 0x000e240000000000 */
[----:B------:R-:W-:Y:S02]  /*20f0*/  HMMA.16816.F32 R44, R52, R10, R44 ;  /* 0x0000000a342c723c */ /* 0x000fe4000000182c */
[----:B------:R-:W4:Y:S06]  /*2100*/  LDSM.16.M88.4 R8, [R192+0x800] ;  /* 0x00080000c008783b */ /* 0x000f2c0000000200 */
[----:B-1----:R-:W-:Y:S08]  /*2110*/  HMMA.16816.F32 R16, R64, R36, R16 ;  /* 0x000000244010723c */ /* 0x002ff00000001810 */
[C---:B------:R-:W-:Y:S08]  /*2120*/  HMMA.16816.F32 R40, R52.reuse, R80, R40 ;  /* 0x000000503428723c */ /* 0x040ff00000001828 */
[C---:B------:R-:W-:Y:S01]  /*2130*/  HMMA.16816.F32 R72, R52.reuse, R82, R72 ;  /* 0x000000523448723c */ /* 0x040fe20000001848 */
[----:B------:R-:W-:Y:S07]  /*2140*/  LDSM.16.M88.4 R80, [R192+0x1800] ;  /* 0x00180000c050783b */ /* 0x000fee0000000200 */
[C---:B------:R-:W-:Y:S08]  /*2150*/  HMMA.16816.F32 R68, R52.reuse, R76, R68 ;  /* 0x0000004c3444723c */ /* 0x040ff00000001844 */
[----:B------:R-:W-:Y:S01]  /*2160*/  HMMA.16816.F32 R24, R52, R78, R24 ;  /* 0x0000004e3418723c */ /* 0x000fe20000001818 */
[----:B------:R-:W-:Y:S04]  /*2170*/  LDSM.16.M88.4 R52, [R205+0x8100] ;  /* 0x00810000cd34783b */ /* 0x000fe80000000200 */
[----:B------:R-:W-:Y:S03]  /*2180*/  LDSM.16.M88.4 R76, [R205+0x9100] ;  /* 0x00910000cd4c783b */ /* 0x000fe60000000200 */
[C---:B------:R-:W-:Y:S01]  /*2190*/  HMMA.16816.F32 R28, R64.reuse, R38, R28 ;  /* 0x00000026401c723c */ /* 0x040fe2000000181c */
[----:B------:R-:W1:Y:S07]  /*21a0*/  LDSM.16.M88.4 R36, [R206+0x10100] ;  /* 0x01010000ce24783b */ /* 0x000e6e0000000200 */
[C---:B--2---:R-:W-:Y:S08]  /*21b0*/  HMMA.16816.F32 R48, R64.reuse, R20, R48 ;  /* 0x000000144030723c */ /* 0x044ff00000001830 */
[----:B------:R-:W-:Y:S01]  /*21c0*/  HMMA.16816.F32 R44, R64, R22, R44 ;  /* 0x00000016402c723c */ /* 0x000fe2000000182c */
[----:B------:R-:W2:Y:S07]  /*21d0*/  LDSM.16.M88.4 R20, [R205+0x8900] ;  /* 0x00890000cd14783b */ /* 0x000eae0000000200 */
[----:B---3--:R-:W-:Y:S08]  /*21e0*/  HMMA.16816.F32 R16, R56, R12, R16 ;  /* 0x0000000c3810723c */ /* 0x008ff00000001810 */
        /* <DEDUP_REMOVED lines=8> */
[----:B------:R-:W3:Y:S07]  /*2270*/  LDSM.16.M88.4 R12, [R202+0x10100] ;  /* 0x01010000ca0c783b */ /* 0x000eee0000000200 */
[C---:B----4-:R-:W-:Y:S08]  /*2280*/  HMMA.16816.F32 R48, R56.reuse, R8, R48 ;  /* 0x000000083830723c */ /* 0x050ff00000001830 */
[----:B------:R-:W-:Y:S01]  /*2290*/  HMMA.16816.F32 R44, R56, R10, R44 ;  /* 0x0000000a382c723c */ /* 0x000fe2000000182c */
[----:B------:R-:W4:Y:S07]  /*22a0*/  LDSM.16.M88.4 R8, [R204+0x2800] ;  /* 0x00280000cc08783b */ /* 0x000f2e0000000200 */
        /* <DEDUP_REMOVED lines=9> */
[----:B------:R-:W-:Y:S07]  /*2340*/  LDSM.16.M88.4 R52, [R200+0x8100] ;  /* 0x00810000c834783b */ /* 0x000fee0000000200 */
[C---:B--2---:R-:W-:Y:S08]  /*2350*/  HMMA.16816.F32 R48, R36.reuse, R20, R48 ;  /* 0x000000142430723c */ /* 0x044ff00000001830 */
[----:B------:R-:W-:Y:S01]  /*2360*/  HMMA.16816.F32 R44, R36, R22, R44 ;  /* 0x00000016242c723c */ /* 0x000fe2000000182c */
[----:B------:R-:W1:Y:S07]  /*2370*/  LDSM.16.M88.4 R20, [R201+0x10100] ;  /* 0x01010000c914783b */ /* 0x000e6e0000000200 */
        /* <DEDUP_REMOVED lines=9> */
[----:B------:R-:W2:Y:S07]  /*2410*/  LDSM.16.M88.4 R32, [R192+0x2000] ;  /* 0x00200000c020783b */ /* 0x000eae0000000200 */
[C---:B----4-:R-:W-:Y:S08]  /*2420*/  HMMA.16816.F32 R48, R12.reuse, R8, R48 ;  /* 0x000000080c30723c */ /* 0x050ff00000001830 */
[----:B------:R-:W-:Y:S01]  /*2430*/  HMMA.16816.F32 R44, R12, R10, R44 ;  /* 0x0000000a0c2c723c */ /* 0x000fe2000000182c */
[----:B------:R-:W3:Y:S07]  /*2440*/  LDSM.16.M88.4 R8, [R200+0x9100] ;  /* 0x00910000c808783b */ /* 0x000eee0000000200 */
[----:B-1----:R-:W-:Y:S08]  /*2450*/  HMMA.16816.F32 R16, R20, R52, R16 ;  /* 0x000000341410723c */ /* 0x002ff00000001810 */
[C---:B------:R-:W-:Y:S08]  /*2460*/  HMMA.16816.F32 R40, R12.reuse, R24, R40 ;  /* 0x000000180c28723c */ /* 0x040ff00000001828 */
[C---:B------:R-:W-:Y:S01]  /*2470*/  HMMA.16816.F32 R72, R12.reuse, R26, R72 ;  /* 0x0000001a0c48723c */ /* 0x040fe20000001848 */
[----:B------:R-:W-:Y:S07]  /*2480*/  LDSM.16.M88.4 R24, [R200+0x9900] ;  /* 0x00990000c818783b */ /* 0x000fee0000000200 */
[C---:B------:R-:W-:Y:S08]  /*2490*/  HMMA.16816.F32 R68, R12.reuse, R56, R68 ;  /* 0x000000380c44723c */ /* 0x040ff00000001844 */
[----:B------:R-:W-:Y:S01]  /*24a0*/  HMMA.16816.F32 R64, R12, R58, R64 ;  /* 0x0000003a0c40723c */ /* 0x000fe20000001840 */
[----:B------:R-:W1:Y:S04]  /*24b0*/  LDSM.16.M88.4 R12, [R205+0xa100] ;  /* 0x00a10000cd0c783b */ /* 0x000e680000000200 */
[----:B------:R-:W-:Y:S03]  /*24c0*/  LDSM.16.M88.4 R56, [R205+0xa900] ;  /* 0x00a90000cd38783b */ /* 0x000fe60000000200 */
[----:B--2---:R-:W-:Y:S08]  /*24d0*/  HMMA.16816.F32 R16, R80, R32, R16 ;  /* 0x000000205010723c */ /* 0x004ff00000001810 */
[C---:B------:R-:W-:Y:S01]  /*24e0*/  HMMA.16816.F32 R28, R20.reuse, R54, R28 ;  /* 0x00000036141c723c */ /* 0x040fe2000000181c */
[----:B------:R-:W-:Y:S07]  /*24f0*/  LDSM.16.M88.4 R52, [R205+0xb100] ;  /* 0x00b10000cd34783b */ /* 0x000fee0000000200 */
[C---:B------:R-:W-:Y:S08]  /*2500*/  HMMA.16816.F32 R48, R20.reuse, R36, R48 ;  /* 0x000000241430723c */ /* 0x040ff00000001830 */
[C---:B------:R-:W-:Y:S01]  /*2510*/  HMMA.16816.F32 R44, R20.reuse, R38, R44 ;  /* 0x00000026142c723c */ /* 0x040fe2000000182c */
[----:B------:R-:W2:Y:S07]  /*2520*/  LDSM.16.M88.4 R36, [R202+0x14100] ;  /* 0x01410000ca24783b */ /* 0x000eae0000000200 */
[C---:B---3--:R-:W-:Y:S08]  /*2530*/  HMMA.16816.F32 R40, R20.reuse, R8, R40 ;  /* 0x000000081428723c */ /* 0x048ff00000001828 */
[----:B------:R-:W-:Y:S01]  /*2540*/  HMMA.16816.F32 R72, R20, R10, R72 ;  /* 0x0000000a1448723c */ /* 0x000fe20000001848 */
[----:B------:R-:W3:Y:S07]  /*2550*/  LDSM.16.M88.4 R8, [R192+0x2800] ;  /* 0x00280000c008783b */ /* 0x000eee0000000200 */
[----:B-1----:R-:W-:Y:S08]  /*2560*/  HMMA.16816.F32 R16, R60, R12, R16 ;  /* 0x0000000c3c10723c */ /* 0x002ff00000001810 */
[----:B------:R-:W-:Y:S08]  /*2570*/  HMMA.16816.F32 R68, R20, R24, R68 ;  /* 0x000000181444723c */ /* 0x000ff00000001844 */
[----:B------:R-:W-:Y:S01]  /*2580*/  HMMA.16816.F32 R28, R80, R34, R28 ;  /* 0x00000022501c723c */ /* 0x000fe2000000181c */
[----:B------:R-:W-:Y:S07]  /*2590*/  LDSM.16.M88.4 R32, [R204+0x4800] ;  /* 0x00480000cc20783b */ /* 0x000fee0000000200 */
[----:B------:R-:W-:Y:S01]  /*25a0*/  HMMA.16816.F32 R64, R20, R26, R64 ;  /* 0x0000001a1440723c */ /* 0x000fe20000001840 */
[----:B------:R-:W-:Y:S04]  /*25b0*/  LDSM.16.M88.4 R24, [R201+0x14100] ;  /* 0x01410000c918783b */ /* 0x000fe80000000200 */
[----:B------:R-:W1:Y:S03]  /*25c0*/  LDSM.16.M88.4 R20, [R200+0xa100] ;  /* 0x00a10000c814783b */ /* 0x000e660000000200 */
[----:B--2---:R-:W-:Y:S08]  /*25d0*/  HMMA.16816.F32 R16, R36, R88, R16 ;  /* 0x000000582410723c */ /* 0x004ff00000001810 */
[C---:B---3--:R-:W-:Y:S08]  /*25e0*/  HMMA.16816.F32 R48, R80.reuse, R8, R48 ;  /* 0x000000085030723c */ /* 0x048ff00000001830 */
[----:B------:R-:W-:Y:S01]  /*25f0*/  HMMA.16816.F32 R44, R80, R10, R44 ;  /* 0x0000000a502c723c */ /* 0x000fe2000000182c */
[----:B------:R-:W-:Y:S07]  /*2600*/  LDSM.16.M88.4 R8, [R192+0x4000] ;  /* 0x00400000c008783b */ /* 0x000fee0000000200 */
[----:B------:R-:W-:Y:S01]  /*2610*/  HMMA.16816.F32 R28, R60, R14, R28 ;  /* 0x0000000e3c1c723c */ /* 0x000fe2000000181c */
[----:B------:R-:W2:Y:S07]  /*2620*/  LDSM.16.M88.4 R12, [R199+0x14100] ;  /* 0x01410000c70c783b */ /* 0x000eae0000000200 */
[----:B------:R-:W-:Y:S08]  /*2630*/  HMMA.16816.F32 R40, R80, R84, R40 ;  /* 0x000000545028723c */ /* 0x000ff00000001828 */
[----:B-1----:R-:W-:Y:S08]  /*2640*/  HMMA.16816.F32 R16, R24, R20, R16 ;  /* 0x000000141810723c */ /* 0x002ff00000001810 */
[C---:B------:R-:W-:Y:S08]  /*2650*/  HMMA.16816.F32 R48, R60.reuse, R56, R48 ;  /* 0x000000383c30723c */ /* 0x040ff00000001830 */
[----:B------:R-:W-:Y:S01]  /*2660*/  HMMA.16816.F32 R44, R60, R58, R44 ;  /* 0x0000003a3c2c723c */ /* 0x000fe2000000182c */
[----:B------:R-:W1:Y:S07]  /*2670*/  LDSM.16.M88.4 R56, [R204+0x5000] ;  /* 0x00500000cc38783b */ /* 0x000e6e0000000200 */
[----:B------:R-:W-:Y:S01]  /*2680*/  HMMA.16816.F32 R28, R36, R90, R28 ;  /* 0x0000005a241c723c */ /* 0x000fe2000000181c */
[----:B------:R-:W3:Y:S07]  /*2690*/  LDSM.16.M88.4 R88, [R200+0xa900] ;  /* 0x00a90000c858783b */ /* 0x000eee0000000200 */
[----:B--2---:R-:W-:Y:S08]  /*26a0*/  HMMA.16816.F32 R16, R12, R8, R16 ;  /* 0x000000080c10723c */ /* 0x004ff00000001810 */
[----:B------:R-:W-:Y:S08]  /*26b0*/  HMMA.16816.F32 R40, R60, R52, R40 ;  /* 0x000000343c28723c */ /* 0x000ff00000001828 */
[----:B------:R-:W-:Y:S08]  /*26c0*/  HMMA.16816.F32 R72, R80, R86, R72 ;  /* 0x000000565048723c */ /* 0x000ff00000001848 */
[----:B------:R-:W-:Y:S01]  /*26d0*/  HMMA.16816.F32 R48, R36, R32, R48 ;  /* 0x000000202430723c */ /* 0x000fe20000001830 */
[----:B------:R-:W-:-:S07]  /*26e0*/  FMUL.FTZ R16, R16, c[0x0][0x320] ;  /* 0x0000c80010107a20 */ /* 0x000fce0000410000 */
[----:B------:R-:W-:Y:S01]  /*26f0*/  HMMA.16816.F32 R44, R36, R34, R44 ;  /* 0x00000022242c723c */ /* 0x000fe2000000182c */
[----:B------:R-:W2:Y:S07]  /*2700*/  LDSM.16.M88.4 R32, [R205+0xb900] ;  /* 0x00b90000cd20783b */ /* 0x000eae0000000200 */
[----:B------:R-:W-:Y:S01]  /*2710*/  HMMA.16816.F32 R28, R24, R22, R28 ;  /* 0x00000016181c723c */ /* 0x000fe2000000181c */
[----:B------:R-:W4:Y:S07]  /*2720*/  LDSM.16.M88.4 R20, [R192+0x4800] ;  /* 0x00480000c014783b */ /* 0x000f2e0000000200 */
[C---:B------:R-:W-:Y:S01]  /*2730*/  HMMA.16816.F32 R68, R80.reuse, R76, R68 ;  /* 0x0000004c5044723c */ /* 0x040fe20000001844 */
[----:B------:R5:W2:Y:S06]  /*2740*/  MUFU.TANH R76, R16 ;  /* 0x00000010004c7308 */ /* 0x000aac0000002400 */
[----:B------:R-:W-:Y:S01]  /*2750*/  FMUL.FTZ R77, R19, c[0x0][0x320] ;  /* 0x0000c800134d7a20 */ /* 0x000fe20000410000 */
[----:B------:R-:W-:Y:S05]  /*2760*/  HMMA.16816.F32 R64, R80, R78, R64 ;  /* 0x0000004e5040723c */ /* 0x000fea0000001840 */
[----:B------:R-:W2:Y:S03]  /*2770*/  MUFU.TANH R77, R77 ;  /* 0x0000004d004d7308 */ /* 0x000ea60000002400 */
[----:B-1----:R-:W-:Y:S07]  /*2780*/  HMMA.16816.F32 R40, R36, R56, R40 ;  /* 0x000000382428723c */ /* 0x002fee0000001828 */
[----:B------:R-:W-:Y:S01]  /*2790*/  FMUL.FTZ R56, R17, c[0x0][0x320] ;  /* 0x0000c80011387a20 */ /* 0x000fe20000410000 */
[----:B------:R-:W-:Y:S01]  /*27a0*/  HMMA.16816.F32 R72, R60, R54, R72 ;  /* 0x000000363c48723c */ /* 0x000fe20000001848 */
[----:B------:R-:W-:Y:S01]  /*27b0*/  FMUL.FTZ R57, R18, c[0x0][0x320] ;  /* 0x0000c80012397a20 */ /* 0x000fe20000410000 */
[----:B------:R-:W-:Y:S03]  /*27c0*/  LDSM.16.M88.4 R52, [R192+0x5000] ;  /* 0x00500000c034783b */ /* 0x000fe60000000200 */
[----:B------:R-:W1:Y:S01]  /*27d0*/  MUFU.TANH R56, R56 ;  /* 0x0000003800387308 */ /* 0x000e620000002400 */
[----:B-----5:R-:W5:Y:S02]  /*27e0*/  LDSM.16.M88.4 R16, [R204+0x5800] ;  /* 0x00580000cc10783b */ /* 0x020f640000000200 */
[C---:B---3--:R-:W-:Y:S05]  /*27f0*/  HMMA.16816.F32 R48, R24.reuse, R88, R48 ;  /* 0x000000581830723c */ /* 0x048fea0000001830 */
[----:B------:R-:W3:Y:S03]  /*2800*/  MUFU.TANH R57, R57 ;  /* 0x0000003900397308 */ /* 0x000ee60000002400 */
[----:B------:R-:W-:Y:S08]  /*2810*/  HMMA.16816.F32 R44, R24, R90, R44 ;  /* 0x0000005a182c723c */ /* 0x000ff0000000182c */
[----:B------:R-:W-:Y:S01]  /*2820*/  HMMA.16816.F32 R28, R12, R10, R28 ;  /* 0x0000000a0c1c723c */ /* 0x000fe2000000181c */
[----:B------:R-:W1:Y:S07]  /*2830*/  LDSM.16.M88.4 R8, [R200+0xb100] ;  /* 0x00b10000c808783b */ /* 0x000e6e0000000200 */
[C---:B--2---:R-:W-:Y:S08]  /*2840*/  HMMA.16816.F32 R68, R60.reuse, R32, R68 ;  /* 0x000000203c44723c */ /* 0x044ff00000001844 */
[----:B------:R-:W-:Y:S08]  /*2850*/  HMMA.16816.F32 R64, R60, R34, R64 ;  /* 0x000000223c40723c */ /* 0x000ff00000001840 */
[----:B----4-:R-:W-:Y:S01]  /*2860*/  HMMA.16816.F32 R48, R12, R20, R48 ;  /* 0x000000140c30723c */ /* 0x010fe20000001830 */
[----:B------:R-:W-:-:S02]  /*2870*/  FMUL.FTZ R28, R28, c[0x0][0x320] ;  /* 0x0000c8001c1c7a20 */ /* 0x000fc40000410000 */
[----:B------:R-:W-:Y:S02]  /*2880*/  FMUL.FTZ R29, R29, c[0x0][0x320] ;  /* 0x0000c8001d1d7a20 */ /* 0x000fe40000410000 */
[----:B------:R-:W-:Y:S02]  /*2890*/  FMUL.FTZ R30, R30, c[0x0][0x320] ;  /* 0x0000c8001e1e7a20 */ /* 0x000fe40000410000 */
[----:B------:R-:W-:Y:S01]  /*28a0*/  FMUL.FTZ R31, R31, c[0x0][0x320] ;  /* 0x0000c8001f1f7a20 */ /* 0x000fe20000410000 */
[----:B------:R-:W-:Y:S01]  /*28b0*/  HMMA.16816.F32 R72, R36, R58, R72 ;  /* 0x0000003a2448723c */ /* 0x000fe20000001848 */
[----:B------:R-:W2:Y:S07]  /*28c0*/  MUFU.TANH R28, R28 ;  /* 0x0000001c001c7308 */ /* 0x000eae0000002400 */
[----:B------:R-:W-:Y:S01]  /*28d0*/  HMMA.16816.F32 R44, R12, R22, R44 ;  /* 0x000000160c2c723c */ /* 0x000fe2000000182c */
[----:B------:R-:W4:Y:S01]  /*28e0*/  LDSM.16.M88.4 R20, [R200+0xb900] ;  /* 0x00b90000c814783b */ /* 0x000f220000000200 */
[----:B------:R-:W1:Y:S06]  /*28f0*/  MUFU.TANH R29, R29 ;  /* 0x0000001d001d7308 */ /* 0x000e6c0000002400 */
[----:B-----5:R-:W-:Y:S01]  /*2900*/  HMMA.16816.F32 R68, R36, R16, R68 ;  /* 0x000000102444723c */ /* 0x020fe20000001844 */
[----:B------:R-:W-:Y:S01]  /*2910*/  FMUL.FTZ R32, R48, c[0x0][0x320] ;  /* 0x0000c80030207a20 */ /* 0x000fe20000410000 */
[----:B------:R-:W2:Y:S01]  /*2920*/  MUFU.TANH R30, R30 ;  /* 0x0000001e001e7308 */ /* 0x000ea20000002400 */
[----:B------:R-:W-:-:S04]  /*2930*/  FMUL.FTZ R33, R49, c[0x0][0x320] ;  /* 0x0000c80031217a20 */ /* 0x000fc80000410000 */
[----:B------:R-:W-:Y:S01]  /*2940*/  FMUL.FTZ R16, R50, c[0x0][0x320] ;  /* 0x0000c80032107a20 */ /* 0x000fe20000410000 */
[----:B------:R-:W-:Y:S01]  /*2950*/  HMMA.16816.F32 R64, R36, R18, R64 ;  /* 0x000000122440723c */ /* 0x000fe20000001840 */
[----:B------:R-:W-:Y:S01]  /*2960*/  FMUL.FTZ R17, R51, c[0x0][0x320] ;  /* 0x0000c80033117a20 */ /* 0x000fe20000410000 */
[----:B------:R-:W2:Y:S06]  /*2970*/  MUFU.TANH R31, R31 ;  /* 0x0000001f001f7308 */ /* 0x000eac0000002400 */
[----:B-1----:R-:W-:Y:S01]  /*2980*/  HMMA.16816.F32 R40, R24, R8, R40 ;  /* 0x000000081828723c */ /* 0x002fe20000001828 */
[----:B------:R-:W-:Y:S01]  /*2990*/  FMUL.FTZ R35, R44, c[0x0][0x320] ;  /* 0x0000c8002c237a20 */ /* 0x000fe20000410000 */
[----:B------:R-:W1:Y:S01]  /*29a0*/  MUFU.TANH R32, R32 ;  /* 0x0000002000207308 */ /* 0x000e620000002400 */
[----:B------:R-:W-:-:S02]  /*29b0*/  FMUL.FTZ R34, R45, c[0x0][0x320] ;  /* 0x0000c8002d227a20 */ /* 0x000fc40000410000 */
[----:B------:R-:W-:Y:S02]  /*29c0*/  FMUL.FTZ R18, R46, c[0x0][0x320] ;  /* 0x0000c8002e127a20 */ /* 0x000fe40000410000 */
[----:B------:R-:W-:Y:S01]  /*29d0*/  FMUL.FTZ R19, R47, c[0x0][0x320] ;  /* 0x0000c8002f137a20 */ /* 0x000fe20000410000 */
[----:B------:R-:W-:Y:S01]  /*29e0*/  HMMA.16816.F32 R72, R24, R10, R72 ;  /* 0x0000000a1848723c */ /* 0x000fe20000001848 */
[----:B------:R-:W5:Y:S01]  /*29f0*/  LDSM.16.M88.4 R8, [R192+0x5800] ;  /* 0x00580000c008783b */ /* 0x000f620000000200 */
[----:B------:R-:W1:Y:S01]  /*2a00*/  MUFU.TANH R33, R33 ;  /* 0x0000002100217308 */ /* 0x000e620000002400 */
[----:B------:R-:W-:-:S05]  /*2a10*/  DEPBAR.LE SB0, 0x0 ;  /* 0x000080000000791a */ /* 0x000fca0000000000 */
[C---:B----4-:R-:W-:Y:S02]  /*2a20*/  HMMA.16816.F32 R68, R24.reuse, R20, R68 ;  /* 0x000000141844723c */ /* 0x050fe40000001844 */
[----:B------:R-:W4:Y:S06]  /*2a30*/  MUFU.TANH R16, R16 ;  /* 0x0000001000107308 */ /* 0x000f2c0000002400 */
[----:B------:R-:W-:Y:S02]  /*2a40*/  HMMA.16816.F32 R64, R24, R22, R64 ;  /* 0x000000161840723c */ /* 0x000fe40000001840 */
[----:B------:R-:W1:Y:S06]  /*2a50*/  MUFU.TANH R17, R17 ;  /* 0x0000001100117308 */ /* 0x000e6c0000002400 */
[C---:B------:R-:W-:Y:S02]  /*2a60*/  HMMA.16816.F32 R40, R12.reuse, R52, R40 ;  /* 0x000000340c28723c */ /* 0x040fe40000001828 */
[----:B------:R-:W1:Y:S06]  /*2a70*/  MUFU.TANH R35, R35 ;  /* 0x0000002300237308 */ /* 0x000e6c0000002400 */
[C---:B------:R-:W-:Y:S02]  /*2a80*/  HMMA.16816.F32 R72, R12.reuse, R54, R72 ;  /* 0x000000360c48723c */ /* 0x040fe40000001848 */
[----:B------:R-:W1:Y:S06]  /*2a90*/  MUFU.TANH R34, R34 ;  /* 0x0000002200227308 */ /* 0x000e6c0000002400 */
[C---:B-----5:R-:W-:Y:S02]  /*2aa0*/  HMMA.16816.F32 R68, R12.reuse, R8, R68 ;  /* 0x000000080c44723c */ /* 0x060fe40000001844 */
[----:B------:R-:W1:Y:S06]  /*2ab0*/  MUFU.TANH R18, R18 ;  /* 0x0000001200127308 */ /* 0x000e6c0000002400 */
[----:B------:R-:W-:Y:S01]  /*2ac0*/  HMMA.16816.F32 R64, R12, R10, R64 ;  /* 0x0000000a0c40723c */ /* 0x000fe20000001840 */
[----:B------:R-:W-:Y:S01]  /*2ad0*/  FMUL.FTZ R40, R40, c[0x0][0x320] ;  /* 0x0000c80028287a20 */ /* 0x000fe20000410000 */
[----:B------:R-:W1:Y:S01]  /*2ae0*/  MUFU.TANH R19, R19 ;  /* 0x0000001300137308 */ /* 0x000e620000002400 */
[----:B------:R-:W-:-:S02]  /*2af0*/  FMUL.FTZ R41, R41, c[0x0][0x320] ;  /* 0x0000c80029297a20 */ /* 0x000fc40000410000 */
[----:B------:R-:W-:Y:S02]  /*2b00*/  FMUL.FTZ R42, R42, c[0x0][0x320] ;  /* 0x0000c8002a2a7a20 */ /* 0x000fe40000410000 */
[----:B------:R-:W-:Y:S02]  /*2b10*/  FMUL.FTZ R43, R43, c[0x0][0x320] ;  /* 0x0000c8002b2b7a20 */ /* 0x000fe40000410000 */
[----:B------:R-:W-:Y:S01]  /*2b20*/  FMUL.FTZ R72, R72, c[0x0][0x320] ;  /* 0x0000c80048487a20 */ /* 0x000fe20000410000 */
[----:B------:R1:W1:Y:S01]  /*2b30*/  MUFU.TANH R171, R40 ;  /* 0x0000002800ab7308 */ /* 0x0002620000002400 */
[----:B------:R-:W-:Y:S02]  /*2b40*/  FMUL.FTZ R73, R73, c[0x0][0x320] ;  /* 0x0000c80049497a20 */ /* 0x000fe40000410000 */
[----:B------:R-:W-:Y:S02]  /*2b50*/  FMUL.FTZ R74, R74, c[0x0][0x320] ;  /* 0x0000c8004a4a7a20 */ /* 0x000fe40000410000 */
[----:B------:R-:W-:-:S02]  /*2b60*/  FMUL.FTZ R75, R75, c[0x0][0x320] ;  /* 0x0000c8004b4b7a20 */ /* 0x000fc40000410000 */
[----:B------:R-:W-:Y:S01]  /*2b70*/  FMUL.FTZ R68, R68, c[0x0][0x320] ;  /* 0x0000c80044447a20 */ /* 0x000fe20000410000 */
[----:B------:R1:W1:Y:S01]  /*2b80*/  MUFU.TANH R163, R41 ;  /* 0x0000002900a37308 */ /* 0x0002620000002400 */
[----:B------:R-:W-:Y:S02]  /*2b90*/  FMUL.FTZ R69, R69, c[0x0][0x320] ;  /* 0x0000c80045457a20 */ /* 0x000fe40000410000 */
[----:B------:R-:W-:Y:S02]  /*2ba0*/  FMUL.FTZ R70, R70, c[0x0][0x320] ;  /* 0x0000c80046467a20 */ /* 0x000fe40000410000 */
[----:B------:R-:W-:Y:S02]  /*2bb0*/  FMUL.FTZ R71, R71, c[0x0][0x320] ;  /* 0x0000c80047477a20 */ /* 0x000fe40000410000 */
[----:B------:R-:W-:Y:S01]  /*2bc0*/  FMUL.FTZ R64, R64, c[0x0][0x320] ;  /* 0x0000c80040407a20 */ /* 0x000fe20000410000 */
[----:B------:R1:W1:Y:S01]  /*2bd0*/  MUFU.TANH R166, R42 ;  /* 0x0000002a00a67308 */ /* 0x0002620000002400 */
[----:B------:R-:W-:-:S02]  /*2be0*/  FMUL.FTZ R65, R65, c[0x0][0x320] ;  /* 0x0000c80041417a20 */ /* 0x000fc40000410000 */
[----:B------:R-:W-:Y:S02]  /*2bf0*/  FMUL.FTZ R66, R66, c[0x0][0x320] ;  /* 0x0000c80042427a20 */ /* 0x000fe40000410000 */
[----:B------:R-:W-:-:S03]  /*2c00*/  FMUL.FTZ R67, R67, c[0x0][0x320] ;  /* 0x0000c80043437a20 */ /* 0x000fc60000410000 */
[----:B------:R1:W1:Y:S08]  /*2c10*/  MUFU.TANH R176, R43 ;  /* 0x0000002b00b07308 */ /* 0x0002700000002400 */
        /* <DEDUP_REMOVED lines=11> */
[----:B------:R1:W1:Y:S01]  /*2cd0*/  MUFU.TANH R164, R67 ;  /* 0x0000004300a47308 */ /* 0x0002620000002400 */
[----:B------:R-:W-:Y:S06]  /*2ce0*/  BAR.SYNC.DEFER_BLOCKING 0x0 ;  /* 0x0000000000007b1d */ /* 0x000fec0000010000 */
[----:B------:R-:W-:Y:S05]  /*2cf0*/  @!P4 BRA `(.L_x_10) ;  /* 0x000004300000c947 */ /* 0x000fea0003800000 */
[----:B--234-:R-:W-:Y:S01]  /*2d00*/  ULEA UR11, UR11, UR8, 0x6 ;  /* 0x000000080b0b7291 */ /* 0x01cfe2000f8e303f */
[----:B------:R-:W-:-:S05]  /*2d10*/  IMAD.MOV.U32 R208, RZ, RZ, RZ ;  /* 0x000000ffffd07224 */ /* 0x000fca00078e00ff */
[----:B------:R-:W-:-:S05]  /*2d20*/  IMAD.U32 R209, RZ, RZ, UR11 ;  /* 0x0000000bffd17e24 */ /* 0x000fca000f8e00ff */
[----:B------:R-:W-:-:S05]  /*2d30*/  IADD3 R209, R209, -0x40, R210 ;  /* 0xffffffc0d1d17810 */ /* 0x000fca0007ffe0d2 */
[----:B------:R-:W-:-:S04]  /*2d40*/  @P0 IMAD.HI.U32 R7, R209, c[0x0][0x2bc], RZ ;  /* 0x0000af00d1070a27 */ /* 0x000fc800078e00ff */
[----:B------:R-:W-:Y:S01]  /*2d50*/  IMAD.MOV.U32 R6, RZ, RZ, R209 ;  /* 0x000000ffff067224 */ /* 0x000fe200078e00d1 */
[----:B------:R-:W-:-:S04]  /*2d60*/  @P0 SHF.R.U32.HI R6, RZ, c[0x0][0x2c0], R7 ;  /* 0x0000b000ff060a19 */ /* 0x000fc80000011607 */
[----:B------:R-:W-:-:S04]  /*2d70*/  @!P6 IADD3 R10, P4, R6, UR16, RZ ;  /* 0x00000010060aec10 */ /* 0x000fc8000ff9e0ff */
[----:B------:R-:W-:Y:S02]  /*2d80*/  @!P6 LEA.HI.X.SX32 R7, R6, UR15, 0x1, P4 ;  /* 0x0000000f0607ec11 */ /* 0x000fe4000a0f0eff */
[----:B------:R-:W-:-:S04]  /*2d90*/  @!P6 LEA R8, P4, R10, c[0x0][0x2a0], 0x2 ;  /* 0x0000a8000a08ea11 */ /* 0x000fc800078810ff */
[----:B------:R-:W-:-:S05]  /*2da0*/  @!P6 LEA.HI.X R9, R10, c[0x0][0x2a4], R7, 0x2, P4 ;  /* 0x0000a9000a09ea11 */ /* 0x000fca00020f1407 */
[----:B------:R-:W2:Y:S01]  /*2db0*/  @!P6 LDG.E R208, [R8.64] ;  /* 0x0000000c08d0e981 */ /* 0x000ea2000c1e1900 */
[----:B------:R-:W-:Y:S01]  /*2dc0*/  IMAD.MOV R6, RZ, RZ, -R6 ;  /* 0x000000ffff067224 */ /* 0x000fe200078e0a06 */
[----:B------:R-:W-:Y:S02]  /*2dd0*/  SEL R22, RZ, 0x10, P1 ;  /* 0x00000010ff167807 */ /* 0x000fe40000800000 */
[----:B------:R-:W-:Y:S01]  /*2de0*/  SHF.L.U64.HI R12, R135, 0x1, R144 ;  /* 0x00000001870c7819 */ /* 0x000fe20000010290 */
[----:B------:R-:W-:Y:S01]  /*2df0*/  IMAD R209, R6, c[0x0][0x2b8], R209 ;  /* 0x0000ae0006d17a24 */ /* 0x000fe200078e02d1 */
[----:B------:R-:W-:-:S03]  /*2e00*/  IADD3 R13, -R22, 0x10, RZ ;  /* 0x00000010160d7810 */ /* 0x000fc60007ffe1ff */
[----:B------:R-:W-:Y:S01]  /*2e10*/  IMAD.WIDE.U32 R10, R209, c[0x0][0x1e0], RZ ;  /* 0x00007800d10a7a25 */ /* 0x000fe200078e00ff */
[----:B------:R-:W-:Y:S02]  /*2e20*/  SHF.R.S32.HI R6, RZ, 0x1f, R209 ;  /* 0x0000001fff067819 */ /* 0x000fe400000114d1 */
[----:B------:R-:W-:-:S03]  /*2e30*/  LOP3.LUT R13, R13, 0xf, RZ, 0xc0, !PT ;  /* 0x0000000f0d0d7812 */ /* 0x000fc600078ec0ff */
[----:B------:R-:W-:-:S04]  /*2e40*/  IMAD R6, R6, c[0x0][0x1e0], RZ ;  /* 0x0000780006067a24 */ /* 0x000fc800078e02ff */
[----:B------:R-:W-:-:S04]  /*2e50*/  IMAD R7, R209, c[0x0][0x1e4], R6 ;  /* 0x00007900d1077a24 */ /* 0x000fc800078e0206 */
[----:B------:R-:W-:Y:S01]  /*2e60*/  IMAD.IADD R11, R11, 0x1, R7 ;  /* 0x000000010b0b7824 */ /* 0x000fe200078e0207 */
[----:B--2---:R-:W-:-:S03]  /*2e70*/  SHF.R.S32.HI R7, RZ, 0x1f, R208 ;  /* 0x0000001fff077819 */ /* 0x004fc600000114d0 */
[----:B------:R-:W-:Y:S01]  /*2e80*/  IMAD.WIDE.U32 R8, R208, c[0x0][0x1f0], R10 ;  /* 0x00007c00d0087a25 */ /* 0x000fe200078e000a */
[----:B------:R-:W-:-:S03]  /*2e90*/  SEL R10, RZ, 0x10, P3 ;  /* 0x00000010ff0a7807 */ /* 0x000fc60001800000 */
[----:B------:R-:W-:Y:S01]  /*2ea0*/  IMAD R7, R7, c[0x0][0x1f0], RZ ;  /* 0x00007c0007077a24 */ /* 0x000fe200078e02ff */
[----:B------:R-:W-:Y:S01]  /*2eb0*/  IADD3 R23, P4, R8, UR20, RZ ;  /* 0x0000001408177c10 */ /* 0x000fe2000ff9e0ff */
[----:B------:R-:W-:Y:S01]  /*2ec0*/  IMAD.SHL.U32 R11, R135, 0x2, RZ ;  /* 0x00000002870b7824 */ /* 0x000fe200078e00ff */
[----:B------:R-:W-:Y:S01]  /*2ed0*/  IADD3 R26, -R10, 0x10, RZ ;  /* 0x000000100a1a7810 */ /* 0x000fe20007ffe1ff */
[----:B------:R-:W-:Y:S01]  /*2ee0*/  IMAD R6, R208, c[0x0][0x1f4], R7 ;  /* 0x00007d00d0067a24 */ /* 0x000fe200078e0207 */
[----:B------:R-:W-:Y:S02]  /*2ef0*/  SEL R7, RZ, 0x10, P2 ;  /* 0x00000010ff077807 */ /* 0x000fe40001000000 */
[----:B------:R-:W-:Y:S02]  /*2f00*/  LOP3.LUT R26, R26, 0xf, RZ, 0xc0, !PT ;  /* 0x0000000f1a1a7812 */ /* 0x000fe400078ec0ff */
[----:B------:R-:W-:Y:S02]  /*2f10*/  IADD3.X R8, R9, UR18, R6, P4, !PT ;  /* 0x0000001209087c10 */ /* 0x000fe4000a7fe406 */
[----:B------:R-:W-:-:S02]  /*2f20*/  LEA R6, P4, R23, c[0x0][0x1c8], 0x1 ;  /* 0x0000720017067a11 */ /* 0x000fc400078808ff */
[----:B------:R-:W-:Y:S02]  /*2f30*/  IADD3 R25, -R7, 0x10, RZ ;  /* 0x0000001007197810 */ /* 0x000fe40007ffe1ff */
[----:B------:R-:W-:Y:S01]  /*2f40*/  LEA.HI.X R23, R23, c[0x0][0x1cc], R8, 0x1, P4 ;  /* 0x0000730017177a11 */ /* 0x000fe200020f0c08 */
[----:B------:R-:W2:Y:S01]  /*2f50*/  SHFL.IDX PT, R14, R6, 0x1, 0x181f ;  /* 0x00381f00060e7f89 */ /* 0x000ea200000e0000 */
[C---:B------:R-:W-:Y:S01]  /*2f60*/  IMAD.SHL.U32 R8, R134.reuse, 0x2, RZ ;  /* 0x0000000286087824 */ /* 0x040fe200078e00ff */
[----:B------:R-:W-:Y:S02]  /*2f70*/  LOP3.LUT R25, R25, 0xf, RZ, 0xc0, !PT ;  /* 0x0000000f19197812 */ /* 0x000fe400078ec0ff */
[----:B------:R-:W3:Y:S01]  /*2f80*/  SHFL.IDX PT, R15, R23, 0x1, 0x181f ;  /* 0x00381f00170f7f89 */ /* 0x000ee200000e0000 */
[----:B------:R-:W-:-:S03]  /*2f90*/  SHF.L.U64.HI R9, R134, 0x1, R145 ;  /* 0x0000000186097819 */ /* 0x000fc60000010291 */
[----:B------:R4:W5:Y:S04]  /*2fa0*/  SHFL.IDX PT, R21, R6, RZ, 0x181f ;  /* 0x00181fff06157589 */ /* 0x00096800000e0000 */
[----:B------:R-:W1:Y:S01]  /*2fb0*/  SHFL.IDX PT, R20, R23, RZ, 0x181f ;  /* 0x00181fff17147589 */ /* 0x000e6200000e0000 */
[----:B--2---:R-:W-:-:S04]  /*2fc0*/  IADD3 R26, P5, P4, R26, R14, R11 ;  /* 0x0000000e1a1a7210 */ /* 0x004fc80007cbe00b */
[----:B---3--:R-:W-:Y:S02]  /*2fd0*/  IADD3.X R27, RZ, R15, R12, P5, P4 ;  /* 0x0000000fff1b7210 */ /* 0x008fe40002fe840c */
[----:B------:R-:W-:Y:S01]  /*2fe0*/  IADD3 R24, P5, P4, R25, R14, R8 ;  /* 0x0000000e19187210 */ /* 0x000fe20007cbe008 */
[----:B----4-:R-:W-:-:S03]  /*2ff0*/  IMAD.SHL.U32 R6, R133, 0x2, RZ ;  /* 0x0000000285067824 */ /* 0x010fc600078e00ff */
[----:B------:R-:W-:Y:S02]  /*3000*/  IADD3.X R25, RZ, R15, R9, P5, P4 ;  /* 0x0000000fff197210 */ /* 0x000fe40002fe8409 */
[----:B------:R-:W-:Y:S02]  /*3010*/  IADD3 R14, P5, P4, R13, R14, R6 ;  /* 0x0000000e0d0e7210 */ /* 0x000fe40007cbe006 */
[----:B------:R-:W-:-:S04]  /*3020*/  SHF.L.U64.HI R13, R133, 0x1, R2 ;  /* 0x00000001850d7819 */ /* 0x000fc80000010202 */
[----:B------:R-:W-:Y:S02]  /*3030*/  IADD3.X R15, RZ, R15, R13, P5, P4 ;  /* 0x0000000fff0f7210 */ /* 0x000fe40002fe840d */
[C---:B-----5:R-:W-:Y:S02]  /*3040*/  IADD3 R36, P5, R21.reuse, R11, RZ ;  /* 0x0000000b15247210 */ /* 0x060fe40007fbe0ff */
[----:B------:R-:W-:-:S03]  /*3050*/  IADD3 R8, P4, R21, R8, RZ ;  /* 0x0000000815087210 */ /* 0x000fc60007f9e0ff */
[----:B-1----:R-:W-:Y:S01]  /*3060*/  IMAD.X R37, R20, 0x1, R12, P5 ;  /* 0x0000000114257824 */ /* 0x002fe200028e060c */
[----:B------:R-:W-:Y:S01]  /*3070*/  ISETP.NE.U32.AND P5, PT, R10, RZ, PT ;  /* 0x000000ff0a00720c */ /* 0x000fe20003fa5070 */
[C---:B------:R-:W-:Y:S01]  /*3080*/  IMAD.X R9, R20.reuse, 0x1, R9, P4 ;  /* 0x0000000114097824 */ /* 0x040fe200020e0609 */
[----:B------:R-:W-:Y:S02]  /*3090*/  IADD3 R10, P4, R21, R6, RZ ;  /* 0x00000006150a7210 */ /* 0x000fe40007f9e0ff */
[----:B------:R1:W-:Y:S03]  /*30a0*/  LDGSTS.E.BYPASS.LTC128B.128 [R207+0x6100], [R36.64], !P3 ;  /* 0x0610000024cf7fae */ /* 0x0003e6000d901d4c */
[----:B------:R-:W-:Y:S01]  /*30b0*/  IMAD.X R11, R20, 0x1, R13, P4 ;  /* 0x00000001140b7824 */ /* 0x000fe200020e060d */
[----:B------:R1:W-:Y:S01]  /*30c0*/  LDGSTS.E.BYPASS.LTC128B.128 [R207+0x8100], [R8.64], !P2 ;  /* 0x0810000008cf7fae */ /* 0x0003e2000d101d4c */
[----:B------:R-:W-:-:S03]  /*30d0*/  ISETP.NE.U32.AND P4, PT, R7, RZ, PT ;  /* 0x000000ff0700720c */ /* 0x000fc60003f85070 */
[----:B------:R1:W-:Y:S04]  /*30e0*/  LDGSTS.E.BYPASS.LTC128B.128 [R207+0xa100], [R10.64], !P1 ;  /* 0x0a1000000acf7fae */ /* 0x0003e8000c901d4c */
[----:B------:R1:W-:Y:S01]  /*30f0*/  LDGSTS.E.BYPASS.LTC128B.128.ZFILL [R207+0x7100], [R26.64], P5 ;  /* 0x071000001acf7fae */ /* 0x0003e2000a941d4c */
[----:B------:R-:W-:-:S05]  /*3100*/  ISETP.NE.U32.AND P5, PT, R22, RZ, PT ;  /* 0x000000ff1600720c */ /* 0x000fca0003fa5070 */
[----:B------:R1:W-:Y:S08]  /*3110*/  LDGSTS.E.BYPASS.LTC128B.128.ZFILL [R207+0x9100], [R24.64], P4 ;  /* 0x0910000018cf7fae */ /* 0x0003f0000a141d4c */
[----:B------:R1:W-:Y:S02]  /*3120*/  LDGSTS.E.BYPASS.LTC128B.128.ZFILL [R207+0xb100], [R14.64], P5 ;  /* 0x0b1000000ecf7fae */ /* 0x0003e4000a941d4c */
.L_x_10:
[----:B--234-:R-:W-:Y:S01]  /*3130*/  LOP3.LUT R4, R4, 0xffffffe0, RZ, 0xc0, !PT ;  /* 0xffffffe004047812 */ /* 0x01cfe200078ec0ff */
[----:B------:R-:W-:Y:S01]  /*3140*/  IMAD.SHL.U32 R203, R203, 0x2, RZ ;  /* 0x00000002cbcb7824 */ /* 0x000fe200078e00ff */
[----:B------:R-:W-:Y:S01]  /*3150*/  UIADD3 UR6, UR6, -0x2, URZ ;  /* 0xfffffffe06067890 */ /* 0x000fe2000fffe03f */
[----:B------:R-:W0:Y:S02]  /*3160*/  LDGDEPBAR ;  /* 0x00000000000079af */ /* 0x000e240000000000 */
[----:B------:R-:W-:Y:S01]  /*3170*/  IMAD.IADD R7, R3, 0x1, -R4 ;  /* 0x0000000103077824 */ /* 0x000fe200078e0a04 */
[----:B------:R-:W-:Y:S01]  /*3180*/  UISETP.GE.AND UP0, UPT, UR6, UR7, UPT ;  /* 0x000000070600728c */ /* 0x000fe2000bf06270 */
[----:B------:R-:W-:Y:S01]  /*3190*/  IMAD.U32 R3, RZ, RZ, UR9 ;  /* 0x00000009ff037e24 */ /* 0x000fe2000f8e00ff */
[----:B-1----:R-:W-:Y:S01]  /*31a0*/  LDSM.16.MT88.4 R40, [R203+0x2100] ;  /* 0x00210000cb28783b */ /* 0x002fe20000004200 */
[C---:B------:R-:W-:Y:S01]  /*31b0*/  IMAD R197, R5.reuse, 0x2, R203 ;  /* 0x0000000205c57824 */ /* 0x040fe200078e02cb */
[----:B------:R-:W-:Y:S01]  /*31c0*/  SHF.R.S32.HI R4, RZ, 0x1f, R7 ;  /* 0x0000001fff047819 */ /* 0x000fe20000011407 */
[----:B------:R-:W-:Y:S01]  /*31d0*/  IMAD R198, R0, 0x2, R203 ;  /* 0x0000000200c67824 */ /* 0x000fe200078e02cb */
[----:B------:R-:W-:Y:S02]  /*31e0*/  LDSM.16.MT88.4 R124, [R203+0x100] ;  /* 0x00010000cb7c783b */ /* 0x000fe40000004200 */
[----:B------:R-:W-:Y:S01]  /*31f0*/  LEA.HI R4, R4, R7, RZ, 0x2 ;  /* 0x0000000704047211 */ /* 0x000fe200078f10ff */
[----:B------:R-:W-:Y:S01]  /*3200*/  IMAD R196, R5, 0x2, R198 ;  /* 0x0000000205c47824 */ /* 0x000fe200078e02c6 */
[----:B------:R-:W-:Y:S02]  /*3210*/  LDSM.16.MT88.4 R116, [R198+0x100] ;  /* 0x00010000c674783b */ /* 0x000fe40000004200 */
[----:B------:R-:W-:-:S02]  /*3220*/  LOP3.LUT R4, R4, 0x7ffffffc, RZ, 0xc0, !PT ;  /* 0x7ffffffc04047812 */ /* 0x000fc400078ec0ff */
[----:B------:R-:W-:Y:S03]  /*3230*/  LDSM.16.MT88.4 R108, [R197+0x100] ;  /* 0x00010000c56c783b */ /* 0x000fe60000004200 */
[----:B------:R-:W-:Y:S01]  /*3240*/  IMAD.IADD R4, R7, 0x1, -R4 ;  /* 0x0000000107047824 */ /* 0x000fe200078e0a04 */
[----:B------:R-:W-:Y:S03]  /*3250*/  LDSM.16.MT88.4 R100, [R196+0x100] ;  /* 0x00010000c464783b */ /* 0x000fe60000004200 */
[----:B------:R-:W-:Y:S01]  /*3260*/  IMAD R3, R4, -0x2, R3 ;  /* 0xfffffffe04037824 */ /* 0x000fe200078e0203 */
[----:B------:R-:W-:Y:S04]  /*3270*/  LDSM.16.MT88.4 R48, [R198+0x2100] ;  /* 0x00210000c630783b */ /* 0x000fe80000004200 */
[C---:B------:R-:W-:Y:S01]  /*3280*/  ISETP.GT.AND P5, PT, R3.reuse, RZ, PT ;  /* 0x000000ff0300720c */ /* 0x040fe20003fa4270 */
[----:B------:R-:W-:Y:S01]  /*3290*/  LDSM.16.MT88.4 R64, [R196+0x2100] ;  /* 0x00210000c440783b */ /* 0x000fe20000004200 */
[----:B------:R-:W-:-:S02]  /*32a0*/  ISETP.GT.AND P4, PT, R3, 0x1, PT ;  /* 0x000000010300780c */ /* 0x000fc40003f84270 */
[----:B------:R-:W-:Y:S01]  /*32b0*/  FSEL R57, R57, -INF , P5 ;  /* 0xff80000039397808 */ /* 0x000fe20002800000 */
[----:B------:R-:W-:Y:S01]  /*32c0*/  LDSM.16.MT88.4 R72, [R203+0x4100] ;  /* 0x00410000cb48783b */ /* 0x000fe20000004200 */
[----:B------:R-:W-:Y:S02]  /*32d0*/  FSEL R76, R76, -INF , P5 ;  /* 0xff8000004c4c7808 */ /* 0x000fe40002800000 */
[----:B------:R-:W-:Y:S01]  /*32e0*/  ISETP.GT.AND P5, PT, R3, 0x8, PT ;  /* 0x000000080300780c */ /* 0x000fe20003fa4270 */
[----:B------:R-:W-:Y:S01]  /*32f0*/  LDSM.16.MT88.4 R80, [R198+0x4100] ;  /* 0x00410000c650783b */ /* 0x000fe20000004200 */
[----:B------:R-:W-:Y:S02]  /*3300*/  FSEL R6, R77, -INF , P4 ;  /* 0xff8000004d067808 */ /* 0x000fe40002000000 */
[----:B------:R-:W-:Y:S01]  /*3310*/  FSEL R15, R56, -INF , P4 ;  /* 0xff800000380f7808 */ /* 0x000fe20002000000 */
[----:B------:R-:W-:Y:S01]  /*3320*/  LDSM.16.MT88.4 R88, [R197+0x4100] ;  /* 0x00410000c558783b */ /* 0x000fe20000004200 */
[----:B------:R-:W-:-:S02]  /*3330*/  FSEL R30, R30, -INF , P5 ;  /* 0xff8000001e1e7808 */ /* 0x000fc40002800000 */
[----:B------:R-:W-:Y:S01]  /*3340*/  FSEL R21, R28, -INF , P5 ;  /* 0xff8000001c157808 */ /* 0x000fe20002800000 */
[----:B------:R-:W-:Y:S01]  /*3350*/  LDSM.16.MT88.4 R136, [R198+0x900] ;  /* 0x00090000c688783b */ /* 0x000fe20000004200 */
[C---:B------:R-:W-:Y:S02]  /*3360*/  ISETP.GT.AND P4, PT, R3.reuse, 0x9, PT ;  /* 0x000000090300780c */ /* 0x040fe40003f84270 */
[----:B------:R-:W-:Y:S01]  /*3370*/  ISETP.GT.AND P5, PT, R3, 0x10, PT ;  /* 0x000000100300780c */ /* 0x000fe20003fa4270 */
[----:B------:R-:W-:Y:S01]  /*3380*/  LDSM.16.MT88.4 R24, [R198+0x2900] ;  /* 0x00290000c618783b */ /* 0x000fe20000004200 */
[----:B------:R-:W-:Y:S02]  /*3390*/  FSEL R4, R31, -INF , P4 ;  /* 0xff8000001f047808 */ /* 0x000fe40002000000 */
[----:B------:R-:W-:Y:S02]  /*33a0*/  FSEL R29, R29, -INF , P4 ;  /* 0xff8000001d1d7808 */ /* 0x000fe40002000000 */
[----:B------:R-:W-:-:S02]  /*33b0*/  FSEL R14, R16, -INF , P5 ;  /* 0xff800000100e7808 */ /* 0x000fc40002800000 */
[----:B------:R-:W-:Y:S02]  /*33c0*/  ISETP.GT.AND P4, PT, R3, 0x11, PT ;  /* 0x000000110300780c */ /* 0x000fe40003f84270 */
[----:B------:R-:W-:Y:S02]  /*33d0*/  FMNMX.FTZ R16, R76, R15, !PT ;  /* 0x0000000f4c107209 */ /* 0x000fe40007810000 */
[----:B------:R-:W-:Y:S02]  /*33e0*/  FSEL R12, R17, -INF , P4 ;  /* 0xff800000110c7808 */ /* 0x000fe40002000000 */
[----:B------:R-:W-:Y:S02]  /*33f0*/  FMNMX.FTZ R16, R21, R16, !PT ;  /* 0x0000001015107209 */ /* 0x000fe40007810000 */
[----:B------:R-:W-:Y:S02]  /*3400*/  FMNMX.FTZ R17, R57, R6, !PT ;  /* 0x0000000639117209 */ /* 0x000fe40007810000 */
[----:B------:R-:W-:-:S02]  /*3410*/  FSEL R13, R32, -INF , P5 ;  /* 0xff800000200d7808 */ /* 0x000fc40002800000 */
[----:B------:R-:W-:Y:S02]  /*3420*/  FMNMX.FTZ R16, R29, R16, !PT ;  /* 0x000000101d107209 */ /* 0x000fe40007810000 */
[----:B------:R-:W-:Y:S02]  /*3430*/  FMNMX.FTZ R17, R30, R17, !PT ;  /* 0x000000111e117209 */ /* 0x000fe40007810000 */
[----:B------:R-:W-:Y:S02]  /*3440*/  ISETP.GT.AND P5, PT, R3, 0x18, PT ;  /* 0x000000180300780c */ /* 0x000fe40003fa4270 */
[----:B------:R-:W-:Y:S02]  /*3450*/  FSEL R11, R33, -INF , P4 ;  /* 0xff800000210b7808 */ /* 0x000fe40002000000 */
[----:B------:R-:W-:Y:S02]  /*3460*/  FMNMX.FTZ R16, R13, R16, !PT ;  /* 0x000000100d107209 */ /* 0x000fe40007810000 */
[----:B------:R-:W-:-:S02]  /*3470*/  FMNMX.FTZ R17, R4, R17, !PT ;  /* 0x0000001104117209 */ /* 0x000fc40007810000 */
[----:B------:R-:W-:Y:S02]  /*3480*/  ISETP.GT.AND P4, PT, R3, 0x19, PT ;  /* 0x000000190300780c */ /* 0x000fe40003f84270 */
[----:B------:R-:W-:Y:S02]  /*3490*/  FSEL R9, R35, -INF , P5 ;  /* 0xff80000023097808 */ /* 0x000fe40002800000 */
[----:B------:R-:W-:Y:S02]  /*34a0*/  FMNMX.FTZ R16, R11, R16, !PT ;  /* 0x000000100b107209 */ /* 0x000fe40007810000 */
[----:B------:R-:W-:Y:S02]  /*34b0*/  FMNMX.FTZ R17, R14, R17, !PT ;  /* 0x000000110e117209 */ /* 0x000fe40007810000 */
[----:B------:R-:W-:Y:S02]  /*34c0*/  FSEL R10, R18, -INF , P5 ;  /* 0xff800000120a7808 */ /* 0x000fe40002800000 */
[----:B------:R-:W-:-:S02]  /*34d0*/  ISETP.GT.AND P5, PT, R3, 0x20, PT ;  /* 0x000000200300780c */ /* 0x000fc40003fa4270 */
[----:B------:R-:W-:Y:S02]  /*34e0*/  FSEL R7, R34, -INF , P4 ;  /* 0xff80000022077808 */ /* 0x000fe40002000000 */
[----:B------:R-:W-:Y:S01]  /*34f0*/  FMNMX.FTZ R16, R9, R16, !PT ;  /* 0x0000001009107209 */ /* 0x000fe20007810000 */
[----:B------:R-:W-:Y:S01]  /*3500*/  LDSM.16.MT88.4 R32, [R197+0x900] ;  /* 0x00090000c520783b */ /* 0x000fe20000004200 */
[----:B------:R-:W-:Y:S02]  /*3510*/  FMNMX.FTZ R17, R12, R17, !PT ;  /* 0x000000110c117209 */ /* 0x000fe40007810000 */
[----:B------:R-:W-:Y:S02]  /*3520*/  FSEL R8, R19, -INF , P4 ;  /* 0xff80000013087808 */ /* 0x000fe40002000000 */
[----:B------:R-:W-:Y:S02]  /*3530*/  ISETP.GT.AND P4, PT, R3, 0x21, PT ;  /* 0x000000210300780c */ /* 0x000fe40003f84270 */
[----:B------:R-:W-:-:S02]  /*3540*/  FSEL R171, R171, -INF , P5 ;  /* 0xff800000abab7808 */ /* 0x000fc40002800000 */
[----:B------:R-:W-:Y:S02]  /*3550*/  FMNMX.FTZ R16, R7, R16, !PT ;  /* 0x0000001007107209 */ /* 0x000fe40007810000 */
[----:B------:R-:W-:Y:S02]  /*3560*/  FMNMX.FTZ R17, R10, R17, !PT ;  /* 0x000000110a117209 */ /* 0x000fe40007810000 */
[----:B------:R-:W-:Y:S02]  /*3570*/  FSEL R166, R166, -INF , P5 ;  /* 0xff800000a6a67808 */ /* 0x000fe40002800000 */
[----:B------:R-:W-:Y:S02]  /*3580*/  ISETP.GT.AND P5, PT, R3, 0x28, PT ;  /* 0x000000280300780c */ /* 0x000fe40003fa4270 */
[----:B------:R-:W-:Y:S02]  /*3590*/  FSEL R163, R163, -INF , P4 ;  /* 0xff800000a3a37808 */ /* 0x000fe40002000000 */
[----:B------:R-:W-:-:S02]  /*35a0*/  FMNMX.FTZ R16, R171, R16, !PT ;  /* 0x00000010ab107209 */ /* 0x000fc40007810000 */
[----:B------:R-:W-:Y:S02]  /*35b0*/  FMNMX.FTZ R17, R8, R17, !PT ;  /* 0x0000001108117209 */ /* 0x000fe40007810000 */
[----:B------:R-:W-:Y:S02]  /*35c0*/  FSEL R176, R176, -INF , P4 ;  /* 0xff800000b0b07808 */ /* 0x000fe40002000000 */
[----:B------:R-:W-:Y:S02]  /*35d0*/  ISETP.GT.AND P4, PT, R3, 0x29, PT ;  /* 0x000000290300780c */ /* 0x000fe40003f84270 */
[----:B------:R-:W-:Y:S02]  /*35e0*/  FSEL R169, R169, -INF , P5 ;  /* 0xff800000a9a97808 */ /* 0x000fe40002800000 */
[----:B------:R-:W-:Y:S02]  /*35f0*/  FMNMX.FTZ R16, R163, R16, !PT ;  /* 0x00000010a3107209 */ /* 0x000fe40007810000 */
[----:B------:R-:W-:-:S02]  /*3600*/  FMNMX.FTZ R17, R166, R17, !PT ;  /* 0x00000011a6117209 */ /* 0x000fc40007810000 */
[----:B------:R-:W-:Y:S02]  /*3610*/  FSEL R168, R168, -INF , P5 ;  /* 0xff800000a8a87808 */ /* 0x000fe40002800000 */
[----:B------:R-:W-:Y:S02]  /*3620*/  ISETP.GT.AND P5, PT, R3, 0x30, PT ;  /* 0x000000300300780c */ /* 0x000fe40003fa4270 */
[----:B------:R-:W-:Y:S02]  /*3630*/  FSEL R165, R165, -INF , P4 ;  /* 0xff800000a5a57808 */ /* 0x000fe40002000000 */
[----:B------:R-:W-:Y:S02]  /*3640*/  FMNMX.FTZ R16, R169, R16, !PT ;  /* 0x00000010a9107209 */ /* 0x000fe40007810000 */
[----:B------:R-:W-:Y:S02]  /*3650*/  FMNMX.FTZ R17, R176, R17, !PT ;  /* 0x00000011b0117209 */ /* 0x000fe40007810000 */
[----:B------:R-:W-:-:S02]  /*3660*/  FSEL R174, R174, -INF , P4 ;  /* 0xff800000aeae7808 */ /* 0x000fc40002000000 */
[----:B------:R-:W-:Y:S02]  /*3670*/  ISETP.GT.AND P4, PT, R3, 0x31, PT ;  /* 0x000000310300780c */ /* 0x000fe40003f84270 */
[----:B------:R-:W-:Y:S02]  /*3680*/  FSEL R175, R175, -INF , P5 ;  /* 0xff800000afaf7808 */ /* 0x000fe40002800000 */
[----:B------:R-:W-:Y:S02]  /*3690*/  FMNMX.FTZ R16, R165, R16, !PT ;  /* 0x00000010a5107209 */ /* 0x000fe40007810000 */
[----:B------:R-:W-:Y:S02]  /*36a0*/  FMNMX.FTZ R17, R168, R17, !PT ;  /* 0x00000011a8117209 */ /* 0x000fe40007810000 */
[----:B------:R-:W-:Y:S02]  /*36b0*/  FSEL R170, R170, -INF , P5 ;  /* 0xff800000aaaa7808 */ /* 0x000fe40002800000 */
[----:B------:R-:W-:-:S02]  /*36c0*/  ISETP.GT.AND P5, PT, R3, 0x38, PT ;  /* 0x000000380300780c */ /* 0x000fc40003fa4270 */
[----:B------:R-:W-:Y:S02]  /*36d0*/  FSEL R173, R173, -INF , P4 ;  /* 0xff800000adad7808 */ /* 0x000fe40002000000 */
[----:B------:R-:W-:Y:S02]  /*36e0*/  FMNMX.FTZ R16, R175, R16, !PT ;  /* 0x00000010af107209 */ /* 0x000fe40007810000 */
[----:B------:R-:W-:Y:S02]  /*36f0*/  FMNMX.FTZ R17, R174, R17, !PT ;  /* 0x00000011ae117209 */ /* 0x000fe40007810000 */
[----:B------:R-:W-:Y:S02]  /*3700*/  FSEL R142, R142, -INF , P4 ;  /* 0xff8000008e8e7808 */ /* 0x000fe40002000000 */
[----:B------:R-:W-:Y:S02]  /*3710*/  ISETP.GT.AND P4, PT, R3, 0x39, PT ;  /* 0x000000390300780c */ /* 0x000fe40003f84270 */
[----:B------:R-:W-:-:S02]  /*3720*/  FSEL R143, R143, -INF , P5 ;  /* 0xff8000008f8f7808 */ /* 0x000fc40002800000 */
[----:B------:R-:W-:Y:S02]  /*3730*/  FMNMX.FTZ R16, R173, R16, !PT ;  /* 0x00000010ad107209 */ /* 0x000fe40007810000 */
[----:B------:R-:W-:Y:S02]  /*3740*/  FMNMX.FTZ R17, R170, R17, !PT ;  /* 0x00000011aa117209 */ /* 0x000fe40007810000 */
[----:B------:R-:W-:Y:S02]  /*3750*/  FSEL R141, R141, -INF , P4 ;  /* 0xff8000008d8d7808 */ /* 0x000fe40002000000 */
[----:B------:R-:W-:Y:S02]  /*3760*/  FMNMX.FTZ R16, R143, R16, !PT ;  /* 0x000000108f107209 */ /* 0x000fe40007810000 */
[----:B------:R-:W-:Y:S02]  /*3770*/  FSEL R140, R140, -INF , P5 ;  /* 0xff8000008c8c7808 */ /* 0x000fe40002800000 */
[----:B------:R-:W-:-:S02]  /*3780*/  FMNMX.FTZ R17, R142, R17, !PT ;  /* 0x000000118e117209 */ /* 0x000fc40007810000 */
[----:B------:R-:W-:Y:S02]  /*3790*/  FMNMX.FTZ R3, R141, R16, !PT ;  /* 0x000000108d037209 */ /* 0x000fe40007810000 */
[----:B------:R-:W-:Y:S02]  /*37a0*/  FSEL R164, R164, -INF , P4 ;  /* 0xff800000a4a47808 */ /* 0x000fe40002000000 */
[----:B------:R-:W-:Y:S01]  /*37b0*/  FMNMX.FTZ R17, R140, R17, !PT ;  /* 0x000000118c117209 */ /* 0x000fe20007810000 */
[----:B------:R-:W1:Y:S03]  /*37c0*/  SHFL.BFLY PT, R16, R3, 0x2, 0x1f ;  /* 0x0c401f0003107f89 */ /* 0x000e6600000e0000 */
[----:B------:R-:W-:-:S05]  /*37d0*/  FMNMX.FTZ R18, R164, R17, !PT ;  /* 0x00000011a4127209 */ /* 0x000fca0007810000 */
[----:B------:R-:W2:Y:S01]  /*37e0*/  SHFL.BFLY PT, R19, R18, 0x2, 0x1f ;  /* 0x0c401f0012137f89 */ /* 0x000ea200000e0000 */
[----:B-1----:R-:W-:-:S05]  /*37f0*/  FMNMX.FTZ R17, R3, R16, !PT ;  /* 0x0000001003117209 */ /* 0x002fca0007810000 */
[----:B------:R-:W1:Y:S01]  /*3800*/  SHFL.BFLY PT, R132, R17, 0x1, 0x1f ;  /* 0x0c201f0011847f89 */ /* 0x000e6200000e0000 */
[----:B--2---:R-:W-:-:S05]  /*3810*/  FMNMX.FTZ R16, R18, R19, !PT ;  /* 0x0000001312107209 */ /* 0x004fca0007810000 */
[----:B------:R-:W2:Y:S01]  /*3820*/  SHFL.BFLY PT, R3, R16, 0x1, 0x1f ;  /* 0x0c201f0010037f89 */ /* 0x000ea200000e0000 */
[----:B-1----:R-:W-:-:S04]  /*3830*/  FMNMX.FTZ R132, R17, R132, !PT ;  /* 0x0000008411847209 */ /* 0x002fc80007810000 */
[C---:B------:R-:W-:Y:S01]  /*3840*/  FSETP.NEU.FTZ.AND P4, PT, R132.reuse, -INF , PT ;  /* 0xff8000008400780b */ /* 0x040fe20003f9d000 */
[----:B------:R-:W-:Y:S01]  /*3850*/  FMUL.FTZ R172, R132, c[0x0][0x2d0] ;  /* 0x0000b40084ac7a20 */ /* 0x000fe20000410000 */
[----:B--2---:R-:W-:-:S04]  /*3860*/  FMNMX.FTZ R3, R3, R16, !PT ;  /* 0x0000001003037209 */ /* 0x004fc80007810000 */
[----:B------:R-:W-:Y:S01]  /*3870*/  FSEL R172, R172, RZ, P4 ;  /* 0x000000ffacac7208 */ /* 0x000fe20002000000 */
[----:B------:R-:W-:Y:S01]  /*3880*/  LDSM.16.MT88.4 R16, [R197+0x2900] ;  /* 0x00290000c510783b */ /* 0x000fe20000004200 */
[C---:B------:R-:W-:Y:S01]  /*3890*/  FSETP.NEU.FTZ.AND P4, PT, R3.reuse, -INF , PT ;  /* 0xff8000000300780b */ /* 0x040fe20003f9d000 */
[----:B------:R-:W-:Y:S02]  /*38a0*/  FMUL.FTZ R167, R3, c[0x0][0x2d0] ;  /* 0x0000b40003a77a20 */ /* 0x000fe40000410000 */
[--C-:B------:R-:W-:Y:S02]  /*38b0*/  FFMA.FTZ R157, R76, c[0x0][0x2d0], -R172.reuse ;  /* 0x0000b4004c9d7a23 */ /* 0x100fe400000108ac */
[--C-:B------:R-:W-:Y:S01]  /*38c0*/  FFMA.FTZ R156, R15, c[0x0][0x2d0], -R172.reuse ;  /* 0x0000b4000f9c7a23 */ /* 0x100fe200000108ac */
[----:B------:R-:W-:Y:S01]  /*38d0*/  FSEL R167, R167, RZ, P4 ;  /* 0x000000ffa7a77208 */ /* 0x000fe20002000000 */
[--C-:B------:R-:W-:Y:S01]  /*38e0*/  FFMA.FTZ R154, R21, c[0x0][0x2d0], -R172.reuse ;  /* 0x0000b400159a7a23 */ /* 0x100fe200000108ac */
[----:B------:R-:W-:Y:S01]  /*38f0*/  PLOP3.LUT P4, PT, PT, PT, UP0, 0x80, 0x0 ;  /* 0x000000000000781c */ /* 0x000fe20003f8f008 */
[----:B------:R-:W-:Y:S01]  /*3900*/  FFMA.FTZ R151, R29, c[0x0][0x2d0], -R172 ;  /* 0x0000b4001d977a23 */ /* 0x000fe200000108ac */
[----:B------:R-:W-:Y:S01]  /*3910*/  MUFU.EX2 R157, R157 ;  /* 0x0000009d009d7308 */ /* 0x000fe20000000800 */
[--C-:B------:R-:W-:Y:S01]  /*3920*/  FFMA.FTZ R158, R57, c[0x0][0x2d0], -R167.reuse ;  /* 0x0000b400399e7a23 */ /* 0x100fe200000108a7 */
[----:B------:R-:W-:Y:S01]  /*3930*/  LDSM.16.MT88.4 R20, [R203+0x900] ;  /* 0x00090000cb14783b */ /* 0x000fe20000004200 */
[----:B------:R-:W-:-:S02]  /*3940*/  FFMA.FTZ R159, R6, c[0x0][0x2d0], -R167 ;  /* 0x0000b400069f7a23 */ /* 0x000fc400000108a7 */
[--C-:B------:R-:W-:Y:S01]  /*3950*/  FFMA.FTZ R161, R30, c[0x0][0x2d0], -R167.reuse ;  /* 0x0000b4001ea17a23 */ /* 0x100fe200000108a7 */
[----:B------:R-:W1:Y:S01]  /*3960*/  LDSM.16.MT88.4 R56, [R197+0x2100] ;  /* 0x00210000c538783b */ /* 0x000e620000004200 */
[--C-:B------:R-:W-:Y:S01]  /*3970*/  FFMA.FTZ R152, R4, c[0x0][0x2d0], -R167.reuse ;  /* 0x0000b40004987a23 */ /* 0x100fe200000108a7 */
[----:B------:R-:W2:Y:S01]  /*3980*/  MUFU.EX2 R156, R156 ;  /* 0x0000009c009c7308 */ /* 0x000ea20000000800 */
[--C-:B------:R-:W-:Y:S01]  /*3990*/  FFMA.FTZ R146, R7, c[0x0][0x2d0], -R172.reuse ;  /* 0x0000b40007927a23 */ /* 0x100fe200000108ac */
[----:B------:R-:W-:Y:S01]  /*39a0*/  LDSM.16.MT88.4 R28, [R196+0x900] ;  /* 0x00090000c41c783b */ /* 0x000fe20000004200 */
[--C-:B------:R-:W-:Y:S02]  /*39b0*/  FFMA.FTZ R150, R11, c[0x0][0x2d0], -R172.reuse ;  /* 0x0000b4000b967a23 */ /* 0x100fe400000108ac */
[----:B------:R-:W-:Y:S01]  /*39c0*/  FFMA.FTZ R149, R9, c[0x0][0x2d0], -R172 ;  /* 0x0000b40009957a23 */ /* 0x000fe200000108ac */
[----:B------:R-:W3:Y:S01]  /*39d0*/  LDSM.16.MT88.4 R4, [R196+0x4100] ;  /* 0x00410000c404783b */ /* 0x000ee20000004200 */
[--C-:B------:R-:W-:Y:S01]  /*39e0*/  FFMA.FTZ R147, R10, c[0x0][0x2d0], -R167.reuse ;  /* 0x0000b4000a937a23 */ /* 0x100fe200000108a7 */
[----:B------:R-:W-:Y:S01]  /*39f0*/  MUFU.EX2 R154, R154 ;  /* 0x0000009a009a7308 */ /* 0x000fe20000000800 */
[----:B------:R-:W-:-:S02]  /*3a00*/  FFMA.FTZ R0, R8, c[0x0][0x2d0], -R167 ;  /* 0x0000b40008007a23 */ /* 0x000fc400000108a7 */
[----:B------:R-:W4:Y:S01]  /*3a10*/  LDSM.16.MT88.4 R8, [R203+0x2900] ;  /* 0x00290000cb08783b */ /* 0x000f220000004200 */
[--C-:B------:R-:W-:Y:S02]  /*3a20*/  FFMA.FTZ R155, R13, c[0x0][0x2d0], -R172.reuse ;  /* 0x0000b4000d9b7a23 */ /* 0x100fe400000108ac */
[--C-:B------:R-:W-:Y:S02]  /*3a30*/  FFMA.FTZ R153, R14, c[0x0][0x2d0], -R167.reuse ;  /* 0x0000b4000e997a23 */ /* 0x100fe400000108a7 */
[----:B------:R-:W5:Y:S01]  /*3a40*/  MUFU.EX2 R151, R151 ;  /* 0x0000009700977308 */ /* 0x000f620000000800 */
[----:B--2---:R-:W-:Y:S01]  /*3a50*/  F2FP.PACK_AB R96, R156, R157 ;  /* 0x0000009d9c60723e */ /* 0x004fe200000000ff */
[----:B------:R-:W-:Y:S02]  /*3a60*/  FFMA.FTZ R148, R12, c[0x0][0x2d0], -R167 ;  /* 0x0000b4000c947a23 */ /* 0x000fe400000108a7 */
[----:B------:R-:W2:Y:S01]  /*3a70*/  LDSM.16.MT88.4 R12, [R196+0x2900] ;  /* 0x00290000c40c783b */ /* 0x000ea20000004200 */
[----:B------:R-:W-:-:S02]  /*3a80*/  FFMA.FTZ R160, R171, c[0x0][0x2d0], -R172 ;  /* 0x0000b400aba07a23 */ /* 0x000fc400000108ac */
[--C-:B------:R-:W-:Y:S01]  /*3a90*/  FFMA.FTZ R162, R169, c[0x0][0x2d0], -R172.reuse ;  /* 0x0000b400a9a27a23 */ /* 0x100fe200000108ac */
[----:B------:R-:W-:Y:S01]  /*3aa0*/  MUFU.EX2 R158, R158 ;  /* 0x0000009e009e7308 */ /* 0x000fe20000000800 */
[--C-:B------:R-:W-:Y:S02]  /*3ab0*/  FFMA.FTZ R163, R163, c[0x0][0x2d0], -R172.reuse ;  /* 0x0000b400a3a37a23 */ /* 0x100fe400000108ac */
[----:B------:R-:W-:Y:S02]  /*3ac0*/  FFMA.FTZ R165, R165, c[0x0][0x2d0], -R172 ;  /* 0x0000b400a5a57a23 */ /* 0x000fe400000108ac */
[--C-:B------:R-:W-:Y:S02]  /*3ad0*/  FFMA.FTZ R166, R166, c[0x0][0x2d0], -R167.reuse ;  /* 0x0000b400a6a67a23 */ /* 0x100fe400000108a7 */
[--C-:B------:R-:W-:Y:S01]  /*3ae0*/  FFMA.FTZ R169, R176, c[0x0][0x2d0], -R167.reuse ;  /* 0x0000b400b0a97a23 */ /* 0x100fe200000108a7 */
[----:B------:R-:W1:Y:S01]  /*3af0*/  MUFU.EX2 R159, R159 ;  /* 0x0000009f009f7308 */ /* 0x000e620000000800 */
[----:B-----5:R-:W-:Y:S01]  /*3b00*/  F2FP.PACK_AB R98, R151, R154 ;  /* 0x0000009a9762723e */ /* 0x020fe200000000ff */
[----:B------:R-:W-:-:S02]  /*3b10*/  FFMA.FTZ R168, R168, c[0x0][0x2d0], -R167 ;  /* 0x0000b400a8a87a23 */ /* 0x000fc400000108a7 */
[--C-:B------:R-:W-:Y:S02]  /*3b20*/  FFMA.FTZ R171, R174, c[0x0][0x2d0], -R167.reuse ;  /* 0x0000b400aeab7a23 */ /* 0x100fe400000108a7 */
[--C-:B------:R-:W-:Y:S02]  /*3b30*/  FFMA.FTZ R174, R175, c[0x0][0x2d0], -R172.reuse ;  /* 0x0000b400afae7a23 */ /* 0x100fe400000108ac */
[----:B------:R-:W-:Y:S01]  /*3b40*/  MUFU.EX2 R161, R161 ;  /* 0x000000a100a17308 */ /* 0x000fe20000000800 */
[--C-:B------:R-:W-:Y:S02]  /*3b50*/  FFMA.FTZ R173, R173, c[0x0][0x2d0], -R172.reuse ;  /* 0x0000b400adad7a23 */ /* 0x100fe400000108ac */
[--C-:B------:R-:W-:Y:S02]  /*3b60*/  FFMA.FTZ R175, R143, c[0x0][0x2d0], -R172.reuse ;  /* 0x0000b4008faf7a23 */ /* 0x100fe400000108ac */
[----:B------:R-:W-:Y:S02]  /*3b70*/  FFMA.FTZ R172, R141, c[0x0][0x2d0], -R172 ;  /* 0x0000b4008dac7a23 */ /* 0x000fe400000108ac */
[--C-:B------:R-:W-:Y:S01]  /*3b80*/  FFMA.FTZ R170, R170, c[0x0][0x2d0], -R167.reuse ;  /* 0x0000b400aaaa7a23 */ /* 0x100fe200000108a7 */
[----:B------:R-:W5:Y:S01]  /*3b90*/  MUFU.EX2 R152, R152 ;  /* 0x0000009800987308 */ /* 0x000f620000000800 */
[----:B-1----:R-:W-:Y:S01]  /*3ba0*/  F2FP.PACK_AB R97, R159, R158 ;  /* 0x0000009e9f61723e */ /* 0x002fe200000000ff */
[----:B------:R-:W-:-:S02]  /*3bb0*/  FFMA.FTZ R177, R142, c[0x0][0x2d0], -R167 ;  /* 0x0000b4008eb17a23 */ /* 0x000fc400000108a7 */
[--C-:B------:R-:W-:Y:S02]  /*3bc0*/  FFMA.FTZ R176, R140, c[0x0][0x2d0], -R167.reuse ;  /* 0x0000b4008cb07a23 */ /* 0x100fe400000108a7 */
[----:B------:R-:W-:Y:S01]  /*3bd0*/  FFMA.FTZ R219, R164, c[0x0][0x2d0], -R167 ;  /* 0x0000b400a4db7a23 */ /* 0x000fe200000108a7 */
[----:B------:R-:W-:Y:S01]  /*3be0*/  LDSM.16.MT88.4 R140, [R198+0x1900] ;  /* 0x00190000c68c783b */ /* 0x000fe20000004200 */
[----:B------:R-:W-:Y:S01]  /*3bf0*/  MUFU.EX2 R155, R155 ;  /* 0x0000009b009b7308 */ /* 0x000fe20000000800 */
[----:B------:R-:W-:Y:S02]  /*3c00*/  FADD.FTZ R157, R157, R156 ;  /* 0x0000009c9d9d7221 */ /* 0x000fe40000010000 */
[----:B------:R-:W-:Y:S02]  /*3c10*/  FADD.FTZ R158, R158, R159 ;  /* 0x0000009f9e9e7221 */ /* 0x000fe40000010000 */
[----:B------:R-:W-:Y:S01]  /*3c20*/  FADD.FTZ R154, R154, R157 ;  /* 0x0000009d9a9a7221 */ /* 0x000fe20000010000 */
[----:B-----5:R-:W-:-:S02]  /*3c30*/  F2FP.PACK_AB R99, R152, R161 ;  /* 0x000000a19863723e */ /* 0x020fc400000000ff */
[----:B------:R-:W1:Y:S01]  /*3c40*/  MUFU.EX2 R150, R150 ;  /* 0x0000009600967308 */ /* 0x000e620000000800 */
[----:B------:R-:W-:Y:S02]  /*3c50*/  FADD.FTZ R161, R161, R158 ;  /* 0x0000009ea1a17221 */ /* 0x000fe40000010000 */
[----:B------:R-:W-:Y:S02]  /*3c60*/  FADD.FTZ R154, R151, R154 ;  /* 0x0000009a979a7221 */ /* 0x000fe40000010000 */
[----:B------:R-:W-:Y:S01]  /*3c70*/  FADD.FTZ R152, R152, R161 ;  /* 0x000000a198987221 */ /* 0x000fe20000010000 */
[C---:B------:R-:W-:Y:S02]  /*3c80*/  HMMA.16816.F32 R36, R96.reuse, R40, RZ ;  /* 0x000000286024723c */ /* 0x040fe400000018ff */
[----:B------:R-:W-:Y:S06]  /*3c90*/  MUFU.EX2 R149, R149 ;  /* 0x0000009500957308 */ /* 0x000fec0000000800 */
[C---:B------:R-:W-:Y:S02]  /*3ca0*/  HMMA.16816.F32 R52, R96.reuse, R56, RZ ;  /* 0x000000386034723c */ /* 0x040fe400000018ff */
[----:B------:R-:W-:Y:S06]  /*3cb0*/  MUFU.EX2 R146, R146 ;  /* 0x0000009200927308 */ /* 0x000fec0000000800 */
[C---:B------:R-:W-:Y:S02]  /*3cc0*/  HMMA.16816.F32 R40, R96.reuse, R42, RZ ;  /* 0x0000002a6028723c */ /* 0x040fe400000018ff */
[----:B------:R-:W-:Y:S06]  /*3cd0*/  MUFU.EX2 R153, R153 ;  /* 0x0000009900997308 */ /* 0x000fec0000000800 */
[C---:B------:R-:W-:Y:S02]  /*3ce0*/  HMMA.16816.F32 R56, R96.reuse, R58, RZ ;  /* 0x0000003a6038723c */ /* 0x040fe400000018ff */
[----:B------:R-:W5:Y:S06]  /*3cf0*/  MUFU.EX2 R148, R148 ;  /* 0x0000009400947308 */ /* 0x000f6c0000000800 */
[C---:B------:R-:W-:Y:S02]  /*3d00*/  HMMA.16816.F32 R128, R96.reuse, R124, RZ ;  /* 0x0000007c6080723c */ /* 0x040fe400000018ff */
[----:B------:R-:W-:Y:S06]  /*3d10*/  MUFU.EX2 R147, R147 ;  /* 0x0000009300937308 */ /* 0x000fec0000000800 */
[C---:B------:R-:W-:Y:S02]  /*3d20*/  HMMA.16816.F32 R120, R96.reuse, R116, RZ ;  /* 0x000000746078723c */ /* 0x040fe400000018ff */
[----:B------:R-:W1:Y:S06]  /*3d30*/  MUFU.EX2 R0, R0 ;  /* 0x0000000000007308 */ /* 0x000e6c0000000800 */
        /* <DEDUP_REMOVED lines=31> */
[----:B------:R-:W2:Y:S06]  /*3f30*/  MUFU.EX2 R219, R219 ;  /* 0x000000db00db7308 */ /* 0x000eac0000000800 */
[C---:B---3--:R-:W-:Y:S07]  /*3f40*/  HMMA.16816.F32 R92, R96.reuse, R4, RZ ;  /* 0x00000004605c723c */ /* 0x048fee00000018ff */
[----:B-1----:R-:W-:Y:S01]  /*3f50*/  F2FP.PACK_AB R4, R150, R155 ;  /* 0x0000009b9604723e */ /* 0x002fe200000000ff */
[----:B------:R-:W-:Y:S01]  /*3f60*/  HMMA.16816.F32 R96, R96, R6, RZ ;  /* 0x000000066060723c */ /* 0x000fe200000018ff */
[----:B-----5:R-:W-:Y:S01]  /*3f70*/  F2FP.PACK_AB R5, R148, R153 ;  /* 0x000000999405723e */ /* 0x020fe200000000ff */
[----:B------:R-:W-:-:S02]  /*3f80*/  FADD.FTZ R155, R155, R154 ;  /* 0x0000009a9b9b7221 */ /* 0x000fc40000010000 */
[----:B------:R-:W-:Y:S02]  /*3f90*/  FADD.FTZ R153, R153, R152 ;  /* 0x0000009899997221 */ /* 0x000fe40000010000 */
[----:B------:R-:W-:Y:S01]  /*3fa0*/  FADD.FTZ R150, R150, R155 ;  /* 0x0000009b96967221 */ /* 0x000fe20000010000 */
[----:B------:R-:W-:Y:S01]  /*3fb0*/  F2FP.PACK_AB R6, R146, R149 ;  /* 0x000000959206723e */ /* 0x000fe200000000ff */
[----:B------:R-:W-:Y:S01]  /*3fc0*/  FADD.FTZ R148, R148, R153 ;  /* 0x0000009994947221 */ /* 0x000fe20000010000 */
[----:B------:R-:W-:Y:S01]  /*3fd0*/  F2FP.PACK_AB R7, R0, R147 ;  /* 0x000000930007723e */ /* 0x000fe200000000ff */
[----:B------:R-:W-:Y:S02]  /*3fe0*/  FADD.FTZ R149, R149, R150 ;  /* 0x0000009695957221 */ /* 0x000fe40000010000 */
[----:B------:R-:W-:Y:S02]  /*3ff0*/  FADD.FTZ R147, R147, R148 ;  /* 0x0000009493937221 */ /* 0x000fe40000010000 */
[----:B------:R-:W-:-:S02]  /*4000*/  FADD.FTZ R149, R146, R149 ;  /* 0x0000009592957221 */ /* 0x000fc40000010000 */
[----:B----4-:R-:W-:Y:S01]  /*4010*/  HMMA.16816.F32 R36, R4, R8, R36 ;  /* 0x000000080424723c */ /* 0x010fe20000001824 */
[----:B------:R-:W-:-:S07]  /*4020*/  FADD.FTZ R147, R0, R147 ;  /* 0x0000009300937221 */ /* 0x000fce0000010000 */
[C---:B------:R-:W-:Y:S01]  /*4030*/  HMMA.16816.F32 R40, R4.reuse, R10, R40 ;  /* 0x0000000a0428723c */ /* 0x040fe20000001828 */
[----:B------:R-:W1:Y:S07]  /*4040*/  LDSM.16.MT88.4 R8, [R198+0x4900] ;  /* 0x00490000c608783b */ /* 0x000e6e0000004200 */
[C---:B------:R-:W-:Y:S08]  /*4050*/  HMMA.16816.F32 R52, R4.reuse, R16, R52 ;  /* 0x000000100434723c */ /* 0x040ff00000001834 */
[C---:B------:R-:W-:Y:S01]  /*4060*/  HMMA.16816.F32 R56, R4.reuse, R18, R56 ;  /* 0x000000120438723c */ /* 0x040fe20000001838 */
[----:B------:R-:W3:Y:S07]  /*4070*/  LDSM.16.MT88.4 R16, [R197+0x4900] ;  /* 0x00490000c510783b */ /* 0x000eee0000004200 */
[C---:B------:R-:W-:Y:S08]  /*4080*/  HMMA.16816.F32 R128, R4.reuse, R20, R128 ;  /* 0x000000140480723c */ /* 0x040ff00000001880 */
[C---:B------:R-:W-:Y:S01]  /*4090*/  HMMA.16816.F32 R124, R4.reuse, R22, R124 ;  /* 0x00000016047c723c */ /* 0x040fe2000000187c */
[----:B------:R-:W4:Y:S07]  /*40a0*/  LDSM.16.MT88.4 R20, [R203+0x4900] ;  /* 0x00490000cb14783b */ /* 0x000f2e0000004200 */
[C---:B--2---:R-:W-:Y:S08]  /*40b0*/  HMMA.16816.F32 R60, R4.reuse, R12, R60 ;  /* 0x0000000c043c723c */ /* 0x044ff0000000183c */
[C---:B------:R-:W-:Y:S01]  /*40c0*/  HMMA.16816.F32 R64, R4.reuse, R14, R64 ;  /* 0x0000000e0440723c */ /* 0x040fe20000001840 */
[----:B------:R-:W2:Y:S07]  /*40d0*/  LDSM.16.MT88.4 R12, [R196+0x4900] ;  /* 0x00490000c40c783b */ /* 0x000eae0000004200 */
[C---:B-1----:R-:W-:Y:S08]  /*40e0*/  HMMA.16816.F32 R76, R4.reuse, R8, R76 ;  /* 0x00000008044c723c */ /* 0x042ff0000000184c */
[C---:B------:R-:W-:Y:S01]  /*40f0*/  HMMA.16816.F32 R80, R4.reuse, R10, R80 ;  /* 0x0000000a0450723c */ /* 0x040fe20000001850 */
[----:B------:R-:W1:Y:S07]  /*4100*/  LDSM.16.MT88.4 R8, [R203+0x1100] ;  /* 0x00110000cb08783b */ /* 0x000e6e0000004200 */
[C---:B---3--:R-:W-:Y:S08]  /*4110*/  HMMA.16816.F32 R84, R4.reuse, R16, R84 ;  /* 0x000000100454723c */ /* 0x048ff00000001854 */
[C---:B------:R-:W-:Y:S01]  /*4120*/  HMMA.16816.F32 R88, R4.reuse, R18, R88 ;  /* 0x000000120458723c */ /* 0x040fe20000001858 */
[----:B------:R-:W3:Y:S07]  /*4130*/  LDSM.16.MT88.4 R16, [R198+0x1100] ;  /* 0x00110000c610783b */ /* 0x000eee0000004200 */
[C---:B------:R-:W-:Y:S08]  /*4140*/  HMMA.16816.F32 R120, R4.reuse, R136, R120 ;  /* 0x000000880478723c */ /* 0x040ff00000001878 */
[C---:B------:R-:W-:Y:S01]  /*4150*/  HMMA.16816.F32 R116, R4.reuse, R138, R116 ;  /* 0x0000008a0474723c */ /* 0x040fe20000001874 */
[----:B------:R-:W-:Y:S07]  /*4160*/  LDSM.16.MT88.4 R136, [R197+0x1900] ;  /* 0x00190000c588783b */ /* 0x000fee0000004200 */
        /* <DEDUP_REMOVED lines=9> */
[C---:B----4-:R-:W-:Y:S08]  /*4200*/  HMMA.16816.F32 R68, R4.reuse, R20, R68 ;  /* 0x000000140444723c */ /* 0x050ff00000001844 */
[C---:B------:R-:W-:Y:S01]  /*4210*/  HMMA.16816.F32 R72, R4.reuse, R22, R72 ;  /* 0x000000160448723c */ /* 0x040fe20000001848 */
[----:B------:R-:W-:Y:S07]  /*4220*/  LDSM.16.MT88.4 R20, [R203+0x5100] ;  /* 0x00510000cb14783b */ /* 0x000fee0000004200 */
[C---:B--2---:R-:W-:Y:S08]  /*4230*/  HMMA.16816.F32 R92, R4.reuse, R12, R92 ;  /* 0x0000000c045c723c */ /* 0x044ff0000000185c */
[----:B------:R-:W-:Y:S01]  /*4240*/  HMMA.16816.F32 R96, R4, R14, R96 ;  /* 0x0000000e0460723c */ /* 0x000fe20000001860 */
[----:B------:R-:W2:Y:S06]  /*4250*/  LDSM.16.MT88.4 R12, [R203+0x3100] ;  /* 0x00310000cb0c783b */ /* 0x000eac0000004200 */
[----:B------:R-:W-:Y:S01]  /*4260*/  F2FP.PACK_AB R4, R163, R160 ;  /* 0x000000a0a304723e */ /* 0x000fe200000000ff */
[----:B------:R-:W-:Y:S01]  /*4270*/  FADD.FTZ R160, R160, R149 ;  /* 0x00000095a0a07221 */ /* 0x000fe20000010000 */
[----:B------:R-:W-:-:S02]  /*4280*/  F2FP.PACK_AB R6, R165, R162 ;  /* 0x000000a2a506723e */ /* 0x000fc400000000ff */
[----:B------:R-:W-:Y:S01]  /*4290*/  F2FP.PACK_AB R5, R169, R166 ;  /* 0x000000a6a905723e */ /* 0x000fe200000000ff */
[----:B------:R-:W-:Y:S01]  /*42a0*/  FADD.FTZ R166, R166, R147 ;  /* 0x00000093a6a67221 */ /* 0x000fe20000010000 */
[----:B------:R-:W-:Y:S01]  /*42b0*/  F2FP.PACK_AB R7, R171, R168 ;  /* 0x000000a8ab07723e */ /* 0x000fe200000000ff */
[----:B------:R-:W-:Y:S02]  /*42c0*/  FADD.FTZ R163, R163, R160 ;  /* 0x000000a0a3a37221 */ /* 0x000fe40000010000 */
[----:B------:R-:W-:Y:S02]  /*42d0*/  FADD.FTZ R169, R169, R166 ;  /* 0x000000a6a9a97221 */ /* 0x000fe40000010000 */
[----:B------:R-:W-:Y:S02]  /*42e0*/  FADD.FTZ R162, R162, R163 ;  /* 0x000000a3a2a27221 */ /* 0x000fe40000010000 */
[----:B-1----:R-:W-:Y:S01]  /*42f0*/  HMMA.16816.F32 R128, R4, R8, R128 ;  /* 0x000000080480723c */ /* 0x002fe20000001880 */
[----:B------:R-:W-:-:S02]  /*4300*/  FADD.FTZ R168, R168, R169 ;  /* 0x000000a9a8a87221 */ /* 0x000fc40000010000 */
[----:B------:R-:W-:Y:S02]  /*4310*/  FADD.FTZ R165, R165, R162 ;  /* 0x000000a2a5a57221 */ /* 0x000fe40000010000 */
[----:B------:R-:W-:-:S03]  /*4320*/  FADD.FTZ R171, R171, R168 ;  /* 0x000000a8abab7221 */ /* 0x000fc60000010000 */
[C---:B------:R-:W-:Y:S01]  /*4330*/  HMMA.16816.F32 R124, R4.reuse, R10, R124 ;  /* 0x0000000a047c723c */ /* 0x040fe2000000187c */
[----:B------:R-:W1:Y:S07]  /*4340*/  LDSM.16.MT88.4 R8, [R197+0x3100] ;  /* 0x00310000c508783b */ /* 0x000e6e0000004200 */
[C---:B---3--:R-:W-:Y:S08]  /*4350*/  HMMA.16816.F32 R120, R4.reuse, R16, R120 ;  /* 0x000000100478723c */ /* 0x048ff00000001878 */
[C---:B------:R-:W-:Y:S01]  /*4360*/  HMMA.16816.F32 R116, R4.reuse, R18, R116 ;  /* 0x000000120474723c */ /* 0x040fe20000001874 */
[----:B------:R-:W3:Y:S07]  /*4370*/  LDSM.16.MT88.4 R16, [R196+0x3100] ;  /* 0x00310000c410783b */ /* 0x000eee0000004200 */
[C---:B--2---:R-:W-:Y:S08]  /*4380*/  HMMA.16816.F32 R36, R4.reuse, R12, R36 ;  /* 0x0000000c0424723c */ /* 0x044ff00000001824 */
[C---:B------:R-:W-:Y:S01]  /*4390*/  HMMA.16816.F32 R40, R4.reuse, R14, R40 ;  /* 0x0000000e0428723c */ /* 0x040fe20000001828 */
[----:B------:R-:W2:Y:S07]  /*43a0*/  LDSM.16.MT88.4 R12, [R198+0x5100] ;  /* 0x00510000c60c783b */ /* 0x000eae0000004200 */
[C---:B------:R-:W-:Y:S08]  /*43b0*/  HMMA.16816.F32 R68, R4.reuse, R20, R68 ;  /* 0x000000140444723c */ /* 0x040ff00000001844 */
[C---:B-1----:R-:W-:Y:S08]  /*43c0*/  HMMA.16816.F32 R52, R4.reuse, R8, R52 ;  /* 0x000000080434723c */ /* 0x042ff00000001834 */
        /* <DEDUP_REMOVED lines=8> */
[C---:B------:R-:W-:Y:S01]  /*4450*/  HMMA.16816.F32 R72, R4.reuse, R22, R72 ;  /* 0x000000160448723c */ /* 0x040fe20000001848 */
[----:B------:R-:W-:Y:S07]  /*4460*/  LDSM.16.MT88.4 R20, [R196+0x3900] ;  /* 0x00390000c414783b */ /* 0x000fee0000004200 */
        /* <DEDUP_REMOVED lines=8> */
[----:B------:R-:W4:Y:S07]  /*44f0*/  LDSM.16.MT88.4 R32, [R196+0x1900] ;  /* 0x00190000c420783b */ /* 0x000f2e0000004200 */
[C---:B------:R-:W-:Y:S08]  /*4500*/  HMMA.16816.F32 R104, R4.reuse, R28, R104 ;  /* 0x0000001c0468723c */ /* 0x040ff00000001868 */
[C---:B------:R-:W-:Y:S01]  /*4510*/  HMMA.16816.F32 R100, R4.reuse, R30, R100 ;  /* 0x0000001e0464723c */ /* 0x040fe20000001864 */
[----:B------:R-:W5:Y:S07]  /*4520*/  LDSM.16.MT88.4 R28, [R198+0x3900] ;  /* 0x00390000c61c783b */ /* 0x000f6e0000004200 */
[C---:B------:R-:W-:Y:S08]  /*4530*/  HMMA.16816.F32 R44, R4.reuse, R24, R44 ;  /* 0x00000018042c723c */ /* 0x040ff0000000182c */
[----:B------:R-:W-:Y:S01]  /*4540*/  HMMA.16816.F32 R48, R4, R26, R48 ;  /* 0x0000001a0430723c */ /* 0x000fe20000001830 */
[----:B------:R-:W3:Y:S06]  /*4550*/  LDSM.16.MT88.4 R24, [R197+0x3900] ;  /* 0x00390000c518783b */ /* 0x000eec0000004200 */
        /* <DEDUP_REMOVED lines=9> */
[----:B--2---:R-:W-:Y:S01]  /*45f0*/  HMMA.16816.F32 R128, R4, R12, R128 ;  /* 0x0000000c0480723c */ /* 0x004fe20000001880 */
[----:B------:R-:W-:-:S02]  /*4600*/  FADD.FTZ R176, R176, R177 ;  /* 0x000000b1b0b07221 */ /* 0x000fc40000010000 */
[----:B------:R-:W-:Y:S02]  /*4610*/  FADD.FTZ R221, R172, R175 ;  /* 0x000000afacdd7221 */ /* 0x000fe40000010000 */
[----:B------:R-:W-:-:S03]  /*4620*/  FADD.FTZ R219, R219, R176 ;  /* 0x000000b0dbdb7221 */ /* 0x000fc60000010000 */
        /* <DEDUP_REMOVED lines=9> */
[C---:B------:R-:W-:Y:S08]  /*46c0*/  HMMA.16816.F32 R116, R4.reuse, R142, R116 ;  /* 0x0000008e0474723c */ /* 0x040ff00000001874 */
[C---:B------:R-:W-:Y:S08]  /*46d0*/  HMMA.16816.F32 R112, R4.reuse, R136, R112 ;  /* 0x000000880470723c */ /* 0x040ff00000001870 */
[C---:B------:R-:W-:Y:S08]  /*46e0*/  HMMA.16816.F32 R108, R4.reuse, R138, R108 ;  /* 0x0000008a046c723c */ /* 0x040ff0000000186c */
[C---:B----4-:R-:W-:Y:S08]  /*46f0*/  HMMA.16816.F32 R104, R4.reuse, R32, R104 ;  /* 0x000000200468723c */ /* 0x050ff00000001868 */
[C---:B------:R-:W-:Y:S08]  /*4700*/  HMMA.16816.F32 R100, R4.reuse, R34, R100 ;  /* 0x000000220464723c */ /* 0x040ff00000001864 */
[C---:B-----5:R-:W-:Y:S08]  /*4710*/  HMMA.16816.F32 R44, R4.reuse, R28, R44 ;  /* 0x0000001c042c723c */ /* 0x060ff0000000182c */
[C---:B------:R-:W-:Y:S08]  /*4720*/  HMMA.16816.F32 R48, R4.reuse, R30, R48 ;  /* 0x0000001e0430723c */ /* 0x040ff00000001830 */
[C---:B------:R-:W-:Y:S08]  /*4730*/  HMMA.16816.F32 R52, R4.reuse, R24, R52 ;  /* 0x000000180434723c */ /* 0x040ff00000001834 */
[C---:B------:R-:W-:Y:S08]  /*4740*/  HMMA.16816.F32 R56, R4.reuse, R26, R56 ;  /* 0x0000001a0438723c */ /* 0x040ff00000001838 */
[C---:B------:R-:W-:Y:S08]  /*4750*/  HMMA.16816.F32 R60, R4.reuse, R20, R60 ;  /* 0x00000014043c723c */ /* 0x040ff0000000183c */
[C---:B------:R-:W-:Y:S08]  /*4760*/  HMMA.16816.F32 R64, R4.reuse, R22, R64 ;  /* 0x000000160440723c */ /* 0x040ff00000001840 */
[C---:B--2---:R-:W-:Y:S08]  /*4770*/  HMMA.16816.F32 R76, R4.reuse, R12, R76 ;  /* 0x0000000c044c723c */ /* 0x044ff0000000184c */
[C---:B------:R-:W-:Y:S08]  /*4780*/  HMMA.16816.F32 R80, R4.reuse, R14, R80 ;  /* 0x0000000e0450723c */ /* 0x040ff00000001850 */
[C---:B-1----:R-:W-:Y:S08]  /*4790*/  HMMA.16816.F32 R84, R4.reuse, R8, R84 ;  /* 0x000000080454723c */ /* 0x042ff00000001854 */
[C---:B------:R-:W-:Y:S08]  /*47a0*/  HMMA.16816.F32 R88, R4.reuse, R10, R88 ;  /* 0x0000000a0458723c */ /* 0x040ff00000001858 */
[C---:B---3--:R-:W-:Y:S08]  /*47b0*/  HMMA.16816.F32 R92, R4.reuse, R16, R92 ;  /* 0x00000010045c723c */ /* 0x048ff0000000185c */
[----:B------:R-:W-:Y:S01]  /*47c0*/  HMMA.16816.F32 R96, R4, R18, R96 ;  /* 0x000000120460723c */ /* 0x000fe20000001860 */
[----:B------:R-:W-:Y:S08]  /*47d0*/  @!P4 BRA `(.L_x_11) ;  /* 0x00002dc00000c947 */ /* 0x000ff00003800000 */
[C---:B------:R-:W-:Y:S01]  /*47e0*/  SHF.L.U64.HI R217, R135.reuse, 0x1, R144 ;  /* 0x0000000187d97819 */ /* 0x040fe20000010290 */
[----:B------:R-:W-:Y:S01]  /*47f0*/  IMAD.SHL.U32 R216, R135, 0x2, RZ ;  /* 0x0000000287d87824 */ /* 0x000fe200078e00ff */
[C---:B------:R-:W-:Y:S01]  /*4800*/  SHF.L.U64.HI R215, R134.reuse, 0x1, R145 ;  /* 0x0000000186d77819 */ /* 0x040fe20000010291 */
[----:B------:R-:W-:Y:S01]  /*4810*/  IMAD.SHL.U32 R214, R134, 0x2, RZ ;  /* 0x0000000286d67824 */ /* 0x000fe200078e00ff */
[----:B------:R-:W-:Y:S01]  /*4820*/  MOV R0, R3 ;  /* 0x0000000300007202 */ /* 0x000fe20000000f00 */
[----:B------:R-:W-:Y:S01]  /*4830*/  IMAD.MOV.U32 R135, RZ, RZ, R132 ;  /* 0x000000ffff877224 */ /* 0x000fe200078e0084 */
[----:B------:R-:W-:-:S02]  /*4840*/  SHF.L.U64.HI R213, R133, 0x1, R2 ;  /* 0x0000000185d57819 */ /* 0x000fc40000010202 */
[----:B------:R-:W-:Y:S01]  /*4850*/  SHF.L.U32 R212, R133, 0x1, RZ ;  /* 0x0000000185d47819 */ /* 0x000fe200000006ff */
[----:B------:R-:W-:Y:S06]  /*4860*/  BRA `(.L_x_12) ;  /* 0x0000032000007947 */ /* 0x000fec0003800000 */
.L_x_14:
[----:B------:R-:W-:Y:S01]  /*4870*/  ULEA UR4, UR6, UR8, 0x6 ;  /* 0x0000000806047291 */ /* 0x000fe2000f8e303f */
[----:B------:R-:W-:Y:S05]  /*4880*/  IMAD.MOV.U32 R208, RZ, RZ, RZ ;  /* 0x000000ffffd07224 */ /* 0x000fea00078e00ff */
[----:B------:R-:W-:Y:S05]  /*4890*/  IMAD.U32 R209, RZ, RZ, UR4 ;  /* 0x00000004ffd17e24 */ /* 0x000fea000f8e00ff */
[----:B------:R-:W-:Y:S05]  /*48a0*/  IADD3 R209, R209, -0x40, R210 ;  /* 0xffffffc0d1d17810 */ /* 0x000fea0007ffe0d2 */
[----:B------:R-:W-:Y:S04]  /*48b0*/  @P0 IMAD.HI.U32 R3, R209, c[0x0][0x2bc], RZ ;  /* 0x0000af00d1030a27 */ /* 0x000fe800078e00ff */
[----:B------:R-:W-:Y:S01]  /*48c0*/  IMAD.MOV.U32 R2, RZ, RZ, R209 ;  /* 0x000000ffff027224 */ /* 0x000fe200078e00d1 */
[----:B------:R-:W-:Y:S04]  /*48d0*/  @P0 SHF.R.U32.HI R2, RZ, c[0x0][0x2c0], R3 ;  /* 0x0000b000ff020a19 */ /* 0x000fe80000011603 */
[C---:B------:R-:W-:Y:S04]  /*48e0*/  @!P6 IADD3 R6, P4, R2.reuse, UR16, RZ ;  /* 0x000000100206ec10 */ /* 0x040fe8000ff9e0ff */
[----:B------:R-:W-:Y:S01]  /*48f0*/  @!P6 LEA.HI.X.SX32 R3, R2, UR15, 0x1, P4 ;  /* 0x0000000f0203ec11 */ /* 0x000fe2000a0f0eff */
[----:B------:R-:W-:Y:S01]  /*4900*/  IMAD.MOV R2, RZ, RZ, -R2 ;  /* 0x000000ffff027224 */ /* 0x000fe200078e0a02 */
[----:B------:R-:W-:Y:S03]  /*4910*/  @!P6 LEA R4, P4, R6, c[0x0][0x2a0], 0x2 ;  /* 0x0000a8000604ea11 */ /* 0x000fe600078810ff */
[----:B------:R-:W-:Y:S01]  /*4920*/  IMAD R209, R2, c[0x0][0x2b8], R209 ;  /* 0x0000ae0002d17a24 */ /* 0x000fe200078e02d1 */
[----:B------:R-:W-:Y:S04]  /*4930*/  @!P6 LEA.HI.X R5, R6, c[0x0][0x2a4], R3, 0x2, P4 ;  /* 0x0000a9000605ea11 */ /* 0x000fe800020f1403 */
[----:B------:R-:W-:Y:S01]  /*4940*/  SHF.R.S32.HI R3, RZ, 0x1f, R209 ;  /* 0x0000001fff037819 */ /* 0x000fe200000114d1 */
[----:B------:R1:W2:Y:S04]  /*4950*/  @!P6 LDG.E R208, [R4.64] ;  /* 0x0000000c04d0e981 */ /* 0x0002a8000c1e1900 */
[----:B------:R-:W-:Y:S04]  /*4960*/  IMAD R3, R3, c[0x0][0x1e0], RZ ;  /* 0x0000780003037a24 */ /* 0x000fe800078e02ff */
[C---:B------:R-:W-:Y:S02]  /*4970*/  IMAD R3, R209.reuse, c[0x0][0x1e4], R3 ;  /* 0x00007900d1037a24 */ /* 0x040fe400078e0203 */
[----:B-1----:R-:W-:Y:S04]  /*4980*/  IMAD.WIDE.U32 R4, R209, c[0x0][0x1e0], RZ ;  /* 0x00007800d1047a25 */ /* 0x002fe800078e00ff */
[----:B------:R-:W-:Y:S01]  /*4990*/  IMAD.IADD R5, R5, 0x1, R3 ;  /* 0x0000000105057824 */ /* 0x000fe200078e0203 */
[----:B--2---:R-:W-:Y:S03]  /*49a0*/  SHF.R.S32.HI R2, RZ, 0x1f, R208 ;  /* 0x0000001fff027819 */ /* 0x004fe600000114d0 */
[----:B------:R-:W-:Y:S04]  /*49b0*/  IMAD.WIDE.U32 R4, R208, c[0x0][0x1f0], R4 ;  /* 0x00007c00d0047a25 */ /* 0x000fe800078e0004 */
[----:B------:R-:W-:Y:S01]  /*49c0*/  IMAD R2, R2, c[0x0][0x1f0], RZ ;  /* 0x00007c0002027a24 */ /* 0x000fe200078e02ff */
[----:B------:R-:W-:Y:S03]  /*49d0*/  IADD3 R3, P4, R4, UR20, RZ ;  /* 0x0000001404037c10 */ /* 0x000fe6000ff9e0ff */
[----:B------:R-:W-:Y:S05]  /*49e0*/  IMAD R2, R208, c[0x0][0x1f4], R2 ;  /* 0x00007d00d0027a24 */ /* 0x000fea00078e0202 */
[----:B------:R-:W-:Y:S02]  /*49f0*/  IADD3.X R2, R5, UR18, R2, P4, !PT ;  /* 0x0000001205027c10 */ /* 0x000fe4000a7fe402 */
[C---:B------:R-:W-:Y:S04]  /*4a00*/  LEA R15, P4, R3.reuse, c[0x0][0x1c8], 0x1 ;  /* 0x00007200030f7a11 */ /* 0x040fe800078808ff */
[----:B------:R-:W-:Y:S01]  /*4a10*/  LEA.HI.X R14, R3, c[0x0][0x1cc], R2, 0x1, P4 ;  /* 0x00007300030e7a11 */ /* 0x000fe200020f0c02 */
[----:B------:R-:W1:Y:S04]  /*4a20*/  SHFL.IDX PT, R5, R15, RZ, 0x181f ;  /* 0x00181fff0f057589 */ /* 0x000e6800000e0000 */
[----:B------:R-:W2:Y:S04]  /*4a30*/  SHFL.IDX PT, R4, R14, RZ, 0x181f ;  /* 0x00181fff0e047589 */ /* 0x000ea800000e0000 */
[----:B------:R-:W3:Y:S04]  /*4a40*/  SHFL.IDX PT, R3, R15, 0x1, 0x181f ;  /* 0x00381f000f037f89 */ /* 0x000ee800000e0000 */
[----:B------:R-:W4:Y:S01]  /*4a50*/  SHFL.IDX PT, R2, R14, 0x1, 0x181f ;  /* 0x00381f000e027f89 */ /* 0x000f2200000e0000 */
[C---:B-1----:R-:W-:Y:S02]  /*4a60*/  IADD3 R8, P5, R5.reuse, R216, RZ ;  /* 0x000000d805087210 */ /* 0x042fe40007fbe0ff */
[C---:B------:R-:W-:Y:S02]  /*4a70*/  IADD3 R6, P4, R5.reuse, R214, RZ ;  /* 0x000000d605067210 */ /* 0x040fe40007f9e0ff */
[C---:B--2---:R-:W-:Y:S02]  /*4a80*/  IADD3.X R9, R4.reuse, R217, RZ, P5, !PT ;  /* 0x000000d904097210 */ /* 0x044fe40002ffe4ff */
[----:B------:R-:W-:Y:S01]  /*4a90*/  IADD3 R12, P5, R5, R212, RZ ;  /* 0x000000d4050c7210 */ /* 0x000fe20007fbe0ff */
[C---:B------:R-:W-:Y:S01]  /*4aa0*/  IMAD.X R7, R4.reuse, 0x1, R215, P4 ;  /* 0x0000000104077824 */ /* 0x040fe200020e06d7 */
[C---:B---3--:R-:W-:Y:S01]  /*4ab0*/  IADD3 R10, P4, R3.reuse, R216, RZ ;  /* 0x000000d8030a7210 */ /* 0x048fe20007f9e0ff */
[----:B------:R1:W-:Y:S02]  /*4ac0*/  LDGSTS.E.BYPASS.LTC128B.128 [R207+0x6100], [R8.64], !P3 ;  /* 0x0610000008cf7fae */ /* 0x0003e4000d901d4c */
[----:B------:R-:W-:Y:S01]  /*4ad0*/  IMAD.X R13, R4, 0x1, R213, P5 ;  /* 0x00000001040d7824 */ /* 0x000fe200028e06d5 */
[C---:B------:R-:W-:Y:S01]  /*4ae0*/  IADD3 R4, P5, R3.reuse, R214, RZ ;  /* 0x000000d603047210 */ /* 0x040fe20007fbe0ff */
[----:B------:R1:W-:Y:S01]  /*4af0*/  LDGSTS.E.BYPASS.LTC128B.128 [R207+0x8100], [R6.64], !P2 ;  /* 0x0810000006cf7fae */ /* 0x0003e2000d101d4c */
[C---:B----4-:R-:W-:Y:S01]  /*4b00*/  IMAD.X R11, R2.reuse, 0x1, R217, P4 ;  /* 0x00000001020b7824 */ /* 0x050fe200020e06d9 */
[----:B------:R-:W-:Y:S02]  /*4b10*/  IADD3 R14, P4, R3, R212, RZ ;  /* 0x000000d4030e7210 */ /* 0x000fe40007f9e0ff */
[----:B------:R1:W-:Y:S01]  /*4b20*/  LDGSTS.E.BYPASS.LTC128B.128 [R207+0xa100], [R12.64], !P1 ;  /* 0x0a1000000ccf7fae */ /* 0x0003e2000c901d4c */
[C---:B------:R-:W-:Y:S02]  /*4b30*/  IADD3.X R5, R2.reuse, R215, RZ, P5, !PT ;  /* 0x000000d702057210 */ /* 0x040fe40002ffe4ff */
[----:B------:R-:W-:Y:S01]  /*4b40*/  IMAD.X R15, R2, 0x1, R213, P4 ;  /* 0x00000001020f7824 */ /* 0x000fe200020e06d5 */
[----:B------:R1:W-:Y:S04]  /*4b50*/  LDGSTS.E.BYPASS.LTC128B.128 [R207+0x7100], [R10.64], !P3 ;  /* 0x071000000acf7fae */ /* 0x0003e8000d901d4c */
[----:B------:R1:W-:Y:S04]  /*4b60*/  LDGSTS.E.BYPASS.LTC128B.128 [R207+0x9100], [R4.64], !P2 ;  /* 0x0910000004cf7fae */ /* 0x0003e8000d101d4c */
[----:B------:R1:W-:Y:S01]  /*4b70*/  LDGSTS.E.BYPASS.LTC128B.128 [R207+0xb100], [R14.64], !P1 ;  /* 0x0b1000000ecf7fae */ /* 0x0003e2000c901d4c */
[----:B------:R-:W-:-:S05]  /*4b80*/  BRA `(.L_x_13) ;  /* 0x000010a000007947 */ /* 0x000fca0003800000 */
.L_x_12:
[----:B------:R-:W-:Y:S04]  /*4b90*/  DEPBAR.LE SB0, 0x0 ;  /* 0x000080000000791a */ /* 0x000fe80000000000 */
[----:B------:R-:W-:Y:S01]  /*4ba0*/  BAR.SYNC.DEFER_BLOCKING 0x0 ;  /* 0x0000000000007b1d */ /* 0x000fe20000010000 */
[----:B------:R-:W-:Y:S01]  /*4bb0*/  SHF.R.S32.HI R133, RZ, 0x1f, R209 ;  /* 0x0000001fff857819 */ /* 0x000fe200000114d1 */
[----:B------:R-:W-:Y:S01]  /*4bc0*/  IMAD.WIDE.U32 R222, R209, c[0x0][0x208], RZ ;  /* 0x00008200d1de7a25 */ /* 0x000fe200078e00ff */
[----:B------:R-:W-:Y:S01]  /*4bd0*/  SHF.R.S32.HI R3, RZ, 0x1f, R208 ;  /* 0x0000001fff037819 */ /* 0x000fe200000114d0 */
[----:B------:R-:W-:Y:S02]  /*4be0*/  UISETP.GT.AND UP0, UPT, UR6, UR7, UPT ;  /* 0x000000070600728c */ /* 0x000fe4000bf04270 */
[----:B------:R-:W-:Y:S02]  /*4bf0*/  IMAD R133, R133, c[0x0][0x208], RZ ;  /* 0x0000820085857a24 */ /* 0x000fe400078e02ff */
[----:B------:R-:W-:Y:S02]  /*4c00*/  IMAD R3, R3, c[0x0][0x218], RZ ;  /* 0x0000860003037a24 */ /* 0x000fe400078e02ff */
[----:B------:R-:W-:Y:S02]  /*4c10*/  IMAD R133, R209, c[0x0][0x20c], R133 ;  /* 0x00008300d1857a24 */ /* 0x000fe400078e0285 */
[C---:B------:R-:W-:Y:S03]  /*4c20*/  IMAD R3, R208.reuse, c[0x0][0x21c], R3 ;  /* 0x00008700d0037a24 */ /* 0x040fe600078e0203 */
[----:B------:R-:W-:Y:S05]  /*4c30*/  IADD3 R223, R223, R133, RZ ;  /* 0x00000085dfdf7210 */ /* 0x000fea0007ffe0ff */
[----:B------:R-:W-:Y:S01]  /*4c40*/  IMAD.WIDE.U32 R222, R208, c[0x0][0x218], R222 ;  /* 0x00008600d0de7a25 */ /* 0x000fe200078e00de */
[----:B------:R-:W-:Y:S04]  /*4c50*/  LDSM.16.M88.4 R136, [R206+0xc100] ;  /* 0x00c10000ce88783b */ /* 0x000fe80000000200 */
[----:B------:R-:W-:Y:S04]  /*4c60*/  IADD3 R2, P4, R222, UR22, RZ ;  /* 0x00000016de027c10 */ /* 0x000fe8000ff9e0ff */
[----:B------:R-:W-:Y:S01]  /*4c70*/  IADD3.X R3, R223, UR5, R3, P4, !PT ;  /* 0x00000005df037c10 */ /* 0x000fe2000a7fe403 */
[----:B------:R-:W1:Y:S01]  /*4c80*/  LDSM.16.M88.4 R140, [R205+0x6100] ;  /* 0x00610000cd8c783b */ /* 0x000e620000000200 */
[C---:B------:R-:W-:Y:S04]  /*4c90*/  LEA R133, P4, R2.reuse, c[0x0][0x1f8], 0x1 ;  /* 0x00007e0002857a11 */ /* 0x040fe800078808ff */
[----:B------:R-:W-:Y:S02]  /*4ca0*/  LEA.HI.X R132, R2, c[0x0][0x1fc], R3, 0x1, P4 ;  /* 0x00007f0002847a11 */ /* 0x000fe400020f0c03 */
[----:B------:R-:W2:Y:S07]  /*4cb0*/  LDSM.16.M88.4 R144, [R205+0x6900] ;  /* 0x00690000cd90783b */ /* 0x000eae0000000200 */
[----:B------:R-:W3:Y:S07]  /*4cc0*/  LDSM.16.M88.4 R148, [R205+0x7100] ;  /* 0x00710000cd94783b */ /* 0x000eee0000000200 */
[----:B------:R-:W-:Y:S07]  /*4cd0*/  LDSM.16.M88.4 R152, [R205+0x7900] ;  /* 0x00790000cd98783b */ /* 0x000fee0000000200 */
[----:B------:R-:W-:Y:S07]  /*4ce0*/  LDSM.16.M88.4 R156, [R202+0xc100] ;  /* 0x00c10000ca9c783b */ /* 0x000fee0000000200 */
[----:B------:R-:W-:Y:S01]  /*4cf0*/  LDSM.16.M88.4 R160, [R204] ;  /* 0x00000000cca0783b */ /* 0x000fe20000000200 */
[C---:B-1----:R-:W-:Y:S06]  /*4d00*/  HMMA.16816.F32 R4, R136.reuse, R140, RZ ;  /* 0x0000008c8804723c */ /* 0x042fec00000018ff */
[----:B------:R-:W-:Y:S02]  /*4d10*/  LDSM.16.M88.4 R164, [R195] ;  /* 0x00000000c3a4783b */ /* 0x000fe40000000200 */
[C---:B------:R-:W-:Y:S05]  /*4d20*/  HMMA.16816.F32 R8, R136.reuse, R142, RZ ;  /* 0x0000008e8808723c */ /* 0x040fea00000018ff */
[----:B------:R-:W1:Y:S03]  /*4d30*/  SHFL.IDX PT, R225, R133, RZ, 0x181f ;  /* 0x00181fff85e17589 */ /* 0x000e6600000e0000 */
[C---:B--2---:R-:W-:Y:S04]  /*4d40*/  HMMA.16816.F32 R12, R136.reuse, R144, RZ ;  /* 0x00000090880c723c */ /* 0x044fe800000018ff */
[----:B------:R-:W2:Y:S04]  /*4d50*/  SHFL.IDX PT, R2, R132, RZ, 0x181f ;  /* 0x00181fff84027589 */ /* 0x000ea800000e0000 */
[C---:B------:R-:W-:Y:S03]  /*4d60*/  HMMA.16816.F32 R16, R136.reuse, R146, RZ ;  /* 0x000000928810723c */ /* 0x040fe600000018ff */
[----:B------:R-:W-:Y:S05]  /*4d70*/  LDSM.16.M88.4 R168, [R194] ;  /* 0x00000000c2a8783b */ /* 0x000fea0000000200 */
[C---:B---3--:R-:W-:Y:S02]  /*4d80*/  HMMA.16816.F32 R20, R136.reuse, R148, RZ ;  /* 0x000000948814723c */ /* 0x048fe400000018ff */
[----:B------:R-:W3:Y:S02]  /*4d90*/  SHFL.IDX PT, R3, R133, 0x1, 0x181f ;  /* 0x00381f0085037f89 */ /* 0x000ee400000e0000 */
[C---:B-1----:R-:W-:Y:S02]  /*4da0*/  IADD3 R228, P5, R225.reuse, R216, RZ ;  /* 0x000000d8e1e47210 */ /* 0x042fe40007fbe0ff */
[C---:B------:R-:W-:Y:S02]  /*4db0*/  IADD3 R226, P4, R225.reuse, R214, RZ ;  /* 0x000000d6e1e27210 */ /* 0x040fe40007f9e0ff */
[C---:B------:R-:W-:Y:S01]  /*4dc0*/  HMMA.16816.F32 R24, R136.reuse, R150, RZ ;  /* 0x000000968818723c */ /* 0x040fe200000018ff */
[----:B------:R-:W1:Y:S03]  /*4dd0*/  SHFL.IDX PT, R134, R132, 0x1, 0x181f ;  /* 0x00381f0084867f89 */ /* 0x000e6600000e0000 */
[C---:B--2---:R-:W-:Y:S02]  /*4de0*/  IADD3.X R229, R2.reuse, R217, RZ, P5, !PT ;  /* 0x000000d902e57210 */ /* 0x044fe40002ffe4ff */
[C---:B------:R-:W-:Y:S02]  /*4df0*/  IADD3.X R227, R2.reuse, R215, RZ, P4, !PT ;  /* 0x000000d702e37210 */ /* 0x040fe400027fe4ff */
[C---:B------:R-:W-:Y:S01]  /*4e00*/  HMMA.16816.F32 R28, R136.reuse, R152, RZ ;  /* 0x00000098881c723c */ /* 0x040fe200000018ff */
[----:B------:R-:W2:Y:S03]  /*4e10*/  LDSM.16.M88.4 R172, [R193] ;  /* 0x00000000c1ac783b */ /* 0x000ea60000000200 */
[----:B------:R-:W-:Y:S04]  /*4e20*/  IADD3 R224, P5, R225, R212, RZ ;  /* 0x000000d4e1e07210 */ /* 0x000fe80007fbe0ff */
[----:B------:R-:W-:Y:S01]  /*4e30*/  HMMA.16816.F32 R32, R136, R154, RZ ;  /* 0x0000009a8820723c */ /* 0x000fe200000018ff */
[----:B------:R-:W-:Y:S01]  /*4e40*/  @!PT LDS RZ, [RZ] ;  /* 0x00000000fffff984 */ /* 0x000fe20000000800 */
[----:B------:R-:W-:Y:S01]  /*4e50*/  @!PT LDS RZ, [RZ] ;  /* 0x00000000fffff984 */ /* 0x000fe20000000800 */
[----:B------:R-:W-:Y:S01]  /*4e60*/  @!PT LDS RZ, [RZ] ;  /* 0x00000000fffff984 */ /* 0x000fe20000000800 */
[----:B------:R4:W-:Y:S03]  /*4e70*/  LDGSTS.E.BYPASS.LTC128B.128 [R211], [R228.64], !P3 ;  /* 0x00000000e4d37fae */ /* 0x0009e6000d901d4c */
[----:B------:R-:W-:Y:S02]  /*4e80*/  IADD3.X R225, R2, R213, RZ, P5, !PT ;  /* 0x000000d502e17210 */ /* 0x000fe40002ffe4ff */
[C---:B---3--:R-:W-:Y:S02]  /*4e90*/  IADD3 R222, P4, R3.reuse, R216, RZ ;  /* 0x000000d803de7210 */ /* 0x048fe40007f9e0ff */
[C---:B------:R-:W-:Y:S01]  /*4ea0*/  HMMA.16816.F32 R4, R156.reuse, R160, R4 ;  /* 0x000000a09c04723c */ /* 0x040fe20000001804 */
[----:B------:R3:W-:Y:S04]  /*4eb0*/  LDGSTS.E.BYPASS.LTC128B.128 [R211+0x2000], [R226.64], !P2 ;  /* 0x02000000e2d37fae */ /* 0x0007e8000d101d4c */
[C---:B-1----:R-:W-:Y:S02]  /*4ec0*/  IADD3.X R223, R134.reuse, R217, RZ, P4, !PT ;  /* 0x000000d986df7210 */ /* 0x042fe400027fe4ff */
[C---:B------:R-:W-:Y:S01]  /*4ed0*/  IADD3 R132, P5, R3.reuse, R214, RZ ;  /* 0x000000d603847210 */ /* 0x040fe20007fbe0ff */
[C---:B------:R-:W-:Y:S01]  /*4ee0*/  HMMA.16816.F32 R8, R156.reuse, R162, R8 ;  /* 0x000000a29c08723c */ /* 0x040fe20000001808 */
[----:B------:R1:W-:Y:S03]  /*4ef0*/  LDGSTS.E.BYPASS.LTC128B.128 [R211+0x4000], [R224.64], !P1 ;  /* 0x04000000e0d37fae */ /* 0x0003e6000c901d4c */
[C---:B------:R-:W-:Y:S02]  /*4f00*/  IADD3.X R133, R134.reuse, R215, RZ, P5, !PT ;  /* 0x000000d786857210 */ /* 0x040fe40002ffe4ff */
[----:B------:R-:W-:Y:S02]  /*4f10*/  IADD3 R2, P4, R3, R212, RZ ;  /* 0x000000d403027210 */ /* 0x000fe40007f9e0ff */
[C---:B------:R-:W-:Y:S01]  /*4f20*/  HMMA.16816.F32 R12, R156.reuse, R164, R12 ;  /* 0x000000a49c0c723c */ /* 0x040fe2000000180c */
[----:B------:R5:W-:Y:S03]  /*4f30*/  LDGSTS.E.BYPASS.LTC128B.128 [R211+0x1000], [R222.64], !P3 ;  /* 0x01000000ded37fae */ /* 0x000be6000d901d4c */
[----:B------:R-:W-:Y:S02]  /*4f40*/  IADD3.X R3, R134, R213, RZ, P4, !PT ;  /* 0x000000d586037210 */ /* 0x000fe400027fe4ff */
[----:B------:R-:W-:Y:S02]  /*4f50*/  PLOP3.LUT P4, PT, PT, PT, UP0, 0x80, 0x0 ;  /* 0x000000000000781c */ /* 0x000fe40003f8f008 */
[C---:B------:R-:W-:Y:S01]  /*4f60*/  HMMA.16816.F32 R16, R156.reuse, R166, R16 ;  /* 0x000000a69c10723c */ /* 0x040fe20000001810 */
[----:B------:R1:W-:Y:S07]  /*4f70*/  LDGSTS.E.BYPASS.LTC128B.128 [R211+0x3000], [R132.64], !P2 ;  /* 0x0300000084d37fae */ /* 0x0003ee000d101d4c */
[C---:B------:R-:W-:Y:S01]  /*4f80*/  HMMA.16816.F32 R20, R156.reuse, R168, R20 ;  /* 0x000000a89c14723c */ /* 0x040fe20000001814 */
[----:B------:R1:W-:Y:S07]  /*4f90*/  LDGSTS.E.BYPASS.LTC128B.128 [R211+0x5000], [R2.64], !P1 ;  /* 0x0500000002d37fae */ /* 0x0003ee000c901d4c */
[C---:B------:R-:W-:Y:S01]  /*4fa0*/  HMMA.16816.F32 R24, R156.reuse, R170, R24 ;  /* 0x000000aa9c18723c */ /* 0x040fe20000001818 */
[----:B------:R-:W-:Y:S07]  /*4fb0*/  LDSM.16.M88.4 R176, [R201+0xc100] ;  /* 0x00c10000c9b0783b */ /* 0x000fee0000000200 */
[C---:B--2---:R-:W-:Y:S01]  /*4fc0*/  HMMA.16816.F32 R28, R156.reuse, R172, R28 ;  /* 0x000000ac9c1c723c */ /* 0x044fe2000000181c */
[----:B------:R-:W2:Y:S07]  /*4fd0*/  LDSM.16.M88.4 R180, [R200+0x6100] ;  /* 0x00610000c8b4783b */ /* 0x000eae0000000200 */
[----:B------:R-:W-:Y:S01]  /*4fe0*/  HMMA.16816.F32 R32, R156, R174, R32 ;  /* 0x000000ae9c20723c */ /* 0x000fe20000001820 */
[----:B------:R-:W1:Y:S07]  /*4ff0*/  LDSM.16.M88.4 R136, [R200+0x6900] ;  /* 0x00690000c888783b */ /* 0x000e6e0000000200 */
[----:B------:R-:W1:Y:S07]  /*5000*/  LDSM.16.M88.4 R140, [R200+0x7100] ;  /* 0x00710000c88c783b */ /* 0x000e6e0000000200 */
[----:B------:R-:W0:Y:S07]  /*5010*/  LDGDEPBAR ;  /* 0x00000000000079af */ /* 0x000e2e0000000000 */
[----:B------:R-:W3:Y:S07]  /*5020*/  LDSM.16.M88.4 R144, [R200+0x7900] ;  /* 0x00790000c890783b */ /* 0x000eee0000000200 */
[----:B------:R-:W-:Y:S01]  /*5030*/  LDSM.16.M88.4 R148, [R199+0xc100] ;  /* 0x00c10000c794783b */ /* 0x000fe20000000200 */
[C---:B--2---:R-:W-:Y:S06]  /*5040*/  HMMA.16816.F32 R4, R176.reuse, R180, R4 ;  /* 0x000000b4b004723c */ /* 0x044fec0000001804 */
[----:B------:R-:W2:Y:S02]  /*5050*/  LDSM.16.M88.4 R152, [R192] ;  /* 0x00000000c098783b */ /* 0x000ea40000000200 */
[C---:B------:R-:W-:Y:S05]  /*5060*/  HMMA.16816.F32 R8, R176.reuse, R182, R8 ;  /* 0x000000b6b008723c */ /* 0x040fea0000001808 */
[----:B------:R-:W2:Y:S03]  /*5070*/  LDSM.16.M88.4 R156, [R192+0x800] ;  /* 0x00080000c09c783b */ /* 0x000ea60000000200 */
[C---:B-1----:R-:W-:Y:S04]  /*5080*/  HMMA.16816.F32 R12, R176.reuse, R136, R12 ;  /* 0x00000088b00c723c */ /* 0x042fe8000000180c */
[----:B------:R-:W1:Y:S04]  /*5090*/  LDSM.16.M88.4 R160, [R192+0x1000] ;  /* 0x00100000c0a0783b */ /* 0x000e680000000200 */
[C---:B------:R-:W-:Y:S03]  /*50a0*/  HMMA.16816.F32 R16, R176.reuse, R138, R16 ;  /* 0x0000008ab010723c */ /* 0x040fe60000001810 */
[----:B------:R-:W1:Y:S05]  /*50b0*/  LDSM.16.M88.4 R164, [R192+0x1800] ;  /* 0x00180000c0a4783b */ /* 0x000e6a0000000200 */
[C---:B------:R-:W-:Y:S02]  /*50c0*/  HMMA.16816.F32 R20, R176.reuse, R140, R20 ;  /* 0x0000008cb014723c */ /* 0x040fe40000001814 */
[----:B------:R-:W-:Y:S06]  /*50d0*/  LDSM.16.M88.4 R168, [R206+0x10100] ;  /* 0x01010000cea8783b */ /* 0x000fec0000000200 */
[C---:B------:R-:W-:Y:S01]  /*50e0*/  HMMA.16816.F32 R24, R176.reuse, R142, R24 ;  /* 0x0000008eb018723c */ /* 0x040fe20000001818 */
[----:B------:R-:W1:Y:S07]  /*50f0*/  LDSM.16.M88.4 R172, [R205+0x8100] ;  /* 0x00810000cdac783b */ /* 0x000e6e0000000200 */
[C---:B---3--:R-:W-:Y:S01]  /*5100*/  HMMA.16816.F32 R28, R176.reuse, R144, R28 ;  /* 0x00000090b01c723c */ /* 0x048fe2000000181c */
[----:B------:R-:W3:Y:S07]  /*5110*/  LDSM.16.M88.4 R136, [R205+0x8900] ;  /* 0x00890000cd88783b */ /* 0x000eee0000000200 */
[----:B------:R-:W-:Y:S01]  /*5120*/  HMMA.16816.F32 R32, R176, R146, R32 ;  /* 0x00000092b020723c */ /* 0x000fe20000001820 */
[----:B------:R-:W3:Y:S07]  /*5130*/  LDSM.16.M88.4 R140, [R205+0x9100] ;  /* 0x00910000cd8c783b */ /* 0x000eee0000000200 */
[C---:B--2---:R-:W-:Y:S01]  /*5140*/  HMMA.16816.F32 R4, R148.reuse, R152, R4 ;  /* 0x000000989404723c */ /* 0x044fe20000001804 */
[----:B------:R-:W2:Y:S07]  /*5150*/  LDSM.16.M88.4 R144, [R205+0x9900] ;  /* 0x00990000cd90783b */ /* 0x000eae0000000200 */
[C---:B------:R-:W-:Y:S01]  /*5160*/  HMMA.16816.F32 R8, R148.reuse, R154, R8 ;  /* 0x0000009a9408723c */ /* 0x040fe20000001808 */
[----:B------:R-:W-:Y:S07]  /*5170*/  LDSM.16.M88.4 R176, [R202+0x10100] ;  /* 0x01010000cab0783b */ /* 0x000fee0000000200 */
[C---:B------:R-:W-:Y:S01]  /*5180*/  HMMA.16816.F32 R12, R148.reuse, R156, R12 ;  /* 0x0000009c940c723c */ /* 0x040fe2000000180c */
[----:B------:R-:W2:Y:S07]  /*5190*/  LDSM.16.M88.4 R180, [R191] ;  /* 0x00000000bfb4783b */ /* 0x000eae0000000200 */
[C---:B------:R-:W-:Y:S01]  /*51a0*/  HMMA.16816.F32 R16, R148.reuse, R158, R16 ;  /* 0x0000009e9410723c */ /* 0x040fe20000001810 */
[----:B------:R-:W-:Y:S07]  /*51b0*/  LDSM.16.M88.4 R152, [R189] ;  /* 0x00000000bd98783b */ /* 0x000fee0000000200 */
[C---:B-1----:R-:W-:Y:S01]  /*51c0*/  HMMA.16816.F32 R20, R148.reuse, R160, R20 ;  /* 0x000000a09414723c */ /* 0x042fe20000001814 */
[----:B------:R-:W-:Y:S07]  /*51d0*/  LDSM.16.M88.4 R156, [R188] ;  /* 0x00000000bc9c783b */ /* 0x000fee0000000200 */
[C---:B------:R-:W-:Y:S01]  /*51e0*/  HMMA.16816.F32 R24, R148.reuse, R162, R24 ;  /* 0x000000a29418723c */ /* 0x040fe20000001818 */
[----:B------:R-:W-:Y:S07]  /*51f0*/  LDSM.16.M88.4 R160, [R201+0x10100] ;  /* 0x01010000c9a0783b */ /* 0x000fee0000000200 */
[C---:B------:R-:W-:Y:S08]  /*5200*/  HMMA.16816.F32 R28, R148.reuse, R164, R28 ;  /* 0x000000a4941c723c */ /* 0x040ff0000000181c */
[----:B------:R-:W-:Y:S01]  /*5210*/  HMMA.16816.F32 R32, R148, R166, R32 ;  /* 0x000000a69420723c */ /* 0x000fe20000001820 */
[----:B------:R-:W1:Y:S07]  /*5220*/  LDSM.16.M88.4 R148, [R190] ;  /* 0x00000000be94783b */ /* 0x000e6e0000000200 */
[C---:B------:R-:W-:Y:S01]  /*5230*/  HMMA.16816.F32 R4, R168.reuse, R172, R4 ;  /* 0x000000aca804723c */ /* 0x040fe20000001804 */
[----:B------:R-:W1:Y:S07]  /*5240*/  LDSM.16.M88.4 R164, [R200+0x8100] ;  /* 0x00810000c8a4783b */ /* 0x000e6e0000000200 */
[C---:B------:R-:W-:Y:S01]  /*5250*/  HMMA.16816.F32 R8, R168.reuse, R174, R8 ;  /* 0x000000aea808723c */ /* 0x040fe20000001808 */
[----:B------:R-:W-:Y:S07]  /*5260*/  LDSM.16.M88.4 R172, [R192+0x2000] ;  /* 0x00200000c0ac783b */ /* 0x000fee0000000200 */
[C---:B---3--:R-:W-:Y:S08]  /*5270*/  HMMA.16816.F32 R12, R168.reuse, R136, R12 ;  /* 0x00000088a80c723c */ /* 0x048ff0000000180c */
[C---:B------:R-:W-:Y:S01]  /*5280*/  HMMA.16816.F32 R16, R168.reuse, R138, R16 ;  /* 0x0000008aa810723c */ /* 0x040fe20000001810 */
[----:B------:R-:W3:Y:S07]  /*5290*/  LDSM.16.M88.4 R136, [R200+0x8900] ;  /* 0x00890000c888783b */ /* 0x000eee0000000200 */
[C---:B------:R-:W-:Y:S08]  /*52a0*/  HMMA.16816.F32 R20, R168.reuse, R140, R20 ;  /* 0x0000008ca814723c */ /* 0x040ff00000001814 */
[C---:B------:R-:W-:Y:S01]  /*52b0*/  HMMA.16816.F32 R24, R168.reuse, R142, R24 ;  /* 0x0000008ea818723c */ /* 0x040fe20000001818 */
[----:B------:R-:W3:Y:S07]  /*52c0*/  LDSM.16.M88.4 R140, [R200+0x9100] ;  /* 0x00910000c88c783b */ /* 0x000eee0000000200 */
[C---:B--2---:R-:W-:Y:S08]  /*52d0*/  HMMA.16816.F32 R28, R168.reuse, R144, R28 ;  /* 0x00000090a81c723c */ /* 0x044ff0000000181c */
[----:B------:R-:W-:Y:S01]  /*52e0*/  HMMA.16816.F32 R32, R168, R146, R32 ;  /* 0x00000092a820723c */ /* 0x000fe20000001820 */
[----:B------:R-:W2:Y:S07]  /*52f0*/  LDSM.16.M88.4 R144, [R200+0x9900] ;  /* 0x00990000c890783b */ /* 0x000eae0000000200 */
[C---:B------:R-:W-:Y:S01]  /*5300*/  HMMA.16816.F32 R4, R176.reuse, R180, R4 ;  /* 0x000000b4b004723c */ /* 0x040fe20000001804 */
[----:B------:R-:W2:Y:S07]  /*5310*/  LDSM.16.M88.4 R168, [R199+0x10100] ;  /* 0x01010000c7a8783b */ /* 0x000eae0000000200 */
[C---:B------:R-:W-:Y:S01]  /*5320*/  HMMA.16816.F32 R8, R176.reuse, R182, R8 ;  /* 0x000000b6b008723c */ /* 0x040fe20000001808 */
[----:B------:R-:W-:Y:S07]  /*5330*/  LDSM.16.M88.4 R180, [R205+0xa100] ;  /* 0x00a10000cdb4783b */ /* 0x000fee0000000200 */
[C---:B-1----:R-:W-:Y:S08]  /*5340*/  HMMA.16816.F32 R12, R176.reuse, R148, R12 ;  /* 0x00000094b00c723c */ /* 0x042ff0000000180c */
[C---:B------:R-:W-:Y:S01]  /*5350*/  HMMA.16816.F32 R16, R176.reuse, R150, R16 ;  /* 0x00000096b010723c */ /* 0x040fe20000001810 */
[----:B------:R-:W1:Y:S07]  /*5360*/  LDSM.16.M88.4 R148, [R192+0x2800] ;  /* 0x00280000c094783b */ /* 0x000e6e0000000200 */
[C---:B------:R-:W-:Y:S08]  /*5370*/  HMMA.16816.F32 R20, R176.reuse, R152, R20 ;  /* 0x00000098b014723c */ /* 0x040ff00000001814 */
[C---:B------:R-:W-:Y:S01]  /*5380*/  HMMA.16816.F32 R24, R176.reuse, R154, R24 ;  /* 0x0000009ab018723c */ /* 0x040fe20000001818 */
[----:B------:R-:W1:Y:S07]  /*5390*/  LDSM.16.M88.4 R152, [R192+0x3000] ;  /* 0x00300000c098783b */ /* 0x000e6e0000000200 */
[C---:B------:R-:W-:Y:S08]  /*53a0*/  HMMA.16816.F32 R28, R176.reuse, R156, R28 ;  /* 0x0000009cb01c723c */ /* 0x040ff0000000181c */
[----:B------:R-:W-:Y:S01]  /*53b0*/  HMMA.16816.F32 R32, R176, R158, R32 ;  /* 0x0000009eb020723c */ /* 0x000fe20000001820 */
[----:B------:R-:W1:Y:S07]  /*53c0*/  LDSM.16.M88.4 R156, [R192+0x3800] ;  /* 0x00380000c09c783b */ /* 0x000e6e0000000200 */
[C---:B------:R-:W-:Y:S01]  /*53d0*/  HMMA.16816.F32 R4, R160.reuse, R164, R4 ;  /* 0x000000a4a004723c */ /* 0x040fe20000001804 */
[----:B------:R-:W1:Y:S07]  /*53e0*/  LDSM.16.M88.4 R176, [R206+0x14100] ;  /* 0x01410000ceb0783b */ /* 0x000e6e0000000200 */
[C---:B------:R-:W-:Y:S01]  /*53f0*/  HMMA.16816.F32 R8, R160.reuse, R166, R8 ;  /* 0x000000a6a008723c */ /* 0x040fe20000001808 */
[----:B------:R-:W-:Y:S07]  /*5400*/  LDSM.16.M88.4 R164, [R187] ;  /* 0x00000000bba4783b */ /* 0x000fee0000000200 */
        /* <DEDUP_REMOVED lines=15> */
[----:B------:R-:W1:Y:S07]  /*5500*/  LDSM.16.M88.4 R148, [R186] ;  /* 0x00000000ba94783b */ /* 0x000e6e0000000200 */
[C---:B------:R-:W-:Y:S08]  /*5510*/  HMMA.16816.F32 R20, R168.reuse, R152, R20 ;  /* 0x00000098a814723c */ /* 0x040ff00000001814 */
[C---:B------:R-:W-:Y:S01]  /*5520*/  HMMA.16816.F32 R24, R168.reuse, R154, R24 ;  /* 0x0000009aa818723c */ /* 0x040fe20000001818 */
[----:B------:R-:W1:Y:S07]  /*5530*/  LDSM.16.M88.4 R152, [R185] ;  /* 0x00000000b998783b */ /* 0x000e6e0000000200 */
[C---:B------:R-:W-:Y:S08]  /*5540*/  HMMA.16816.F32 R28, R168.reuse, R156, R28 ;  /* 0x0000009ca81c723c */ /* 0x040ff0000000181c */
[----:B------:R-:W-:Y:S01]  /*5550*/  HMMA.16816.F32 R32, R168, R158, R32 ;  /* 0x0000009ea820723c */ /* 0x000fe20000001820 */
[----:B------:R-:W1:Y:S07]  /*5560*/  LDSM.16.M88.4 R156, [R184] ;  /* 0x00000000b89c783b */ /* 0x000e6e0000000200 */
[----:B------:R-:W1:Y:S01]  /*5570*/  LDSM.16.M88.4 R168, [R201+0x14100] ;  /* 0x01410000c9a8783b */ /* 0x000e620000000200 */
[C---:B------:R-:W-:Y:S08]  /*5580*/  HMMA.16816.F32 R4, R176.reuse, R180, R4 ;  /* 0x000000b4b004723c */ /* 0x040ff00000001804 */
[C---:B------:R-:W-:Y:S01]  /*5590*/  HMMA.16816.F32 R8, R176.reuse, R182, R8 ;  /* 0x000000b6b008723c */ /* 0x040fe20000001808 */
[----:B------:R-:W-:Y:S07]  /*55a0*/  LDSM.16.M88.4 R180, [R192+0x4000] ;  /* 0x00400000c0b4783b */ /* 0x000fee0000000200 */
[C---:B---3--:R-:W-:Y:S08]  /*55b0*/  HMMA.16816.F32 R12, R176.reuse, R136, R12 ;  /* 0x00000088b00c723c */ /* 0x048ff0000000180c */
[C---:B------:R-:W-:Y:S01]  /*55c0*/  HMMA.16816.F32 R16, R176.reuse, R138, R16 ;  /* 0x0000008ab010723c */ /* 0x040fe20000001810 */
[----:B------:R-:W3:Y:S07]  /*55d0*/  LDSM.16.M88.4 R136, [R200+0xa900] ;  /* 0x00a90000c888783b */ /* 0x000eee0000000200 */
[C---:B------:R-:W-:Y:S08]  /*55e0*/  HMMA.16816.F32 R20, R176.reuse, R140, R20 ;  /* 0x0000008cb014723c */ /* 0x040ff00000001814 */
[C---:B------:R-:W-:Y:S01]  /*55f0*/  HMMA.16816.F32 R24, R176.reuse, R142, R24 ;  /* 0x0000008eb018723c */ /* 0x040fe20000001818 */
[----:B------:R-:W1:Y:S07]  /*5600*/  LDSM.16.M88.4 R140, [R200+0xb100] ;  /* 0x00b10000c88c783b */ /* 0x000e6e0000000200 */
[C---:B--2---:R-:W-:Y:S08]  /*5610*/  HMMA.16816.F32 R28, R176.reuse, R144, R28 ;  /* 0x00000090b01c723c */ /* 0x044ff0000000181c */
[----:B------:R-:W-:Y:S01]  /*5620*/  HMMA.16816.F32 R32, R176, R146, R32 ;  /* 0x00000092b020723c */ /* 0x000fe20000001820 */
[----:B------:R-:W2:Y:S07]  /*5630*/  LDSM.16.M88.4 R144, [R200+0xb900] ;  /* 0x00b90000c890783b */ /* 0x000eae0000000200 */
[----:B------:R-:W2:Y:S01]  /*5640*/  LDSM.16.M88.4 R176, [R199+0x14100] ;  /* 0x01410000c7b0783b */ /* 0x000ea20000000200 */
[C---:B------:R-:W-:Y:S08]  /*5650*/  HMMA.16816.F32 R4, R160.reuse, R164, R4 ;  /* 0x000000a4a004723c */ /* 0x040ff00000001804 */
[C---:B------:R-:W-:Y:S08]  /*5660*/  HMMA.16816.F32 R8, R160.reuse, R166, R8 ;  /* 0x000000a6a008723c */ /* 0x040ff00000001808 */
[C---:B-1----:R-:W-:Y:S08]  /*5670*/  HMMA.16816.F32 R12, R160.reuse, R148, R12 ;  /* 0x00000094a00c723c */ /* 0x042ff0000000180c */
[C---:B------:R-:W-:Y:S08]  /*5680*/  HMMA.16816.F32 R16, R160.reuse, R150, R16 ;  /* 0x00000096a010723c */ /* 0x040ff00000001810 */
[C---:B------:R-:W-:Y:S08]  /*5690*/  HMMA.16816.F32 R20, R160.reuse, R152, R20 ;  /* 0x00000098a014723c */ /* 0x040ff00000001814 */
[C---:B------:R-:W-:Y:S08]  /*56a0*/  HMMA.16816.F32 R24, R160.reuse, R154, R24 ;  /* 0x0000009aa018723c */ /* 0x040ff00000001818 */
[C---:B------:R-:W-:Y:S08]  /*56b0*/  HMMA.16816.F32 R28, R160.reuse, R156, R28 ;  /* 0x0000009ca01c723c */ /* 0x040ff0000000181c */
[----:B------:R-:W-:Y:S08]  /*56c0*/  HMMA.16816.F32 R32, R160, R158, R32 ;  /* 0x0000009ea020723c */ /* 0x000ff00000001820 */
[C---:B------:R-:W-:Y:S08]  /*56d0*/  HMMA.16816.F32 R4, R168.reuse, R172, R4 ;  /* 0x000000aca804723c */ /* 0x040ff00000001804 */
[C---:B------:R-:W-:Y:S08]  /*56e0*/  HMMA.16816.F32 R8, R168.reuse, R174, R8 ;  /* 0x000000aea808723c */ /* 0x040ff00000001808 */
[C---:B---3--:R-:W-:Y:S08]  /*56f0*/  HMMA.16816.F32 R12, R168.reuse, R136, R12 ;  /* 0x00000088a80c723c */ /* 0x048ff0000000180c */
[C---:B------:R-:W-:Y:S01]  /*5700*/  HMMA.16816.F32 R16, R168.reuse, R138, R16 ;  /* 0x0000008aa810723c */ /* 0x040fe20000001810 */
[----:B------:R-:W1:Y:S07]  /*5710*/  LDSM.16.M88.4 R136, [R192+0x4800] ;  /* 0x00480000c088783b */ /* 0x000e6e0000000200 */
[C---:B------:R-:W-:Y:S08]  /*5720*/  HMMA.16816.F32 R20, R168.reuse, R140, R20 ;  /* 0x0000008ca814723c */ /* 0x040ff00000001814 */
[C---:B------:R-:W-:Y:S01]  /*5730*/  HMMA.16816.F32 R24, R168.reuse, R142, R24 ;  /* 0x0000008ea818723c */ /* 0x040fe20000001818 */
[----:B------:R-:W3:Y:S07]  /*5740*/  LDSM.16.M88.4 R140, [R192+0x5000] ;  /* 0x00500000c08c783b */ /* 0x000eee0000000200 */
[C---:B--2---:R-:W-:Y:S08]  /*5750*/  HMMA.16816.F32 R28, R168.reuse, R144, R28 ;  /* 0x00000090a81c723c */ /* 0x044ff0000000181c */
[----:B------:R-:W-:Y:S08]  /*5760*/  HMMA.16816.F32 R32, R168, R146, R32 ;  /* 0x00000092a820723c */ /* 0x000ff00000001820 */
[C---:B------:R-:W-:Y:S08]  /*5770*/  HMMA.16816.F32 R4, R176.reuse, R180, R4 ;  /* 0x000000b4b004723c */ /* 0x040ff00000001804 */
[C---:B------:R-:W-:Y:S08]  /*5780*/  HMMA.16816.F32 R8, R176.reuse, R182, R8 ;  /* 0x000000b6b008723c */ /* 0x040ff00000001808 */
[C---:B-1----:R-:W-:Y:S08]  /*5790*/  HMMA.16816.F32 R12, R176.reuse, R136, R12 ;  /* 0x00000088b00c723c */ /* 0x042ff0000000180c */
[C---:B------:R-:W-:Y:S01]  /*57a0*/  HMMA.16816.F32 R16, R176.reuse, R138, R16 ;  /* 0x0000008ab010723c */ /* 0x040fe20000001810 */
[----:B------:R-:W1:Y:S01]  /*57b0*/  LDSM.16.M88.4 R136, [R192+0x5800] ;  /* 0x00580000c088783b */ /* 0x000e620000000200 */
[----:B------:R-:W-:Y:S04]  /*57c0*/  DEPBAR.LE SB0, 0x0 ;  /* 0x000080000000791a */ /* 0x000fe80000000000 */
[----:B------:R-:W-:Y:S02]  /*57d0*/  FMUL.FTZ R244, R4, c[0x0][0x320] ;  /* 0x0000c80004f47a20 */ /* 0x000fe40000410000 */
[C---:B---3--:R-:W-:Y:S04]  /*57e0*/  HMMA.16816.F32 R20, R176.reuse, R140, R20 ;  /* 0x0000008cb014723c */ /* 0x048fe80000001814 */
[----:B------:R-:W2:Y:S01]  /*57f0*/  MUFU.TANH R244, R244 ;  /* 0x000000f400f47308 */ /* 0x000ea20000002400 */
[----:B------:R-:W-:Y:S01]  /*5800*/  BAR.SYNC.DEFER_BLOCKING 0x0 ;  /* 0x0000000000007b1d */ /* 0x000fe20000010000 */
[----:B------:R-:W-:Y:S02]  /*5810*/  FMUL.FTZ R242, R5, c[0x0][0x320] ;  /* 0x0000c80005f27a20 */ /* 0x000fe40000410000 */
[C---:B------:R-:W-:Y:S04]  /*5820*/  HMMA.16816.F32 R24, R176.reuse, R142, R24 ;  /* 0x0000008eb018723c */ /* 0x040fe80000001818 */
[----:B------:R-:W-:Y:S02]  /*5830*/  FMUL.FTZ R245, R6, c[0x0][0x320] ;  /* 0x0000c80006f57a20 */ /* 0x000fe40000410000 */
[----:B------:R-:W3:Y:S01]  /*5840*/  MUFU.TANH R242, R242 ;  /* 0x000000f200f27308 */ /* 0x000ee20000002400 */
[----:B------:R-:W-:Y:S02]  /*5850*/  FMUL.FTZ R243, R7, c[0x0][0x320] ;  /* 0x0000c80007f37a20 */ /* 0x000fe40000410000 */
[----:B------:R-:W-:Y:S03]  /*5860*/  FMUL.FTZ R246, R8, c[0x0][0x320] ;  /* 0x0000c80008f67a20 */ /* 0x000fe60000410000 */
[----:B------:R-:W-:Y:S02]  /*5870*/  FMUL.FTZ R248, R9, c[0x0][0x320] ;  /* 0x0000c80009f87a20 */ /* 0x000fe40000410000 */
[----:B------:R-:W-:Y:S02]  /*5880*/  FMUL.FTZ R249, R10, c[0x0][0x320] ;  /* 0x0000c8000af97a20 */ /* 0x000fe40000410000 */
[----:B------:R-:W2:Y:S01]  /*5890*/  MUFU.TANH R245, R245 ;  /* 0x000000f500f57308 */ /* 0x000ea20000002400 */
[----:B------:R-:W-:Y:S02]  /*58a0*/  FMUL.FTZ R247, R11, c[0x0][0x320] ;  /* 0x0000c8000bf77a20 */ /* 0x000fe40000410000 */
[----:B------:R-:W-:Y:S02]  /*58b0*/  FMUL.FTZ R240, R12, c[0x0][0x320] ;  /* 0x0000c8000cf07a20 */ /* 0x000fe40000410000 */
[----:B------:R-:W-:Y:S02]  /*58c0*/  FMUL.FTZ R238, R13, c[0x0][0x320] ;  /* 0x0000c8000dee7a20 */ /* 0x000fe40000410000 */
[----:B------:R-:W-:Y:S01]  /*58d0*/  FMUL.FTZ R241, R14, c[0x0][0x320] ;  /* 0x0000c8000ef17a20 */ /* 0x000fe20000410000 */
[C---:B-1----:R-:W-:Y:S02]  /*58e0*/  HMMA.16816.F32 R28, R176.reuse, R136, R28 ;  /* 0x00000088b01c723c */ /* 0x042fe4000000181c */
[----:B------:R-:W1:Y:S01]  /*58f0*/  MUFU.TANH R243, R243 ;  /* 0x000000f300f37308 */ /* 0x000e620000002400 */
[----:B------:R-:W-:Y:S02]  /*5900*/  FMUL.FTZ R239, R15, c[0x0][0x320] ;  /* 0x0000c8000fef7a20 */ /* 0x000fe40000410000 */
[----:B------:R-:W-:Y:S02]  /*5910*/  FMUL.FTZ R236, R16, c[0x0][0x320] ;  /* 0x0000c80010ec7a20 */ /* 0x000fe40000410000 */
[----:B------:R-:W-:Y:S01]  /*5920*/  FMUL.FTZ R234, R17, c[0x0][0x320] ;  /* 0x0000c80011ea7a20 */ /* 0x000fe20000410000 */
[----:B------:R-:W-:Y:S04]  /*5930*/  HMMA.16816.F32 R32, R176, R138, R32 ;  /* 0x0000008ab020723c */ /* 0x000fe80000001820 */
[----:B------:R-:W1:Y:S01]  /*5940*/  MUFU.TANH R246, R246 ;  /* 0x000000f600f67308 */ /* 0x000e620000002400 */
[----:B------:R-:W-:Y:S02]  /*5950*/  FMUL.FTZ R237, R18, c[0x0][0x320] ;  /* 0x0000c80012ed7a20 */ /* 0x000fe40000410000 */
[----:B------:R-:W-:Y:S02]  /*5960*/  FMUL.FTZ R235, R19, c[0x0][0x320] ;  /* 0x0000c80013eb7a20 */ /* 0x000fe40000410000 */
[----:B------:R-:W-:Y:S03]  /*5970*/  FMUL.FTZ R232, R20, c[0x0][0x320] ;  /* 0x0000c80014e87a20 */ /* 0x000fe60000410000 */
[----:B------:R-:W-:Y:S02]  /*5980*/  FMUL.FTZ R230, R21, c[0x0][0x320] ;  /* 0x0000c80015e67a20 */ /* 0x000fe40000410000 */
[----:B------:R-:W1:Y:S01]  /*5990*/  MUFU.TANH R248, R248 ;  /* 0x000000f800f87308 */ /* 0x000e620000002400 */
[----:B------:R-:W-:Y:S02]  /*59a0*/  FMUL.FTZ R233, R22, c[0x0][0x320] ;  /* 0x0000c80016e97a20 */ /* 0x000fe40000410000 */
[----:B------:R-:W-:Y:S02]  /*59b0*/  FMUL.FTZ R231, R23, c[0x0][0x320] ;  /* 0x0000c80017e77a20 */ /* 0x000fe40000410000 */
[----:B----4-:R-:W-:Y:S02]  /*59c0*/  FMUL.FTZ R228, R24, c[0x0][0x320] ;  /* 0x0000c80018e47a20 */ /* 0x010fe40000410000 */
[----:B------:R-:W-:Y:S02]  /*59d0*/  FMUL.FTZ R226, R25, c[0x0][0x320] ;  /* 0x0000c80019e27a20 */ /* 0x000fe40000410000 */
[----:B------:R-:W-:Y:S01]  /*59e0*/  FMUL.FTZ R229, R26, c[0x0][0x320] ;  /* 0x0000c8001ae57a20 */ /* 0x000fe20000410000 */
[----:B------:R-:W4:Y:S01]  /*59f0*/  MUFU.TANH R249, R249 ;  /* 0x000000f900f97308 */ /* 0x000f220000002400 */
[----:B------:R-:W-:Y:S02]  /*5a00*/  FMUL.FTZ R227, R27, c[0x0][0x320] ;  /* 0x0000c8001be37a20 */ /* 0x000fe40000410000 */
[----:B-----5:R-:W-:Y:S02]  /*5a10*/  FMUL.FTZ R222, R28, c[0x0][0x320] ;  /* 0x0000c8001cde7a20 */ /* 0x020fe40000410000 */
[----:B------:R-:W-:Y:S02]  /*5a20*/  FMUL.FTZ R224, R29, c[0x0][0x320] ;  /* 0x0000c8001de07a20 */ /* 0x000fe40000410000 */
[----:B------:R-:W-:Y:S02]  /*5a30*/  FMUL.FTZ R225, R30, c[0x0][0x320] ;  /* 0x0000c8001ee17a20 */ /* 0x000fe40000410000 */
[----:B------:R-:W-:Y:S01]  /*5a40*/  FMUL.FTZ R223, R31, c[0x0][0x320] ;  /* 0x0000c8001fdf7a20 */ /* 0x000fe20000410000 */
[----:B------:R-:W1:Y:S01]  /*5a50*/  MUFU.TANH R247, R247 ;  /* 0x000000f700f77308 */ /* 0x000e620000002400 */
[----:B------:R-:W-:Y:S02]  /*5a60*/  FMUL.FTZ R220, R32, c[0x0][0x320] ;  /* 0x0000c80020dc7a20 */ /* 0x000fe40000410000 */
[----:B------:R-:W-:Y:S02]  /*5a70*/  FMUL.FTZ R218, R33, c[0x0][0x320] ;  /* 0x0000c80021da7a20 */ /* 0x000fe40000410000 */
[----:B------:R-:W-:Y:S02]  /*5a80*/  FMUL.FTZ R134, R34, c[0x0][0x320] ;  /* 0x0000c80022867a20 */ /* 0x000fe40000410000 */
[----:B------:R-:W-:Y:S03]  /*5a90*/  FMUL.FTZ R35, R35, c[0x0][0x320] ;  /* 0x0000c80023237a20 */ /* 0x000fe60000410000 */
[----:B------:R-:W1:Y:S10]  /*5aa0*/  MUFU.TANH R240, R240 ;  /* 0x000000f000f07308 */ /* 0x000e740000002400 */
        /* <DEDUP_REMOVED lines=22> */
[----:B------:R1:W1:Y:S02]  /*5c10*/  MUFU.TANH R133, R35 ;  /* 0x0000002300857308 */ /* 0x0002640000002400 */
[----:B-1234-:R-:W-:-:S05]  /*5c20*/  @P4 BRA `(.L_x_14) ;  /* 0xffffec4000004947 */ /* 0x01efca000383ffff */
.L_x_13:
[----:B------:R-:W-:Y:S01]  /*5c30*/  FMNMX.FTZ R2, R245, R0, !PT ;  /* 0x00000000f5027209 */ /* 0x000fe20007810000 */
[----:B-1----:R-:W-:Y:S01]  /*5c40*/  LDSM.16.MT88.4 R12, [R203+0x100] ;  /* 0x00010000cb0c783b */ /* 0x002fe20000004200 */
[----:B------:R-:W-:Y:S01]  /*5c50*/  FMNMX.FTZ R11, R244, R135, !PT ;  /* 0x00000087f40b7209 */ /* 0x000fe20007810000 */
[----:B------:R-:W-:Y:S01]  /*5c60*/  UISETP.GT.AND UP0, UPT, UR6, UR7, UPT ;  /* 0x000000070600728c */ /* 0x000fe2000bf04270 */
[----:B------:R-:W-:Y:S01]  /*5c70*/  FMNMX.FTZ R2, R243, R2, !PT ;  /* 0x00000002f3027209 */ /* 0x000fe20007810000 */
[----:B------:R-:W-:Y:S01]  /*5c80*/  UIADD3 UR6, UR6, -0x1, URZ ;  /* 0xffffffff06067890 */ /* 0x000fe2000fffe03f */
[----:B------:R-:W-:Y:S02]  /*5c90*/  FMNMX.FTZ R11, R242, R11, !PT ;  /* 0x0000000bf20b7209 */ /* 0x000fe40007810000 */
[----:B------:R-:W-:Y:S01]  /*5ca0*/  FMNMX.FTZ R2, R249, R2, !PT ;  /* 0x00000002f9027209 */ /* 0x000fe20007810000 */
[----:B------:R-:W-:Y:S01]  /*5cb0*/  LDSM.16.MT88.4 R20, [R198+0x100] ;  /* 0x00010000c614783b */ /* 0x000fe20000004200 */
[----:B------:R-:W-:Y:S02]  /*5cc0*/  FMNMX.FTZ R11, R246, R11, !PT ;  /* 0x0000000bf60b7209 */ /* 0x000fe40007810000 */
[----:B------:R-:W-:Y:S02]  /*5cd0*/  FMNMX.FTZ R2, R247, R2, !PT ;  /* 0x00000002f7027209 */ /* 0x000fe40007810000 */
        /* <DEDUP_REMOVED lines=31> */
[----:B------:R-:W-:Y:S01]  /*5ed0*/  PLOP3.LUT P4, PT, PT, PT, UP0, 0x80, 0x0 ;  /* 0x000000000000781c */ /* 0x000fe20003f8f008 */
[----:B------:R-:W-:Y:S08]  /*5ee0*/  SHFL.BFLY PT, R2, R7, 0x2, 0x1f ;  /* 0x0c401f0007027f89 */ /* 0x000ff000000e0000 */
[----:B------:R-:W1:Y:S08]  /*5ef0*/  SHFL.BFLY PT, R6, R5, 0x2, 0x1f ;  /* 0x0c401f0005067f89 */ /* 0x000e7000000e0000 */
[----:B------:R-:W-:Y:S08]  /*5f00*/  LDSM.16.MT88.4 R160, [R196+0x3900] ;  /* 0x00390000c4a0783b */ /* 0x000ff00000004200 */
[----:B------:R-:W-:Y:S08]  /*5f10*/  LDSM.16.MT88.4 R164, [R203+0x5900] ;  /* 0x00590000cba4783b */ /* 0x000ff00000004200 */
[----:B------:R-:W0:Y:S01]  /*5f20*/  LDGDEPBAR ;  /* 0x00000000000079af */ /* 0x000e220000000000 */
[----:B-1----:R-:W-:Y:S02]  /*5f30*/  FMNMX.FTZ R9, R5, R6, !PT ;  /* 0x0000000605097209 */ /* 0x002fe40007810000 */
[----:B------:R-:W-:Y:S05]  /*5f40*/  FMNMX.FTZ R4, R7, R2, !PT ;  /* 0x0000000207047209 */ /* 0x000fea0007810000 */
[----:B------:R-:W1:Y:S08]  /*5f50*/  SHFL.BFLY PT, R132, R9, 0x1, 0x1f ;  /* 0x0c201f0009847f89 */ /* 0x000e7000000e0000 */
[----:B------:R-:W2:Y:S01]  /*5f60*/  SHFL.BFLY PT, R3, R4, 0x1, 0x1f ;  /* 0x0c201f0004037f89 */ /* 0x000ea200000e0000 */
[----:B-1----:R-:W-:Y:S05]  /*5f70*/  FMNMX.FTZ R132, R9, R132, !PT ;  /* 0x0000008409847209 */ /* 0x002fea0007810000 */
[C---:B------:R-:W-:Y:S02]  /*5f80*/  FMUL.FTZ R145, R132.reuse, c[0x0][0x2d0] ;  /* 0x0000b40084917a20 */ /* 0x040fe40000410000 */
[----:B------:R-:W-:Y:S01]  /*5f90*/  FADD.FTZ R2, -R132, R135 ;  /* 0x0000008784027221 */ /* 0x000fe20000010100 */
[----:B--2---:R-:W-:Y:S01]  /*5fa0*/  FMNMX.FTZ R3, R3, R4, !PT ;  /* 0x0000000403037209 */ /* 0x004fe20007810000 */
[--C-:B------:R-:W-:Y:S01]  /*5fb0*/  FFMA.FTZ R175, R244, c[0x0][0x2d0], -R145.reuse ;  /* 0x0000b400f4af7a23 */ /* 0x100fe20000010891 */
[----:B------:R-:W-:Y:S01]  /*5fc0*/  MOV R135, R132 ;  /* 0x0000008400877202 */ /* 0x000fe20000000f00 */
[--C-:B------:R-:W-:Y:S02]  /*5fd0*/  FFMA.FTZ R174, R242, c[0x0][0x2d0], -R145.reuse ;  /* 0x0000b400f2ae7a23 */ /* 0x100fe40000010891 */
[C---:B------:R-:W-:Y:S02]  /*5fe0*/  FMUL.FTZ R144, R3.reuse, c[0x0][0x2d0] ;  /* 0x0000b40003907a20 */ /* 0x040fe40000410000 */
[----:B------:R-:W-:Y:S01]  /*5ff0*/  FADD.FTZ R5, -R3, R0 ;  /* 0x0000000003057221 */ /* 0x000fe20000010100 */
[----:B------:R-:W-:Y:S01]  /*6000*/  MUFU.EX2 R175, R175 ;  /* 0x000000af00af7308 */ /* 0x000fe20000000800 */
[--C-:B------:R-:W-:Y:S02]  /*6010*/  FFMA.FTZ R173, R246, c[0x0][0x2d0], -R145.reuse ;  /* 0x0000b400f6ad7a23 */ /* 0x100fe40000010891 */
[--C-:B------:R-:W-:Y:S02]  /*6020*/  FFMA.FTZ R172, R248, c[0x0][0x2d0], -R145.reuse ;  /* 0x0000b400f8ac7a23 */ /* 0x100fe40000010891 */
[--C-:B------:R-:W-:Y:S02]  /*6030*/  FFMA.FTZ R171, R245, c[0x0][0x2d0], -R144.reuse ;  /* 0x0000b400f5ab7a23 */ /* 0x100fe40000010890 */
[--C-:B------:R-:W-:Y:S02]  /*6040*/  FFMA.FTZ R170, R243, c[0x0][0x2d0], -R144.reuse ;  /* 0x0000b400f3aa7a23 */ /* 0x100fe40000010890 */
[--C-:B------:R-:W-:Y:S01]  /*6050*/  FFMA.FTZ R169, R249, c[0x0][0x2d0], -R144.reuse ;  /* 0x0000b400f9a97a23 */ /* 0x100fe20000010890 */
[----:B------:R-:W-:Y:S01]  /*6060*/  MUFU.EX2 R174, R174 ;  /* 0x000000ae00ae7308 */ /* 0x000fe20000000800 */
[--C-:B------:R-:W-:Y:S02]  /*6070*/  FFMA.FTZ R168, R247, c[0x0][0x2d0], -R144.reuse ;  /* 0x0000b400f7a87a23 */ /* 0x100fe40000010890 */
[----:B------:R-:W-:Y:S02]  /*6080*/  FMUL.FTZ R0, R5, c[0x0][0x2d0] ;  /* 0x0000b40005007a20 */ /* 0x000fe40000410000 */
[----:B------:R-:W-:Y:S02]  /*6090*/  FMUL.FTZ R6, R2, c[0x0][0x2d0] ;  /* 0x0000b40002067a20 */ /* 0x000fe40000410000 */
[--C-:B------:R-:W-:Y:S02]  /*60a0*/  FFMA.FTZ R176, R240, c[0x0][0x2d0], -R145.reuse ;  /* 0x0000b400f0b07a23 */ /* 0x100fe40000010891 */
[--C-:B------:R-:W-:Y:S01]  /*60b0*/  FFMA.FTZ R177, R238, c[0x0][0x2d0], -R145.reuse ;  /* 0x0000b400eeb17a23 */ /* 0x100fe20000010891 */
[----:B------:R-:W1:Y:S01]  /*60c0*/  MUFU.EX2 R2, R6 ;  /* 0x0000000600027308 */ /* 0x000e620000000800 */
[--C-:B------:R-:W-:Y:S02]  /*60d0*/  FFMA.FTZ R178, R241, c[0x0][0x2d0], -R144.reuse ;  /* 0x0000b400f1b27a23 */ /* 0x100fe40000010890 */
[--C-:B------:R-:W-:Y:S02]  /*60e0*/  FFMA.FTZ R179, R239, c[0x0][0x2d0], -R144.reuse ;  /* 0x0000b400efb37a23 */ /* 0x100fe40000010890 */
[--C-:B------:R-:W-:Y:S02]  /*60f0*/  FFMA.FTZ R180, R236, c[0x0][0x2d0], -R145.reuse ;  /* 0x0000b400ecb47a23 */ /* 0x100fe40000010891 */
[--C-:B------:R-:W-:Y:S02]  /*6100*/  FFMA.FTZ R181, R234, c[0x0][0x2d0], -R145.reuse ;  /* 0x0000b400eab57a23 */ /* 0x100fe40000010891 */
[--C-:B------:R-:W-:Y:S01]  /*6110*/  FFMA.FTZ R182, R237, c[0x0][0x2d0], -R144.reuse ;  /* 0x0000b400edb67a23 */ /* 0x100fe20000010890 */
[----:B------:R-:W2:Y:S01]  /*6120*/  MUFU.EX2 R0, R0 ;  /* 0x0000000000007308 */ /* 0x000ea20000000800 */
[--C-:B------:R-:W-:Y:S02]  /*6130*/  FFMA.FTZ R183, R235, c[0x0][0x2d0], -R144.reuse ;  /* 0x0000b400ebb77a23 */ /* 0x100fe40000010890 */
[--C-:B------:R-:W-:Y:S02]  /*6140*/  FFMA.FTZ R232, R232, c[0x0][0x2d0], -R145.reuse ;  /* 0x0000b400e8e87a23 */ /* 0x100fe40000010891 */
[--C-:B------:R-:W-:Y:S02]  /*6150*/  FFMA.FTZ R235, R230, c[0x0][0x2d0], -R145.reuse ;  /* 0x0000b400e6eb7a23 */ /* 0x100fe40000010891 */
[--C-:B------:R-:W-:Y:S02]  /*6160*/  FFMA.FTZ R230, R233, c[0x0][0x2d0], -R144.reuse ;  /* 0x0000b400e9e67a23 */ /* 0x100fe40000010890 */
[--C-:B------:R-:W-:Y:S01]  /*6170*/  FFMA.FTZ R231, R231, c[0x0][0x2d0], -R144.reuse ;  /* 0x0000b400e7e77a23 */ /* 0x100fe20000010890 */
[----:B------:R-:W-:Y:S01]  /*6180*/  MUFU.EX2 R173, R173 ;  /* 0x000000ad00ad7308 */ /* 0x000fe20000000800 */
[--C-:B------:R-:W-:Y:S02]  /*6190*/  FFMA.FTZ R228, R228, c[0x0][0x2d0], -R145.reuse ;  /* 0x0000b400e4e47a23 */ /* 0x100fe40000010891 */
[--C-:B------:R-:W-:Y:S02]  /*61a0*/  FFMA.FTZ R233, R226, c[0x0][0x2d0], -R145.reuse ;  /* 0x0000b400e2e97a23 */ /* 0x100fe40000010891 */
[----:B-1----:R-:W-:Y:S01]  /*61b0*/  FMUL.FTZ R4, R2, R128 ;  /* 0x0000008002047220 */ /* 0x002fe20000410000 */
[----:B------:R-:W-:Y:S01]  /*61c0*/  F2FP.PACK_AB R128, R174, R175 ;  /* 0x000000afae80723e */ /* 0x000fe200000000ff */
[C---:B------:R-:W-:Y:S02]  /*61d0*/  FMUL.FTZ R5, R2.reuse, R129 ;  /* 0x0000008102057220 */ /* 0x040fe40000410000 */
[C---:B------:R-:W-:Y:S01]  /*61e0*/  FMUL.FTZ R8, R2.reuse, R124 ;  /* 0x0000007c02087220 */ /* 0x040fe20000410000 */
[----:B------:R-:W1:Y:S01]  /*61f0*/  MUFU.EX2 R172, R172 ;  /* 0x000000ac00ac7308 */ /* 0x000e620000000800 */
[C---:B------:R-:W-:Y:S02]  /*6200*/  FMUL.FTZ R9, R2.reuse, R125 ;  /* 0x0000007d02097220 */ /* 0x040fe40000410000 */
[----:B------:R-:W-:Y:S02]  /*6210*/  FMUL.FTZ R16, R2, R116 ;  /* 0x0000007402107220 */ /* 0x000fe40000410000 */
[C---:B--2---:R-:W-:Y:S02]  /*6220*/  FMUL.FTZ R6, R0.reuse, R130 ;  /* 0x0000008200067220 */ /* 0x044fe40000410000 */
[C---:B------:R-:W-:Y:S02]  /*6230*/  FMUL.FTZ R7, R0.reuse, R131 ;  /* 0x0000008300077220 */ /* 0x040fe40000410000 */
[C---:B------:R-:W-:Y:S01]  /*6240*/  FMUL.FTZ R10, R0.reuse, R126 ;  /* 0x0000007e000a7220 */ /* 0x040fe20000410000 */
[----:B------:R-:W-:Y:S01]  /*6250*/  MUFU.EX2 R171, R171 ;  /* 0x000000ab00ab7308 */ /* 0x000fe20000000800 */
[----:B------:R-:W-:Y:S02]  /*6260*/  FMUL.FTZ R11, R0, R127 ;  /* 0x0000007f000b7220 */ /* 0x000fe40000410000 */
[----:B------:R-:W-:Y:S01]  /*6270*/  FMUL.FTZ R17, R2, R117 ;  /* 0x0000007502117220 */ /* 0x000fe20000410000 */
[----:B------:R-:W-:Y:S01]  /*6280*/  LDSM.16.MT88.4 R124, [R203+0x2900] ;  /* 0x00290000cb7c783b */ /* 0x000fe20000004200 */
[C---:B------:R-:W-:Y:S02]  /*6290*/  FMUL.FTZ R18, R0.reuse, R118 ;  /* 0x0000007600127220 */ /* 0x040fe40000410000 */
[----:B------:R-:W-:Y:S02]  /*62a0*/  FMUL.FTZ R19, R0, R119 ;  /* 0x0000007700137220 */ /* 0x000fe40000410000 */
[C---:B------:R-:W-:Y:S01]  /*62b0*/  FMUL.FTZ R24, R2.reuse, R108 ;  /* 0x0000006c02187220 */ /* 0x040fe20000410000 */
[----:B------:R-:W2:Y:S01]  /*62c0*/  MUFU.EX2 R170, R170 ;  /* 0x000000aa00aa7308 */ /* 0x000ea20000000800 */
[----:B------:R-:W-:Y:S01]  /*62d0*/  FMUL.FTZ R25, R2, R109 ;  /* 0x0000006d02197220 */ /* 0x000fe20000410000 */
[----:B------:R-:W-:Y:S01]  /*62e0*/  LDSM.16.MT88.4 R116, [R198+0x900] ;  /* 0x00090000c674783b */ /* 0x000fe20000004200 */
[----:B------:R-:W-:Y:S01]  /*62f0*/  FMUL.FTZ R26, R0, R110 ;  /* 0x0000006e001a7220 */ /* 0x000fe20000410000 */
[----:B-1----:R-:W-:Y:S01]  /*6300*/  F2FP.PACK_AB R130, R172, R173 ;  /* 0x000000adac82723e */ /* 0x002fe200000000ff */
[----:B------:R-:W-:Y:S02]  /*6310*/  FMUL.FTZ R27, R0, R111 ;  /* 0x0000006f001b7220 */ /* 0x000fe40000410000 */
[C---:B------:R-:W-:Y:S02]  /*6320*/  FMUL.FTZ R32, R2.reuse, R100 ;  /* 0x0000006402207220 */ /* 0x040fe40000410000 */
[----:B------:R-:W-:Y:S01]  /*6330*/  FMUL.FTZ R33, R2, R101 ;  /* 0x0000006502217220 */ /* 0x000fe20000410000 */
[----:B------:R-:W-:Y:S01]  /*6340*/  MUFU.EX2 R169, R169 ;  /* 0x000000a900a97308 */ /* 0x000fe20000000800 */
[----:B------:R-:W-:Y:S01]  /*6350*/  LDSM.16.MT88.4 R108, [R196+0x2100] ;  /* 0x00210000c46c783b */ /* 0x000fe20000004200 */
[C---:B------:R-:W-:Y:S02]  /*6360*/  FMUL.FTZ R34, R0.reuse, R102 ;  /* 0x0000006600227220 */ /* 0x040fe40000410000 */
[----:B------:R-:W-:Y:S02]  /*6370*/  FMUL.FTZ R35, R0, R103 ;  /* 0x0000006700237220 */ /* 0x000fe40000410000 */
[C---:B------:R-:W-:Y:S02]  /*6380*/  FMUL.FTZ R36, R2.reuse, R36 ;  /* 0x0000002402247220 */ /* 0x040fe40000410000 */
[----:B------:R-:W-:Y:S01]  /*6390*/  FMUL.FTZ R37, R2, R37 ;  /* 0x0000002502257220 */ /* 0x000fe20000410000 */
[----:B------:R-:W-:Y:S01]  /*63a0*/  LDSM.16.MT88.4 R100, [R197+0x2100] ;  /* 0x00210000c564783b */ /* 0x000fe20000004200 */
[----:B------:R-:W1:Y:S01]  /*63b0*/  MUFU.EX2 R168, R168 ;  /* 0x000000a800a87308 */ /* 0x000e620000000800 */
[C---:B------:R-:W-:Y:S02]  /*63c0*/  FMUL.FTZ R38, R0.reuse, R38 ;  /* 0x0000002600267220 */ /* 0x040fe40000410000 */
[----:B------:R-:W-:Y:S01]  /*63d0*/  FMUL.FTZ R39, R0, R39 ;  /* 0x0000002700277220 */ /* 0x000fe20000410000 */
[----:B--2---:R-:W-:Y:S01]  /*63e0*/  F2FP.PACK_AB R129, R170, R171 ;  /* 0x000000abaa81723e */ /* 0x004fe200000000ff */
[C---:B------:R-:W-:Y:S02]  /*63f0*/  FMUL.FTZ R40, R2.reuse, R40 ;  /* 0x0000002802287220 */ /* 0x040fe40000410000 */
[----:B------:R-:W-:Y:S02]  /*6400*/  FMUL.FTZ R41, R2, R41 ;  /* 0x0000002902297220 */ /* 0x000fe40000410000 */
[C---:B------:R-:W-:Y:S01]  /*6410*/  FMUL.FTZ R42, R0.reuse, R42 ;  /* 0x0000002a002a7220 */ /* 0x040fe20000410000 */
[----:B------:R-:W-:Y:S01]  /*6420*/  MUFU.EX2 R176, R176 ;  /* 0x000000b000b07308 */ /* 0x000fe20000000800 */
[----:B------:R-:W-:Y:S02]  /*6430*/  FMUL.FTZ R43, R0, R43 ;  /* 0x0000002b002b7220 */ /* 0x000fe40000410000 */
[C---:B------:R-:W-:Y:S02]  /*6440*/  FMUL.FTZ R44, R2.reuse, R44 ;  /* 0x0000002c022c7220 */ /* 0x040fe40000410000 */
[----:B------:R-:W-:Y:S02]  /*6450*/  FMUL.FTZ R45, R2, R45 ;  /* 0x0000002d022d7220 */ /* 0x000fe40000410000 */
[C---:B------:R-:W-:Y:S02]  /*6460*/  FMUL.FTZ R46, R0.reuse, R46 ;  /* 0x0000002e002e7220 */ /* 0x040fe40000410000 */
[----:B------:R-:W-:Y:S01]  /*6470*/  FMUL.FTZ R47, R0, R47 ;  /* 0x0000002f002f7220 */ /* 0x000fe20000410000 */
[----:B------:R-:W2:Y:S01]  /*6480*/  MUFU.EX2 R177, R177 ;  /* 0x000000b100b17308 */ /* 0x000ea20000000800 */
[C---:B------:R-:W-:Y:S02]  /*6490*/  FMUL.FTZ R48, R2.reuse, R48 ;  /* 0x0000003002307220 */ /* 0x040fe40000410000 */
[----:B------:R-:W-:Y:S01]  /*64a0*/  FMUL.FTZ R49, R2, R49 ;  /* 0x0000003102317220 */ /* 0x000fe20000410000 */
[----:B-1----:R-:W-:Y:S01]  /*64b0*/  F2FP.PACK_AB R131, R168, R169 ;  /* 0x000000a9a883723e */ /* 0x002fe200000000ff */
[C---:B------:R-:W-:Y:S02]  /*64c0*/  FMUL.FTZ R50, R0.reuse, R50 ;  /* 0x0000003200327220 */ /* 0x040fe40000410000 */
[----:B------:R-:W-:Y:S02]  /*64d0*/  FMUL.FTZ R51, R0, R51 ;  /* 0x0000003300337220 */ /* 0x000fe40000410000 */
[C---:B------:R-:W-:Y:S01]  /*64e0*/  FMUL.FTZ R52, R2.reuse, R52 ;  /* 0x0000003402347220 */ /* 0x040fe20000410000 */
[----:B------:R-:W-:Y:S01]  /*64f0*/  MUFU.EX2 R178, R178 ;  /* 0x000000b200b27308 */ /* 0x000fe20000000800 */
[C---:B------:R-:W-:Y:S05]  /*6500*/  HMMA.16816.F32 R4, R128.reuse, R12, R4 ;  /* 0x0000000c8004723c */ /* 0x040fea0000001804 */
[C---:B------:R-:W-:Y:S02]  /*6510*/  FMUL.FTZ R53, R2.reuse, R53 ;  /* 0x0000003502357220 */ /* 0x040fe40000410000 */
[C---:B------:R-:W-:Y:S01]  /*6520*/  FMUL.FTZ R12, R2.reuse, R120 ;  /* 0x00000078020c7220 */ /* 0x040fe20000410000 */
[C---:B------:R-:W-:Y:S01]  /*6530*/  HMMA.16816.F32 R8, R128.reuse, R14, R8 ;  /* 0x0000000e8008723c */ /* 0x040fe20000001808 */
[----:B------:R-:W1:Y:S03]  /*6540*/  MUFU.EX2 R179, R179 ;  /* 0x000000b300b37308 */ /* 0x000e660000000800 */
[----:B------:R-:W-:Y:S02]  /*6550*/  FMUL.FTZ R13, R2, R121 ;  /* 0x00000079020d7220 */ /* 0x000fe40000410000 */
[C---:B------:R-:W-:Y:S02]  /*6560*/  FMUL.FTZ R54, R0.reuse, R54 ;  /* 0x0000003600367220 */ /* 0x040fe40000410000 */
[C---:B------:R-:W-:Y:S03]  /*6570*/  FMUL.FTZ R14, R0.reuse, R122 ;  /* 0x0000007a000e7220 */ /* 0x040fe60000410000 */
[----:B------:R-:W-:Y:S01]  /*6580*/  MUFU.EX2 R180, R180 ;  /* 0x000000b400b47308 */ /* 0x000fe20000000800 */
[C---:B------:R-:W-:Y:S02]  /*6590*/  FMUL.FTZ R15, R0.reuse, R123 ;  /* 0x0000007b000f7220 */ /* 0x040fe40000410000 */
[----:B------:R-:W3:Y:S01]  /*65a0*/  LDSM.16.MT88.4 R120, [R196+0x100] ;  /* 0x00010000c478783b */ /* 0x000ee20000004200 */
[----:B------:R-:W-:Y:S02]  /*65b0*/  FMUL.FTZ R55, R0, R55 ;  /* 0x0000003700377220 */ /* 0x000fe40000410000 */
[C---:B------:R-:W-:Y:S02]  /*65c0*/  FMUL.FTZ R56, R2.reuse, R56 ;  /* 0x0000003802387220 */ /* 0x040fe40000410000 */
[C---:B------:R-:W-:Y:S02]  /*65d0*/  HMMA.16816.F32 R12, R128.reuse, R20, R12 ;  /* 0x00000014800c723c */ /* 0x040fe4000000180c */
[----:B------:R-:W4:Y:S01]  /*65e0*/  MUFU.EX2 R181, R181 ;  /* 0x000000b500b57308 */ /* 0x000f220000000800 */
[----:B------:R-:W-:Y:S02]  /*65f0*/  FMUL.FTZ R57, R2, R57 ;  /* 0x0000003902397220 */ /* 0x000fe40000410000 */
[----:B------:R-:W-:Y:S02]  /*6600*/  FMUL.FTZ R58, R0, R58 ;  /* 0x0000003a003a7220 */ /* 0x000fe40000410000 */
[C---:B------:R-:W-:Y:S01]  /*6610*/  FMUL.FTZ R20, R2.reuse, R112 ;  /* 0x0000007002147220 */ /* 0x040fe20000410000 */
[C---:B------:R-:W-:Y:S04]  /*6620*/  HMMA.16816.F32 R16, R128.reuse, R22, R16 ;  /* 0x000000168010723c */ /* 0x040fe80000001810 */
[----:B------:R-:W-:Y:S01]  /*6630*/  FMUL.FTZ R21, R2, R113 ;  /* 0x0000007102157220 */ /* 0x000fe20000410000 */
[----:B------:R-:W-:Y:S01]  /*6640*/  MUFU.EX2 R182, R182 ;  /* 0x000000b600b67308 */ /* 0x000fe20000000800 */
[C---:B------:R-:W-:Y:S02]  /*6650*/  FMUL.FTZ R59, R0.reuse, R59 ;  /* 0x0000003b003b7220 */ /* 0x040fe40000410000 */
[C---:B------:R-:W-:Y:S04]  /*6660*/  FMUL.FTZ R22, R0.reuse, R114 ;  /* 0x0000007200167220 */ /* 0x040fe80000410000 */
[----:B------:R-:W-:Y:S02]  /*6670*/  FMUL.FTZ R23, R0, R115 ;  /* 0x0000007300177220 */ /* 0x000fe40000410000 */
[----:B------:R-:W5:Y:S01]  /*6680*/  LDSM.16.MT88.4 R112, [R203+0x2100] ;  /* 0x00210000cb70783b */ /* 0x000f620000004200 */
[C---:B------:R-:W-:Y:S01]  /*6690*/  FMUL.FTZ R60, R2.reuse, R60 ;  /* 0x0000003c023c7220 */ /* 0x040fe20000410000 */
[----:B------:R-:W1:Y:S01]  /*66a0*/  MUFU.EX2 R183, R183 ;  /* 0x000000b700b77308 */ /* 0x000e620000000800 */
[----:B------:R-:W-:Y:S02]  /*66b0*/  FMUL.FTZ R61, R2, R61 ;  /* 0x0000003d023d7220 */ /* 0x000fe40000410000 */
[C---:B------:R-:W-:Y:S03]  /*66c0*/  HMMA.16816.F32 R20, R128.reuse, R28, R20 ;  /* 0x0000001c8014723c */ /* 0x040fe60000001814 */
[C---:B------:R-:W-:Y:S02]  /*66d0*/  FMUL.FTZ R62, R0.reuse, R62 ;  /* 0x0000003e003e7220 */ /* 0x040fe40000410000 */
[----:B------:R-:W-:Y:S02]  /*66e0*/  FMUL.FTZ R63, R0, R63 ;  /* 0x0000003f003f7220 */ /* 0x000fe40000410000 */
[C---:B------:R-:W-:Y:S01]  /*66f0*/  FMUL.FTZ R28, R2.reuse, R104 ;  /* 0x00000068021c7220 */ /* 0x040fe20000410000 */
[C---:B------:R-:W-:Y:S01]  /*6700*/  HMMA.16816.F32 R24, R128.reuse, R30, R24 ;  /* 0x0000001e8018723c */ /* 0x040fe20000001818 */
[----:B------:R-:W-:Y:S03]  /*6710*/  MUFU.EX2 R232, R232 ;  /* 0x000000e800e87308 */ /* 0x000fe60000000800 */
[C---:B------:R-:W-:Y:S02]  /*6720*/  FMUL.FTZ R29, R2.reuse, R105 ;  /* 0x00000069021d7220 */ /* 0x040fe40000410000 */
[----:B------:R-:W-:Y:S02]  /*6730*/  FMUL.FTZ R64, R2, R64 ;  /* 0x0000004002407220 */ /* 0x000fe40000410000 */
[C---:B------:R-:W-:Y:S03]  /*6740*/  FMUL.FTZ R30, R0.reuse, R106 ;  /* 0x0000006a001e7220 */ /* 0x040fe60000410000 */
[----:B------:R-:W1:Y:S01]  /*6750*/  MUFU.EX2 R235, R235 ;  /* 0x000000eb00eb7308 */ /* 0x000e620000000800 */
[----:B------:R-:W-:Y:S02]  /*6760*/  FMUL.FTZ R31, R0, R107 ;  /* 0x0000006b001f7220 */ /* 0x000fe40000410000 */
[----:B------:R-:W1:Y:S01]  /*6770*/  LDSM.16.MT88.4 R104, [R198+0x2100] ;  /* 0x00210000c668783b */ /* 0x000e620000004200 */
[----:B------:R-:W-:Y:S02]  /*6780*/  FMUL.FTZ R65, R2, R65 ;  /* 0x0000004102417220 */ /* 0x000fe40000410000 */
[C---:B------:R-:W-:Y:S02]  /*6790*/  FMUL.FTZ R66, R0.reuse, R66 ;  /* 0x0000004200427220 */ /* 0x040fe40000410000 */
[C---:B---3--:R-:W-:Y:S02]  /*67a0*/  HMMA.16816.F32 R28, R128.reuse, R120, R28 ;  /* 0x00000078801c723c */ /* 0x048fe4000000181c */
[----:B------:R-:W-:Y:S01]  /*67b0*/  MUFU.EX2 R230, R230 ;  /* 0x000000e600e67308 */ /* 0x000fe20000000800 */
[----:B------:R-:W-:Y:S02]  /*67c0*/  FMUL.FTZ R67, R0, R67 ;  /* 0x0000004300437220 */ /* 0x000fe40000410000 */
[C---:B------:R-:W-:Y:S02]  /*67d0*/  FMUL.FTZ R68, R2.reuse, R68 ;  /* 0x0000004402447220 */ /* 0x040fe40000410000 */
[----:B------:R-:W-:Y:S01]  /*67e0*/  FMUL.FTZ R69, R2, R69 ;  /* 0x0000004502457220 */ /* 0x000fe20000410000 */
[C---:B------:R-:W-:Y:S01]  /*67f0*/  HMMA.16816.F32 R32, R128.reuse, R122, R32 ;  /* 0x0000007a8020723c */ /* 0x040fe20000001820 */
[----:B------:R-:W-:Y:S03]  /*6800*/  LDSM.16.MT88.4 R120, [R196+0x900] ;  /* 0x00090000c478783b */ /* 0x000fe60000004200 */
[C---:B------:R-:W-:Y:S01]  /*6810*/  FMUL.FTZ R70, R0.reuse, R70 ;  /* 0x0000004600467220 */ /* 0x040fe20000410000 */
[----:B------:R-:W3:Y:S01]  /*6820*/  MUFU.EX2 R231, R231 ;  /* 0x000000e700e77308 */ /* 0x000ee20000000800 */
[----:B------:R-:W-:Y:S02]  /*6830*/  FMUL.FTZ R71, R0, R71 ;  /* 0x0000004700477220 */ /* 0x000fe40000410000 */
[C---:B-----5:R-:W-:Y:S04]  /*6840*/  HMMA.16816.F32 R36, R128.reuse, R112, R36 ;  /* 0x000000708024723c */ /* 0x060fe80000001824 */
[C---:B------:R-:W-:Y:S02]  /*6850*/  FMUL.FTZ R72, R2.reuse, R72 ;  /* 0x0000004802487220 */ /* 0x040fe40000410000 */
[----:B------:R-:W-:Y:S01]  /*6860*/  FMUL.FTZ R73, R2, R73 ;  /* 0x0000004902497220 */ /* 0x000fe20000410000 */
[----:B------:R-:W-:Y:S01]  /*6870*/  MUFU.EX2 R228, R228 ;  /* 0x000000e400e47308 */ /* 0x000fe20000000800 */
[C---:B------:R-:W-:Y:S01]  /*6880*/  HMMA.16816.F32 R40, R128.reuse, R114, R40 ;  /* 0x000000728028723c */ /* 0x040fe20000001828 */
[----:B------:R-:W-:Y:S03]  /*6890*/  LDSM.16.MT88.4 R112, [R203+0x900] ;  /* 0x00090000cb70783b */ /* 0x000fe60000004200 */
[C---:B------:R-:W-:Y:S02]  /*68a0*/  FMUL.FTZ R74, R0.reuse, R74 ;  /* 0x0000004a004a7220 */ /* 0x040fe40000410000 */
[----:B------:R-:W-:Y:S02]  /*68b0*/  FMUL.FTZ R75, R0, R75 ;  /* 0x0000004b004b7220 */ /* 0x000fe40000410000 */
[C---:B------:R-:W-:Y:S01]  /*68c0*/  FMUL.FTZ R76, R2.reuse, R76 ;  /* 0x0000004c024c7220 */ /* 0x040fe20000410000 */
[----:B------:R-:W5:Y:S01]  /*68d0*/  MUFU.EX2 R233, R233 ;  /* 0x000000e900e97308 */ /* 0x000f620000000800 */
[C---:B-1----:R-:W-:Y:S03]  /*68e0*/  HMMA.16816.F32 R44, R128.reuse, R104, R44 ;  /* 0x00000068802c723c */ /* 0x042fe6000000182c */
[----:B------:R-:W-:Y:S02]  /*68f0*/  FMUL.FTZ R77, R2, R77 ;  /* 0x0000004d024d7220 */ /* 0x000fe40000410000 */
[C---:B------:R-:W-:Y:S02]  /*6900*/  FMUL.FTZ R78, R0.reuse, R78 ;  /* 0x0000004e004e7220 */ /* 0x040fe40000410000 */
[----:B------:R-:W-:Y:S01]  /*6910*/  FMUL.FTZ R79, R0, R79 ;  /* 0x0000004f004f7220 */ /* 0x000fe20000410000 */
[C---:B------:R-:W-:Y:S01]  /*6920*/  HMMA.16816.F32 R48, R128.reuse, R106, R48 ;  /* 0x0000006a8030723c */ /* 0x040fe20000001830 */
[----:B------:R-:W1:Y:S03]  /*6930*/  LDSM.16.MT88.4 R104, [R203+0x4100] ;  /* 0x00410000cb68783b */ /* 0x000e660000004200 */
[C---:B------:R-:W-:Y:S02]  /*6940*/  FMUL.FTZ R80, R2.reuse, R80 ;  /* 0x0000005002507220 */ /* 0x040fe40000410000 */
[----:B------:R-:W-:Y:S02]  /*6950*/  FMUL.FTZ R81, R2, R81 ;  /* 0x0000005102517220 */ /* 0x000fe40000410000 */
[C---:B------:R-:W-:Y:S04]  /*6960*/  HMMA.16816.F32 R52, R128.reuse, R100, R52 ;  /* 0x000000648034723c */ /* 0x040fe80000001834 */
[C---:B------:R-:W-:Y:S02]  /*6970*/  FMUL.FTZ R82, R0.reuse, R82 ;  /* 0x0000005200527220 */ /* 0x040fe40000410000 */
[----:B------:R-:W-:Y:S02]  /*6980*/  FMUL.FTZ R83, R0, R83 ;  /* 0x0000005300537220 */ /* 0x000fe40000410000 */
[C---:B------:R-:W-:Y:S01]  /*6990*/  HMMA.16816.F32 R56, R128.reuse, R102, R56 ;  /* 0x000000668038723c */ /* 0x040fe20000001838 */
[----:B------:R-:W2:Y:S03]  /*69a0*/  LDSM.16.MT88.4 R100, [R198+0x4100] ;  /* 0x00410000c664783b */ /* 0x000ea60000004200 */
[C---:B------:R-:W-:Y:S02]  /*69b0*/  FMUL.FTZ R84, R2.reuse, R84 ;  /* 0x0000005402547220 */ /* 0x040fe40000410000 */
[----:B------:R-:W-:Y:S02]  /*69c0*/  FMUL.FTZ R85, R2, R85 ;  /* 0x0000005502557220 */ /* 0x000fe40000410000 */
[C---:B------:R-:W-:Y:S04]  /*69d0*/  HMMA.16816.F32 R60, R128.reuse, R108, R60 ;  /* 0x0000006c803c723c */ /* 0x040fe8000000183c */
[C---:B------:R-:W-:Y:S02]  /*69e0*/  FMUL.FTZ R86, R0.reuse, R86 ;  /* 0x0000005600567220 */ /* 0x040fe40000410000 */
[----:B------:R-:W-:Y:S02]  /*69f0*/  FMUL.FTZ R87, R0, R87 ;  /* 0x0000005700577220 */ /* 0x000fe40000410000 */
[C---:B------:R-:W-:Y:S01]  /*6a00*/  HMMA.16816.F32 R64, R128.reuse, R110, R64 ;  /* 0x0000006e8040723c */ /* 0x040fe20000001840 */
[----:B------:R-:W3:Y:S03]  /*6a10*/  LDSM.16.MT88.4 R108, [R197+0x4100] ;  /* 0x00410000c56c783b */ /* 0x000ee60000004200 */
[C---:B------:R-:W-:Y:S02]  /*6a20*/  FMUL.FTZ R88, R2.reuse, R88 ;  /* 0x0000005802587220 */ /* 0x040fe40000410000 */
[----:B------:R-:W-:Y:S02]  /*6a30*/  FMUL.FTZ R89, R2, R89 ;  /* 0x0000005902597220 */ /* 0x000fe40000410000 */
[C---:B------:R-:W-:Y:S01]  /*6a40*/  FMUL.FTZ R90, R0.reuse, R90 ;  /* 0x0000005a005a7220 */ /* 0x040fe20000410000 */
        /* <DEDUP_REMOVED lines=8> */
[C---:B--2---:R-:W-:Y:S04]  /*6ad0*/  HMMA.16816.F32 R76, R128.reuse, R100, R76 ;  /* 0x00000064804c723c */ /* 0x044fe8000000184c */
[C---:B------:R-:W-:Y:S02]  /*6ae0*/  FMUL.FTZ R96, R2.reuse, R96 ;  /* 0x0000006002607220 */ /* 0x040fe40000410000 */
[----:B------:R-:W-:Y:S01]  /*6af0*/  FMUL.FTZ R97, R2, R97 ;  /* 0x0000006102617220 */ /* 0x000fe20000410000 */
[----:B------:R-:W-:Y:S01]  /*6b00*/  F2FP.PACK_AB R100, R177, R176 ;  /* 0x000000b0b164723e */ /* 0x000fe200000000ff */
[C---:B------:R-:W-:Y:S04]  /*6b10*/  HMMA.16816.F32 R80, R128.reuse, R102, R80 ;  /* 0x000000668050723c */ /* 0x040fe80000001850 */
[C---:B------:R-:W-:Y:S01]  /*6b20*/  FMUL.FTZ R98, R0.reuse, R98 ;  /* 0x0000006200627220 */ /* 0x040fe20000410000 */
[----:B------:R-:W-:Y:S01]  /*6b30*/  F2FP.PACK_AB R101, R179, R178 ;  /* 0x000000b2b365723e */ /* 0x000fe200000000ff */
[----:B------:R-:W-:Y:S01]  /*6b40*/  FMUL.FTZ R99, R0, R99 ;  /* 0x0000006300637220 */ /* 0x000fe20000410000 */
[----:B----4-:R-:W-:Y:S01]  /*6b50*/  F2FP.PACK_AB R102, R181, R180 ;  /* 0x000000b4b566723e */ /* 0x010fe200000000ff */
[C---:B---3--:R-:W-:Y:S04]  /*6b60*/  HMMA.16816.F32 R84, R128.reuse, R108, R84 ;  /* 0x0000006c8054723c */ /* 0x048fe80000001854 */
[----:B------:R-:W-:Y:S01]  /*6b70*/  F2FP.PACK_AB R103, R183, R182 ;  /* 0x000000b6b767723e */ /* 0x000fe200000000ff */
[--C-:B------:R-:W-:Y:S02]  /*6b80*/  FFMA.FTZ R226, R229, c[0x0][0x2d0], -R144.reuse ;  /* 0x0000b400e5e27a23 */ /* 0x100fe40000010890 */
[--C-:B------:R-:W-:Y:S01]  /*6b90*/  FFMA.FTZ R227, R227, c[0x0][0x2d0], -R144.reuse ;  /* 0x0000b400e3e37a23 */ /* 0x100fe20000010890 */
[C---:B------:R-:W-:Y:S01]  /*6ba0*/  HMMA.16816.F32 R88, R128.reuse, R110, R88 ;  /* 0x0000006e8058723c */ /* 0x040fe20000001858 */
[----:B------:R-:W2:Y:S02]  /*6bb0*/  LDSM.16.MT88.4 R108, [R197+0x900] ;  /* 0x00090000c56c783b */ /* 0x000ea40000004200 */
[----:B------:R-:W-:Y:S01]  /*6bc0*/  MUFU.EX2 R226, R226 ;  /* 0x000000e200e27308 */ /* 0x000fe20000000800 */
[--C-:B------:R-:W-:Y:S02]  /*6bd0*/  FFMA.FTZ R222, R222, c[0x0][0x2d0], -R145.reuse ;  /* 0x0000b400dede7a23 */ /* 0x100fe40000010891 */
[--C-:B------:R-:W-:Y:S02]  /*6be0*/  FFMA.FTZ R229, R224, c[0x0][0x2d0], -R145.reuse ;  /* 0x0000b400e0e57a23 */ /* 0x100fe40000010891 */
[--C-:B------:R-:W-:Y:S01]  /*6bf0*/  FFMA.FTZ R224, R225, c[0x0][0x2d0], -R144.reuse ;  /* 0x0000b400e1e07a23 */ /* 0x100fe20000010890 */
[C---:B-1----:R-:W-:Y:S03]  /*6c00*/  HMMA.16816.F32 R92, R128.reuse, R104, R92 ;  /* 0x00000068805c723c */ /* 0x042fe6000000185c */
[--C-:B------:R-:W-:Y:S01]  /*6c10*/  FFMA.FTZ R223, R223, c[0x0][0x2d0], -R144.reuse ;  /* 0x0000b400dfdf7a23 */ /* 0x100fe20000010890 */
[----:B------:R-:W1:Y:S01]  /*6c20*/  MUFU.EX2 R227, R227 ;  /* 0x000000e300e37308 */ /* 0x000e620000000800 */
[--C-:B------:R-:W-:Y:S02]  /*6c30*/  FFMA.FTZ R220, R220, c[0x0][0x2d0], -R145.reuse ;  /* 0x0000b400dcdc7a23 */ /* 0x100fe40000010891 */
[----:B------:R-:W-:Y:S01]  /*6c40*/  FFMA.FTZ R145, R218, c[0x0][0x2d0], -R145 ;  /* 0x0000b400da917a23 */ /* 0x000fe20000010891 */
[----:B------:R-:W-:Y:S01]  /*6c50*/  HMMA.16816.F32 R96, R128, R106, R96 ;  /* 0x0000006a8060723c */ /* 0x000fe20000001860 */
[----:B------:R-:W3:Y:S03]  /*6c60*/  LDSM.16.MT88.4 R104, [R196+0x2900] ;  /* 0x00290000c468783b */ /* 0x000ee60000004200 */
[--C-:B------:R-:W-:Y:S02]  /*6c70*/  FFMA.FTZ R134, R134, c[0x0][0x2d0], -R144.reuse ;  /* 0x0000b40086867a23 */ /* 0x100fe40000010890 */
[----:B------:R-:W-:Y:S01]  /*6c80*/  FFMA.FTZ R144, R133, c[0x0][0x2d0], -R144 ;  /* 0x0000b40085907a23 */ /* 0x000fe20000010890 */
[----:B------:R-:W-:Y:S01]  /*6c90*/  MUFU.EX2 R225, R145 ;  /* 0x0000009100e17308 */ /* 0x000fe20000000800 */
[C---:B------:R-:W-:Y:S01]  /*6ca0*/  HMMA.16816.F32 R4, R100.reuse, R112, R4 ;  /* 0x000000706404723c */ /* 0x040fe20000001804 */
[----:B------:R-:W-:Y:S04]  /*6cb0*/  LDSM.16.MT88.4 R128, [R198+0x3100] ;  /* 0x00310000c680783b */ /* 0x000fe80000004200 */
[----:B------:R-:W-:Y:S02]  /*6cc0*/  FFMA.FTZ R175, R2, R221, R175 ;  /* 0x000000dd02af7223 */ /* 0x000fe400000100af */
[----:B------:R-:W-:Y:S01]  /*6cd0*/  FFMA.FTZ R171, R0, R219, R171 ;  /* 0x000000db00ab7223 */ /* 0x000fe200000100ab */
[C---:B------:R-:W-:Y:S01]  /*6ce0*/  HMMA.16816.F32 R8, R100.reuse, R114, R8 ;  /* 0x000000726408723c */ /* 0x040fe20000001808 */
[----:B------:R-:W-:Y:S01]  /*6cf0*/  LDSM.16.MT88.4 R112, [R198+0x4900] ;  /* 0x00490000c670783b */ /* 0x000fe20000004200 */
[----:B------:R4:W-:Y:S02]  /*6d00*/  MUFU.EX2 R133, R144 ;  /* 0x0000009000857308 */ /* 0x0009e40000000800 */
[----:B------:R-:W-:Y:S01]  /*6d10*/  MOV R0, R3 ;  /* 0x0000000300007202 */ /* 0x000fe20000000f00 */
[----:B------:R-:W-:Y:S02]  /*6d20*/  FADD.FTZ R174, R174, R175 ;  /* 0x000000afaeae7221 */ /* 0x000fe40000010000 */
[----:B------:R-:W-:Y:S01]  /*6d30*/  FADD.FTZ R170, R170, R171 ;  /* 0x000000abaaaa7221 */ /* 0x000fe20000010000 */
[C---:B------:R-:W-:Y:S04]  /*6d40*/  HMMA.16816.F32 R12, R100.reuse, R116, R12 ;  /* 0x00000074640c723c */ /* 0x040fe8000000180c */
[----:B------:R-:W-:Y:S01]  /*6d50*/  MUFU.EX2 R222, R222 ;  /* 0x000000de00de7308 */ /* 0x000fe20000000800 */
[----:B------:R-:W-:Y:S03]  /*6d60*/  FADD.FTZ R173, R173, R174 ;  /* 0x000000aeadad7221 */ /* 0x000fe60000010000 */
[C---:B------:R-:W-:Y:S01]  /*6d70*/  HMMA.16816.F32 R16, R100.reuse, R118, R16 ;  /* 0x000000766410723c */ /* 0x040fe20000001810 */
[----:B------:R-:W-:Y:S03]  /*6d80*/  LDSM.16.MT88.4 R116, [R197+0x4900] ;  /* 0x00490000c574783b */ /* 0x000fe60000004200 */
[----:B------:R-:W-:Y:S02]  /*6d90*/  FADD.FTZ R173, R172, R173 ;  /* 0x000000adacad7221 */ /* 0x000fe40000010000 */
[----:B------:R-:W1:Y:S02]  /*6da0*/  MUFU.EX2 R229, R229 ;  /* 0x000000e500e57308 */ /* 0x000e640000000800 */
[C---:B--2---:R-:W-:Y:S01]  /*6db0*/  HMMA.16816.F32 R20, R100.reuse, R108, R20 ;  /* 0x0000006c6414723c */ /* 0x044fe20000001814 */
[----:B----4-:R-:W-:Y:S03]  /*6dc0*/  LDSM.16.MT88.4 R144, [R196+0x1900] ;  /* 0x00190000c490783b */ /* 0x010fe60000004200 */
[----:B------:R-:W-:Y:S04]  /*6dd0*/  FADD.FTZ R176, R176, R173 ;  /* 0x000000adb0b07221 */ /* 0x000fe80000010000 */
[C---:B------:R-:W-:Y:S01]  /*6de0*/  HMMA.16816.F32 R24, R100.reuse, R110, R24 ;  /* 0x0000006e6418723c */ /* 0x040fe20000001818 */
[----:B------:R-:W-:Y:S01]  /*6df0*/  MUFU.EX2 R224, R224 ;  /* 0x000000e000e07308 */ /* 0x000fe20000000800 */
[----:B------:R-:W2:Y:S02]  /*6e00*/  LDSM.16.MT88.4 R108, [R203+0x4900] ;  /* 0x00490000cb6c783b */ /* 0x000ea40000004200 */
[----:B------:R-:W-:Y:S04]  /*6e10*/  FADD.FTZ R177, R177, R176 ;  /* 0x000000b0b1b17221 */ /* 0x000fe80000010000 */
[C---:B------:R-:W-:Y:S03]  /*6e20*/  HMMA.16816.F32 R28, R100.reuse, R120, R28 ;  /* 0x00000078641c723c */ /* 0x040fe6000000181c */
[----:B------:R-:W4:Y:S01]  /*6e30*/  MUFU.EX2 R223, R223 ;  /* 0x000000df00df7308 */ /* 0x000f220000000800 */
[----:B------:R-:W-:Y:S04]  /*6e40*/  FADD.FTZ R180, R180, R177 ;  /* 0x000000b1b4b47221 */ /* 0x000fe80000010000 */
[C---:B------:R-:W-:Y:S01]  /*6e50*/  HMMA.16816.F32 R32, R100.reuse, R122, R32 ;  /* 0x0000007a6420723c */ /* 0x040fe20000001820 */
[----:B------:R-:W-:Y:S03]  /*6e60*/  LDSM.16.MT88.4 R120, [R198+0x1100] ;  /* 0x00110000c678783b */ /* 0x000fe60000004200 */
[----:B------:R-:W-:Y:S01]  /*6e70*/  FADD.FTZ R181, R181, R180 ;  /* 0x000000b4b5b57221 */ /* 0x000fe20000010000 */
[----:B------:R-:W1:Y:S03]  /*6e80*/  MUFU.EX2 R220, R220 ;  /* 0x000000dc00dc7308 */ /* 0x000e660000000800 */
[C---:B------:R-:W-:Y:S07]  /*6e90*/  HMMA.16816.F32 R36, R100.reuse, R124, R36 ;  /* 0x0000007c6424723c */ /* 0x040fee0000001824 */
[----:B------:R-:W1:Y:S01]  /*6ea0*/  MUFU.EX2 R134, R134 ;  /* 0x0000008600867308 */ /* 0x000e620000000800 */
        /* <DEDUP_REMOVED lines=8> */
[C---:B---3--:R-:W-:Y:S08]  /*6f30*/  HMMA.16816.F32 R60, R100.reuse, R104, R60 ;  /* 0x00000068643c723c */ /* 0x048ff0000000183c */
[C---:B------:R-:W-:Y:S01]  /*6f40*/  HMMA.16816.F32 R64, R100.reuse, R106, R64 ;  /* 0x0000006a6440723c */ /* 0x040fe20000001840 */
[----:B------:R-:W3:Y:S07]  /*6f50*/  LDSM.16.MT88.4 R104, [R196+0x4900] ;  /* 0x00490000c468783b */ /* 0x000eee0000004200 */
[C---:B--2---:R-:W-:Y:S08]  /*6f60*/  HMMA.16816.F32 R68, R100.reuse, R108, R68 ;  /* 0x0000006c6444723c */ /* 0x044ff00000001844 */
[C---:B------:R-:W-:Y:S01]  /*6f70*/  HMMA.16816.F32 R72, R100.reuse, R110, R72 ;  /* 0x0000006e6448723c */ /* 0x040fe20000001848 */
[----:B------:R-:W2:Y:S07]  /*6f80*/  LDSM.16.MT88.4 R108, [R203+0x1100] ;  /* 0x00110000cb6c783b */ /* 0x000eae0000004200 */
[C---:B------:R-:W-:Y:S08]  /*6f90*/  HMMA.16816.F32 R76, R100.reuse, R112, R76 ;  /* 0x00000070644c723c */ /* 0x040ff0000000184c */
[C---:B------:R-:W-:Y:S01]  /*6fa0*/  HMMA.16816.F32 R80, R100.reuse, R114, R80 ;  /* 0x000000726450723c */ /* 0x040fe20000001850 */
[----:B------:R-:W1:Y:S07]  /*6fb0*/  LDSM.16.MT88.4 R112, [R197+0x1100] ;  /* 0x00110000c570783b */ /* 0x000e6e0000004200 */
[C---:B------:R-:W-:Y:S08]  /*6fc0*/  HMMA.16816.F32 R84, R100.reuse, R116, R84 ;  /* 0x000000746454723c */ /* 0x040ff00000001854 */
[C---:B------:R-:W-:Y:S01]  /*6fd0*/  HMMA.16816.F32 R88, R100.reuse, R118, R88 ;  /* 0x000000766458723c */ /* 0x040fe20000001858 */
[----:B------:R-:W4:Y:S07]  /*6fe0*/  LDSM.16.MT88.4 R116, [R203+0x3100] ;  /* 0x00310000cb74783b */ /* 0x000f2e0000004200 */
[C---:B---3--:R-:W-:Y:S08]  /*6ff0*/  HMMA.16816.F32 R92, R100.reuse, R104, R92 ;  /* 0x00000068645c723c */ /* 0x048ff0000000185c */
[----:B------:R-:W-:Y:S01]  /*7000*/  HMMA.16816.F32 R96, R100, R106, R96 ;  /* 0x0000006a6460723c */ /* 0x000fe20000001860 */
[----:B------:R-:W3:Y:S06]  /*7010*/  LDSM.16.MT88.4 R104, [R196+0x3100] ;  /* 0x00310000c468783b */ /* 0x000eec0000004200 */
[----:B------:R-:W-:Y:S01]  /*7020*/  F2FP.PACK_AB R100, R235, R232 ;  /* 0x000000e8eb64723e */ /* 0x000fe200000000ff */
[----:B------:R-:W-:Y:S01]  /*7030*/  FADD.FTZ R232, R232, R181 ;  /* 0x000000b5e8e87221 */ /* 0x000fe20000010000 */
[----:B------:R-:W-:Y:S03]  /*7040*/  F2FP.PACK_AB R101, R231, R230 ;  /* 0x000000e6e765723e */ /* 0x000fe600000000ff */
[----:B-----5:R-:W-:Y:S01]  /*7050*/  F2FP.PACK_AB R102, R233, R228 ;  /* 0x000000e4e966723e */ /* 0x020fe200000000ff */
[----:B------:R-:W-:Y:S01]  /*7060*/  FADD.FTZ R235, R235, R232 ;  /* 0x000000e8ebeb7221 */ /* 0x000fe20000010000 */
[----:B-1----:R-:W-:Y:S03]  /*7070*/  F2FP.PACK_AB R103, R227, R226 ;  /* 0x000000e2e367723e */ /* 0x002fe600000000ff */
[----:B------:R-:W-:Y:S04]  /*7080*/  FADD.FTZ R228, R228, R235 ;  /* 0x000000ebe4e47221 */ /* 0x000fe80000010000 */
[C---:B--2---:R-:W-:Y:S03]  /*7090*/  HMMA.16816.F32 R4, R100.reuse, R108, R4 ;  /* 0x0000006c6404723c */ /* 0x044fe60000001804 */
[----:B------:R-:W-:Y:S05]  /*70a0*/  FADD.FTZ R233, R233, R228 ;  /* 0x000000e4e9e97221 */ /* 0x000fea0000010000 */
[C---:B------:R-:W-:Y:S01]  /*70b0*/  HMMA.16816.F32 R8, R100.reuse, R110, R8 ;  /* 0x0000006e6408723c */ /* 0x040fe20000001808 */
[----:B------:R-:W1:Y:S07]  /*70c0*/  LDSM.16.MT88.4 R108, [R203+0x5100] ;  /* 0x00510000cb6c783b */ /* 0x000e6e0000004200 */
[C---:B------:R-:W-:Y:S08]  /*70d0*/  HMMA.16816.F32 R12, R100.reuse, R120, R12 ;  /* 0x00000078640c723c */ /* 0x040ff0000000180c */
[C---:B------:R-:W-:Y:S08]  /*70e0*/  HMMA.16816.F32 R16, R100.reuse, R122, R16 ;  /* 0x0000007a6410723c */ /* 0x040ff00000001810 */
[C---:B------:R-:W-:Y:S08]  /*70f0*/  HMMA.16816.F32 R20, R100.reuse, R112, R20 ;  /* 0x000000706414723c */ /* 0x040ff00000001814 */
[C---:B------:R-:W-:Y:S01]  /*7100*/  HMMA.16816.F32 R24, R100.reuse, R114, R24 ;  /* 0x000000726418723c */ /* 0x040fe20000001818 */
[----:B------:R-:W2:Y:S07]  /*7110*/  LDSM.16.MT88.4 R112, [R198+0x5100] ;  /* 0x00510000c670783b */ /* 0x000eae0000004200 */
[C---:B------:R-:W-:Y:S08]  /*7120*/  HMMA.16816.F32 R28, R100.reuse, R124, R28 ;  /* 0x0000007c641c723c */ /* 0x040ff0000000181c */
[C---:B------:R-:W-:Y:S01]  /*7130*/  HMMA.16816.F32 R32, R100.reuse, R126, R32 ;  /* 0x0000007e6420723c */ /* 0x040fe20000001820 */
[----:B------:R-:W-:Y:S07]  /*7140*/  LDSM.16.MT88.4 R124, [R203+0x1900] ;  /* 0x00190000cb7c783b */ /* 0x000fee0000004200 */
[C---:B----4-:R-:W-:Y:S08]  /*7150*/  HMMA.16816.F32 R36, R100.reuse, R116, R36 ;  /* 0x000000746424723c */ /* 0x050ff00000001824 */
[C---:B------:R-:W-:Y:S01]  /*7160*/  HMMA.16816.F32 R40, R100.reuse, R118, R40 ;  /* 0x000000766428723c */ /* 0x040fe20000001828 */
[----:B------:R-:W4:Y:S07]  /*7170*/  LDSM.16.MT88.4 R116, [R197+0x5100] ;  /* 0x00510000c574783b */ /* 0x000f2e0000004200 */
[C---:B------:R-:W-:Y:S08]  /*7180*/  HMMA.16816.F32 R44, R100.reuse, R128, R44 ;  /* 0x00000080642c723c */ /* 0x040ff0000000182c */
[C---:B------:R-:W-:Y:S08]  /*7190*/  HMMA.16816.F32 R48, R100.reuse, R130, R48 ;  /* 0x000000826430723c */ /* 0x040ff00000001830 */
[C---:B------:R-:W-:Y:S07]  /*71a0*/  HMMA.16816.F32 R52, R100.reuse, R136, R52 ;  /* 0x000000886434723c */ /* 0x040fee0000001834 */
[----:B------:R-:W-:Y:S01]  /*71b0*/  F2FP.PACK_AB R136, R229, R222 ;  /* 0x000000dee588723e */ /* 0x000fe200000000ff */
[C---:B------:R-:W-:Y:S04]  /*71c0*/  HMMA.16816.F32 R56, R100.reuse, R138, R56 ;  /* 0x0000008a6438723c */ /* 0x040fe80000001838 */
[----:B------:R-:W-:Y:S01]  /*71d0*/  F2FP.PACK_AB R137, R223, R224 ;  /* 0x000000e0df89723e */ /* 0x000fe200000000ff */
[----:B------:R-:W-:Y:S02]  /*71e0*/  FADD.FTZ R222, R222, R233 ;  /* 0x000000e9dede7221 */ /* 0x000fe40000010000 */
[----:B------:R-:W-:Y:S01]  /*71f0*/  F2FP.PACK_AB R138, R225, R220 ;  /* 0x000000dce18a723e */ /* 0x000fe200000000ff */
[C---:B---3--:R-:W-:Y:S04]  /*7200*/  HMMA.16816.F32 R60, R100.reuse, R104, R60 ;  /* 0x00000068643c723c */ /* 0x048fe8000000183c */
[----:B------:R-:W-:Y:S01]  /*7210*/  F2FP.PACK_AB R139, R133, R134 ;  /* 0x00000086858b723e */ /* 0x000fe200000000ff */
[----:B------:R-:W-:Y:S03]  /*7220*/  FADD.FTZ R229, R229, R222 ;  /* 0x000000dee5e57221 */ /* 0x000fe60000010000 */
[C---:B------:R-:W-:Y:S01]  /*7230*/  HMMA.16816.F32 R64, R100.reuse, R106, R64 ;  /* 0x0000006a6440723c */ /* 0x040fe20000001840 */
[----:B------:R-:W3:Y:S03]  /*7240*/  LDSM.16.MT88.4 R104, [R196+0x5100] ;  /* 0x00510000c468783b */ /* 0x000ee60000004200 */
[----:B------:R-:W-:Y:S04]  /*7250*/  FADD.FTZ R220, R220, R229 ;  /* 0x000000e5dcdc7221 */ /* 0x000fe80000010000 */
[C---:B-1----:R-:W-:Y:S04]  /*7260*/  HMMA.16816.F32 R68, R100.reuse, R108, R68 ;  /* 0x0000006c6444723c */ /* 0x042fe80000001844 */
[----:B------:R-:W-:Y:S04]  /*7270*/  FADD.FTZ R221, R225, R220 ;  /* 0x000000dce1dd7221 */ /* 0x000fe80000010000 */
[C---:B------:R-:W-:Y:S01]  /*7280*/  HMMA.16816.F32 R72, R100.reuse, R110, R72 ;  /* 0x0000006e6448723c */ /* 0x040fe20000001848 */
[----:B------:R-:W1:Y:S07]  /*7290*/  LDSM.16.MT88.4 R108, [R198+0x1900] ;  /* 0x00190000c66c783b */ /* 0x000e6e0000004200 */
[C---:B--2---:R-:W-:Y:S08]  /*72a0*/  HMMA.16816.F32 R76, R100.reuse, R112, R76 ;  /* 0x00000070644c723c */ /* 0x044ff0000000184c */
[C---:B------:R-:W-:Y:S08]  /*72b0*/  HMMA.16816.F32 R80, R100.reuse, R114, R80 ;  /* 0x000000726450723c */ /* 0x040ff00000001850 */
[C---:B----4-:R-:W-:Y:S08]  /*72c0*/  HMMA.16816.F32 R84, R100.reuse, R116, R84 ;  /* 0x000000746454723c */ /* 0x050ff00000001854 */
[C---:B------:R-:W-:Y:S08]  /*72d0*/  HMMA.16816.F32 R88, R100.reuse, R118, R88 ;  /* 0x000000766458723c */ /* 0x040ff00000001858 */
[C---:B---3--:R-:W-:Y:S08]  /*72e0*/  HMMA.16816.F32 R92, R100.reuse, R104, R92 ;  /* 0x00000068645c723c */ /* 0x048ff0000000185c */
[----:B------:R-:W-:Y:S08]  /*72f0*/  HMMA.16816.F32 R96, R100, R106, R96 ;  /* 0x0000006a6460723c */ /* 0x000ff00000001860 */
[C---:B------:R-:W-:Y:S01]  /*7300*/  HMMA.16816.F32 R128, R136.reuse, R124, R4 ;  /* 0x0000007c8880723c */ /* 0x040fe20000001804 */
[----:B------:R-:W2:Y:S07]  /*7310*/  LDSM.16.MT88.4 R4, [R198+0x5900] ;  /* 0x00590000c604783b */ /* 0x000eae0000004200 */
[C---:B------:R-:W-:Y:S01]  /*7320*/  HMMA.16816.F32 R124, R136.reuse, R126, R8 ;  /* 0x0000007e887c723c */ /* 0x040fe20000001808 */
[----:B------:R-:W3:Y:S07]  /*7330*/  LDSM.16.MT88.4 R8, [R197+0x5900] ;  /* 0x00590000c508783b */ /* 0x000eee0000004200 */
[C---:B-1----:R-:W-:Y:S01]  /*7340*/  HMMA.16816.F32 R120, R136.reuse, R108, R12 ;  /* 0x0000006c8878723c */ /* 0x042fe2000000180c */
[----:B------:R-:W1:Y:S07]  /*7350*/  LDSM.16.MT88.4 R12, [R196+0x5900] ;  /* 0x00590000c40c783b */ /* 0x000e6e0000004200 */
[C---:B------:R-:W-:Y:S08]  /*7360*/  HMMA.16816.F32 R116, R136.reuse, R110, R16 ;  /* 0x0000006e8874723c */ /* 0x040ff00000001810 */
        /* <DEDUP_REMOVED lines=14> */
[C---:B--2---:R-:W-:Y:S07]  /*7450*/  HMMA.16816.F32 R76, R136.reuse, R4, R76 ;  /* 0x00000004884c723c */ /* 0x044fee000000184c */
[----:B------:R-:W-:Y:S01]  /*7460*/  FADD.FTZ R5, R169, R170 ;  /* 0x000000aaa9057221 */ /* 0x000fe20000010000 */
[C---:B------:R-:W-:Y:S04]  /*7470*/  HMMA.16816.F32 R80, R136.reuse, R6, R80 ;  /* 0x000000068850723c */ /* 0x040fe80000001850 */
[----:B------:R-:W-:Y:S04]  /*7480*/  FADD.FTZ R5, R168, R5 ;  /* 0x00000005a8057221 */ /* 0x000fe80000010000 */
[C---:B---3--:R-:W-:Y:S04]  /*7490*/  HMMA.16816.F32 R84, R136.reuse, R8, R84 ;  /* 0x000000088854723c */ /* 0x048fe80000001854 */
[----:B------:R-:W-:Y:S04]  /*74a0*/  FADD.FTZ R178, R178, R5 ;  /* 0x00000005b2b27221 */ /* 0x000fe80000010000 */
[C---:B------:R-:W-:Y:S04]  /*74b0*/  HMMA.16816.F32 R88, R136.reuse, R10, R88 ;  /* 0x0000000a8858723c */ /* 0x040fe80000001858 */
[----:B------:R-:W-:Y:S04]  /*74c0*/  FADD.FTZ R179, R179, R178 ;  /* 0x000000b2b3b37221 */ /* 0x000fe80000010000 */
[----:B------:R-:W-:Y:S01]  /*74d0*/  FADD.FTZ R182, R182, R179 ;  /* 0x000000b3b6b67221 */ /* 0x000fe20000010000 */
[C---:B-1----:R-:W-:Y:S03]  /*74e0*/  HMMA.16816.F32 R92, R136.reuse, R12, R92 ;  /* 0x0000000c885c723c */ /* 0x042fe6000000185c */
[----:B------:R-:W-:Y:S04]  /*74f0*/  FADD.FTZ R183, R183, R182 ;  /* 0x000000b6b7b77221 */ /* 0x000fe80000010000 */
[----:B------:R-:W-:Y:S01]  /*7500*/  FADD.FTZ R230, R230, R183 ;  /* 0x000000b7e6e67221 */ /* 0x000fe20000010000 */
[----:B------:R-:W-:Y:S04]  /*7510*/  HMMA.16816.F32 R96, R136, R14, R96 ;  /* 0x0000000e8860723c */ /* 0x000fe80000001860 */
[----:B------:R-:W-:Y:S04]  /*7520*/  FADD.FTZ R231, R231, R230 ;  /* 0x000000e6e7e77221 */ /* 0x000fe80000010000 */
[----:B------:R-:W-:Y:S04]  /*7530*/  FADD.FTZ R226, R226, R231 ;  /* 0x000000e7e2e27221 */ /* 0x000fe80000010000 */
[----:B------:R-:W-:Y:S04]  /*7540*/  FADD.FTZ R227, R227, R226 ;  /* 0x000000e2e3e37221 */ /* 0x000fe80000010000 */
[----:B------:R-:W-:Y:S04]  /*7550*/  FADD.FTZ R224, R224, R227 ;  /* 0x000000e3e0e07221 */ /* 0x000fe80000010000 */
[----:B------:R-:W-:Y:S04]  /*7560*/  FADD.FTZ R223, R223, R224 ;  /* 0x000000e0dfdf7221 */ /* 0x000fe80000010000 */
[----:B------:R-:W-:Y:S04]  /*7570*/  FADD.FTZ R134, R134, R223 ;  /* 0x000000df86867221 */ /* 0x000fe80000010000 */
[----:B------:R-:W-:Y:S01]  /*7580*/  FADD.FTZ R219, R133, R134 ;  /* 0x0000008685db7221 */ /* 0x000fe20000010000 */
[----:B------:R-:W-:-:S05]  /*7590*/  @P4 BRA `(.L_x_12) ;  /* 0xffffd5f000004947 */ /* 0x000fca000383ffff */
.L_x_11:
[----:B------:R-:W1:Y:S01]  /*75a0*/  SHFL.BFLY PT, R6, R221, 0x2, 0x1f ;  /* 0x0c401f00dd067f89 */ /* 0x000e6200000e0000 */
[----:B------:R-:W-:-:S03]  /*75b0*/  PLOP3.LUT P2, PT, PT, PT, PT, 0x8, 0x0 ;  /* 0x000000000000781c */ /* 0x000fc60003f4e170 */
[----:B------:R-:W2:Y:S01]  /*75c0*/  SHFL.BFLY PT, R0, R219, 0x2, 0x1f ;  /* 0x0c401f00db007f89 */ /* 0x000ea200000e0000 */
[----:B-1----:R-:W-:Y:S02]  /*75d0*/  FADD.FTZ R6, R6, R221 ;  /* 0x000000dd06067221 */ /* 0x002fe40000010000 */
[----:B--2---:R-:W-:-:S03]  /*75e0*/  FADD.FTZ R7, R0, R219 ;  /* 0x000000db00077221 */ /* 0x004fc60000010000 */
[----:B------:R-:W1:Y:S01]  /*75f0*/  SHFL.BFLY PT, R5, R6, 0x1, 0x1f ;  /* 0x0c201f0006057f89 */ /* 0x000e6200000e0000 */
[----:B------:R-:W-:-:S03]  /*7600*/  MOV R0, RZ ;  /* 0x000000ff00007202 */ /* 0x000fc60000000f00 */
[----:B------:R-:W2:Y:S01]  /*7610*/  SHFL.BFLY PT, R2, R7, 0x1, 0x1f ;  /* 0x0c201f0007027f89 */ /* 0x000ea200000e0000 */
[----:B-1----:R-:W-:Y:S01]  /*7620*/  FADD.FTZ R4, R6, R5 ;  /* 0x0000000506047221 */ /* 0x002fe20000010000 */
[----:B------:R-:W-:Y:S01]  /*7630*/  MOV R5, RZ ;  /* 0x000000ff00057202 */ /* 0x000fe20000000f00 */
[----:B--2---:R-:W-:-:S03]  /*7640*/  FADD.FTZ R2, R2, R7 ;  /* 0x0000000702027221 */ /* 0x004fc60000010000 */
[----:B------:R-:W-:Y:S02]  /*7650*/  FSETP.NE.FTZ.AND P1, PT, R4, RZ, PT ;  /* 0x000000ff0400720b */ /* 0x000fe40003f35000 */
[----:B------:R-:W-:-:S11]  /*7660*/  FSETP.NE.FTZ.AND P0, PT, R2, RZ, PT ;  /* 0x000000ff0200720b */ /* 0x000fd60003f15000 */
[----:B------:R-:W1:Y:S01]  /*7670*/  @P1 MUFU.RCP R5, R4 ;  /* 0x0000000400051308 */ /* 0x000e620000001000 */
[----:B------:R-:W-:Y:S02]  /*7680*/  @P1 MOV R8, 0x3f317218 ;  /* 0x3f31721800081802 */ /* 0x000fe40000000f00 */
[----:B------:R-:W-:-:S05]  /*7690*/  @P0 MOV R9, 0x3f317218 ;  /* 0x3f31721800090802 */ /* 0x000fca0000000f00 */
[----:B------:R-:W2:Y:S08]  /*76a0*/  @P1 MUFU.LG2 R4, R4 ;  /* 0x0000000400041308 */ /* 0x000eb00000000c00 */
[----:B------:R-:W3:Y:S01]  /*76b0*/  @P0 MUFU.LG2 R6, R2 ;  /* 0x0000000200060308 */ /* 0x000ee20000000c00 */
[C---:B-1----:R-:W-:Y:S02]  /*76c0*/  FMUL.FTZ R128, R5.reuse, R128 ;  /* 0x0000008005807220 */ /* 0x042fe40000410000 */
[----:B------:R-:W-:-:S02]  /*76d0*/  FMUL.FTZ R129, R5, R129 ;  /* 0x0000008105817220 */ /* 0x000fc40000410000 */
[C---:B------:R-:W-:Y:S02]  /*76e0*/  FMUL.FTZ R124, R5.reuse, R124 ;  /* 0x0000007c057c7220 */ /* 0x040fe40000410000 */
[C---:B------:R-:W-:Y:S01]  /*76f0*/  FMUL.FTZ R125, R5.reuse, R125 ;  /* 0x0000007d057d7220 */ /* 0x040fe20000410000 */
[----:B------:R1:W4:Y:S01]  /*7700*/  @P0 MUFU.RCP R0, R2 ;  /* 0x0000000200000308 */ /* 0x0003220000001000 */
[----:B--2---:R-:W-:Y:S02]  /*7710*/  @P1 FMUL.FTZ R7, R4, 0.69314718246459960938 ;  /* 0x3f31721804071820 */ /* 0x004fe40000410000 */
[----:B------:R-:W-:Y:S02]  /*7720*/  @P1 FMUL.FTZ R4, R8, c[0x0][0x2d0] ;  /* 0x0000b40008041a20 */ /* 0x000fe40000410000 */
[C---:B------:R-:W-:Y:S02]  /*7730*/  FMUL.FTZ R120, R5.reuse, R120 ;  /* 0x0000007805787220 */ /* 0x040fe40000410000 */
[----:B------:R-:W-:-:S02]  /*7740*/  FMUL.FTZ R121, R5, R121 ;  /* 0x0000007905797220 */ /* 0x000fc40000410000 */
[----:B---3--:R-:W-:Y:S02]  /*7750*/  @P0 FMUL.FTZ R8, R6, 0.69314718246459960938 ;  /* 0x3f31721806080820 */ /* 0x008fe40000410000 */
[----:B------:R-:W-:Y:S02]  /*7760*/  @P0 FMUL.FTZ R6, R9, c[0x0][0x2d0] ;  /* 0x0000b40009060a20 */ /* 0x000fe40000410000 */
[C---:B------:R-:W-:Y:S02]  /*7770*/  FMUL.FTZ R116, R5.reuse, R116 ;  /* 0x0000007405747220 */ /* 0x040fe40000410000 */
[C---:B------:R-:W-:Y:S01]  /*7780*/  FMUL.FTZ R117, R5.reuse, R117 ;  /* 0x0000007505757220 */ /* 0x040fe20000410000 */
[----:B-1----:R-:W-:Y:S01]  /*7790*/  MOV R2, 0xff800000 ;  /* 0xff80000000027802 */ /* 0x002fe20000000f00 */
[C---:B------:R-:W-:Y:S02]  /*77a0*/  FMUL.FTZ R112, R5.reuse, R112 ;  /* 0x0000007005707220 */ /* 0x040fe40000410000 */
[----:B------:R-:W-:-:S02]  /*77b0*/  FMUL.FTZ R113, R5, R113 ;  /* 0x0000007105717220 */ /* 0x000fc40000410000 */
[C---:B------:R-:W-:Y:S02]  /*77c0*/  FMUL.FTZ R108, R5.reuse, R108 ;  /* 0x0000006c056c7220 */ /* 0x040fe40000410000 */
[C---:B------:R-:W-:Y:S02]  /*77d0*/  FMUL.FTZ R109, R5.reuse, R109 ;  /* 0x0000006d056d7220 */ /* 0x040fe40000410000 */
[C---:B------:R-:W-:Y:S02]  /*77e0*/  FMUL.FTZ R104, R5.reuse, R104 ;  /* 0x0000006805687220 */ /* 0x040fe40000410000 */
[C---:B------:R-:W-:Y:S02]  /*77f0*/  FMUL.FTZ R105, R5.reuse, R105 ;  /* 0x0000006905697220 */ /* 0x040fe40000410000 */
        /* <DEDUP_REMOVED lines=33> */
[----:B------:R-:W-:Y:S01]  /*7a10*/  FMUL.FTZ R97, R5, R97 ;  /* 0x0000006105617220 */ /* 0x000fe20000410000 */
[----:B------:R-:W-:Y:S01]  /*7a20*/  MOV R5, 0xff800000 ;  /* 0xff80000000057802 */ /* 0x000fe20000000f00 */
[C---:B----4-:R-:W-:Y:S02]  /*7a30*/  FMUL.FTZ R130, R0.reuse, R130 ;  /* 0x0000008200827220 */ /* 0x050fe40000410000 */
        /* <DEDUP_REMOVED lines=46> */
[----:B------:R-:W-:Y:S02]  /*7d20*/  FMUL.FTZ R99, R0, R99 ;  /* 0x0000006300637220 */ /* 0x000fe40000410000 */
[----:B------:R-:W-:Y:S02]  /*7d30*/  @P1 FFMA.FTZ R2, R4, R132, R7 ;  /* 0x0000008404021223 */ /* 0x000fe40000010007 */
[----:B------:R-:W-:Y:S02]  /*7d40*/  @P0 FFMA.FTZ R5, R6, R3, R8 ;  /* 0x0000000306050223 */ /* 0x000fe40000010008 */
.L_x_3:
[----:B------:R-:W-:Y:S05]  /*7d50*/  @P2 BRA `(.L_x_15) ;  /* 0x0000196000002947 */ /* 0x000fea0003800000 */
[----:B------:R-:W3:Y:S01]  /*7d60*/  S2R R11, SR_TID.X ;  /* 0x00000000000b7919 */ /* 0x000ee20000002100 */
[----:B------:R-:W-:Y:S01]  /*7d70*/  USHF.R.S32.HI UR6, URZ, 0x1f, UR10 ;  /* 0x0000001f3f067899 */ /* 0x000fe2000801140a */
[----:B------:R-:W-:Y:S01]  /*7d80*/  IMAD R6, RZ, RZ, -UR10 ;  /* 0x8000000aff067e24 */ /* 0x000fe2000f8e02ff */
[----:B------:R-:W-:Y:S01]  /*7d90*/  ULDC.64 UR4, c[0x0][0x4d0] ;  /* 0x0001340000047ab9 */ /* 0x000fe20000000a00 */
[----:B------:R-:W4:Y:S01]  /*7da0*/  S2R R3, SR_CTAID.Y ;  /* 0x0000000000037919 */ /* 0x000f220000002600 */
[----:B------:R-:W-:Y:S01]  /*7db0*/  UIMAD UR7, UR6, UR4, URZ ;  /* 0x00000004060772a4 */ /* 0x000fe2000f8e023f */
[----:B------:R-:W-:Y:S01]  /*7dc0*/  IMAD.MOV.U32 R9, RZ, RZ, c[0x0][0x4e8] ;  /* 0x00013a00ff097624 */ /* 0x000fe200078e00ff */
[----:B--2---:R-:W-:Y:S01]  /*7dd0*/  UIMAD.WIDE.U32 UR8, UR10, UR4, URZ ;  /* 0x000000040a0872a5 */ /* 0x004fe2000f8e003f */
[----:B------:R-:W2:Y:S01]  /*7de0*/  S2R R8, SR_CTAID.Z ;  /* 0x0000000000087919 */ /* 0x000ea20000002700 */
[----:B------:R-:W-:Y:S01]  /*7df0*/  UIMAD UR7, UR10, UR5, UR7 ;  /* 0x000000050a0772a4 */ /* 0x000fe2000f8e0207 */
[----:B------:R-:W-:Y:S01]  /*7e00*/  BSSY B0, `(.L_x_16) ;  /* 0x00000f9000007945 */ /* 0x000fe20003800000 */
[C---:B------:R-:W-:Y:S01]  /*7e10*/  ISETP.NE.AND P1, PT, R9.reuse, 0x1, PT ;  /* 0x000000010900780c */ /* 0x040fe20003f25270 */
[----:B------:R-:W-:Y:S01]  /*7e20*/  ULDC.64 UR4, c[0x0][0x438] ;  /* 0x00010e0000047ab9 */ /* 0x000fe20000000a00 */
[----:B------:R-:W-:Y:S01]  /*7e30*/  MOV R17, UR9 ;  /* 0x0000000900117c02 */ /* 0x000fe20008000f00 */
[----:B------:R-:W-:Y:S01]  /*7e40*/  UIMAD.WIDE.U32 UR14, UR10, UR4, URZ ;  /* 0x000000040a0e72a5 */ /* 0x000fe2000f8e003f */
[----:B------:R-:W-:Y:S01]  /*7e50*/  IMAD.U32 R16, RZ, RZ, UR8 ;  /* 0x00000008ff107e24 */ /* 0x000fe2000f8e00ff */
[----:B------:R-:W-:Y:S01]  /*7e60*/  UIMAD UR4, UR6, UR4, URZ ;  /* 0x00000004060472a4 */ /* 0x000fe2000f8e023f */
[----:B------:R-:W-:Y:S01]  /*7e70*/  IMAD R9, R9, c[0x0][0x388], RZ ;  /* 0x0000e20009097a24 */ /* 0x000fe200078e02ff */
[----:B------:R-:W-:-:S02]  /*7e80*/  UIADD3 UR7, UR9, UR7, URZ ;  /* 0x0000000709077290 */ /* 0x000fc4000fffe03f */
[----:B------:R-:W-:Y:S01]  /*7e90*/  UIMAD UR4, UR10, UR5, UR4 ;  /* 0x000000050a0472a4 */ /* 0x000fe2000f8e0204 */
[----:B------:R-:W-:Y:S01]  /*7ea0*/  MOV R14, UR14 ;  /* 0x0000000e000e7c02 */ /* 0x000fe20008000f00 */
[----:B------:R-:W-:Y:S01]  /*7eb0*/  IMAD.U32 R15, RZ, RZ, UR15 ;  /* 0x0000000fff0f7e24 */ /* 0x000fe2000f8e00ff */
[----:B---3--:R-:W-:Y:S01]  /*7ec0*/  SHF.R.S32.HI R0, RZ, 0x1f, R11 ;  /* 0x0000001fff007819 */ /* 0x008fe2000001140b */
[----:B------:R-:W-:Y:S01]  /*7ed0*/  UIADD3 UR4, UR15, UR4, URZ ;  /* 0x000000040f047290 */ /* 0x000fe2000fffe03f */
[----:B------:R-:W-:Y:S02]  /*7ee0*/  IMAD.U32 R17, RZ, RZ, UR7 ;  /* 0x00000007ff117e24 */ /* 0x000fe4000f8e00ff */
[-C--:B------:R-:W-:Y:S01]  /*7ef0*/  LEA.HI R13, R0, R11.reuse, RZ, 0x5 ;  /* 0x0000000b000d7211 */ /* 0x080fe200078f28ff */
[----:B----4-:R-:W-:Y:S01]  /*7f00*/  IMAD R6, R6, c[0x0][0x550], R3 ;  /* 0x0001540006067a24 */ /* 0x010fe200078e0203 */
[----:B------:R-:W-:Y:S01]  /*7f10*/  LEA.HI R0, R0, R11, RZ, 0x2 ;  /* 0x0000000b00007211 */ /* 0x000fe200078f10ff */
[----:B------:R-:W-:Y:S01]  /*7f20*/  IMAD.U32 R15, RZ, RZ, UR4 ;  /* 0x00000004ff0f7e24 */ /* 0x000fe2000f8e00ff */
[----:B-1----:R-:W-:Y:S01]  /*7f30*/  LOP3.LUT R4, R13, 0xffffffe0, RZ, 0xc0, !PT ;  /* 0xffffffe00d047812 */ /* 0x002fe200078ec0ff */
[----:B--2---:R-:W-:Y:S01]  /*7f40*/  IMAD.WIDE.U32 R16, R8, c[0x0][0x4d8], R16 ;  /* 0x0001360008107a25 */ /* 0x004fe200078e0010 */
[----:B------:R-:W-:-:S02]  /*7f50*/  SHF.R.S32.HI R10, RZ, 0x5, R13 ;  /* 0x00000005ff0a7819 */ /* 0x000fc4000001140d */
[----:B------:R-:W-:Y:S01]  /*7f60*/  SHF.R.S32.HI R13, RZ, 0x1f, R13 ;  /* 0x0000001fff0d7819 */ /* 0x000fe2000001140d */
[----:B------:R-:W-:Y:S01]  /*7f70*/  IMAD.IADD R4, R11, 0x1, -R4 ;  /* 0x000000010b047824 */ /* 0x000fe200078e0a04 */
[----:B------:R-:W-:Y:S01]  /*7f80*/  LOP3.LUT R0, R0, 0xfffffffc, RZ, 0xc0, !PT ;  /* 0xfffffffc00007812 */ /* 0x000fe200078ec0ff */
[----:B------:R-:W-:Y:S01]  /*7f90*/  IMAD.WIDE.U32 R14, R8, c[0x0][0x440], R14 ;  /* 0x00011000080e7a25 */ /* 0x000fe200078e000e */
[----:B------:R-:W-:Y:S02]  /*7fa0*/  LEA.HI R13, R13, R10, RZ, 0x3 ;  /* 0x0000000a0d0d7211 */ /* 0x000fe400078f18ff */
[----:B------:R-:W-:Y:S01]  /*7fb0*/  IADD3 R11, -R0, R11, RZ ;  /* 0x0000000b000b7210 */ /* 0x000fe20007ffe1ff */
[----:B------:R-:W-:Y:S01]  /*7fc0*/  IMAD.MOV.U32 R20, RZ, RZ, R14 ;  /* 0x000000ffff147224 */ /* 0x000fe200078e000e */
[----:B------:R-:W-:Y:S01]  /*7fd0*/  LOP3.LUT R13, R13, 0xffffff8, RZ, 0xc0, !PT ;  /* 0x0ffffff80d0d7812 */ /* 0x000fe200078ec0ff */
[----:B------:R-:W1:Y:S01]  /*7fe0*/  S2R R0, SR_CTAID.X ;  /* 0x0000000000007919 */ /* 0x000e620000002500 */
[----:B------:R-:W-:-:S02]  /*7ff0*/  SHF.R.S32.HI R3, RZ, 0x1f, R4 ;  /* 0x0000001fff037819 */ /* 0x000fc40000011404 */
[----:B------:R-:W-:Y:S01]  /*8000*/  SHF.R.S32.HI R7, RZ, 0x1f, R8 ;  /* 0x0000001fff077819 */ /* 0x000fe20000011408 */
[----:B------:R-:W-:Y:S01]  /*8010*/  IMAD.IADD R13, R10, 0x1, -R13 ;  /* 0x000000010a0d7824 */ /* 0x000fe200078e0a0d */
[----:B------:R-:W-:Y:S02]  /*8020*/  LEA.HI R10, R11, R11, RZ, 0x1 ;  /* 0x0000000b0b0a7211 */ /* 0x000fe400078f08ff */
[----:B------:R-:W-:Y:S02]  /*8030*/  LEA.HI R3, R3, R4, RZ, 0x2 ;  /* 0x0000000403037211 */ /* 0x000fe400078f10ff */
[----:B------:R-:W-:Y:S02]  /*8040*/  LOP3.LUT R10, R10, 0x1ffffffe, RZ, 0xc0, !PT ;  /* 0x1ffffffe0a0a7812 */ /* 0x000fe400078ec0ff */
[----:B------:R-:W-:Y:S02]  /*8050*/  SHF.R.S32.HI R12, RZ, 0x2, R3 ;  /* 0x00000002ff0c7819 */ /* 0x000fe40000011403 */
[----:B------:R-:W-:Y:S01]  /*8060*/  IADD3 R10, R11, -R10, RZ ;  /* 0x8000000a0b0a7210 */ /* 0x000fe20007ffe0ff */
[----:B------:R-:W-:Y:S01]  /*8070*/  IMAD R11, R7, c[0x0][0x4d8], RZ ;  /* 0x00013600070b7a24 */ /* 0x000fe200078e02ff */
[----:B------:R-:W-:Y:S01]  /*8080*/  LOP3.LUT R3, R3, 0x7ffffffc, RZ, 0xc0, !PT ;  /* 0x7ffffffc03037812 */ /* 0x000fe200078ec0ff */
[----:B------:R-:W-:-:S02]  /*8090*/  IMAD R13, R13, 0x10, R12 ;  /* 0x000000100d0d7824 */ /* 0x000fc400078e020c */
[----:B------:R-:W-:Y:S02]  /*80a0*/  IMAD R7, R7, c[0x0][0x440], RZ ;  /* 0x0001100007077a24 */ /* 0x000fe400078e02ff */
[----:B------:R-:W-:Y:S02]  /*80b0*/  IMAD R19, R10, 0x8, R13 ;  /* 0x000000080a137824 */ /* 0x000fe400078e020d */
[C---:B------:R-:W-:Y:S02]  /*80c0*/  IMAD R7, R8.reuse, c[0x0][0x444], R7 ;  /* 0x0001110008077a24 */ /* 0x040fe400078e0207 */
[----:B------:R-:W-:Y:S01]  /*80d0*/  IMAD R11, R8, c[0x0][0x4dc], R11 ;  /* 0x00013700080b7a24 */ /* 0x000fe200078e020b */
[C---:B-1----:R-:W-:Y:S01]  /*80e0*/  LEA R19, R0.reuse, R19, 0x7 ;  /* 0x0000001300137211 */ /* 0x042fe200078e38ff */
[----:B------:R-:W-:Y:S01]  /*80f0*/  IMAD.IADD R21, R15, 0x1, R7 ;  /* 0x000000010f157824 */ /* 0x000fe200078e0207 */
[----:B------:R-:W-:Y:S01]  /*8100*/  SHF.R.S32.HI R8, RZ, 0x1f, R6 ;  /* 0x0000001fff087819 */ /* 0x000fe20000011406 */
[----:B------:R-:W-:Y:S01]  /*8110*/  IMAD.IADD R17, R17, 0x1, R11 ;  /* 0x0000000111117824 */ /* 0x000fe200078e020b */
[----:B------:R-:W-:Y:S01]  /*8120*/  MOV R10, R19 ;  /* 0x00000013000a7202 */ /* 0x000fe20000000f00 */
[----:B------:R-:W-:Y:S01]  /*8130*/  @P1 IMAD.HI.U32 R7, R19, c[0x0][0x4ec], RZ ;  /* 0x00013b0013071a27 */ /* 0x000fe200078e00ff */
[----:B------:R-:W-:-:S03]  /*8140*/  LEA R0, R0, R13, 0x7 ;  /* 0x0000000d00007211 */ /* 0x000fc600078e38ff */
[C---:B------:R-:W-:Y:S01]  /*8150*/  IMAD R11, R8.reuse, c[0x0][0x4e0], RZ ;  /* 0x00013800080b7a24 */ /* 0x040fe200078e02ff */
[----:B------:R-:W-:Y:S01]  /*8160*/  @P1 SHF.R.U32.HI R10, RZ, c[0x0][0x4f0], R7 ;  /* 0x00013c00ff0a1a19 */ /* 0x000fe20000011607 */
[----:B------:R-:W-:Y:S01]  /*8170*/  IMAD R15, R8, c[0x0][0x448], RZ ;  /* 0x00011200080f7a24 */ /* 0x000fe200078e02ff */
[----:B------:R-:W-:Y:S01]  /*8180*/  MOV R7, R19 ;  /* 0x0000001300077202 */ /* 0x000fe20000000f00 */
[C---:B------:R-:W-:Y:S01]  /*8190*/  IMAD R11, R6.reuse, c[0x0][0x4e4], R11 ;  /* 0x00013900060b7a24 */ /* 0x040fe200078e020b */
[--C-:B------:R-:W-:Y:S01]  /*81a0*/  SHF.R.S32.HI R12, RZ, 0x1f, R10.reuse ;  /* 0x0000001fff0c7819 */ /* 0x100fe2000001140a */
[----:B------:R-:W-:Y:S02]  /*81b0*/  IMAD.MOV R8, RZ, RZ, -R10 ;  /* 0x000000ffff087224 */ /* 0x000fe400078e0a0a */
[C---:B------:R-:W-:Y:S02]  /*81c0*/  IMAD R15, R6.reuse, c[0x0][0x44c], R15 ;  /* 0x00011300060f7a24 */ /* 0x040fe400078e020f */
[----:B------:R-:W-:-:S04]  /*81d0*/  IMAD.WIDE.U32 R20, R6, c[0x0][0x448], R20 ;  /* 0x0001120006147a25 */ /* 0x000fc800078e0014 */
[----:B------:R-:W-:-:S04]  /*81e0*/  IMAD.WIDE.U32 R16, R6, c[0x0][0x4e0], R16 ;  /* 0x0001380006107a25 */ /* 0x000fc800078e0010 */
[----:B------:R-:W-:Y:S01]  /*81f0*/  @P1 IMAD.HI.U32 R6, R19, c[0x0][0x4ec], RZ ;  /* 0x00013b0013061a27 */ /* 0x000fe200078e00ff */
[----:B------:R-:W-:Y:S01]  /*8200*/  BAR.SYNC.DEFER_BLOCKING 0x1, 0x100 ;  /* 0x0044000000007b1d */ /* 0x000fe20000010000 */
[----:B------:R-:W-:Y:S02]  /*8210*/  IADD3 R10, P0, R10, R16, RZ ;  /* 0x000000100a0a7210 */ /* 0x000fe40007f1e0ff */
[----:B------:R-:W-:Y:S01]  /*8220*/  IMAD R8, R8, c[0x0][0x4e8], R19 ;  /* 0x00013a0008087a24 */ /* 0x000fe200078e0213 */
[----:B------:R-:W-:Y:S01]  /*8230*/  @P1 SHF.R.U32.HI R7, RZ, c[0x0][0x4f0], R6 ;  /* 0x00013c00ff071a19 */ /* 0x000fe20000011606 */
[----:B------:R-:W-:Y:S01]  /*8240*/  IMAD.IADD R21, R21, 0x1, R15 ;  /* 0x0000000115157824 */ /* 0x000fe200078e020f */
[----:B------:R-:W-:Y:S01]  /*8250*/  IADD3.X R11, R12, R17, R11, P0, !PT ;  /* 0x000000110c0b7210 */ /* 0x000fe200007fe40b */
[----:B------:R-:W-:Y:S01]  /*8260*/  IMAD.IADD R3, R4, 0x1, -R3 ;  /* 0x0000000104037824 */ /* 0x000fe200078e0a03 */
[----:B------:R-:W-:Y:S01]  /*8270*/  SHF.R.S32.HI R6, RZ, 0x1f, R8 ;  /* 0x0000001fff067819 */ /* 0x000fe20000011408 */
[C---:B------:R-:W-:Y:S01]  /*8280*/  IMAD.WIDE.U32 R20, R7.reuse, c[0x0][0x430], R20 ;  /* 0x00010c0007147a25 */ /* 0x040fe200078e0014 */
[----:B------:R-:W-:-:S02]  /*8290*/  IADD3 R12, -R7, RZ, RZ ;  /* 0x000000ff070c7210 */ /* 0x000fc40007ffe1ff */
[----:B------:R-:W-:Y:S01]  /*82a0*/  LOP3.LUT P1, RZ, R4, 0x3, RZ, 0xc0, !PT ;  /* 0x0000000304ff7812 */ /* 0x000fe2000782c0ff */
[----:B------:R-:W-:Y:S01]  /*82b0*/  IMAD R15, R6, c[0x0][0x4c8], RZ ;  /* 0x00013200060f7a24 */ /* 0x000fe200078e02ff */
[----:B------:R-:W-:Y:S01]  /*82c0*/  SHF.R.S32.HI R6, RZ, 0x1f, R7 ;  /* 0x0000001fff067819 */ /* 0x000fe20000011407 */
[----:B------:R-:W-:Y:S01]  /*82d0*/  IMAD.WIDE.U32 R10, R8, c[0x0][0x4c8], R10 ;  /* 0x00013200080a7a25 */ /* 0x000fe200078e000a */
[----:B------:R-:W-:-:S03]  /*82e0*/  ISETP.GE.OR P2, PT, R0, R9, P1 ;  /* 0x000000090000720c */ /* 0x000fc60000f46670 */
[----:B------:R-:W-:Y:S01]  /*82f0*/  IMAD R15, R8, c[0x0][0x4cc], R15 ;  /* 0x00013300080f7a24 */ /* 0x000fe200078e020f */
[----:B------:R-:W-:Y:S01]  /*8300*/  LEA R8, P0, R10, c[0x0][0x4a8], 0x2 ;  /* 0x00012a000a087a11 */ /* 0x000fe200078010ff */
[----:B------:R-:W-:Y:S02]  /*8310*/  IMAD R12, R12, c[0x0][0x4e8], R19 ;  /* 0x00013a000c0c7a24 */ /* 0x000fe400078e0213 */
[----:B------:R-:W-:Y:S02]  /*8320*/  IMAD.IADD R15, R11, 0x1, R15 ;  /* 0x000000010b0f7824 */ /* 0x000fe400078e020f */
[----:B------:R-:W-:Y:S01]  /*8330*/  IMAD R6, R6, c[0x0][0x430], RZ ;  /* 0x00010c0006067a24 */ /* 0x000fe200078e02ff */
[----:B------:R-:W-:Y:S02]  /*8340*/  SHFL.IDX PT, R16, R8, 0x1, 0x1c1f ;  /* 0x003c1f0008107f89 */ /* 0x000fe400000e0000 */
[----:B------:R-:W-:Y:S01]  /*8350*/  LEA.HI.X R15, R10, c[0x0][0x4ac], R15, 0x2, P0 ;  /* 0x00012b000a0f7a11 */ /* 0x000fe200000f140f */
[----:B------:R-:W-:Y:S01]  /*8360*/  IMAD R7, R7, c[0x0][0x434], R6 ;  /* 0x00010d0007077a24 */ /* 0x000fe200078e0206 */
[----:B------:R-:W-:Y:S01]  /*8370*/  SHFL.IDX PT, R10, R8, RZ, 0x1c1f ;  /* 0x001c1fff080a7589 */ /* 0x000fe200000e0000 */
[----:B------:R-:W-:-:S02]  /*8380*/  SHF.R.S32.HI R6, RZ, 0x1f, R12 ;  /* 0x0000001fff067819 */ /* 0x000fc4000001140c */
[----:B------:R-:W-:Y:S01]  /*8390*/  IMAD.IADD R21, R21, 0x1, R7 ;  /* 0x0000000115157824 */ /* 0x000fe200078e0207 */
[----:B------:R-:W1:Y:S02]  /*83a0*/  SHFL.IDX PT, R11, R15, RZ, 0x1c1f ;  /* 0x001c1fff0f0b7589 */ /* 0x000e6400000e0000 */
[----:B------:R-:W-:Y:S01]  /*83b0*/  IMAD R7, R6, c[0x0][0x428], RZ ;  /* 0x00010a0006077a24 */ /* 0x000fe200078e02ff */
[----:B------:R-:W-:Y:S01]  /*83c0*/  IADD3 R6, R0, 0x8, RZ ;  /* 0x0000000800067810 */ /* 0x000fe20007ffe0ff */
[----:B------:R-:W2:Y:S01]  /*83d0*/  SHFL.IDX PT, R17, R15, 0x1, 0x1c1f ;  /* 0x003c1f000f117f89 */ /* 0x000ea200000e0000 */
[----:B------:R-:W-:Y:S02]  /*83e0*/  IMAD.WIDE.U32 R20, R12, c[0x0][0x428], R20 ;  /* 0x00010a000c147a25 */ /* 0x000fe400078e0014 */
[----:B------:R-:W-:Y:S02]  /*83f0*/  ISETP.GE.OR P1, PT, R6, R9, P1 ;  /* 0x000000090600720c */ /* 0x000fe40000f26670 */
[----:B------:R-:W-:-:S05]  /*8400*/  IMAD R7, R12, c[0x0][0x42c], R7 ;  /* 0x00010b000c077a24 */ /* 0x000fca00078e0207 */
[----:B------:R-:W-:Y:S02]  /*8410*/  IADD3 R12, R21, R7, RZ ;  /* 0x00000007150c7210 */ /* 0x000fe40007ffe0ff */
[----:B------:R-:W-:-:S04]  /*8420*/  LEA R7, P0, R20, c[0x0][0x400], 0x2 ;  /* 0x0001000014077a11 */ /* 0x000fc800078010ff */
[----:B------:R-:W-:Y:S01]  /*8430*/  LEA.HI.X R12, R20, c[0x0][0x404], R12, 0x2, P0 ;  /* 0x00010100140c7a11 */ /* 0x000fe200000f140c */
[----:B------:R3:W4:Y:S01]  /*8440*/  SHFL.IDX PT, R14, R7, RZ, 0x1c1f ;  /* 0x001c1fff070e7589 */ /* 0x00072200000e0000 */
[----:B------:R-:W-:-:S03]  /*8450*/  ISETP.GE.AND P0, PT, R6, R9, PT ;  /* 0x000000090600720c */ /* 0x000fc60003f06270 */
[----:B-1----:R3:W-:Y:S04]  /*8460*/  @!P2 ST.E [R10.64], R2 ;  /* 0x000000020a00a985 */ /* 0x0027e8000c10190c */
[----:B--2---:R3:W-:Y:S01]  /*8470*/  @!P1 ST.E [R16.64], R5 ;  /* 0x0000000510009985 */ /* 0x0047e2000c10190c */
[----:B------:R-:W-:Y:S02]  /*8480*/  ISETP.GE.AND P1, PT, R0, R9, PT ;  /* 0x000000090000720c */ /* 0x000fe40003f26270 */
[----:B------:R-:W-:Y:S01]  /*8490*/  SHF.L.U32 R9, R3, 0x1, RZ ;  /* 0x0000000103097819 */ /* 0x000fe200000006ff */
[----:B------:R3:W1:Y:S10]  /*84a0*/  SHFL.IDX PT, R15, R12, RZ, 0x1c1f ;  /* 0x001c1fff0c0f7589 */ /* 0x00067400000e0000 */
[----:B------:R-:W-:Y:S05]  /*84b0*/  @P1 BRA `(.L_x_17) ;  /* 0x000008d000001947 */ /* 0x000fea0003800000 */
[C---:B------:R-:W-:Y:S02]  /*84c0*/  ISETP.GE.AND P1, PT, R9.reuse, c[0x0][0x3c8], PT ;  /* 0x0000f20009007a0c */ /* 0x040fe40003f26270 */
[----:B---3--:R-:W-:-:S02]  /*84d0*/  IADD3 R5, R9, 0x8, RZ ;  /* 0x0000000809057810 */ /* 0x008fc40007ffe0ff */
[C---:B------:R-:W-:Y:S02]  /*84e0*/  IADD3 R4, R9.reuse, 0x10, RZ ;  /* 0x0000001009047810 */ /* 0x040fe40007ffe0ff */
[----:B------:R-:W-:Y:S02]  /*84f0*/  IADD3 R3, R9, 0x18, RZ ;  /* 0x0000001809037810 */ /* 0x000fe40007ffe0ff */
[----:B------:R-:W-:Y:S02]  /*8500*/  ISETP.GE.AND P5, PT, R5, c[0x0][0x3c8], PT ;  /* 0x0000f20005007a0c */ /* 0x000fe40003fa6270 */
[----:B------:R-:W-:Y:S02]  /*8510*/  ISETP.GE.AND P4, PT, R4, c[0x0][0x3c8], PT ;  /* 0x0000f20004007a0c */ /* 0x000fe40003f86270 */
[C---:B------:R-:W-:Y:S01]  /*8520*/  IADD3 R2, R9.reuse, 0x20, RZ ;  /* 0x0000002009027810 */ /* 0x040fe20007ffe0ff */
[----:B-1--4-:R-:W-:Y:S01]  /*8530*/  @!P1 IMAD.WIDE R10, R9, 0x4, R14 ;  /* 0x00000004090a9825 */ /* 0x012fe200078e020e */
[----:B------:R-:W-:-:S02]  /*8540*/  ISETP.GE.AND P3, PT, R3, c[0x0][0x3c8], PT ;  /* 0x0000f20003007a0c */ /* 0x000fc40003f66270 */
[----:B------:R-:W-:Y:S02]  /*8550*/  ISETP.GE.AND P2, PT, R2, c[0x0][0x3c8], PT ;  /* 0x0000f20002007a0c */ /* 0x000fe40003f46270 */
[C---:B------:R-:W-:Y:S01]  /*8560*/  IADD3 R0, R9.reuse, 0x28, RZ ;  /* 0x0000002809007810 */ /* 0x040fe20007ffe0ff */
[----:B------:R1:W-:Y:S01]  /*8570*/  @!P1 ST.E.64 [R10.64], R128 ;  /* 0x000000800a009985 */ /* 0x0003e2000c101b0c */
[----:B------:R-:W-:Y:S02]  /*8580*/  IADD3 R6, R9, 0x30, RZ ;  /* 0x0000003009067810 */ /* 0x000fe40007ffe0ff */
[----:B------:R-:W-:Y:S02]  /*8590*/  ISETP.GE.AND P6, PT, R0, c[0x0][0x3c8], PT ;  /* 0x0000f20000007a0c */ /* 0x000fe40003fc6270 */
[----:B------:R-:W-:Y:S02]  /*85a0*/  @!P5 LEA.HI R5, R5, R5, RZ, 0x1 ;  /* 0x000000050505d211 */ /* 0x000fe400078f08ff */
[----:B------:R-:W-:-:S02]  /*85b0*/  ISETP.GE.AND P1, PT, R6, c[0x0][0x3c8], PT ;  /* 0x0000f20006007a0c */ /* 0x000fc40003f26270 */
[----:B------:R-:W-:Y:S02]  /*85c0*/  @!P4 LEA.HI R4, R4, R4, RZ, 0x1 ;  /* 0x000000040404c211 */ /* 0x000fe400078f08ff */
[----:B------:R-:W-:Y:S02]  /*85d0*/  @!P3 LEA.HI R3, R3, R3, RZ, 0x1 ;  /* 0x000000030303b211 */ /* 0x000fe400078f08ff */
[----:B------:R-:W-:Y:S02]  /*85e0*/  @!P5 LOP3.LUT R5, R5, 0xfffffffe, RZ, 0xc0, !PT ;  /* 0xfffffffe0505d812 */ /* 0x000fe400078ec0ff */
[----:B------:R-:W-:Y:S02]  /*85f0*/  @!P4 LOP3.LUT R13, R4, 0xfffffffe, RZ, 0xc0, !PT ;  /* 0xfffffffe040dc812 */ /* 0x000fe400078ec0ff */
[----:B------:R-:W-:Y:S01]  /*8600*/  @!P2 LEA.HI R2, R2, R2, RZ, 0x1 ;  /* 0x000000020202a211 */ /* 0x000fe200078f08ff */
[----:B------:R-:W-:Y:S01]  /*8610*/  @!P5 IMAD.WIDE R4, R5, 0x4, R14 ;  /* 0x000000040504d825 */ /* 0x000fe200078e020e */
[----:B------:R-:W-:-:S02]  /*8620*/  @!P3 LOP3.LUT R3, R3, 0xfffffffe, RZ, 0xc0, !PT ;  /* 0xfffffffe0303b812 */ /* 0x000fc400078ec0ff */
[----:B------:R-:W-:Y:S02]  /*8630*/  @!P2 LOP3.LUT R17, R2, 0xfffffffe, RZ, 0xc0, !PT ;  /* 0xfffffffe0211a812 */ /* 0x000fe400078ec0ff */
[----:B------:R-:W-:Y:S01]  /*8640*/  @!P6 LEA.HI R0, R0, R0, RZ, 0x1 ;  /* 0x000000000000e211 */ /* 0x000fe200078f08ff */
[--C-:B------:R-:W-:Y:S01]  /*8650*/  @!P3 IMAD.WIDE R2, R3, 0x4, R14.reuse ;  /* 0x000000040302b825 */ /* 0x100fe200078e020e */
[----:B------:R-:W-:Y:S01]  /*8660*/  @!P1 LEA.HI R6, R6, R6, RZ, 0x1 ;  /* 0x0000000606069211 */ /* 0x000fe200078f08ff */
[----:B------:R2:W-:Y:S01]  /*8670*/  @!P5 ST.E.64 [R4.64], R124 ;  /* 0x0000007c0400d985 */ /* 0x0005e2000c101b0c */
[----:B------:R-:W-:Y:S01]  /*8680*/  IADD3 R19, R9, 0x38, RZ ;  /* 0x0000003809137810 */ /* 0x000fe20007ffe0ff */
[--C-:B------:R-:W-:Y:S01]  /*8690*/  @!P2 IMAD.WIDE R16, R17, 0x4, R14.reuse ;  /* 0x000000041110a825 */ /* 0x100fe200078e020e */
[----:B------:R-:W-:Y:S02]  /*86a0*/  IADD3 R18, R9, 0x40, RZ ;  /* 0x0000004009127810 */ /* 0x000fe40007ffe0ff */
[----:B------:R-:W-:Y:S01]  /*86b0*/  ISETP.GE.AND P5, PT, R19, c[0x0][0x3c8], PT ;  /* 0x0000f20013007a0c */ /* 0x000fe20003fa6270 */
[----:B-1----:R-:W-:Y:S01]  /*86c0*/  @!P4 IMAD.WIDE R10, R13, 0x4, R14 ;  /* 0x000000040d0ac825 */ /* 0x002fe200078e020e */
[----:B------:R-:W-:-:S02]  /*86d0*/  IADD3 R13, R9, 0x48, RZ ;  /* 0x00000048090d7810 */ /* 0x000fc40007ffe0ff */
[----:B------:R-:W-:Y:S02]  /*86e0*/  IADD3 R8, R9, 0x50, RZ ;  /* 0x0000005009087810 */ /* 0x000fe40007ffe0ff */
[----:B------:R1:W-:Y:S01]  /*86f0*/  @!P4 ST.E.64 [R10.64], R120 ;  /* 0x000000780a00c985 */ /* 0x0003e2000c101b0c */
[----:B------:R-:W-:-:S03]  /*8700*/  ISETP.GE.AND P4, PT, R18, c[0x0][0x3c8], PT ;  /* 0x0000f20012007a0c */ /* 0x000fc60003f86270 */
[----:B------:R3:W-:Y:S01]  /*8710*/  @!P3 ST.E.64 [R2.64], R116 ;  /* 0x000000740200b985 */ /* 0x0007e2000c101b0c */
[----:B------:R-:W-:Y:S02]  /*8720*/  ISETP.GE.AND P3, PT, R13, c[0x0][0x3c8], PT ;  /* 0x0000f2000d007a0c */ /* 0x000fe40003f66270 */
[----:B------:R-:W-:Y:S01]  /*8730*/  @!P5 LEA.HI R19, R19, R19, RZ, 0x1 ;  /* 0x000000131313d211 */ /* 0x000fe200078f08ff */
[----:B------:R4:W-:Y:S01]  /*8740*/  @!P2 ST.E.64 [R16.64], R112 ;  /* 0x000000701000a985 */ /* 0x0009e2000c101b0c */
[----:B------:R-:W-:Y:S02]  /*8750*/  ISETP.GE.AND P2, PT, R8, c[0x0][0x3c8], PT ;  /* 0x0000f20008007a0c */ /* 0x000fe40003f46270 */
[----:B------:R-:W-:-:S03]  /*8760*/  @!P5 LOP3.LUT R19, R19, 0xfffffffe, RZ, 0xc0, !PT ;  /* 0xfffffffe1313d812 */ /* 0x000fc600078ec0ff */
[----:B------:R-:W-:Y:S02]  /*8770*/  @!P4 LEA.HI R18, R18, R18, RZ, 0x1 ;  /* 0x000000121212c211 */ /* 0x000fe400078f08ff */
[----:B--2---:R-:W-:Y:S02]  /*8780*/  @!P6 LOP3.LUT R5, R0, 0xfffffffe, RZ, 0xc0, !PT ;  /* 0xfffffffe0005e812 */ /* 0x004fe400078ec0ff */
[----:B------:R-:W-:Y:S02]  /*8790*/  IADD3 R0, R9, 0x58, RZ ;  /* 0x0000005809007810 */ /* 0x000fe40007ffe0ff */
[----:B------:R-:W-:Y:S01]  /*87a0*/  @!P3 LEA.HI R13, R13, R13, RZ, 0x1 ;  /* 0x0000000d0d0db211 */ /* 0x000fe200078f08ff */
[----:B------:R-:W-:Y:S01]  /*87b0*/  @!P6 IMAD.WIDE R4, R5, 0x4, R14 ;  /* 0x000000040504e825 */ /* 0x000fe200078e020e */
[----:B------:R-:W-:Y:S02]  /*87c0*/  @!P2 LEA.HI R8, R8, R8, RZ, 0x1 ;  /* 0x000000080808a211 */ /* 0x000fe400078f08ff */
[----:B------:R-:W-:-:S02]  /*87d0*/  @!P3 LOP3.LUT R13, R13, 0xfffffffe, RZ, 0xc0, !PT ;  /* 0xfffffffe0d0db812 */ /* 0x000fc400078ec0ff */
[----:B------:R2:W-:Y:S01]  /*87e0*/  @!P6 ST.E.64 [R4.64], R108 ;  /* 0x0000006c0400e985 */ /* 0x0005e2000c101b0c */
[----:B-1----:R-:W-:Y:S02]  /*87f0*/  @!P4 LOP3.LUT R11, R18, 0xfffffffe, RZ, 0xc0, !PT ;  /* 0xfffffffe120bc812 */ /* 0x002fe400078ec0ff */
[----:B------:R-:W-:Y:S02]  /*8800*/  IADD3 R18, R9, 0x68, RZ ;  /* 0x0000006809127810 */ /* 0x000fe40007ffe0ff */
[----:B---3--:R-:W-:Y:S01]  /*8810*/  @!P1 LOP3.LUT R3, R6, 0xfffffffe, RZ, 0xc0, !PT ;  /* 0xfffffffe06039812 */ /* 0x008fe200078ec0ff */
[----:B------:R-:W-:Y:S01]  /*8820*/  @!P4 IMAD.WIDE R10, R11, 0x4, R14 ;  /* 0x000000040b0ac825 */ /* 0x000fe200078e020e */
[----:B------:R-:W-:-:S03]  /*8830*/  IADD3 R6, R9, 0x60, RZ ;  /* 0x0000006009067810 */ /* 0x000fc60007ffe0ff */
[----:B------:R-:W-:Y:S01]  /*8840*/  @!P1 IMAD.WIDE R2, R3, 0x4, R14 ;  /* 0x0000000403029825 */ /* 0x000fe200078e020e */
[----:B------:R-:W-:-:S03]  /*8850*/  ISETP.GE.AND P6, PT, R6, c[0x0][0x3c8], PT ;  /* 0x0000f20006007a0c */ /* 0x000fc60003fc6270 */
[----:B----4-:R-:W-:Y:S01]  /*8860*/  @!P3 IMAD.WIDE R16, R13, 0x4, R14 ;  /* 0x000000040d10b825 */ /* 0x010fe200078e020e */
[----:B------:R1:W-:Y:S01]  /*8870*/  @!P1 ST.E.64 [R2.64], R104 ;  /* 0x0000006802009985 */ /* 0x0003e2000c101b0c */
[----:B------:R-:W-:Y:S02]  /*8880*/  ISETP.GE.AND P1, PT, R0, c[0x0][0x3c8], PT ;  /* 0x0000f20000007a0c */ /* 0x000fe40003f26270 */
[----:B------:R-:W-:-:S06]  /*8890*/  IADD3 R13, R9, 0x70, RZ ;  /* 0x00000070090d7810 */ /* 0x000fcc0007ffe0ff */
[----:B------:R-:W-:-:S05]  /*88a0*/  @!P6 LEA.HI R6, R6, R6, RZ, 0x1 ;  /* 0x000000060606e211 */ /* 0x000fca00078f08ff */
[----:B------:R-:W-:Y:S02]  /*88b0*/  @!P1 LEA.HI R0, R0, R0, RZ, 0x1 ;  /* 0x0000000000009211 */ /* 0x000fe400078f08ff */
[----:B--2---:R-:W-:Y:S02]  /*88c0*/  @!P2 LOP3.LUT R5, R8, 0xfffffffe, RZ, 0xc0, !PT ;  /* 0xfffffffe0805a812 */ /* 0x004fe400078ec0ff */
[----:B------:R-:W-:Y:S02]  /*88d0*/  @!P1 LOP3.LUT R21, R0, 0xfffffffe, RZ, 0xc0, !PT ;  /* 0xfffffffe00159812 */ /* 0x000fe400078ec0ff */
[----:B------:R-:W-:Y:S01]  /*88e0*/  IADD3 R8, R9, 0x78, RZ ;  /* 0x0000007809087810 */ /* 0x000fe20007ffe0ff */
[----:B------:R-:W-:Y:S01]  /*88f0*/  @!P2 IMAD.WIDE R4, R5, 0x4, R14 ;  /* 0x000000040504a825 */ /* 0x000fe200078e020e */
[----:B------:R-:W-:-:S03]  /*8900*/  IADD3 R0, R9, 0x88, RZ ;  /* 0x0000008809007810 */ /* 0x000fc60007ffe0ff */
[----:B-1----:R-:W-:Y:S01]  /*8910*/  @!P5 IMAD.WIDE R2, R19, 0x4, R14 ;  /* 0x000000041302d825 */ /* 0x002fe200078e020e */
[----:B------:R-:W-:-:S04]  /*8920*/  IADD3 R19, R9, 0x80, RZ ;  /* 0x0000008009137810 */ /* 0x000fc80007ffe0ff */
[----:B------:R1:W-:Y:S01]  /*8930*/  @!P5 ST.E.64 [R2.64], R100 ;  /* 0x000000640200d985 */ /* 0x0003e2000c101b0c */
[----:B------:R-:W-:-:S03]  /*8940*/  ISETP.GE.AND P5, PT, R18, c[0x0][0x3c8], PT ;  /* 0x0000f20012007a0c */ /* 0x000fc60003fa6270 */
[----:B------:R2:W-:Y:S01]  /*8950*/  @!P4 ST.E.64 [R10.64], R36 ;  /* 0x000000240a00c985 */ /* 0x0005e2000c101b0c */
[----:B------:R-:W-:-:S03]  /*8960*/  ISETP.GE.AND P4, PT, R13, c[0x0][0x3c8], PT ;  /* 0x0000f2000d007a0c */ /* 0x000fc60003f86270 */
[----:B------:R-:W-:Y:S01]  /*8970*/  @!P3 ST.E.64 [R16.64], R40 ;  /* 0x000000281000b985 */ /* 0x000fe2000c101b0c */
[----:B------:R-:W-:-:S03]  /*8980*/  ISETP.GE.AND P3, PT, R8, c[0x0][0x3c8], PT ;  /* 0x0000f20008007a0c */ /* 0x000fc60003f66270 */
[----:B------:R3:W-:Y:S01]  /*8990*/  @!P2 ST.E.64 [R4.64], R44 ;  /* 0x0000002c0400a985 */ /* 0x0007e2000c101b0c */
[----:B------:R-:W-:Y:S02]  /*89a0*/  ISETP.GE.AND P2, PT, R19, c[0x0][0x3c8], PT ;  /* 0x0000f20013007a0c */ /* 0x000fe40003f46270 */
[----:B------:R-:W-:-:S03]  /*89b0*/  @!P5 LEA.HI R18, R18, R18, RZ, 0x1 ;  /* 0x000000121212d211 */ /* 0x000fc600078f08ff */
[----:B------:R-:W-:-:S04]  /*89c0*/  @!P4 LEA.HI R13, R13, R13, RZ, 0x1 ;  /* 0x0000000d0d0dc211 */ /* 0x000fc800078f08ff */
[----:B------:R-:W-:Y:S02]  /*89d0*/  @!P3 LEA.HI R8, R8, R8, RZ, 0x1 ;  /* 0x000000080808b211 */ /* 0x000fe400078f08ff */
[----:B------:R-:W-:Y:S02]  /*89e0*/  @!P4 LOP3.LUT R13, R13, 0xfffffffe, RZ, 0xc0, !PT ;  /* 0xfffffffe0d0dc812 */ /* 0x000fe400078ec0ff */
[----:B------:R-:W-:Y:S02]  /*89f0*/  @!P2 LEA.HI R19, R19, R19, RZ, 0x1 ;  /* 0x000000131313a211 */ /* 0x000fe400078f08ff */
[----:B-1----:R-:W-:Y:S02]  /*8a00*/  @!P6 LOP3.LUT R3, R6, 0xfffffffe, RZ, 0xc0, !PT ;  /* 0xfffffffe0603e812 */ /* 0x002fe400078ec0ff */
[----:B------:R-:W-:Y:S01]  /*8a10*/  @!P2 LOP3.LUT R19, R19, 0xfffffffe, RZ, 0xc0, !PT ;  /* 0xfffffffe1313a812 */ /* 0x000fe200078ec0ff */
[----:B--2---:R-:W-:Y:S01]  /*8a20*/  @!P1 IMAD.WIDE R10, R21, 0x4, R14 ;  /* 0x00000004150a9825 */ /* 0x004fe200078e020e */
[----:B------:R-:W-:-:S03]  /*8a30*/  IADD3 R6, R9, 0x98, RZ ;  /* 0x0000009809067810 */ /* 0x000fc60007ffe0ff */
[--C-:B------:R-:W-:Y:S01]  /*8a40*/  @!P6 IMAD.WIDE R2, R3, 0x4, R14.reuse ;  /* 0x000000040302e825 */ /* 0x100fe200078e020e */
[----:B------:R1:W-:Y:S01]  /*8a50*/  @!P1 ST.E.64 [R10.64], R48 ;  /* 0x000000300a009985 */ /* 0x0003e2000c101b0c */
[----:B------:R-:W-:Y:S02]  /*8a60*/  ISETP.GE.AND P1, PT, R0, c[0x0][0x3c8], PT ;  /* 0x0000f20000007a0c */ /* 0x000fe40003f26270 */
[----:B---3--:R-:W-:Y:S01]  /*8a70*/  @!P5 LOP3.LUT R5, R18, 0xfffffffe, RZ, 0xc0, !PT ;  /* 0xfffffffe1205d812 */ /* 0x008fe200078ec0ff */
[----:B------:R2:W-:Y:S01]  /*8a80*/  @!P6 ST.E.64 [R2.64], R52 ;  /* 0x000000340200e985 */ /* 0x0005e2000c101b0c */
[----:B------:R-:W-:Y:S01]  /*8a90*/  @!P4 IMAD.WIDE R16, R13, 0x4, R14 ;  /* 0x000000040d10c825 */ /* 0x000fe200078e020e */
[----:B------:R-:W-:-:S03]  /*8aa0*/  IADD3 R13, R9, 0xa0, RZ ;  /* 0x000000a0090d7810 */ /* 0x000fc60007ffe0ff */
[----:B------:R-:W-:-:S04]  /*8ab0*/  @!P5 IMAD.WIDE R4, R5, 0x4, R14 ;  /* 0x000000040504d825 */ /* 0x000fc800078e020e */
[----:B------:R-:W-:Y:S01]  /*8ac0*/  @!P2 IMAD.WIDE R18, R19, 0x4, R14 ;  /* 0x000000041312a825 */ /* 0x000fe200078e020e */
[----:B------:R-:W-:Y:S01]  /*8ad0*/  @!P1 LEA.HI R0, R0, R0, RZ, 0x1 ;  /* 0x0000000000009211 */ /* 0x000fe200078f08ff */
[----:B------:R3:W-:Y:S01]  /*8ae0*/  @!P5 ST.E.64 [R4.64], R56 ;  /* 0x000000380400d985 */ /* 0x0007e2000c101b0c */
[----:B------:R-:W-:-:S03]  /*8af0*/  ISETP.GE.AND P5, PT, R6, c[0x0][0x3c8], PT ;  /* 0x0000f20006007a0c */ /* 0x000fc60003fa6270 */
[----:B------:R4:W-:Y:S01]  /*8b00*/  @!P4 ST.E.64 [R16.64], R60 ;  /* 0x0000003c1000c985 */ /* 0x0009e2000c101b0c */
[----:B------:R-:W-:Y:S02]  /*8b10*/  ISETP.GE.AND P4, PT, R13, c[0x0][0x3c8], PT ;  /* 0x0000f2000d007a0c */ /* 0x000fe40003f86270 */
[----:B-1----:R-:W-:Y:S02]  /*8b20*/  @!P3 LOP3.LUT R11, R8, 0xfffffffe, RZ, 0xc0, !PT ;  /* 0xfffffffe080bb812 */ /* 0x002fe400078ec0ff */
[----:B------:R-:W-:Y:S02]  /*8b30*/  IADD3 R8, R9, 0xa8, RZ ;  /* 0x000000a809087810 */ /* 0x000fe40007ffe0ff */
[----:B--2---:R-:W-:Y:S01]  /*8b40*/  @!P1 LOP3.LUT R3, R0, 0xfffffffe, RZ, 0xc0, !PT ;  /* 0xfffffffe00039812 */ /* 0x004fe200078ec0ff */
[--C-:B------:R-:W-:Y:S01]  /*8b50*/  @!P3 IMAD.WIDE R10, R11, 0x4, R14.reuse ;  /* 0x000000040b0ab825 */ /* 0x100fe200078e020e */
[----:B------:R-:W-:Y:S02]  /*8b60*/  IADD3 R0, R9, 0x90, RZ ;  /* 0x0000009009007810 */ /* 0x000fe40007ffe0ff */
[----:B------:R-:W-:Y:S01]  /*8b70*/  @!P5 LEA.HI R6, R6, R6, RZ, 0x1 ;  /* 0x000000060606d211 */ /* 0x000fe200078f08ff */
[----:B------:R-:W-:Y:S01]  /*8b80*/  @!P1 IMAD.WIDE R2, R3, 0x4, R14 ;  /* 0x0000000403029825 */ /* 0x000fe200078e020e */
[----:B------:R-:W-:Y:S01]  /*8b90*/  ISETP.GE.AND P6, PT, R0, c[0x0][0x3c8], PT ;  /* 0x0000f20000007a0c */ /* 0x000fe20003fc6270 */
[----:B------:R1:W-:Y:S01]  /*8ba0*/  @!P3 ST.E.64 [R10.64], R64 ;  /* 0x000000400a00b985 */ /* 0x0003e2000c101b0c */
[----:B------:R-:W-:-:S02]  /*8bb0*/  ISETP.GE.AND P3, PT, R8, c[0x0][0x3c8], PT ;  /* 0x0000f20008007a0c */ /* 0x000fc40003f66270 */
[----:B------:R-:W-:Y:S01]  /*8bc0*/  @!P4 LEA.HI R13, R13, R13, RZ, 0x1 ;  /* 0x0000000d0d0dc211 */ /* 0x000fe200078f08ff */
[----:B------:R2:W-:Y:S01]  /*8bd0*/  @!P2 ST.E.64 [R18.64], R68 ;  /* 0x000000441200a985 */ /* 0x0005e2000c101b0c */
[C---:B---3--:R-:W-:Y:S02]  /*8be0*/  IADD3 R5, R9.reuse, 0xb0, RZ ;  /* 0x000000b009057810 */ /* 0x048fe40007ffe0ff */
[----:B------:R-:W-:Y:S01]  /*8bf0*/  IADD3 R4, R9, 0xb8, RZ ;  /* 0x000000b809047810 */ /* 0x000fe20007ffe0ff */
[----:B------:R3:W-:Y:S01]  /*8c00*/  @!P1 ST.E.64 [R2.64], R72 ;  /* 0x0000004802009985 */ /* 0x0007e2000c101b0c */
[----:B------:R-:W-:Y:S02]  /*8c10*/  ISETP.GE.AND P2, PT, R5, c[0x0][0x3c8], PT ;  /* 0x0000f20005007a0c */ /* 0x000fe40003f46270 */
[----:B------:R-:W-:Y:S02]  /*8c20*/  ISETP.GE.AND P1, PT, R4, c[0x0][0x3c8], PT ;  /* 0x0000f20004007a0c */ /* 0x000fe40003f26270 */
[----:B------:R-:W-:-:S02]  /*8c30*/  @!P6 LEA.HI R0, R0, R0, RZ, 0x1 ;  /* 0x000000000000e211 */ /* 0x000fc400078f08ff */
[----:B------:R-:W-:Y:S02]  /*8c40*/  @!P3 LEA.HI R8, R8, R8, RZ, 0x1 ;  /* 0x000000080808b211 */ /* 0x000fe400078f08ff */
[----:B------:R-:W-:Y:S02]  /*8c50*/  @!P4 LOP3.LUT R13, R13, 0xfffffffe, RZ, 0xc0, !PT ;  /* 0xfffffffe0d0dc812 */ /* 0x000fe400078ec0ff */
[----:B----4-:R-:W-:-:S03]  /*8c60*/  @!P3 LOP3.LUT R17, R8, 0xfffffffe, RZ, 0xc0, !PT ;  /* 0xfffffffe0811b812 */ /* 0x010fc600078ec0ff */
[----:B------:R-:W-:Y:S01]  /*8c70*/  @!P2 LEA.HI R5, R5, R5, RZ, 0x1 ;  /* 0x000000050505a211 */ /* 0x000fe200078f08ff */
[--C-:B------:R-:W-:Y:S01]  /*8c80*/  @!P4 IMAD.WIDE R20, R13, 0x4, R14.reuse ;  /* 0x000000040d14c825 */ /* 0x100fe200078e020e */
[----:B------:R-:W-:Y:S02]  /*8c90*/  @!P1 LEA.HI R4, R4, R4, RZ, 0x1 ;  /* 0x0000000404049211 */ /* 0x000fe400078f08ff */
[----:B------:R-:W-:Y:S01]  /*8ca0*/  @!P2 LOP3.LUT R5, R5, 0xfffffffe, RZ, 0xc0, !PT ;  /* 0xfffffffe0505a812 */ /* 0x000fe200078ec0ff */
[----:B------:R-:W-:Y:S01]  /*8cb0*/  @!P3 IMAD.WIDE R16, R17, 0x4, R14 ;  /* 0x000000041110b825 */ /* 0x000fe200078e020e */
[----:B-1----:R-:W-:Y:S02]  /*8cc0*/  @!P5 LOP3.LUT R11, R6, 0xfffffffe, RZ, 0xc0, !PT ;  /* 0xfffffffe060bd812 */ /* 0x002fe400078ec0ff */
[----:B--2---:R-:W-:-:S03]  /*8cd0*/  @!P1 LOP3.LUT R19, R4, 0xfffffffe, RZ, 0xc0, !PT ;  /* 0xfffffffe04139812 */ /* 0x004fc600078ec0ff */
[----:B------:R-:W-:Y:S01]  /*8ce0*/  @!P5 IMAD.WIDE R10, R11, 0x4, R14 ;  /* 0x000000040b0ad825 */ /* 0x000fe200078e020e */
[----:B---3--:R-:W-:-:S03]  /*8cf0*/  @!P6 LOP3.LUT R3, R0, 0xfffffffe, RZ, 0xc0, !PT ;  /* 0xfffffffe0003e812 */ /* 0x008fc600078ec0ff */
[----:B------:R-:W-:-:S04]  /*8d00*/  @!P2 IMAD.WIDE R4, R5, 0x4, R14 ;  /* 0x000000040504a825 */ /* 0x000fc800078e020e */
[----:B------:R-:W-:-:S04]  /*8d10*/  @!P6 IMAD.WIDE R2, R3, 0x4, R14 ;  /* 0x000000040302e825 */ /* 0x000fc800078e020e */
[----:B------:R-:W-:Y:S01]  /*8d20*/  @!P1 IMAD.WIDE R14, R19, 0x4, R14 ;  /* 0x00000004130e9825 */ /* 0x000fe200078e020e */
[----:B------:R1:W-:Y:S04]  /*8d30*/  @!P6 ST.E.64 [R2.64], R76 ;  /* 0x0000004c0200e985 */ /* 0x0003e8000c101b0c */
[----:B------:R1:W-:Y:S04]  /*8d40*/  @!P5 ST.E.64 [R10.64], R80 ;  /* 0x000000500a00d985 */ /* 0x0003e8000c101b0c */
[----:B------:R1:W-:Y:S04]  /*8d50*/  @!P4 ST.E.64 [R20.64], R84 ;  /* 0x000000541400c985 */ /* 0x0003e8000c101b0c */
[----:B------:R1:W-:Y:S04]  /*8d60*/  @!P3 ST.E.64 [R16.64], R88 ;  /* 0x000000581000b985 */ /* 0x0003e8000c101b0c */
[----:B------:R1:W-:Y:S04]  /*8d70*/  @!P2 ST.E.64 [R4.64], R92 ;  /* 0x0000005c0400a985 */ /* 0x0003e8000c101b0c */
[----:B------:R1:W-:Y:S02]  /*8d80*/  @!P1 ST.E.64 [R14.64], R96 ;  /* 0x000000600e009985 */ /* 0x0003e4000c101b0c */
.L_x_17:
[----:B------:R-:W-:Y:S05]  /*8d90*/  BSYNC B0 ;  /* 0x0000000000007941 */ /* 0x000fea0003800000 */
.L_x_16:
[----:B-1-3--:R1:W2:Y:S04]  /*8da0*/  SHFL.IDX PT, R5, R12, 0x1, 0x1c1f ;  /* 0x003c1f000c057f89 */ /* 0x00a2a800000e0000 */
[----:B------:R1:W3:Y:S01]  /*8db0*/  SHFL.IDX PT, R4, R7, 0x1, 0x1c1f ;  /* 0x003c1f0007047f89 */ /* 0x0002e200000e0000 */
[----:B------:R-:W-:Y:S05]  /*8dc0*/  @P0 EXIT ;  /* 0x000000000000094d */ /* 0x000fea0003800000 */
[C---:B------:R-:W-:Y:S02]  /*8dd0*/  IADD3 R3, R9.reuse, 0x8, RZ ;  /* 0x0000000809037810 */ /* 0x040fe40007ffe0ff */
[----:B------:R-:W-:-:S02]  /*8de0*/  ISETP.GE.AND P1, PT, R9, c[0x0][0x3c8], PT ;  /* 0x0000f20009007a0c */ /* 0x000fc40003f26270 */
[----:B------:R-:W-:Y:S02]  /*8df0*/  ISETP.GE.AND P0, PT, R3, c[0x0][0x3c8], PT ;  /* 0x0000f20003007a0c */ /* 0x000fe40003f06270 */
[C---:B------:R-:W-:Y:S02]  /*8e00*/  IADD3 R2, R9.reuse, 0x10, RZ ;  /* 0x0000001009027810 */ /* 0x040fe40007ffe0ff */
[C---:B------:R-:W-:Y:S02]  /*8e10*/  IADD3 R0, R9.reuse, 0x18, RZ ;  /* 0x0000001809007810 */ /* 0x040fe40007ffe0ff */
[----:B------:R-:W-:Y:S02]  /*8e20*/  ISETP.GE.AND P6, PT, R2, c[0x0][0x3c8], PT ;  /* 0x0000f20002007a0c */ /* 0x000fe40003fc6270 */
[----:B------:R-:W-:Y:S02]  /*8e30*/  ISETP.GE.AND P5, PT, R0, c[0x0][0x3c8], PT ;  /* 0x0000f20000007a0c */ /* 0x000fe40003fa6270 */
[C---:B------:R-:W-:Y:S01]  /*8e40*/  IADD3 R10, R9.reuse, 0x20, RZ ;  /* 0x00000020090a7810 */ /* 0x040fe20007ffe0ff */
[C---:B-123--:R-:W-:Y:S01]  /*8e50*/  @!P1 IMAD.WIDE R12, R9.reuse, 0x4, R4 ;  /* 0x00000004090c9825 */ /* 0x04efe200078e0204 */
[----:B------:R-:W-:-:S02]  /*8e60*/  IADD3 R8, R9, 0x28, RZ ;  /* 0x0000002809087810 */ /* 0x000fc40007ffe0ff */
[----:B------:R-:W-:Y:S02]  /*8e70*/  @!P0 LEA.HI R3, R3, R3, RZ, 0x1 ;  /* 0x0000000303038211 */ /* 0x000fe400078f08ff */
[----:B------:R-:W-:Y:S01]  /*8e80*/  IADD3 R7, R9, 0x30, RZ ;  /* 0x0000003009077810 */ /* 0x000fe20007ffe0ff */
[----:B------:R1:W-:Y:S01]  /*8e90*/  @!P1 ST.E.64 [R12.64], R130 ;  /* 0x000000820c009985 */ /* 0x0003e2000c101b0c */
[----:B------:R-:W-:Y:S02]  /*8ea0*/  @!P0 LOP3.LUT R3, R3, 0xfffffffe, RZ, 0xc0, !PT ;  /* 0xfffffffe03038812 */ /* 0x000fe400078ec0ff */
[----:B------:R-:W-:Y:S02]  /*8eb0*/  IADD3 R6, R9, 0x38, RZ ;  /* 0x0000003809067810 */ /* 0x000fe40007ffe0ff */
[----:B------:R-:W-:Y:S01]  /*8ec0*/  ISETP.GE.AND P4, PT, R10, c[0x0][0x3c8], PT ;  /* 0x0000f2000a007a0c */ /* 0x000fe20003f86270 */
[----:B----4-:R-:W-:Y:S01]  /*8ed0*/  @!P0 IMAD.WIDE R14, R3, 0x4, R4 ;  /* 0x00000004030e8825 */ /* 0x010fe200078e0204 */
[----:B------:R-:W-:-:S02]  /*8ee0*/  IADD3 R3, R9, 0x40, RZ ;  /* 0x0000004009037810 */ /* 0x000fc40007ffe0ff */
[----:B------:R-:W-:Y:S02]  /*8ef0*/  ISETP.GE.AND P3, PT, R8, c[0x0][0x3c8], PT ;  /* 0x0000f20008007a0c */ /* 0x000fe40003f66270 */
[----:B------:R-:W-:Y:S01]  /*8f00*/  ISETP.GE.AND P2, PT, R7, c[0x0][0x3c8], PT ;  /* 0x0000f20007007a0c */ /* 0x000fe20003f46270 */
[----:B------:R2:W-:Y:S01]  /*8f10*/  @!P0 ST.E.64 [R14.64], R126 ;  /* 0x0000007e0e008985 */ /* 0x0005e2000c101b0c */
[----:B------:R-:W-:Y:S02]  /*8f20*/  ISETP.GE.AND P1, PT, R6, c[0x0][0x3c8], PT ;  /* 0x0000f20006007a0c */ /* 0x000fe40003f26270 */
[----:B------:R-:W-:Y:S02]  /*8f30*/  @!P6 LEA.HI R2, R2, R2, RZ, 0x1 ;  /* 0x000000020202e211 */ /* 0x000fe400078f08ff */
[----:B------:R-:W-:Y:S02]  /*8f40*/  ISETP.GE.AND P0, PT, R3, c[0x0][0x3c8], PT ;  /* 0x0000f20003007a0c */ /* 0x000fe40003f06270 */
[----:B------:R-:W-:-:S02]  /*8f50*/  @!P5 LEA.HI R0, R0, R0, RZ, 0x1 ;  /* 0x000000000000d211 */ /* 0x000fc400078f08ff */
[----:B------:R-:W-:Y:S02]  /*8f60*/  @!P6 LOP3.LUT R11, R2, 0xfffffffe, RZ, 0xc0, !PT ;  /* 0xfffffffe020be812 */ /* 0x000fe400078ec0ff */
[----:B------:R-:W-:Y:S02]  /*8f70*/  @!P4 LEA.HI R10, R10, R10, RZ, 0x1 ;  /* 0x0000000a0a0ac211 */ /* 0x000fe400078f08ff */
[----:B------:R-:W-:Y:S02]  /*8f80*/  @!P3 LEA.HI R8, R8, R8, RZ, 0x1 ;  /* 0x000000080808b211 */ /* 0x000fe400078f08ff */
[----:B------:R-:W-:Y:S02]  /*8f90*/  IADD3 R2, R9, 0x48, RZ ;  /* 0x0000004809027810 */ /* 0x000fe40007ffe0ff */
[----:B-1----:R-:W-:Y:S02]  /*8fa0*/  @!P5 LOP3.LUT R13, R0, 0xfffffffe, RZ, 0xc0, !PT ;  /* 0xfffffffe000dd812 */ /* 0x002fe400078ec0ff */
[----:B------:R-:W-:-:S02]  /*8fb0*/  @!P2 LEA.HI R7, R7, R7, RZ, 0x1 ;  /* 0x000000070707a211 */ /* 0x000fc400078f08ff */
[----:B------:R-:W-:Y:S01]  /*8fc0*/  IADD3 R0, R9, 0x50, RZ ;  /* 0x0000005009007810 */ /* 0x000fe20007ffe0ff */
[--C-:B------:R-:W-:Y:S01]  /*8fd0*/  @!P5 IMAD.WIDE R12, R13, 0x4, R4.reuse ;  /* 0x000000040d0cd825 */ /* 0x100fe200078e0204 */
[----:B------:R-:W-:Y:S02]  /*8fe0*/  @!P1 LEA.HI R6, R6, R6, RZ, 0x1 ;  /* 0x0000000606069211 */ /* 0x000fe400078f08ff */
[----:B------:R-:W-:Y:S02]  /*8ff0*/  @!P0 LEA.HI R3, R3, R3, RZ, 0x1 ;  /* 0x0000000303038211 */ /* 0x000fe400078f08ff */
[----:B------:R-:W-:Y:S01]  /*9000*/  @!P3 LOP3.LUT R17, R8, 0xfffffffe, RZ, 0xc0, !PT ;  /* 0xfffffffe0811b812 */ /* 0x000fe200078ec0ff */
[----:B--2---:R-:W-:Y:S01]  /*9010*/  @!P6 IMAD.WIDE R14, R11, 0x4, R4 ;  /* 0x000000040b0ee825 */ /* 0x004fe200078e0204 */
[----:B------:R-:W-:Y:S02]  /*9020*/  @!P4 LOP3.LUT R11, R10, 0xfffffffe, RZ, 0xc0, !PT ;  /* 0xfffffffe0a0bc812 */ /* 0x000fe400078ec0ff */
[----:B------:R-:W-:-:S02]  /*9030*/  @!P2 LOP3.LUT R7, R7, 0xfffffffe, RZ, 0xc0, !PT ;  /* 0xfffffffe0707a812 */ /* 0x000fc400078ec0ff */
[----:B------:R1:W-:Y:S01]  /*9040*/  @!P6 ST.E.64 [R14.64], R122 ;  /* 0x0000007a0e00e985 */ /* 0x0003e2000c101b0c */
[----:B------:R-:W-:Y:S01]  /*9050*/  ISETP.GE.AND P6, PT, R2, c[0x0][0x3c8], PT ;  /* 0x0000f20002007a0c */ /* 0x000fe20003fc6270 */
[----:B------:R-:W-:Y:S01]  /*9060*/  @!P4 IMAD.WIDE R10, R11, 0x4, R4 ;  /* 0x000000040b0ac825 */ /* 0x000fe200078e0204 */
[----:B------:R-:W-:Y:S01]  /*9070*/  @!P0 LOP3.LUT R3, R3, 0xfffffffe, RZ, 0xc0, !PT ;  /* 0xfffffffe03038812 */ /* 0x000fe200078ec0ff */
[----:B------:R2:W-:Y:S01]  /*9080*/  @!P5 ST.E.64 [R12.64], R118 ;  /* 0x000000760c00d985 */ /* 0x0005e2000c101b0c */
[----:B------:R-:W-:Y:S02]  /*9090*/  ISETP.GE.AND P5, PT, R0, c[0x0][0x3c8], PT ;  /* 0x0000f20000007a0c */ /* 0x000fe40003fa6270 */
[C---:B------:R-:W-:Y:S01]  /*90a0*/  IADD3 R20, R9.reuse, 0x58, RZ ;  /* 0x0000005809147810 */ /* 0x040fe20007ffe0ff */
[----:B------:R3:W-:Y:S01]  /*90b0*/  @!P4 ST.E.64 [R10.64], R114 ;  /* 0x000000720a00c985 */ /* 0x0007e2000c101b0c */
[C---:B------:R-:W-:Y:S02]  /*90c0*/  IADD3 R19, R9.reuse, 0x60, RZ ;  /* 0x0000006009137810 */ /* 0x040fe40007ffe0ff */
[----:B------:R-:W-:-:S02]  /*90d0*/  IADD3 R18, R9, 0x68, RZ ;  /* 0x0000006809127810 */ /* 0x000fc40007ffe0ff */
[----:B------:R-:W-:Y:S02]  /*90e0*/  IADD3 R8, R9, 0x70, RZ ;  /* 0x0000007009087810 */ /* 0x000fe40007ffe0ff */
[----:B------:R-:W-:Y:S02]  /*90f0*/  ISETP.GE.AND P4, PT, R20, c[0x0][0x3c8], PT ;  /* 0x0000f20014007a0c */ /* 0x000fe40003f86270 */
[----:B------:R-:W-:Y:S02]  /*9100*/  @!P6 LEA.HI R2, R2, R2, RZ, 0x1 ;  /* 0x000000020202e211 */ /* 0x000fe400078f08ff */
[----:B------:R-:W-:-:S09]  /*9110*/  @!P5 LEA.HI R0, R0, R0, RZ, 0x1 ;  /* 0x000000000000d211 */ /* 0x000fd200078f08ff */
[----:B------:R-:W-:Y:S01]  /*9120*/  @!P4 LEA.HI R20, R20, R20, RZ, 0x1 ;  /* 0x000000141414c211 */ /* 0x000fe200078f08ff */
[----:B-1----:R-:W-:Y:S01]  /*9130*/  @!P3 IMAD.WIDE R14, R17, 0x4, R4 ;  /* 0x00000004110eb825 */ /* 0x002fe200078e0204 */
[----:B--2---:R-:W-:-:S03]  /*9140*/  @!P1 LOP3.LUT R13, R6, 0xfffffffe, RZ, 0xc0, !PT ;  /* 0xfffffffe060d9812 */ /* 0x004fc600078ec0ff */
[--C-:B------:R-:W-:Y:S01]  /*9150*/  @!P2 IMAD.WIDE R6, R7, 0x4, R4.reuse ;  /* 0x000000040706a825 */ /* 0x100fe200078e0204 */
[----:B------:R1:W-:Y:S01]  /*9160*/  @!P3 ST.E.64 [R14.64], R110 ;  /* 0x0000006e0e00b985 */ /* 0x0003e2000c101b0c */
[----:B------:R-:W-:Y:S02]  /*9170*/  ISETP.GE.AND P3, PT, R19, c[0x0][0x3c8], PT ;  /* 0x0000f20013007a0c */ /* 0x000fe40003f66270 */
[--C-:B------:R-:W-:Y:S01]  /*9180*/  @!P1 IMAD.WIDE R12, R13, 0x4, R4.reuse ;  /* 0x000000040d0c9825 */ /* 0x100fe200078e0204 */
[----:B------:R2:W-:Y:S01]  /*9190*/  @!P2 ST.E.64 [R6.64], R106 ;  /* 0x0000006a0600a985 */ /* 0x0005e2000c101b0c */
[----:B------:R-:W-:Y:S02]  /*91a0*/  ISETP.GE.AND P2, PT, R18, c[0x0][0x3c8], PT ;  /* 0x0000f20012007a0c */ /* 0x000fe40003f46270 */
[----:B------:R-:W-:Y:S01]  /*91b0*/  @!P0 IMAD.WIDE R16, R3, 0x4, R4 ;  /* 0x0000000403108825 */ /* 0x000fe200078e0204 */
[----:B------:R-:W-:Y:S01]  /*91c0*/  IADD3 R3, R9, 0x78, RZ ;  /* 0x0000007809037810 */ /* 0x000fe20007ffe0ff */
[----:B------:R4:W-:Y:S01]  /*91d0*/  @!P1 ST.E.64 [R12.64], R102 ;  /* 0x000000660c009985 */ /* 0x0009e2000c101b0c */
[----:B------:R-:W-:-:S02]  /*91e0*/  ISETP.GE.AND P1, PT, R8, c[0x0][0x3c8], PT ;  /* 0x0000f20008007a0c */ /* 0x000fc40003f26270 */
[----:B---3--:R-:W-:Y:S01]  /*91f0*/  @!P5 LOP3.LUT R11, R0, 0xfffffffe, RZ, 0xc0, !PT ;  /* 0xfffffffe000bd812 */ /* 0x008fe200078ec0ff */
[----:B------:R3:W-:Y:S01]  /*9200*/  @!P0 ST.E.64 [R16.64], R38 ;  /* 0x0000002610008985 */ /* 0x0007e2000c101b0c */
[----:B------:R-:W-:Y:S02]  /*9210*/  ISETP.GE.AND P0, PT, R3, c[0x0][0x3c8], PT ;  /* 0x0000f20003007a0c */ /* 0x000fe40003f06270 */
[----:B------:R-:W-:Y:S01]  /*9220*/  @!P3 LEA.HI R19, R19, R19, RZ, 0x1 ;  /* 0x000000131313b211 */ /* 0x000fe200078f08ff */
[----:B------:R-:W-:Y:S01]  /*9230*/  @!P5 IMAD.WIDE R10, R11, 0x4, R4 ;  /* 0x000000040b0ad825 */ /* 0x000fe200078e0204 */
[----:B------:R-:W-:Y:S02]  /*9240*/  @!P2 LEA.HI R18, R18, R18, RZ, 0x1 ;  /* 0x000000121212a211 */ /* 0x000fe400078f08ff */
[----:B------:R-:W-:Y:S02]  /*9250*/  @!P3 LOP3.LUT R19, R19, 0xfffffffe, RZ, 0xc0, !PT ;  /* 0xfffffffe1313b812 */ /* 0x000fe400078ec0ff */
[----:B------:R-:W-:-:S02]  /*9260*/  IADD3 R0, R9, 0x88, RZ ;  /* 0x0000008809007810 */ /* 0x000fc40007ffe0ff */
[----:B------:R-:W-:-:S03]  /*9270*/  @!P1 LEA.HI R8, R8, R8, RZ, 0x1 ;  /* 0x0000000808089211 */ /* 0x000fc600078f08ff */
[----:B------:R-:W-:Y:S01]  /*9280*/  @!P0 LEA.HI R3, R3, R3, RZ, 0x1 ;  /* 0x0000000303038211 */ /* 0x000fe200078f08ff */
[--C-:B-1----:R-:W-:Y:S01]  /*9290*/  @!P3 IMAD.WIDE R14, R19, 0x4, R4.reuse ;  /* 0x00000004130eb825 */ /* 0x102fe200078e0204 */
[----:B------:R-:W-:Y:S02]  /*92a0*/  IADD3 R19, R9, 0x98, RZ ;  /* 0x0000009809137810 */ /* 0x000fe40007ffe0ff */
[----:B------:R-:W-:Y:S02]  /*92b0*/  @!P0 LOP3.LUT R3, R3, 0xfffffffe, RZ, 0xc0, !PT ;  /* 0xfffffffe03038812 */ /* 0x000fe400078ec0ff */
[----:B--2---:R-:W-:Y:S02]  /*92c0*/  @!P6 LOP3.LUT R7, R2, 0xfffffffe, RZ, 0xc0, !PT ;  /* 0xfffffffe0207e812 */ /* 0x004fe400078ec0ff */
[----:B------:R-:W-:Y:S02]  /*92d0*/  IADD3 R2, R9, 0x80, RZ ;  /* 0x0000008009027810 */ /* 0x000fe40007ffe0ff */
[----:B----4-:R-:W-:Y:S01]  /*92e0*/  @!P4 LOP3.LUT R13, R20, 0xfffffffe, RZ, 0xc0, !PT ;  /* 0xfffffffe140dc812 */ /* 0x010fe200078ec0ff */
[----:B------:R-:W-:Y:S01]  /*92f0*/  @!P6 IMAD.WIDE R6, R7, 0x4, R4 ;  /* 0x000000040706e825 */ /* 0x000fe200078e0204 */
[----:B------:R-:W-:-:S03]  /*9300*/  IADD3 R20, R9, 0x90, RZ ;  /* 0x0000009009147810 */ /* 0x000fc60007ffe0ff */
[--C-:B------:R-:W-:Y:S01]  /*9310*/  @!P4 IMAD.WIDE R12, R13, 0x4, R4.reuse ;  /* 0x000000040d0cc825 */ /* 0x100fe200078e0204 */
[----:B------:R1:W-:Y:S01]  /*9320*/  @!P6 ST.E.64 [R6.64], R42 ;  /* 0x0000002a0600e985 */ /* 0x0003e2000c101b0c */
[----:B------:R-:W-:Y:S02]  /*9330*/  ISETP.GE.AND P6, PT, R2, c[0x0][0x3c8], PT ;  /* 0x0000f20002007a0c */ /* 0x000fe40003fc6270 */
[----:B---3--:R-:W-:Y:S01]  /*9340*/  @!P0 IMAD.WIDE R16, R3, 0x4, R4 ;  /* 0x0000000403108825 */ /* 0x008fe200078e0204 */
[----:B------:R2:W-:Y:S01]  /*9350*/  @!P5 ST.E.64 [R10.64], R46 ;  /* 0x0000002e0a00d985 */ /* 0x0005e2000c101b0c */
[----:B------:R-:W-:Y:S02]  /*9360*/  ISETP.GE.AND P5, PT, R0, c[0x0][0x3c8], PT ;  /* 0x0000f20000007a0c */ /* 0x000fe40003fa6270 */
[----:B------:R-:W-:Y:S01]  /*9370*/  IADD3 R3, R9, 0xb0, RZ ;  /* 0x000000b009037810 */ /* 0x000fe20007ffe0ff */
[----:B------:R3:W-:Y:S01]  /*9380*/  @!P4 ST.E.64 [R12.64], R50 ;  /* 0x000000320c00c985 */ /* 0x0007e2000c101b0c */
[----:B------:R-:W-:-:S03]  /*9390*/  ISETP.GE.AND P4, PT, R20, c[0x0][0x3c8], PT ;  /* 0x0000f20014007a0c */ /* 0x000fc60003f86270 */
[----:B------:R4:W-:Y:S01]  /*93a0*/  @!P3 ST.E.64 [R14.64], R54 ;  /* 0x000000360e00b985 */ /* 0x0009e2000c101b0c */
[----:B------:R-:W-:Y:S02]  /*93b0*/  ISETP.GE.AND P3, PT, R19, c[0x0][0x3c8], PT ;  /* 0x0000f20013007a0c */ /* 0x000fe40003f66270 */
[----:B------:R-:W-:-:S03]  /*93c0*/  @!P6 LEA.HI R2, R2, R2, RZ, 0x1 ;  /* 0x000000020202e211 */ /* 0x000fc600078f08ff */
[----:B------:R-:W-:-:S04]  /*93d0*/  @!P5 LEA.HI R0, R0, R0, RZ, 0x1 ;  /* 0x000000000000d211 */ /* 0x000fc800078f08ff */
[----:B------:R-:W-:-:S04]  /*93e0*/  @!P4 LEA.HI R20, R20, R20, RZ, 0x1 ;  /* 0x000000141414c211 */ /* 0x000fc800078f08ff */
[----:B------:R-:W-:Y:S02]  /*93f0*/  @!P3 LEA.HI R19, R19, R19, RZ, 0x1 ;  /* 0x000000131313b211 */ /* 0x000fe400078f08ff */
[----:B-1----:R-:W-:Y:S02]  /*9400*/  @!P2 LOP3.LUT R7, R18, 0xfffffffe, RZ, 0xc0, !PT ;  /* 0xfffffffe1207a812 */ /* 0x002fe400078ec0ff */
[----:B------:R-:W-:Y:S02]  /*9410*/  IADD3 R18, R9, 0xa0, RZ ;  /* 0x000000a009127810 */ /* 0x000fe40007ffe0ff */
[----:B--2---:R-:W-:Y:S01]  /*9420*/  @!P1 LOP3.LUT R11, R8, 0xfffffffe, RZ, 0xc0, !PT ;  /* 0xfffffffe080b9812 */ /* 0x004fe200078ec0ff */
[--C-:B------:R-:W-:Y:S01]  /*9430*/  @!P2 IMAD.WIDE R6, R7, 0x4, R4.reuse ;  /* 0x000000040706a825 */ /* 0x100fe200078e0204 */
[----:B------:R-:W-:Y:S02]  /*9440*/  IADD3 R8, R9, 0xa8, RZ ;  /* 0x000000a809087810 */ /* 0x000fe40007ffe0ff */
[----:B---3--:R-:W-:Y:S01]  /*9450*/  @!P4 LOP3.LUT R13, R20, 0xfffffffe, RZ, 0xc0, !PT ;  /* 0xfffffffe140dc812 */ /* 0x008fe200078ec0ff */
[----:B------:R-:W-:Y:S01]  /*9460*/  @!P1 IMAD.WIDE R10, R11, 0x4, R4 ;  /* 0x000000040b0a9825 */ /* 0x000fe200078e0204 */
[----:B------:R1:W-:Y:S01]  /*9470*/  @!P2 ST.E.64 [R6.64], R58 ;  /* 0x0000003a0600a985 */ /* 0x0003e2000c101b0c */
[----:B------:R-:W-:-:S02]  /*9480*/  ISETP.GE.AND P2, PT, R18, c[0x0][0x3c8], PT ;  /* 0x0000f20012007a0c */ /* 0x000fc40003f46270 */
[----:B------:R-:W-:Y:S01]  /*9490*/  @!P3 LOP3.LUT R19, R19, 0xfffffffe, RZ, 0xc0, !PT ;  /* 0xfffffffe1313b812 */ /* 0x000fe200078ec0ff */
[----:B------:R2:W-:Y:S01]  /*94a0*/  @!P1 ST.E.64 [R10.64], R62 ;  /* 0x0000003e0a009985 */ /* 0x0005e2000c101b0c */
[----:B------:R-:W-:Y:S02]  /*94b0*/  ISETP.GE.AND P1, PT, R8, c[0x0][0x3c8], PT ;  /* 0x0000f20008007a0c */ /* 0x000fe40003f26270 */
[----:B------:R-:W-:Y:S01]  /*94c0*/  IADD3 R9, R9, 0xb8, RZ ;  /* 0x000000b809097810 */ /* 0x000fe20007ffe0ff */
[----:B------:R3:W-:Y:S01]  /*94d0*/  @!P0 ST.E.64 [R16.64], R66 ;  /* 0x0000004210008985 */ /* 0x0007e2000c101b0c */
[----:B------:R-:W-:-:S05]  /*94e0*/  ISETP.GE.AND P0, PT, R3, c[0x0][0x3c8], PT ;  /* 0x0000f20003007a0c */ /* 0x000fca0003f06270 */
[----:B------:R-:W-:-:S04]  /*94f0*/  @!P2 LEA.HI R18, R18, R18, RZ, 0x1 ;  /* 0x000000121212a211 */ /* 0x000fc800078f08ff */
[----:B------:R-:W-:Y:S02]  /*9500*/  @!P1 LEA.HI R8, R8, R8, RZ, 0x1 ;  /* 0x0000000808089211 */ /* 0x000fe400078f08ff */
[----:B----4-:R-:W-:Y:S02]  /*9510*/  @!P2 LOP3.LUT R15, R18, 0xfffffffe, RZ, 0xc0, !PT ;  /* 0xfffffffe120fa812 */ /* 0x010fe400078ec0ff */
[----:B------:R-:W-:-:S04]  /*9520*/  @!P0 LEA.HI R3, R3, R3, RZ, 0x1 ;  /* 0x0000000303038211 */ /* 0x000fc800078f08ff */
[----:B------:R-:W-:Y:S02]  /*9530*/  @!P0 LOP3.LUT R3, R3, 0xfffffffe, RZ, 0xc0, !PT ;  /* 0xfffffffe03038812 */ /* 0x000fe400078ec0ff */
[----:B-1----:R-:W-:-:S03]  /*9540*/  @!P6 LOP3.LUT R7, R2, 0xfffffffe, RZ, 0xc0, !PT ;  /* 0xfffffffe0207e812 */ /* 0x002fc600078ec0ff */
[----:B------:R-:W-:Y:S01]  /*9550*/  @!P0 IMAD.WIDE R2, R3, 0x4, R4 ;  /* 0x0000000403028825 */ /* 0x000fe200078e0204 */
[----:B--2---:R-:W-:-:S03]  /*9560*/  @!P5 LOP3.LUT R11, R0, 0xfffffffe, RZ, 0xc0, !PT ;  /* 0xfffffffe000bd812 */ /* 0x004fc600078ec0ff */
[----:B------:R-:W-:Y:S01]  /*9570*/  @!P6 IMAD.WIDE R6, R7, 0x4, R4 ;  /* 0x000000040706e825 */ /* 0x000fe200078e0204 */
[----:B---3--:R-:W-:-:S03]  /*9580*/  @!P1 LOP3.LUT R17, R8, 0xfffffffe, RZ, 0xc0, !PT ;  /* 0xfffffffe08119812 */ /* 0x008fc600078ec0ff */
[--C-:B------:R-:W-:Y:S01]  /*9590*/  @!P5 IMAD.WIDE R10, R11, 0x4, R4.reuse ;  /* 0x000000040b0ad825 */ /* 0x100fe200078e0204 */
[----:B------:R1:W-:Y:S04]  /*95a0*/  @!P6 ST.E.64 [R6.64], R70 ;  /* 0x000000460600e985 */ /* 0x0003e8000c101b0c */
[----:B------:R2:W-:Y:S01]  /*95b0*/  @!P5 ST.E.64 [R10.64], R74 ;  /* 0x0000004a0a00d985 */ /* 0x0005e2000c101b0c */
[----:B-1----:R-:W-:-:S04]  /*95c0*/  @!P4 IMAD.WIDE R6, R13, 0x4, R4 ;  /* 0x000000040d06c825 */ /* 0x002fc800078e0204 */
[--C-:B--2---:R-:W-:Y:S01]  /*95d0*/  @!P3 IMAD.WIDE R10, R19, 0x4, R4.reuse ;  /* 0x00000004130ab825 */ /* 0x104fe200078e0204 */
[----:B------:R1:W-:Y:S03]  /*95e0*/  @!P4 ST.E.64 [R6.64], R78 ;  /* 0x0000004e0600c985 */ /* 0x0003e6000c101b0c */
[--C-:B------:R-:W-:Y:S01]  /*95f0*/  @!P2 IMAD.WIDE R12, R15, 0x4, R4.reuse ;  /* 0x000000040f0ca825 */ /* 0x100fe200078e0204 */
[----:B------:R1:W-:Y:S03]  /*9600*/  @!P3 ST.E.64 [R10.64], R82 ;  /* 0x000000520a00b985 */ /* 0x0003e6000c101b0c */
[----:B------:R-:W-:Y:S01]  /*9610*/  @!P1 IMAD.WIDE R14, R17, 0x4, R4 ;  /* 0x00000004110e9825 */ /* 0x000fe200078e0204 */
[----:B------:R1:W-:Y:S04]  /*9620*/  @!P2 ST.E.64 [R12.64], R86 ;  /* 0x000000560c00a985 */ /* 0x0003e8000c101b0c */
[----:B------:R1:W-:Y:S04]  /*9630*/  @!P1 ST.E.64 [R14.64], R90 ;  /* 0x0000005a0e009985 */ /* 0x0003e8000c101b0c */
[----:B------:R1:W-:Y:S01]  /*9640*/  @!P0 ST.E.64 [R2.64], R94 ;  /* 0x0000005e02008985 */ /* 0x0003e2000c101b0c */
[----:B------:R-:W-:-:S13]  /*9650*/  ISETP.GE.AND P0, PT, R9, c[0x0][0x3c8], PT ;  /* 0x0000f20009007a0c */ /* 0x000fda0003f06270 */
[----:B------:R-:W-:Y:S05]  /*9660*/  @P0 EXIT ;  /* 0x000000000000094d */ /* 0x000fea0003800000 */
[----:B-1----:R-:W-:-:S04]  /*9670*/  LEA.HI R3, R9, R9, RZ, 0x1 ;  /* 0x0000000909037211 */ /* 0x002fc800078f08ff */
[----:B------:R-:W-:-:S05]  /*9680*/  LOP3.LUT R3, R3, 0xfffffffe, RZ, 0xc0, !PT ;  /* 0xfffffffe03037812 */ /* 0x000fca00078ec0ff */
[----:B------:R-:W-:-:S05]  /*9690*/  IMAD.WIDE R4, R3, 0x4, R4 ;  /* 0x0000000403047825 */ /* 0x000fca00078e0204 */
[----:B------:R-:W-:Y:S01]  /*96a0*/  ST.E.64 [R4.64], R98 ;  /* 0x0000006204007985 */ /* 0x000fe2000c101b0c */
[----:B------:R-:W-:Y:S05]  /*96b0*/  EXIT ;  /* 0x000000000000794d */ /* 0x000fea0003800000 */
.L_x_15:
[----:B-1----:R-:W1:Y:S02]  /*96c0*/  S2R R4, SR_TID.X ;  /* 0x0000000000047919 */ /* 0x002e640000002100 */
[----:B-1----:R-:W-:-:S13]  /*96d0*/  ISETP.GT.AND P0, PT, R4, 0x7f, PT ;  /* 0x0000007f0400780c */ /* 0x002fda0003f04270 */
[----:B------:R-:W-:Y:S05]  /*96e0*/  @P0 EXIT ;  /* 0x000000000000094d */ /* 0x000fea0003800000 */
[----:B------:R-:W1:Y:S01]  /*96f0*/  S2R R7, SR_CTAID.X ;  /* 0x0000000000077919 */ /* 0x000e620000002500 */
[----:B------:R-:W-:-:S05]  /*9700*/  MOV R0, c[0x0][0x4e8] ;  /* 0x00013a0000007a02 */ /* 0x000fca0000000f00 */
[----:B------:R-:W-:Y:S01]  /*9710*/  IMAD R2, R0, c[0x0][0x388], RZ ;  /* 0x0000e20000027a24 */ /* 0x000fe200078e02ff */
[----:B-1----:R-:W-:-:S04]  /*9720*/  LEA R7, R7, R4, 0x7 ;  /* 0x0000000407077211 */ /* 0x002fc800078e38ff */
[----:B------:R-:W-:-:S13]  /*9730*/  ISETP.GE.AND P0, PT, R7, R2, PT ;  /* 0x000000020700720c */ /* 0x000fda0003f06270 */
[----:B------:R-:W-:Y:S05]  /*9740*/  @P0 EXIT ;  /* 0x000000000000094d */ /* 0x000fea0003800000 */
[----:B------:R-:W1:Y:S01]  /*9750*/  S2R R5, SR_CTAID.Z ;  /* 0x0000000000057919 */ /* 0x000e620000002700 */
[----:B------:R-:W-:Y:S01]  /*9760*/  USHF.R.S32.HI UR6, URZ, 0x1f, UR10 ;  /* 0x0000001f3f067899 */ /* 0x000fe2000801140a */
[----:B------:R-:W-:Y:S01]  /*9770*/  ISETP.NE.AND P0, PT, R0, 0x1, PT ;  /* 0x000000010000780c */ /* 0x000fe20003f05270 */
[----:B------:R-:W-:Y:S01]  /*9780*/  ULDC.64 UR4, c[0x0][0x4d0] ;  /* 0x0001340000047ab9 */ /* 0x000fe20000000a00 */
[----:B------:R-:W3:Y:S01]  /*9790*/  S2R R3, SR_CTAID.Y ;  /* 0x0000000000037919 */ /* 0x000ee20000002600 */
[----:B------:R-:W-:Y:S01]  /*97a0*/  UIMAD UR6, UR6, UR4, URZ ;  /* 0x00000004060672a4 */ /* 0x000fe2000f8e023f */
[----:B------:R-:W-:Y:S01]  /*97b0*/  IADD3 R2, RZ, -UR10, RZ ;  /* 0x8000000aff027c10 */ /* 0x000fe2000fffe0ff */
[----:B--2---:R-:W-:Y:S01]  /*97c0*/  UIMAD.WIDE.U32 UR8, UR10, UR4, URZ ;  /* 0x000000040a0872a5 */ /* 0x004fe2000f8e003f */
[----:B------:R-:W-:Y:S01]  /*97d0*/  MOV R6, R7 ;  /* 0x0000000700067202 */ /* 0x000fe20000000f00 */
[----:B------:R-:W-:-:S04]  /*97e0*/  UIMAD UR4, UR10, UR5, UR6 ;  /* 0x000000050a0472a4 */ /* 0x000fc8000f8e0206 */
[----:B------:R-:W-:Y:S01]  /*97f0*/  UIADD3 UR4, UR9, UR4, URZ ;  /* 0x0000000409047290 */ /* 0x000fe2000fffe03f */
[----:B------:R-:W-:Y:S01]  /*9800*/  MOV R9, UR9 ;  /* 0x0000000900097c02 */ /* 0x000fe20008000f00 */
[----:B------:R-:W-:-:S04]  /*9810*/  @P0 IMAD.HI.U32 R4, R7, c[0x0][0x4ec], RZ ;  /* 0x00013b0007040a27 */ /* 0x000fc800078e00ff */
[----:B------:R-:W-:Y:S01]  /*9820*/  IMAD.U32 R8, RZ, RZ, UR8 ;  /* 0x00000008ff087e24 */ /* 0x000fe2000f8e00ff */
[----:B------:R-:W-:Y:S01]  /*9830*/  @P0 SHF.R.U32.HI R6, RZ, c[0x0][0x4f0], R4 ;  /* 0x00013c00ff060a19 */ /* 0x000fe20000011604 */
[----:B------:R-:W-:Y:S01]  /*9840*/  IMAD.U32 R9, RZ, RZ, UR4 ;  /* 0x00000004ff097e24 */ /* 0x000fe2000f8e00ff */
[----:B-1----:R-:W-:-:S03]  /*9850*/  SHF.R.S32.HI R0, RZ, 0x1f, R5 ;  /* 0x0000001fff007819 */ /* 0x002fc60000011405 */
[----:B------:R-:W-:Y:S01]  /*9860*/  IMAD.WIDE.U32 R8, R5, c[0x0][0x4d8], R8 ;  /* 0x0001360005087a25 */ /* 0x000fe200078e0008 */
[----:B------:R-:W-:-:S03]  /*9870*/  IADD3 R4, -R6, RZ, RZ ;  /* 0x000000ff06047210 */ /* 0x000fc60007ffe1ff */
[----:B------:R-:W-:Y:S02]  /*9880*/  IMAD R0, R0, c[0x0][0x4d8], RZ ;  /* 0x0001360000007a24 */ /* 0x000fe400078e02ff */
[----:B---3--:R-:W-:Y:S02]  /*9890*/  IMAD R2, R2, c[0x0][0x550], R3 ;  /* 0x0001540002027a24 */ /* 0x008fe400078e0203 */
[----:B------:R-:W-:Y:S02]  /*98a0*/  IMAD R0, R5, c[0x0][0x4dc], R0 ;  /* 0x0001370005007a24 */ /* 0x000fe400078e0200 */
[----:B------:R-:W-:Y:S01]  /*98b0*/  IMAD R4, R4, c[0x0][0x4e8], R7 ;  /* 0x00013a0004047a24 */ /* 0x000fe200078e0207 */
[----:B------:R-:W-:Y:S01]  /*98c0*/  SHF.R.S32.HI R3, RZ, 0x1f, R2 ;  /* 0x0000001fff037819 */ /* 0x000fe20000011402 */
[----:B------:R-:W-:Y:S01]  /*98d0*/  IMAD.IADD R9, R0, 0x1, R9 ;  /* 0x0000000100097824 */ /* 0x000fe200078e0209 */
[----:B------:R-:W-:-:S03]  /*98e0*/  SHF.R.S32.HI R0, RZ, 0x1f, R6 ;  /* 0x0000001fff007819 */ /* 0x000fc60000011406 */
[----:B------:R-:W-:Y:S02]  /*98f0*/  IMAD R3, R3, c[0x0][0x4e0], RZ ;  /* 0x0001380003037a24 */ /* 0x000fe400078e02ff */
[----:B------:R-:W-:-:S04]  /*9900*/  IMAD.WIDE.U32 R8, R2, c[0x0][0x4e0], R8 ;  /* 0x0001380002087a25 */ /* 0x000fc800078e0008 */
[----:B------:R-:W-:Y:S01]  /*9910*/  IMAD R3, R2, c[0x0][0x4e4], R3 ;  /* 0x0001390002037a24 */ /* 0x000fe200078e0203 */
[----:B------:R-:W-:Y:S02]  /*9920*/  SHF.R.S32.HI R2, RZ, 0x1f, R4 ;  /* 0x0000001fff027819 */ /* 0x000fe40000011404 */
[----:B------:R-:W-:-:S03]  /*9930*/  IADD3 R6, P0, R6, R8, RZ ;  /* 0x0000000806067210 */ /* 0x000fc60007f1e0ff */
[----:B------:R-:W-:Y:S01]  /*9940*/  IMAD R5, R2, c[0x0][0x4c8], RZ ;  /* 0x0001320002057a24 */ /* 0x000fe200078e02ff */
[----:B------:R-:W-:-:S03]  /*9950*/  IADD3.X R7, R0, R9, R3, P0, !PT ;  /* 0x0000000900077210 */ /* 0x000fc600007fe403 */
[C---:B------:R-:W-:Y:S02]  /*9960*/  IMAD R5, R4.reuse, c[0x0][0x4cc], R5 ;  /* 0x0001330004057a24 */ /* 0x040fe400078e0205 */
[----:B------:R-:W-:-:S05]  /*9970*/  IMAD.WIDE.U32 R6, R4, c[0x0][0x4c8], R6 ;  /* 0x0001320004067a25 */ /* 0x000fca00078e0006 */
[----:B------:R-:W-:Y:S02]  /*9980*/  IADD3 R5, R7, R5, RZ ;  /* 0x0000000507057210 */ /* 0x000fe40007ffe0ff */
[----:B------:R-:W-:-:S04]  /*9990*/  LEA R2, P0, R6, c[0x0][0x4a8], 0x2 ;  /* 0x00012a0006027a11 */ /* 0x000fc800078010ff */
[----:B------:R-:W-:Y:S02]  /*99a0*/  LEA.HI.X R3, R6, c[0x0][0x4ac], R5, 0x2, P0 ;  /* 0x00012b0006037a11 */ /* 0x000fe400000f1405 */
[----:B------:R-:W-:-:S05]  /*99b0*/  MOV R5, 0xff800000 ;  /* 0xff80000000057802 */ /* 0x000fca0000000f00 */
[----:B------:R-:W-:Y:S01]  /*99c0*/  STG.E [R2.64], R5 ;  /* 0x0000000502007986 */ /* 0x000fe2000c10190c */
[----:B------:R-:W-:Y:S05]  /*99d0*/  EXIT ;  /* 0x000000000000794d */ /* 0x000fea0003800000 */
.L_x_18:
[----:B------:R-:W-:-:S00]  /*99e0*/  BRA `(.L_x_18) ;  /* 0xfffffff000007947 */ /* 0x000fc0000383ffff */
[----:B------:R-:W-:-:S00]  /*99f0*/  NOP ;  /* 0x0000000000007918 */ /* 0x000fc00000000000 */
        /* <DEDUP_REMOVED lines=8> */
.L_x_3085:


//--------------------- .text._ZN7cutlass13device_kernelIN5flash19enable_sm80_to_sm89INS1_16FlashAttnFwdSm80INS1_25CollectiveMainloopFwdSm80ILi8ELi1ELb0EN4cute5tupleIJNS5_1CILi128EEENS7_ILi64EEENS7_ILi192EEEEEELi192ENS_6half_tEfNS_4arch4Sm80ELb0ELb0ELb1ELb1ELb1ELb0ELb1ELb1EEENS1_21CollectiveEpilogueFwdINS6_IJS8_SA_S9_EEENS6_IJNS7_ILi1EEESI_SI_EEESC_SE_Li256ELb1ELb1ELb1ELb0EEENS1_36VarlenDynamicPersistentTileSchedulerILi128ELi64ELi256ELi256ELb1ELb1ELb0ELb0ELb1ELb1EEEEEEEEEvNT_6ParamsE --------------------------
	.section	.text._ZN7cutlass13device_kernelIN5flash19enable_sm80_to_sm89INS1_16FlashAttnFwdSm80INS1_25CollectiveMainloopFwdSm80ILi8ELi1ELb0EN4cute5tupleIJNS5_1CILi128EEENS7_ILi64EEENS7_ILi192EEEEEELi192ENS_6half_tEfNS_4arch4Sm80ELb0ELb0ELb1ELb1ELb1ELb0ELb1ELb1EEENS1_21CollectiveEpilogueFwdINS6_IJS8_SA_S9_EEENS6_IJNS7_ILi1EEESI_SI_EEESC_SE_Li256ELb1ELb1ELb1ELb0EEENS1_36VarlenDynamicPersistentTileSchedulerILi128ELi64ELi256ELi256ELb1ELb1ELb0ELb0ELb1ELb1EEEEEEEEEvNT_6ParamsE,"ax",@progbits
	.sectioninfo	@"SHI_REGISTERS=255"
	.align	128
.text._ZN7cutlass13device_kernelIN5flash19enable_sm80_to_sm89INS1_16FlashAttnFwdSm80INS1_25CollectiveMainloopFwdSm80ILi8ELi1ELb0EN4cute5tupleIJNS5_1CILi128EEENS7_ILi64EEENS7_ILi192EEEEEELi192ENS_6half_tEfNS_4arch4Sm80ELb0ELb0ELb1ELb1ELb1ELb0ELb1ELb1EEENS1_21CollectiveEpilogueFwdINS6_IJS8_SA_S9_EEENS6_IJNS7_ILi1EEESI_SI_EEESC_SE_Li256ELb1ELb1ELb1ELb0EEENS1_36VarlenDynamicPersistentTileSchedulerILi128ELi64ELi256ELi256ELb1ELb1ELb0ELb0ELb1ELb1EEEEEEEEEvNT_6ParamsE:
        .type           _ZN7cutlass13device_kernelIN5flash19enable_sm80_to_sm89INS1_16FlashAttnFwdSm80INS1_25CollectiveMainloopFwdSm80ILi8ELi1ELb0EN4cute5tupleIJNS5_1CILi128EEENS7_ILi64EEENS7_ILi192EEEEEELi192ENS_6half_tEfNS_4arch4Sm80ELb0ELb0ELb1ELb1ELb1ELb0ELb1ELb1EEENS1_21CollectiveEpilogueFwdINS6_IJS8_SA_S9_EEENS6_IJNS7_ILi1EEESI_SI_EEESC_SE_Li256ELb1ELb1ELb1ELb0EEENS1_36VarlenDynamicPersistentTileSchedulerILi128ELi64ELi256ELi256ELb1ELb1ELb0ELb0ELb1ELb1EEEEEEEEEvNT_6ParamsE,@function
        .size           _ZN7cutlass13device_kernelIN5flash19enable_sm80_to_sm89INS1_16FlashAttnFwdSm80INS1_25CollectiveMainloopFwdSm80ILi8ELi1ELb0EN4cute5tupleIJNS5_1CILi128EEENS7_ILi64EEENS7_ILi192EEEEEELi192ENS_6half_tEfNS_4arch4Sm80ELb0ELb0ELb1ELb1ELb1ELb0ELb1ELb1EEENS1_21CollectiveEpilogueFwdINS6_IJS8_SA_S9_EEENS6_IJNS7_ILi1EEESI_SI_EEESC_SE_Li256ELb1ELb1ELb1ELb0EEENS1_36VarlenDynamicPersistentTileSchedulerILi128ELi64ELi256ELi256ELb1ELb1ELb0ELb0ELb1ELb1EEEEEEEEEvNT_6ParamsE,(.L_x_3086 - _ZN7cutlass13device_kernelIN5flash19enable_sm80_to_sm89INS1_16FlashAttnFwdSm80INS1_25CollectiveMainloopFwdSm80ILi8ELi1ELb0EN4cute5tupleIJNS5_1CILi128EEENS7_ILi64EEENS7_ILi192EEEEEELi192ENS_6half_tEfNS_4arch4Sm80ELb0ELb0ELb1ELb1ELb1ELb0ELb1ELb1EEENS1_21CollectiveEpilogueFwdINS6_IJS8_SA_S9_EEENS6_IJNS7_ILi1EEESI_SI_EEESC_SE_Li256ELb1ELb1ELb1ELb0EEENS1_36VarlenDynamicPersistentTileSchedulerILi128ELi64ELi256ELi256ELb1ELb1ELb0ELb0ELb1ELb1EEEEEEEEEvNT_6ParamsE)
        .other          _ZN7cutlass13device_kernelIN5flash19enable_sm80_to_sm89INS1_16FlashAttnFwdSm80INS1_25CollectiveMainloopFwdSm80ILi8ELi1ELb0EN4cute5tupleIJNS5_1CILi128EEENS7_ILi64EEENS7_ILi192EEEEEELi192ENS_6half_tEfNS_4arch4Sm80ELb0ELb0ELb1ELb1ELb1ELb0ELb1ELb1EEENS1_21CollectiveEpilogueFwdINS6_IJS8_SA_S9_EEENS6_IJNS7_ILi1EEESI_SI_EEESC_SE_Li256ELb1ELb1ELb1ELb0EEENS1_36VarlenDynamicPersistentTileSchedulerILi128ELi64ELi256ELi256ELb1ELb1ELb0ELb0ELb1ELb1EEEEEEEEEvNT_6ParamsE,@"STO_CUDA_ENTRY STV_DEFAULT"
_ZN7cutlass13device_kernelIN5flash19enable_sm80_to_sm89INS1_16FlashAttnFwdSm80INS1_25CollectiveMainloopFwdSm80ILi8ELi1ELb0EN4cute5tupleIJNS5_1CILi128EEENS7_ILi64EEENS7_ILi192EEEEEELi192ENS_6half_tEfNS_4arch4Sm80ELb0ELb0ELb1ELb1ELb1ELb0ELb1ELb1EEENS1_21CollectiveEpilogueFwdINS6_IJS8_SA_S9_EEENS6_IJNS7_ILi1EEESI_SI_EEESC_SE_Li256ELb1ELb1ELb1ELb0EEENS1_36VarlenDynamicPersistentTileSchedulerILi128ELi64ELi256ELi256ELb1ELb1ELb0ELb0ELb1ELb1EEEEEEEEEvNT_6ParamsE:
[----:B------:R-:W-:-:S03]  /*0000*/  MOV R1, c[0x0][0x28] ;  /* 0x00000a0000017a02 */ /* 0x000fc60000000f00 */
[----:B------:R-:W1:Y:S01]  /*0010*/  S2R R2, SR_TID.X ;  /* 0x0000000000027919 */ /* 0x000e620000002100 */
[----:B------:R-:W-:Y:S01]  /*0020*/  IADD3 R1, R1, -0x10, RZ ;  /* 0xfffffff001017810 */ /* 0x000fe20007ffe0ff */
[----:B------:R-:W-:Y:S01]  /*0030*/  ULDC.64 UR6, c[0x0][0x118] ;  /* 0x0000460000067ab9 */ /* 0x000fe20000000a00 */
[----:B-1----:R-:W-:-:S05]  /*0040*/  SHF.R.U32.HI R0, RZ, 0x5, R2 ;  /* 0x00000005ff007819 */ /* 0x002fca0000011602 */
[----:B------:R-:W1:Y:S02]  /*0050*/  SHFL.IDX PT, R3, R0, RZ, 0x1f ;  /* 0x00001fff00037589 */ /* 0x000e6400000e0000 */
[----:B-1----:R-:W-:Y:S02]  /*0060*/  ISETP.NE.AND P0, PT, R3, RZ, PT ;  /* 0x000000ff0300720c */ /* 0x002fe40003f05270 */
[----:B------:R1:W-:Y:S11]  /*0070*/  STL [R1+0x4], R3 ;  /* 0x0000040301007387 */ /* 0x0003f60000100800 */
[----:B------:R-:W-:Y:S06]  /*0080*/  @P0 BAR.SYNC.DEFER_BLOCKING 0x5, 0x100 ;  /* 0x0144000000000b1d */ /* 0x000fec0000010000 */
[----:B------:R-:W2:Y:S04]  /*0090*/  @P0 LDS.128 R212, [0x18100] ;  /* 0x01810000ffd40984 */ /* 0x000ea80000000c00 */
[----:B------:R-:W-:Y:S06]  /*00a0*/  @P0 BAR.ARV 0x4, 0x100 ;  /* 0x0104000000000b1d */ /* 0x000fec0000002000 */
[----:B------:R-:W-:Y:S05]  /*00b0*/  @P0 BRA `(.L_x_19) ;  /* 0x00000a7000000947 */ /* 0x000fea0003800000 */
[----:B-1----:R-:W-:Y:S01]  /*00c0*/  LOP3.LUT R12, R2, 0x1f, RZ, 0xc0, !PT ;  /* 0x0000001f020c7812 */ /* 0x002fe200078ec0ff */
[----:B------:R-:W-:Y:S01]  /*00d0*/  CS2R R8, SRZ ;  /* 0x0000000000087805 */ /* 0x000fe2000001ff00 */
[----:B------:R-:W-:-:S02]  /*00e0*/  IMAD.MOV.U32 R7, RZ, RZ, RZ ;  /* 0x000000ffff077224 */ /* 0x000fc400078e00ff */
[----:B------:R-:W-:-:S04]  /*00f0*/  ISETP.NE.AND P6, PT, R12, 0x1f, PT ;  /* 0x0000001f0c00780c */ /* 0x000fc80003fc5270 */
[----:B------:R-:W-:-:S13]  /*0100*/  ISETP.GE.OR P0, PT, R12, c[0x0][0x53c], !P6 ;  /* 0x00014f000c007a0c */ /* 0x000fda0007706670 */
[----:B------:R-:W-:Y:S02]  /*0110*/  @!P0 IMAD.MOV.U32 R4, RZ, RZ, 0x4 ;  /* 0x00000004ff048424 */ /* 0x000fe400078e00ff */
[----:B------:R-:W-:Y:S02]  /*0120*/  @!P0 IMAD.MOV.U32 R2, RZ, RZ, 0x4 ;  /* 0x00000004ff028424 */ /* 0x000fe400078e00ff */
[----:B------:R-:W-:-:S04]  /*0130*/  @!P0 IMAD.WIDE.U32 R4, R12, R4, c[0x0][0x580] ;  /* 0x000160000c048625 */ /* 0x000fc800078e0004 */
[C---:B------:R-:W-:Y:S01]  /*0140*/  @!P0 IMAD.WIDE.U32 R2, R12.reuse, R2, c[0x0][0x578] ;  /* 0x00015e000c028625 */ /* 0x040fe200078e0002 */
[----:B------:R-:W3:Y:S04]  /*0150*/  @!P0 LDG.E R8, [R4.64] ;  /* 0x0000000604088981 */ /* 0x000ee8000c1e1900 */
[----:B------:R-:W3:Y:S01]  /*0160*/  @!P0 LDG.E R7, [R2.64] ;  /* 0x0000000602078981 */ /* 0x000ee2000c1e1900 */
[C---:B------:R-:W-:Y:S01]  /*0170*/  ISETP.NE.AND P5, PT, R12.reuse, RZ, PT ;  /* 0x000000ff0c00720c */ /* 0x040fe20003fa5270 */
[----:B------:R-:W1:Y:S01]  /*0180*/  S2UR UR4, SR_CTAID.X ;  /* 0x00000000000479c3 */ /* 0x000e620000002500 */
[C---:B------:R-:W-:Y:S02]  /*0190*/  ISETP.GE.U32.AND P4, PT, R12.reuse, 0x2, PT ;  /* 0x000000020c00780c */ /* 0x040fe40003f86070 */
[----:B------:R-:W-:-:S02]  /*01a0*/  ISETP.GE.U32.AND P3, PT, R12, 0x4, PT ;  /* 0x000000040c00780c */ /* 0x000fc40003f66070 */
[C---:B------:R-:W-:Y:S02]  /*01b0*/  ISETP.GE.U32.AND P2, PT, R12.reuse, 0x8, PT ;  /* 0x000000080c00780c */ /* 0x040fe40003f46070 */
[----:B------:R-:W-:Y:S01]  /*01c0*/  ISETP.GE.U32.AND P1, PT, R12, 0x10, PT ;  /* 0x000000100c00780c */ /* 0x000fe20003f26070 */
[----:B---3--:R-:W-:-:S05]  /*01d0*/  IMAD R4, R8, R7, RZ ;  /* 0x0000000708047224 */ /* 0x008fca00078e02ff */
[----:B------:R-:W3:Y:S02]  /*01e0*/  SHFL.UP PT, R0, R4, 0x1, RZ ;  /* 0x0420000004007989 */ /* 0x000ee400000e00ff */
[----:B---3--:R-:W-:-:S05]  /*01f0*/  SEL R0, R0, RZ, P5 ;  /* 0x000000ff00007207 */ /* 0x008fca0002800000 */
[----:B------:R-:W-:-:S05]  /*0200*/  IMAD.IADD R4, R4, 0x1, R0 ;  /* 0x0000000104047824 */ /* 0x000fca00078e0200 */
        /* <DEDUP_REMOVED lines=12> */
[----:B------:R-:W3:Y:S02]  /*02d0*/  SHFL.IDX PT, R6, R4, 0x1f, 0x1f ;  /* 0x03e01f0004067f89 */ /* 0x000ee400000e0000 */
[----:B---3--:R-:W-:-:S04]  /*02e0*/  IMAD R6, R6, c[0x0][0x538], RZ ;  /* 0x00014e0006067a24 */ /* 0x008fc800078e02ff */
[----:B------:R-:W-:Y:S01]  /*02f0*/  IMAD.MOV.U32 R0, RZ, RZ, R6 ;  /* 0x000000ffff007224 */ /* 0x000fe200078e0006 */
[----:B-1----:R-:W-:-:S13]  /*0300*/  ISETP.GT.AND P0, PT, R6, UR4, PT ;  /* 0x0000000406007c0c */ /* 0x002fda000bf04270 */
[----:B------:R-:W-:Y:S05]  /*0310*/  @P0 BRA `(.L_x_20) ;  /* 0x0000027000000947 */ /* 0x000fea0003800000 */
[----:B------:R-:W-:Y:S02]  /*0320*/  MOV R6, R0 ;  /* 0x0000000000067202 */ /* 0x000fe40000000f00 */
[----:B------:R-:W-:-:S04]  /*0330*/  MOV R9, RZ ;  /* 0x000000ff00097202 */ /* 0x000fc80000000f00 */
.L_x_24:
[----:B------:R-:W-:-:S04]  /*0340*/  IADD3 R0, R9, 0x1f, RZ ;  /* 0x0000001f09007810 */ /* 0x000fc80007ffe0ff */
[----:B------:R-:W-:-:S13]  /*0350*/  ISETP.GE.AND P0, PT, R0, c[0x0][0x53c], PT ;  /* 0x00014f0000007a0c */ /* 0x000fda0003f06270 */
[----:B------:R-:W-:Y:S05]  /*0360*/  @P0 BRA `(.L_x_21) ;  /* 0x0000074000000947 */ /* 0x000fea0003800000 */
[----:B------:R-:W-:Y:S01]  /*0370*/  MOV R9, R0 ;  /* 0x0000000000097202 */ /* 0x000fe20000000f00 */
[----:B------:R-:W-:Y:S01]  /*0380*/  IMAD.MOV.U32 R7, RZ, RZ, RZ ;  /* 0x000000ffff077224 */ /* 0x000fe200078e00ff */
[----:B------:R-:W-:Y:S02]  /*0390*/  MOV R8, RZ ;  /* 0x000000ff00087202 */ /* 0x000fe40000000f00 */
[----:B------:R-:W-:-:S04]  /*03a0*/  IADD3 R0, R12, R9, RZ ;  /* 0x000000090c007210 */ /* 0x000fc80007ffe0ff */
[----:B------:R-:W-:-:S13]  /*03b0*/  ISETP.GE.OR P0, PT, R0, c[0x0][0x53c], !P6 ;  /* 0x00014f0000007a0c */ /* 0x000fda0007706670 */
[----:B------:R-:W-:Y:S01]  /*03c0*/  @!P0 MOV R2, 0x4 ;  /* 0x0000000400028802 */ /* 0x000fe20000000f00 */
[----:B------:R-:W-:-:S04]  /*03d0*/  @!P0 IMAD.MOV.U32 R3, RZ, RZ, 0x4 ;  /* 0x00000004ff038424 */ /* 0x000fc800078e00ff */
[----:B------:R-:W-:-:S04]  /*03e0*/  @!P0 IMAD.WIDE R4, R0, R2, c[0x0][0x580] ;  /* 0x0001600000048625 */ /* 0x000fc800078e0202 */
[----:B------:R-:W-:Y:S01]  /*03f0*/  @!P0 IMAD.WIDE R2, R0, R3, c[0x0][0x578] ;  /* 0x00015e0000028625 */ /* 0x000fe200078e0203 */
[----:B------:R-:W3:Y:S04]  /*0400*/  @!P0 LDG.E R8, [R4.64] ;  /* 0x0000000604088981 */ /* 0x000ee8000c1e1900 */
[----:B------:R-:W3:Y:S02]  /*0410*/  @!P0 LDG.E R7, [R2.64] ;  /* 0x0000000602078981 */ /* 0x000ee4000c1e1900 */
[----:B---3--:R-:W-:Y:S01]  /*0420*/  IMAD R5, R8, R7, RZ ;  /* 0x0000000708057224 */ /* 0x008fe200078e02ff */
[----:B------:R-:W-:Y:S05]  /*0430*/  BRA.DIV ~URZ, `(.L_x_22) ;  /* 0x0000cda27f007947 */ /* 0x000fea000b800000 */
[----:B------:R1:W3:Y:S02]  /*0440*/  SHFL.UP PT, R0, R5, 0x1, RZ ;  /* 0x0420000005007989 */ /* 0x0002e400000e00ff */
.L_x_122:
[----:B---3--:R-:W-:-:S04]  /*0450*/  SEL R0, R0, RZ, P5 ;  /* 0x000000ff00007207 */ /* 0x008fc80002800000 */
[----:B-1----:R-:W-:Y:S01]  /*0460*/  IADD3 R5, R5, R0, RZ ;  /* 0x0000000005057210 */ /* 0x002fe20007ffe0ff */
[----:B------:R-:W-:Y:S05]  /*0470*/  BRA.DIV ~URZ, `(.L_x_23) ;  /* 0x0000cdc27f007947 */ /* 0x000fea000b800000 */
[----:B------:R-:W1:Y:S02]  /*0480*/  SHFL.UP PT, R0, R5, 0x2, RZ ;  /* 0x0440000005007989 */ /* 0x000e6400000e00ff */
[----:B-1----:R-:W-:-:S05]  /*0490*/  SEL R0, R0, RZ, P4 ;  /* 0x000000ff00007207 */ /* 0x002fca0002000000 */
[----:B------:R-:W-:-:S05]  /*04a0*/  IMAD.IADD R0, R5, 0x1, R0 ;  /* 0x0000000105007824 */ /* 0x000fca00078e0200 */
        /* <DEDUP_REMOVED lines=9> */
[----:B------:R1:W3:Y:S02]  /*0540*/  SHFL.IDX PT, R0, R4, 0x1f, 0x1f ;  /* 0x03e01f0004007f89 */ /* 0x0002e400000e0000 */
.L_x_123:
[----:B---3--:R-:W-:-:S05]  /*0550*/  IMAD R0, R0, c[0x0][0x538], RZ ;  /* 0x00014e0000007a24 */ /* 0x008fca00078e02ff */
[----:B------:R-:W-:-:S04]  /*0560*/  IADD3 R6, R0, R6, RZ ;  /* 0x0000000600067210 */ /* 0x000fc80007ffe0ff */
[----:B------:R-:W-:-:S13]  /*0570*/  ISETP.GT.AND P0, PT, R6, UR4, PT ;  /* 0x0000000406007c0c */ /* 0x000fda000bf04270 */
[----:B-12---:R-:W-:Y:S05]  /*0580*/  @!P0 BRA `(.L_x_24) ;  /* 0xfffffdb000008947 */ /* 0x006fea000383ffff */
.L_x_20:
[----:B--2---:R-:W-:-:S05]  /*0590*/  IADD3 R212, -R0, R6, RZ ;  /* 0x0000000600d47210 */ /* 0x004fca0007ffe1ff */
[----:B------:R-:W-:-:S05]  /*05a0*/  IMAD R0, R4, c[0x0][0x538], R212 ;  /* 0x00014e0004007a24 */ /* 0x000fca00078e02d4 */
[----:B------:R-:W-:Y:S01]  /*05b0*/  ISETP.GT.AND P0, PT, R0, UR4, PT ;  /* 0x0000000400007c0c */ /* 0x000fe2000bf04270 */
[----:B------:R-:W-:-:S12]  /*05c0*/  BRA.DIV ~URZ, `(.L_x_25) ;  /* 0x0000ce327f007947 */ /* 0x000fd8000b800000 */
[----:B------:R-:W-:-:S04]  /*05d0*/  VOTE.ANY R0, PT, !P0 ;  /* 0x0000000000007806 */ /* 0x000fc800040e0100 */
.L_x_124:
[----:B------:R1:W2:Y:S01]  /*05e0*/  POPC R215, R0 ;  /* 0x0000000000d77309 */ /* 0x0002a20000000000 */
[----:B------:R-:W-:Y:S05]  /*05f0*/  BRA.DIV ~URZ, `(.L_x_26) ;  /* 0x0000ce427f007947 */ /* 0x000fea000b800000 */
[----:B--2---:R2:W3:Y:S01]  /*0600*/  SHFL.IDX PT, R11, R8, R215, 0x1f ;  /* 0x00001fd7080b7589 */ /* 0x0044e200000e0000 */
[----:B------:R-:W-:-:S03]  /*0610*/  MOV R6, RZ ;  /* 0x000000ff00067202 */ /* 0x000fc60000000f00 */
[----:B------:R2:W4:Y:S04]  /*0620*/  SHFL.IDX PT, R10, R7, R215, 0x1f ;  /* 0x00001fd7070a7589 */ /* 0x00052800000e0000 */
.L_x_125:
[----:B------:R-:W-:Y:S01]  /*0630*/  ISETP.NE.AND P0, PT, R0, RZ, PT ;  /* 0x000000ff0000720c */ /* 0x000fe20003f05270 */
[----:B------:R-:W-:-:S12]  /*0640*/  BSSY B0, `(.L_x_27) ;  /* 0x0000005000007945 */ /* 0x000fd80003800000 */
[----:B------:R-:W-:Y:S05]  /*0650*/  @!P0 BRA `(.L_x_28) ;  /* 0x0000003000008947 */ /* 0x000fea0003800000 */
[----:B------:R-:W-:Y:S01]  /*0660*/  IADD3 R20, R215, -0x1, RZ ;  /* 0xffffffffd7147810 */ /* 0x000fe20007ffe0ff */
[----:B------:R-:W-:Y:S05]  /*0670*/  BRA.DIV ~URZ, `(.L_x_29) ;  /* 0x0000cea27f007947 */ /* 0x000fea000b800000 */
[----:B------:R1:W2:Y:S02]  /*0680*/  SHFL.IDX PT, R6, R4, R20, 0x1f ;  /* 0x00001f1404067589 */ /* 0x0002a400000e0000 */
.L_x_28:
[----:B------:R-:W-:Y:S05]  /*0690*/  BSYNC B0 ;  /* 0x0000000000007941 */ /* 0x000fea0003800000 */
.L_x_27:
[----:B-1-3--:R-:W-:Y:S01]  /*06a0*/  IABS R0, R11 ;  /* 0x0000000b00007213 */ /* 0x00afe20000000000 */
[----:B--2---:R-:W-:Y:S02]  /*06b0*/  IMAD R212, R6, c[0x0][0x538], R212 ;  /* 0x00014e0006d47a24 */ /* 0x004fe400078e02d4 */
[----:B------:R-:W-:Y:S02]  /*06c0*/  IMAD.IADD R215, R215, 0x1, R9 ;  /* 0x00000001d7d77824 */ /* 0x000fe400078e0209 */
[----:B------:R-:W-:Y:S01]  /*06d0*/  IMAD.MOV.U32 R5, RZ, RZ, R0 ;  /* 0x000000ffff057224 */ /* 0x000fe200078e0000 */
[----:B----4-:R-:W-:Y:S02]  /*06e0*/  IABS R0, R10 ;  /* 0x0000000a00007213 */ /* 0x010fe40000000000 */
[----:B------:R-:W-:Y:S01]  /*06f0*/  IADD3 R213, -R212, UR4, RZ ;  /* 0x00000004d4d57c10 */ /* 0x000fe2000fffe1ff */
[----:B------:R-:W1:Y:S02]  /*0700*/  I2F.RP R2, R5 ;  /* 0x0000000500027306 */ /* 0x000e640000209400 */
[----:B------:R-:W-:Y:S01]  /*0710*/  IMAD.MOV.U32 R7, RZ, RZ, R0 ;  /* 0x000000ffff077224 */ /* 0x000fe200078e0000 */
[----:B------:R-:W-:-:S02]  /*0720*/  IABS R6, R213 ;  /* 0x000000d500067213 */ /* 0x000fc40000000000 */
[----:B------:R-:W-:-:S03]  /*0730*/  IABS R0, R11 ;  /* 0x0000000b00007213 */ /* 0x000fc60000000000 */
[----:B------:R-:W-:Y:S01]  /*0740*/  I2F.RP R8, R7 ;  /* 0x0000000700087306 */ /* 0x000fe20000209400 */
[----:B------:R-:W-:-:S07]  /*0750*/  IADD3 R0, RZ, -R0, RZ ;  /* 0x80000000ff007210 */ /* 0x000fce0007ffe0ff */
[----:B-1----:R-:W1:Y:S02]  /*0760*/  MUFU.RCP R2, R2 ;  /* 0x0000000200027308 */ /* 0x002e640000001000 */
[----:B-1----:R-:W-:-:S06]  /*0770*/  IADD3 R2, R2, 0xffffffe, RZ ;  /* 0x0ffffffe02027810 */ /* 0x002fcc0007ffe0ff */
[----:B------:R-:W1:Y:S02]  /*0780*/  F2I.FTZ.U32.TRUNC.NTZ R3, R2 ;  /* 0x0000000200037305 */ /* 0x000e64000021f000 */
[----:B-1----:R-:W-:-:S04]  /*0790*/  IMAD.MOV R2, RZ, RZ, -R3 ;  /* 0x000000ffff027224 */ /* 0x002fc800078e0a03 */
[----:B------:R-:W-:Y:S02]  /*07a0*/  IMAD R4, R2, R5, RZ ;  /* 0x0000000502047224 */ /* 0x000fe400078e02ff */
[----:B------:R-:W-:-:S04]  /*07b0*/  IMAD.MOV.U32 R2, RZ, RZ, RZ ;  /* 0x000000ffff027224 */ /* 0x000fc800078e00ff */
[----:B------:R-:W-:-:S04]  /*07c0*/  IMAD.HI.U32 R2, R3, R4, R2 ;  /* 0x0000000403027227 */ /* 0x000fc800078e0002 */
[----:B------:R-:W-:-:S04]  /*07d0*/  IMAD.MOV.U32 R3, RZ, RZ, R6 ;  /* 0x000000ffff037224 */ /* 0x000fc800078e0006 */
[----:B------:R-:W-:-:S04]  /*07e0*/  IMAD.HI.U32 R2, R2, R3, RZ ;  /* 0x0000000302027227 */ /* 0x000fc800078e00ff */
[----:B------:R-:W-:Y:S02]  /*07f0*/  IMAD R0, R2, R0, R3 ;  /* 0x0000000002007224 */ /* 0x000fe400078e0203 */
[----:B------:R-:W1:Y:S03]  /*0800*/  MUFU.RCP R3, R8 ;  /* 0x0000000800037308 */ /* 0x000e660000001000 */
[----:B------:R-:W-:Y:S02]  /*0810*/  ISETP.GT.U32.AND P1, PT, R5, R0, PT ;  /* 0x000000000500720c */ /* 0x000fe40003f24070 */
[----:B-1----:R-:W-:-:S11]  /*0820*/  IADD3 R3, R3, 0xffffffe, RZ ;  /* 0x0ffffffe03037810 */ /* 0x002fd60007ffe0ff */
[----:B------:R-:W-:Y:S01]  /*0830*/  @!P1 IMAD.IADD R0, R0, 0x1, -R5 ;  /* 0x0000000100009824 */ /* 0x000fe200078e0a05 */
[----:B------:R-:W-:Y:S02]  /*0840*/  @!P1 IADD3 R2, R2, 0x1, RZ ;  /* 0x0000000102029810 */ /* 0x000fe40007ffe0ff */
[----:B------:R-:W-:Y:S01]  /*0850*/  ISETP.NE.AND P1, PT, R11, RZ, PT ;  /* 0x000000ff0b00720c */ /* 0x000fe20003f25270 */
[----:B------:R-:W1:Y:S01]  /*0860*/  F2I.FTZ.U32.TRUNC.NTZ R3, R3 ;  /* 0x0000000300037305 */ /* 0x000e62000021f000 */
[----:B------:R-:W-:Y:S02]  /*0870*/  ISETP.GE.U32.AND P2, PT, R0, R5, PT ;  /* 0x000000050000720c */ /* 0x000fe40003f46070 */
[----:B------:R-:W-:-:S04]  /*0880*/  LOP3.LUT R0, R213, R11, RZ, 0x3c, !PT ;  /* 0x0000000bd5007212 */ /* 0x000fc800078e3cff */
[----:B------:R-:W-:-:S07]  /*0890*/  ISETP.GE.AND P0, PT, R0, RZ, PT ;  /* 0x000000ff0000720c */ /* 0x000fce0003f06270 */
[----:B------:R-:W-:Y:S02]  /*08a0*/  @P2 IADD3 R2, R2, 0x1, RZ ;  /* 0x0000000102022810 */ /* 0x000fe40007ffe0ff */
[----:B-1----:R-:W-:-:S03]  /*08b0*/  IADD3 R0, RZ, -R3, RZ ;  /* 0x80000003ff007210 */ /* 0x002fc60007ffe0ff */
[----:B------:R-:W-:Y:S02]  /*08c0*/  IMAD.MOV.U32 R4, RZ, RZ, R2 ;  /* 0x000000ffff047224 */ /* 0x000fe400078e0002 */
[----:B------:R-:W-:Y:S01]  /*08d0*/  IMAD.MOV.U32 R2, RZ, RZ, R0 ;  /* 0x000000ffff027224 */ /* 0x000fe200078e0000 */
[----:B------:R-:W-:Y:S01]  /*08e0*/  IABS R0, R10 ;  /* 0x0000000a00007213 */ /* 0x000fe20000000000 */
[----:B------:R-:W-:Y:S01]  /*08f0*/  @!P0 IMAD.MOV R4, RZ, RZ, -R4 ;  /* 0x000000ffff048224 */ /* 0x000fe200078e0a04 */
[----:B------:R-:W-:Y:S01]  /*0900*/  @!P1 LOP3.LUT R4, RZ, R11, RZ, 0x33, !PT ;  /* 0x0000000bff049212 */ /* 0x000fe200078e33ff */
[----:B------:R-:W-:Y:S01]  /*0910*/  IMAD R5, R2, R7, RZ ;  /* 0x0000000702057224 */ /* 0x000fe200078e02ff */
[----:B------:R-:W-:Y:S01]  /*0920*/  MOV R2, RZ ;  /* 0x000000ff00027202 */ /* 0x000fe20000000f00 */
[----:B------:R-:W-:Y:S01]  /*0930*/  IMAD.MOV R6, RZ, RZ, -R0 ;  /* 0x000000ffff067224 */ /* 0x000fe200078e0a00 */
[----:B------:R-:W-:-:S03]  /*0940*/  IABS R8, R4 ;  /* 0x0000000400087213 */ /* 0x000fc60000000000 */
[----:B------:R-:W-:-:S04]  /*0950*/  IMAD.HI.U32 R0, R3, R5, R2 ;  /* 0x0000000503007227 */ /* 0x000fc800078e0002 */
[----:B------:R-:W-:Y:S02]  /*0960*/  IMAD.MOV.U32 R2, RZ, RZ, R8 ;  /* 0x000000ffff027224 */ /* 0x000fe400078e0008 */
[----:B------:R-:W-:Y:S02]  /*0970*/  IMAD.MOV.U32 R3, RZ, RZ, R6 ;  /* 0x000000ffff037224 */ /* 0x000fe400078e0006 */
[----:B------:R-:W-:-:S04]  /*0980*/  IMAD.HI.U32 R0, R0, R2, RZ ;  /* 0x0000000200007227 */ /* 0x000fc800078e00ff */
[----:B------:R-:W-:Y:S02]  /*0990*/  IMAD R2, R0, R3, R2 ;  /* 0x0000000300027224 */ /* 0x000fe400078e0202 */
[----:B------:R-:W-:-:S03]  /*09a0*/  IMAD R3, R4, R11, RZ ;  /* 0x0000000b04037224 */ /* 0x000fc600078e02ff */
[----:B------:R-:W-:Y:S02]  /*09b0*/  ISETP.GT.U32.AND P1, PT, R7, R2, PT ;  /* 0x000000020700720c */ /* 0x000fe40003f24070 */
[----:B------:R-:W-:-:S11]  /*09c0*/  IADD3 R213, R213, -R3, RZ ;  /* 0x80000003d5d57210 */ /* 0x000fd60007ffe0ff */
[----:B------:R-:W-:Y:S01]  /*09d0*/  @!P1 IMAD.IADD R2, R2, 0x1, -R7 ;  /* 0x0000000102029824 */ /* 0x000fe200078e0a07 */
[----:B------:R-:W-:Y:S02]  /*09e0*/  @!P1 IADD3 R0, R0, 0x1, RZ ;  /* 0x0000000100009810 */ /* 0x000fe40007ffe0ff */
[----:B------:R-:W-:Y:S02]  /*09f0*/  ISETP.NE.AND P1, PT, R10, RZ, PT ;  /* 0x000000ff0a00720c */ /* 0x000fe40003f25270 */
[----:B------:R-:W-:Y:S02]  /*0a00*/  ISETP.GE.U32.AND P2, PT, R2, R7, PT ;  /* 0x000000070200720c */ /* 0x000fe40003f46070 */
[----:B------:R-:W-:-:S04]  /*0a10*/  LOP3.LUT R2, R4, R10, RZ, 0x3c, !PT ;  /* 0x0000000a04027212 */ /* 0x000fc800078e3cff */
[----:B------:R-:W-:-:S07]  /*0a20*/  ISETP.GE.AND P0, PT, R2, RZ, PT ;  /* 0x000000ff0200720c */ /* 0x000fce0003f06270 */
[----:B------:R-:W-:-:S06]  /*0a30*/  @P2 IADD3 R0, R0, 0x1, RZ ;  /* 0x0000000100002810 */ /* 0x000fcc0007ffe0ff */
[----:B------:R-:W-:Y:S02]  /*0a40*/  @!P0 IADD3 R0, -R0, RZ, RZ ;  /* 0x000000ff00008210 */ /* 0x000fe40007ffe1ff */
[----:B------:R-:W-:-:S05]  /*0a50*/  @!P1 LOP3.LUT R0, RZ, R10, RZ, 0x33, !PT ;  /* 0x0000000aff009212 */ /* 0x000fca00078e33ff */
[--C-:B------:R-:W-:Y:S02]  /*0a60*/  IMAD.MOV R2, RZ, RZ, -R0.reuse ;  /* 0x000000ffff027224 */ /* 0x100fe400078e0a00 */
[C---:B------:R-:W-:Y:S02]  /*0a70*/  IMAD R0, R10.reuse, 0x1000000, R0 ;  /* 0x010000000a007824 */ /* 0x040fe400078e0200 */
[----:B------:R-:W-:-:S04]  /*0a80*/  IMAD R2, R10, R2, R4 ;  /* 0x000000020a027224 */ /* 0x000fc800078e0204 */
[----:B------:R-:W-:Y:S01]  /*0a90*/  IMAD R214, R2, 0x10000, R0 ;  /* 0x0001000002d67824 */ /* 0x000fe200078e0200 */
[----:B------:R-:W-:Y:S05]  /*0aa0*/  BRA `(.L_x_30) ;  /* 0x0000004000007947 */ /* 0x000fea0003800000 */
.L_x_21:
[----:B--2---:R-:W-:Y:S01]  /*0ab0*/  IMAD.MOV.U32 R213, RZ, RZ, RZ ;  /* 0x000000ffffd57224 */ /* 0x004fe200078e00ff */
[----:B------:R-:W-:Y:S01]  /*0ac0*/  MOV R214, RZ ;  /* 0x000000ff00d67202 */ /* 0x000fe20000000f00 */
[----:B------:R-:W-:Y:S01]  /*0ad0*/  IMAD.U32 R212, RZ, RZ, UR4 ;  /* 0x00000004ffd47e24 */ /* 0x000fe2000f8e00ff */
[----:B------:R-:W-:Y:S02]  /*0ae0*/  MOV R215, c[0x0][0x53c] ;  /* 0x00014f0000d77a02 */ /* 0x000fe40000000f00 */
.L_x_30:
[----:B------:R-:W-:Y:S01]  /*0af0*/  ISETP.NE.AND P0, PT, R12, RZ, PT ;  /* 0x000000ff0c00720c */ /* 0x000fe20003f05270 */
[----:B------:R-:W-:-:S12]  /*0b00*/  WARPSYNC 0xffffffff ;  /* 0xffffffff00007948 */ /* 0x000fd80003800000 */
[----:B------:R1:W-:Y:S04]  /*0b10*/  @!P0 STS.128 [0x18100], R212 ;  /* 0x018100d4ff008388 */ /* 0x0003e80000000c00 */
[----:B------:R-:W-:Y:S06]  /*0b20*/  BAR.ARV 0x5, 0x100 ;  /* 0x0144000000007b1d */ /* 0x000fec0000002000 */
.L_x_19:
[----:B-12---:R-:W-:-:S13]  /*0b30*/  ISETP.GE.AND P0, PT, R215, c[0x0][0x53c], PT ;  /* 0x00014f00d7007a0c */ /* 0x006fda0003f06270 */
[----:B------:R-:W-:Y:S05]  /*0b40*/  @P0 EXIT ;  /* 0x000000000000094d */ /* 0x000fea0003800000 */
[----:B------:R-:W1:Y:S01]  /*0b50*/  S2R R17, SR_TID.X ;  /* 0x0000000000117919 */ /* 0x000e620000002100 */
[----:B------:R-:W-:Y:S02]  /*0b60*/  ULDC UR5, c[0x0][0x2ac] ;  /* 0x0000ab0000057ab9 */ /* 0x000fe40000000800 */
[----:B------:R-:W-:Y:S02]  /*0b70*/  ULDC UR4, c[0x0][0x1d0] ;  /* 0x0000740000047ab9 */ /* 0x000fe40000000800 */
[----:B------:R-:W-:Y:S01]  /*0b80*/  UIMAD UR5, UR5, UR4, URZ ;  /* 0x00000004050572a4 */ /* 0x000fe2000f8e023f */
[----:B-1----:R-:W-:-:S04]  /*0b90*/  SHF.R.S32.HI R9, RZ, 0x1f, R17 ;  /* 0x0000001fff097819 */ /* 0x002fc80000011411 */
[CC--:B------:R-:W-:Y:S02]  /*0ba0*/  LEA.HI R2, R9.reuse, R17.reuse, RZ, 0x4 ;  /* 0x0000001109027211 */ /* 0x0c0fe400078f20ff */
[CC--:B------:R-:W-:Y:S02]  /*0bb0*/  LEA.HI R15, R9.reuse, R17.reuse, RZ, 0x3 ;  /* 0x00000011090f7211 */ /* 0x0c0fe400078f18ff */
[----:B------:R-:W-:Y:S02]  /*0bc0*/  SHF.R.S32.HI R3, RZ, 0x4, R2 ;  /* 0x00000004ff037819 */ /* 0x000fe40000011402 */
[----:B------:R-:W-:Y:S02]  /*0bd0*/  LEA.HI R13, R9, R17, RZ, 0x2 ;  /* 0x00000011090d7211 */ /* 0x000fe400078f10ff */
[----:B------:R-:W-:Y:S02]  /*0be0*/  LEA.HI R0, R2, R3, RZ, 0x1 ;  /* 0x0000000302007211 */ /* 0x000fe400078f08ff */
[----:B------:R-:W-:-:S02]  /*0bf0*/  SHF.R.S32.HI R200, RZ, 0x3, R15 ;  /* 0x00000003ffc87819 */ /* 0x000fc4000001140f */
[----:B------:R-:W-:Y:S02]  /*0c00*/  LOP3.LUT R0, R0, 0xfffffffe, RZ, 0xc0, !PT ;  /* 0xfffffffe00007812 */ /* 0x000fe400078ec0ff */
[--C-:B------:R-:W-:Y:S02]  /*0c10*/  SHF.R.S32.HI R8, RZ, 0x2, R13.reuse ;  /* 0x00000002ff087819 */ /* 0x100fe4000001140d */
[----:B------:R-:W-:Y:S01]  /*0c20*/  LOP3.LUT R196, R15, 0xfffffff8, RZ, 0xc0, !PT ;  /* 0xfffffff80fc47812 */ /* 0x000fe200078ec0ff */
[----:B------:R-:W-:Y:S01]  /*0c30*/  IMAD.IADD R14, R3, 0x1, -R0 ;  /* 0x00000001030e7824 */ /* 0x000fe200078e0a00 */
[----:B------:R-:W-:Y:S01]  /*0c40*/  LOP3.LUT R0, R2, 0xfffffff0, RZ, 0xc0, !PT ;  /* 0xfffffff002007812 */ /* 0x000fe200078ec0ff */
[----:B------:R-:W-:Y:S01]  /*0c50*/  IMAD.SHL.U32 R3, R200, 0x40, RZ ;  /* 0x00000040c8037824 */ /* 0x000fe200078e00ff */
[----:B------:R-:W-:Y:S01]  /*0c60*/  SHF.R.S32.HI R2, RZ, 0x1f, R13 ;  /* 0x0000001fff027819 */ /* 0x000fe2000001140d */
[----:B------:R-:W-:Y:S01]  /*0c70*/  IMAD.IADD R196, R17, 0x1, -R196 ;  /* 0x0000000111c47824 */ /* 0x000fe200078e0ac4 */
[-C--:B------:R-:W-:Y:S01]  /*0c80*/  LEA.HI R7, R9, R17.reuse, RZ, 0x5 ;  /* 0x0000001109077211 */ /* 0x080fe200078f28ff */
[----:B------:R-:W-:Y:S01]  /*0c90*/  IMAD.IADD R0, R17, 0x1, -R0 ;  /* 0x0000000111007824 */ /* 0x000fe200078e0a00 */
[----:B------:R-:W-:Y:S01]  /*0ca0*/  LEA.HI R2, R2, R8, RZ, 0x3 ;  /* 0x0000000802027211 */ /* 0x000fe200078f18ff */
[----:B------:R-:W-:Y:S01]  /*0cb0*/  IMAD.SHL.U32 R192, R196, 0x8, RZ ;  /* 0x00000008c4c07824 */ /* 0x000fe200078e00ff */
[----:B------:R-:W-:-:S02]  /*0cc0*/  LEA.HI R9, R9, R17, RZ, 0x6 ;  /* 0x0000001109097211 */ /* 0x000fc400078f30ff */
[----:B------:R-:W-:Y:S02]  /*0cd0*/  SHF.R.S32.HI R5, RZ, 0x1f, R0 ;  /* 0x0000001fff057819 */ /* 0x000fe40000011400 */
[----:B------:R-:W-:Y:S01]  /*0ce0*/  LOP3.LUT R4, R2, 0xfffffff8, RZ, 0xc0, !PT ;  /* 0xfffffff802047812 */ /* 0x000fe200078ec0ff */
[----:B------:R-:W-:Y:S01]  /*0cf0*/  IMAD.SHL.U32 R9, R9, 0x8, RZ ;  /* 0x0000000809097824 */ /* 0x000fe200078e00ff */
[----:B------:R-:W-:Y:S02]  /*0d00*/  LEA.HI R10, R5, R0, RZ, 0x3 ;  /* 0x00000000050a7211 */ /* 0x000fe400078f18ff */
[----:B------:R-:W-:Y:S01]  /*0d10*/  LOP3.LUT R2, R3, 0x1c0, RZ, 0xc0, !PT ;  /* 0x000001c003027812 */ /* 0x000fe200078ec0ff */
[----:B------:R-:W-:Y:S01]  /*0d20*/  IMAD.IADD R8, R8, 0x1, -R4 ;  /* 0x0000000108087824 */ /* 0x000fe200078e0a04 */
[----:B------:R-:W-:Y:S02]  /*0d30*/  LOP3.LUT R3, R10, 0xfffffff8, RZ, 0xc0, !PT ;  /* 0xfffffff80a037812 */ /* 0x000fe400078ec0ff */
[----:B------:R-:W-:-:S02]  /*0d40*/  SHF.R.U32.HI R4, RZ, 0x3, R2 ;  /* 0x00000003ff047819 */ /* 0x000fc40000011602 */
[----:B------:R-:W-:Y:S01]  /*0d50*/  LOP3.LUT R2, R2, 0x38, R192, 0xf8, !PT ;  /* 0x0000003802027812 */ /* 0x000fe200078ef8c0 */
[----:B------:R-:W-:Y:S01]  /*0d60*/  IMAD.IADD R5, R0, 0x1, -R3 ;  /* 0x0000000100057824 */ /* 0x000fe200078e0a03 */
[----:B------:R-:W-:Y:S02]  /*0d70*/  LOP3.LUT R0, R7, 0xffffffe0, RZ, 0xc0, !PT ;  /* 0xffffffe007007812 */ /* 0x000fe400078ec0ff */
[----:B------:R-:W-:Y:S02]  /*0d80*/  LOP3.LUT R12, R2, R4, RZ, 0x3c, !PT ;  /* 0x00000004020c7212 */ /* 0x000fe400078e3cff */
[--C-:B------:R-:W-:Y:S01]  /*0d90*/  SHF.R.S32.HI R4, RZ, 0x5, R7.reuse ;  /* 0x00000005ff047819 */ /* 0x100fe20000011407 */
[----:B------:R-:W-:Y:S01]  /*0da0*/  IMAD.IADD R16, R17, 0x1, -R0 ;  /* 0x0000000111107824 */ /* 0x000fe200078e0a00 */
[----:B------:R-:W-:Y:S01]  /*0db0*/  SHF.R.S32.HI R2, RZ, 0x1f, R7 ;  /* 0x0000001fff027819 */ /* 0x000fe20000011407 */
[----:B------:R-:W-:Y:S01]  /*0dc0*/  IMAD.SHL.U32 R0, R196, 0x40, RZ ;  /* 0x00000040c4007824 */ /* 0x000fe200078e00ff */
[----:B------:R-:W-:-:S02]  /*0dd0*/  LOP3.LUT R6, R8, 0x1, RZ, 0xc0, !PT ;  /* 0x0000000108067812 */ /* 0x000fc400078ec0ff */
[----:B------:R-:W-:Y:S02]  /*0de0*/  LEA.HI R2, R2, R4, RZ, 0x3 ;  /* 0x0000000402027211 */ /* 0x000fe400078f18ff */
[----:B------:R-:W-:Y:S02]  /*0df0*/  SHF.R.S32.HI R11, RZ, 0x1f, R16 ;  /* 0x0000001fff0b7819 */ /* 0x000fe40000011410 */
[----:B------:R-:W-:Y:S02]  /*0e00*/  LOP3.LUT R0, R0, 0x1c0, RZ, 0xc0, !PT ;  /* 0x000001c000007812 */ /* 0x000fe400078ec0ff */
[----:B------:R-:W-:Y:S02]  /*0e10*/  LOP3.LUT R2, R2, 0xffffff8, RZ, 0xc0, !PT ;  /* 0x0ffffff802027812 */ /* 0x000fe400078ec0ff */
[----:B------:R-:W-:Y:S02]  /*0e20*/  ISETP.NE.U32.AND P0, PT, R6, 0x1, PT ;  /* 0x000000010600780c */ /* 0x000fe40003f05070 */
[----:B------:R-:W-:Y:S01]  /*0e30*/  LEA.HI R11, R11, R16, RZ, 0x2 ;  /* 0x000000100b0b7211 */ /* 0x000fe200078f10ff */
[----:B------:R-:W-:Y:S01]  /*0e40*/  IMAD.IADD R3, R4, 0x1, -R2 ;  /* 0x0000000104037824 */ /* 0x000fe200078e0a02 */
[----:B------:R-:W-:-:S02]  /*0e50*/  LOP3.LUT R7, R0, 0x8, R15, 0xf8, !PT ;  /* 0x0000000800077812 */ /* 0x000fc400078ef80f */
[----:B------:R-:W-:Y:S02]  /*0e60*/  SHF.R.U32.HI R6, RZ, 0x3, R0 ;  /* 0x00000003ff067819 */ /* 0x000fe40000011600 */
[----:B------:R-:W-:Y:S02]  /*0e70*/  LOP3.LUT R0, R13, 0xfffffffc, RZ, 0xc0, !PT ;  /* 0xfffffffc0d007812 */ /* 0x000fe400078ec0ff */
[----:B------:R-:W-:Y:S02]  /*0e80*/  SHF.R.S32.HI R2, RZ, 0x2, R11 ;  /* 0x00000002ff027819 */ /* 0x000fe4000001140b */
[----:B------:R-:W-:Y:S01]  /*0e90*/  LOP3.LUT R13, R7, R6, RZ, 0x3c, !PT ;  /* 0x00000006070d7212 */ /* 0x000fe200078e3cff */
[----:B------:R-:W-:Y:S01]  /*0ea0*/  IMAD.IADD R0, R17, 0x1, -R0 ;  /* 0x0000000111007824 */ /* 0x000fe200078e0a00 */
[----:B------:R-:W-:Y:S01]  /*0eb0*/  LOP3.LUT P4, RZ, R5, 0x2, RZ, 0xc0, !PT ;  /* 0x0000000205ff7812 */ /* 0x000fe2000788c0ff */
[----:B------:R-:W-:Y:S01]  /*0ec0*/  IMAD R15, R3, 0x10, R2 ;  /* 0x00000010030f7824 */ /* 0x000fe200078e0202 */
[C---:B------:R-:W-:Y:S01]  /*0ed0*/  LOP3.LUT P3, RZ, R5.reuse, 0x4, RZ, 0xc0, !PT ;  /* 0x0000000405ff7812 */ /* 0x040fe2000786c0ff */
[----:B------:R-:W-:Y:S01]  /*0ee0*/  IMAD.SHL.U32 R2, R5, 0x40, RZ ;  /* 0x0000004005027824 */ /* 0x000fe200078e00ff */
[----:B------:R-:W-:Y:S01]  /*0ef0*/  LEA.HI R3, R0, R0, RZ, 0x1 ;  /* 0x0000000000037211 */ /* 0x000fe200078f08ff */
[----:B------:R-:W-:Y:S01]  /*0f00*/  IMAD.SHL.U32 R7, R4, 0x400, RZ ;  /* 0x0000040004077824 */ /* 0x000fe200078e00ff */
[C---:B------:R-:W-:Y:S01]  /*0f10*/  R2P PR, R8.reuse, 0x6 ;  /* 0x0000000608007804 */ /* 0x040fe20000000000 */
[----:B------:R-:W-:Y:S01]  /*0f20*/  IMAD.SHL.U32 R4, R8, 0x40, RZ ;  /* 0x0000004008047824 */ /* 0x000fe200078e00ff */
[----:B------:R-:W-:Y:S01]  /*0f30*/  LOP3.LUT R2, R2, 0x1c0, RZ, 0xc0, !PT ;  /* 0x000001c002027812 */ /* 0x000fe200078ec0ff */
[----:B------:R-:W-:Y:S01]  /*0f40*/  IMAD.SHL.U32 R6, R14, 0x8, RZ ;  /* 0x000000080e067824 */ /* 0x000fe200078e00ff */
[----:B------:R-:W-:Y:S01]  /*0f50*/  LOP3.LUT R3, R3, 0x1ffffffe, RZ, 0xc0, !PT ;  /* 0x1ffffffe03037812 */ /* 0x000fe200078ec0ff */
[----:B------:R-:W-:Y:S01]  /*0f60*/  IMAD.SHL.U32 R8, R10, 0x40, RZ ;  /* 0x000000400a087824 */ /* 0x000fe200078e00ff */
[----:B------:R-:W-:Y:S01]  /*0f70*/  LOP3.LUT R4, R4, 0x1c0, RZ, 0xc0, !PT ;  /* 0x000001c004047812 */ /* 0x000fe200078ec0ff */
[----:B------:R-:W-:Y:S01]  /*0f80*/  IMAD R5, R0, 0x2, R7 ;  /* 0x0000000200057824 */ /* 0x000fe200078e0207 */
[----:B------:R-:W-:Y:S01]  /*0f90*/  LOP3.LUT R6, R2, 0x8, R6, 0xf8, !PT ;  /* 0x0000000802067812 */ /* 0x000fe200078ef806 */
[----:B------:R-:W-:Y:S01]  /*0fa0*/  IMAD.MOV.U32 R10, RZ, RZ, 0x40 ;  /* 0x00000040ff0a7424 */ /* 0x000fe200078e00ff */
[----:B------:R-:W-:Y:S01]  /*0fb0*/  LOP3.LUT R12, R12, 0x7ffffe00, R9, 0xf8, !PT ;  /* 0x7ffffe000c0c7812 */ /* 0x000fe200078ef809 */
[----:B------:R-:W-:Y:S01]  /*0fc0*/  IMAD.IADD R9, R0, 0x1, -R3 ;  /* 0x0000000100097824 */ /* 0x000fe200078e0a03 */
[----:B------:R-:W-:Y:S01]  /*0fd0*/  SHF.R.U32.HI R2, RZ, 0x3, R2 ;  /* 0x00000003ff027819 */ /* 0x000fe20000011602 */
[----:B------:R-:W-:Y:S01]  /*0fe0*/  STL [R1+0x8], R15 ;  /* 0x0000080f01007387 */ /* 0x000fe20000100800 */
[----:B------:R-:W-:Y:S01]  /*0ff0*/  LEA.HI R3, R4, R4, RZ, 0x1d ;  /* 0x0000000404037211 */ /* 0x000fe200078fe8ff */
[----:B------:R-:W-:Y:S01]  /*1000*/  IMAD R9, R9, 0x8, R15 ;  /* 0x0000000809097824 */ /* 0x000fe200078e020f */
[----:B------:R-:W-:Y:S01]  /*1010*/  LOP3.LUT R2, R6, R2, RZ, 0x3c, !PT ;  /* 0x0000000206027212 */ /* 0x000fe200078e3cff */
[----:B------:R-:W-:Y:S01]  /*1020*/  IMAD R0, R14, 0x200, R13 ;  /* 0x000002000e007824 */ /* 0x000fe200078e020d */
[----:B------:R-:W-:Y:S01]  /*1030*/  LOP3.LUT R4, R8, 0xfffffe00, RZ, 0xc0, !PT ;  /* 0xfffffe0008047812 */ /* 0x000fe200078ec0ff */
[----:B------:R-:W-:Y:S01]  /*1040*/  IMAD.IADD R8, R5, 0x1, R3 ;  /* 0x0000000105087824 */ /* 0x000fe200078e0203 */
[----:B------:R-:W-:Y:S01]  /*1050*/  IADD3 R197, R192, 0x40, RZ ;  /* 0x00000040c0c57810 */ /* 0x000fe20007ffe0ff */
[----:B------:R1:W-:Y:S01]  /*1060*/  STL [R1+0xc], R9 ;  /* 0x00000c0901007387 */ /* 0x0003e20000100800 */
[CC--:B------:R-:W-:Y:S01]  /*1070*/  IADD3 R3, R2.reuse, R4.reuse, R7 ;  /* 0x0000000402037210 */ /* 0x0c0fe20007ffe007 */
[----:B------:R-:W-:Y:S01]  /*1080*/  IMAD.MOV.U32 R7, RZ, RZ, 0x20 ;  /* 0x00000020ff077424 */ /* 0x000fe200078e00ff */
[----:B------:R-:W-:Y:S01]  /*1090*/  LOP3.LUT R4, R2, R4, RZ, 0xfc, !PT ;  /* 0x0000000402047212 */ /* 0x000fe200078efcff */
[----:B------:R-:W-:Y:S01]  /*10a0*/  IMAD.SHL.U32 R187, R12, 0x2, RZ ;  /* 0x000000020cbb7824 */ /* 0x000fe200078e00ff */
[----:B------:R-:W-:-:S02]  /*10b0*/  LOP3.LUT R2, R11, 0x7ffffffc, RZ, 0xc0, !PT ;  /* 0x7ffffffc0b027812 */ /* 0x000fc400078ec0ff */
[----:B------:R-:W-:Y:S02]  /*10c0*/  IADD3 R198, R192, 0x80, RZ ;  /* 0x00000080c0c67810 */ /* 0x000fe40007ffe0ff */
[----:B------:R-:W-:Y:S01]  /*10d0*/  SHF.R.S32.HI R5, RZ, 0x1f, R197 ;  /* 0x0000001fff057819 */ /* 0x000fe200000114c5 */
[----:B------:R-:W-:Y:S01]  /*10e0*/  IMAD.IADD R2, R16, 0x1, -R2 ;  /* 0x0000000110027824 */ /* 0x000fe200078e0a02 */
[C---:B------:R-:W-:Y:S02]  /*10f0*/  SEL R5, R7.reuse, 0xffffffe0, !P1 ;  /* 0xffffffe007057807 */ /* 0x040fe40004800000 */
[----:B------:R-:W-:Y:S01]  /*1100*/  SHF.R.S32.HI R6, RZ, 0x1f, R198 ;  /* 0x0000001fff067819 */ /* 0x000fe200000114c6 */
[----:B------:R-:W-:Y:S01]  /*1110*/  IMAD.SHL.U32 R222, R2, 0x2, RZ ;  /* 0x0000000202de7824 */ /* 0x000fe200078e00ff */
[----:B------:R-:W-:Y:S02]  /*1120*/  SEL R2, R7, 0xffffffe0, !P4 ;  /* 0xffffffe007027807 */ /* 0x000fe40006000000 */
[----:B------:R-:W-:-:S02]  /*1130*/  SEL R6, R10, 0xffffffc0, !P2 ;  /* 0xffffffc00a067807 */ /* 0x000fc40005000000 */
[C---:B------:R-:W-:Y:S02]  /*1140*/  IADD3 R249, R222.reuse, 0x8, RZ ;  /* 0x00000008def97810 */ /* 0x040fe40007ffe0ff */
[C---:B------:R-:W-:Y:S02]  /*1150*/  IADD3 R246, R222.reuse, 0x20, RZ ;  /* 0x00000020def67810 */ /* 0x040fe40007ffe0ff */
[C---:B------:R-:W-:Y:S02]  /*1160*/  IADD3 R243, R222.reuse, 0x38, RZ ;  /* 0x00000038def37810 */ /* 0x040fe40007ffe0ff */
[C---:B------:R-:W-:Y:S02]  /*1170*/  IADD3 R240, R222.reuse, 0x50, RZ ;  /* 0x00000050def07810 */ /* 0x040fe40007ffe0ff */
[----:B------:R-:W-:Y:S02]  /*1180*/  IADD3 R237, R222, 0x68, RZ ;  /* 0x00000068deed7810 */ /* 0x000fe40007ffe0ff */
[----:B------:R-:W-:-:S02]  /*1190*/  SHF.R.S32.HI R7, RZ, 0x1f, R249 ;  /* 0x0000001fff077819 */ /* 0x000fc400000114f9 */
[C---:B------:R-:W-:Y:S02]  /*11a0*/  IADD3 R234, R222.reuse, 0x80, RZ ;  /* 0x00000080deea7810 */ /* 0x040fe40007ffe0ff */
[----:B------:R-:W-:Y:S02]  /*11b0*/  SHF.R.S32.HI R7, RZ, 0x1f, R246 ;  /* 0x0000001fff077819 */ /* 0x000fe400000114f6 */
[C---:B------:R-:W-:Y:S02]  /*11c0*/  IADD3 R231, R222.reuse, 0x98, RZ ;  /* 0x00000098dee77810 */ /* 0x040fe40007ffe0ff */
[----:B------:R-:W-:Y:S02]  /*11d0*/  SHF.R.S32.HI R7, RZ, 0x1f, R243 ;  /* 0x0000001fff077819 */ /* 0x000fe400000114f3 */
[----:B------:R-:W-:Y:S02]  /*11e0*/  IADD3 R228, R222, 0xb0, RZ ;  /* 0x000000b0dee47810 */ /* 0x000fe40007ffe0ff */
[----:B------:R-:W-:-:S02]  /*11f0*/  LEA R223, R8, 0x80, 0x1 ;  /* 0x0000008008df7811 */ /* 0x000fc400078e08ff */
[----:B------:R-:W-:Y:S02]  /*1200*/  SHF.R.S32.HI R7, RZ, 0x1f, R240 ;  /* 0x0000001fff077819 */ /* 0x000fe400000114f0 */
[----:B------:R-:W-:Y:S01]  /*1210*/  SHF.R.S32.HI R7, RZ, 0x1f, R237 ;  /* 0x0000001fff077819 */ /* 0x000fe200000114ed */
[C---:B------:R-:W-:Y:S01]  /*1220*/  IMAD.IADD R226, R223.reuse, 0x1, R5 ;  /* 0x00000001dfe27824 */ /* 0x040fe200078e0205 */
[----:B------:R-:W-:Y:S02]  /*1230*/  SHF.R.S32.HI R7, RZ, 0x1f, R234 ;  /* 0x0000001fff077819 */ /* 0x000fe400000114ea */
[----:B------:R-:W-:Y:S01]  /*1240*/  SHF.R.S32.HI R7, RZ, 0x1f, R231 ;  /* 0x0000001fff077819 */ /* 0x000fe200000114e7 */
[----:B------:R-:W-:Y:S01]  /*1250*/  IMAD.IADD R252, R226, 0x1, R6 ;  /* 0x00000001e2fc7824 */ /* 0x000fe200078e0206 */
[----:B------:R-:W-:Y:S01]  /*1260*/  SHF.R.S32.HI R7, RZ, 0x1f, R228 ;  /* 0x0000001fff077819 */ /* 0x000fe200000114e4 */
[----:B------:R-:W-:Y:S01]  /*1270*/  IMAD.IADD R7, R223, 0x1, R6 ;  /* 0x00000001df077824 */ /* 0x000fe200078e0206 */
[----:B------:R-:W-:-:S02]  /*1280*/  IADD3 R247, R222, 0x18, RZ ;  /* 0x00000018def77810 */ /* 0x000fc40007ffe0ff */
[C---:B------:R-:W-:Y:S02]  /*1290*/  IADD3 R248, R222.reuse, 0x10, RZ ;  /* 0x00000010def87810 */ /* 0x040fe40007ffe0ff */
[----:B------:R2:W-:Y:S01]  /*12a0*/  STL [R1], R7 ;  /* 0x0000000701007387 */ /* 0x0005e20000100800 */
[C---:B------:R-:W-:Y:S02]  /*12b0*/  IADD3 R244, R222.reuse, 0x30, RZ ;  /* 0x00000030def47810 */ /* 0x040fe40007ffe0ff */
[C---:B------:R-:W-:Y:S02]  /*12c0*/  IADD3 R224, R223.reuse, -0x10, RZ ;  /* 0xfffffff0dfe07810 */ /* 0x040fe40007ffe0ff */
[C---:B------:R-:W-:Y:S02]  /*12d0*/  IADD3 R245, R222.reuse, 0x28, RZ ;  /* 0x00000028def57810 */ /* 0x040fe40007ffe0ff */
[----:B------:R-:W-:Y:S02]  /*12e0*/  IADD3 R241, R222, 0x48, RZ ;  /* 0x00000048def17810 */ /* 0x000fe40007ffe0ff */
[----:B------:R-:W-:-:S02]  /*12f0*/  @P0 IADD3 R224, R223, 0x10, RZ ;  /* 0x00000010dfe00810 */ /* 0x000fc40007ffe0ff */
[----:B------:R-:W-:Y:S02]  /*1300*/  LEA R183, R3, 0xc100, 0x1 ;  /* 0x0000c10003b77811 */ /* 0x000fe400078e08ff */
[----:B------:R-:W-:Y:S01]  /*1310*/  LEA R177, R4, 0x100, 0x1 ;  /* 0x0000010004b17811 */ /* 0x000fe200078e08ff */
[----:B------:R-:W-:Y:S01]  /*1320*/  IMAD.IADD R225, R5, 0x1, R224 ;  /* 0x0000000105e17824 */ /* 0x000fe200078e02e0 */
[C---:B------:R-:W-:Y:S01]  /*1330*/  IADD3 R242, R222.reuse, 0x40, RZ ;  /* 0x00000040def27810 */ /* 0x040fe20007ffe0ff */
[----:B------:R-:W-:Y:S01]  /*1340*/  IMAD.IADD R184, R183, 0x1, R2 ;  /* 0x00000001b7b87824 */ /* 0x000fe200078e0202 */
[----:B------:R-:W-:Y:S01]  /*1350*/  IADD3 R238, R222, 0x60, RZ ;  /* 0x00000060deee7810 */ /* 0x000fe20007ffe0ff */
[----:B------:R-:W-:Y:S01]  /*1360*/  IMAD.IADD R178, R2, 0x1, R177 ;  /* 0x0000000102b27824 */ /* 0x000fe200078e02b1 */
[----:B------:R-:W-:Y:S01]  /*1370*/  IADD3 R239, R222, 0x58, RZ ;  /* 0x00000058deef7810 */ /* 0x000fe20007ffe0ff */
[----:B------:R-:W-:Y:S01]  /*1380*/  IMAD.IADD R251, R6, 0x1, R224 ;  /* 0x0000000106fb7824 */ /* 0x000fe200078e02e0 */
[----:B------:R-:W-:Y:S01]  /*1390*/  IADD3 R235, R222, 0x78, RZ ;  /* 0x00000078deeb7810 */ /* 0x000fe20007ffe0ff */
[----:B------:R-:W-:Y:S01]  /*13a0*/  IMAD.IADD R250, R225, 0x1, R6 ;  /* 0x00000001e1fa7824 */ /* 0x000fe200078e0206 */
[----:B------:R-:W-:-:S02]  /*13b0*/  SHF.R.S32.HI R8, RZ, 0x1f, R247 ;  /* 0x0000001fff087819 */ /* 0x000fc400000114f7 */
[----:B------:R-:W-:Y:S02]  /*13c0*/  LEA R103, R0, 0x6100, 0x1 ;  /* 0x0000610000677811 */ /* 0x000fe400078e08ff */
[C---:B------:R-:W-:Y:S02]  /*13d0*/  IADD3 R236, R222.reuse, 0x70, RZ ;  /* 0x00000070deec7810 */ /* 0x040fe40007ffe0ff */
[----:B------:R-:W-:Y:S02]  /*13e0*/  IADD3 R232, R222, 0x90, RZ ;  /* 0x00000090dee87810 */ /* 0x000fe40007ffe0ff */
[----:B-1----:R-:W-:Y:S02]  /*13f0*/  SHF.R.S32.HI R9, RZ, 0x1f, R248 ;  /* 0x0000001fff097819 */ /* 0x002fe400000114f8 */
[----:B------:R-:W-:Y:S02]  /*1400*/  SHF.R.S32.HI R8, RZ, 0x1f, R244 ;  /* 0x0000001fff087819 */ /* 0x000fe400000114f4 */
[----:B------:R-:W-:-:S02]  /*1410*/  SEL R0, R10, 0xffffffc0, !P3 ;  /* 0xffffffc00a007807 */ /* 0x000fc40005800000 */
[C---:B------:R-:W-:Y:S02]  /*1420*/  IADD3 R233, R222.reuse, 0x88, RZ ;  /* 0x00000088dee97810 */ /* 0x040fe40007ffe0ff */
[----:B------:R-:W-:Y:S01]  /*1430*/  IADD3 R229, R222, 0xa8, RZ ;  /* 0x000000a8dee57810 */ /* 0x000fe20007ffe0ff */
[--C-:B------:R-:W-:Y:S01]  /*1440*/  IMAD.IADD R186, R183, 0x1, R0.reuse ;  /* 0x00000001b7ba7824 */ /* 0x100fe200078e0200 */
[----:B------:R-:W-:Y:S01]  /*1450*/  SHF.R.S32.HI R9, RZ, 0x1f, R245 ;  /* 0x0000001fff097819 */ /* 0x000fe200000114f5 */
[----:B------:R-:W-:Y:S01]  /*1460*/  IMAD.IADD R180, R0, 0x1, R177 ;  /* 0x0000000100b47824 */ /* 0x000fe200078e02b1 */
[----:B------:R-:W-:Y:S01]  /*1470*/  SHF.R.S32.HI R8, RZ, 0x1f, R241 ;  /* 0x0000001fff087819 */ /* 0x000fe200000114f1 */
[----:B------:R-:W-:Y:S01]  /*1480*/  IMAD.IADD R185, R184, 0x1, R0 ;  /* 0x00000001b8b97824 */ /* 0x000fe200078e0200 */
[----:B------:R-:W-:Y:S01]  /*1490*/  IADD3 R230, R222, 0xa0, RZ ;  /* 0x000000a0dee67810 */ /* 0x000fe20007ffe0ff */
[----:B------:R-:W-:Y:S01]  /*14a0*/  IMAD.IADD R179, R0, 0x1, R178 ;  /* 0x0000000100b37824 */ /* 0x000fe200078e02b2 */
[----:B------:R-:W-:-:S02]  /*14b0*/  IADD3 R227, R222, 0xb8, RZ ;  /* 0x000000b8dee37810 */ /* 0x000fc40007ffe0ff */
[----:B------:R-:W-:Y:S02]  /*14c0*/  SHF.R.S32.HI R9, RZ, 0x1f, R242 ;  /* 0x0000001fff097819 */ /* 0x000fe400000114f2 */
[----:B------:R-:W-:Y:S02]  /*14d0*/  SHF.R.S32.HI R8, RZ, 0x1f, R238 ;  /* 0x0000001fff087819 */ /* 0x000fe400000114ee */
[----:B------:R-:W-:Y:S02]  /*14e0*/  SHF.R.S32.HI R9, RZ, 0x1f, R239 ;  /* 0x0000001fff097819 */ /* 0x000fe400000114ef */
[----:B------:R-:W-:Y:S02]  /*14f0*/  SHF.R.S32.HI R8, RZ, 0x1f, R235 ;  /* 0x0000001fff087819 */ /* 0x000fe400000114eb */
[----:B------:R-:W-:Y:S02]  /*1500*/  SHF.R.S32.HI R9, RZ, 0x1f, R236 ;  /* 0x0000001fff097819 */ /* 0x000fe400000114ec */
[----:B------:R-:W-:-:S02]  /*1510*/  SHF.R.S32.HI R8, RZ, 0x1f, R232 ;  /* 0x0000001fff087819 */ /* 0x000fc400000114e8 */
[----:B------:R-:W-:Y:S02]  /*1520*/  SHF.R.S32.HI R9, RZ, 0x1f, R233 ;  /* 0x0000001fff097819 */ /* 0x000fe400000114e9 */
[----:B------:R-:W-:Y:S02]  /*1530*/  SHF.R.S32.HI R8, RZ, 0x1f, R229 ;  /* 0x0000001fff087819 */ /* 0x000fe400000114e5 */
[----:B------:R-:W-:Y:S02]  /*1540*/  SHF.R.S32.HI R11, RZ, 0x1f, R192 ;  /* 0x0000001fff0b7819 */ /* 0x000fe400000114c0 */
[----:B------:R-:W-:Y:S02]  /*1550*/  SHF.R.S32.HI R9, RZ, 0x1f, R230 ;  /* 0x0000001fff097819 */ /* 0x000fe400000114e6 */
[----:B--2---:R-:W-:Y:S02]  /*1560*/  SHF.R.S32.HI R8, RZ, 0x1f, R227 ;  /* 0x0000001fff087819 */ /* 0x004fe400000114e3 */
.L_x_121:
[----:B------:R-:W-:-:S04]  /*1570*/  IMAD.MOV.U32 R8, RZ, RZ, 0x4 ;  /* 0x00000004ff087424 */ /* 0x000fc800078e00ff */
[----:B------:R-:W-:-:S05]  /*1580*/  IMAD.WIDE R2, R215, R8, c[0x0][0x588] ;  /* 0x00016200d7027625 */ /* 0x000fca00078e0208 */
[----:B------:R-:W2:Y:S01]  /*1590*/  LDG.E R211, [R2.64] ;  /* 0x0000000602d37981 */ /* 0x000ea2000c1e1900 */
[----:B------:R-:W-:Y:S01]  /*15a0*/  ISETP.NE.U32.AND P4, PT, RZ, c[0x0][0x370], PT ;  /* 0x0000dc00ff007a0c */ /* 0x000fe20003f85070 */
[----:B------:R-:W-:Y:S01]  /*15b0*/  IMAD.MOV.U32 R201, RZ, RZ, RZ ;  /* 0x000000ffffc97224 */ /* 0x000fe200078e00ff */
[----:B------:R-:W-:Y:S01]  /*15c0*/  ISETP.NE.U32.AND P3, PT, RZ, c[0x0][0x360], PT ;  /* 0x0000d800ff007a0c */ /* 0x000fe20003f65070 */
[----:B------:R-:W-:Y:S01]  /*15d0*/  IMAD.MOV.U32 R11, RZ, RZ, RZ ;  /* 0x000000ffff0b7224 */ /* 0x000fe200078e00ff */
[----:B------:R-:W-:Y:S02]  /*15e0*/  ISETP.NE.AND.EX P4, PT, RZ, c[0x0][0x374], PT, P4 ;  /* 0x0000dd00ff007a0c */ /* 0x000fe40003f85340 */
[----:B------:R-:W-:Y:S02]  /*15f0*/  ISETP.NE.AND.EX P3, PT, RZ, c[0x0][0x364], PT, P3 ;  /* 0x0000d900ff007a0c */ /* 0x000fe40003f65330 */
[----:B------:R-:W-:-:S04]  /*1600*/  ISETP.NE.U32.AND P0, PT, RZ, c[0x0][0x348], PT ;  /* 0x0000d200ff007a0c */ /* 0x000fc80003f05070 */
[----:B------:R-:W-:Y:S02]  /*1610*/  ISETP.NE.AND.EX P0, PT, RZ, c[0x0][0x34c], PT, P0 ;  /* 0x0000d300ff007a0c */ /* 0x000fe40003f05300 */
[----:B--2---:R-:W-:Y:S01]  /*1620*/  SHF.R.S32.HI R220, RZ, 0x1f, R211 ;  /* 0x0000001fffdc7819 */ /* 0x004fe200000114d3 */
[C---:B------:R-:W-:Y:S02]  /*1630*/  IMAD.SHL.U32 R216, R211.reuse, 0x4, RZ ;  /* 0x00000004d3d87824 */ /* 0x040fe400078e00ff */
[C---:B------:R-:W-:Y:S02]  /*1640*/  @P4 LEA R6, P2, R211.reuse, c[0x0][0x370], 0x2 ;  /* 0x0000dc00d3064a11 */ /* 0x040fe400078410ff */
[C-C-:B------:R-:W-:Y:S02]  /*1650*/  SHF.L.U64.HI R217, R211.reuse, 0x2, R220.reuse ;  /* 0x00000002d3d97819 */ /* 0x140fe400000102dc */
[----:B------:R-:W-:Y:S02]  /*1660*/  @P4 LEA.HI.X R7, R211, c[0x0][0x374], R220, 0x2, P2 ;  /* 0x0000dd00d3074a11 */ /* 0x000fe400010f14dc */
[----:B------:R-:W-:-:S02]  /*1670*/  @P3 IADD3 R4, P1, R216, c[0x0][0x360], RZ ;  /* 0x0000d800d8043a10 */ /* 0x000fc40007f3e0ff */
[----:B------:R-:W-:Y:S01]  /*1680*/  IADD3 R2, P2, R216, c[0x0][0x348], RZ ;  /* 0x0000d200d8027a10 */ /* 0x000fe20007f5e0ff */
[----:B------:R1:W5:Y:S01]  /*1690*/  @P4 LDG.E R201, [R6.64] ;  /* 0x0000000606c94981 */ /* 0x000362000c1e1900 */
[C---:B------:R-:W-:Y:S02]  /*16a0*/  @P3 IADD3.X R5, R217.reuse, c[0x0][0x364], RZ, P1, !PT ;  /* 0x0000d900d9053a10 */ /* 0x040fe40000ffe4ff */
[----:B------:R-:W-:-:S03]  /*16b0*/  IADD3.X R3, R217, c[0x0][0x34c], RZ, P2, !PT ;  /* 0x0000d300d9037a10 */ /* 0x000fc600017fe4ff */
[----:B------:R1:W5:Y:S04]  /*16c0*/  @P3 LDG.E R15, [R4.64] ;  /* 0x00000006040f3981 */ /* 0x000368000c1e1900 */
[----:B------:R1:W5:Y:S01]  /*16d0*/  @P0 LDG.E R11, [R2.64] ;  /* 0x00000006020b0981 */ /* 0x000362000c1e1900 */
[----:B------:R-:W-:Y:S01]  /*16e0*/  YIELD ;  /* 0x0000000000007946 */ /* 0x000fe20003800000 */
[----:B------:R-:W-:Y:S05]  /*16f0*/  @P3 BRA `(.L_x_31) ;  /* 0x0000005000003947 */ /* 0x000fea0003800000 */
[----:B-----5:R-:W-:Y:S01]  /*1700*/  MOV R15, c[0x0][0x168] ;  /* 0x00005a00000f7a02 */ /* 0x020fe20000000f00 */
[----:B------:R-:W-:Y:S05]  /*1710*/  @!P0 BRA `(.L_x_31) ;  /* 0x0000003000008947 */ /* 0x000fea0003800000 */
[----:B------:R2:W3:Y:S04]  /*1720*/  LDG.E R0, [R2.64] ;  /* 0x0000000602007981 */ /* 0x0004e8000c1e1900 */
[----:B-12---:R-:W3:Y:S02]  /*1730*/  LDG.E R2, [R2.64+0x4] ;  /* 0x0000040602027981 */ /* 0x006ee4000c1e1900 */
[----:B---3--:R-:W-:-:S02]  /*1740*/  IADD3 R15, -R0, R2, RZ ;  /* 0x00000002000f7210 */ /* 0x008fc40007ffe1ff */
.L_x_31:
[----:B------:R-:W-:-:S04]  /*1750*/  ISETP.NE.U32.AND P1, PT, RZ, c[0x0][0x368], PT ;  /* 0x0000da00ff007a0c */ /* 0x000fc80003f25070 */
[----:B------:R-:W-:-:S13]  /*1760*/  ISETP.NE.AND.EX P1, PT, RZ, c[0x0][0x36c], PT, P1 ;  /* 0x0000db00ff007a0c */ /* 0x000fda0003f25310 */
[----:B------:R-:W-:Y:S05]  /*1770*/  @!P1 BRA `(.L_x_32) ;  /* 0x0000004000009947 */ /* 0x000fea0003800000 */
[----:B-1----:R-:W-:-:S04]  /*1780*/  IADD3 R2, P1, R216, c[0x0][0x368], RZ ;  /* 0x0000da00d8027a10 */ /* 0x002fc80007f3e0ff */
[----:B------:R-:W-:-:S05]  /*1790*/  IADD3.X R3, R217, c[0x0][0x36c], RZ, P1, !PT ;  /* 0x0000db00d9037a10 */ /* 0x000fca0000ffe4ff */
[----:B------:R1:W5:Y:S01]  /*17a0*/  LDG.E R0, [R2.64] ;  /* 0x0000000602007981 */ /* 0x000362000c1e1900 */
[----:B------:R-:W-:Y:S05]  /*17b0*/  BRA `(.L_x_33) ;  /* 0x0000008000007947 */ /* 0x000fea0003800000 */
.L_x_32:
[----:B------:R-:W-:Y:S01]  /*17c0*/  ISETP.NE.U32.AND P1, PT, RZ, c[0x0][0x350], PT ;  /* 0x0000d400ff007a0c */ /* 0x000fe20003f25070 */
[----:B------:R-:W-:-:S03]  /*17d0*/  IMAD.U32 R0, RZ, RZ, UR5 ;  /* 0x00000005ff007e24 */ /* 0x000fc6000f8e00ff */
[----:B------:R-:W-:-:S13]  /*17e0*/  ISETP.NE.AND.EX P1, PT, RZ, c[0x0][0x354], PT, P1 ;  /* 0x0000d500ff007a0c */ /* 0x000fda0003f25310 */
[----:B------:R-:W-:Y:S05]  /*17f0*/  @!P1 BRA `(.L_x_33) ;  /* 0x0000004000009947 */ /* 0x000fea0003800000 */
[----:B-1----:R-:W-:-:S05]  /*1800*/  IMAD.WIDE R2, R211, R8, c[0x0][0x350] ;  /* 0x0000d400d3027625 */ /* 0x002fca00078e0208 */
[----:B------:R-:W2:Y:S04]  /*1810*/  LDG.E R4, [R2.64] ;  /* 0x0000000602047981 */ /* 0x000ea8000c1e1900 */
[----:B------:R-:W2:Y:S02]  /*1820*/  LDG.E R0, [R2.64+0x4] ;  /* 0x0000040602007981 */ /* 0x000ea4000c1e1900 */
[----:B--2---:R-:W-:-:S05]  /*1830*/  IADD3 R0, -R4, R0, RZ ;  /* 0x0000000004007210 */ /* 0x004fca0007ffe1ff */
.L_x_33:
[----:B-----5:R-:W-:Y:S01]  /*1840*/  IMAD.IADD R16, R0, 0x1, -R201 ;  /* 0x0000000100107824 */ /* 0x020fe200078e0ac9 */
[C---:B-1----:R-:W-:Y:S01]  /*1850*/  LOP3.LUT R3, R214.reuse, 0xff000000, RZ, 0xc0, !PT ;  /* 0xff000000d6037812 */ /* 0x042fe200078ec0ff */
[----:B------:R-:W-:Y:S01]  /*1860*/  BSSY B0, `(.L_x_34) ;  /* 0x000002b000007945 */ /* 0x000fe20003800000 */
[----:B------:R-:W-:Y:S02]  /*1870*/  LOP3.LUT R4, R214, 0xff0000, RZ, 0xc0, !PT ;  /* 0x00ff0000d6047812 */ /* 0x000fe400078ec0ff */
[----:B------:R-:W-:-:S02]  /*1880*/  ISETP.GE.AND P1, PT, R16, 0x1, PT ;  /* 0x000000011000780c */ /* 0x000fc40003f26270 */
[----:B------:R-:W-:Y:S02]  /*1890*/  IADD3 R0, R16, 0x3f, RZ ;  /* 0x0000003f10007810 */ /* 0x000fe40007ffe0ff */
[----:B------:R-:W-:Y:S02]  /*18a0*/  SHF.R.U32.HI R3, RZ, 0x8, R3 ;  /* 0x00000008ff037819 */ /* 0x000fe40000011603 */
[----:B------:R-:W-:Y:S02]  /*18b0*/  SHF.R.S32.HI R2, RZ, 0x1f, R0 ;  /* 0x0000001fff027819 */ /* 0x000fe40000011400 */
[----:B------:R-:W-:Y:S02]  /*18c0*/  LEA.HI R3, R4, R3, RZ, 0x10 ;  /* 0x0000000304037211 */ /* 0x000fe400078f80ff */
[----:B------:R-:W-:Y:S01]  /*18d0*/  LEA.HI R0, R2, R0, RZ, 0x6 ;  /* 0x0000000002007211 */ /* 0x000fe200078f30ff */
[----:B------:R-:W-:Y:S01]  /*18e0*/  IMAD.MOV.U32 R2, RZ, RZ, RZ ;  /* 0x000000ffff027224 */ /* 0x000fe200078e00ff */
[----:B------:R-:W-:-:S02]  /*18f0*/  LOP3.LUT R221, R3, 0xff, RZ, 0xc0, !PT ;  /* 0x000000ff03dd7812 */ /* 0x000fc400078ec0ff */
[----:B------:R-:W-:Y:S02]  /*1900*/  SHF.R.U32.HI R218, RZ, 0x10, R3 ;  /* 0x00000010ffda7819 */ /* 0x000fe40000011603 */
[----:B------:R-:W-:Y:S01]  /*1910*/  SHF.R.S32.HI R10, RZ, 0x6, R0 ;  /* 0x00000006ff0a7819 */ /* 0x000fe20000011400 */
[----:B------:R-:W-:Y:S05]  /*1920*/  @!P1 BRA `(.L_x_35) ;  /* 0x000001e000009947 */ /* 0x000fea0003800000 */
[----:B------:R-:W-:Y:S01]  /*1930*/  ISETP.NE.AND P1, PT, R218, RZ, PT ;  /* 0x000000ffda00720c */ /* 0x000fe20003f25270 */
[----:B------:R-:W-:-:S03]  /*1940*/  IMAD.MOV.U32 R4, RZ, RZ, RZ ;  /* 0x000000ffff047224 */ /* 0x000fc600078e00ff */
[----:B------:R-:W-:-:S04]  /*1950*/  SEL R0, R218, c[0x0][0x338], P1 ;  /* 0x0000ce00da007a07 */ /* 0x000fc80000800000 */
[----:B------:R-:W-:Y:S02]  /*1960*/  IABS R3, R0 ;  /* 0x0000000000037213 */ /* 0x000fe40000000000 */
[----:B------:R-:W-:Y:S02]  /*1970*/  IADD3 R6, R10, -0x1, R0 ;  /* 0xffffffff0a067810 */ /* 0x000fe40007ffe000 */
[----:B------:R-:W1:Y:S02]  /*1980*/  I2F.RP R2, R3 ;  /* 0x0000000300027306 */ /* 0x000e640000209400 */
[----:B------:R-:W-:-:S06]  /*1990*/  IABS R9, R6 ;  /* 0x0000000600097213 */ /* 0x000fcc0000000000 */
[----:B-1----:R-:W1:Y:S02]  /*19a0*/  MUFU.RCP R2, R2 ;  /* 0x0000000200027308 */ /* 0x002e640000001000 */
[----:B-1----:R-:W-:-:S06]  /*19b0*/  IADD3 R2, R2, 0xffffffe, RZ ;  /* 0x0ffffffe02027810 */ /* 0x002fcc0007ffe0ff */
[----:B------:R-:W1:Y:S02]  /*19c0*/  F2I.FTZ.U32.TRUNC.NTZ R5, R2 ;  /* 0x0000000200057305 */ /* 0x000e64000021f000 */
[----:B-1----:R-:W-:-:S04]  /*19d0*/  IMAD.MOV R2, RZ, RZ, -R5 ;  /* 0x000000ffff027224 */ /* 0x002fc800078e0a05 */
[----:B------:R-:W-:Y:S01]  /*19e0*/  IMAD.MOV.U32 R7, RZ, RZ, R2 ;  /* 0x000000ffff077224 */ /* 0x000fe200078e0002 */
[----:B------:R-:W-:-:S03]  /*19f0*/  IABS R2, R0 ;  /* 0x0000000000027213 */ /* 0x000fc60000000000 */
[----:B------:R-:W-:Y:S02]  /*1a00*/  IMAD R7, R7, R3, RZ ;  /* 0x0000000307077224 */ /* 0x000fe400078e02ff */
[----:B------:R-:W-:Y:S02]  /*1a10*/  IMAD.MOV R8, RZ, RZ, -R2 ;  /* 0x000000ffff087224 */ /* 0x000fe400078e0a02 */
[----:B------:R-:W-:-:S04]  /*1a20*/  IMAD.HI.U32 R2, R5, R7, R4 ;  /* 0x0000000705027227 */ /* 0x000fc800078e0004 */
[----:B------:R-:W-:Y:S02]  /*1a30*/  IMAD.MOV.U32 R4, RZ, RZ, R9 ;  /* 0x000000ffff047224 */ /* 0x000fe400078e0009 */
[----:B------:R-:W-:Y:S02]  /*1a40*/  IMAD.MOV.U32 R5, RZ, RZ, R8 ;  /* 0x000000ffff057224 */ /* 0x000fe400078e0008 */
[----:B------:R-:W-:-:S04]  /*1a50*/  IMAD.HI.U32 R2, R2, R4, RZ ;  /* 0x0000000402027227 */ /* 0x000fc800078e00ff */
[----:B------:R-:W-:-:S05]  /*1a60*/  IMAD R4, R2, R5, R4 ;  /* 0x0000000502047224 */ /* 0x000fca00078e0204 */
[----:B------:R-:W-:-:S13]  /*1a70*/  ISETP.GT.U32.AND P2, PT, R3, R4, PT ;  /* 0x000000040300720c */ /* 0x000fda0003f44070 */
[----:B------:R-:W-:Y:S01]  /*1a80*/  @!P2 IMAD.IADD R4, R4, 0x1, -R3 ;  /* 0x000000010404a824 */ /* 0x000fe200078e0a03 */
[----:B------:R-:W-:Y:S02]  /*1a90*/  @!P2 IADD3 R2, R2, 0x1, RZ ;  /* 0x000000010202a810 */ /* 0x000fe40007ffe0ff */
[----:B------:R-:W-:Y:S02]  /*1aa0*/  ISETP.NE.AND P2, PT, R0, RZ, PT ;  /* 0x000000ff0000720c */ /* 0x000fe40003f45270 */
[----:B------:R-:W-:Y:S02]  /*1ab0*/  ISETP.GE.U32.AND P3, PT, R4, R3, PT ;  /* 0x000000030400720c */ /* 0x000fe40003f66070 */
[----:B------:R-:W-:-:S04]  /*1ac0*/  LOP3.LUT R3, R6, R0, RZ, 0x3c, !PT ;  /* 0x0000000006037212 */ /* 0x000fc800078e3cff */
[----:B------:R-:W-:-:S07]  /*1ad0*/  ISETP.GE.AND P1, PT, R3, RZ, PT ;  /* 0x000000ff0300720c */ /* 0x000fce0003f26270 */
[----:B------:R-:W-:-:S06]  /*1ae0*/  @P3 IADD3 R2, R2, 0x1, RZ ;  /* 0x0000000102023810 */ /* 0x000fcc0007ffe0ff */
[----:B------:R-:W-:Y:S01]  /*1af0*/  @!P1 IMAD.MOV R2, RZ, RZ, -R2 ;  /* 0x000000ffff029224 */ /* 0x000fe200078e0a02 */
[----:B------:R-:W-:Y:S02]  /*1b00*/  @!P2 LOP3.LUT R2, RZ, R0, RZ, 0x33, !PT ;  /* 0x00000000ff02a212 */ /* 0x000fe400078e33ff */
.L_x_35:
[----:B------:R-:W-:Y:S05]  /*1b10*/  BSYNC B0 ;  /* 0x0000000000007941 */ /* 0x000fea0003800000 */
.L_x_34:
[----:B------:R-:W-:Y:S01]  /*1b20*/  IMAD R199, R221, R2, RZ ;  /* 0x00000002ddc77224 */ /* 0x000fe200078e02ff */
[----:B------:R-:W-:Y:S01]  /*1b30*/  PRMT R0, RZ, 0x7610, R0 ;  /* 0x00007610ff007816 */ /* 0x000fe20000000000 */
[----:B------:R-:W-:Y:S01]  /*1b40*/  CS2R R22, SRZ ;  /* 0x0000000000167805 */ /* 0x000fe2000001ff00 */
[----:B------:R-:W-:Y:S01]  /*1b50*/  CS2R R26, SRZ ;  /* 0x00000000001a7805 */ /* 0x000fe2000001ff00 */
[----:B------:R-:W-:Y:S01]  /*1b60*/  IMAD.IADD R2, R199, 0x1, R2 ;  /* 0x00000001c7027824 */ /* 0x000fe200078e0202 */
[----:B------:R-:W-:Y:S01]  /*1b70*/  CS2R R24, SRZ ;  /* 0x0000000000187805 */ /* 0x000fe2000001ff00 */
[----:B------:R-:W-:Y:S01]  /*1b80*/  CS2R R42, SRZ ;  /* 0x00000000002a7805 */ /* 0x000fe2000001ff00 */
[----:B------:R-:W-:Y:S01]  /*1b90*/  CS2R R80, SRZ ;  /* 0x0000000000507805 */ /* 0x000fe2000001ff00 */
[----:B------:R-:W-:Y:S01]  /*1ba0*/  CS2R R62, SRZ ;  /* 0x00000000003e7805 */ /* 0x000fe2000001ff00 */
[----:B------:R-:W-:Y:S01]  /*1bb0*/  IMNMX R167, R10, R2, PT ;  /* 0x000000020aa77217 */ /* 0x000fe20003800200 */
[----:B------:R-:W-:Y:S01]  /*1bc0*/  CS2R R116, SRZ ;  /* 0x0000000000747805 */ /* 0x000fe2000001ff00 */
[----:B------:R-:W-:Y:S01]  /*1bd0*/  CS2R R70, SRZ ;  /* 0x0000000000467805 */ /* 0x000fe2000001ff00 */
[----:B------:R-:W-:Y:S01]  /*1be0*/  CS2R R120, SRZ ;  /* 0x0000000000787805 */ /* 0x000fe2000001ff00 */
[----:B------:R-:W-:Y:S01]  /*1bf0*/  ISETP.GT.AND P1, PT, R167, R199, PT ;  /* 0x000000c7a700720c */ /* 0x000fe20003f24270 */
        /* <DEDUP_REMOVED lines=41> */
[----:B------:R-:W-:-:S04]  /*1e90*/  ISETP.NE.U32.AND P1, PT, RZ, c[0x0][0x340], PT ;  /* 0x0000d000ff007a0c */ /* 0x000fc80003f25070 */
[----:B------:R-:W-:-:S13]  /*1ea0*/  ISETP.NE.AND.EX P1, PT, RZ, c[0x0][0x344], PT, P1 ;  /* 0x0000d100ff007a0c */ /* 0x000fda0003f25310 */
[----:B------:R-:W-:-:S04]  /*1eb0*/  @P1 IADD3 R2, P2, R216, c[0x0][0x340], RZ ;  /* 0x0000d000d8021a10 */ /* 0x000fc80007f5e0ff */
[----:B------:R-:W-:-:S05]  /*1ec0*/  @P1 IADD3.X R3, R217, c[0x0][0x344], RZ, P2, !PT ;  /* 0x0000d100d9031a10 */ /* 0x000fca00017fe4ff */
[----:B------:R1:W5:Y:S01]  /*1ed0*/  @P1 LDG.E R14, [R2.64] ;  /* 0x00000006020e1981 */ /* 0x000362000c1e1900 */
[----:B------:R-:W-:Y:S01]  /*1ee0*/  SHF.R.S32.HI R0, RZ, 0x1f, R11 ;  /* 0x0000001fff007819 */ /* 0x000fe2000001140b */
[----:B------:R-:W-:Y:S01]  /*1ef0*/  IMAD.MOV.U32 R4, RZ, RZ, c[0x0][0x2c4] ;  /* 0x0000b100ff047624 */ /* 0x000fe200078e00ff */
[----:B------:R-:W-:Y:S01]  /*1f00*/  LOP3.LUT R13, R214, 0xffff, RZ, 0xc0, !PT ;  /* 0x0000ffffd60d7812 */ /* 0x000fe200078ec0ff */
[----:B------:R-:W-:Y:S01]  /*1f10*/  IMAD R5, R196, 0x20, R200 ;  /* 0x00000020c4057824 */ /* 0x000fe200078e02c8 */
[----:B------:R-:W-:Y:S01]  /*1f20*/  SEL R6, R220, RZ, !P0 ;  /* 0x000000ffdc067207 */ /* 0x000fe20004000000 */
[----:B------:R-:W-:Y:S01]  /*1f30*/  IMAD R0, R0, c[0x0][0x178], RZ ;  /* 0x00005e0000007a24 */ /* 0x000fe200078e02ff */
[----:B------:R-:W-:Y:S01]  /*1f40*/  ISETP.NE.AND P2, PT, R4, 0x1, PT ;  /* 0x000000010400780c */ /* 0x000fe20003f45270 */
[----:B------:R-:W-:Y:S01]  /*1f50*/  IMAD R5, R213, 0x80, R5 ;  /* 0x00000080d5057824 */ /* 0x000fe200078e0205 */
[----:B------:R-:W-:Y:S01]  /*1f60*/  SEL R4, R211, RZ, !P0 ;  /* 0x000000ffd3047207 */ /* 0x000fe20004000000 */
[----:B------:R-:W-:Y:S01]  /*1f70*/  IMAD R0, R11, c[0x0][0x17c], R0 ;  /* 0x00005f000b007a24 */ /* 0x000fe200078e0200 */
[----:B------:R-:W-:Y:S01]  /*1f80*/  ISETP.GE.AND P6, PT, R192, c[0x0][0x198], PT ;  /* 0x00006600c0007a0c */ /* 0x000fe20003fc6270 */
[----:B------:R-:W-:Y:S01]  /*1f90*/  IMAD R6, R6, c[0x0][0x1c0], RZ ;  /* 0x0000700006067a24 */ /* 0x000fe200078e02ff */
[----:B------:R-:W-:-:S02]  /*1fa0*/  ISETP.GE.AND P5, PT, R197, c[0x0][0x198], PT ;  /* 0x00006600c5007a0c */ /* 0x000fc40003fa6270 */
[----:B------:R-:W-:Y:S01]  /*1fb0*/  ISETP.GE.AND P4, PT, R198, c[0x0][0x198], PT ;  /* 0x00006600c6007a0c */ /* 0x000fe20003f86270 */
[----:B------:R-:W-:Y:S01]  /*1fc0*/  IMAD R6, R4, c[0x0][0x1c4], R6 ;  /* 0x0000710004067a24 */ /* 0x000fe200078e0206 */
[----:B------:R-:W-:-:S03]  /*1fd0*/  IADD3 R104, R167, -0x1, RZ ;  /* 0xffffffffa7687810 */ /* 0x000fc60007ffe0ff */
[----:B------:R-:W-:-:S04]  /*1fe0*/  @P2 IMAD.HI.U32 R7, R5, c[0x0][0x2c8], RZ ;  /* 0x0000b20005072a27 */ /* 0x000fc800078e00ff */
[----:B-1----:R-:W-:-:S05]  /*1ff0*/  IMAD.WIDE.U32 R2, R11, c[0x0][0x178], RZ ;  /* 0x00005e000b027a25 */ /* 0x002fca00078e00ff */
[----:B------:R-:W-:Y:S02]  /*2000*/  IADD3 R3, R3, R0, RZ ;  /* 0x0000000003037210 */ /* 0x000fe40007ffe0ff */
[----:B------:R-:W-:Y:S02]  /*2010*/  MOV R0, R5 ;  /* 0x0000000500007202 */ /* 0x000fe40000000f00 */
[----:B------:R-:W-:Y:S01]  /*2020*/  @P2 SHF.R.U32.HI R0, RZ, c[0x0][0x2cc], R7 ;  /* 0x0000b300ff002a19 */ /* 0x000fe20000011607 */
[----:B------:R-:W-:-:S03]  /*2030*/  IMAD.WIDE.U32 R2, R13, c[0x0][0x1b8], R2 ;  /* 0x00006e000d027a25 */ /* 0x000fc600078e0002 */
[----:B------:R-:W-:Y:S01]  /*2040*/  SHF.R.S32.HI R7, RZ, 0x1f, R0 ;  /* 0x0000001fff077819 */ /* 0x000fe20000011400 */
[----:B------:R-:W-:-:S04]  /*2050*/  IMAD R3, R13, c[0x0][0x1bc], R3 ;  /* 0x00006f000d037a24 */ /* 0x000fc800078e0203 */
[----:B------:R-:W-:-:S04]  /*2060*/  IMAD.WIDE.U32 R2, R4, c[0x0][0x1c0], R2 ;  /* 0x0000700004027a25 */ /* 0x000fc800078e0002 */
[----:B------:R-:W-:Y:S01]  /*2070*/  IMAD.MOV R4, RZ, RZ, -R0 ;  /* 0x000000ffff047224 */ /* 0x000fe200078e0a00 */
[----:B------:R-:W-:-:S03]  /*2080*/  IADD3 R3, R3, R6, RZ ;  /* 0x0000000603037210 */ /* 0x000fc60007ffe0ff */
[----:B------:R-:W-:Y:S02]  /*2090*/  IMAD R4, R4, c[0x0][0x2c4], R5 ;  /* 0x0000b10004047a24 */ /* 0x000fe400078e0205 */
[----:B------:R-:W-:Y:S02]  /*20a0*/  IMAD R5, R7, c[0x0][0x1b0], RZ ;  /* 0x00006c0007057a24 */ /* 0x000fe400078e02ff */
[----:B------:R-:W-:-:S04]  /*20b0*/  IMAD.WIDE.U32 R2, R0, c[0x0][0x1b0], R2 ;  /* 0x00006c0000027a25 */ /* 0x000fc800078e0002 */
[----:B------:R-:W-:Y:S01]  /*20c0*/  IMAD R6, R0, c[0x0][0x1b4], R5 ;  /* 0x00006d0000067a24 */ /* 0x000fe200078e0205 */
[----:B------:R-:W-:-:S03]  /*20d0*/  SHF.R.S32.HI R5, RZ, 0x1f, R4 ;  /* 0x0000001fff057819 */ /* 0x000fc60000011404 */
[----:B------:R-:W-:Y:S02]  /*20e0*/  IMAD.IADD R3, R3, 0x1, R6 ;  /* 0x0000000103037824 */ /* 0x000fe400078e0206 */
[----:B------:R-:W-:Y:S02]  /*20f0*/  IMAD R0, R5, c[0x0][0x1a8], RZ ;  /* 0x00006a0005007a24 */ /* 0x000fe400078e02ff */
[----:B------:R-:W-:-:S04]  /*2100*/  IMAD.WIDE.U32 R2, R4, c[0x0][0x1a8], R2 ;  /* 0x00006a0004027a25 */ /* 0x000fc800078e0002 */
[----:B------:R-:W-:Y:S01]  /*2110*/  IMAD R0, R4, c[0x0][0x1ac], R0 ;  /* 0x00006b0004007a24 */ /* 0x000fe200078e0200 */
[----:B------:R-:W-:-:S04]  /*2120*/  LEA R12, P0, R2, c[0x0][0x160], 0x1 ;  /* 0x00005800020c7a11 */ /* 0x000fc800078008ff */
[----:B------:R-:W-:-:S04]  /*2130*/  IADD3 R0, R3, R0, RZ ;  /* 0x0000000003007210 */ /* 0x000fc80007ffe0ff */
[----:B------:R-:W-:Y:S01]  /*2140*/  LEA.HI.X R9, R2, c[0x0][0x164], R0, 0x1, P0 ;  /* 0x0000590002097a11 */ /* 0x000fe200000f0c00 */
[----:B------:R-:W-:Y:S01]  /*2150*/  @!P1 IMAD.MOV.U32 R14, RZ, RZ, R211 ;  /* 0x000000ffff0e9224 */ /* 0x000fe200078e00d3 */
[----:B------:R-:W-:Y:S05]  /*2160*/  BRA.DIV ~URZ, `(.L_x_37) ;  /* 0x0000b4127f007947 */ /* 0x000fea000b800000 */
[----:B------:R1:W2:Y:S02]  /*2170*/  SHFL.IDX PT, R8, R9, RZ, 0x181f ;  /* 0x00181fff09087589 */ /* 0x0002a400000e0000 */
.L_x_126:
[----:B------:R-:W-:Y:S05]  /*2180*/  BRA.DIV ~URZ, `(.L_x_38) ;  /* 0x0000b4627f007947 */ /* 0x000fea000b800000 */
[----:B------:R3:W4:Y:S02]  /*2190*/  SHFL.IDX PT, R0, R12, RZ, 0x181f ;  /* 0x00181fff0c007589 */ /* 0x00072400000e0000 */
.L_x_127:
[----:B------:R-:W-:Y:S01]  /*21a0*/  IMAD R11, R15, c[0x0][0x2c4], RZ ;  /* 0x0000b1000f0b7a24 */ /* 0x000fe200078e02ff */
[----:B------:R-:W-:Y:S01]  /*21b0*/  LEA R10, R213, R200, 0x7 ;  /* 0x000000c8d50a7211 */ /* 0x000fe200078e38ff */
[----:B------:R-:W-:Y:S03]  /*21c0*/  BSSY B0, `(.L_x_39) ;  /* 0x0000012000007945 */ /* 0x000fe60003800000 */
[----:B------:R-:W-:-:S13]  /*21d0*/  ISETP.GE.AND P0, PT, R10, R11, PT ;  /* 0x0000000b0a00720c */ /* 0x000fda0003f06270 */
[----:B------:R-:W-:Y:S05]  /*21e0*/  @P0 BRA `(.L_x_40) ;  /* 0x000000f000000947 */ /* 0x000fea0003800000 */
[-C--:B----4-:R-:W-:Y:S02]  /*21f0*/  LEA R6, P2, R192, R0.reuse, 0x1 ;  /* 0x00000000c0067211 */ /* 0x090fe400078408ff */
[----:B------:R-:W-:Y:S02]  /*2200*/  SHF.R.S32.HI R19, RZ, 0x1f, R192 ;  /* 0x0000001fff137819 */ /* 0x000fe400000114c0 */
[-C--:B------:R-:W-:Y:S02]  /*2210*/  LEA R4, P1, R197, R0.reuse, 0x1 ;  /* 0x00000000c5047211 */ /* 0x080fe400078208ff */
[----:B------:R-:W-:Y:S02]  /*2220*/  SHF.R.S32.HI R18, RZ, 0x1f, R197 ;  /* 0x0000001fff127819 */ /* 0x000fe400000114c5 */
[----:B------:R-:W-:Y:S02]  /*2230*/  SHF.R.S32.HI R17, RZ, 0x1f, R198 ;  /* 0x0000001fff117819 */ /* 0x000fe400000114c6 */
[----:B------:R-:W-:-:S02]  /*2240*/  LEA R2, P0, R198, R0, 0x1 ;  /* 0x00000000c6027211 */ /* 0x000fc400078008ff */
[-C--:B--2---:R-:W-:Y:S02]  /*2250*/  LEA.HI.X R7, R192, R8.reuse, R19, 0x1, P2 ;  /* 0x00000008c0077211 */ /* 0x084fe400010f0c13 */
[-C--:B------:R-:W-:Y:S02]  /*2260*/  LEA.HI.X R5, R197, R8.reuse, R18, 0x1, P1 ;  /* 0x00000008c5057211 */ /* 0x080fe400008f0c12 */
[----:B------:R-:W-:Y:S01]  /*2270*/  LEA.HI.X R3, R198, R8, R17, 0x1, P0 ;  /* 0x00000008c6037211 */ /* 0x000fe200000f0c11 */
[----:B------:R-:W-:Y:S01]  /*2280*/  @!PT LDS RZ, [RZ] ;  /* 0x00000000fffff984 */ /* 0x000fe20000000800 */
[----:B------:R-:W-:Y:S01]  /*2290*/  @!PT LDS RZ, [RZ] ;  /* 0x00000000fffff984 */ /* 0x000fe20000000800 */
[----:B------:R-:W-:Y:S01]  /*22a0*/  @!PT LDS RZ, [RZ] ;  /* 0x00000000fffff984 */ /* 0x000fe20000000800 */
[----:B------:R2:W-:Y:S04]  /*22b0*/  LDGSTS.E.BYPASS.LTC128B.128 [R187+0xc100], [R6.64], !P6 ;  /* 0x0c10000006bb7fae */ /* 0x0005e8000f101d46 */
[----:B------:R2:W-:Y:S04]  /*22c0*/  LDGSTS.E.BYPASS.LTC128B.128 [R187+0x10100], [R4.64], !P5 ;  /* 0x1010000004bb7fae */ /* 0x0005e8000e901d46 */
[----:B------:R2:W-:Y:S02]  /*22d0*/  LDGSTS.E.BYPASS.LTC128B.128 [R187+0x14100], [R2.64], !P4 ;  /* 0x1410000002bb7fae */ /* 0x0005e4000e101d46 */
.L_x_40:
[----:B------:R-:W-:Y:S05]  /*22e0*/  BSYNC B0 ;  /* 0x0000000000007941 */ /* 0x000fea0003800000 */
.L_x_39:
[----:B------:R-:W-:Y:S05]  /*22f0*/  BRA.DIV ~URZ, `(.L_x_41) ;  /* 0x0000b3627f007947 */ /* 0x000fea000b800000 */
[----:B--2---:R2:W1:Y:S04]  /*2300*/  SHFL.IDX PT, R8, R9, 0x1, 0x181f ;  /* 0x00381f0009087f89 */ /* 0x00446800000e0000 */
[----:B----4-:R2:W4:Y:S02]  /*2310*/  SHFL.IDX PT, R0, R12, 0x1, 0x181f ;  /* 0x00381f000c007f89 */ /* 0x01052400000e0000 */
.L_x_128:
[----:B------:R-:W-:Y:S01]  /*2320*/  IADD3 R2, R10, 0x20, RZ ;  /* 0x000000200a027810 */ /* 0x000fe20007ffe0ff */
        /* <DEDUP_REMOVED lines=9> */
[-C--:B-1----:R-:W-:Y:S02]  /*23c0*/  LEA.HI.X R7, R192, R8.reuse, R18, 0x1, P2 ;  /* 0x00000008c0077211 */ /* 0x082fe400010f0c12 */
        /* <DEDUP_REMOVED lines=8> */
.L_x_43:
[----:B------:R-:W-:Y:S05]  /*2450*/  BSYNC B0 ;  /* 0x0000000000007941 */ /* 0x000fea0003800000 */
.L_x_42:
[----:B------:R-:W-:Y:S05]  /*2460*/  BRA.DIV ~URZ, `(.L_x_44) ;  /* 0x0000b2c27f007947 */ /* 0x000fea000b800000 */
[----:B-1----:R1:W2:Y:S02]  /*2470*/  SHFL.IDX PT, R8, R9, 0x2, 0x181f ;  /* 0x00581f0009087f89 */ /* 0x0022a400000e0000 */
.L_x_129:
[----:B------:R-:W-:Y:S05]  /*2480*/  BRA.DIV ~URZ, `(.L_x_45) ;  /* 0x0000b3127f007947 */ /* 0x000fea000b800000 */
[----:B----4-:R4:W1:Y:S02]  /*2490*/  SHFL.IDX PT, R0, R12, 0x2, 0x181f ;  /* 0x00581f000c007f89 */ /* 0x01086400000e0000 */
.L_x_130:
[----:B------:R-:W-:Y:S01]  /*24a0*/  IADD3 R2, R10, 0x40, RZ ;  /* 0x000000400a027810 */ /* 0x000fe20007ffe0ff */
[----:B------:R-:W-:Y:S03]  /*24b0*/  BSSY B0, `(.L_x_46) ;  /* 0x0000012000007945 */ /* 0x000fe60003800000 */
[----:B------:R-:W-:-:S13]  /*24c0*/  ISETP.GE.AND P0, PT, R2, R11, PT ;  /* 0x0000000b0200720c */ /* 0x000fda0003f06270 */
[----:B------:R-:W-:Y:S05]  /*24d0*/  @P0 BRA `(.L_x_47) ;  /* 0x000000f000000947 */ /* 0x000fea0003800000 */
[-C--:B-1----:R-:W-:Y:S02]  /*24e0*/  LEA R6, P2, R192, R0.reuse, 0x1 ;  /* 0x00000000c0067211 */ /* 0x082fe400078408ff */
        /* <DEDUP_REMOVED lines=14> */
.L_x_47:
[----:B------:R-:W-:Y:S05]  /*25d0*/  BSYNC B0 ;  /* 0x0000000000007941 */ /* 0x000fea0003800000 */
.L_x_46:
[----:B------:R-:W-:Y:S05]  /*25e0*/  BRA.DIV ~URZ, `(.L_x_48) ;  /* 0x0000b2227f007947 */ /* 0x000fea000b800000 */
[----:B--2---:R2:W3:Y:S04]  /*25f0*/  SHFL.IDX PT, R8, R9, 0x3, 0x181f ;  /* 0x00781f0009087f89 */ /* 0x0044e800000e0000 */
[----:B-1----:R2:W1:Y:S02]  /*2600*/  SHFL.IDX PT, R0, R12, 0x3, 0x181f ;  /* 0x00781f000c007f89 */ /* 0x00246400000e0000 */
.L_x_131:
[----:B------:R-:W-:Y:S01]  /*2610*/  IADD3 R2, R10, 0x60, RZ ;  /* 0x000000600a027810 */ /* 0x000fe20007ffe0ff */
[----:B-----5:R-:W-:Y:S01]  /*2620*/  IMAD.WIDE.U32 R204, R14, c[0x0][0x2b0], RZ ;  /* 0x0000ac000ecc7a25 */ /* 0x020fe200078e00ff */
[----:B------:R-:W-:-:S02]  /*2630*/  SHF.R.S32.HI R18, RZ, 0x1f, R192 ;  /* 0x0000001fff127819 */ /* 0x000fc400000114c0 */
[----:B------:R-:W-:Y:S01]  /*2640*/  ISETP.GE.AND P3, PT, R2, R11, PT ;  /* 0x0000000b0200720c */ /* 0x000fe20003f66270 */
[----:B------:R-:W-:Y:S01]  /*2650*/  IMAD R105, R196, 0x20, R200 ;  /* 0x00000020c4697824 */ /* 0x000fe200078e02c8 */
[----:B------:R-:W-:Y:S02]  /*2660*/  SHF.R.S32.HI R17, RZ, 0x1f, R197 ;  /* 0x0000001fff117819 */ /* 0x000fe400000114c5 */
[----:B------:R-:W-:-:S09]  /*2670*/  SHF.R.S32.HI R15, RZ, 0x1f, R198 ;  /* 0x0000001fff0f7819 */ /* 0x000fd200000114c6 */
[-C--:B-1----:R-:W-:Y:S02]  /*2680*/  @!P3 LEA R6, P2, R192, R0.reuse, 0x1 ;  /* 0x00000000c006b211 */ /* 0x082fe400078408ff */
[CC--:B------:R-:W-:Y:S02]  /*2690*/  @!P3 LEA R4, P1, R197.reuse, R0.reuse, 0x1 ;  /* 0x00000000c504b211 */ /* 0x0c0fe400078208ff */
[----:B------:R-:W-:Y:S02]  /*26a0*/  @!P3 LEA R2, P0, R198, R0, 0x1 ;  /* 0x00000000c602b211 */ /* 0x000fe400078008ff */
[----:B------:R-:W-:Y:S02]  /*26b0*/  SHF.R.S32.HI R0, RZ, 0x1f, R14 ;  /* 0x0000001fff007819 */ /* 0x000fe4000001140e */
[-C--:B---3--:R-:W-:Y:S02]  /*26c0*/  @!P3 LEA.HI.X R7, R192, R8.reuse, R18, 0x1, P2 ;  /* 0x00000008c007b211 */ /* 0x088fe400010f0c12 */
[-C--:B------:R-:W-:Y:S01]  /*26d0*/  @!P3 LEA.HI.X R5, R197, R8.reuse, R17, 0x1, P1 ;  /* 0x00000008c505b211 */ /* 0x080fe200008f0c11 */
[----:B------:R-:W-:Y:S01]  /*26e0*/  IMAD R0, R0, c[0x0][0x2b0], RZ ;  /* 0x0000ac0000007a24 */ /* 0x000fe200078e02ff */
[----:B------:R-:W-:Y:S01]  /*26f0*/  @!P3 LEA.HI.X R3, R198, R8, R15, 0x1, P0 ;  /* 0x00000008c603b211 */ /* 0x000fe200000f0c0f */
[----:B------:R-:W-:Y:S01]  /*2700*/  @!PT LDS RZ, [RZ] ;  /* 0x00000000fffff984 */ /* 0x000fe20000000800 */
[----:B------:R-:W-:Y:S01]  /*2710*/  @!PT LDS RZ, [RZ] ;  /* 0x00000000fffff984 */ /* 0x000fe20000000800 */
[----:B------:R-:W-:Y:S01]  /*2720*/  @!PT LDS RZ, [RZ] ;  /* 0x00000000fffff984 */ /* 0x000fe20000000800 */
[----:B------:R1:W-:Y:S02]  /*2730*/  @!P3 LDGSTS.E.BYPASS.LTC128B.128 [R187+0xf100], [R6.64], !P6 ;  /* 0x0f10000006bbbfae */ /* 0x0003e4000f101d46 */
[----:B------:R-:W-:-:S02]  /*2740*/  IMAD R0, R14, c[0x0][0x2b4], R0 ;  /* 0x0000ad000e007a24 */ /* 0x000fc400078e0200 */
[----:B------:R1:W-:Y:S01]  /*2750*/  @!P3 LDGSTS.E.BYPASS.LTC128B.128 [R187+0x13100], [R4.64], !P5 ;  /* 0x1310000004bbbfae */ /* 0x0003e2000e901d46 */
[----:B------:R-:W-:Y:S01]  /*2760*/  ISETP.GE.AND P5, PT, R192, c[0x0][0x1d4], PT ;  /* 0x00007500c0007a0c */ /* 0x000fe20003fa6270 */
[----:B------:R-:W-:Y:S02]  /*2770*/  IMAD.IADD R209, R205, 0x1, R0 ;  /* 0x00000001cdd17824 */ /* 0x000fe400078e0200 */
[----:B------:R1:W-:Y:S01]  /*2780*/  @!P3 LDGSTS.E.BYPASS.LTC128B.128 [R187+0x17100], [R2.64], !P4 ;  /* 0x1710000002bbbfae */ /* 0x0003e2000e101d46 */
[----:B------:R-:W-:Y:S02]  /*2790*/  ISETP.GE.AND P4, PT, R197, c[0x0][0x1d4], PT ;  /* 0x00007500c5007a0c */ /* 0x000fe40003f86270 */
[----:B------:R-:W-:Y:S01]  /*27a0*/  ISETP.GE.AND P3, PT, R198, c[0x0][0x1d4], PT ;  /* 0x00007500c6007a0c */ /* 0x000fe20003f66270 */
[----:B------:R-:W0:Y:S01]  /*27b0*/  LDGDEPBAR ;  /* 0x00000000000079af */ /* 0x000e220000000000 */
[----:B------:R-:W-:Y:S03]  /*27c0*/  WARPSYNC 0xffffffff ;  /* 0xffffffff00007948 */ /* 0x000fe60003800000 */
[----:B------:R-:W-:Y:S01]  /*27d0*/  IMAD.MOV.U32 R0, RZ, RZ, c[0x0][0x2b8] ;  /* 0x0000ae00ff007624 */ /* 0x000fe200078e00ff */
[----:B------:R-:W-:Y:S01]  /*27e0*/  BAR.SYNC.DEFER_BLOCKING 0x0 ;  /* 0x0000000000007b1d */ /* 0x000fe20000010000 */
[----:B-1----:R-:W-:-:S02]  /*27f0*/  IMAD R2, R104, 0x40, R105 ;  /* 0x0000004068027824 */ /* 0x002fc400078e0269 */
[----:B------:R-:W-:Y:S01]  /*2800*/  IMAD.MOV.U32 R188, RZ, RZ, RZ ;  /* 0x000000ffffbc7224 */ /* 0x000fe200078e00ff */
[----:B------:R-:W-:Y:S02]  /*2810*/  ISETP.NE.AND P0, PT, R0, 0x1, PT ;  /* 0x000000010000780c */ /* 0x000fe40003f05270 */
[C---:B------:R-:W-:Y:S02]  /*2820*/  ISETP.GE.AND P2, PT, R2.reuse, R16, PT ;  /* 0x000000100200720c */ /* 0x040fe40003f46270 */
[----:B------:R-:W-:Y:S02]  /*2830*/  IADD3 R2, R2, R201, RZ ;  /* 0x000000c902027210 */ /* 0x000fe40007ffe0ff */
[----:B------:R-:W-:-:S03]  /*2840*/  ISETP.GT.OR P2, PT, R105, 0x3f, P2 ;  /* 0x0000003f6900780c */ /* 0x000fc60001744670 */
[----:B------:R-:W-:-:S04]  /*2850*/  IMAD.MOV.U32 R0, RZ, RZ, R2 ;  /* 0x000000ffff007224 */ /* 0x000fc800078e0002 */
[----:B------:R-:W-:-:S05]  /*2860*/  @P0 IMAD.HI.U32 R3, R2, c[0x0][0x2bc], RZ ;  /* 0x0000af0002030a27 */ /* 0x000fca00078e00ff */
[----:B------:R-:W-:-:S04]  /*2870*/  @P0 SHF.R.U32.HI R0, RZ, c[0x0][0x2c0], R3 ;  /* 0x0000b000ff000a19 */ /* 0x000fc80000011603 */
[----:B------:R-:W-:-:S04]  /*2880*/  @!P2 IADD3 R3, P1, R0, R204, RZ ;  /* 0x000000cc0003a210 */ /* 0x000fc80007f3e0ff */
[----:B------:R-:W-:Y:S02]  /*2890*/  @!P2 LEA.HI.X.SX32 R5, R0, R209, 0x1, P1 ;  /* 0x000000d10005a211 */ /* 0x000fe400008f0eff */
[----:B------:R-:W-:-:S04]  /*28a0*/  @!P2 LEA R4, P1, R3, c[0x0][0x2a0], 0x2 ;  /* 0x0000a8000304aa11 */ /* 0x000fc800078210ff */
[----:B------:R-:W-:-:S05]  /*28b0*/  @!P2 LEA.HI.X R5, R3, c[0x0][0x2a4], R5, 0x2, P1 ;  /* 0x0000a9000305aa11 */ /* 0x000fca00008f1405 */
[----:B------:R-:W3:Y:S01]  /*28c0*/  @!P2 LDG.E R188, [R4.64] ;  /* 0x0000000604bca981 */ /* 0x000ee2000c1e1900 */
[----:B------:R-:W-:Y:S01]  /*28d0*/  IADD3 R0, -R0, RZ, RZ ;  /* 0x000000ff00007210 */ /* 0x000fe20007ffe1ff */
[----:B------:R-:W-:Y:S01]  /*28e0*/  IMAD.WIDE.U32 R202, R13, c[0x0][0x1e8], RZ ;  /* 0x00007a000dca7a25 */ /* 0x000fe200078e00ff */
[----:B------:R-:W-:Y:S01]  /*28f0*/  SHF.L.U64.HI R100, R192, 0x1, R18 ;  /* 0x00000001c0647819 */ /* 0x000fe20000010212 */
[----:B------:R-:W-:Y:S01]  /*2900*/  BSSY B0, `(.L_x_49) ;  /* 0x0000193000007945 */ /* 0x000fe20003800000 */
[----:B------:R-:W-:Y:S01]  /*2910*/  SHF.L.U32 R109, R198, 0x1, RZ ;  /* 0x00000001c66d7819 */ /* 0x000fe200000006ff */
[----:B------:R-:W-:Y:S01]  /*2920*/  IMAD R189, R0, c[0x0][0x2b8], R2 ;  /* 0x0000ae0000bd7a24 */ /* 0x000fe200078e0202 */
[----:B------:R-:W-:Y:S01]  /*2930*/  SHF.L.U64.HI R101, R197, 0x1, R17 ;  /* 0x00000001c5657819 */ /* 0x000fe20000010211 */
[----:B------:R-:W-:Y:S01]  /*2940*/  IMAD R208, R13, c[0x0][0x1ec], R203 ;  /* 0x00007b000dd07a24 */ /* 0x000fe200078e02cb */
[----:B------:R-:W-:Y:S01]  /*2950*/  SHF.L.U64.HI R102, R198, 0x1, R15 ;  /* 0x00000001c6667819 */ /* 0x000fe2000001020f */
[----:B------:R-:W-:Y:S01]  /*2960*/  IMAD.WIDE.U32 R2, R189, c[0x0][0x1e0], RZ ;  /* 0x00007800bd027a25 */ /* 0x000fe200078e00ff */
[----:B------:R-:W-:-:S03]  /*2970*/  SHF.R.S32.HI R6, RZ, 0x1f, R189 ;  /* 0x0000001fff067819 */ /* 0x000fc600000114bd */
[----:B------:R-:W-:Y:S02]  /*2980*/  IMAD R106, R104, -0x40, R16 ;  /* 0xffffffc0686a7824 */ /* 0x000fe400078e0210 */
[----:B------:R-:W-:Y:S02]  /*2990*/  IMAD R0, R6, c[0x0][0x1e0], RZ ;  /* 0x0000780006007a24 */ /* 0x000fe400078e02ff */
[----:B------:R-:W-:Y:S02]  /*29a0*/  IMAD.IADD R22, R106, 0x1, -R200 ;  /* 0x000000016a167824 */ /* 0x000fe400078e0ac8 */
[----:B------:R-:W-:Y:S02]  /*29b0*/  IMAD R0, R189, c[0x0][0x1e4], R0 ;  /* 0x00007900bd007a24 */ /* 0x000fe400078e0200 */
[----:B------:R-:W-:Y:S01]  /*29c0*/  IMAD R6, R6, c[0x0][0x208], RZ ;  /* 0x0000820006067a24 */ /* 0x000fe200078e02ff */
[----:B------:R-:W-:Y:S01]  /*29d0*/  ISETP.GE.AND P2, PT, R22, 0x1, PT ;  /* 0x000000011600780c */ /* 0x000fe20003f46270 */
[----:B------:R-:W-:-:S02]  /*29e0*/  IMAD.IADD R3, R3, 0x1, R0 ;  /* 0x0000000103037824 */ /* 0x000fc400078e0200 */
[----:B------:R-:W-:Y:S02]  /*29f0*/  IMAD R6, R189, c[0x0][0x20c], R6 ;  /* 0x00008300bd067a24 */ /* 0x000fe400078e0206 */
[----:B------:R-:W-:-:S04]  /*2a00*/  IMAD.WIDE.U32 R206, R13, c[0x0][0x210], RZ ;  /* 0x000084000dce7a25 */ /* 0x000fc800078e00ff */
[----:B------:R-:W-:Y:S02]  /*2a10*/  IMAD R210, R13, c[0x0][0x214], R207 ;  /* 0x000085000dd27a24 */ /* 0x000fe400078e02cf */
[----:B------:R-:W-:Y:S02]  /*2a20*/  IMAD.SHL.U32 R107, R192, 0x2, RZ ;  /* 0x00000002c06b7824 */ /* 0x000fe400078e00ff */
[----:B------:R-:W-:Y:S01]  /*2a30*/  IMAD.SHL.U32 R108, R197, 0x2, RZ ;  /* 0x00000002c56c7824 */ /* 0x000fe200078e00ff */
[----:B---3--:R-:W-:Y:S01]  /*2a40*/  SHF.R.S32.HI R7, RZ, 0x1f, R188 ;  /* 0x0000001fff077819 */ /* 0x008fe200000114bc */
[----:B------:R-:W-:-:S04]  /*2a50*/  IMAD.WIDE.U32 R2, R188, c[0x0][0x1f0], R2 ;  /* 0x00007c00bc027a25 */ /* 0x000fc800078e0002 */
[C---:B------:R-:W-:Y:S02]  /*2a60*/  IMAD R0, R7.reuse, c[0x0][0x1f0], RZ ;  /* 0x00007c0007007a24 */ /* 0x040fe400078e02ff */
[----:B------:R-:W-:Y:S02]  /*2a70*/  IMAD R7, R7, c[0x0][0x218], RZ ;  /* 0x0000860007077a24 */ /* 0x000fe400078e02ff */
[----:B------:R-:W-:Y:S01]  /*2a80*/  IMAD R4, R188, c[0x0][0x1f4], R0 ;  /* 0x00007d00bc047a24 */ /* 0x000fe200078e0200 */
[----:B------:R-:W-:Y:S01]  /*2a90*/  IADD3 R0, P1, R2, R202, RZ ;  /* 0x000000ca02007210 */ /* 0x000fe20007f3e0ff */
[----:B--2-4-:R-:W-:-:S03]  /*2aa0*/  IMAD R12, R188, c[0x0][0x21c], R7 ;  /* 0x00008700bc0c7a24 */ /* 0x014fc600078e0207 */
[----:B------:R-:W-:Y:S02]  /*2ab0*/  IADD3.X R2, R208, R3, R4, P1, !PT ;  /* 0x00000003d0027210 */ /* 0x000fe40000ffe404 */
[----:B------:R-:W-:-:S04]  /*2ac0*/  LEA R4, P1, R0, c[0x0][0x1c8], 0x1 ;  /* 0x0000720000047a11 */ /* 0x000fc800078208ff */
[----:B------:R-:W-:Y:S01]  /*2ad0*/  LEA.HI.X R11, R0, c[0x0][0x1cc], R2, 0x1, P1 ;  /* 0x00007300000b7a11 */ /* 0x000fe200008f0c02 */
[----:B------:R-:W-:Y:S01]  /*2ae0*/  IMAD.WIDE.U32 R2, R189, c[0x0][0x208], RZ ;  /* 0x00008200bd027a25 */ /* 0x000fe200078e00ff */
[----:B------:R-:W1:Y:S04]  /*2af0*/  SHFL.IDX PT, R0, R4, RZ, 0x181f ;  /* 0x00181fff04007589 */ /* 0x000e6800000e0000 */
[----:B------:R-:W2:Y:S01]  /*2b00*/  SHFL.IDX PT, R5, R11, RZ, 0x181f ;  /* 0x00181fff0b057589 */ /* 0x000ea200000e0000 */
[----:B------:R-:W-:-:S03]  /*2b10*/  IADD3 R3, R3, R6, RZ ;  /* 0x0000000603037210 */ /* 0x000fc60007ffe0ff */
[----:B------:R3:W4:Y:S02]  /*2b20*/  SHFL.IDX PT, R10, R4, 0x1, 0x181f ;  /* 0x00381f00040a7f89 */ /* 0x00072400000e0000 */
[----:B------:R-:W-:Y:S02]  /*2b30*/  IMAD.WIDE.U32 R2, R188, c[0x0][0x218], R2 ;  /* 0x00008600bc027a25 */ /* 0x000fe400078e0002 */
[----:B------:R-:W5:Y:S01]  /*2b40*/  SHFL.IDX PT, R11, R11, 0x1, 0x181f ;  /* 0x00381f000b0b7f89 */ /* 0x000f6200000e0000 */
[CC--:B-1----:R-:W-:Y:S02]  /*2b50*/  @P2 LEA R8, P6, R192.reuse, R0.reuse, 0x1 ;  /* 0x00000000c0082211 */ /* 0x0c2fe400078c08ff */
[C---:B------:R-:W-:Y:S02]  /*2b60*/  @P2 LEA R6, P1, R197.reuse, R0, 0x1 ;  /* 0x00000000c5062211 */ /* 0x040fe400078208ff */
[-C--:B--2---:R-:W-:Y:S02]  /*2b70*/  @P2 LEA.HI.X R9, R192, R5.reuse, R18, 0x1, P6 ;  /* 0x00000005c0092211 */ /* 0x084fe400030f0c12 */
[----:B------:R-:W-:-:S02]  /*2b80*/  @P2 LEA.HI.X R7, R197, R5, R17, 0x1, P1 ;  /* 0x00000005c5072211 */ /* 0x000fc400008f0c11 */
[----:B---3--:R-:W-:Y:S01]  /*2b90*/  @P2 LEA R4, P6, R198, R0, 0x1 ;  /* 0x00000000c6042211 */ /* 0x008fe200078c08ff */
[----:B------:R4:W-:Y:S01]  /*2ba0*/  @P2 LDGSTS.E.BYPASS.LTC128B.128 [R187+0x6100], [R8.64], !P5 ;  /* 0x0610000008bb2fae */ /* 0x0009e2000e901d46 */
[----:B------:R-:W-:Y:S02]  /*2bb0*/  IADD3 R0, P1, R2, R206, RZ ;  /* 0x000000ce02007210 */ /* 0x000fe40007f3e0ff */
[----:B------:R-:W-:Y:S01]  /*2bc0*/  @P2 LEA.HI.X R5, R198, R5, R15, 0x1, P6 ;  /* 0x00000005c6052211 */ /* 0x000fe200030f0c0f */
[----:B------:R1:W-:Y:S01]  /*2bd0*/  @P2 LDGSTS.E.BYPASS.LTC128B.128 [R187+0x8100], [R6.64], !P4 ;  /* 0x0810000006bb2fae */ /* 0x0003e2000e101d46 */
[----:B------:R-:W-:Y:S02]  /*2be0*/  ISETP.GE.AND P6, PT, R22, 0x21, PT ;  /* 0x000000211600780c */ /* 0x000fe40003fc6270 */
[----:B------:R-:W-:Y:S01]  /*2bf0*/  IADD3.X R2, R210, R3, R12, P1, !PT ;  /* 0x00000003d2027210 */ /* 0x000fe20000ffe40c */
[----:B------:R2:W-:Y:S01]  /*2c00*/  @P2 LDGSTS.E.BYPASS.LTC128B.128 [R187+0xa100], [R4.64], !P3 ;  /* 0x0a10000004bb2fae */ /* 0x0005e2000d901d46 */
[----:B------:R-:W-:-:S04]  /*2c10*/  LEA R3, P1, R0, c[0x0][0x1f8], 0x1 ;  /* 0x00007e0000037a11 */ /* 0x000fc800078208ff */
[----:B------:R-:W-:Y:S01]  /*2c20*/  LEA.HI.X R12, R0, c[0x0][0x1fc], R2, 0x1, P1 ;  /* 0x00007f00000c7a11 */ /* 0x000fe200008f0c02 */
[----:B------:R-:W-:Y:S04]  /*2c30*/  SHFL.IDX PT, R21, R3, 0x1, 0x181f ;  /* 0x00381f0003157f89 */ /* 0x000fe800000e0000 */
[----:B------:R3:W3:Y:S04]  /*2c40*/  SHFL.IDX PT, R0, R3, RZ, 0x181f ;  /* 0x00181fff03007589 */ /* 0x0006e800000e0000 */
[----:B------:R-:W3:Y:S04]  /*2c50*/  SHFL.IDX PT, R2, R12, RZ, 0x181f ;  /* 0x00181fff0c027589 */ /* 0x000ee800000e0000 */
[----:B------:R3:W3:Y:S01]  /*2c60*/  SHFL.IDX PT, R20, R12, 0x1, 0x181f ;  /* 0x00381f000c147f89 */ /* 0x0006e200000e0000 */
[----:B----4-:R-:W-:-:S04]  /*2c70*/  @P6 LEA R8, P2, R192, R10, 0x1 ;  /* 0x0000000ac0086211 */ /* 0x010fc800078408ff */
[-C--:B-----5:R-:W-:Y:S02]  /*2c80*/  @P6 LEA.HI.X R9, R192, R11.reuse, R18, 0x1, P2 ;  /* 0x0000000bc0096211 */ /* 0x0a0fe400010f0c12 */
[CC--:B-1----:R-:W-:Y:S02]  /*2c90*/  @P6 LEA R6, P2, R197.reuse, R10.reuse, 0x1 ;  /* 0x0000000ac5066211 */ /* 0x0c2fe400078408ff */
[C---:B--2---:R-:W-:Y:S01]  /*2ca0*/  @P6 LEA R4, P1, R198.reuse, R10, 0x1 ;  /* 0x0000000ac6046211 */ /* 0x044fe200078208ff */
[----:B------:R1:W-:Y:S01]  /*2cb0*/  @P6 LDGSTS.E.BYPASS.LTC128B.128 [R187+0x7100], [R8.64], !P5 ;  /* 0x0710000008bb6fae */ /* 0x0003e2000e901d46 */
[-C--:B------:R-:W-:Y:S02]  /*2cc0*/  @P6 LEA.HI.X R7, R197, R11.reuse, R17, 0x1, P2 ;  /* 0x0000000bc5076211 */ /* 0x080fe400010f0c11 */
[----:B------:R-:W-:Y:S02]  /*2cd0*/  @P6 LEA.HI.X R5, R198, R11, R15, 0x1, P1 ;  /* 0x0000000bc6056211 */ /* 0x000fe400008f0c0f */
[----:B---3--:R-:W-:Y:S01]  /*2ce0*/  IADD3 R3, R103, 0x20, RZ ;  /* 0x0000002067037810 */ /* 0x008fe20007ffe0ff */
[----:B------:R2:W-:Y:S04]  /*2cf0*/  @P6 LDGSTS.E.BYPASS.LTC128B.128 [R187+0x9100], [R6.64], !P4 ;  /* 0x0910000006bb6fae */ /* 0x0005e8000e101d46 */
[----:B------:R2:W-:Y:S02]  /*2d00*/  @P6 LDGSTS.E.BYPASS.LTC128B.128 [R187+0xb100], [R4.64], !P3 ;  /* 0x0b10000004bb6fae */ /* 0x0005e4000d901d46 */
[----:B------:R-:W-:-:S02]  /*2d10*/  R2P PR, R196, 0x6 ;  /* 0x00000006c4007804 */ /* 0x000fc40000000000 */
[----:B------:R-:W0:Y:S01]  /*2d20*/  LDGDEPBAR ;  /* 0x00000000000079af */ /* 0x000e220000000000 */
[----:B------:R-:W-:-:S05]  /*2d30*/  IADD3 R16, P6, R0, R107, RZ ;  /* 0x0000006b00107210 */ /* 0x000fca0007fde0ff */
[----:B------:R-:W-:Y:S01]  /*2d40*/  IMAD.X R17, R2, 0x1, R100, P6 ;  /* 0x0000000102117824 */ /* 0x000fe200030e0664 */
[----:B------:R-:W-:-:S04]  /*2d50*/  IADD3 R12, P6, R0, R109, RZ ;  /* 0x0000006d000c7210 */ /* 0x000fc80007fde0ff */
[----:B------:R-:W-:Y:S02]  /*2d60*/  @P1 IADD3 R3, R103, -0x20, RZ ;  /* 0xffffffe067031810 */ /* 0x000fe40007ffe0ff */
[----:B------:R-:W-:Y:S02]  /*2d70*/  IADD3 R14, P1, R0, R108, RZ ;  /* 0x0000006c000e7210 */ /* 0x000fe40007f3e0ff */
[----:B------:R-:W-:Y:S02]  /*2d80*/  IADD3.X R13, R2, R102, RZ, P6, !PT ;  /* 0x00000066020d7210 */ /* 0x000fe400037fe4ff */
[----:B------:R-:W-:Y:S01]  /*2d90*/  ISETP.GE.AND P6, PT, R192, c[0x0][0x1d4], PT ;  /* 0x00007500c0007a0c */ /* 0x000fe20003fc6270 */
[----:B------:R-:W-:Y:S01]  /*2da0*/  IMAD.X R15, R2, 0x1, R101, P1 ;  /* 0x00000001020f7824 */ /* 0x000fe200008e0665 */
[----:B------:R-:W-:Y:S02]  /*2db0*/  IADD3 R18, P1, R21, R107, RZ ;  /* 0x0000006b15127210 */ /* 0x000fe40007f3e0ff */
[----:B------:R-:W-:-:S02]  /*2dc0*/  MOV R0, 0x40 ;  /* 0x0000004000007802 */ /* 0x000fc40000000f00 */
[----:B------:R-:W-:Y:S01]  /*2dd0*/  IADD3 R2, R3, 0x4000, RZ ;  /* 0x0000400003027810 */ /* 0x000fe20007ffe0ff */
[----:B------:R-:W-:-:S04]  /*2de0*/  DEPBAR.LE SB0, 0x1 ;  /* 0x000080400000791a */ /* 0x000fc80000000000 */
[----:B------:R-:W-:-:S04]  /*2df0*/  DEPBAR.LE SB0, 0x0 ;  /* 0x000080000000791a */ /* 0x000fc80000000000 */
[----:B------:R-:W-:Y:S01]  /*2e00*/  BAR.SYNC.DEFER_BLOCKING 0x0 ;  /* 0x0000000000007b1d */ /* 0x000fe20000010000 */
[----:B------:R-:W-:Y:S01]  /*2e10*/  IMAD.X R19, R20, 0x1, R100, P1 ;  /* 0x0000000114137824 */ /* 0x000fe200008e0664 */
[----:B------:R-:W-:Y:S02]  /*2e20*/  ISETP.LT.OR P1, PT, R22, 0x1, P6 ;  /* 0x000000011600780c */ /* 0x000fe40003721670 */
[----:B------:R-:W-:Y:S02]  /*2e30*/  ISETP.GE.AND P6, PT, R197, c[0x0][0x1d4], PT ;  /* 0x00007500c5007a0c */ /* 0x000fe40003fc6270 */
[----:B------:R-:W-:-:S04]  /*2e40*/  SEL R0, R0, 0xffffffc0, !P2 ;  /* 0xffffffc000007807 */ /* 0x000fc80005000000 */
[----:B------:R-:W-:Y:S01]  /*2e50*/  IADD3 R176, R2, R0, RZ ;  /* 0x0000000002b07210 */ /* 0x000fe20007ffe0ff */
[----:B--2---:R-:W-:Y:S04]  /*2e60*/  LDSM.16.M88.4 R4, [R183] ;  /* 0x00000000b704783b */ /* 0x004fe80000000200 */
[----:B------:R-:W2:Y:S04]  /*2e70*/  LDSM.16.M88.4 R24, [R103] ;  /* 0x000000006718783b */ /* 0x000ea80000000200 */
[----:B------:R-:W3:Y:S04]  /*2e80*/  LDSM.16.M88.4 R40, [R103+0x800] ;  /* 0x000800006728783b */ /* 0x000ee80000000200 */
[----:B------:R-:W4:Y:S04]  /*2e90*/  LDSM.16.M88.4 R36, [R103+0x1000] ;  /* 0x001000006724783b */ /* 0x000f280000000200 */
[----:B------:R-:W5:Y:S04]  /*2ea0*/  LDSM.16.M88.4 R32, [R103+0x1800] ;  /* 0x001800006720783b */ /* 0x000f680000000200 */
[----:B-1----:R-:W-:Y:S04]  /*2eb0*/  LDSM.16.M88.4 R8, [R184] ;  /* 0x00000000b808783b */ /* 0x002fe80000000200 */
[----:B------:R-:W1:Y:S04]  /*2ec0*/  LDSM.16.M88.4 R48, [R3] ;  /* 0x000000000330783b */ /* 0x000e680000000200 */
[----:B------:R-:W1:Y:S04]  /*2ed0*/  LDSM.16.M88.4 R68, [R3+0x800] ;  /* 0x000800000344783b */ /* 0x000e680000000200 */
[----:B------:R-:W1:Y:S04]  /*2ee0*/  LDSM.16.M88.4 R84, [R3+0x1000] ;  /* 0x001000000354783b */ /* 0x000e680000000200 */
[----:B------:R-:W1:Y:S04]  /*2ef0*/  LDSM.16.M88.4 R92, [R3+0x1800] ;  /* 0x00180000035c783b */ /* 0x000e680000000200 */
[----:B------:R-:W-:Y:S01]  /*2f00*/  @!PT LDS RZ, [RZ] ;  /* 0x00000000fffff984 */ /* 0x000fe20000000800 */
[----:B------:R-:W-:Y:S01]  /*2f10*/  @!PT LDS RZ, [RZ] ;  /* 0x00000000fffff984 */ /* 0x000fe20000000800 */
[----:B------:R-:W-:Y:S01]  /*2f20*/  @!PT LDS RZ, [RZ] ;  /* 0x00000000fffff984 */ /* 0x000fe20000000800 */
[----:B------:R1:W-:Y:S01]  /*2f30*/  LDGSTS.E.BYPASS.LTC128B.128 [R187+0x100], [R16.64], !P1 ;  /* 0x0010000010bb7fae */ /* 0x0003e2000c901d46 */
[----:B------:R-:W-:-:S02]  /*2f40*/  ISETP.LT.OR P1, PT, R22, 0x1, P6 ;  /* 0x000000011600780c */ /* 0x000fc40003721670 */
[----:B------:R-:W-:Y:S01]  /*2f50*/  ISETP.GE.AND P6, PT, R198, c[0x0][0x1d4], PT ;  /* 0x00007500c6007a0c */ /* 0x000fe20003fc6270 */
[C---:B--2---:R-:W-:Y:S08]  /*2f60*/  HMMA.16816.F32 R28, R4.reuse, R26, RZ ;  /* 0x0000001a041c723c */ /* 0x044ff000000018ff */
[C---:B---3--:R-:W-:Y:S02]  /*2f70*/  HMMA.16816.F32 R44, R4.reuse, R40, RZ ;  /* 0x00000028042c723c */ /* 0x048fe400000018ff */
[----:B------:R2:W-:Y:S06]  /*2f80*/  LDGSTS.E.BYPASS.LTC128B.128 [R187+0x2100], [R14.64], !P1 ;  /* 0x021000000ebb7fae */ /* 0x0005ec000c901d46 */
[C---:B------:R-:W-:Y:S08]  /*2f90*/  HMMA.16816.F32 R40, R4.reuse, R42, RZ ;  /* 0x0000002a0428723c */ /* 0x040ff000000018ff */
[C---:B----4-:R-:W-:Y:S08]  /*2fa0*/  HMMA.16816.F32 R52, R4.reuse, R36, RZ ;  /* 0x000000240434723c */ /* 0x050ff000000018ff */
[----:B------:R-:W-:Y:S01]  /*2fb0*/  HMMA.16816.F32 R60, R4, R38, RZ ;  /* 0x00000026043c723c */ /* 0x000fe200000018ff */
[----:B--2---:R-:W-:-:S07]  /*2fc0*/  IADD3 R14, P1, R21, R108, RZ ;  /* 0x0000006c150e7210 */ /* 0x004fce0007f3e0ff */
[----:B-----5:R-:W-:Y:S01]  /*2fd0*/  HMMA.16816.F32 R64, R4, R32, RZ ;  /* 0x000000200440723c */ /* 0x020fe200000018ff */
[----:B------:R-:W-:Y:S02]  /*2fe0*/  IADD3.X R15, R20, R101, RZ, P1, !PT ;  /* 0x00000065140f7210 */ /* 0x000fe40000ffe4ff */
[C---:B------:R-:W-:Y:S02]  /*2ff0*/  ISETP.LT.OR P1, PT, R22.reuse, 0x1, P6 ;  /* 0x000000011600780c */ /* 0x040fe40003721670 */
[----:B------:R-:W-:-:S03]  /*3000*/  ISETP.LT.OR P6, PT, R22, 0x21, P6 ;  /* 0x000000211600780c */ /* 0x000fc600037c1670 */
[----:B------:R-:W-:Y:S08]  /*3010*/  HMMA.16816.F32 R56, R4, R34, RZ ;  /* 0x000000220438723c */ /* 0x000ff000000018ff */
[----:B------:R2:W-:Y:S01]  /*3020*/  LDGSTS.E.BYPASS.LTC128B.128 [R187+0x4100], [R12.64], !P1 ;  /* 0x041000000cbb7fae */ /* 0x0005e2000c901d46 */
[C---:B-1----:R-:W-:Y:S08]  /*3030*/  HMMA.16816.F32 R28, R8.reuse, R50, R28 ;  /* 0x00000032081c723c */ /* 0x042ff0000000181c */
[C---:B------:R-:W-:Y:S08]  /*3040*/  HMMA.16816.F32 R32, R8.reuse, R68, R44 ;  /* 0x000000440820723c */ /* 0x040ff0000000182c */
[C---:B------:R-:W-:Y:S08]  /*3050*/  HMMA.16816.F32 R36, R8.reuse, R70, R40 ;  /* 0x000000460824723c */ /* 0x040ff00000001828 */
[----:B------:R-:W-:Y:S01]  /*3060*/  HMMA.16816.F32 R40, R8, R84, R52 ;  /* 0x000000540828723c */ /* 0x000fe20000001834 */
[----:B--2---:R-:W-:-:S05]  /*3070*/  IADD3 R12, P1, R21, R109, RZ ;  /* 0x0000006d150c7210 */ /* 0x004fca0007f3e0ff */
[----:B------:R-:W-:Y:S01]  /*3080*/  IMAD.X R13, R20, 0x1, R102, P1 ;  /* 0x00000001140d7824 */ /* 0x000fe200008e0666 */
[----:B------:R-:W-:Y:S01]  /*3090*/  ISETP.GE.AND P1, PT, R192, c[0x0][0x1d4], PT ;  /* 0x00007500c0007a0c */ /* 0x000fe20003f26270 */
[----:B------:R-:W-:Y:S03]  /*30a0*/  HMMA.16816.F32 R52, R8, R92, R64 ;  /* 0x0000005c0834723c */ /* 0x000fe60000001840 */
[----:B------:R-:W-:-:S05]  /*30b0*/  ISETP.LT.OR P1, PT, R22, 0x21, P1 ;  /* 0x000000211600780c */ /* 0x000fca0000f21670 */
[----:B------:R-:W-:Y:S08]  /*30c0*/  HMMA.16816.F32 R44, R8, R94, R56 ;  /* 0x0000005e082c723c */ /* 0x000ff00000001838 */
[----:B------:R1:W-:Y:S01]  /*30d0*/  LDGSTS.E.BYPASS.LTC128B.128 [R187+0x1100], [R18.64], !P1 ;  /* 0x0110000012bb7fae */ /* 0x0003e2000c901d46 */
[----:B------:R-:W-:-:S04]  /*30e0*/  ISETP.GE.AND P1, PT, R197, c[0x0][0x1d4], PT ;  /* 0x00007500c5007a0c */ /* 0x000fc80003f26270 */
[----:B------:R-:W-:Y:S11]  /*30f0*/  ISETP.LT.OR P1, PT, R22, 0x21, P1 ;  /* 0x000000211600780c */ /* 0x000ff60000f21670 */
[----:B------:R-:W-:Y:S02]  /*3100*/  @!UPT UIADD3 URZ, URZ, URZ, URZ ;  /* 0x0000003f3f3ff290 */ /* 0x000fe4000fffe03f */
[----:B------:R2:W-:Y:S01]  /*3110*/  LDGSTS.E.BYPASS.LTC128B.128 [R187+0x3100], [R14.64], !P1 ;  /* 0x031000000ebb7fae */ /* 0x0005e2000c901d46 */
[----:B------:R-:W-:-:S03]  /*3120*/  ISETP.GT.AND P1, PT, R104, R199, PT ;  /* 0x000000c76800720c */ /* 0x000fc60003f24270 */
[----:B------:R2:W-:Y:S01]  /*3130*/  LDGSTS.E.BYPASS.LTC128B.128 [R187+0x5100], [R12.64], !P6 ;  /* 0x051000000cbb7fae */ /* 0x0005e2000f101d46 */
[----:B------:R-:W-:-:S03]  /*3140*/  ISETP.GT.AND P6, PT, R105, 0x3f, PT ;  /* 0x0000003f6900780c */ /* 0x000fc60003fc4270 */
[----:B------:R-:W-:Y:S01]  /*3150*/  LDSM.16.M88.4 R80, [R176+-0x4000] ;  /* 0xffc00000b050783b */ /* 0x000fe20000000200 */
[----:B-1----:R-:W-:Y:S03]  /*3160*/  HMMA.16816.F32 R16, R4, R24, RZ ;  /* 0x000000180410723c */ /* 0x002fe600000018ff */
[----:B------:R-:W-:Y:S04]  /*3170*/  LDSM.16.M88.4 R4, [R186] ;  /* 0x00000000ba04783b */ /* 0x000fe80000000200 */
[----:B------:R-:W-:Y:S01]  /*3180*/  IMAD.IADD R24, R103, 0x1, R0 ;  /* 0x0000000167187824 */ /* 0x000fe200078e0200 */
[----:B------:R-:W-:Y:S04]  /*3190*/  LDSM.16.M88.4 R88, [R176+-0x3800] ;  /* 0xffc80000b058783b */ /* 0x000fe80000000200 */
[----:B------:R-:W1:Y:S04]  /*31a0*/  LDSM.16.M88.4 R72, [R24+0x800] ;  /* 0x000800001848783b */ /* 0x000e680000000200 */
[----:B------:R-:W-:Y:S04]  /*31b0*/  LDSM.16.M88.4 R76, [R24+0x1000] ;  /* 0x00100000184c783b */ /* 0x000fe80000000200 */
[----:B------:R-:W-:Y:S04]  /*31c0*/  LDSM.16.M88.4 R68, [R24+0x1800] ;  /* 0x001800001844783b */ /* 0x000fe80000000200 */
[----:B--2---:R-:W2:Y:S01]  /*31d0*/  LDSM.16.M88.4 R12, [R24] ;  /* 0x00000000180c783b */ /* 0x004ea20000000200 */
[C---:B------:R-:W-:Y:S03]  /*31e0*/  HMMA.16816.F32 R20, R8.reuse, R48, R16 ;  /* 0x000000300814723c */ /* 0x040fe60000001810 */
[----:B------:R-:W3:Y:S04]  /*31f0*/  LDSM.16.M88.4 R16, [R185] ;  /* 0x00000000b910783b */ /* 0x000ee80000000200 */
[----:B------:R-:W4:Y:S01]  /*3200*/  LDSM.16.M88.4 R96, [R176+-0x3000] ;  /* 0xffd00000b060783b */ /* 0x000f220000000200 */
[----:B------:R-:W-:Y:S03]  /*3210*/  HMMA.16816.F32 R48, R8, R86, R60 ;  /* 0x000000560830723c */ /* 0x000fe6000000183c */
[----:B------:R-:W5:Y:S04]  /*3220*/  LDSM.16.M88.4 R60, [R176+-0x2800] ;  /* 0xffd80000b03c783b */ /* 0x000f680000000200 */
[----:B------:R-:W-:Y:S04]  /*3230*/  LDSM.16.M88.4 R64, [R103+0x2000] ;  /* 0x002000006740783b */ /* 0x000fe80000000200 */
[----:B------:R-:W-:Y:S04]  /*3240*/  LDSM.16.M88.4 R84, [R103+0x2800] ;  /* 0x002800006754783b */ /* 0x000fe80000000200 */
[----:B------:R-:W-:Y:S01]  /*3250*/  LDSM.16.M88.4 R92, [R103+0x3000] ;  /* 0x00300000675c783b */ /* 0x000fe20000000200 */
[C---:B-1----:R-:W-:Y:S03]  /*3260*/  HMMA.16816.F32 R32, R4.reuse, R72, R32 ;  /* 0x000000480420723c */ /* 0x042fe60000001820 */
[----:B------:R-:W0:Y:S05]  /*3270*/  LDGDEPBAR ;  /* 0x00000000000079af */ /* 0x000e2a0000000000 */
[C---:B------:R-:W-:Y:S01]  /*3280*/  HMMA.16816.F32 R36, R4.reuse, R74, R36 ;  /* 0x0000004a0424723c */ /* 0x040fe20000001824 */
[----:B------:R-:W-:Y:S07]  /*3290*/  LDSM.16.M88.4 R72, [R3+0x2000] ;  /* 0x002000000348783b */ /* 0x000fee0000000200 */
[C---:B--2---:R-:W-:Y:S08]  /*32a0*/  HMMA.16816.F32 R20, R4.reuse, R12, R20 ;  /* 0x0000000c0414723c */ /* 0x044ff00000001814 */
[C---:B------:R-:W-:Y:S01]  /*32b0*/  HMMA.16816.F32 R8, R4.reuse, R14, R28 ;  /* 0x0000000e0408723c */ /* 0x040fe2000000181c */
[----:B------:R-:W1:Y:S07]  /*32c0*/  LDSM.16.M88.4 R12, [R183+0x4000] ;  /* 0x00400000b70c783b */ /* 0x000e6e0000000200 */
[C---:B------:R-:W-:Y:S08]  /*32d0*/  HMMA.16816.F32 R40, R4.reuse, R76, R40 ;  /* 0x0000004c0428723c */ /* 0x040ff00000001828 */
[C---:B------:R-:W-:Y:S01]  /*32e0*/  HMMA.16816.F32 R48, R4.reuse, R78, R48 ;  /* 0x0000004e0430723c */ /* 0x040fe20000001830 */
[----:B------:R-:W-:Y:S07]  /*32f0*/  LDSM.16.M88.4 R76, [R24+0x2000] ;  /* 0x00200000184c783b */ /* 0x000fee0000000200 */
[C---:B------:R-:W-:Y:S08]  /*3300*/  HMMA.16816.F32 R56, R4.reuse, R68, R52 ;  /* 0x000000440438723c */ /* 0x040ff00000001834 */
[----:B------:R-:W-:Y:S01]  /*3310*/  HMMA.16816.F32 R44, R4, R70, R44 ;  /* 0x00000046042c723c */ /* 0x000fe2000000182c */
[----:B------:R-:W2:Y:S07]  /*3320*/  LDSM.16.M88.4 R68, [R103+0x3800] ;  /* 0x003800006744783b */ /* 0x000eae0000000200 */
[C---:B---3--:R-:W-:Y:S08]  /*3330*/  HMMA.16816.F32 R28, R16.reuse, R80, R20 ;  /* 0x00000050101c723c */ /* 0x048ff00000001814 */
[C---:B------:R-:W-:Y:S01]  /*3340*/  HMMA.16816.F32 R20, R16.reuse, R82, R8 ;  /* 0x000000521014723c */ /* 0x040fe20000001808 */
[----:B------:R-:W3:Y:S04]  /*3350*/  LDSM.16.M88.4 R8, [R184+0x4000] ;  /* 0x00400000b808783b */ /* 0x000ee80000000200 */
[----:B------:R-:W1:Y:S03]  /*3360*/  LDSM.16.M88.4 R80, [R3+0x2800] ;  /* 0x002800000350783b */ /* 0x000e660000000200 */
[C---:B------:R-:W-:Y:S08]  /*3370*/  HMMA.16816.F32 R4, R16.reuse, R88, R32 ;  /* 0x000000581004723c */ /* 0x040ff00000001820 */
[C---:B------:R-:W-:Y:S01]  /*3380*/  HMMA.16816.F32 R36, R16.reuse, R90, R36 ;  /* 0x0000005a1024723c */ /* 0x040fe20000001824 */
[----:B------:R-:W-:Y:S07]  /*3390*/  LDSM.16.M88.4 R88, [R24+0x3000] ;  /* 0x003000001858783b */ /* 0x000fee0000000200 */
[C---:B----4-:R-:W-:Y:S08]  /*33a0*/  HMMA.16816.F32 R40, R16.reuse, R96, R40 ;  /* 0x000000601028723c */ /* 0x050ff00000001828 */
[C---:B------:R-:W-:Y:S01]  /*33b0*/  HMMA.16816.F32 R48, R16.reuse, R98, R48 ;  /* 0x000000621030723c */ /* 0x040fe20000001830 */
[----:B------:R-:W4:Y:S07]  /*33c0*/  LDSM.16.M88.4 R96, [R3+0x3000] ;  /* 0x003000000360783b */ /* 0x000f2e0000000200 */
[C---:B-----5:R-:W-:Y:S08]  /*33d0*/  HMMA.16816.F32 R56, R16.reuse, R60, R56 ;  /* 0x0000003c1038723c */ /* 0x060ff00000001838 */
[----:B------:R-:W-:Y:S08]  /*33e0*/  HMMA.16816.F32 R44, R16, R62, R44 ;  /* 0x0000003e102c723c */ /* 0x000ff0000000182c */
[C---:B-1----:R-:W-:Y:S08]  /*33f0*/  HMMA.16816.F32 R32, R12.reuse, R64, R28 ;  /* 0x000000400c20723c */ /* 0x042ff0000000181c */
[C---:B------:R-:W-:Y:S01]  /*3400*/  HMMA.16816.F32 R28, R12.reuse, R66, R20 ;  /* 0x000000420c1c723c */ /* 0x040fe20000001814 */
[----:B------:R-:W1:Y:S07]  /*3410*/  LDSM.16.M88.4 R64, [R3+0x3800] ;  /* 0x003800000340783b */ /* 0x000e6e0000000200 */
[C---:B------:R-:W-:Y:S01]  /*3420*/  HMMA.16816.F32 R20, R12.reuse, R84, R4 ;  /* 0x000000540c14723c */ /* 0x040fe20000001804 */
[----:B------:R-:W5:Y:S07]  /*3430*/  LDSM.16.M88.4 R4, [R186+0x4000] ;  /* 0x00400000ba04783b */ /* 0x000f6e0000000200 */
[C---:B------:R-:W-:Y:S01]  /*3440*/  HMMA.16816.F32 R16, R12.reuse, R86, R36 ;  /* 0x000000560c10723c */ /* 0x040fe20000001824 */
[----:B------:R-:W1:Y:S07]  /*3450*/  LDSM.16.M88.4 R84, [R24+0x2800] ;  /* 0x002800001854783b */ /* 0x000e6e0000000200 */
[C---:B------:R-:W-:Y:S08]  /*3460*/  HMMA.16816.F32 R40, R12.reuse, R92, R40 ;  /* 0x0000005c0c28723c */ /* 0x040ff00000001828 */
[C---:B------:R-:W-:Y:S08]  /*3470*/  HMMA.16816.F32 R52, R12.reuse, R94, R48 ;  /* 0x0000005e0c34723c */ /* 0x040ff00000001830 */
[C---:B--2---:R-:W-:Y:S08]  /*3480*/  HMMA.16816.F32 R48, R12.reuse, R68, R56 ;  /* 0x000000440c30723c */ /* 0x044ff00000001838 */
[----:B------:R-:W-:Y:S01]  /*3490*/  HMMA.16816.F32 R44, R12, R70, R44 ;  /* 0x000000460c2c723c */ /* 0x000fe2000000182c */
[----:B------:R-:W2:Y:S07]  /*34a0*/  LDSM.16.M88.4 R68, [R24+0x3800] ;  /* 0x003800001844783b */ /* 0x000eae0000000200 */
[C---:B---3--:R-:W-:Y:S08]  /*34b0*/  HMMA.16816.F32 R36, R8.reuse, R72, R32 ;  /* 0x000000480824723c */ /* 0x048ff00000001820 */
[C---:B------:R-:W-:Y:S01]  /*34c0*/  HMMA.16816.F32 R32, R8.reuse, R74, R28 ;  /* 0x0000004a0820723c */ /* 0x040fe2000000181c */
[----:B------:R-:W-:Y:S07]  /*34d0*/  LDSM.16.M88.4 R72, [R176+-0x2000] ;  /* 0xffe00000b048783b */ /* 0x000fee0000000200 */
[C---:B------:R-:W-:Y:S01]  /*34e0*/  HMMA.16816.F32 R28, R8.reuse, R80, R20 ;  /* 0x00000050081c723c */ /* 0x040fe20000001814 */
[----:B------:R-:W3:Y:S07]  /*34f0*/  LDSM.16.M88.4 R20, [R185+0x4000] ;  /* 0x00400000b914783b */ /* 0x000eee0000000200 */
[C---:B------:R-:W-:Y:S01]  /*3500*/  HMMA.16816.F32 R16, R8.reuse, R82, R16 ;  /* 0x000000520810723c */ /* 0x040fe20000001810 */
[----:B------:R-:W2:Y:S07]  /*3510*/  LDSM.16.M88.4 R80, [R176+-0x1800] ;  /* 0xffe80000b050783b */ /* 0x000eae0000000200 */
[C---:B----4-:R-:W-:Y:S08]  /*3520*/  HMMA.16816.F32 R12, R8.reuse, R96, R40 ;  /* 0x00000060080c723c */ /* 0x050ff00000001828 */
[C---:B------:R-:W-:Y:S08]  /*3530*/  HMMA.16816.F32 R60, R8.reuse, R98, R52 ;  /* 0x00000062083c723c */ /* 0x040ff00000001834 */
[C---:B-1----:R-:W-:Y:S08]  /*3540*/  HMMA.16816.F32 R52, R8.reuse, R64, R48 ;  /* 0x000000400834723c */ /* 0x042ff00000001830 */
[----:B------:R-:W-:Y:S01]  /*3550*/  HMMA.16816.F32 R48, R8, R66, R44 ;  /* 0x000000420830723c */ /* 0x000fe2000000182c */
[----:B------:R-:W-:Y:S04]  /*3560*/  LDSM.16.M88.4 R64, [R103+0x4000] ;  /* 0x004000006740783b */ /* 0x000fe80000000200 */
[----:B------:R-:W-:Y:S03]  /*3570*/  LDSM.16.M88.4 R44, [R176+-0x1000] ;  /* 0xfff00000b02c783b */ /* 0x000fe60000000200 */
[C---:B-----5:R-:W-:Y:S08]  /*3580*/  HMMA.16816.F32 R40, R4.reuse, R76, R36 ;  /* 0x0000004c0428723c */ /* 0x060ff00000001824 */
[C---:B------:R-:W-:Y:S01]  /*3590*/  HMMA.16816.F32 R56, R4.reuse, R86, R16 ;  /* 0x000000560438723c */ /* 0x040fe20000001810 */
[----:B------:R-:W1:Y:S07]  /*35a0*/  LDSM.16.M88.4 R16, [R183+0x8000] ;  /* 0x00800000b710783b */ /* 0x000e6e0000000200 */
[C---:B------:R-:W-:Y:S08]  /*35b0*/  HMMA.16816.F32 R36, R4.reuse, R84, R28 ;  /* 0x000000540424723c */ /* 0x040ff0000000181c */
[C---:B------:R-:W-:Y:S01]  /*35c0*/  HMMA.16816.F32 R28, R4.reuse, R88, R12 ;  /* 0x00000058041c723c */ /* 0x040fe2000000180c */
[----:B------:R-:W-:Y:S07]  /*35d0*/  LDSM.16.M88.4 R12, [R184+0x8000] ;  /* 0x00800000b80c783b */ /* 0x000fee0000000200 */
[C---:B------:R-:W-:Y:S01]  /*35e0*/  HMMA.16816.F32 R8, R4.reuse, R90, R60 ;  /* 0x0000005a0408723c */ /* 0x040fe2000000183c */
[----:B------:R-:W4:Y:S04]  /*35f0*/  LDSM.16.M88.4 R88, [R176+-0x800] ;  /* 0xfff80000b058783b */ /* 0x000f280000000200 */
[----:B------:R-:W-:Y:S03]  /*3600*/  LDSM.16.M88.4 R60, [R176] ;  /* 0x00000000b03c783b */ /* 0x000fe60000000200 */
[C---:B------:R-:W-:Y:S01]  /*3610*/  HMMA.16816.F32 R32, R4.reuse, R78, R32 ;  /* 0x0000004e0420723c */ /* 0x040fe20000001820 */
[----:B------:R-:W-:Y:S07]  /*3620*/  LDSM.16.M88.4 R76, [R103+0x5800] ;  /* 0x00580000674c783b */ /* 0x000fee0000000200 */
[C---:B--2---:R-:W-:Y:S08]  /*3630*/  HMMA.16816.F32 R52, R4.reuse, R68, R52 ;  /* 0x000000440434723c */ /* 0x044ff00000001834 */
[----:B------:R-:W-:Y:S01]  /*3640*/  HMMA.16816.F32 R96, R4, R70, R48 ;  /* 0x000000460460723c */ /* 0x000fe20000001830 */
[----:B------:R-:W-:Y:S07]  /*3650*/  LDSM.16.M88.4 R48, [R103+0x5000] ;  /* 0x005000006730783b */ /* 0x000fee0000000200 */
[C---:B---3--:R-:W-:Y:S01]  /*3660*/  HMMA.16816.F32 R4, R20.reuse, R72, R40 ;  /* 0x000000481404723c */ /* 0x048fe20000001828 */
[----:B------:R-:W2:Y:S07]  /*3670*/  LDSM.16.M88.4 R40, [R3+0x4000] ;  /* 0x004000000328783b */ /* 0x000eae0000000200 */
[C---:B------:R-:W-:Y:S01]  /*3680*/  HMMA.16816.F32 R32, R20.reuse, R74, R32 ;  /* 0x0000004a1420723c */ /* 0x040fe20000001820 */
[----:B------:R-:W-:Y:S07]  /*3690*/  LDSM.16.M88.4 R72, [R3+0x4800] ;  /* 0x004800000348783b */ /* 0x000fee0000000200 */
[----:B------:R-:W-:Y:S01]  /*36a0*/  HMMA.16816.F32 R68, R20, R82, R56 ;  /* 0x000000521444723c */ /* 0x000fe20000001838 */
[----:B------:R-:W3:Y:S07]  /*36b0*/  LDSM.16.M88.4 R56, [R103+0x4800] ;  /* 0x004800006738783b */ /* 0x000eee0000000200 */
[----:B-1----:R-:W-:Y:S08]  /*36c0*/  HMMA.16816.F32 R4, R16, R64, R4 ;  /* 0x000000401004723c */ /* 0x002ff00000001804 */
[C---:B------:R-:W-:Y:S08]  /*36d0*/  HMMA.16816.F32 R36, R20.reuse, R80, R36 ;  /* 0x000000501424723c */ /* 0x040ff00000001824 */
[C---:B------:R-:W-:Y:S01]  /*36e0*/  HMMA.16816.F32 R80, R20.reuse, R46, R8 ;  /* 0x0000002e1450723c */ /* 0x040fe20000001808 */
[----:B------:R-:W-:Y:S07]  /*36f0*/  LDSM.16.M88.4 R8, [R186+0x8000] ;  /* 0x00800000ba08783b */ /* 0x000fee0000000200 */
[----:B----4-:R-:W-:Y:S01]  /*3700*/  HMMA.16816.F32 R92, R20, R88, R52 ;  /* 0x00000058145c723c */ /* 0x010fe20000001834 */
[----:B------:R-:W1:Y:S07]  /*3710*/  LDSM.16.M88.4 R52, [R24+0x4000] ;  /* 0x004000001834783b */ /* 0x000e6e0000000200 */
[----:B------:R-:W-:Y:S01]  /*3720*/  HMMA.16816.F32 R32, R16, R66, R32 ;  /* 0x000000421020723c */ /* 0x000fe20000001820 */
[----:B------:R-:W-:Y:S07]  /*3730*/  LDSM.16.M88.4 R64, [R24+0x4800] ;  /* 0x004800001840783b */ /* 0x000fee0000000200 */
[----:B------:R-:W-:Y:S08]  /*3740*/  HMMA.16816.F32 R84, R20, R44, R28 ;  /* 0x0000002c1454723c */ /* 0x000ff0000000181c */
[----:B--2---:R-:W-:Y:S01]  /*3750*/  HMMA.16816.F32 R28, R12, R40, R4 ;  /* 0x000000280c1c723c */ /* 0x004fe20000001804 */
[----:B------:R-:W2:Y:S07]  /*3760*/  LDSM.16.M88.4 R4, [R185+0x8000] ;  /* 0x00800000b904783b */ /* 0x000eae0000000200 */
[----:B---3--:R-:W-:Y:S08]  /*3770*/  HMMA.16816.F32 R36, R16, R56, R36 ;  /* 0x000000381024723c */ /* 0x008ff00000001824 */
[----:B------:R-:W-:Y:S08]  /*3780*/  HMMA.16816.F32 R32, R12, R42, R32 ;  /* 0x0000002a0c20723c */ /* 0x000ff00000001820 */
[----:B-1----:R-:W-:Y:S08]  /*3790*/  HMMA.16816.F32 R28, R8, R52, R28 ;  /* 0x00000034081c723c */ /* 0x002ff0000000181c */
[----:B------:R-:W-:Y:S01]  /*37a0*/  HMMA.16816.F32 R44, R16, R58, R68 ;  /* 0x0000003a102c723c */ /* 0x000fe20000001844 */
[----:B------:R-:W1:Y:S04]  /*37b0*/  LDSM.16.M88.4 R68, [R3+0x5000] ;  /* 0x005000000344783b */ /* 0x000e680000000200 */
[----:B------:R-:W3:Y:S03]  /*37c0*/  LDSM.16.M88.4 R56, [R176+0x800] ;  /* 0x00080000b038783b */ /* 0x000ee60000000200 */
[----:B------:R-:W-:Y:S08]  /*37d0*/  HMMA.16816.F32 R40, R12, R72, R36 ;  /* 0x000000480c28723c */ /* 0x000ff00000001824 */
[----:B------:R-:W-:Y:S08]  /*37e0*/  HMMA.16816.F32 R36, R8, R54, R32 ;  /* 0x000000360824723c */ /* 0x000ff00000001820 */
[----:B--2---:R-:W-:Y:S08]  /*37f0*/  HMMA.16816.F32 R52, R4, R60, R28 ;  /* 0x0000003c0434723c */ /* 0x004ff0000000181c */
[----:B------:R-:W-:Y:S08]  /*3800*/  HMMA.16816.F32 R28, R16, R48, R84 ;  /* 0x00000030101c723c */ /* 0x000ff00000001854 */
[----:B------:R-:W-:Y:S08]  /*3810*/  HMMA.16816.F32 R88, R20, R90, R96 ;  /* 0x0000005a1458723c */ /* 0x000ff00000001860 */
[----:B------:R-:W-:Y:S01]  /*3820*/  HMMA.16816.F32 R20, R12, R74, R44 ;  /* 0x0000004a0c14723c */ /* 0x000fe2000000182c */
[----:B------:R-:W-:-:S07]  /*3830*/  FMUL.FTZ R0, R52, c[0x0][0x320] ;  /* 0x0000c80034007a20 */ /* 0x000fce0000410000 */
[----:B------:R-:W-:Y:S08]  /*3840*/  HMMA.16816.F32 R32, R8, R64, R40 ;  /* 0x000000400820723c */ /* 0x000ff00000001828 */
[----:B------:R-:W-:Y:S01]  /*3850*/  HMMA.16816.F32 R48, R16, R50, R80 ;  /* 0x000000321030723c */ /* 0x000fe20000001850 */
[----:B------:R2:W4:Y:S07]  /*3860*/  MUFU.TANH R80, R0 ;  /* 0x0000000000507308 */ /* 0x00052e0000002400 */
[----:B------:R-:W-:Y:S01]  /*3870*/  HMMA.16816.F32 R40, R4, R62, R36 ;  /* 0x0000003e0428723c */ /* 0x000fe20000001824 */
[----:B------:R-:W5:Y:S07]  /*3880*/  LDSM.16.M88.4 R60, [R24+0x5000] ;  /* 0x00500000183c783b */ /* 0x000f6e0000000200 */
[----:B------:R-:W-:Y:S01]  /*3890*/  HMMA.16816.F32 R72, R16, R76, R92 ;  /* 0x0000004c1048723c */ /* 0x000fe2000000185c */
[----:B--2---:R-:W-:-:S04]  /*38a0*/  FMUL.FTZ R0, R53, c[0x0][0x320] ;  /* 0x0000c80035007a20 */ /* 0x004fc80000410000 */
[----:B------:R2:W2:Y:S03]  /*38b0*/  MUFU.TANH R76, R0 ;  /* 0x00000000004c7308 */ /* 0x0004a60000002400 */
[----:B-1----:R-:W-:Y:S08]  /*38c0*/  HMMA.16816.F32 R36, R12, R68, R28 ;  /* 0x000000440c24723c */ /* 0x002ff0000000181c */
[----:B------:R-:W-:Y:S01]  /*38d0*/  HMMA.16816.F32 R20, R8, R66, R20 ;  /* 0x000000420814723c */ /* 0x000fe20000001814 */
[----:B--2---:R-:W-:-:S07]  /*38e0*/  FMUL.FTZ R0, R54, c[0x0][0x320] ;  /* 0x0000c80036007a20 */ /* 0x004fce0000410000 */
[----:B------:R-:W-:Y:S01]  /*38f0*/  HMMA.16816.F32 R44, R12, R70, R48 ;  /* 0x000000460c2c723c */ /* 0x000fe20000001830 */
[----:B------:R1:W2:Y:S01]  /*3900*/  MUFU.TANH R68, R0 ;  /* 0x0000000000447308 */ /* 0x0002a20000002400 */
[----:B------:R-:W-:Y:S06]  /*3910*/  LDSM.16.M88.4 R48, [R176+0x1000] ;  /* 0x00100000b030783b */ /* 0x000fec0000000200 */
[----:B---3--:R-:W-:Y:S08]  /*3920*/  HMMA.16816.F32 R28, R4, R56, R32 ;  /* 0x00000038041c723c */ /* 0x008ff00000001820 */
[----:B-----5:R-:W-:Y:S01]  /*3930*/  HMMA.16816.F32 R36, R8, R60, R36 ;  /* 0x0000003c0824723c */ /* 0x020fe20000001824 */
[----:B-1----:R-:W-:-:S02]  /*3940*/  FMUL.FTZ R0, R55, c[0x0][0x320] ;  /* 0x0000c80037007a20 */ /* 0x002fc40000410000 */
[----:B------:R-:W1:Y:S02]  /*3950*/  LDSM.16.M88.4 R52, [R3+0x5800] ;  /* 0x005800000334783b */ /* 0x000e640000000200 */
[----:B------:R3:W1:Y:S03]  /*3960*/  MUFU.TANH R67, R0 ;  /* 0x0000000000437308 */ /* 0x0006660000002400 */
[----:B------:R-:W-:Y:S08]  /*3970*/  HMMA.16816.F32 R32, R4, R58, R20 ;  /* 0x0000003a0420723c */ /* 0x000ff00000001814 */
[----:B------:R-:W-:Y:S01]  /*3980*/  HMMA.16816.F32 R16, R16, R78, R88 ;  /* 0x0000004e1010723c */ /* 0x000fe20000001858 */
[----:B---3--:R-:W-:-:S04]  /*3990*/  FMUL.FTZ R0, R40, c[0x0][0x320] ;  /* 0x0000c80028007a20 */ /* 0x008fc80000410000 */
[----:B------:R3:W1:Y:S02]  /*39a0*/  MUFU.TANH R66, R0 ;  /* 0x0000000000427308 */ /* 0x0006640000002400 */
[----:B---3--:R-:W-:Y:S01]  /*39b0*/  FMUL.FTZ R0, R41, c[0x0][0x320] ;  /* 0x0000c80029007a20 */ /* 0x008fe20000410000 */
[C---:B-1----:R-:W-:Y:S05]  /*39c0*/  HMMA.16816.F32 R20, R12.reuse, R52, R72 ;  /* 0x000000340c14723c */ /* 0x042fea0000001848 */
[----:B------:R1:W3:Y:S11]  /*39d0*/  MUFU.TANH R65, R0 ;  /* 0x0000000000417308 */ /* 0x0002f60000002400 */
[----:B------:R-:W-:Y:S01]  /*39e0*/  HMMA.16816.F32 R12, R12, R54, R16 ;  /* 0x000000360c0c723c */ /* 0x000fe20000001810 */
[----:B-1----:R-:W-:-:S04]  /*39f0*/  FMUL.FTZ R0, R42, c[0x0][0x320] ;  /* 0x0000c8002a007a20 */ /* 0x002fc80000410000 */
[----:B------:R1:W1:Y:S02]  /*3a00*/  MUFU.TANH R64, R0 ;  /* 0x0000000000407308 */ /* 0x0002640000002400 */
[----:B-1----:R-:W-:Y:S02]  /*3a10*/  FMUL.FTZ R0, R43, c[0x0][0x320] ;  /* 0x0000c8002b007a20 */ /* 0x002fe40000410000 */
[----:B------:R1:W5:Y:S04]  /*3a20*/  LDSM.16.M88.4 R40, [R24+0x5800] ;  /* 0x005800001828783b */ /* 0x0003680000000200 */
[----:B------:R2:W1:Y:S02]  /*3a30*/  MUFU.TANH R60, R0 ;  /* 0x00000000003c7308 */ /* 0x0004640000002400 */
[----:B--2---:R-:W-:-:S06]  /*3a40*/  FMUL.FTZ R0, R28, c[0x0][0x320] ;  /* 0x0000c8001c007a20 */ /* 0x004fcc0000410000 */
[----:B------:R2:W2:Y:S01]  /*3a50*/  MUFU.TANH R57, R0 ;  /* 0x0000000000397308 */ /* 0x0004a20000002400 */
[----:B-1----:R-:W-:Y:S01]  /*3a60*/  HMMA.16816.F32 R24, R8, R62, R44 ;  /* 0x0000003e0818723c */ /* 0x002fe2000000182c */
[----:B--2---:R-:W-:-:S07]  /*3a70*/  FMUL.FTZ R0, R29, c[0x0][0x320] ;  /* 0x0000c8001d007a20 */ /* 0x004fce0000410000 */
[----:B-----5:R-:W-:Y:S01]  /*3a80*/  HMMA.16816.F32 R16, R8, R40, R20 ;  /* 0x000000280810723c */ /* 0x020fe20000001814 */
[----:B------:R1:W2:Y:S11]  /*3a90*/  MUFU.TANH R56, R0 ;  /* 0x0000000000387308 */ /* 0x0002b60000002400 */
[----:B------:R-:W-:Y:S04]  /*3aa0*/  @!UPT UIADD3 URZ, URZ, URZ, URZ ;  /* 0x0000003f3f3ff290 */ /* 0x000fe8000fffe03f */
[----:B------:R-:W-:Y:S08]  /*3ab0*/  HMMA.16816.F32 R20, R4, R50, R24 ;  /* 0x000000320414723c */ /* 0x000ff00000001818 */
[----:B------:R-:W-:Y:S01]  /*3ac0*/  HMMA.16816.F32 R8, R8, R42, R12 ;  /* 0x0000002a0808723c */ /* 0x000fe2000000180c */
[----:B-1----:R-:W-:-:S04]  /*3ad0*/  FMUL.FTZ R0, R30, c[0x0][0x320] ;  /* 0x0000c8001e007a20 */ /* 0x002fc80000410000 */
[----:B------:R1:W1:Y:S02]  /*3ae0*/  MUFU.TANH R52, R0 ;  /* 0x0000000000347308 */ /* 0x0002640000002400 */
[----:B-1----:R-:W-:Y:S02]  /*3af0*/  FMUL.FTZ R0, R31, c[0x0][0x320] ;  /* 0x0000c8001f007a20 */ /* 0x002fe40000410000 */
[----:B------:R-:W-:Y:S01]  /*3b00*/  HMMA.16816.F32 R28, R4, R48, R36 ;  /* 0x00000030041c723c */ /* 0x000fe20000001824 */
[----:B------:R-:W1:Y:S03]  /*3b10*/  LDSM.16.M88.4 R36, [R176+0x1800] ;  /* 0x00180000b024783b */ /* 0x000e660000000200 */
[----:B------:R5:W1:Y:S01]  /*3b20*/  MUFU.TANH R47, R0 ;  /* 0x00000000002f7308 */ /* 0x000a620000002400 */
[----:B------:R-:W-:-:S04]  /*3b30*/  DEPBAR.LE SB0, 0x0 ;  /* 0x000080000000791a */ /* 0x000fc80000000000 */
[----:B-----5:R-:W-:-:S04]  /*3b40*/  FMUL.FTZ R0, R32, c[0x0][0x320] ;  /* 0x0000c80020007a20 */ /* 0x020fc80000410000 */
[----:B------:R5:W1:Y:S02]  /*3b50*/  MUFU.TANH R46, R0 ;  /* 0x00000000002e7308 */ /* 0x000a640000002400 */
[----:B-----5:R-:W-:Y:S01]  /*3b60*/  FMUL.FTZ R0, R33, c[0x0][0x320] ;  /* 0x0000c80021007a20 */ /* 0x020fe20000410000 */
[C---:B-1----:R-:W-:Y:S05]  /*3b70*/  HMMA.16816.F32 R12, R4.reuse, R36, R16 ;  /* 0x00000024040c723c */ /* 0x042fea0000001810 */
[----:B------:R1:W1:Y:S03]  /*3b80*/  MUFU.TANH R48, R0 ;  /* 0x0000000000307308 */ /* 0x0002660000002400 */
[----:B------:R-:W-:Y:S01]  /*3b90*/  HMMA.16816.F32 R4, R4, R38, R8 ;  /* 0x000000260404723c */ /* 0x000fe20000001808 */
[----:B-1----:R-:W-:-:S04]  /*3ba0*/  FMUL.FTZ R0, R34, c[0x0][0x320] ;  /* 0x0000c80022007a20 */ /* 0x002fc80000410000 */
[----:B------:R1:W1:Y:S02]  /*3bb0*/  MUFU.TANH R45, R0 ;  /* 0x00000000002d7308 */ /* 0x0002640000002400 */
[----:B-1----:R-:W-:-:S06]  /*3bc0*/  FMUL.FTZ R0, R35, c[0x0][0x320] ;  /* 0x0000c80023007a20 */ /* 0x002fcc0000410000 */
        /* <DEDUP_REMOVED lines=32> */
[----:B------:R1:W1:Y:S01]  /*3dd0*/  MUFU.TANH R12, R0 ;  /* 0x00000000000c7308 */ /* 0x0002620000002400 */
[----:B------:R-:W-:Y:S06]  /*3de0*/  BAR.SYNC.DEFER_BLOCKING 0x0 ;  /* 0x0000000000007b1d */ /* 0x000fec0000010000 */
[----:B------:R-:W-:Y:S05]  /*3df0*/  @!P1 BRA `(.L_x_50) ;  /* 0x0000043000009947 */ /* 0x000fea0003800000 */
[----:B--234-:R-:W-:Y:S02]  /*3e00*/  IMAD R2, R104, 0x40, R201 ;  /* 0x0000004068027824 */ /* 0x01cfe400078e02c9 */
[----:B------:R-:W-:-:S03]  /*3e10*/  IMAD.MOV.U32 R188, RZ, RZ, RZ ;  /* 0x000000ffffbc7224 */ /* 0x000fc600078e00ff */
[----:B------:R-:W-:-:S05]  /*3e20*/  IADD3 R2, R2, -0x40, R105 ;  /* 0xffffffc002027810 */ /* 0x000fca0007ffe069 */
[----:B------:R-:W-:-:S04]  /*3e30*/  @P0 IMAD.HI.U32 R3, R2, c[0x0][0x2bc], RZ ;  /* 0x0000af0002030a27 */ /* 0x000fc800078e00ff */
[----:B-1----:R-:W-:Y:S01]  /*3e40*/  IMAD.MOV.U32 R0, RZ, RZ, R2 ;  /* 0x000000ffff007224 */ /* 0x002fe200078e0002 */
[----:B------:R-:W-:-:S04]  /*3e50*/  @P0 SHF.R.U32.HI R0, RZ, c[0x0][0x2c0], R3 ;  /* 0x0000b000ff000a19 */ /* 0x000fc80000011603 */
[----:B------:R-:W-:-:S04]  /*3e60*/  @!P6 IADD3 R3, P0, R0, R204, RZ ;  /* 0x000000cc0003e210 */ /* 0x000fc80007f1e0ff */
[----:B------:R-:W-:Y:S02]  /*3e70*/  @!P6 LEA.HI.X.SX32 R5, R0, R209, 0x1, P0 ;  /* 0x000000d10005e211 */ /* 0x000fe400000f0eff */
[----:B------:R-:W-:-:S04]  /*3e80*/  @!P6 LEA R4, P0, R3, c[0x0][0x2a0], 0x2 ;  /* 0x0000a8000304ea11 */ /* 0x000fc800078010ff */
[----:B------:R-:W-:-:S05]  /*3e90*/  @!P6 LEA.HI.X R5, R3, c[0x0][0x2a4], R5, 0x2, P0 ;  /* 0x0000a9000305ea11 */ /* 0x000fca00000f1405 */
[----:B------:R-:W2:Y:S01]  /*3ea0*/  @!P6 LDG.E R188, [R4.64] ;  /* 0x0000000604bce981 */ /* 0x000ea2000c1e1900 */
[----:B------:R-:W-:Y:S01]  /*3eb0*/  IMAD.MOV R0, RZ, RZ, -R0 ;  /* 0x000000ffff007224 */ /* 0x000fe200078e0a00 */
[----:B------:R-:W-:-:S03]  /*3ec0*/  SEL R11, RZ, 0x10, P3 ;  /* 0x00000010ff0b7807 */ /* 0x000fc60001800000 */
[----:B------:R-:W-:-:S04]  /*3ed0*/  IMAD R189, R0, c[0x0][0x2b8], R2 ;  /* 0x0000ae0000bd7a24 */ /* 0x000fc800078e0202 */
[----:B------:R-:W-:Y:S01]  /*3ee0*/  IMAD.WIDE.U32 R2, R189, c[0x0][0x1e0], RZ ;  /* 0x00007800bd027a25 */ /* 0x000fe200078e00ff */
[----:B------:R-:W-:-:S05]  /*3ef0*/  SHF.R.S32.HI R0, RZ, 0x1f, R189 ;  /* 0x0000001fff007819 */ /* 0x000fca00000114bd */
[----:B------:R-:W-:-:S04]  /*3f00*/  IMAD R0, R0, c[0x0][0x1e0], RZ ;  /* 0x0000780000007a24 */ /* 0x000fc800078e02ff */
[----:B------:R-:W-:-:S04]  /*3f10*/  IMAD R0, R189, c[0x0][0x1e4], R0 ;  /* 0x00007900bd007a24 */ /* 0x000fc800078e0200 */
[----:B------:R-:W-:Y:S01]  /*3f20*/  IMAD.IADD R3, R3, 0x1, R0 ;  /* 0x0000000103037824 */ /* 0x000fe200078e0200 */
[----:B--2---:R-:W-:-:S03]  /*3f30*/  SHF.R.S32.HI R0, RZ, 0x1f, R188 ;  /* 0x0000001fff007819 */ /* 0x004fc600000114bc */
[----:B------:R-:W-:-:S04]  /*3f40*/  IMAD.WIDE.U32 R2, R188, c[0x0][0x1f0], R2 ;  /* 0x00007c00bc027a25 */ /* 0x000fc800078e0002 */
[----:B------:R-:W-:Y:S01]  /*3f50*/  IMAD R4, R0, c[0x0][0x1f0], RZ ;  /* 0x00007c0000047a24 */ /* 0x000fe200078e02ff */
[----:B------:R-:W-:-:S03]  /*3f60*/  IADD3 R0, P1, R202, R2, RZ ;  /* 0x00000002ca007210 */ /* 0x000fc60007f3e0ff */
[----:B------:R-:W-:Y:S01]  /*3f70*/  IMAD R2, R188, c[0x0][0x1f4], R4 ;  /* 0x00007d00bc027a24 */ /* 0x000fe200078e0204 */
[----:B------:R-:W-:-:S04]  /*3f80*/  LEA R10, P0, R0, c[0x0][0x1c8], 0x1 ;  /* 0x00007200000a7a11 */ /* 0x000fc800078008ff */
[----:B------:R-:W-:-:S04]  /*3f90*/  IADD3.X R2, R208, R3, R2, P1, !PT ;  /* 0x00000003d0027210 */ /* 0x000fc80000ffe402 */
[----:B------:R-:W-:Y:S01]  /*3fa0*/  LEA.HI.X R5, R0, c[0x0][0x1cc], R2, 0x1, P0 ;  /* 0x0000730000057a11 */ /* 0x000fe200000f0c02 */
[----:B------:R-:W-:Y:S05]  /*3fb0*/  BRA.DIV ~URZ, `(.L_x_51) ;  /* 0x000099227f007947 */ /* 0x000fea000b800000 */
[----:B------:R1:W2:Y:S02]  /*3fc0*/  SHFL.IDX PT, R4, R5, RZ, 0x181f ;  /* 0x00181fff05047589 */ /* 0x0002a400000e0000 */
.L_x_132:
[----:B------:R-:W-:Y:S05]  /*3fd0*/  BRA.DIV ~URZ, `(.L_x_52) ;  /* 0x000099727f007947 */ /* 0x000fea000b800000 */
[----:B------:R-:W3:Y:S02]  /*3fe0*/  SHFL.IDX PT, R0, R10, RZ, 0x181f ;  /* 0x00181fff0a007589 */ /* 0x000ee400000e0000 */
[C---:B---3--:R-:W-:Y:S02]  /*3ff0*/  IADD3 R8, P2, R0.reuse, R107, RZ ;  /* 0x0000006b00087210 */ /* 0x048fe40007f5e0ff */
[C---:B------:R-:W-:Y:S02]  /*4000*/  IADD3 R6, P1, R0.reuse, R108, RZ ;  /* 0x0000006c00067210 */ /* 0x040fe40007f3e0ff */
[----:B------:R-:W-:Y:S01]  /*4010*/  IADD3 R2, P0, R0, R109, RZ ;  /* 0x0000006d00027210 */ /* 0x000fe20007f1e0ff */
[C---:B--2---:R-:W-:Y:S01]  /*4020*/  IMAD.X R9, R4.reuse, 0x1, R100, P2 ;  /* 0x0000000104097824 */ /* 0x044fe200010e0664 */
[----:B------:R-:W2:Y:S01]  /*4030*/  SHFL.IDX PT, R0, R10, 0x1, 0x181f ;  /* 0x00381f000a007f89 */ /* 0x000ea200000e0000 */
[----:B------:R-:W-:-:S02]  /*4040*/  IMAD.X R7, R4, 0x1, R101, P1 ;  /* 0x0000000104077824 */ /* 0x000fc400008e0665 */
[----:B------:R-:W-:Y:S01]  /*4050*/  IMAD.X R3, R4, 0x1, R102, P0 ;  /* 0x0000000104037824 */ /* 0x000fe200000e0666 */
[----:B------:R-:W-:Y:S01]  /*4060*/  @!PT LDS RZ, [RZ] ;  /* 0x00000000fffff984 */ /* 0x000fe20000000800 */
[----:B------:R3:W-:Y:S01]  /*4070*/  LDGSTS.E.BYPASS.LTC128B.128 [R187+0x6100], [R8.64], !P5 ;  /* 0x0610000008bb7fae */ /* 0x0007e2000e901d46 */
[----:B------:R-:W-:-:S03]  /*4080*/  SEL R4, RZ, 0x10, P5 ;  /* 0x00000010ff047807 */ /* 0x000fc60002800000 */
[----:B------:R4:W-:Y:S04]  /*4090*/  LDGSTS.E.BYPASS.LTC128B.128 [R187+0x8100], [R6.64], !P4 ;  /* 0x0810000006bb7fae */ /* 0x0009e8000e101d46 */
[----:B------:R4:W-:Y:S04]  /*40a0*/  LDGSTS.E.BYPASS.LTC128B.128 [R187+0xa100], [R2.64], !P3 ;  /* 0x0a10000002bb7fae */ /* 0x0009e8000d901d46 */
[----:B---3--:R3:W1:Y:S01]  /*40b0*/  SHFL.IDX PT, R8, R5, 0x1, 0x181f ;  /* 0x00381f0005087f89 */ /* 0x00866200000e0000 */
[----:B------:R-:W-:Y:S01]  /*40c0*/  IMAD.MOV.U32 R9, RZ, RZ, R11 ;  /* 0x000000ffff097224 */ /* 0x000fe200078e000b */
[----:B-1-3--:R-:W-:-:S02]  /*40d0*/  SEL R5, RZ, 0x10, P4 ;  /* 0x00000010ff057807 */ /* 0x00afc40002000000 */
.L_x_133:
[----:B--2-4-:R-:W-:Y:S02]  /*40e0*/  IADD3 R2, -R4, 0x10, RZ ;  /* 0x0000001004027810 */ /* 0x014fe40007ffe1ff */
[----:B------:R-:W-:-:S02]  /*40f0*/  IADD3 R3, -R5, 0x10, RZ ;  /* 0x0000001005037810 */ /* 0x000fc40007ffe1ff */
[----:B------:R-:W-:Y:S02]  /*4100*/  LOP3.LUT R2, R2, 0xf, RZ, 0xc0, !PT ;  /* 0x0000000f02027812 */ /* 0x000fe400078ec0ff */
[----:B------:R-:W-:Y:S02]  /*4110*/  IADD3 R7, -R9, 0x10, RZ ;  /* 0x0000001009077810 */ /* 0x000fe40007ffe1ff */
[----:B------:R-:W-:Y:S02]  /*4120*/  IADD3 R6, P3, P2, R2, R0, R107 ;  /* 0x0000000002067210 */ /* 0x000fe40007a7e06b */
[----:B------:R-:W-:Y:S02]  /*4130*/  LOP3.LUT R3, R3, 0xf, RZ, 0xc0, !PT ;  /* 0x0000000f03037812 */ /* 0x000fe400078ec0ff */
[----:B------:R-:W-:Y:S02]  /*4140*/  LOP3.LUT R2, R7, 0xf, RZ, 0xc0, !PT ;  /* 0x0000000f07027812 */ /* 0x000fe400078ec0ff */
[----:B------:R-:W-:-:S02]  /*4150*/  ISETP.NE.U32.AND P4, PT, R4, RZ, PT ;  /* 0x000000ff0400720c */ /* 0x000fc40003f85070 */
[----:B------:R-:W-:Y:S02]  /*4160*/  IADD3.X R7, RZ, R8, R100, P3, P2 ;  /* 0x00000008ff077210 */ /* 0x000fe40001fe4464 */
[----:B------:R-:W-:Y:S02]  /*4170*/  IADD3 R4, P1, P0, R3, R0, R108 ;  /* 0x0000000003047210 */ /* 0x000fe4000783e06c */
[----:B------:R-:W-:Y:S02]  /*4180*/  ISETP.NE.U32.AND P3, PT, R5, RZ, PT ;  /* 0x000000ff0500720c */ /* 0x000fe40003f65070 */
[----:B------:R-:W-:Y:S02]  /*4190*/  ISETP.NE.U32.AND P2, PT, R9, RZ, PT ;  /* 0x000000ff0900720c */ /* 0x000fe40003f45070 */
[----:B------:R-:W-:Y:S02]  /*41a0*/  IADD3.X R5, RZ, R8, R101, P1, P0 ;  /* 0x00000008ff057210 */ /* 0x000fe40000fe0465 */
[----:B------:R-:W-:Y:S01]  /*41b0*/  IADD3 R2, P1, P0, R2, R0, R109 ;  /* 0x0000000002027210 */ /* 0x000fe2000783e06d */
[----:B------:R-:W-:Y:S01]  /*41c0*/  @!PT LDS RZ, [RZ] ;  /* 0x00000000fffff984 */ /* 0x000fe20000000800 */
[----:B------:R-:W-:Y:S01]  /*41d0*/  @!PT LDS RZ, [RZ] ;  /* 0x00000000fffff984 */ /* 0x000fe20000000800 */
[----:B------:R-:W-:Y:S01]  /*41e0*/  @!PT LDS RZ, [RZ] ;  /* 0x00000000fffff984 */ /* 0x000fe20000000800 */
[----:B------:R1:W-:Y:S03]  /*41f0*/  LDGSTS.E.BYPASS.LTC128B.128.ZFILL [R187+0x7100], [R6.64], P4 ;  /* 0x0710000006bb7fae */ /* 0x0003e6000a141d46 */
[----:B------:R-:W-:-:S03]  /*4200*/  IADD3.X R3, RZ, R8, R102, P1, P0 ;  /* 0x00000008ff037210 */ /* 0x000fc60000fe0466 */
[----:B------:R1:W-:Y:S04]  /*4210*/  LDGSTS.E.BYPASS.LTC128B.128.ZFILL [R187+0x9100], [R4.64], P3 ;  /* 0x0910000004bb7fae */ /* 0x0003e80009941d46 */
[----:B------:R1:W-:Y:S02]  /*4220*/  LDGSTS.E.BYPASS.LTC128B.128.ZFILL [R187+0xb100], [R2.64], P2 ;  /* 0x0b10000002bb7fae */ /* 0x0003e40009141d46 */
.L_x_50:
[----:B--234-:R-:W-:Y:S05]  /*4230*/  BSYNC B0 ;  /* 0x0000000000007941 */ /* 0x01cfea0003800000 */
.L_x_49:
[----:B-1----:R-:W-:Y:S01]  /*4240*/  IMAD.IADD R0, R106, 0x1, -R222 ;  /* 0x000000016a007824 */ /* 0x002fe200078e0ade */
[----:B------:R-:W0:Y:S04]  /*4250*/  LDGDEPBAR ;  /* 0x00000000000079af */ /* 0x000e280000000000 */
[C---:B------:R-:W-:Y:S02]  /*4260*/  ISETP.GT.AND P0, PT, R0.reuse, RZ, PT ;  /* 0x000000ff0000720c */ /* 0x040fe40003f04270 */
[----:B------:R-:W-:-:S02]  /*4270*/  ISETP.GT.AND P4, PT, R0, 0x1, PT ;  /* 0x000000010000780c */ /* 0x000fc40003f84270 */
[----:B------:R-:W-:Y:S02]  /*4280*/  ISETP.GT.AND P3, PT, R0, 0x8, PT ;  /* 0x000000080000780c */ /* 0x000fe40003f64270 */
[----:B------:R-:W-:Y:S02]  /*4290*/  FSEL R6, R80, -INF , P0 ;  /* 0xff80000050067808 */ /* 0x000fe40000000000 */
[----:B------:R-:W-:Y:S02]  /*42a0*/  FSEL R7, R76, -INF , P4 ;  /* 0xff8000004c077808 */ /* 0x000fe40002000000 */
[----:B------:R-:W-:Y:S02]  /*42b0*/  FSEL R10, R68, -INF , P0 ;  /* 0xff800000440a7808 */ /* 0x000fe40000000000 */
[----:B------:R-:W-:Y:S02]  /*42c0*/  FSEL R11, R67, -INF , P4 ;  /* 0xff800000430b7808 */ /* 0x000fe40002000000 */
[----:B------:R-:W-:-:S02]  /*42d0*/  ISETP.GT.AND P2, PT, R0, 0x9, PT ;  /* 0x000000090000780c */ /* 0x000fc40003f44270 */
[----:B------:R-:W-:Y:S02]  /*42e0*/  FSEL R8, R66, -INF , P3 ;  /* 0xff80000042087808 */ /* 0x000fe40001800000 */
[----:B------:R-:W-:Y:S02]  /*42f0*/  FMNMX.FTZ R2, R6, R7, !PT ;  /* 0x0000000706027209 */ /* 0x000fe40007810000 */
[----:B------:R-:W-:Y:S02]  /*4300*/  FSEL R13, R64, -INF , P3 ;  /* 0xff800000400d7808 */ /* 0x000fe40001800000 */
[----:B------:R-:W-:Y:S02]  /*4310*/  FMNMX.FTZ R3, R10, R11, !PT ;  /* 0x0000000b0a037209 */ /* 0x000fe40007810000 */
[----:B------:R-:W-:Y:S02]  /*4320*/  ISETP.GT.AND P1, PT, R0, 0x10, PT ;  /* 0x000000100000780c */ /* 0x000fe40003f24270 */
[----:B------:R-:W-:-:S02]  /*4330*/  FSEL R9, R65, -INF , P2 ;  /* 0xff80000041097808 */ /* 0x000fc40001000000 */
[----:B------:R-:W-:Y:S02]  /*4340*/  FMNMX.FTZ R2, R8, R2, !PT ;  /* 0x0000000208027209 */ /* 0x000fe40007810000 */
[----:B------:R-:W-:Y:S02]  /*4350*/  FSEL R14, R60, -INF , P2 ;  /* 0xff8000003c0e7808 */ /* 0x000fe40001000000 */
[----:B------:R-:W-:Y:S02]  /*4360*/  FMNMX.FTZ R3, R13, R3, !PT ;  /* 0x000000030d037209 */ /* 0x000fe40007810000 */
[----:B------:R-:W-:Y:S02]  /*4370*/  ISETP.GT.AND P0, PT, R0, 0x11, PT ;  /* 0x000000110000780c */ /* 0x000fe40003f04270 */
[----:B------:R-:W-:Y:S02]  /*4380*/  FSEL R15, R57, -INF , P1 ;  /* 0xff800000390f7808 */ /* 0x000fe40000800000 */
[----:B------:R-:W-:-:S02]  /*4390*/  FMNMX.FTZ R2, R9, R2, !PT ;  /* 0x0000000209027209 */ /* 0x000fc40007810000 */
[----:B------:R-:W-:Y:S02]  /*43a0*/  FSEL R23, R52, -INF , P1 ;  /* 0xff80000034177808 */ /* 0x000fe40000800000 */
[----:B------:R-:W-:Y:S02]  /*43b0*/  FMNMX.FTZ R3, R14, R3, !PT ;  /* 0x000000030e037209 */ /* 0x000fe40007810000 */
[----:B------:R-:W-:Y:S02]  /*43c0*/  ISETP.GT.AND P4, PT, R0, 0x18, PT ;  /* 0x000000180000780c */ /* 0x000fe40003f84270 */
[----:B------:R-:W-:Y:S02]  /*43d0*/  FSEL R20, R56, -INF , P0 ;  /* 0xff80000038147808 */ /* 0x000fe40000000000 */
[----:B------:R-:W-:Y:S02]  /*43e0*/  FMNMX.FTZ R2, R15, R2, !PT ;  /* 0x000000020f027209 */ /* 0x000fe40007810000 */
[----:B------:R-:W-:-:S02]  /*43f0*/  FSEL R24, R47, -INF , P0 ;  /* 0xff8000002f187808 */ /* 0x000fc40000000000 */
[----:B------:R-:W-:Y:S02]  /*4400*/  FMNMX.FTZ R3, R23, R3, !PT ;  /* 0x0000000317037209 */ /* 0x000fe40007810000 */
[----:B------:R-:W-:Y:S02]  /*4410*/  ISETP.GT.AND P3, PT, R0, 0x19, PT ;  /* 0x000000190000780c */ /* 0x000fe40003f64270 */
[----:B------:R-:W-:Y:S02]  /*4420*/  FSEL R22, R46, -INF , P4 ;  /* 0xff8000002e167808 */ /* 0x000fe40002000000 */
[----:B------:R-:W-:Y:S02]  /*4430*/  FMNMX.FTZ R2, R20, R2, !PT ;  /* 0x0000000214027209 */ /* 0x000fe40007810000 */
[----:B------:R-:W-:Y:S02]  /*4440*/  FSEL R26, R45, -INF , P4 ;  /* 0xff8000002d1a7808 */ /* 0x000fe40002000000 */
[----:B------:R-:W-:-:S02]  /*4450*/  FMNMX.FTZ R3, R24, R3, !PT ;  /* 0x0000000318037209 */ /* 0x000fc40007810000 */
[----:B------:R-:W-:Y:S02]  /*4460*/  ISETP.GT.AND P2, PT, R0, 0x20, PT ;  /* 0x000000200000780c */ /* 0x000fe40003f44270 */
[----:B------:R-:W-:Y:S02]  /*4470*/  FSEL R21, R48, -INF , P3 ;  /* 0xff80000030157808 */ /* 0x000fe40001800000 */
[----:B------:R-:W-:Y:S02]  /*4480*/  FMNMX.FTZ R2, R22, R2, !PT ;  /* 0x0000000216027209 */ /* 0x000fe40007810000 */
[----:B------:R-:W-:Y:S02]  /*4490*/  FSEL R25, R44, -INF , P3 ;  /* 0xff8000002c197808 */ /* 0x000fe40001800000 */
[----:B------:R-:W-:Y:S02]  /*44a0*/  FMNMX.FTZ R3, R26, R3, !PT ;  /* 0x000000031a037209 */ /* 0x000fe40007810000 */
        /* <DEDUP_REMOVED lines=10> */
[----:B------:R-:W-:Y:S02]  /*4550*/  FSEL R89, R30, -INF , P0 ;  /* 0xff8000001e597808 */ /* 0x000fe40000000000 */
[----:B------:R-:W-:Y:S02]  /*4560*/  FSEL R73, R32, -INF , P0 ;  /* 0xff80000020497808 */ /* 0x000fe40000000000 */
[----:B------:R-:W-:-:S02]  /*4570*/  ISETP.GT.AND P4, PT, R0, 0x29, PT ;  /* 0x000000290000780c */ /* 0x000fc40003f84270 */
[C---:B------:R-:W-:Y:S02]  /*4580*/  ISETP.GT.AND P3, PT, R0.reuse, 0x30, PT ;  /* 0x000000300000780c */ /* 0x040fe40003f64270 */
[C---:B------:R-:W-:Y:S02]  /*4590*/  ISETP.GT.AND P2, PT, R0.reuse, 0x31, PT ;  /* 0x000000310000780c */ /* 0x040fe40003f44270 */
[C---:B------:R-:W-:Y:S02]  /*45a0*/  ISETP.GT.AND P1, PT, R0.reuse, 0x38, PT ;  /* 0x000000380000780c */ /* 0x040fe40003f24270 */
[----:B------:R-:W-:Y:S02]  /*45b0*/  ISETP.GT.AND P0, PT, R0, 0x39, PT ;  /* 0x000000390000780c */ /* 0x000fe40003f04270 */
[----:B------:R-:W-:Y:S02]  /*45c0*/  FMNMX.FTZ R0, R75, R2, !PT ;  /* 0x000000024b007209 */ /* 0x000fe40007810000 */
[----:B------:R-:W-:-:S02]  /*45d0*/  FMNMX.FTZ R2, R90, R3, !PT ;  /* 0x000000035a027209 */ /* 0x000fc40007810000 */
[----:B------:R-:W-:Y:S02]  /*45e0*/  FSEL R74, R31, -INF , P4 ;  /* 0xff8000001f4a7808 */ /* 0x000fe40002000000 */
[----:B------:R-:W-:Y:S02]  /*45f0*/  FSEL R72, R33, -INF , P4 ;  /* 0xff80000021487808 */ /* 0x000fe40002000000 */
[----:B------:R-:W-:Y:S02]  /*4600*/  FMNMX.FTZ R0, R73, R0, !PT ;  /* 0x0000000049007209 */ /* 0x000fe40007810000 */
[----:B------:R-:W-:Y:S02]  /*4610*/  FMNMX.FTZ R2, R89, R2, !PT ;  /* 0x0000000259027209 */ /* 0x000fe40007810000 */
[----:B------:R-:W-:Y:S02]  /*4620*/  FSEL R157, R27, -INF , P3 ;  /* 0xff8000001b9d7808 */ /* 0x000fe40001800000 */
[----:B------:R-:W-:-:S02]  /*4630*/  FSEL R155, R29, -INF , P3 ;  /* 0xff8000001d9b7808 */ /* 0x000fc40001800000 */
[----:B------:R-:W-:Y:S02]  /*4640*/  FMNMX.FTZ R0, R72, R0, !PT ;  /* 0x0000000048007209 */ /* 0x000fe40007810000 */
[----:B------:R-:W-:Y:S02]  /*4650*/  FMNMX.FTZ R2, R74, R2, !PT ;  /* 0x000000024a027209 */ /* 0x000fe40007810000 */
[----:B------:R-:W-:Y:S02]  /*4660*/  FSEL R156, R19, -INF , P2 ;  /* 0xff800000139c7808 */ /* 0x000fe40001000000 */
[----:B------:R-:W-:Y:S02]  /*4670*/  FSEL R153, R28, -INF , P2 ;  /* 0xff8000001c997808 */ /* 0x000fe40001000000 */
        /* <DEDUP_REMOVED lines=10> */
[----:B------:R-:W-:Y:S02]  /*4720*/  FMNMX.FTZ R4, R101, R0, !PT ;  /* 0x0000000065047209 */ /* 0x000fe40007810000 */
[----:B------:R-:W-:Y:S01]  /*4730*/  FMNMX.FTZ R5, R152, R2, !PT ;  /* 0x0000000298057209 */ /* 0x000fe20007810000 */
[----:B------:R-:W-:Y:S05]  /*4740*/  BRA.DIV ~URZ, `(.L_x_53) ;  /* 0x000094127f007947 */ /* 0x000fea000b800000 */
[----:B------:R-:W1:Y:S04]  /*4750*/  SHFL.BFLY PT, R0, R4, 0x2, 0x1f ;  /* 0x0c401f0004007f89 */ /* 0x000e6800000e0000 */
[----:B------:R-:W2:Y:S01]  /*4760*/  SHFL.BFLY PT, R3, R5, 0x2, 0x1f ;  /* 0x0c401f0005037f89 */ /* 0x000ea200000e0000 */
[----:B-1----:R-:W-:-:S02]  /*4770*/  FMNMX.FTZ R0, R4, R0, !PT ;  /* 0x0000000004007209 */ /* 0x002fc40007810000 */
[----:B--2---:R-:W-:-:S03]  /*4780*/  FMNMX.FTZ R5, R5, R3, !PT ;  /* 0x0000000305057209 */ /* 0x004fc60007810000 */
[----:B------:R-:W1:Y:S04]  /*4790*/  SHFL.BFLY PT, R2, R0, 0x1, 0x1f ;  /* 0x0c201f0000027f89 */ /* 0x000e6800000e0000 */
[----:B------:R2:W3:Y:S01]  /*47a0*/  SHFL.BFLY PT, R3, R5, 0x1, 0x1f ;  /* 0x0c201f0005037f89 */ /* 0x0004e200000e0000 */
[----:B-1----:R-:W-:-:S05]  /*47b0*/  FMNMX.FTZ R100, R0, R2, !PT ;  /* 0x0000000200647209 */ /* 0x002fca0007810000 */
.L_x_134:
[C---:B------:R-:W-:Y:S01]  /*47c0*/  FMUL.FTZ R2, R100.reuse, c[0x0][0x2d0] ;  /* 0x0000b40064027a20 */ /* 0x040fe20000410000 */
[----:B------:R-:W-:Y:S01]  /*47d0*/  FSETP.NEU.FTZ.AND P0, PT, R100, -INF , PT ;  /* 0xff8000006400780b */ /* 0x000fe20003f1d000 */
[----:B------:R-:W-:Y:S01]  /*47e0*/  WARPSYNC 0xffffffff ;  /* 0xffffffff00007948 */ /* 0x000fe20003800000 */
[----:B---3--:R-:W-:Y:S01]  /*47f0*/  FMNMX.FTZ R12, R3, R5, !PT ;  /* 0x00000005030c7209 */ /* 0x008fe20007810000 */
[----:B------:R-:W-:Y:S01]  /*4800*/  LDSM.16.MT88.4 R16, [R177] ;  /* 0x00000000b110783b */ /* 0x000fe20000004200 */
[----:B------:R-:W-:-:S02]  /*4810*/  FSEL R2, R2, RZ, P0 ;  /* 0x000000ff02027208 */ /* 0x000fc40000000000 */
[----:B------:R-:W-:Y:S01]  /*4820*/  FSETP.NEU.FTZ.AND P0, PT, R12, -INF , PT ;  /* 0xff8000000c00780b */ /* 0x000fe20003f1d000 */
[----:B------:R-:W-:Y:S02]  /*4830*/  LDSM.16.MT88.4 R32, [R180] ;  /* 0x00000000b420783b */ /* 0x000fe40000004200 */
[--C-:B------:R-:W-:Y:S02]  /*4840*/  FFMA.FTZ R0, R6, c[0x0][0x2d0], -R2.reuse ;  /* 0x0000b40006007a23 */ /* 0x100fe40000010802 */
[--C-:B------:R-:W-:Y:S01]  /*4850*/  FFMA.FTZ R3, R8, c[0x0][0x2d0], -R2.reuse ;  /* 0x0000b40008037a23 */ /* 0x100fe20000010802 */
[----:B------:R-:W-:Y:S01]  /*4860*/  LDSM.16.MT88.4 R44, [R178+0x800] ;  /* 0x00080000b22c783b */ /* 0x000fe20000004200 */
[----:B------:R1:W-:Y:S03]  /*4870*/  MUFU.EX2 R169, R0 ;  /* 0x0000000000a97308 */ /* 0x0003e60000000800 */
[----:B------:R-:W-:Y:S04]  /*4880*/  LDSM.16.MT88.4 R48, [R177+0x800] ;  /* 0x00080000b130783b */ /* 0x000fe80000004200 */
[----:B------:R-:W-:Y:S01]  /*4890*/  LDSM.16.MT88.4 R40, [R180+0x800] ;  /* 0x00080000b428783b */ /* 0x000fe20000004200 */
[----:B------:R3:W-:Y:S03]  /*48a0*/  MUFU.EX2 R173, R3 ;  /* 0x0000000300ad7308 */ /* 0x0007e60000000800 */
[----:B------:R-:W-:Y:S04]  /*48b0*/  LDSM.16.MT88.4 R64, [R178+0x2000] ;  /* 0x00200000b240783b */ /* 0x000fe80000004200 */
[----:B------:R-:W-:Y:S01]  /*48c0*/  LDSM.16.MT88.4 R60, [R177+0x2000] ;  /* 0x00200000b13c783b */ /* 0x000fe20000004200 */
[----:B-1----:R-:W-:-:S03]  /*48d0*/  FFMA.FTZ R0, R7, c[0x0][0x2d0], -R2 ;  /* 0x0000b40007007a23 */ /* 0x002fc60000010802 */
[----:B--2---:R-:W1:Y:S01]  /*48e0*/  LDSM.16.MT88.4 R4, [R178] ;  /* 0x00000000b204783b */ /* 0x004e620000004200 */
[----:B------:R2:W4:Y:S03]  /*48f0*/  MUFU.EX2 R168, R0 ;  /* 0x0000000000a87308 */ /* 0x0005260000000800 */
[----:B------:R-:W-:Y:S01]  /*4900*/  LDSM.16.MT88.4 R68, [R177+0x4000] ;  /* 0x00400000b144783b */ /* 0x000fe20000004200 */
[----:B---3--:R-:W-:-:S04]  /*4910*/  FFMA.FTZ R3, R9, c[0x0][0x2d0], -R2 ;  /* 0x0000b40009037a23 */ /* 0x008fc80000010802 */
[----:B------:R3:W5:Y:S01]  /*4920*/  MUFU.EX2 R172, R3 ;  /* 0x0000000300ac7308 */ /* 0x0007620000000800 */
[----:B--2---:R-:W-:Y:S01]  /*4930*/  FMUL.FTZ R0, R12, c[0x0][0x2d0] ;  /* 0x0000b4000c007a20 */ /* 0x004fe20000410000 */
[----:B----4-:R-:W-:-:S04]  /*4940*/  F2FP.PACK_AB R8, R168, R169 ;  /* 0x000000a9a808723e */ /* 0x010fc800000000ff */
[----:B------:R-:W-:-:S05]  /*4950*/  FSEL R0, R0, RZ, P0 ;  /* 0x000000ff00007208 */ /* 0x000fca0000000000 */
[----:B---3--:R-:W-:Y:S01]  /*4960*/  FFMA.FTZ R3, R10, c[0x0][0x2d0], -R0 ;  /* 0x0000b4000a037a23 */ /* 0x008fe20000010800 */
[----:B-----5:R-:W-:-:S03]  /*4970*/  F2FP.PACK_AB R10, R172, R173 ;  /* 0x000000adac0a723e */ /* 0x020fc600000000ff */
[----:B------:R2:W-:Y:S02]  /*4980*/  MUFU.EX2 R166, R3 ;  /* 0x0000000300a67308 */ /* 0x0005e40000000800 */
[----:B--2---:R-:W-:-:S06]  /*4990*/  FFMA.FTZ R3, R11, c[0x0][0x2d0], -R0 ;  /* 0x0000b4000b037a23 */ /* 0x004fcc0000010800 */
[----:B------:R2:W3:Y:S02]  /*49a0*/  MUFU.EX2 R165, R3 ;  /* 0x0000000300a57308 */ /* 0x0004e40000000800 */
[----:B--2---:R-:W-:Y:S01]  /*49b0*/  FFMA.FTZ R3, R13, c[0x0][0x2d0], -R0 ;  /* 0x0000b4000d037a23 */ /* 0x004fe20000010800 */
[----:B---3--:R-:W-:-:S05]  /*49c0*/  F2FP.PACK_AB R9, R165, R166 ;  /* 0x000000a6a509723e */ /* 0x008fca00000000ff */
[----:B------:R2:W-:Y:S02]  /*49d0*/  MUFU.EX2 R171, R3 ;  /* 0x0000000300ab7308 */ /* 0x0005e40000000800 */
[----:B--2---:R-:W-:-:S06]  /*49e0*/  FFMA.FTZ R3, R14, c[0x0][0x2d0], -R0 ;  /* 0x0000b4000e037a23 */ /* 0x004fcc0000010800 */
[----:B------:R2:W3:Y:S02]  /*49f0*/  MUFU.EX2 R170, R3 ;  /* 0x0000000300aa7308 */ /* 0x0004e40000000800 */
[----:B--2---:R-:W-:Y:S01]  /*4a00*/  FFMA.FTZ R3, R15, c[0x0][0x2d0], -R2 ;  /* 0x0000b4000f037a23 */ /* 0x004fe20000010802 */
[----:B---3--:R-:W-:-:S05]  /*4a10*/  F2FP.PACK_AB R11, R170, R171 ;  /* 0x000000abaa0b723e */ /* 0x008fca00000000ff */
[----:B------:R2:W-:Y:S02]  /*4a20*/  MUFU.EX2 R190, R3 ;  /* 0x0000000300be7308 */ /* 0x0005e40000000800 */
[C---:B-1----:R-:W-:Y:S08]  /*4a30*/  HMMA.16816.F32 R36, R8.reuse, R4, RZ ;  /* 0x000000040824723c */ /* 0x042ff000000018ff */
[----:B------:R-:W-:Y:S01]  /*4a40*/  HMMA.16816.F32 R56, R8, R16, RZ ;  /* 0x000000100838723c */ /* 0x000fe200000018ff */
[----:B--2---:R-:W-:-:S04]  /*4a50*/  FFMA.FTZ R3, R20, c[0x0][0x2d0], -R2 ;  /* 0x0000b40014037a23 */ /* 0x004fc80000010802 */
[----:B------:R1:W2:Y:S03]  /*4a60*/  MUFU.EX2 R195, R3 ;  /* 0x0000000300c37308 */ /* 0x0002a60000000800 */
[C---:B------:R-:W-:Y:S08]  /*4a70*/  HMMA.16816.F32 R52, R8.reuse, R18, RZ ;  /* 0x000000120834723c */ /* 0x040ff000000018ff */
[----:B------:R-:W-:Y:S01]  /*4a80*/  HMMA.16816.F32 R28, R8, R6, RZ ;  /* 0x00000006081c723c */ /* 0x000fe200000018ff */
[----:B-1----:R-:W-:-:S07]  /*4a90*/  FFMA.FTZ R3, R22, c[0x0][0x2d0], -R2 ;  /* 0x0000b40016037a23 */ /* 0x002fce0000010802 */
[----:B------:R-:W-:Y:S01]  /*4aa0*/  HMMA.16816.F32 R16, R8, R34, RZ ;  /* 0x000000220810723c */ /* 0x000fe200000018ff */
[----:B--2---:R-:W-:Y:S01]  /*4ab0*/  F2FP.PACK_AB R4, R195, R190 ;  /* 0x000000bec304723e */ /* 0x004fe200000000ff */
[----:B------:R1:W-:Y:S02]  /*4ac0*/  MUFU.EX2 R191, R3 ;  /* 0x0000000300bf7308 */ /* 0x0003e40000000800 */
[----:B-1----:R-:W-:-:S06]  /*4ad0*/  FFMA.FTZ R3, R21, c[0x0][0x2d0], -R2 ;  /* 0x0000b40015037a23 */ /* 0x002fcc0000010802 */
[----:B------:R1:W2:Y:S02]  /*4ae0*/  MUFU.EX2 R219, R3 ;  /* 0x0000000300db7308 */ /* 0x0002a40000000800 */
[--C-:B-1----:R-:W-:Y:S01]  /*4af0*/  FFMA.FTZ R3, R23, c[0x0][0x2d0], -R0.reuse ;  /* 0x0000b40017037a23 */ /* 0x102fe20000010800 */
[----:B--2---:R-:W-:Y:S01]  /*4b00*/  F2FP.PACK_AB R6, R219, R191 ;  /* 0x000000bfdb06723e */ /* 0x004fe200000000ff */
[----:B------:R-:W-:Y:S04]  /*4b10*/  HMMA.16816.F32 R20, R8, R32, RZ ;  /* 0x000000200814723c */ /* 0x000fe800000018ff */
[----:B------:R1:W-:Y:S02]  /*4b20*/  MUFU.EX2 R175, R3 ;  /* 0x0000000300af7308 */ /* 0x0003e40000000800 */
[----:B-1----:R-:W-:-:S06]  /*4b30*/  FFMA.FTZ R3, R24, c[0x0][0x2d0], -R0 ;  /* 0x0000b40018037a23 */ /* 0x002fcc0000010800 */
[----:B------:R1:W2:Y:S02]  /*4b40*/  MUFU.EX2 R182, R3 ;  /* 0x0000000300b67308 */ /* 0x0002a40000000800 */
[----:B-1----:R-:W-:Y:S01]  /*4b50*/  FFMA.FTZ R3, R26, c[0x0][0x2d0], -R0 ;  /* 0x0000b4001a037a23 */ /* 0x002fe20000010800 */
[----:B--2---:R-:W-:-:S05]  /*4b60*/  F2FP.PACK_AB R5, R182, R175 ;  /* 0x000000afb605723e */ /* 0x004fca00000000ff */
[----:B------:R1:W-:Y:S02]  /*4b70*/  MUFU.EX2 R174, R3 ;  /* 0x0000000300ae7308 */ /* 0x0003e40000000800 */
[----:B-1----:R-:W-:Y:S02]  /*4b80*/  FFMA.FTZ R3, R25, c[0x0][0x2d0], -R0 ;  /* 0x0000b40019037a23 */ /* 0x002fe40000010800 */
[----:B------:R-:W1:Y:S04]  /*4b90*/  LDSM.16.MT88.4 R24, [R179] ;  /* 0x00000000b318783b */ /* 0x000e680000004200 */
[----:B------:R-:W2:Y:S02]  /*4ba0*/  MUFU.EX2 R181, R3 ;  /* 0x0000000300b57308 */ /* 0x000ea40000000800 */
[----:B--2---:R-:W-:Y:S01]  /*4bb0*/  F2FP.PACK_AB R7, R181, R174 ;  /* 0x000000aeb507723e */ /* 0x004fe200000000ff */
[----:B------:R-:W-:-:S05]  /*4bc0*/  FFMA.FTZ R3, R88, c[0x0][0x2d0], -R2 ;  /* 0x0000b40058037a23 */ /* 0x000fca0000010802 */
[----:B------:R2:W-:Y:S01]  /*4bd0*/  MUFU.EX2 R160, R3 ;  /* 0x0000000300a07308 */ /* 0x0005e20000000800 */
[C---:B------:R-:W-:Y:S01]  /*4be0*/  HMMA.16816.F32 R144, R4.reuse, R44, R36 ;  /* 0x0000002c0490723c */ /* 0x040fe20000001824 */
[----:B------:R-:W3:Y:S07]  /*4bf0*/  LDSM.16.MT88.4 R36, [R178+0x2800] ;  /* 0x00280000b224783b */ /* 0x000eee0000004200 */
[----:B------:R-:W-:Y:S01]  /*4c00*/  HMMA.16816.F32 R132, R4, R48, R56 ;  /* 0x000000300484723c */ /* 0x000fe20000001838 */
[----:B------:R-:W4:Y:S01]  /*4c10*/  LDSM.16.MT88.4 R56, [R179+0x2000] ;  /* 0x00200000b338783b */ /* 0x000f220000004200 */
[----:B--2---:R-:W-:-:S06]  /*4c20*/  FFMA.FTZ R3, R75, c[0x0][0x2d0], -R2 ;  /* 0x0000b4004b037a23 */ /* 0x004fcc0000010802 */
[C---:B------:R-:W-:Y:S01]  /*4c30*/  HMMA.16816.F32 R124, R4.reuse, R50, R52 ;  /* 0x00000032047c723c */ /* 0x040fe20000001834 */
[----:B------:R-:W2:Y:S01]  /*4c40*/  LDSM.16.MT88.4 R52, [R179+0x800] ;  /* 0x00080000b334783b */ /* 0x000ea20000004200 */
[----:B------:R5:W1:Y:S03]  /*4c50*/  MUFU.EX2 R163, R3 ;  /* 0x0000000300a37308 */ /* 0x000a660000000800 */
[----:B------:R-:W-:Y:S03]  /*4c60*/  LDSM.16.MT88.4 R48, [R180+0x2000] ;  /* 0x00200000b430783b */ /* 0x000fe60000004200 */
[----:B------:R-:W-:Y:S08]  /*4c70*/  HMMA.16816.F32 R136, R4, R42, R16 ;  /* 0x0000002a0488723c */ /* 0x000ff00000001810 */
[----:B------:R-:W-:Y:S01]  /*4c80*/  HMMA.16816.F32 R16, R8, R66, RZ ;  /* 0x000000420810723c */ /* 0x000fe200000018ff */
[----:B-----5:R-:W-:-:S04]  /*4c90*/  FFMA.FTZ R3, R73, c[0x0][0x2d0], -R2 ;  /* 0x0000b40049037a23 */ /* 0x020fc80000010802 */
[----:B------:R5:W-:Y:S03]  /*4ca0*/  MUFU.EX2 R162, R3 ;  /* 0x0000000300a27308 */ /* 0x000be60000000800 */
[----:B------:R-:W-:Y:S01]  /*4cb0*/  HMMA.16816.F32 R140, R4, R40, R20 ;  /* 0x00000028048c723c */ /* 0x000fe20000001814 */
[----:B------:R-:W-:Y:S07]  /*4cc0*/  LDSM.16.MT88.4 R40, [R177+0x2800] ;  /* 0x00280000b128783b */ /* 0x000fee0000004200 */
[----:B------:R-:W-:Y:S01]  /*4cd0*/  HMMA.16816.F32 R20, R8, R64, RZ ;  /* 0x000000400814723c */ /* 0x000fe200000018ff */
[----:B------:R-:W2:Y:S01]  /*4ce0*/  LDSM.16.MT88.4 R64, [R179+0x2800] ;  /* 0x00280000b340783b */ /* 0x000ea20000004200 */
[----:B-----5:R-:W-:-:S06]  /*4cf0*/  FFMA.FTZ R3, R72, c[0x0][0x2d0], -R2 ;  /* 0x0000b40048037a23 */ /* 0x020fcc0000010802 */
[----:B-1----:R-:W-:Y:S01]  /*4d00*/  HMMA.16816.F32 R32, R8, R26, RZ ;  /* 0x0000001a0820723c */ /* 0x002fe200000018ff */
[----:B------:R1:W5:Y:S07]  /*4d10*/  MUFU.EX2 R164, R3 ;  /* 0x0000000300a47308 */ /* 0x00036e0000000800 */
[----:B---3--:R-:W-:Y:S08]  /*4d20*/  HMMA.16816.F32 R104, R4, R38, R16 ;  /* 0x000000260468723c */ /* 0x008ff00000001810 */
[----:B----4-:R-:W-:Y:S01]  /*4d30*/  HMMA.16816.F32 R16, R8, R56, RZ ;  /* 0x000000380810723c */ /* 0x010fe200000018ff */
[----:B-1----:R-:W-:-:S04]  /*4d40*/  FFMA.FTZ R3, R91, c[0x0][0x2d0], -R0 ;  /* 0x0000b4005b037a23 */ /* 0x002fc80000010800 */
[----:B------:R1:W-:Y:S03]  /*4d50*/  MUFU.EX2 R15, R3 ;  /* 0x00000003000f7308 */ /* 0x0003e60000000800 */
[C---:B------:R-:W-:Y:S08]  /*4d60*/  HMMA.16816.F32 R116, R4.reuse, R46, R28 ;  /* 0x0000002e0474723c */ /* 0x040ff0000000181c */
[----:B------:R-:W-:Y:S01]  /*4d70*/  HMMA.16816.F32 R120, R4, R36, R20 ;  /* 0x000000240478723c */ /* 0x000fe20000001814 */
[----:B------:R-:W3:Y:S01]  /*4d80*/  LDSM.16.MT88.4 R36, [R177+0x4800] ;  /* 0x00480000b124783b */ /* 0x000ee20000004200 */
[----:B-1----:R-:W-:-:S06]  /*4d90*/  FFMA.FTZ R3, R90, c[0x0][0x2d0], -R0 ;  /* 0x0000b4005a037a23 */ /* 0x002fcc0000010800 */
[----:B------:R-:W-:Y:S01]  /*4da0*/  HMMA.16816.F32 R28, R8, R60, RZ ;  /* 0x0000003c081c723c */ /* 0x000fe200000018ff */
[----:B------:R1:W4:Y:S07]  /*4db0*/  MUFU.EX2 R159, R3 ;  /* 0x00000003009f7308 */ /* 0x00032e0000000800 */
[----:B--2---:R-:W-:Y:S01]  /*4dc0*/  HMMA.16816.F32 R112, R4, R54, R32 ;  /* 0x000000360470723c */ /* 0x004fe20000001820 */
[----:B------:R-:W2:Y:S07]  /*4dd0*/  LDSM.16.MT88.4 R32, [R178+0x4000] ;  /* 0x00400000b220783b */ /* 0x000eae0000004200 */
[----:B------:R-:W-:Y:S01]  /*4de0*/  HMMA.16816.F32 R44, R8, R24, RZ ;  /* 0x00000018082c723c */ /* 0x000fe200000018ff */
[----:B-1----:R-:W-:-:S04]  /*4df0*/  FFMA.FTZ R3, R89, c[0x0][0x2d0], -R0 ;  /* 0x0000b40059037a23 */ /* 0x002fc80000010800 */
[----:B------:R1:W-:Y:S03]  /*4e00*/  MUFU.EX2 R158, R3 ;  /* 0x00000003009e7308 */ /* 0x0003e60000000800 */
[----:B------:R-:W-:Y:S08]  /*4e10*/  HMMA.16816.F32 R84, R4, R64, R16 ;  /* 0x000000400454723c */ /* 0x000ff00000001810 */
[----:B------:R-:W-:Y:S01]  /*4e20*/  HMMA.16816.F32 R16, R8, R68, RZ ;  /* 0x000000440810723c */ /* 0x000fe200000018ff */
[----:B-1----:R-:W-:-:S07]  /*4e30*/  FFMA.FTZ R3, R74, c[0x0][0x2d0], -R0 ;  /* 0x0000b4004a037a23 */ /* 0x002fce0000010800 */
[----:B------:R-:W-:Y:S01]  /*4e40*/  HMMA.16816.F32 R24, R8, R62, RZ ;  /* 0x0000003e0818723c */ /* 0x000fe200000018ff */
[----:B------:R-:W1:Y:S01]  /*4e50*/  LDSM.16.MT88.4 R60, [R180+0x2800] ;  /* 0x00280000b43c783b */ /* 0x000e620000004200 */
[----:B------:R2:W1:Y:S06]  /*4e60*/  MUFU.EX2 R161, R3 ;  /* 0x0000000300a17308 */ /* 0x00046c0000000800 */
[C---:B------:R-:W-:Y:S01]  /*4e70*/  HMMA.16816.F32 R128, R4.reuse, R40, R28 ;  /* 0x000000280480723c */ /* 0x040fe2000000181c */
[----:B------:R-:W1:Y:S07]  /*4e80*/  LDSM.16.MT88.4 R28, [R178+0x4800] ;  /* 0x00480000b21c783b */ /* 0x000e6e0000004200 */
[----:B------:R-:W-:Y:S01]  /*4e90*/  HMMA.16816.F32 R148, R4, R52, R44 ;  /* 0x000000340494723c */ /* 0x000fe2000000182c */
[----:B--2---:R-:W-:-:S07]  /*4ea0*/  FFMA.FTZ R3, R155, c[0x0][0x2d0], -R2 ;  /* 0x0000b4009b037a23 */ /* 0x004fce0000010802 */
[C---:B------:R-:W-:Y:S08]  /*4eb0*/  HMMA.16816.F32 R20, R8.reuse, R50, RZ ;  /* 0x000000320814723c */ /* 0x040ff000000018ff */
[----:B------:R-:W-:Y:S08]  /*4ec0*/  HMMA.16816.F32 R44, R8, R48, RZ ;  /* 0x00000030082c723c */ /* 0x000ff000000018ff */
[----:B---3--:R-:W-:Y:S08]  /*4ed0*/  HMMA.16816.F32 R76, R4, R36, R16 ;  /* 0x00000024044c723c */ /* 0x008ff00000001810 */
[----:B------:R-:W-:Y:S08]  /*4ee0*/  HMMA.16816.F32 R16, R8, R34, RZ ;  /* 0x000000220810723c */ /* 0x000ff000000018ff */
[----:B------:R-:W-:Y:S08]  /*4ef0*/  HMMA.16816.F32 R108, R4, R42, R24 ;  /* 0x0000002a046c723c */ /* 0x000ff00000001818 */
[----:B------:R-:W-:Y:S08]  /*4f00*/  HMMA.16816.F32 R24, R8, R58, RZ ;  /* 0x0000003a0818723c */ /* 0x000ff000000018ff */
[C---:B-1----:R-:W-:Y:S08]  /*4f10*/  HMMA.16816.F32 R92, R4.reuse, R62, R20 ;  /* 0x0000003e045c723c */ /* 0x042ff00000001814 */
[----:B------:R-:W-:Y:S08]  /*4f20*/  HMMA.16816.F32 R96, R4, R60, R44 ;  /* 0x0000003c0460723c */ /* 0x000ff0000000182c */
[----:B------:R-:W-:Y:S01]  /*4f30*/  HMMA.16816.F32 R20, R8, R32, RZ ;  /* 0x000000200814723c */ /* 0x000fe200000018ff */
[----:B------:R-:W1:Y:S07]  /*4f40*/  LDSM.16.MT88.4 R32, [R180+0x4000] ;  /* 0x00400000b420783b */ /* 0x000e6e0000004200 */
[C---:B------:R-:W-:Y:S01]  /*4f50*/  HMMA.16816.F32 R44, R4.reuse, R30, R16 ;  /* 0x0000001e042c723c */ /* 0x040fe20000001810 */
[----:B------:R-:W2:Y:S07]  /*4f60*/  LDSM.16.MT88.4 R16, [R179+0x4000] ;  /* 0x00400000b310783b */ /* 0x000eae0000004200 */
[----:B------:R-:W-:Y:S08]  /*4f70*/  HMMA.16816.F32 R80, R4, R66, R24 ;  /* 0x000000420450723c */ /* 0x000ff00000001818 */
[----:B------:R-:W-:Y:S08]  /*4f80*/  HMMA.16816.F32 R24, R8, R70, RZ ;  /* 0x000000460818723c */ /* 0x000ff000000018ff */
[----:B------:R-:W-:Y:S01]  /*4f90*/  HMMA.16816.F32 R48, R4, R28, R20 ;  /* 0x0000001c0430723c */ /* 0x000fe20000001814 */
[----:B------:R-:W3:Y:S07]  /*4fa0*/  LDSM.16.MT88.4 R28, [R180+0x4800] ;  /* 0x00480000b41c783b */ /* 0x000eee0000004200 */
[----:B-1----:R-:W-:Y:S08]  /*4fb0*/  HMMA.16816.F32 R20, R8, R34, RZ ;  /* 0x000000220814723c */ /* 0x002ff000000018ff */
[----:B------:R-:W-:Y:S08]  /*4fc0*/  HMMA.16816.F32 R52, R4, R38, R24 ;  /* 0x000000260434723c */ /* 0x000ff00000001818 */
[C---:B------:R-:W-:Y:S08]  /*4fd0*/  HMMA.16816.F32 R24, R8.reuse, R32, RZ ;  /* 0x000000200818723c */ /* 0x040ff000000018ff */
[C---:B--2---:R-:W-:Y:S08]  /*4fe0*/  HMMA.16816.F32 R32, R8.reuse, R16, RZ ;  /* 0x000000100820723c */ /* 0x044ff000000018ff */
[----:B------:R-:W-:Y:S01]  /*4ff0*/  HMMA.16816.F32 R8, R8, R18, RZ ;  /* 0x000000120808723c */ /* 0x000fe200000018ff */
[----:B------:R-:W1:Y:S07]  /*5000*/  LDSM.16.MT88.4 R16, [R179+0x4800] ;  /* 0x00480000b310783b */ /* 0x000e6e0000004200 */
[C---:B---3--:R-:W-:Y:S08]  /*5010*/  HMMA.16816.F32 R24, R4.reuse, R28, R24 ;  /* 0x0000001c0418723c */ /* 0x048ff00000001818 */
[C---:B------:R-:W-:Y:S08]  /*5020*/  HMMA.16816.F32 R20, R4.reuse, R30, R20 ;  /* 0x0000001e0414723c */ /* 0x040ff00000001814 */
[C---:B-1----:R-:W-:Y:S08]  /*5030*/  HMMA.16816.F32 R32, R4.reuse, R16, R32 ;  /* 0x000000100420723c */ /* 0x042ff00000001820 */
[----:B------:R-:W-:Y:S01]  /*5040*/  HMMA.16816.F32 R16, R4, R18, R8 ;  /* 0x000000120410723c */ /* 0x000fe20000001808 */
[----:B------:R-:W1:Y:S06]  /*5050*/  LDSM.16.MT88.4 R8, [R177+0x1000] ;  /* 0x00100000b108783b */ /* 0x000e6c0000004200 */
[----:B------:R-:W-:-:S02]  /*5060*/  F2FP.PACK_AB R4, R163, R160 ;  /* 0x000000a0a304723e */ /* 0x000fc400000000ff */
[----:B-----5:R-:W-:Y:S02]  /*5070*/  F2FP.PACK_AB R6, R164, R162 ;  /* 0x000000a2a406723e */ /* 0x020fe400000000ff */
[----:B----4-:R-:W-:Y:S02]  /*5080*/  F2FP.PACK_AB R5, R159, R15 ;  /* 0x0000000f9f05723e */ /* 0x010fe400000000ff */
[----:B------:R-:W-:-:S07]  /*5090*/  F2FP.PACK_AB R7, R161, R158 ;  /* 0x0000009ea107723e */ /* 0x000fce00000000ff */
[C---:B-1----:R-:W-:Y:S08]  /*50a0*/  HMMA.16816.F32 R132, R4.reuse, R8, R132 ;  /* 0x000000080484723c */ /* 0x042ff00000001884 */
[C---:B------:R-:W-:Y:S01]  /*50b0*/  HMMA.16816.F32 R28, R4.reuse, R10, R124 ;  /* 0x0000000a041c723c */ /* 0x040fe2000000187c */
[----:B------:R-:W1:Y:S07]  /*50c0*/  LDSM.16.MT88.4 R8, [R178+0x1000] ;  /* 0x00100000b208783b */ /* 0x000e6e0000004200 */
        /* <DEDUP_REMOVED lines=8> */
[----:B------:R-:W1:Y:S04]  /*5150*/  LDSM.16.MT88.4 R8, [R177+0x3000] ;  /* 0x00300000b108783b */ /* 0x000e680000004200 */
[----:B------:R-:W-:Y:S03]  /*5160*/  LDSM.16.MT88.4 R112, [R180+0x1800] ;  /* 0x00180000b470783b */ /* 0x000fe60000004200 */
[C---:B-1----:R-:W-:Y:S01]  /*5170*/  HMMA.16816.F32 R60, R4.reuse, R8, R128 ;  /* 0x00000008043c723c */ /* 0x042fe20000001880 */
[----:B------:R-:W-:Y:S07]  /*5180*/  LDSM.16.MT88.4 R128, [R177+0x1800] ;  /* 0x00180000b180783b */ /* 0x000fee0000004200 */
[C---:B------:R-:W-:Y:S01]  /*5190*/  HMMA.16816.F32 R64, R4.reuse, R10, R108 ;  /* 0x0000000a0440723c */ /* 0x040fe2000000186c */
[----:B------:R-:W1:Y:S07]  /*51a0*/  LDSM.16.MT88.4 R8, [R178+0x3000] ;  /* 0x00300000b208783b */ /* 0x000e6e0000004200 */
[C---:B-1----:R-:W-:Y:S01]  /*51b0*/  HMMA.16816.F32 R68, R4.reuse, R8, R120 ;  /* 0x000000080444723c */ /* 0x042fe20000001878 */
[----:B------:R-:W-:Y:S07]  /*51c0*/  LDSM.16.MT88.4 R120, [R178+0x1800] ;  /* 0x00180000b278783b */ /* 0x000fee0000004200 */
[C---:B------:R-:W-:Y:S01]  /*51d0*/  HMMA.16816.F32 R72, R4.reuse, R10, R104 ;  /* 0x0000000a0448723c */ /* 0x040fe20000001868 */
[----:B------:R-:W1:Y:S04]  /*51e0*/  LDSM.16.MT88.4 R8, [R180+0x3000] ;  /* 0x00300000b408783b */ /* 0x000e680000004200 */
[----:B------:R-:W-:Y:S03]  /*51f0*/  LDSM.16.MT88.4 R104, [R179+0x1800] ;  /* 0x00180000b368783b */ /* 0x000fe60000004200 */
        /* <DEDUP_REMOVED lines=9> */
[C---:B-1----:R-:W-:Y:S01]  /*5290*/  HMMA.16816.F32 R140, R4.reuse, R8, R48 ;  /* 0x00000008048c723c */ /* 0x042fe20000001830 */
[----:B------:R-:W-:Y:S07]  /*52a0*/  LDSM.16.MT88.4 R48, [R178+0x3800] ;  /* 0x00380000b230783b */ /* 0x000fee0000004200 */
[C---:B------:R-:W-:Y:S01]  /*52b0*/  HMMA.16816.F32 R92, R4.reuse, R10, R44 ;  /* 0x0000000a045c723c */ /* 0x040fe2000000182c */
[----:B------:R-:W1:Y:S07]  /*52c0*/  LDSM.16.MT88.4 R8, [R180+0x5000] ;  /* 0x00500000b408783b */ /* 0x000e6e0000004200 */
[C---:B-1----:R-:W-:Y:S08]  /*52d0*/  HMMA.16816.F32 R24, R4.reuse, R8, R24 ;  /* 0x000000080418723c */ /* 0x042ff00000001818 */
[C---:B------:R-:W-:Y:S01]  /*52e0*/  HMMA.16816.F32 R20, R4.reuse, R10, R20 ;  /* 0x0000000a0414723c */ /* 0x040fe20000001814 */
[----:B------:R-:W1:Y:S07]  /*52f0*/  LDSM.16.MT88.4 R8, [R179+0x5000] ;  /* 0x00500000b308783b */ /* 0x000e6e0000004200 */
[C---:B-1----:R-:W-:Y:S01]  /*5300*/  HMMA.16816.F32 R16, R4.reuse, R10, R16 ;  /* 0x0000000a0410723c */ /* 0x042fe20000001810 */
[----:B------:R1:W-:Y:S07]  /*5310*/  MUFU.EX2 R11, R3 ;  /* 0x00000003000b7308 */ /* 0x0003ee0000000800 */
[----:B------:R-:W-:Y:S07]  /*5320*/  HMMA.16816.F32 R32, R4, R8, R32 ;  /* 0x000000080420723c */ /* 0x000fee0000001820 */
[----:B------:R-:W-:-:S02]  /*5330*/  FADD.FTZ R4, R166, R165 ;  /* 0x000000a5a6047221 */ /* 0x000fc40000010000 */
[----:B-1----:R-:W-:-:S04]  /*5340*/  FFMA.FTZ R3, R153, c[0x0][0x2d0], -R2 ;  /* 0x0000b40099037a23 */ /* 0x002fc80000010802 */
[----:B------:R1:W2:Y:S02]  /*5350*/  MUFU.EX2 R14, R3 ;  /* 0x00000003000e7308 */ /* 0x0002a40000000800 */
[--C-:B-1----:R-:W-:Y:S01]  /*5360*/  FFMA.FTZ R3, R102, c[0x0][0x2d0], -R2.reuse ;  /* 0x0000b40066037a23 */ /* 0x102fe20000010802 */
[----:B--2---:R-:W-:Y:S01]  /*5370*/  F2FP.PACK_AB R96, R14, R11 ;  /* 0x0000000b0e60723e */ /* 0x004fe200000000ff */
[----:B------:R-:W-:-:S04]  /*5380*/  FFMA.FTZ R2, R101, c[0x0][0x2d0], -R2 ;  /* 0x0000b40065027a23 */ /* 0x000fc80000010802 */
[----:B------:R1:W-:Y:S08]  /*5390*/  MUFU.EX2 R13, R3 ;  /* 0x00000003000d7308 */ /* 0x0003f00000000800 */
[----:B------:R2:W3:Y:S01]  /*53a0*/  MUFU.EX2 R193, R2 ;  /* 0x0000000200c17308 */ /* 0x0004e20000000800 */
[----:B-1----:R-:W-:Y:S02]  /*53b0*/  FADD.FTZ R3, R169, R168 ;  /* 0x000000a8a9037221 */ /* 0x002fe40000010000 */
[----:B--2---:R-:W-:Y:S01]  /*53c0*/  FFMA.FTZ R2, R157, c[0x0][0x2d0], -R0 ;  /* 0x0000b4009d027a23 */ /* 0x004fe20000010800 */
[----:B---3--:R-:W-:-:S04]  /*53d0*/  F2FP.PACK_AB R98, R193, R13 ;  /* 0x0000000dc162723e */ /* 0x008fc800000000ff */
[----:B------:R1:W-:Y:S02]  /*53e0*/  MUFU.EX2 R9, R2 ;  /* 0x0000000200097308 */ /* 0x0003e40000000800 */
[----:B-1----:R-:W-:-:S06]  /*53f0*/  FFMA.FTZ R2, R156, c[0x0][0x2d0], -R0 ;  /* 0x0000b4009c027a23 */ /* 0x002fcc0000010800 */
[----:B------:R1:W2:Y:S02]  /*5400*/  MUFU.EX2 R10, R2 ;  /* 0x00000002000a7308 */ /* 0x0002a40000000800 */
[--C-:B-1----:R-:W-:Y:S01]  /*5410*/  FFMA.FTZ R2, R154, c[0x0][0x2d0], -R0.reuse ;  /* 0x0000b4009a027a23 */ /* 0x102fe20000010800 */
[----:B--2---:R-:W-:Y:S01]  /*5420*/  F2FP.PACK_AB R97, R10, R9 ;  /* 0x000000090a61723e */ /* 0x004fe200000000ff */
[----:B------:R-:W-:-:S04]  /*5430*/  FFMA.FTZ R0, R152, c[0x0][0x2d0], -R0 ;  /* 0x0000b40098007a23 */ /* 0x000fc80000010800 */
[----:B------:R1:W-:Y:S08]  /*5440*/  MUFU.EX2 R8, R2 ;  /* 0x0000000200087308 */ /* 0x0003f00000000800 */
[----:B------:R-:W2:Y:S01]  /*5450*/  MUFU.EX2 R194, R0 ;  /* 0x0000000000c27308 */ /* 0x000ea20000000800 */
[----:B-1----:R-:W-:-:S04]  /*5460*/  FADD.FTZ R2, R173, R3 ;  /* 0x00000003ad027221 */ /* 0x002fc80000010000 */
[----:B------:R-:W-:Y:S01]  /*5470*/  FADD.FTZ R2, R172, R2 ;  /* 0x00000002ac027221 */ /* 0x000fe20000010000 */
[----:B--2---:R-:W-:Y:S01]  /*5480*/  F2FP.PACK_AB R99, R194, R8 ;  /* 0x00000008c263723e */ /* 0x004fe200000000ff */
[----:B------:R-:W-:Y:S02]  /*5490*/  FADD.FTZ R0, R171, R4 ;  /* 0x00000004ab007221 */ /* 0x000fe40000010000 */
[----:B------:R-:W-:Y:S01]  /*54a0*/  FADD.FTZ R2, R190, R2 ;  /* 0x00000002be027221 */ /* 0x000fe20000010000 */
[----:B------:R-:W-:Y:S01]  /*54b0*/  LDSM.16.MT88.4 R4, [R179+0x5800] ;  /* 0x00580000b304783b */ /* 0x000fe20000004200 */
[----:B------:R-:W-:Y:S02]  /*54c0*/  FADD.FTZ R0, R170, R0 ;  /* 0x00000000aa007221 */ /* 0x000fe40000010000 */
[----:B------:R-:W-:Y:S01]  /*54d0*/  HMMA.16816.F32 R116, R96, R112, R116 ;  /* 0x000000706074723c */ /* 0x000fe20000001874 */
[----:B------:R-:W-:Y:S02]  /*54e0*/  FADD.FTZ R2, R195, R2 ;  /* 0x00000002c3027221 */ /* 0x000fe40000010000 */
[----:B------:R-:W-:-:S02]  /*54f0*/  FADD.FTZ R0, R175, R0 ;  /* 0x00000000af007221 */ /* 0x000fc40000010000 */
[----:B------:R-:W-:Y:S02]  /*5500*/  FADD.FTZ R2, R191, R2 ;  /* 0x00000002bf027221 */ /* 0x000fe40000010000 */
[----:B------:R-:W-:Y:S01]  /*5510*/  FADD.FTZ R0, R182, R0 ;  /* 0x00000000b6007221 */ /* 0x000fe20000010000 */
[C---:B------:R-:W-:Y:S01]  /*5520*/  HMMA.16816.F32 R112, R96.reuse, R114, R40 ;  /* 0x000000726070723c */ /* 0x040fe20000001828 */
[----:B------:R-:W1:Y:S01]  /*5530*/  LDSM.16.MT88.4 R40, [R177+0x3800] ;  /* 0x00380000b128783b */ /* 0x000e620000004200 */
[----:B------:R-:W-:Y:S02]  /*5540*/  FADD.FTZ R2, R219, R2 ;  /* 0x00000002db027221 */ /* 0x000fe40000010000 */
[----:B------:R-:W-:Y:S02]  /*5550*/  FADD.FTZ R0, R174, R0 ;  /* 0x00000000ae007221 */ /* 0x000fe40000010000 */
[----:B------:R-:W-:Y:S02]  /*5560*/  FADD.FTZ R2, R160, R2 ;  /* 0x00000002a0027221 */ /* 0x000fe40000010000 */
[----:B------:R-:W-:Y:S01]  /*5570*/  HMMA.16816.F32 R124, R96, R120, R124 ;  /* 0x00000078607c723c */ /* 0x000fe2000000187c */
[----:B------:R-:W-:-:S02]  /*5580*/  FADD.FTZ R0, R181, R0 ;  /* 0x00000000b5007221 */ /* 0x000fc40000010000 */
[----:B------:R-:W-:Y:S02]  /*5590*/  FADD.FTZ R2, R163, R2 ;  /* 0x00000002a3027221 */ /* 0x000fe40000010000 */
[----:B------:R-:W-:Y:S02]  /*55a0*/  FADD.FTZ R0, R15, R0 ;  /* 0x000000000f007221 */ /* 0x000fe40000010000 */
[----:B------:R-:W-:Y:S01]  /*55b0*/  FADD.FTZ R2, R162, R2 ;  /* 0x00000002a2027221 */ /* 0x000fe20000010000 */
[----:B------:R-:W-:Y:S01]  /*55c0*/  HMMA.16816.F32 R120, R96, R122, R36 ;  /* 0x0000007a6078723c */ /* 0x000fe20000001824 */
[----:B------:R-:W-:Y:S02]  /*55d0*/  FADD.FTZ R0, R159, R0 ;  /* 0x000000009f007221 */ /* 0x000fe40000010000 */
[----:B------:R-:W-:Y:S02]  /*55e0*/  FADD.FTZ R2, R164, R2 ;  /* 0x00000002a4027221 */ /* 0x000fe40000010000 */
[----:B------:R-:W-:-:S02]  /*55f0*/  FADD.FTZ R0, R158, R0 ;  /* 0x000000009e007221 */ /* 0x000fc40000010000 */
[----:B------:R-:W-:Y:S01]  /*5600*/  FADD.FTZ R3, R11, R2 ;  /* 0x000000020b037221 */ /* 0x000fe20000010000 */
[C---:B------:R-:W-:Y:S01]  /*5610*/  HMMA.16816.F32 R108, R96.reuse, R104, R148 ;  /* 0x00000068606c723c */ /* 0x040fe20000001894 */
[----:B------:R-:W-:Y:S02]  /*5620*/  FADD.FTZ R0, R161, R0 ;  /* 0x00000000a1007221 */ /* 0x000fe40000010000 */
[----:B------:R-:W-:Y:S02]  /*5630*/  FADD.FTZ R3, R14, R3 ;  /* 0x000000030e037221 */ /* 0x000fe40000010000 */
[----:B------:R-:W-:Y:S01]  /*5640*/  FADD.FTZ R2, R9, R0 ;  /* 0x0000000009027221 */ /* 0x000fe20000010000 */
[----:B------:R-:W-:Y:S01]  /*5650*/  IADD3 R0, R167, -0x2, RZ ;  /* 0xfffffffea7007810 */ /* 0x000fe20007ffe0ff */
[----:B------:R-:W-:Y:S01]  /*5660*/  FADD.FTZ R3, R13, R3 ;  /* 0x000000030d037221 */ /* 0x000fe20000010000 */
[----:B------:R-:W-:Y:S01]  /*5670*/  HMMA.16816.F32 R104, R96, R106, R56 ;  /* 0x0000006a6068723c */ /* 0x000fe20000001838 */
[----:B------:R-:W2:Y:S01]  /*5680*/  LDSM.16.MT88.4 R56, [R180+0x3800] ;  /* 0x00380000b438783b */ /* 0x000ea20000004200 */
[----:B------:R-:W-:Y:S01]  /*5690*/  ISETP.GE.AND P0, PT, R0, R199, PT ;  /* 0x000000c70000720c */ /* 0x000fe20003f06270 */
[----:B------:R-:W-:-:S02]  /*56a0*/  FADD.FTZ R2, R10, R2 ;  /* 0x000000020a027221 */ /* 0x000fc40000010000 */
[----:B------:R-:W-:Y:S02]  /*56b0*/  FADD.FTZ R193, R193, R3 ;  /* 0x00000003c1c17221 */ /* 0x000fe40000010000 */
[----:B------:R-:W-:Y:S01]  /*56c0*/  FADD.FTZ R2, R8, R2 ;  /* 0x0000000208027221 */ /* 0x000fe20000010000 */
[----:B------:R-:W-:Y:S03]  /*56d0*/  HMMA.16816.F32 R44, R96, R48, R68 ;  /* 0x00000030602c723c */ /* 0x000fe60000001844 */
[----:B------:R-:W-:-:S05]  /*56e0*/  FADD.FTZ R194, R194, R2 ;  /* 0x00000002c2c27221 */ /* 0x000fca0000010000 */
[C---:B-1----:R-:W-:Y:S08]  /*56f0*/  HMMA.16816.F32 R36, R96.reuse, R40, R60 ;  /* 0x000000286024723c */ /* 0x042ff0000000183c */
[C---:B------:R-:W-:Y:S01]  /*5700*/  HMMA.16816.F32 R40, R96.reuse, R42, R64 ;  /* 0x0000002a6028723c */ /* 0x040fe20000001840 */
[----:B------:R-:W1:Y:S07]  /*5710*/  LDSM.16.MT88.4 R64, [R179+0x3800] ;  /* 0x00380000b340783b */ /* 0x000e6e0000004200 */
[C---:B------:R-:W-:Y:S01]  /*5720*/  HMMA.16816.F32 R48, R96.reuse, R50, R72 ;  /* 0x000000326030723c */ /* 0x040fe20000001848 */
[----:B------:R-:W3:Y:S07]  /*5730*/  LDSM.16.MT88.4 R72, [R177+0x5800] ;  /* 0x00580000b148783b */ /* 0x000eee0000004200 */
[C---:B------:R-:W-:Y:S08]  /*5740*/  HMMA.16816.F32 R132, R96.reuse, R128, R132 ;  /* 0x000000806084723c */ /* 0x040ff00000001884 */
        /* <DEDUP_REMOVED lines=8> */
[C---:B------:R-:W-:Y:S08]  /*57d0*/  HMMA.16816.F32 R72, R96.reuse, R74, R136 ;  /* 0x0000004a6048723c */ /* 0x040ff00000001888 */
[C---:B--2---:R-:W-:Y:S08]  /*57e0*/  HMMA.16816.F32 R84, R96.reuse, R88, R24 ;  /* 0x000000586054723c */ /* 0x044ff00000001818 */
[C---:B------:R-:W-:Y:S08]  /*57f0*/  HMMA.16816.F32 R88, R96.reuse, R90, R20 ;  /* 0x0000005a6058723c */ /* 0x040ff00000001814 */
[C---:B-1----:R-:W-:Y:S08]  /*5800*/  HMMA.16816.F32 R76, R96.reuse, R80, R140 ;  /* 0x00000050604c723c */ /* 0x042ff0000000188c */
[C---:B------:R-:W-:Y:S08]  /*5810*/  HMMA.16816.F32 R80, R96.reuse, R82, R92 ;  /* 0x000000526050723c */ /* 0x040ff0000000185c */
[C---:B------:R-:W-:Y:S08]  /*5820*/  HMMA.16816.F32 R92, R96.reuse, R4, R32 ;  /* 0x00000004605c723c */ /* 0x040ff00000001820 */
[----:B------:R-:W-:Y:S01]  /*5830*/  HMMA.16816.F32 R96, R96, R6, R16 ;  /* 0x000000066060723c */ /* 0x000fe20000001810 */
[----:B------:R-:W-:Y:S07]  /*5840*/  @!UPT UIADD3 URZ, URZ, URZ, URZ ;  /* 0x0000003f3f3ff290 */ /* 0x000fee000fffe03f */
[----:B------:R-:W-:Y:S11]  /*5850*/  @!P0 BRA `(.L_x_54) ;  /* 0x0000321000008947 */ /* 0x000ff60003800000 */
[----:B------:R-:W-:Y:S02]  /*5860*/  MOV R191, R0 ;  /* 0x0000000000bf7202 */ /* 0x000fe40000000f00 */
[----:B------:R-:W-:-:S02]  /*5870*/  MOV R102, R12 ;  /* 0x0000000c00667202 */ /* 0x000fc40000000f00 */
[----:B------:R-:W-:Y:S02]  /*5880*/  MOV R101, R100 ;  /* 0x0000006400657202 */ /* 0x000fe40000000f00 */
.L_x_61:
[----:B------:R-:W-:Y:S01]  /*5890*/  SHF.R.S32.HI R0, RZ, 0x1f, R189 ;  /* 0x0000001fff007819 */ /* 0x000fe200000114bd */
[----:B------:R-:W-:Y:S04]  /*58a0*/  DEPBAR.LE SB0, 0x0 ;  /* 0x000080000000791a */ /* 0x000fe80000000000 */
[----:B------:R-:W-:Y:S01]  /*58b0*/  SHF.R.S32.HI R4, RZ, 0x1f, R188 ;  /* 0x0000001fff047819 */ /* 0x000fe200000114bc */
[----:B------:R-:W-:Y:S01]  /*58c0*/  WARPSYNC 0xffffffff ;  /* 0xffffffff00007948 */ /* 0x000fe20003800000 */
[----:B------:R-:W-:Y:S01]  /*58d0*/  R2P PR, R196, 0x6 ;  /* 0x00000006c4007804 */ /* 0x000fe20000000000 */
[----:B------:R-:W-:Y:S01]  /*58e0*/  BAR.SYNC.DEFER_BLOCKING 0x0 ;  /* 0x0000000000007b1d */ /* 0x000fe20000010000 */
[----:B------:R-:W-:Y:S01]  /*58f0*/  SHF.R.S32.HI R5, RZ, 0x1f, R198 ;  /* 0x0000001fff057819 */ /* 0x000fe200000114c6 */
[----:B------:R-:W-:Y:S01]  /*5900*/  IMAD R0, R0, c[0x0][0x208], RZ ;  /* 0x0000820000007a24 */ /* 0x000fe200078e02ff */
[----:B------:R-:W-:Y:S01]  /*5910*/  IADD3 R100, R103, 0x40, RZ ;  /* 0x0000004067647810 */ /* 0x000fe20007ffe0ff */
[C---:B------:R-:W-:Y:S01]  /*5920*/  IMAD.WIDE.U32 R2, R189.reuse, c[0x0][0x208], RZ ;  /* 0x00008200bd027a25 */ /* 0x040fe200078e00ff */
[----:B------:R-:W-:Y:S02]  /*5930*/  SHF.R.S32.HI R12, RZ, 0x1f, R197 ;  /* 0x0000001fff0c7819 */ /* 0x000fe400000114c5 */
[----:B------:R-:W-:Y:S01]  /*5940*/  SHF.L.U64.HI R22, R198, 0x1, R5 ;  /* 0x00000001c6167819 */ /* 0x000fe20000010205 */
[----:B------:R-:W-:Y:S01]  /*5950*/  IMAD R0, R189, c[0x0][0x20c], R0 ;  /* 0x00008300bd007a24 */ /* 0x000fe200078e0200 */
[----:B------:R-:W-:Y:S01]  /*5960*/  SHF.R.S32.HI R5, RZ, 0x1f, R192 ;  /* 0x0000001fff057819 */ /* 0x000fe200000114c0 */
[----:B------:R-:W-:Y:S01]  /*5970*/  IMAD R4, R4, c[0x0][0x218], RZ ;  /* 0x0000860004047a24 */ /* 0x000fe200078e02ff */
[----:B------:R-:W-:Y:S01]  /*5980*/  SHF.L.U64.HI R14, R197, 0x1, R12 ;  /* 0x00000001c50e7819 */ /* 0x000fe2000001020c */
[----:B------:R-:W-:Y:S01]  /*5990*/  IMAD.IADD R3, R3, 0x1, R0 ;  /* 0x0000000103037824 */ /* 0x000fe200078e0200 */
[C---:B------:R-:W-:Y:S01]  /*59a0*/  IADD3 R0, R103.reuse, 0x20, RZ ;  /* 0x0000002067007810 */ /* 0x040fe20007ffe0ff */
[C---:B------:R-:W-:Y:S01]  /*59b0*/  IMAD R4, R188.reuse, c[0x0][0x21c], R4 ;  /* 0x00008700bc047a24 */ /* 0x040fe200078e0204 */
[C---:B------:R-:W-:Y:S01]  /*59c0*/  @P2 IADD3 R100, R103.reuse, -0x40, RZ ;  /* 0xffffffc067642810 */ /* 0x040fe20007ffe0ff */
[----:B------:R-:W-:Y:S01]  /*59d0*/  IMAD.WIDE.U32 R2, R188, c[0x0][0x218], R2 ;  /* 0x00008600bc027a25 */ /* 0x000fe200078e0002 */
[----:B------:R-:W-:Y:S02]  /*59e0*/  @P1 IADD3 R0, R103, -0x20, RZ ;  /* 0xffffffe067001810 */ /* 0x000fe40007ffe0ff */
[C---:B------:R-:W-:Y:S01]  /*59f0*/  ISETP.GE.AND P1, PT, R198.reuse, c[0x0][0x1d4], PT ;  /* 0x00007500c6007a0c */ /* 0x040fe20003f26270 */
[----:B------:R-:W-:Y:S01]  /*5a00*/  IMAD.SHL.U32 R28, R198, 0x2, RZ ;  /* 0x00000002c61c7824 */ /* 0x000fe200078e00ff */
[----:B------:R-:W-:Y:S01]  /*5a10*/  IADD3 R2, P0, R206, R2, RZ ;  /* 0x00000002ce027210 */ /* 0x000fe20007f1e0ff */
[C---:B------:R-:W-:Y:S01]  /*5a20*/  IMAD.SHL.U32 R15, R197.reuse, 0x2, RZ ;  /* 0x00000002c50f7824 */ /* 0x040fe200078e00ff */
[----:B------:R-:W-:Y:S01]  /*5a30*/  SHF.L.U64.HI R13, R192, 0x1, R5 ;  /* 0x00000001c00d7819 */ /* 0x000fe20000010205 */
[----:B------:R-:W1:Y:S01]  /*5a40*/  LDSM.16.M88.4 R32, [R183] ;  /* 0x00000000b720783b */ /* 0x000e620000000200 */
[----:B------:R-:W-:Y:S01]  /*5a50*/  IADD3.X R3, R210, R3, R4, P0, !PT ;  /* 0x00000003d2037210 */ /* 0x000fe200007fe404 */
[----:B------:R-:W-:Y:S01]  /*5a60*/  IMAD.SHL.U32 R12, R192, 0x2, RZ ;  /* 0x00000002c00c7824 */ /* 0x000fe200078e00ff */
[----:B------:R-:W-:Y:S01]  /*5a70*/  LEA R6, P0, R2, c[0x0][0x1f8], 0x1 ;  /* 0x00007e0002067a11 */ /* 0x000fe200078008ff */
[----:B------:R-:W2:Y:S01]  /*5a80*/  LDSM.16.M88.4 R8, [R103] ;  /* 0x000000006708783b */ /* 0x000ea20000000200 */
[----:B------:R-:W-:Y:S02]  /*5a90*/  IADD3 R173, R0, 0x5800, RZ ;  /* 0x0000580000ad7810 */ /* 0x000fe40007ffe0ff */
[----:B------:R-:W-:Y:S01]  /*5aa0*/  LEA.HI.X R7, R2, c[0x0][0x1fc], R3, 0x1, P0 ;  /* 0x00007f0002077a11 */ /* 0x000fe200000f0c03 */
[----:B------:R-:W3:Y:S01]  /*5ab0*/  LDSM.16.M88.4 R16, [R103+0x800] ;  /* 0x000800006710783b */ /* 0x000ee20000000200 */
[----:B------:R-:W-:Y:S02]  /*5ac0*/  ISETP.GE.AND P0, PT, R197, c[0x0][0x1d4], PT ;  /* 0x00007500c5007a0c */ /* 0x000fe40003f06270 */
[C---:B------:R-:W-:Y:S01]  /*5ad0*/  IADD3 R172, R0.reuse, 0x5000, RZ ;  /* 0x0000500000ac7810 */ /* 0x040fe20007ffe0ff */
[----:B------:R-:W4:Y:S01]  /*5ae0*/  LDSM.16.M88.4 R24, [R103+0x1000] ;  /* 0x001000006718783b */ /* 0x000f220000000200 */
[C---:B------:R-:W-:Y:S02]  /*5af0*/  IADD3 R171, R0.reuse, 0x4800, RZ ;  /* 0x0000480000ab7810 */ /* 0x040fe40007ffe0ff */
[C---:B------:R-:W-:Y:S01]  /*5b00*/  IADD3 R170, R0.reuse, 0x4000, RZ ;  /* 0x0000400000aa7810 */ /* 0x040fe20007ffe0ff */
[----:B------:R-:W1:Y:S01]  /*5b10*/  LDSM.16.M88.4 R136, [R103+0x1800] ;  /* 0x001800006788783b */ /* 0x000e620000000200 */
[C---:B------:R-:W-:Y:S02]  /*5b20*/  IADD3 R165, R0.reuse, 0x3800, RZ ;  /* 0x0000380000a57810 */ /* 0x040fe40007ffe0ff */
[C---:B------:R-:W-:Y:S01]  /*5b30*/  IADD3 R164, R0.reuse, 0x3000, RZ ;  /* 0x0000300000a47810 */ /* 0x040fe20007ffe0ff */
[----:B------:R-:W1:Y:S01]  /*5b40*/  LDSM.16.M88.4 R140, [R184] ;  /* 0x00000000b88c783b */ /* 0x000e620000000200 */
[C---:B------:R-:W-:Y:S02]  /*5b50*/  IADD3 R163, R0.reuse, 0x2800, RZ ;  /* 0x0000280000a37810 */ /* 0x040fe40007ffe0ff */
[----:B------:R-:W-:Y:S01]  /*5b60*/  IADD3 R162, R0, 0x2000, RZ ;  /* 0x0000200000a27810 */ /* 0x000fe20007ffe0ff */
[----:B------:R-:W1:Y:S01]  /*5b70*/  LDSM.16.M88.4 R144, [R0] ;  /* 0x000000000090783b */ /* 0x000e620000000200 */
[C---:B------:R-:W-:Y:S02]  /*5b80*/  IADD3 R182, R100.reuse, 0x5800, RZ ;  /* 0x0000580064b67810 */ /* 0x040fe40007ffe0ff */
[C---:B------:R-:W-:Y:S01]  /*5b90*/  IADD3 R181, R100.reuse, 0x5000, RZ ;  /* 0x0000500064b57810 */ /* 0x040fe20007ffe0ff */
[----:B------:R-:W1:Y:S01]  /*5ba0*/  LDSM.16.M88.4 R148, [R0+0x800] ;  /* 0x000800000094783b */ /* 0x000e620000000200 */
[C---:B------:R-:W-:Y:S02]  /*5bb0*/  IADD3 R175, R100.reuse, 0x4800, RZ ;  /* 0x0000480064af7810 */ /* 0x040fe40007ffe0ff */
[C---:B------:R-:W-:Y:S01]  /*5bc0*/  IADD3 R174, R100.reuse, 0x4000, RZ ;  /* 0x0000400064ae7810 */ /* 0x040fe20007ffe0ff */
[----:B------:R-:W1:Y:S01]  /*5bd0*/  LDSM.16.M88.4 R152, [R0+0x1000] ;  /* 0x001000000098783b */ /* 0x000e620000000200 */
[C---:B------:R-:W-:Y:S02]  /*5be0*/  IADD3 R169, R100.reuse, 0x3800, RZ ;  /* 0x0000380064a97810 */ /* 0x040fe40007ffe0ff */
[C---:B------:R-:W-:Y:S01]  /*5bf0*/  IADD3 R168, R100.reuse, 0x3000, RZ ;  /* 0x0000300064a87810 */ /* 0x040fe20007ffe0ff */
[----:B------:R5:W1:Y:S01]  /*5c00*/  LDSM.16.M88.4 R156, [R0+0x1800] ;  /* 0x00180000009c783b */ /* 0x000a620000000200 */
[C---:B------:R-:W-:Y:S02]  /*5c10*/  IADD3 R167, R100.reuse, 0x2800, RZ ;  /* 0x0000280064a77810 */ /* 0x040fe40007ffe0ff */
[C---:B------:R-:W-:Y:S02]  /*5c20*/  IADD3 R166, R100.reuse, 0x2000, RZ ;  /* 0x0000200064a67810 */ /* 0x040fe40007ffe0ff */
[C---:B------:R-:W-:Y:S02]  /*5c30*/  IADD3 R161, R100.reuse, 0x1800, RZ ;  /* 0x0000180064a17810 */ /* 0x040fe40007ffe0ff */
[C---:B------:R-:W-:Y:S02]  /*5c40*/  IADD3 R160, R100.reuse, 0x1000, RZ ;  /* 0x0000100064a07810 */ /* 0x040fe40007ffe0ff */
[----:B-----5:R-:W-:Y:S01]  /*5c50*/  IADD3 R0, R100, 0x800, RZ ;  /* 0x0000080064007810 */ /* 0x020fe20007ffe0ff */
[----:B------:R-:W-:-:S05]  /*5c60*/  BRA.DIV ~URZ, `(.L_x_55) ;  /* 0x000080227f007947 */ /* 0x000fca000b800000 */
[----:B--234-:R2:W3:Y:S02]  /*5c70*/  SHFL.IDX PT, R2, R7, RZ, 0x181f ;  /* 0x00181fff07027589 */ /* 0x01c4e400000e0000 */
.L_x_135:
[----:B------:R-:W4:Y:S01]  /*5c80*/  SHFL.IDX PT, R3, R6, RZ, 0x181f ;  /* 0x00181fff06037589 */ /* 0x000f2200000e0000 */
[----:B------:R-:W-:Y:S01]  /*5c90*/  SEL R190, RZ, 0x10, P5 ;  /* 0x00000010ffbe7807 */ /* 0x000fe20002800000 */
[----:B------:R-:W-:Y:S06]  /*5ca0*/  BSSY B0, `(.L_x_56) ;  /* 0x0000141000007945 */ /* 0x000fec0003800000 */
[----:B------:R-:W5:Y:S08]  /*5cb0*/  SHFL.IDX PT, R20, R6, 0x1, 0x181f ;  /* 0x00381f0006147f89 */ /* 0x000f7000000e0000 */
[----:B------:R-:W2:Y:S01]  /*5cc0*/  SHFL.IDX PT, R21, R7, 0x1, 0x181f ;  /* 0x00381f0007157f89 */ /* 0x000ea200000e0000 */
[C---:B----4-:R-:W-:Y:S04]  /*5cd0*/  IADD3 R4, P2, R3.reuse, R12, RZ ;  /* 0x0000000c03047210 */ /* 0x050fe80007f5e0ff */
[C---:B---3--:R-:W-:Y:S05]  /*5ce0*/  IADD3.X R5, R2.reuse, R13, RZ, P2, !PT ;  /* 0x0000000d02057210 */ /* 0x048fea00017fe4ff */
[----:B------:R3:W-:Y:S02]  /*5cf0*/  LDGSTS.E.BYPASS.LTC128B.128 [R187+0x100], [R4.64], !P5 ;  /* 0x0010000004bb7fae */ /* 0x0007e4000e901d46 */
[C---:B---3--:R-:W-:Y:S04]  /*5d00*/  IADD3 R4, P2, R3.reuse, R15, RZ ;  /* 0x0000000f03047210 */ /* 0x048fe80007f5e0ff */
[----:B------:R-:W-:Y:S05]  /*5d10*/  IADD3.X R5, R2, R14, RZ, P2, !PT ;  /* 0x0000000e02057210 */ /* 0x000fea00017fe4ff */
[----:B------:R3:W-:Y:S02]  /*5d20*/  LDGSTS.E.BYPASS.LTC128B.128 [R187+0x2100], [R4.64], !P0 ;  /* 0x0210000004bb7fae */ /* 0x0007e4000c101d46 */
[----:B---3--:R-:W-:Y:S02]  /*5d30*/  IADD3 R5, -R190, 0x10, RZ ;  /* 0x00000010be057810 */ /* 0x008fe40007ffe1ff */
[----:B------:R-:W-:Y:S02]  /*5d40*/  IADD3 R4, P3, R3, R28, RZ ;  /* 0x0000001c03047210 */ /* 0x000fe40007f7e0ff */
[----:B------:R-:W-:Y:S04]  /*5d50*/  LOP3.LUT R5, R5, 0xf, RZ, 0xc0, !PT ;  /* 0x0000000f05057812 */ /* 0x000fe800078ec0ff */
[----:B-----5:R-:W-:Y:S02]  /*5d60*/  IADD3 R12, P4, P2, R5, R20, R12 ;  /* 0x00000014050c7210 */ /* 0x020fe40007a9e00c */
[----:B------:R-:W-:Y:S02]  /*5d70*/  IADD3.X R5, R2, R22, RZ, P3, !PT ;  /* 0x0000001602057210 */ /* 0x000fe40001ffe4ff */
[----:B------:R-:W-:Y:S02]  /*5d80*/  ISETP.NE.U32.AND P3, PT, R190, RZ, PT ;  /* 0x000000ffbe00720c */ /* 0x000fe40003f65070 */
[----:B------:R-:W-:Y:S01]  /*5d90*/  SEL R2, RZ, 0x10, P0 ;  /* 0x00000010ff027807 */ /* 0x000fe20000000000 */
[----:B------:R3:W-:Y:S01]  /*5da0*/  LDGSTS.E.BYPASS.LTC128B.128 [R187+0x4100], [R4.64], !P1 ;  /* 0x0410000004bb7fae */ /* 0x0007e2000c901d46 */
[-C--:B--2---:R-:W-:Y:S02]  /*5db0*/  IADD3.X R13, RZ, R21.reuse, R13, P4, P2 ;  /* 0x00000015ff0d7210 */ /* 0x084fe400027e440d */
[C---:B------:R-:W-:Y:S02]  /*5dc0*/  ISETP.NE.U32.AND P2, PT, R2.reuse, RZ, PT ;  /* 0x000000ff0200720c */ /* 0x040fe40003f45070 */
[----:B------:R-:W-:Y:S04]  /*5dd0*/  IADD3 R2, -R2, 0x10, RZ ;  /* 0x0000001002027810 */ /* 0x000fe80007ffe1ff */
[----:B------:R-:W-:Y:S01]  /*5de0*/  LOP3.LUT R2, R2, 0xf, RZ, 0xc0, !PT ;  /* 0x0000000f02027812 */ /* 0x000fe200078ec0ff */
[----:B------:R2:W-:Y:S03]  /*5df0*/  LDGSTS.E.BYPASS.LTC128B.128.ZFILL [R187+0x1100], [R12.64], P3 ;  /* 0x011000000cbb7fae */ /* 0x0005e60009941d46 */
[-C--:B------:R-:W-:Y:S04]  /*5e00*/  IADD3 R2, P4, P3, R2, R20.reuse, R15 ;  /* 0x0000001402027210 */ /* 0x080fe80007b9e00f */
[-C--:B------:R-:W-:Y:S05]  /*5e10*/  IADD3.X R3, RZ, R21.reuse, R14, P4, P3 ;  /* 0x00000015ff037210 */ /* 0x080fea00027e640e */
[----:B------:R4:W-:Y:S01]  /*5e20*/  LDGSTS.E.BYPASS.LTC128B.128.ZFILL [R187+0x3100], [R2.64], P2 ;  /* 0x0310000002bb7fae */ /* 0x0009e20009141d46 */
[C---:B-1-3--:R-:W-:Y:S08]  /*5e30*/  HMMA.16816.F32 R4, R32.reuse, R8, RZ ;  /* 0x000000082004723c */ /* 0x04aff000000018ff */
[C---:B------:R-:W-:Y:S01]  /*5e40*/  HMMA.16816.F32 R8, R32.reuse, R10, RZ ;  /* 0x0000000a2008723c */ /* 0x040fe200000018ff */
[----:B--2---:R-:W-:Y:S04]  /*5e50*/  SEL R12, RZ, 0x10, P1 ;  /* 0x00000010ff0c7807 */ /* 0x004fe80000800000 */
[C---:B------:R-:W-:Y:S02]  /*5e60*/  ISETP.NE.U32.AND P4, PT, R12.reuse, RZ, PT ;  /* 0x000000ff0c00720c */ /* 0x040fe40003f85070 */
[----:B------:R-:W-:Y:S02]  /*5e70*/  IADD3 R23, -R12, 0x10, RZ ;  /* 0x000000100c177810 */ /* 0x000fe40007ffe1ff */
[C---:B------:R-:W-:Y:S03]  /*5e80*/  HMMA.16816.F32 R12, R32.reuse, R16, RZ ;  /* 0x00000010200c723c */ /* 0x040fe600000018ff */
[----:B----4-:R-:W-:Y:S04]  /*5e90*/  LOP3.LUT R2, R23, 0xf, RZ, 0xc0, !PT ;  /* 0x0000000f17027812 */ /* 0x010fe800078ec0ff */
[----:B------:R-:W-:Y:S01]  /*5ea0*/  IADD3 R2, P3, P2, R2, R20, R28 ;  /* 0x0000001402027210 */ /* 0x000fe20007a7e01c */
[C---:B------:R-:W-:Y:S04]  /*5eb0*/  HMMA.16816.F32 R16, R32.reuse, R18, RZ ;  /* 0x000000122010723c */ /* 0x040fe800000018ff */
[----:B------:R-:W-:Y:S02]  /*5ec0*/  IADD3.X R3, RZ, R21, R22, P3, P2 ;  /* 0x00000015ff037210 */ /* 0x000fe40001fe4416 */
[----:B------:R-:W-:Y:S02]  /*5ed0*/  ISETP.GT.AND P2, PT, R191, R199, PT ;  /* 0x000000c7bf00720c */ /* 0x000fe40003f44270 */
[C---:B------:R-:W-:Y:S01]  /*5ee0*/  HMMA.16816.F32 R20, R32.reuse, R24, RZ ;  /* 0x000000182014723c */ /* 0x040fe200000018ff */
[----:B------:R1:W-:Y:S07]  /*5ef0*/  LDGSTS.E.BYPASS.LTC128B.128.ZFILL [R187+0x5100], [R2.64], P4 ;  /* 0x0510000002bb7fae */ /* 0x0003ee000a141d46 */
[C---:B------:R-:W-:Y:S01]  /*5f00*/  HMMA.16816.F32 R24, R32.reuse, R26, RZ ;  /* 0x0000001a2018723c */ /* 0x040fe200000018ff */
[----:B------:R-:W0:Y:S07]  /*5f10*/  LDGDEPBAR ;  /* 0x00000000000079af */ /* 0x000e2e0000000000 */
[C---:B------:R-:W-:Y:S08]  /*5f20*/  HMMA.16816.F32 R28, R32.reuse, R136, RZ ;  /* 0x00000088201c723c */ /* 0x040ff000000018ff */
[----:B------:R-:W-:Y:S01]  /*5f30*/  HMMA.16816.F32 R32, R32, R138, RZ ;  /* 0x0000008a2020723c */ /* 0x000fe200000018ff */
[----:B------:R-:W-:Y:S07]  /*5f40*/  LDSM.16.M88.4 R136, [R186] ;  /* 0x00000000ba88783b */ /* 0x000fee0000000200 */
[C---:B------:R-:W-:Y:S08]  /*5f50*/  HMMA.16816.F32 R4, R140.reuse, R144, R4 ;  /* 0x000000908c04723c */ /* 0x040ff00000001804 */
[C---:B------:R-:W-:Y:S01]  /*5f60*/  HMMA.16816.F32 R8, R140.reuse, R146, R8 ;  /* 0x000000928c08723c */ /* 0x040fe20000001808 */
[----:B------:R-:W2:Y:S07]  /*5f70*/  LDSM.16.M88.4 R144, [R100] ;  /* 0x000000006490783b */ /* 0x000eae0000000200 */
[C---:B------:R-:W-:Y:S08]  /*5f80*/  HMMA.16816.F32 R12, R140.reuse, R148, R12 ;  /* 0x000000948c0c723c */ /* 0x040ff0000000180c */
[C---:B------:R-:W-:Y:S01]  /*5f90*/  HMMA.16816.F32 R16, R140.reuse, R150, R16 ;  /* 0x000000968c10723c */ /* 0x040fe20000001810 */
[----:B------:R-:W3:Y:S07]  /*5fa0*/  LDSM.16.M88.4 R148, [R0] ;  /* 0x000000000094783b */ /* 0x000eee0000000200 */
[C---:B------:R-:W-:Y:S08]  /*5fb0*/  HMMA.16816.F32 R20, R140.reuse, R152, R20 ;  /* 0x000000988c14723c */ /* 0x040ff00000001814 */
[C---:B------:R-:W-:Y:S01]  /*5fc0*/  HMMA.16816.F32 R24, R140.reuse, R154, R24 ;  /* 0x0000009a8c18723c */ /* 0x040fe20000001818 */
[----:B------:R-:W4:Y:S07]  /*5fd0*/  LDSM.16.M88.4 R152, [R160] ;  /* 0x00000000a098783b */ /* 0x000f2e0000000200 */
[C---:B------:R-:W-:Y:S08]  /*5fe0*/  HMMA.16816.F32 R28, R140.reuse, R156, R28 ;  /* 0x0000009c8c1c723c */ /* 0x040ff0000000181c */
[----:B------:R-:W-:Y:S01]  /*5ff0*/  HMMA.16816.F32 R32, R140, R158, R32 ;  /* 0x0000009e8c20723c */ /* 0x000fe20000001820 */
[----:B------:R-:W5:Y:S07]  /*6000*/  LDSM.16.M88.4 R140, [R161] ;  /* 0x00000000a18c783b */ /* 0x000f6e0000000200 */
[C---:B--2---:R-:W-:Y:S01]  /*6010*/  HMMA.16816.F32 R4, R136.reuse, R144, R4 ;  /* 0x000000908804723c */ /* 0x044fe20000001804 */
[----:B------:R-:W-:Y:S07]  /*6020*/  LDSM.16.M88.4 R156, [R176+-0x3000] ;  /* 0xffd00000b09c783b */ /* 0x000fee0000000200 */
[C---:B------:R-:W-:Y:S01]  /*6030*/  HMMA.16816.F32 R8, R136.reuse, R146, R8 ;  /* 0x000000928808723c */ /* 0x040fe20000001808 */
[----:B------:R-:W-:Y:S07]  /*6040*/  LDSM.16.M88.4 R144, [R185] ;  /* 0x00000000b990783b */ /* 0x000fee0000000200 */
[C---:B---3--:R-:W-:Y:S08]  /*6050*/  HMMA.16816.F32 R12, R136.reuse, R148, R12 ;  /* 0x00000094880c723c */ /* 0x048ff0000000180c */
[C---:B------:R-:W-:Y:S01]  /*6060*/  HMMA.16816.F32 R16, R136.reuse, R150, R16 ;  /* 0x000000968810723c */ /* 0x040fe20000001810 */
[----:B------:R-:W2:Y:S07]  /*6070*/  LDSM.16.M88.4 R148, [R176+-0x4000] ;  /* 0xffc00000b094783b */ /* 0x000eae0000000200 */
[C---:B----4-:R-:W-:Y:S08]  /*6080*/  HMMA.16816.F32 R20, R136.reuse, R152, R20 ;  /* 0x000000988814723c */ /* 0x050ff00000001814 */
[C---:B------:R-:W-:Y:S01]  /*6090*/  HMMA.16816.F32 R24, R136.reuse, R154, R24 ;  /* 0x0000009a8818723c */ /* 0x040fe20000001818 */
[----:B------:R-:W3:Y:S07]  /*60a0*/  LDSM.16.M88.4 R152, [R176+-0x3800] ;  /* 0xffc80000b098783b */ /* 0x000eee0000000200 */
[C---:B-----5:R-:W-:Y:S08]  /*60b0*/  HMMA.16816.F32 R28, R136.reuse, R140, R28 ;  /* 0x0000008c881c723c */ /* 0x060ff0000000181c */
[----:B------:R-:W-:Y:S01]  /*60c0*/  HMMA.16816.F32 R32, R136, R142, R32 ;  /* 0x0000008e8820723c */ /* 0x000fe20000001820 */
[----:B------:R-:W4:Y:S07]  /*60d0*/  LDSM.16.M88.4 R136, [R176+-0x2800] ;  /* 0xffd80000b088783b */ /* 0x000f2e0000000200 */
[C---:B--2---:R-:W-:Y:S01]  /*60e0*/  HMMA.16816.F32 R4, R144.reuse, R148, R4 ;  /* 0x000000949004723c */ /* 0x044fe20000001804 */
[----:B------:R-:W-:Y:S07]  /*60f0*/  LDSM.16.M88.4 R140, [R183+0x4000] ;  /* 0x00400000b78c783b */ /* 0x000fee0000000200 */
[C---:B------:R-:W-:Y:S01]  /*6100*/  HMMA.16816.F32 R8, R144.reuse, R150, R8 ;  /* 0x000000969008723c */ /* 0x040fe20000001808 */
[----:B------:R-:W2:Y:S07]  /*6110*/  LDSM.16.M88.4 R148, [R103+0x2000] ;  /* 0x002000006794783b */ /* 0x000eae0000000200 */
[C---:B---3--:R-:W-:Y:S08]  /*6120*/  HMMA.16816.F32 R12, R144.reuse, R152, R12 ;  /* 0x00000098900c723c */ /* 0x048ff0000000180c */
[C---:B------:R-:W-:Y:S01]  /*6130*/  HMMA.16816.F32 R16, R144.reuse, R154, R16 ;  /* 0x0000009a9010723c */ /* 0x040fe20000001810 */
[----:B------:R-:W3:Y:S07]  /*6140*/  LDSM.16.M88.4 R152, [R103+0x2800] ;  /* 0x002800006798783b */ /* 0x000eee0000000200 */
[C---:B------:R-:W-:Y:S08]  /*6150*/  HMMA.16816.F32 R20, R144.reuse, R156, R20 ;  /* 0x0000009c9014723c */ /* 0x040ff00000001814 */
[C---:B------:R-:W-:Y:S01]  /*6160*/  HMMA.16816.F32 R24, R144.reuse, R158, R24 ;  /* 0x0000009e9018723c */ /* 0x040fe20000001818 */
[----:B------:R-:W5:Y:S07]  /*6170*/  LDSM.16.M88.4 R156, [R103+0x3000] ;  /* 0x00300000679c783b */ /* 0x000f6e0000000200 */
[C---:B----4-:R-:W-:Y:S08]  /*6180*/  HMMA.16816.F32 R28, R144.reuse, R136, R28 ;  /* 0x00000088901c723c */ /* 0x050ff0000000181c */
[----:B------:R-:W-:Y:S01]  /*6190*/  HMMA.16816.F32 R32, R144, R138, R32 ;  /* 0x0000008a9020723c */ /* 0x000fe20000001820 */
[----:B------:R-:W4:Y:S07]  /*61a0*/  LDSM.16.M88.4 R136, [R103+0x3800] ;  /* 0x003800006788783b */ /* 0x000f2e0000000200 */
[C---:B--2---:R-:W-:Y:S01]  /*61b0*/  HMMA.16816.F32 R4, R140.reuse, R148, R4 ;  /* 0x000000948c04723c */ /* 0x044fe20000001804 */
[----:B------:R-:W-:Y:S07]  /*61c0*/  LDSM.16.M88.4 R144, [R184+0x4000] ;  /* 0x00400000b890783b */ /* 0x000fee0000000200 */
[C---:B------:R-:W-:Y:S01]  /*61d0*/  HMMA.16816.F32 R8, R140.reuse, R150, R8 ;  /* 0x000000968c08723c */ /* 0x040fe20000001808 */
[----:B------:R-:W2:Y:S07]  /*61e0*/  LDSM.16.M88.4 R148, [R162] ;  /* 0x00000000a294783b */ /* 0x000eae0000000200 */
[C---:B---3--:R-:W-:Y:S08]  /*61f0*/  HMMA.16816.F32 R12, R140.reuse, R152, R12 ;  /* 0x000000988c0c723c */ /* 0x048ff0000000180c */
[C---:B------:R-:W-:Y:S01]  /*6200*/  HMMA.16816.F32 R16, R140.reuse, R154, R16 ;  /* 0x0000009a8c10723c */ /* 0x040fe20000001810 */
[----:B------:R-:W3:Y:S07]  /*6210*/  LDSM.16.M88.4 R152, [R163] ;  /* 0x00000000a398783b */ /* 0x000eee0000000200 */
[C---:B-----5:R-:W-:Y:S01]  /*6220*/  HMMA.16816.F32 R20, R140.reuse, R156, R20 ;  /* 0x0000009c8c14723c */ /* 0x060fe20000001814 */
[----:B------:R-:W-:Y:S07]  /*6230*/  LDSM.16.M88.4 R160, [R165] ;  /* 0x00000000a5a0783b */ /* 0x000fee0000000200 */
[C---:B------:R-:W-:Y:S01]  /*6240*/  HMMA.16816.F32 R24, R140.reuse, R158, R24 ;  /* 0x0000009e8c18723c */ /* 0x040fe20000001818 */
[----:B------:R-:W5:Y:S07]  /*6250*/  LDSM.16.M88.4 R156, [R164] ;  /* 0x00000000a49c783b */ /* 0x000f6e0000000200 */
[C---:B----4-:R-:W-:Y:S08]  /*6260*/  HMMA.16816.F32 R28, R140.reuse, R136, R28 ;  /* 0x000000888c1c723c */ /* 0x050ff0000000181c */
[----:B------:R-:W-:Y:S01]  /*6270*/  HMMA.16816.F32 R32, R140, R138, R32 ;  /* 0x0000008a8c20723c */ /* 0x000fe20000001820 */
[----:B------:R-:W-:Y:S07]  /*6280*/  LDSM.16.M88.4 R140, [R166] ;  /* 0x00000000a68c783b */ /* 0x000fee0000000200 */
[C---:B--2---:R-:W-:Y:S01]  /*6290*/  HMMA.16816.F32 R4, R144.reuse, R148, R4 ;  /* 0x000000949004723c */ /* 0x044fe20000001804 */
[----:B------:R-:W2:Y:S07]  /*62a0*/  LDSM.16.M88.4 R136, [R186+0x4000] ;  /* 0x00400000ba88783b */ /* 0x000eae0000000200 */
[C---:B------:R-:W-:Y:S01]  /*62b0*/  HMMA.16816.F32 R8, R144.reuse, R150, R8 ;  /* 0x000000969008723c */ /* 0x040fe20000001808 */
[----:B------:R-:W4:Y:S07]  /*62c0*/  LDSM.16.M88.4 R148, [R167] ;  /* 0x00000000a794783b */ /* 0x000f2e0000000200 */
[C---:B---3--:R-:W-:Y:S01]  /*62d0*/  HMMA.16816.F32 R12, R144.reuse, R152, R12 ;  /* 0x00000098900c723c */ /* 0x048fe2000000180c */
[----:B------:R-:W3:Y:S07]  /*62e0*/  LDSM.16.M88.4 R164, [R168] ;  /* 0x00000000a8a4783b */ /* 0x000eee0000000200 */
[C---:B------:R-:W-:Y:S01]  /*62f0*/  HMMA.16816.F32 R16, R144.reuse, R154, R16 ;  /* 0x0000009a9010723c */ /* 0x040fe20000001810 */
[----:B------:R-:W-:Y:S07]  /*6300*/  LDSM.16.M88.4 R152, [R185+0x4000] ;  /* 0x00400000b998783b */ /* 0x000fee0000000200 */
[C---:B-----5:R-:W-:Y:S08]  /*6310*/  HMMA.16816.F32 R20, R144.reuse, R156, R20 ;  /* 0x0000009c9014723c */ /* 0x060ff00000001814 */
[C---:B------:R-:W-:Y:S01]  /*6320*/  HMMA.16816.F32 R24, R144.reuse, R158, R24 ;  /* 0x0000009e9018723c */ /* 0x040fe20000001818 */
[----:B------:R-:W-:Y:S07]  /*6330*/  LDSM.16.M88.4 R156, [R176+-0x2000] ;  /* 0xffe00000b09c783b */ /* 0x000fee0000000200 */
[C---:B------:R-:W-:Y:S08]  /*6340*/  HMMA.16816.F32 R28, R144.reuse, R160, R28 ;  /* 0x000000a0901c723c */ /* 0x040ff0000000181c */
[----:B------:R-:W-:Y:S01]  /*6350*/  HMMA.16816.F32 R32, R144, R162, R32 ;  /* 0x000000a29020723c */ /* 0x000fe20000001820 */
[----:B------:R-:W5:Y:S07]  /*6360*/  LDSM.16.M88.4 R144, [R169] ;  /* 0x00000000a990783b */ /* 0x000f6e0000000200 */
[C---:B--2---:R-:W-:Y:S01]  /*6370*/  HMMA.16816.F32 R4, R136.reuse, R140, R4 ;  /* 0x0000008c8804723c */ /* 0x044fe20000001804 */
[----:B------:R-:W2:Y:S07]  /*6380*/  LDSM.16.M88.4 R160, [R176+-0x1800] ;  /* 0xffe80000b0a0783b */ /* 0x000eae0000000200 */
[C---:B------:R-:W-:Y:S01]  /*6390*/  HMMA.16816.F32 R8, R136.reuse, R142, R8 ;  /* 0x0000008e8808723c */ /* 0x040fe20000001808 */
[----:B------:R-:W1:Y:S07]  /*63a0*/  LDSM.16.M88.4 R140, [R176+-0x1000] ;  /* 0xfff00000b08c783b */ /* 0x000e6e0000000200 */
[C---:B----4-:R-:W-:Y:S08]  /*63b0*/  HMMA.16816.F32 R12, R136.reuse, R148, R12 ;  /* 0x00000094880c723c */ /* 0x050ff0000000180c */
[C---:B------:R-:W-:Y:S01]  /*63c0*/  HMMA.16816.F32 R16, R136.reuse, R150, R16 ;  /* 0x000000968810723c */ /* 0x040fe20000001810 */
[----:B------:R-:W4:Y:S07]  /*63d0*/  LDSM.16.M88.4 R148, [R176+-0x800] ;  /* 0xfff80000b094783b */ /* 0x000f2e0000000200 */
[C---:B---3--:R-:W-:Y:S08]  /*63e0*/  HMMA.16816.F32 R20, R136.reuse, R164, R20 ;  /* 0x000000a48814723c */ /* 0x048ff00000001814 */
[C---:B------:R-:W-:Y:S01]  /*63f0*/  HMMA.16816.F32 R24, R136.reuse, R166, R24 ;  /* 0x000000a68818723c */ /* 0x040fe20000001818 */
[----:B------:R-:W-:Y:S07]  /*6400*/  LDSM.16.M88.4 R164, [R103+0x5000] ;  /* 0x0050000067a4783b */ /* 0x000fee0000000200 */
[C---:B-----5:R-:W-:Y:S08]  /*6410*/  HMMA.16816.F32 R28, R136.reuse, R144, R28 ;  /* 0x00000090881c723c */ /* 0x060ff0000000181c */
[----:B------:R-:W-:Y:S01]  /*6420*/  HMMA.16816.F32 R32, R136, R146, R32 ;  /* 0x000000928820723c */ /* 0x000fe20000001820 */
[----:B------:R-:W-:Y:S07]  /*6430*/  LDSM.16.M88.4 R136, [R183+0x8000] ;  /* 0x00800000b788783b */ /* 0x000fee0000000200 */
[C---:B------:R-:W-:Y:S01]  /*6440*/  HMMA.16816.F32 R4, R152.reuse, R156, R4 ;  /* 0x0000009c9804723c */ /* 0x040fe20000001804 */
[----:B------:R-:W3:Y:S07]  /*6450*/  LDSM.16.M88.4 R144, [R103+0x4000] ;  /* 0x004000006790783b */ /* 0x000eee0000000200 */
[C---:B------:R-:W-:Y:S01]  /*6460*/  HMMA.16816.F32 R8, R152.reuse, R158, R8 ;  /* 0x0000009e9808723c */ /* 0x040fe20000001808 */
[----:B------:R-:W5:Y:S07]  /*6470*/  LDSM.16.M88.4 R156, [R103+0x4800] ;  /* 0x00480000679c783b */ /* 0x000f6e0000000200 */
[C---:B--2---:R-:W-:Y:S08]  /*6480*/  HMMA.16816.F32 R12, R152.reuse, R160, R12 ;  /* 0x000000a0980c723c */ /* 0x044ff0000000180c */
[C---:B------:R-:W-:Y:S01]  /*6490*/  HMMA.16816.F32 R16, R152.reuse, R162, R16 ;  /* 0x000000a29810723c */ /* 0x040fe20000001810 */
[----:B------:R-:W-:Y:S07]  /*64a0*/  LDSM.16.M88.4 R160, [R171] ;  /* 0x00000000aba0783b */ /* 0x000fee0000000200 */
[C---:B-1----:R-:W-:Y:S08]  /*64b0*/  HMMA.16816.F32 R20, R152.reuse, R140, R20 ;  /* 0x0000008c9814723c */ /* 0x042ff00000001814 */
[C---:B------:R-:W-:Y:S01]  /*64c0*/  HMMA.16816.F32 R24, R152.reuse, R142, R24 ;  /* 0x0000008e9818723c */ /* 0x040fe20000001818 */
[----:B------:R-:W1:Y:S07]  /*64d0*/  LDSM.16.M88.4 R140, [R103+0x5800] ;  /* 0x00580000678c783b */ /* 0x000e6e0000000200 */
[C---:B----4-:R-:W-:Y:S08]  /*64e0*/  HMMA.16816.F32 R28, R152.reuse, R148, R28 ;  /* 0x00000094981c723c */ /* 0x050ff0000000181c */
[----:B------:R-:W-:Y:S01]  /*64f0*/  HMMA.16816.F32 R32, R152, R150, R32 ;  /* 0x000000969820723c */ /* 0x000fe20000001820 */
[----:B------:R-:W-:Y:S07]  /*6500*/  LDSM.16.M88.4 R152, [R170] ;  /* 0x00000000aa98783b */ /* 0x000fee0000000200 */
[C---:B---3--:R-:W-:Y:S01]  /*6510*/  HMMA.16816.F32 R4, R136.reuse, R144, R4 ;  /* 0x000000908804723c */ /* 0x048fe20000001804 */
[----:B------:R-:W2:Y:S07]  /*6520*/  LDSM.16.M88.4 R148, [R184+0x8000] ;  /* 0x00800000b894783b */ /* 0x000eae0000000200 */
[C---:B------:R-:W-:Y:S01]  /*6530*/  HMMA.16816.F32 R8, R136.reuse, R146, R8 ;  /* 0x000000928808723c */ /* 0x040fe20000001808 */
[----:B------:R-:W3:Y:S07]  /*6540*/  LDSM.16.M88.4 R168, [R172] ;  /* 0x00000000aca8783b */ /* 0x000eee0000000200 */
[C---:B-----5:R-:W-:Y:S01]  /*6550*/  HMMA.16816.F32 R12, R136.reuse, R156, R12 ;  /* 0x0000009c880c723c */ /* 0x060fe2000000180c */
[----:B------:R-:W4:Y:S07]  /*6560*/  LDSM.16.M88.4 R144, [R173] ;  /* 0x00000000ad90783b */ /* 0x000f2e0000000200 */
[C---:B------:R-:W-:Y:S01]  /*6570*/  HMMA.16816.F32 R16, R136.reuse, R158, R16 ;  /* 0x0000009e8810723c */ /* 0x040fe20000001810 */
[----:B------:R-:W-:Y:S07]  /*6580*/  LDSM.16.M88.4 R156, [R186+0x8000] ;  /* 0x00800000ba9c783b */ /* 0x000fee0000000200 */
[C---:B------:R-:W-:Y:S08]  /*6590*/  HMMA.16816.F32 R20, R136.reuse, R164, R20 ;  /* 0x000000a48814723c */ /* 0x040ff00000001814 */
[C---:B------:R-:W-:Y:S01]  /*65a0*/  HMMA.16816.F32 R24, R136.reuse, R166, R24 ;  /* 0x000000a68818723c */ /* 0x040fe20000001818 */
[----:B------:R-:W5:Y:S07]  /*65b0*/  LDSM.16.M88.4 R164, [R174] ;  /* 0x00000000aea4783b */ /* 0x000f6e0000000200 */
[C---:B-1----:R-:W-:Y:S08]  /*65c0*/  HMMA.16816.F32 R28, R136.reuse, R140, R28 ;  /* 0x0000008c881c723c */ /* 0x042ff0000000181c */
[----:B------:R-:W-:Y:S01]  /*65d0*/  HMMA.16816.F32 R32, R136, R142, R32 ;  /* 0x0000008e8820723c */ /* 0x000fe20000001820 */
[----:B------:R-:W1:Y:S07]  /*65e0*/  LDSM.16.M88.4 R136, [R175] ;  /* 0x00000000af88783b */ /* 0x000e6e0000000200 */
[C---:B--2---:R-:W-:Y:S01]  /*65f0*/  HMMA.16816.F32 R4, R148.reuse, R152, R4 ;  /* 0x000000989404723c */ /* 0x044fe20000001804 */
[----:B------:R-:W2:Y:S07]  /*6600*/  LDSM.16.M88.4 R140, [R181] ;  /* 0x00000000b58c783b */ /* 0x000eae0000000200 */
[C---:B------:R-:W-:Y:S01]  /*6610*/  HMMA.16816.F32 R8, R148.reuse, R154, R8 ;  /* 0x0000009a9408723c */ /* 0x040fe20000001808 */
[----:B------:R-:W1:Y:S07]  /*6620*/  LDSM.16.M88.4 R152, [R182] ;  /* 0x00000000b698783b */ /* 0x000e6e0000000200 */
[C---:B------:R-:W-:Y:S01]  /*6630*/  HMMA.16816.F32 R12, R148.reuse, R160, R12 ;  /* 0x000000a0940c723c */ /* 0x040fe2000000180c */
[----:B------:R-:W-:Y:S07]  /*6640*/  LDSM.16.M88.4 R172, [R176] ;  /* 0x00000000b0ac783b */ /* 0x000fee0000000200 */
[C---:B------:R-:W-:Y:S01]  /*6650*/  HMMA.16816.F32 R16, R148.reuse, R162, R16 ;  /* 0x000000a29410723c */ /* 0x040fe20000001810 */
[----:B------:R-:W1:Y:S07]  /*6660*/  LDSM.16.M88.4 R160, [R185+0x8000] ;  /* 0x00800000b9a0783b */ /* 0x000e6e0000000200 */
[C---:B---3--:R-:W-:Y:S08]  /*6670*/  HMMA.16816.F32 R20, R148.reuse, R168, R20 ;  /* 0x000000a89414723c */ /* 0x048ff00000001814 */
[C---:B------:R-:W-:Y:S08]  /*6680*/  HMMA.16816.F32 R24, R148.reuse, R170, R24 ;  /* 0x000000aa9418723c */ /* 0x040ff00000001818 */
[C---:B----4-:R-:W-:Y:S08]  /*6690*/  HMMA.16816.F32 R28, R148.reuse, R144, R28 ;  /* 0x00000090941c723c */ /* 0x050ff0000000181c */
[----:B------:R-:W-:Y:S08]  /*66a0*/  HMMA.16816.F32 R32, R148, R146, R32 ;  /* 0x000000929420723c */ /* 0x000ff00000001820 */
[C---:B-----5:R-:W-:Y:S08]  /*66b0*/  HMMA.16816.F32 R4, R156.reuse, R164, R4 ;  /* 0x000000a49c04723c */ /* 0x060ff00000001804 */
[C---:B------:R-:W-:Y:S08]  /*66c0*/  HMMA.16816.F32 R8, R156.reuse, R166, R8 ;  /* 0x000000a69c08723c */ /* 0x040ff00000001808 */
[C---:B-1----:R-:W-:Y:S08]  /*66d0*/  HMMA.16816.F32 R12, R156.reuse, R136, R12 ;  /* 0x000000889c0c723c */ /* 0x042ff0000000180c */
[C---:B------:R-:W-:Y:S01]  /*66e0*/  HMMA.16816.F32 R16, R156.reuse, R138, R16 ;  /* 0x0000008a9c10723c */ /* 0x040fe20000001810 */
[----:B------:R-:W1:Y:S07]  /*66f0*/  LDSM.16.M88.4 R136, [R176+0x800] ;  /* 0x00080000b088783b */ /* 0x000e6e0000000200 */
[C---:B--2---:R-:W-:Y:S08]  /*6700*/  HMMA.16816.F32 R20, R156.reuse, R140, R20 ;  /* 0x0000008c9c14723c */ /* 0x044ff00000001814 */
[C---:B------:R-:W-:Y:S08]  /*6710*/  HMMA.16816.F32 R24, R156.reuse, R142, R24 ;  /* 0x0000008e9c18723c */ /* 0x040ff00000001818 */
[C---:B------:R-:W-:Y:S08]  /*6720*/  HMMA.16816.F32 R28, R156.reuse, R152, R28 ;  /* 0x000000989c1c723c */ /* 0x040ff0000000181c */
[----:B------:R-:W-:Y:S08]  /*6730*/  HMMA.16816.F32 R32, R156, R154, R32 ;  /* 0x0000009a9c20723c */ /* 0x000ff00000001820 */
[C---:B------:R-:W-:Y:S08]  /*6740*/  HMMA.16816.F32 R4, R160.reuse, R172, R4 ;  /* 0x000000aca004723c */ /* 0x040ff00000001804 */
[C---:B------:R-:W-:Y:S08]  /*6750*/  HMMA.16816.F32 R8, R160.reuse, R174, R8 ;  /* 0x000000aea008723c */ /* 0x040ff00000001808 */
[C---:B-1----:R-:W-:Y:S08]  /*6760*/  HMMA.16816.F32 R12, R160.reuse, R136, R12 ;  /* 0x00000088a00c723c */ /* 0x042ff0000000180c */
[----:B------:R-:W-:Y:S01]  /*6770*/  FMUL.FTZ R0, R4, c[0x0][0x320] ;  /* 0x0000c80004007a20 */ /* 0x000fe20000410000 */
[C---:B------:R-:W-:Y:S03]  /*6780*/  HMMA.16816.F32 R16, R160.reuse, R138, R16 ;  /* 0x0000008aa010723c */ /* 0x040fe60000001810 */
[----:B------:R1:W2:Y:S04]  /*6790*/  MUFU.TANH R140, R0 ;  /* 0x00000000008c7308 */ /* 0x0002a80000002400 */
[----:B------:R-:W-:Y:S02]  /*67a0*/  FMUL.FTZ R10, R10, c[0x0][0x320] ;  /* 0x0000c8000a0a7a20 */ /* 0x000fe40000410000 */
[----:B------:R-:W-:Y:S04]  /*67b0*/  FMUL.FTZ R3, R11, c[0x0][0x320] ;  /* 0x0000c8000b037a20 */ /* 0x000fe80000410000 */
[----:B------:R-:W3:Y:S02]  /*67c0*/  MUFU.TANH R141, R10 ;  /* 0x0000000a008d7308 */ /* 0x000ee40000002400 */
[----:B------:R-:W-:Y:S08]  /*67d0*/  FMUL.FTZ R2, R12, c[0x0][0x320] ;  /* 0x0000c8000c027a20 */ /* 0x000ff00000410000 */
[----:B------:R4:W2:Y:S01]  /*67e0*/  MUFU.TANH R152, R2 ;  /* 0x0000000200987308 */ /* 0x0008a20000002400 */
[----:B-1----:R-:W-:Y:S09]  /*67f0*/  FMUL.FTZ R0, R5, c[0x0][0x320] ;  /* 0x0000c80005007a20 */ /* 0x002ff20000410000 */
[----:B------:R1:W1:Y:S10]  /*6800*/  MUFU.TANH R144, R0 ;  /* 0x0000000000907308 */ /* 0x0002740000002400 */
[----:B------:R-:W2:Y:S01]  /*6810*/  MUFU.TANH R137, R3 ;  /* 0x0000000300897308 */ /* 0x000ea20000002400 */
[----:B----4-:R-:W-:Y:S09]  /*6820*/  FMUL.FTZ R2, R19, c[0x0][0x320] ;  /* 0x0000c80013027a20 */ /* 0x010ff20000410000 */
[----:B------:R-:W4:Y:S01]  /*6830*/  MUFU.TANH R154, R2 ;  /* 0x00000002009a7308 */ /* 0x000f220000002400 */
[----:B-1----:R-:W-:Y:S09]  /*6840*/  FMUL.FTZ R0, R6, c[0x0][0x320] ;  /* 0x0000c80006007a20 */ /* 0x002ff20000410000 */
[----:B------:R1:W1:Y:S02]  /*6850*/  MUFU.TANH R143, R0 ;  /* 0x00000000008f7308 */ /* 0x0002640000002400 */
[----:B-1----:R-:W-:Y:S02]  /*6860*/  FMUL.FTZ R0, R7, c[0x0][0x320] ;  /* 0x0000c80007007a20 */ /* 0x002fe40000410000 */
[----:B------:R-:W1:Y:S06]  /*6870*/  LDSM.16.M88.4 R4, [R176+0x1000] ;  /* 0x00100000b004783b */ /* 0x000e6c0000000200 */
[----:B------:R5:W1:Y:S02]  /*6880*/  MUFU.TANH R145, R0 ;  /* 0x0000000000917308 */ /* 0x000a640000002400 */
[----:B-----5:R-:W-:Y:S08]  /*6890*/  FMUL.FTZ R0, R8, c[0x0][0x320] ;  /* 0x0000c80008007a20 */ /* 0x020ff00000410000 */
[----:B------:R5:W2:Y:S01]  /*68a0*/  MUFU.TANH R142, R0 ;  /* 0x00000000008e7308 */ /* 0x000aa20000002400 */
[C---:B-1----:R-:W-:Y:S08]  /*68b0*/  HMMA.16816.F32 R20, R160.reuse, R4, R20 ;  /* 0x00000004a014723c */ /* 0x042ff00000001814 */
[C---:B------:R-:W-:Y:S04]  /*68c0*/  HMMA.16816.F32 R24, R160.reuse, R6, R24 ;  /* 0x00000006a018723c */ /* 0x040fe80000001818 */
[----:B-----5:R-:W-:Y:S02]  /*68d0*/  FMUL.FTZ R0, R9, c[0x0][0x320] ;  /* 0x0000c80009007a20 */ /* 0x020fe40000410000 */
[----:B------:R-:W1:Y:S02]  /*68e0*/  LDSM.16.M88.4 R8, [R176+0x1800] ;  /* 0x00180000b008783b */ /* 0x000e640000000200 */
[----:B------:R-:W-:Y:S04]  /*68f0*/  DEPBAR.LE SB0, 0x0 ;  /* 0x000080000000791a */ /* 0x000fe80000000000 */
[----:B------:R5:W1:Y:S02]  /*6900*/  MUFU.TANH R136, R0 ;  /* 0x0000000000887308 */ /* 0x000a640000002400 */
[----:B------:R-:W-:Y:S01]  /*6910*/  BAR.SYNC.DEFER_BLOCKING 0x0 ;  /* 0x0000000000007b1d */ /* 0x000fe20000010000 */
[----:B-----5:R-:W-:Y:S07]  /*6920*/  FMUL.FTZ R0, R13, c[0x0][0x320] ;  /* 0x0000c8000d007a20 */ /* 0x020fee0000410000 */
[----:B------:R5:W2:Y:S01]  /*6930*/  MUFU.TANH R150, R0 ;  /* 0x0000000000967308 */ /* 0x000aa20000002400 */
[C---:B-1----:R-:W-:Y:S08]  /*6940*/  HMMA.16816.F32 R28, R160.reuse, R8, R28 ;  /* 0x00000008a01c723c */ /* 0x042ff0000000181c */
[----:B------:R-:W-:Y:S04]  /*6950*/  HMMA.16816.F32 R32, R160, R10, R32 ;  /* 0x0000000aa020723c */ /* 0x000fe80000001820 */
[----:B-----5:R-:W-:Y:S04]  /*6960*/  FMUL.FTZ R0, R14, c[0x0][0x320] ;  /* 0x0000c8000e007a20 */ /* 0x020fe80000410000 */
[----:B------:R1:W1:Y:S04]  /*6970*/  MUFU.TANH R151, R0 ;  /* 0x0000000000977308 */ /* 0x0002680000002400 */
[----:B-1----:R-:W-:Y:S06]  /*6980*/  FMUL.FTZ R0, R15, c[0x0][0x320] ;  /* 0x0000c8000f007a20 */ /* 0x002fec0000410000 */
[----:B------:R1:W1:Y:S02]  /*6990*/  MUFU.TANH R153, R0 ;  /* 0x0000000000997308 */ /* 0x0002640000002400 */
[----:B-1----:R-:W-:Y:S08]  /*69a0*/  FMUL.FTZ R0, R16, c[0x0][0x320] ;  /* 0x0000c80010007a20 */ /* 0x002ff00000410000 */
        /* <DEDUP_REMOVED lines=36> */
[----:B------:R1:W1:Y:S01]  /*6bf0*/  MUFU.TANH R161, R0 ;  /* 0x0000000000a17308 */ /* 0x0002620000002400 */
[----:B------:R-:W-:-:S05]  /*6c00*/  @!P2 BRA `(.L_x_57) ;  /* 0x000004a00000a947 */ /* 0x000fca0003800000 */
[----:B-1234-:R-:W-:Y:S01]  /*6c10*/  IMAD.MOV.U32 R0, RZ, RZ, 0x1 ;  /* 0x00000001ff007424 */ /* 0x01efe200078e00ff */
[----:B------:R-:W-:Y:S01]  /*6c20*/  SHF.R.S32.HI R195, RZ, 0x1f, R198 ;  /* 0x0000001fffc37819 */ /* 0x000fe200000114c6 */
[----:B------:R-:W-:Y:S01]  /*6c30*/  IMAD R2, R191, 0x40, R201 ;  /* 0x00000040bf027824 */ /* 0x000fe200078e02c9 */
[----:B------:R-:W-:Y:S01]  /*6c40*/  SHF.R.S32.HI R219, RZ, 0x1f, R197 ;  /* 0x0000001fffdb7819 */ /* 0x000fe200000114c5 */
[----:B------:R-:W-:Y:S01]  /*6c50*/  IMAD.MOV.U32 R188, RZ, RZ, RZ ;  /* 0x000000ffffbc7224 */ /* 0x000fe200078e00ff */
[----:B------:R-:W-:Y:S01]  /*6c60*/  ISETP.NE.AND P2, PT, R0, c[0x0][0x2b8], PT ;  /* 0x0000ae0000007a0c */ /* 0x000fe20003f45270 */
[----:B------:R-:W-:Y:S01]  /*6c70*/  IMAD R0, R196, 0x20, R200 ;  /* 0x00000020c4007824 */ /* 0x000fe200078e02c8 */
[C---:B------:R-:W-:Y:S01]  /*6c80*/  SHF.L.U64.HI R11, R198.reuse, 0x1, R195 ;  /* 0x00000001c60b7819 */ /* 0x040fe200000102c3 */
[----:B------:R-:W-:Y:S01]  /*6c90*/  IMAD.SHL.U32 R14, R198, 0x2, RZ ;  /* 0x00000002c60e7824 */ /* 0x000fe200078e00ff */
[----:B------:R-:W-:Y:S01]  /*6ca0*/  SHF.R.S32.HI R195, RZ, 0x1f, R192 ;  /* 0x0000001fffc37819 */ /* 0x000fe200000114c0 */
[C---:B------:R-:W-:Y:S01]  /*6cb0*/  IMAD.SHL.U32 R13, R197.reuse, 0x2, RZ ;  /* 0x00000002c50d7824 */ /* 0x040fe200078e00ff */
[----:B------:R-:W-:Y:S01]  /*6cc0*/  IADD3 R2, R2, -0x40, R0 ;  /* 0xffffffc002027810 */ /* 0x000fe20007ffe000 */
[C---:B------:R-:W-:Y:S01]  /*6cd0*/  IMAD.SHL.U32 R12, R192.reuse, 0x2, RZ ;  /* 0x00000002c00c7824 */ /* 0x040fe200078e00ff */
[----:B------:R-:W-:Y:S02]  /*6ce0*/  SHF.L.U64.HI R9, R197, 0x1, R219 ;  /* 0x00000001c5097819 */ /* 0x000fe400000102db */
[----:B------:R-:W-:Y:S01]  /*6cf0*/  SHF.L.U64.HI R10, R192, 0x1, R195 ;  /* 0x00000001c00a7819 */ /* 0x000fe200000102c3 */
[----:B------:R-:W-:Y:S02]  /*6d00*/  IMAD.MOV.U32 R0, RZ, RZ, R2 ;  /* 0x000000ffff007224 */ /* 0x000fe400078e0002 */
[----:B------:R-:W-:Y:S05]  /*6d10*/  @P2 IMAD.HI.U32 R3, R2, c[0x0][0x2bc], RZ ;  /* 0x0000af0002032a27 */ /* 0x000fea00078e00ff */
[----:B------:R-:W-:Y:S04]  /*6d20*/  @P2 SHF.R.U32.HI R0, RZ, c[0x0][0x2c0], R3 ;  /* 0x0000b000ff002a19 */ /* 0x000fe80000011603 */
[C---:B------:R-:W-:Y:S04]  /*6d30*/  @!P6 IADD3 R3, P2, R0.reuse, R204, RZ ;  /* 0x000000cc0003e210 */ /* 0x040fe80007f5e0ff */
[----:B------:R-:W-:Y:S01]  /*6d40*/  @!P6 LEA.HI.X.SX32 R5, R0, R209, 0x1, P2 ;  /* 0x000000d10005e211 */ /* 0x000fe200010f0eff */
[----:B------:R-:W-:Y:S01]  /*6d50*/  IMAD.MOV R0, RZ, RZ, -R0 ;  /* 0x000000ffff007224 */ /* 0x000fe200078e0a00 */
[C---:B------:R-:W-:Y:S03]  /*6d60*/  @!P6 LEA R4, P2, R3.reuse, c[0x0][0x2a0], 0x2 ;  /* 0x0000a8000304ea11 */ /* 0x040fe600078410ff */
[----:B------:R-:W-:Y:S01]  /*6d70*/  IMAD R189, R0, c[0x0][0x2b8], R2 ;  /* 0x0000ae0000bd7a24 */ /* 0x000fe200078e0202 */
[----:B------:R-:W-:Y:S03]  /*6d80*/  @!P6 LEA.HI.X R5, R3, c[0x0][0x2a4], R5, 0x2, P2 ;  /* 0x0000a9000305ea11 */ /* 0x000fe600010f1405 */
[C---:B------:R-:W-:Y:S01]  /*6d90*/  IMAD.WIDE.U32 R2, R189.reuse, c[0x0][0x1e0], RZ ;  /* 0x00007800bd027a25 */ /* 0x040fe200078e00ff */
[----:B------:R-:W-:Y:S01]  /*6da0*/  SHF.R.S32.HI R0, RZ, 0x1f, R189 ;  /* 0x0000001fff007819 */ /* 0x000fe200000114bd */
[----:B------:R-:W2:Y:S04]  /*6db0*/  @!P6 LDG.E R188, [R4.64] ;  /* 0x0000000604bce981 */ /* 0x000ea8000c1e1900 */
[----:B------:R-:W-:Y:S04]  /*6dc0*/  IMAD R0, R0, c[0x0][0x1e0], RZ ;  /* 0x0000780000007a24 */ /* 0x000fe800078e02ff */
[----:B------:R-:W-:Y:S04]  /*6dd0*/  IMAD R0, R189, c[0x0][0x1e4], R0 ;  /* 0x00007900bd007a24 */ /* 0x000fe800078e0200 */
[----:B------:R-:W-:Y:S01]  /*6de0*/  IMAD.IADD R3, R3, 0x1, R0 ;  /* 0x0000000103037824 */ /* 0x000fe200078e0200 */
[----:B--2---:R-:W-:Y:S03]  /*6df0*/  SHF.R.S32.HI R0, RZ, 0x1f, R188 ;  /* 0x0000001fff007819 */ /* 0x004fe600000114bc */
[----:B------:R-:W-:Y:S04]  /*6e00*/  IMAD.WIDE.U32 R2, R188, c[0x0][0x1f0], R2 ;  /* 0x00007c00bc027a25 */ /* 0x000fe800078e0002 */
[----:B------:R-:W-:Y:S01]  /*6e10*/  IMAD R4, R0, c[0x0][0x1f0], RZ ;  /* 0x00007c0000047a24 */ /* 0x000fe200078e02ff */
[----:B------:R-:W-:Y:S03]  /*6e20*/  IADD3 R0, P2, R202, R2, RZ ;  /* 0x00000002ca007210 */ /* 0x000fe60007f5e0ff */
[----:B------:R-:W-:Y:S05]  /*6e30*/  IMAD R4, R188, c[0x0][0x1f4], R4 ;  /* 0x00007d00bc047a24 */ /* 0x000fea00078e0204 */
[----:B------:R-:W-:Y:S02]  /*6e40*/  IADD3.X R2, R208, R3, R4, P2, !PT ;  /* 0x00000003d0027210 */ /* 0x000fe400017fe404 */
[C---:B------:R-:W-:Y:S04]  /*6e50*/  LEA R8, P2, R0.reuse, c[0x0][0x1c8], 0x1 ;  /* 0x0000720000087a11 */ /* 0x040fe800078408ff */
[----:B------:R-:W-:Y:S01]  /*6e60*/  LEA.HI.X R5, R0, c[0x0][0x1cc], R2, 0x1, P2 ;  /* 0x0000730000057a11 */ /* 0x000fe200010f0c02 */
[----:B------:R-:W-:-:S06]  /*6e70*/  BRA.DIV ~URZ, `(.L_x_58) ;  /* 0x00006e827f007947 */ /* 0x000fcc000b800000 */
[----:B------:R1:W2:Y:S02]  /*6e80*/  SHFL.IDX PT, R4, R5, RZ, 0x181f ;  /* 0x00181fff05047589 */ /* 0x0002a400000e0000 */
.L_x_136:
[----:B------:R-:W-:-:S05]  /*6e90*/  BRA.DIV ~URZ, `(.L_x_59) ;  /* 0x00006ed27f007947 */ /* 0x000fca000b800000 */
[----:B------:R-:W3:Y:S01]  /*6ea0*/  SHFL.IDX PT, R0, R8, RZ, 0x181f ;  /* 0x00181fff08007589 */ /* 0x000ee200000e0000 */
[C---:B------:R-:W-:Y:S02]  /*6eb0*/  IADD3 R2, -R190.reuse, 0x10, RZ ;  /* 0x00000010be027810 */ /* 0x040fe40007ffe1ff */
[----:B------:R-:W-:Y:S02]  /*6ec0*/  ISETP.NE.U32.AND P2, PT, R190, RZ, PT ;  /* 0x000000ffbe00720c */ /* 0x000fe40003f45070 */
[----:B------:R-:W-:Y:S04]  /*6ed0*/  LOP3.LUT R2, R2, 0xf, RZ, 0xc0, !PT ;  /* 0x0000000f02027812 */ /* 0x000fe800078ec0ff */
[----:B---3--:R-:W-:Y:S04]  /*6ee0*/  IADD3 R2, P4, P3, R2, R0, R12 ;  /* 0x0000000002027210 */ /* 0x008fe80007b9e00c */
[----:B--2---:R-:W-:Y:S05]  /*6ef0*/  IADD3.X R3, RZ, R4, R10, P4, P3 ;  /* 0x00000004ff037210 */ /* 0x004fea00027e640a */
[----:B------:R-:W-:Y:S01]  /*6f00*/  @!PT LDS RZ, [RZ] ;  /* 0x00000000fffff984 */ /* 0x000fe20000000800 */
[----:B------:R-:W-:Y:S01]  /*6f10*/  @!PT LDS RZ, [RZ] ;  /* 0x00000000fffff984 */ /* 0x000fe20000000800 */
[----:B------:R2:W-:Y:S01]  /*6f20*/  LDGSTS.E.BYPASS.LTC128B.128.ZFILL [R187+0x6100], [R2.64], P2 ;  /* 0x0610000002bb7fae */ /* 0x0005e20009141d46 */
[----:B------:R-:W-:Y:S05]  /*6f30*/  IADD3 R6, P2, R0, R13, RZ ;  /* 0x0000000d00067210 */ /* 0x000fea0007f5e0ff */
[----:B------:R-:W-:Y:S05]  /*6f40*/  IMAD.X R7, R4, 0x1, R9, P2 ;  /* 0x0000000104077824 */ /* 0x000fea00010e0609 */
[----:B------:R3:W-:Y:S01]  /*6f50*/  LDGSTS.E.BYPASS.LTC128B.128 [R187+0x8100], [R6.64], !P0 ;  /* 0x0810000006bb7fae */ /* 0x0007e2000c101d46 */
[----:B--2---:R-:W-:Y:S03]  /*6f60*/  IADD3 R2, P2, R0, R14, RZ ;  /* 0x0000000e00027210 */ /* 0x004fe60007f5e0ff */
[----:B------:R3:W2:Y:S02]  /*6f70*/  SHFL.IDX PT, R0, R8, 0x1, 0x181f ;  /* 0x00381f0008007f89 */ /* 0x0006a400000e0000 */
[----:B------:R-:W-:Y:S02]  /*6f80*/  IMAD.X R3, R4, 0x1, R11, P2 ;  /* 0x0000000104037824 */ /* 0x000fe400010e060b */
[----:B------:R3:W4:Y:S04]  /*6f90*/  SHFL.IDX PT, R4, R5, 0x1, 0x181f ;  /* 0x00381f0005047f89 */ /* 0x00072800000e0000 */
[----:B------:R3:W-:Y:S02]  /*6fa0*/  LDGSTS.E.BYPASS.LTC128B.128 [R187+0xa100], [R2.64], !P1 ;  /* 0x0a10000002bb7fae */ /* 0x0007e4000c901d46 */
.L_x_137:
[----:B---3--:R-:W-:Y:S02]  /*6fb0*/  IADD3 R2, -R190, 0x10, RZ ;  /* 0x00000010be027810 */ /* 0x008fe40007ffe1ff */
[----:B--2---:R-:W-:Y:S02]  /*6fc0*/  IADD3 R6, P2, R0, R13, RZ ;  /* 0x0000000d00067210 */ /* 0x004fe40007f5e0ff */
[----:B------:R-:W-:Y:S03]  /*6fd0*/  LOP3.LUT R2, R2, 0xf, RZ, 0xc0, !PT ;  /* 0x0000000f02027812 */ /* 0x000fe600078ec0ff */
[----:B----4-:R-:W-:Y:S01]  /*6fe0*/  IMAD.X R7, R4, 0x1, R9, P2 ;  /* 0x0000000104077824 */ /* 0x010fe200010e0609 */
[----:B------:R-:W-:Y:S02]  /*6ff0*/  IADD3 R8, P4, P3, R2, R0, R12 ;  /* 0x0000000002087210 */ /* 0x000fe40007b9e00c */
[----:B------:R-:W-:Y:S02]  /*7000*/  IADD3 R2, P2, R0, R14, RZ ;  /* 0x0000000e00027210 */ /* 0x000fe40007f5e0ff */
[----:B------:R-:W-:Y:S03]  /*7010*/  IADD3.X R9, RZ, R4, R10, P4, P3 ;  /* 0x00000004ff097210 */ /* 0x000fe600027e640a */
[----:B------:R-:W-:Y:S01]  /*7020*/  IMAD.X R3, R4, 0x1, R11, P2 ;  /* 0x0000000104037824 */ /* 0x000fe200010e060b */
[----:B------:R-:W-:Y:S11]  /*7030*/  ISETP.NE.U32.AND P2, PT, R190, RZ, PT ;  /* 0x000000ffbe00720c */ /* 0x000ff60003f45070 */
[----:B------:R-:W-:Y:S02]  /*7040*/  @!UPT UIADD3 URZ, URZ, URZ, URZ ;  /* 0x0000003f3f3ff290 */ /* 0x000fe4000fffe03f */
[----:B------:R-:W-:Y:S01]  /*7050*/  @!PT LDS RZ, [RZ] ;  /* 0x00000000fffff984 */ /* 0x000fe20000000800 */
[----:B------:R-:W-:Y:S01]  /*7060*/  @!PT LDS RZ, [RZ] ;  /* 0x00000000fffff984 */ /* 0x000fe20000000800 */
[----:B------:R-:W-:Y:S01]  /*7070*/  @!PT LDS RZ, [RZ] ;  /* 0x00000000fffff984 */ /* 0x000fe20000000800 */
[----:B------:R2:W-:Y:S04]  /*7080*/  LDGSTS.E.BYPASS.LTC128B.128.ZFILL [R187+0x7100], [R8.64], P2 ;  /* 0x0710000008bb7fae */ /* 0x0005e80009141d46 */
[----:B------:R2:W-:Y:S04]  /*7090*/  LDGSTS.E.BYPASS.LTC128B.128 [R187+0x9100], [R6.64], !P0 ;  /* 0x0910000006bb7fae */ /* 0x0005e8000c101d46 */
[----:B------:R2:W-:Y:S02]  /*70a0*/  LDGSTS.E.BYPASS.LTC128B.128 [R187+0xb100], [R2.64], !P1 ;  /* 0x0b10000002bb7fae */ /* 0x0005e4000c901d46 */
.L_x_57:
[----:B--234-:R-:W-:Y:S05]  /*70b0*/  BSYNC B0 ;  /* 0x0000000000007941 */ /* 0x01cfea0003800000 */
.L_x_56:
[----:B------:R-:W-:Y:S01]  /*70c0*/  FMNMX.FTZ R2, R140, R101, !PT ;  /* 0x000000658c027209 */ /* 0x000fe20007810000 */
[----:B------:R-:W0:Y:S01]  /*70d0*/  LDGDEPBAR ;  /* 0x00000000000079af */ /* 0x000e220000000000 */
[----:B-1----:R-:W-:Y:S02]  /*70e0*/  FMNMX.FTZ R0, R143, R102, !PT ;  /* 0x000000668f007209 */ /* 0x002fe40007810000 */
[----:B------:R-:W-:Y:S02]  /*70f0*/  FMNMX.FTZ R2, R144, R2, !PT ;  /* 0x0000000290027209 */ /* 0x000fe40007810000 */
        /* <DEDUP_REMOVED lines=28> */
[----:B------:R-:W-:Y:S01]  /*72c0*/  FMNMX.FTZ R5, R161, R0, !PT ;  /* 0x00000000a1057209 */ /* 0x000fe20007810000 */
[----:B------:R-:W-:-:S05]  /*72d0*/  BRA.DIV ~URZ, `(.L_x_60) ;  /* 0x00006ca27f007947 */ /* 0x000fca000b800000 */
[----:B------:R-:W1:Y:S04]  /*72e0*/  SHFL.BFLY PT, R2, R4, 0x2, 0x1f ;  /* 0x0c401f0004027f89 */ /* 0x000e6800000e0000 */
[----:B------:R-:W2:Y:S01]  /*72f0*/  SHFL.BFLY PT, R0, R5, 0x2, 0x1f ;  /* 0x0c401f0005007f89 */ /* 0x000ea200000e0000 */
[----:B-1----:R-:W-:Y:S02]  /*7300*/  FMNMX.FTZ R2, R4, R2, !PT ;  /* 0x0000000204027209 */ /* 0x002fe40007810000 */
[----:B--2---:R-:W-:Y:S03]  /*7310*/  FMNMX.FTZ R4, R5, R0, !PT ;  /* 0x0000000005047209 */ /* 0x004fe60007810000 */
[----:B------:R-:W1:Y:S04]  /*7320*/  SHFL.BFLY PT, R3, R2, 0x1, 0x1f ;  /* 0x0c201f0002037f89 */ /* 0x000e6800000e0000 */
[----:B------:R2:W3:Y:S01]  /*7330*/  SHFL.BFLY PT, R0, R4, 0x1, 0x1f ;  /* 0x0c201f0004007f89 */ /* 0x0004e200000e0000 */
[----:B-1----:R-:W-:Y:S05]  /*7340*/  FMNMX.FTZ R100, R2, R3, !PT ;  /* 0x0000000302647209 */ /* 0x002fea0007810000 */
.L_x_138:
[C---:B------:R-:W-:Y:S01]  /*7350*/  FMUL.FTZ R147, R100.reuse, c[0x0][0x2d0] ;  /* 0x0000b40064937a20 */ /* 0x040fe20000410000 */
[----:B------:R-:W-:Y:S01]  /*7360*/  WARPSYNC 0xffffffff ;  /* 0xffffffff00007948 */ /* 0x000fe20003800000 */
[----:B------:R-:W-:Y:S01]  /*7370*/  FADD.FTZ R2, -R100, R101 ;  /* 0x0000006564027221 */ /* 0x000fe20000010100 */
[----:B------:R-:W-:Y:S01]  /*7380*/  ISETP.GT.AND P0, PT, R191, R199, PT ;  /* 0x000000c7bf00720c */ /* 0x000fe20003f04270 */
[--C-:B------:R-:W-:Y:S02]  /*7390*/  FFMA.FTZ R3, R140, c[0x0][0x2d0], -R147.reuse ;  /* 0x0000b4008c037a23 */ /* 0x100fe40000010893 */
[----:B------:R-:W-:Y:S02]  /*73a0*/  FMUL.FTZ R2, R2, c[0x0][0x2d0] ;  /* 0x0000b40002027a20 */ /* 0x000fe40000410000 */
[----:B------:R1:W-:Y:S10]  /*73b0*/  MUFU.EX2 R6, R3 ;  /* 0x0000000300067308 */ /* 0x0003f40000000800 */
[----:B------:R-:W4:Y:S01]  /*73c0*/  MUFU.EX2 R2, R2 ;  /* 0x0000000200027308 */ /* 0x000f220000000800 */
[--C-:B-1----:R-:W-:Y:S09]  /*73d0*/  FFMA.FTZ R3, R144, c[0x0][0x2d0], -R147.reuse ;  /* 0x0000b40090037a23 */ /* 0x102ff20000010893 */
[----:B------:R1:W5:Y:S02]  /*73e0*/  MUFU.EX2 R172, R3 ;  /* 0x0000000300ac7308 */ /* 0x0003640000000800 */
[--C-:B-1----:R-:W-:Y:S02]  /*73f0*/  FFMA.FTZ R3, R142, c[0x0][0x2d0], -R147.reuse ;  /* 0x0000b4008e037a23 */ /* 0x102fe40000010893 */
[C---:B----4-:R-:W-:Y:S06]  /*7400*/  FMUL.FTZ R8, R2.reuse, R128 ;  /* 0x0000008002087220 */ /* 0x050fec0000410000 */
[----:B------:R1:W-:Y:S01]  /*7410*/  MUFU.EX2 R174, R3 ;  /* 0x0000000300ae7308 */ /* 0x0003e20000000800 */
[C---:B------:R-:W-:Y:S02]  /*7420*/  FMUL.FTZ R9, R2.reuse, R129 ;  /* 0x0000008102097220 */ /* 0x040fe40000410000 */
        /* <DEDUP_REMOVED lines=10> */
[----:B------:R-:W-:Y:S01]  /*74d0*/  FMUL.FTZ R20, R2, R116 ;  /* 0x0000007402147220 */ /* 0x000fe20000410000 */
[----:B-1-3--:R-:W-:Y:S01]  /*74e0*/  FMNMX.FTZ R3, R0, R4, !PT ;  /* 0x0000000400037209 */ /* 0x00afe20007810000 */
[--C-:B------:R-:W-:Y:S01]  /*74f0*/  FFMA.FTZ R0, R136, c[0x0][0x2d0], -R147.reuse ;  /* 0x0000b40088007a23 */ /* 0x100fe20000010893 */
[----:B-----5:R-:W-:Y:S01]  /*7500*/  F2FP.PACK_AB R136, R172, R6 ;  /* 0x00000006ac88723e */ /* 0x020fe200000000ff */
[C---:B------:R-:W-:Y:S02]  /*7510*/  FMUL.FTZ R28, R2.reuse, R108 ;  /* 0x0000006c021c7220 */ /* 0x040fe40000410000 */
[----:B------:R-:W-:Y:S01]  /*7520*/  FMUL.FTZ R144, R3, c[0x0][0x2d0] ;  /* 0x0000b40003907a20 */ /* 0x000fe20000410000 */
[----:B------:R-:W1:Y:S01]  /*7530*/  MUFU.EX2 R175, R0 ;  /* 0x0000000000af7308 */ /* 0x000e620000000800 */
[C---:B------:R-:W-:Y:S02]  /*7540*/  FMUL.FTZ R29, R2.reuse, R109 ;  /* 0x0000006d021d7220 */ /* 0x040fe40000410000 */
[----:B--2---:R-:W-:Y:S02]  /*7550*/  FFMA.FTZ R4, R143, c[0x0][0x2d0], -R144 ;  /* 0x0000b4008f047a23 */ /* 0x004fe40000010890 */
[C---:B------:R-:W-:Y:S02]  /*7560*/  FMUL.FTZ R36, R2.reuse, R36 ;  /* 0x0000002402247220 */ /* 0x040fe40000410000 */
[C---:B------:R-:W-:Y:S02]  /*7570*/  FMUL.FTZ R37, R2.reuse, R37 ;  /* 0x0000002502257220 */ /* 0x040fe40000410000 */
[C---:B------:R-:W-:Y:S01]  /*7580*/  FMUL.FTZ R40, R2.reuse, R40 ;  /* 0x0000002802287220 */ /* 0x040fe20000410000 */
[----:B------:R2:W-:Y:S01]  /*7590*/  MUFU.EX2 R171, R4 ;  /* 0x0000000400ab7308 */ /* 0x0005e20000000800 */
[C---:B------:R-:W-:Y:S02]  /*75a0*/  FMUL.FTZ R41, R2.reuse, R41 ;  /* 0x0000002902297220 */ /* 0x040fe40000410000 */
[C---:B------:R-:W-:Y:S02]  /*75b0*/  FMUL.FTZ R44, R2.reuse, R44 ;  /* 0x0000002c022c7220 */ /* 0x040fe40000410000 */
[C---:B------:R-:W-:Y:S02]  /*75c0*/  FMUL.FTZ R45, R2.reuse, R45 ;  /* 0x0000002d022d7220 */ /* 0x040fe40000410000 */
[C---:B------:R-:W-:Y:S02]  /*75d0*/  FMUL.FTZ R48, R2.reuse, R48 ;  /* 0x0000003002307220 */ /* 0x040fe40000410000 */
[C---:B------:R-:W-:Y:S02]  /*75e0*/  FMUL.FTZ R49, R2.reuse, R49 ;  /* 0x0000003102317220 */ /* 0x040fe40000410000 */
[C---:B------:R-:W-:Y:S02]  /*75f0*/  FMUL.FTZ R52, R2.reuse, R52 ;  /* 0x0000003402347220 */ /* 0x040fe40000410000 */
[C---:B------:R-:W-:Y:S01]  /*7600*/  FMUL.FTZ R53, R2.reuse, R53 ;  /* 0x0000003502357220 */ /* 0x040fe20000410000 */
[----:B-1----:R-:W-:Y:S01]  /*7610*/  F2FP.PACK_AB R138, R175, R174 ;  /* 0x000000aeaf8a723e */ /* 0x002fe200000000ff */
[----:B------:R-:W-:Y:S02]  /*7620*/  FADD.FTZ R0, -R3, R102 ;  /* 0x0000006603007221 */ /* 0x000fe40000010100 */
[----:B------:R-:W-:Y:S02]  /*7630*/  FFMA.FTZ R102, R2, R193, R6 ;  /* 0x000000c102667223 */ /* 0x000fe40000010006 */
[----:B------:R-:W-:Y:S02]  /*7640*/  FMUL.FTZ R0, R0, c[0x0][0x2d0] ;  /* 0x0000b40000007a20 */ /* 0x000fe40000410000 */
[C---:B------:R-:W-:Y:S02]  /*7650*/  FMUL.FTZ R56, R2.reuse, R56 ;  /* 0x0000003802387220 */ /* 0x040fe40000410000 */
[C---:B------:R-:W-:Y:S02]  /*7660*/  FMUL.FTZ R57, R2.reuse, R57 ;  /* 0x0000003902397220 */ /* 0x040fe40000410000 */
[--C-:B--2---:R-:W-:Y:S01]  /*7670*/  FFMA.FTZ R4, R145, c[0x0][0x2d0], -R144.reuse ;  /* 0x0000b40091047a23 */ /* 0x104fe20000010890 */
[----:B------:R-:W1:Y:S01]  /*7680*/  MUFU.EX2 R0, R0 ;  /* 0x0000000000007308 */ /* 0x000e620000000800 */
[C---:B------:R-:W-:Y:S02]  /*7690*/  FMUL.FTZ R60, R2.reuse, R60 ;  /* 0x0000003c023c7220 */ /* 0x040fe40000410000 */
[C---:B------:R-:W-:Y:S02]  /*76a0*/  FMUL.FTZ R61, R2.reuse, R61 ;  /* 0x0000003d023d7220 */ /* 0x040fe40000410000 */
[C---:B------:R-:W-:Y:S02]  /*76b0*/  FMUL.FTZ R64, R2.reuse, R64 ;  /* 0x0000004002407220 */ /* 0x040fe40000410000 */
[C---:B------:R-:W-:Y:S02]  /*76c0*/  FMUL.FTZ R65, R2.reuse, R65 ;  /* 0x0000004102417220 */ /* 0x040fe40000410000 */
[C---:B------:R-:W-:Y:S01]  /*76d0*/  FMUL.FTZ R68, R2.reuse, R68 ;  /* 0x0000004402447220 */ /* 0x040fe20000410000 */
[----:B------:R2:W3:Y:S01]  /*76e0*/  MUFU.EX2 R145, R4 ;  /* 0x0000000400917308 */ /* 0x0004e20000000800 */
[C---:B------:R-:W-:Y:S02]  /*76f0*/  FMUL.FTZ R69, R2.reuse, R69 ;  /* 0x0000004502457220 */ /* 0x040fe40000410000 */
[C---:B------:R-:W-:Y:S02]  /*7700*/  FMUL.FTZ R72, R2.reuse, R72 ;  /* 0x0000004802487220 */ /* 0x040fe40000410000 */
[C---:B------:R-:W-:Y:S02]  /*7710*/  FMUL.FTZ R73, R2.reuse, R73 ;  /* 0x0000004902497220 */ /* 0x040fe40000410000 */
[C---:B------:R-:W-:Y:S02]  /*7720*/  FMUL.FTZ R76, R2.reuse, R76 ;  /* 0x0000004c024c7220 */ /* 0x040fe40000410000 */
[C---:B------:R-:W-:Y:S02]  /*7730*/  FMUL.FTZ R77, R2.reuse, R77 ;  /* 0x0000004d024d7220 */ /* 0x040fe40000410000 */
[C---:B------:R-:W-:Y:S02]  /*7740*/  FMUL.FTZ R80, R2.reuse, R80 ;  /* 0x0000005002507220 */ /* 0x040fe40000410000 */
[----:B------:R-:W-:Y:S02]  /*7750*/  FMUL.FTZ R81, R2, R81 ;  /* 0x0000005102517220 */ /* 0x000fe40000410000 */
[C---:B-1----:R-:W-:Y:S02]  /*7760*/  FMUL.FTZ R10, R0.reuse, R130 ;  /* 0x00000082000a7220 */ /* 0x042fe40000410000 */
[C---:B------:R-:W-:Y:S02]  /*7770*/  FMUL.FTZ R11, R0.reuse, R131 ;  /* 0x00000083000b7220 */ /* 0x040fe40000410000 */
[----:B------:R-:W-:Y:S01]  /*7780*/  LDSM.16.MT88.4 R128, [R178] ;  /* 0x00000000b280783b */ /* 0x000fe20000004200 */
[C---:B------:R-:W-:Y:S02]  /*7790*/  FMUL.FTZ R18, R0.reuse, R122 ;  /* 0x0000007a00127220 */ /* 0x040fe40000410000 */
[C---:B------:R-:W-:Y:S02]  /*77a0*/  FMUL.FTZ R19, R0.reuse, R123 ;  /* 0x0000007b00137220 */ /* 0x040fe40000410000 */
[--C-:B--2---:R-:W-:Y:S02]  /*77b0*/  FFMA.FTZ R4, R141, c[0x0][0x2d0], -R144.reuse ;  /* 0x0000b4008d047a23 */ /* 0x104fe40000010890 */
[C---:B------:R-:W-:Y:S01]  /*77c0*/  FMUL.FTZ R6, R0.reuse, R134 ;  /* 0x0000008600067220 */ /* 0x040fe20000410000 */
[----:B------:R-:W1:Y:S01]  /*77d0*/  LDSM.16.MT88.4 R140, [R177] ;  /* 0x00000000b18c783b */ /* 0x000e620000004200 */
[----:B------:R2:W-:Y:S01]  /*77e0*/  MUFU.EX2 R173, R4 ;  /* 0x0000000400ad7308 */ /* 0x0005e20000000800 */
[C---:B------:R-:W-:Y:S02]  /*77f0*/  FMUL.FTZ R7, R0.reuse, R135 ;  /* 0x0000008700077220 */ /* 0x040fe40000410000 */
[C---:B------:R-:W-:Y:S02]  /*7800*/  FMUL.FTZ R26, R0.reuse, R114 ;  /* 0x00000072001a7220 */ /* 0x040fe40000410000 */
[C---:B------:R-:W-:Y:S02]  /*7810*/  FMUL.FTZ R27, R0.reuse, R115 ;  /* 0x00000073001b7220 */ /* 0x040fe40000410000 */
[----:B------:R-:W4:Y:S01]  /*7820*/  LDSM.16.MT88.4 R120, [R180] ;  /* 0x00000000b478783b */ /* 0x000f220000004200 */
[C---:B------:R-:W-:Y:S02]  /*7830*/  FMUL.FTZ R14, R0.reuse, R126 ;  /* 0x0000007e000e7220 */ /* 0x040fe40000410000 */
[C---:B------:R-:W-:Y:S02]  /*7840*/  FMUL.FTZ R15, R0.reuse, R127 ;  /* 0x0000007f000f7220 */ /* 0x040fe40000410000 */
[C---:B------:R-:W-:Y:S02]  /*7850*/  FMUL.FTZ R34, R0.reuse, R106 ;  /* 0x0000006a00227220 */ /* 0x040fe40000410000 */
[C---:B------:R-:W-:Y:S01]  /*7860*/  FMUL.FTZ R35, R0.reuse, R107 ;  /* 0x0000006b00237220 */ /* 0x040fe20000410000 */
[----:B------:R-:W5:Y:S01]  /*7870*/  LDSM.16.MT88.4 R112, [R179] ;  /* 0x00000000b370783b */ /* 0x000f620000004200 */
[C---:B------:R-:W-:Y:S02]  /*7880*/  FMUL.FTZ R22, R0.reuse, R118 ;  /* 0x0000007600167220 */ /* 0x040fe40000410000 */
[C---:B------:R-:W-:Y:S02]  /*7890*/  FMUL.FTZ R23, R0.reuse, R119 ;  /* 0x0000007700177220 */ /* 0x040fe40000410000 */
[C---:B------:R-:W-:Y:S02]  /*78a0*/  FMUL.FTZ R30, R0.reuse, R110 ;  /* 0x0000006e001e7220 */ /* 0x040fe40000410000 */
[C---:B------:R-:W-:Y:S01]  /*78b0*/  FMUL.FTZ R31, R0.reuse, R111 ;  /* 0x0000006f001f7220 */ /* 0x040fe20000410000 */
[----:B------:R-:W4:Y:S01]  /*78c0*/  LDSM.16.MT88.4 R104, [R177+0x2000] ;  /* 0x00200000b168783b */ /* 0x000f220000004200 */
[--C-:B--2---:R-:W-:Y:S01]  /*78d0*/  FFMA.FTZ R4, R137, c[0x0][0x2d0], -R144.reuse ;  /* 0x0000b40089047a23 */ /* 0x104fe20000010890 */
[----:B---3--:R-:W-:Y:S01]  /*78e0*/  F2FP.PACK_AB R137, R145, R171 ;  /* 0x000000ab9189723e */ /* 0x008fe200000000ff */
[C---:B------:R-:W-:Y:S02]  /*78f0*/  FMUL.FTZ R38, R0.reuse, R38 ;  /* 0x0000002600267220 */ /* 0x040fe40000410000 */
[----:B------:R-:W2:Y:S01]  /*7900*/  MUFU.EX2 R195, R4 ;  /* 0x0000000400c37308 */ /* 0x000ea20000000800 */
[C---:B------:R-:W-:Y:S02]  /*7910*/  FMUL.FTZ R39, R0.reuse, R39 ;  /* 0x0000002700277220 */ /* 0x040fe40000410000 */
[C---:B------:R-:W-:Y:S01]  /*7920*/  FMUL.FTZ R42, R0.reuse, R42 ;  /* 0x0000002a002a7220 */ /* 0x040fe20000410000 */
[----:B------:R-:W-:Y:S01]  /*7930*/  LDSM.16.MT88.4 R108, [R177+0x800] ;  /* 0x00080000b16c783b */ /* 0x000fe20000004200 */
        /* <DEDUP_REMOVED lines=10> */
[----:B--2---:R-:W-:Y:S01]  /*79e0*/  F2FP.PACK_AB R139, R195, R173 ;  /* 0x000000adc38b723e */ /* 0x004fe200000000ff */
[----:B------:R-:W-:Y:S02]  /*79f0*/  FMUL.FTZ R4, R2, R132 ;  /* 0x0000008402047220 */ /* 0x000fe40000410000 */
[C---:B------:R-:W-:Y:S02]  /*7a00*/  FMUL.FTZ R63, R0.reuse, R63 ;  /* 0x0000003f003f7220 */ /* 0x040fe40000410000 */
[C---:B------:R-:W-:Y:S02]  /*7a10*/  FMUL.FTZ R66, R0.reuse, R66 ;  /* 0x0000004200427220 */ /* 0x040fe40000410000 */
[----:B------:R-:W-:Y:S01]  /*7a20*/  FMUL.FTZ R67, R0, R67 ;  /* 0x0000004300437220 */ /* 0x000fe20000410000 */
[C---:B-1----:R-:W-:Y:S05]  /*7a30*/  HMMA.16816.F32 R4, R136.reuse, R140, R4 ;  /* 0x0000008c8804723c */ /* 0x042fea0000001804 */
[C---:B------:R-:W-:Y:S02]  /*7a40*/  FMUL.FTZ R84, R2.reuse, R84 ;  /* 0x0000005402547220 */ /* 0x040fe40000410000 */
[C---:B------:R-:W-:Y:S01]  /*7a50*/  FMUL.FTZ R85, R2.reuse, R85 ;  /* 0x0000005502557220 */ /* 0x040fe20000410000 */
[C---:B------:R-:W-:Y:S04]  /*7a60*/  HMMA.16816.F32 R8, R136.reuse, R142, R8 ;  /* 0x0000008e8808723c */ /* 0x040fe80000001808 */
[C---:B------:R-:W-:Y:S02]  /*7a70*/  FMUL.FTZ R88, R2.reuse, R88 ;  /* 0x0000005802587220 */ /* 0x040fe40000410000 */
[----:B------:R-:W-:Y:S02]  /*7a80*/  FMUL.FTZ R89, R2, R89 ;  /* 0x0000005902597220 */ /* 0x000fe40000410000 */
[C---:B------:R-:W-:Y:S04]  /*7a90*/  HMMA.16816.F32 R12, R136.reuse, R128, R12 ;  /* 0x00000080880c723c */ /* 0x040fe8000000180c */
[C---:B------:R-:W-:Y:S02]  /*7aa0*/  FMUL.FTZ R70, R0.reuse, R70 ;  /* 0x0000004600467220 */ /* 0x040fe40000410000 */
[C---:B------:R-:W-:Y:S02]  /*7ab0*/  FMUL.FTZ R71, R0.reuse, R71 ;  /* 0x0000004700477220 */ /* 0x040fe40000410000 */
[C---:B------:R-:W-:Y:S01]  /*7ac0*/  HMMA.16816.F32 R16, R136.reuse, R130, R16 ;  /* 0x000000828810723c */ /* 0x040fe20000001810 */
[----:B------:R-:W-:Y:S03]  /*7ad0*/  LDSM.16.MT88.4 R128, [R177+0x1800] ;  /* 0x00180000b180783b */ /* 0x000fe60000004200 */
[C---:B------:R-:W-:Y:S02]  /*7ae0*/  FMUL.FTZ R74, R0.reuse, R74 ;  /* 0x0000004a004a7220 */ /* 0x040fe40000410000 */
[C---:B------:R-:W-:Y:S02]  /*7af0*/  FMUL.FTZ R75, R0.reuse, R75 ;  /* 0x0000004b004b7220 */ /* 0x040fe40000410000 */
[C---:B----4-:R-:W-:Y:S04]  /*7b00*/  HMMA.16816.F32 R20, R136.reuse, R120, R20 ;  /* 0x000000788814723c */ /* 0x050fe80000001814 */
[C---:B------:R-:W-:Y:S02]  /*7b10*/  FMUL.FTZ R78, R0.reuse, R78 ;  /* 0x0000004e004e7220 */ /* 0x040fe40000410000 */
[C---:B------:R-:W-:Y:S02]  /*7b20*/  FMUL.FTZ R79, R0.reuse, R79 ;  /* 0x0000004f004f7220 */ /* 0x040fe40000410000 */
[C---:B------:R-:W-:Y:S04]  /*7b30*/  HMMA.16816.F32 R24, R136.reuse, R122, R24 ;  /* 0x0000007a8818723c */ /* 0x040fe80000001818 */
[--C-:B------:R-:W-:Y:S02]  /*7b40*/  FFMA.FTZ R120, R169, c[0x0][0x2d0], -R147.reuse ;  /* 0x0000b400a9787a23 */ /* 0x100fe40000010893 */
[C---:B------:R-:W-:Y:S02]  /*7b50*/  FMUL.FTZ R82, R0.reuse, R82 ;  /* 0x0000005200527220 */ /* 0x040fe40000410000 */
[C---:B-----5:R-:W-:Y:S01]  /*7b60*/  HMMA.16816.F32 R28, R136.reuse, R112, R28 ;  /* 0x00000070881c723c */ /* 0x060fe2000000181c */
[----:B------:R-:W-:Y:S03]  /*7b70*/  MUFU.EX2 R143, R120 ;  /* 0x00000078008f7308 */ /* 0x000fe60000000800 */
[C---:B------:R-:W-:Y:S02]  /*7b80*/  FMUL.FTZ R83, R0.reuse, R83 ;  /* 0x0000005300537220 */ /* 0x040fe40000410000 */
[C---:B------:R-:W-:Y:S02]  /*7b90*/  FMUL.FTZ R86, R0.reuse, R86 ;  /* 0x0000005600567220 */ /* 0x040fe40000410000 */
[C---:B------:R-:W-:Y:S01]  /*7ba0*/  HMMA.16816.F32 R32, R136.reuse, R114, R32 ;  /* 0x000000728820723c */ /* 0x040fe20000001820 */
[----:B------:R-:W-:Y:S03]  /*7bb0*/  LDSM.16.MT88.4 R112, [R178+0x800] ;  /* 0x00080000b270783b */ /* 0x000fe60000004200 */
[C---:B------:R-:W-:Y:S02]  /*7bc0*/  FMUL.FTZ R87, R0.reuse, R87 ;  /* 0x0000005700577220 */ /* 0x040fe40000410000 */
[C---:B------:R-:W-:Y:S02]  /*7bd0*/  FMUL.FTZ R90, R0.reuse, R90 ;  /* 0x0000005a005a7220 */ /* 0x040fe40000410000 */
[C---:B------:R-:W-:Y:S04]  /*7be0*/  HMMA.16816.F32 R36, R136.reuse, R104, R36 ;  /* 0x000000688824723c */ /* 0x040fe80000001824 */
[----:B------:R-:W-:Y:S02]  /*7bf0*/  FMUL.FTZ R91, R0, R91 ;  /* 0x0000005b005b7220 */ /* 0x000fe40000410000 */
[C---:B------:R-:W-:Y:S02]  /*7c00*/  FMUL.FTZ R92, R2.reuse, R92 ;  /* 0x0000005c025c7220 */ /* 0x040fe40000410000 */
[C---:B------:R-:W-:Y:S01]  /*7c10*/  HMMA.16816.F32 R40, R136.reuse, R106, R40 ;  /* 0x0000006a8828723c */ /* 0x040fe20000001828 */
[----:B------:R-:W1:Y:S03]  /*7c20*/  LDSM.16.MT88.4 R104, [R178+0x2000] ;  /* 0x00200000b268783b */ /* 0x000e660000004200 */
[C---:B------:R-:W-:Y:S02]  /*7c30*/  FMUL.FTZ R93, R2.reuse, R93 ;  /* 0x0000005d025d7220 */ /* 0x040fe40000410000 */
[C---:B------:R-:W-:Y:S02]  /*7c40*/  FMUL.FTZ R96, R2.reuse, R96 ;  /* 0x0000006002607220 */ /* 0x040fe40000410000 */
[----:B------:R-:W-:Y:S04]  /*7c50*/  FMUL.FTZ R97, R2, R97 ;  /* 0x0000006102617220 */ /* 0x000fe80000410000 */
[----:B------:R-:W-:Y:S02]  /*7c60*/  FFMA.FTZ R2, R152, c[0x0][0x2d0], -R147 ;  /* 0x0000b40098027a23 */ /* 0x000fe40000010893 */
[----:B------:R-:W-:Y:S02]  /*7c70*/  FFMA.FTZ R101, R153, c[0x0][0x2d0], -R144 ;  /* 0x0000b40099657a23 */ /* 0x000fe40000010890 */
[----:B------:R2:W-:Y:S01]  /*7c80*/  MUFU.EX2 R124, R2 ;  /* 0x00000002007c7308 */ /* 0x0005e20000000800 */
[C---:B------:R-:W-:Y:S02]  /*7c90*/  FMUL.FTZ R94, R0.reuse, R94 ;  /* 0x0000005e005e7220 */ /* 0x040fe40000410000 */
[C---:B------:R-:W-:Y:S02]  /*7ca0*/  FMUL.FTZ R95, R0.reuse, R95 ;  /* 0x0000005f005f7220 */ /* 0x040fe40000410000 */
[C---:B------:R-:W-:Y:S02]  /*7cb0*/  FMUL.FTZ R98, R0.reuse, R98 ;  /* 0x0000006200627220 */ /* 0x040fe40000410000 */
[C---:B------:R-:W-:Y:S02]  /*7cc0*/  FMUL.FTZ R99, R0.reuse, R99 ;  /* 0x0000006300637220 */ /* 0x040fe40000410000 */
[----:B------:R-:W-:Y:S01]  /*7cd0*/  FFMA.FTZ R0, R0, R194, R171 ;  /* 0x000000c200007223 */ /* 0x000fe200000100ab */
[----:B------:R3:W-:Y:S03]  /*7ce0*/  MUFU.EX2 R125, R101 ;  /* 0x00000065007d7308 */ /* 0x0007e60000000800 */
[----:B------:R-:W-:Y:S02]  /*7cf0*/  FADD.FTZ R116, R145, R0 ;  /* 0x0000000091747221 */ /* 0x000fe40000010000 */
[--C-:B------:R-:W-:Y:S02]  /*7d00*/  FFMA.FTZ R0, R168, c[0x0][0x2d0], -R147.reuse ;  /* 0x0000b400a8007a23 */ /* 0x100fe40000010893 */
[----:B------:R-:W-:Y:S02]  /*7d10*/  FADD.FTZ R122, R173, R116 ;  /* 0x00000074ad7a7221 */ /* 0x000fe40000010000 */
[----:B------:R-:W-:Y:S01]  /*7d20*/  LDSM.16.MT88.4 R116, [R180+0x1000] ;  /* 0x00100000b474783b */ /* 0x000fe20000004200 */
[----:B------:R4:W-:Y:S01]  /*7d30*/  MUFU.EX2 R152, R0 ;  /* 0x0000000000987308 */ /* 0x0009e20000000800 */
[--C-:B--2---:R-:W-:Y:S01]  /*7d40*/  FFMA.FTZ R2, R150, c[0x0][0x2d0], -R147.reuse ;  /* 0x0000b40096027a23 */ /* 0x104fe20000010893 */
[C---:B-1----:R-:W-:Y:S08]  /*7d50*/  HMMA.16816.F32 R44, R136.reuse, R104, R44 ;  /* 0x00000068882c723c */ /* 0x042ff0000000182c */
[----:B------:R1:W-:Y:S01]  /*7d60*/  MUFU.EX2 R126, R2 ;  /* 0x00000002007e7308 */ /* 0x0003e20000000800 */
[C---:B------:R-:W-:Y:S01]  /*7d70*/  HMMA.16816.F32 R48, R136.reuse, R106, R48 ;  /* 0x0000006a8830723c */ /* 0x040fe20000001830 */
[----:B------:R-:W2:Y:S02]  /*7d80*/  LDSM.16.MT88.4 R104, [R180+0x2000] ;  /* 0x00200000b468783b */ /* 0x000ea40000004200 */
[--C-:B---3--:R-:W-:Y:S02]  /*7d90*/  FFMA.FTZ R101, R158, c[0x0][0x2d0], -R147.reuse ;  /* 0x0000b4009e657a23 */ /* 0x108fe40000010893 */
[--C-:B----4-:R-:W-:Y:S02]  /*7da0*/  FFMA.FTZ R0, R165, c[0x0][0x2d0], -R147.reuse ;  /* 0x0000b400a5007a23 */ /* 0x110fe40000010893 */
[--C-:B-1----:R-:W-:Y:S04]  /*7db0*/  FFMA.FTZ R2, R148, c[0x0][0x2d0], -R147.reuse ;  /* 0x0000b40094027a23 */ /* 0x102fe80000010893 */
[----:B------:R1:W-:Y:S01]  /*7dc0*/  MUFU.EX2 R182, R2 ;  /* 0x0000000200b67308 */ /* 0x0003e20000000800 */
[C---:B--2---:R-:W-:Y:S08]  /*7dd0*/  HMMA.16816.F32 R52, R136.reuse, R104, R52 ;  /* 0x000000688834723c */ /* 0x044ff00000001834 */
[C---:B------:R-:W-:Y:S01]  /*7de0*/  HMMA.16816.F32 R56, R136.reuse, R106, R56 ;  /* 0x0000006a8838723c */ /* 0x040fe20000001838 */
[----:B------:R-:W2:Y:S03]  /*7df0*/  LDSM.16.MT88.4 R104, [R179+0x2000] ;  /* 0x00200000b368783b */ /* 0x000ea60000004200 */
[--C-:B-1----:R-:W-:Y:S02]  /*7e00*/  FFMA.FTZ R2, R146, c[0x0][0x2d0], -R147.reuse ;  /* 0x0000b40092027a23 */ /* 0x102fe40000010893 */
[----:B------:R1:W-:Y:S10]  /*7e10*/  MUFU.EX2 R146, R101 ;  /* 0x0000006500927308 */ /* 0x0003f40000000800 */
[----:B------:R3:W-:Y:S01]  /*7e20*/  MUFU.EX2 R190, R2 ;  /* 0x0000000200be7308 */ /* 0x0007e20000000800 */
[--C-:B-1----:R-:W-:Y:S09]  /*7e30*/  FFMA.FTZ R101, R161, c[0x0][0x2d0], -R144.reuse ;  /* 0x0000b400a1657a23 */ /* 0x102ff20000010890 */
[----:B------:R-:W-:Y:S01]  /*7e40*/  MUFU.EX2 R101, R101 ;  /* 0x0000006500657308 */ /* 0x000fe20000000800 */
[--C-:B---3--:R-:W-:Y:S01]  /*7e50*/  FFMA.FTZ R2, R151, c[0x0][0x2d0], -R144.reuse ;  /* 0x0000b40097027a23 */ /* 0x108fe20000010890 */
[C---:B--2---:R-:W-:Y:S08]  /*7e60*/  HMMA.16816.F32 R60, R136.reuse, R104, R60 ;  /* 0x00000068883c723c */ /* 0x044ff0000000183c */
[----:B------:R1:W2:Y:S01]  /*7e70*/  MUFU.EX2 R123, R2 ;  /* 0x00000002007b7308 */ /* 0x0002a20000000800 */
[C---:B------:R-:W-:Y:S01]  /*7e80*/  HMMA.16816.F32 R64, R136.reuse, R106, R64 ;  /* 0x0000006a8840723c */ /* 0x040fe20000001840 */
[----:B------:R-:W3:Y:S02]  /*7e90*/  LDSM.16.MT88.4 R104, [R177+0x4000] ;  /* 0x00400000b168783b */ /* 0x000ee40000004200 */
[--C-:B-1----:R-:W-:Y:S06]  /*7ea0*/  FFMA.FTZ R2, R149, c[0x0][0x2d0], -R144.reuse ;  /* 0x0000b40095027a23 */ /* 0x102fec0000010890 */
[----:B------:R1:W-:Y:S01]  /*7eb0*/  MUFU.EX2 R181, R2 ;  /* 0x0000000200b57308 */ /* 0x0003e20000000800 */
[C---:B---3--:R-:W-:Y:S08]  /*7ec0*/  HMMA.16816.F32 R68, R136.reuse, R104, R68 ;  /* 0x000000688844723c */ /* 0x048ff00000001844 */
[C---:B------:R-:W-:Y:S01]  /*7ed0*/  HMMA.16816.F32 R72, R136.reuse, R106, R72 ;  /* 0x0000006a8848723c */ /* 0x040fe20000001848 */
[----:B------:R-:W3:Y:S03]  /*7ee0*/  LDSM.16.MT88.4 R104, [R178+0x4000] ;  /* 0x00400000b268783b */ /* 0x000ee60000004200 */
[----:B-1----:R-:W-:Y:S02]  /*7ef0*/  FFMA.FTZ R2, R154, c[0x0][0x2d0], -R144 ;  /* 0x0000b4009a027a23 */ /* 0x002fe40000010890 */
[----:B------:R1:W-:Y:S10]  /*7f00*/  MUFU.EX2 R154, R0 ;  /* 0x00000000009a7308 */ /* 0x0003f40000000800 */
[----:B------:R4:W5:Y:S01]  /*7f10*/  MUFU.EX2 R171, R2 ;  /* 0x0000000200ab7308 */ /* 0x0009620000000800 */
[--C-:B-1----:R-:W-:Y:S09]  /*7f20*/  FFMA.FTZ R0, R156, c[0x0][0x2d0], -R147.reuse ;  /* 0x0000b4009c007a23 */ /* 0x102ff20000010893 */
[----:B------:R1:W-:Y:S01]  /*7f30*/  MUFU.EX2 R153, R0 ;  /* 0x0000000000997308 */ /* 0x0003e20000000800 */
[----:B----4-:R-:W-:Y:S01]  /*7f40*/  FADD.FTZ R2, R172, R102 ;  /* 0x00000066ac027221 */ /* 0x010fe20000010000 */
[C---:B---3--:R-:W-:Y:S03]  /*7f50*/  HMMA.16816.F32 R76, R136.reuse, R104, R76 ;  /* 0x00000068884c723c */ /* 0x048fe6000000184c */
[--C-:B------:R-:W-:Y:S05]  /*7f60*/  FFMA.FTZ R102, R159, c[0x0][0x2d0], -R147.reuse ;  /* 0x0000b4009f667a23 */ /* 0x100fea0000010893 */
[----:B------:R-:W3:Y:S01]  /*7f70*/  MUFU.EX2 R145, R102 ;  /* 0x0000006600917308 */ /* 0x000ee20000000800 */
[C---:B------:R-:W-:Y:S01]  /*7f80*/  HMMA.16816.F32 R80, R136.reuse, R106, R80 ;  /* 0x0000006a8850723c */ /* 0x040fe20000001850 */
[----:B------:R-:W4:Y:S02]  /*7f90*/  LDSM.16.MT88.4 R104, [R180+0x4000] ;  /* 0x00400000b468783b */ /* 0x000f240000004200 */
[--C-:B-1----:R-:W-:Y:S06]  /*7fa0*/  FFMA.FTZ R0, R155, c[0x0][0x2d0], -R147.reuse ;  /* 0x0000b4009b007a23 */ /* 0x102fec0000010893 */
[----:B------:R1:W-:Y:S03]  /*7fb0*/  MUFU.EX2 R155, R0 ;  /* 0x00000000009b7308 */ /* 0x0003e60000000800 */
[--C-:B-1----:R-:W-:Y:S01]  /*7fc0*/  FFMA.FTZ R0, R166, c[0x0][0x2d0], -R144.reuse ;  /* 0x0000b400a6007a23 */ /* 0x102fe20000010890 */
[C---:B----4-:R-:W-:Y:S06]  /*7fd0*/  HMMA.16816.F32 R84, R136.reuse, R104, R84 ;  /* 0x000000688854723c */ /* 0x050fec0000001854 */
[----:B------:R1:W-:Y:S02]  /*7fe0*/  MUFU.EX2 R151, R0 ;  /* 0x0000000000977308 */ /* 0x0003e40000000800 */
[C---:B------:R-:W-:Y:S01]  /*7ff0*/  HMMA.16816.F32 R88, R136.reuse, R106, R88 ;  /* 0x0000006a8858723c */ /* 0x040fe20000001858 */
[----:B------:R-:W4:Y:S03]  /*8000*/  LDSM.16.MT88.4 R104, [R179+0x4000] ;  /* 0x00400000b368783b */ /* 0x000f260000004200 */
[--C-:B-1----:R-:W-:Y:S04]  /*8010*/  FFMA.FTZ R0, R167, c[0x0][0x2d0], -R144.reuse ;  /* 0x0000b400a7007a23 */ /* 0x102fe80000010890 */
[----:B------:R1:W-:Y:S01]  /*8020*/  MUFU.EX2 R150, R0 ;  /* 0x0000000000967308 */ /* 0x0003e20000000800 */
[C---:B----4-:R-:W-:Y:S03]  /*8030*/  HMMA.16816.F32 R92, R136.reuse, R104, R92 ;  /* 0x00000068885c723c */ /* 0x050fe6000000185c */
[--C-:B-1----:R-:W-:Y:S04]  /*8040*/  FFMA.FTZ R0, R164, c[0x0][0x2d0], -R144.reuse ;  /* 0x0000b400a4007a23 */ /* 0x102fe80000010890 */
[----:B--2---:R-:W-:Y:S01]  /*8050*/  F2FP.PACK_AB R105, R125, R123 ;  /* 0x0000007b7d69723e */ /* 0x004fe200000000ff */
[----:B------:R-:W-:Y:S01]  /*8060*/  HMMA.16816.F32 R96, R136, R106, R96 ;  /* 0x0000006a8860723c */ /* 0x000fe20000001860 */
[----:B------:R1:W-:Y:S03]  /*8070*/  MUFU.EX2 R149, R0 ;  /* 0x0000000000957308 */ /* 0x0003e60000000800 */
[----:B------:R-:W-:Y:S03]  /*8080*/  F2FP.PACK_AB R104, R126, R124 ;  /* 0x0000007c7e68723e */ /* 0x000fe600000000ff */
[----:B------:R-:W-:Y:S02]  /*8090*/  F2FP.PACK_AB R106, R190, R182 ;  /* 0x000000b6be6a723e */ /* 0x000fe400000000ff */
[----:B-----5:R-:W-:Y:S03]  /*80a0*/  F2FP.PACK_AB R107, R171, R181 ;  /* 0x000000b5ab6b723e */ /* 0x020fe600000000ff */
[----:B---3--:R-:W-:Y:S04]  /*80b0*/  F2FP.PACK_AB R136, R145, R143 ;  /* 0x0000008f9188723e */ /* 0x008fe800000000ff */
[C---:B------:R-:W-:Y:S08]  /*80c0*/  HMMA.16816.F32 R4, R104.reuse, R108, R4 ;  /* 0x0000006c6804723c */ /* 0x040ff00000001804 */
[C---:B------:R-:W-:Y:S01]  /*80d0*/  HMMA.16816.F32 R8, R104.reuse, R110, R8 ;  /* 0x0000006e6808723c */ /* 0x040fe20000001808 */
[----:B------:R-:W2:Y:S03]  /*80e0*/  LDSM.16.MT88.4 R108, [R180+0x800] ;  /* 0x00080000b46c783b */ /* 0x000ea60000004200 */
[----:B-1----:R-:W-:Y:S04]  /*80f0*/  FFMA.FTZ R0, R170, c[0x0][0x2d0], -R144 ;  /* 0x0000b400aa007a23 */ /* 0x002fe80000010890 */
[C---:B------:R-:W-:Y:S01]  /*8100*/  HMMA.16816.F32 R12, R104.reuse, R112, R12 ;  /* 0x00000070680c723c */ /* 0x040fe2000000180c */
[----:B------:R1:W-:Y:S07]  /*8110*/  MUFU.EX2 R148, R0 ;  /* 0x0000000000947308 */ /* 0x0003ee0000000800 */
[C---:B------:R-:W-:Y:S01]  /*8120*/  HMMA.16816.F32 R16, R104.reuse, R114, R16 ;  /* 0x000000726810723c */ /* 0x040fe20000001810 */
[----:B------:R-:W3:Y:S03]  /*8130*/  LDSM.16.MT88.4 R112, [R179+0x800] ;  /* 0x00080000b370783b */ /* 0x000ee60000004200 */
[----:B-1----:R-:W-:Y:S02]  /*8140*/  FADD.FTZ R0, R174, R2 ;  /* 0x00000002ae007221 */ /* 0x002fe40000010000 */
[----:B------:R-:W-:Y:S02]  /*8150*/  FFMA.FTZ R2, R157, c[0x0][0x2d0], -R147 ;  /* 0x0000b4009d027a23 */ /* 0x000fe40000010893 */
[----:B------:R-:W-:Y:S02]  /*8160*/  FADD.FTZ R121, R175, R0 ;  /* 0x00000000af797221 */ /* 0x000fe40000010000 */
[----:B------:R1:W4:Y:S02]  /*8170*/  MUFU.EX2 R147, R2 ;  /* 0x0000000200937308 */ /* 0x0003240000000800 */
[----:B------:R-:W-:Y:S01]  /*8180*/  FFMA.FTZ R0, R160, c[0x0][0x2d0], -R144 ;  /* 0x0000b400a0007a23 */ /* 0x000fe20000010890 */
[C---:B--2---:R-:W-:Y:S03]  /*8190*/  HMMA.16816.F32 R20, R104.reuse, R108, R20 ;  /* 0x0000006c6814723c */ /* 0x044fe60000001814 */
[----:B------:R-:W-:Y:S05]  /*81a0*/  FADD.FTZ R102, R124, R121 ;  /* 0x000000797c667221 */ /* 0x000fea0000010000 */
[C---:B------:R-:W-:Y:S01]  /*81b0*/  HMMA.16816.F32 R24, R104.reuse, R110, R24 ;  /* 0x0000006e6818723c */ /* 0x040fe20000001818 */
[----:B------:R-:W2:Y:S01]  /*81c0*/  LDSM.16.MT88.4 R108, [R177+0x2800] ;  /* 0x00280000b16c783b */ /* 0x000ea20000004200 */
[----:B------:R5:W-:Y:S06]  /*81d0*/  MUFU.EX2 R142, R0 ;  /* 0x00000000008e7308 */ /* 0x000bec0000000800 */
[C---:B---3--:R-:W-:Y:S04]  /*81e0*/  HMMA.16816.F32 R28, R104.reuse, R112, R28 ;  /* 0x00000070681c723c */ /* 0x048fe8000000181c */
[----:B-1----:R-:W-:Y:S01]  /*81f0*/  FADD.FTZ R2, R195, R122 ;  /* 0x0000007ac3027221 */ /* 0x002fe20000010000 */
[----:B----4-:R-:W-:Y:S03]  /*8200*/  F2FP.PACK_AB R138, R147, R146 ;  /* 0x00000092938a723e */ /* 0x010fe600000000ff */
[C---:B------:R-:W-:Y:S01]  /*8210*/  HMMA.16816.F32 R32, R104.reuse, R114, R32 ;  /* 0x000000726820723c */ /* 0x040fe20000001820 */
[----:B------:R-:W1:Y:S03]  /*8220*/  LDSM.16.MT88.4 R112, [R178+0x2800] ;  /* 0x00280000b270783b */ /* 0x000e660000004200 */
[----:B------:R-:W-:Y:S04]  /*8230*/  FADD.FTZ R2, R123, R2 ;  /* 0x000000027b027221 */ /* 0x000fe80000010000 */
[----:B------:R-:W-:Y:S01]  /*8240*/  FADD.FTZ R2, R125, R2 ;  /* 0x000000027d027221 */ /* 0x000fe20000010000 */
[----:B------:R-:W-:Y:S03]  /*8250*/  LDSM.16.MT88.4 R120, [R178+0x1800] ;  /* 0x00180000b278783b */ /* 0x000fe60000004200 */
[----:B-----5:R-:W-:Y:S02]  /*8260*/  FFMA.FTZ R0, R163, c[0x0][0x2d0], -R144 ;  /* 0x0000b400a3007a23 */ /* 0x020fe40000010890 */
[----:B------:R-:W-:Y:S02]  /*8270*/  FADD.FTZ R2, R181, R2 ;  /* 0x00000002b5027221 */ /* 0x000fe40000010000 */
[----:B------:R-:W3:Y:S02]  /*8280*/  MUFU.EX2 R141, R0 ;  /* 0x00000000008d7308 */ /* 0x000ee40000000800 */
[----:B------:R-:W-:Y:S04]  /*8290*/  FADD.FTZ R2, R171, R2 ;  /* 0x00000002ab027221 */ /* 0x000fe80000010000 */
[----:B------:R-:W-:Y:S01]  /*82a0*/  FADD.FTZ R2, R151, R2 ;  /* 0x0000000297027221 */ /* 0x000fe20000010000 */
[C---:B--2---:R-:W-:Y:S03]  /*82b0*/  HMMA.16816.F32 R36, R104.reuse, R108, R36 ;  /* 0x0000006c6824723c */ /* 0x044fe60000001824 */
[----:B------:R-:W-:Y:S04]  /*82c0*/  FADD.FTZ R2, R150, R2 ;  /* 0x0000000296027221 */ /* 0x000fe80000010000 */
[----:B------:R-:W-:Y:S01]  /*82d0*/  FADD.FTZ R2, R149, R2 ;  /* 0x0000000295027221 */ /* 0x000fe20000010000 */
[C---:B------:R-:W-:Y:S01]  /*82e0*/  HMMA.16816.F32 R40, R104.reuse, R110, R40 ;  /* 0x0000006e6828723c */ /* 0x040fe20000001828 */
[----:B------:R-:W2:Y:S03]  /*82f0*/  LDSM.16.MT88.4 R108, [R180+0x2800] ;  /* 0x00280000b46c783b */ /* 0x000ea60000004200 */
[----:B---3--:R-:W-:Y:S04]  /*8300*/  F2FP.PACK_AB R137, R141, R142 ;  /* 0x0000008e8d89723e */ /* 0x008fe800000000ff */
[C---:B-1----:R-:W-:Y:S04]  /*8310*/  HMMA.16816.F32 R44, R104.reuse, R112, R44 ;  /* 0x00000070682c723c */ /* 0x042fe8000000182c */
[----:B------:R-:W-:Y:S04]  /*8320*/  FFMA.FTZ R0, R162, c[0x0][0x2d0], -R144 ;  /* 0x0000b400a2007a23 */ /* 0x000fe80000010890 */
[C---:B------:R-:W-:Y:S01]  /*8330*/  HMMA.16816.F32 R48, R104.reuse, R114, R48 ;  /* 0x000000726830723c */ /* 0x040fe20000001830 */
[----:B------:R-:W1:Y:S01]  /*8340*/  LDSM.16.MT88.4 R112, [R179+0x2800] ;  /* 0x00280000b370783b */ /* 0x000e620000004200 */
[----:B------:R-:W3:Y:S06]  /*8350*/  MUFU.EX2 R140, R0 ;  /* 0x00000000008c7308 */ /* 0x000eec0000000800 */
[C---:B--2---:R-:W-:Y:S04]  /*8360*/  HMMA.16816.F32 R52, R104.reuse, R108, R52 ;  /* 0x0000006c6834723c */ /* 0x044fe80000001834 */
[----:B---3--:R-:W-:Y:S01]  /*8370*/  F2FP.PACK_AB R139, R101, R140 ;  /* 0x0000008c658b723e */ /* 0x008fe200000000ff */
[----:B------:R-:W-:Y:S01]  /*8380*/  FADD.FTZ R0, R126, R102 ;  /* 0x000000667e007221 */ /* 0x000fe20000010000 */
[----:B------:R-:W-:Y:S02]  /*8390*/  MOV R102, R3 ;  /* 0x0000000300667202 */ /* 0x000fe40000000f00 */
[C---:B------:R-:W-:Y:S01]  /*83a0*/  HMMA.16816.F32 R56, R104.reuse, R110, R56 ;  /* 0x0000006e6838723c */ /* 0x040fe20000001838 */
[----:B------:R-:W2:Y:S03]  /*83b0*/  LDSM.16.MT88.4 R108, [R177+0x4800] ;  /* 0x00480000b16c783b */ /* 0x000ea60000004200 */
[----:B------:R-:W-:Y:S04]  /*83c0*/  FADD.FTZ R0, R182, R0 ;  /* 0x00000000b6007221 */ /* 0x000fe80000010000 */
[C---:B-1----:R-:W-:Y:S04]  /*83d0*/  HMMA.16816.F32 R60, R104.reuse, R112, R60 ;  /* 0x00000070683c723c */ /* 0x042fe8000000183c */
[----:B------:R-:W-:Y:S04]  /*83e0*/  FADD.FTZ R0, R190, R0 ;  /* 0x00000000be007221 */ /* 0x000fe80000010000 */
[C---:B------:R-:W-:Y:S01]  /*83f0*/  HMMA.16816.F32 R64, R104.reuse, R114, R64 ;  /* 0x000000726840723c */ /* 0x040fe20000001840 */
[----:B------:R-:W1:Y:S03]  /*8400*/  LDSM.16.MT88.4 R112, [R178+0x4800] ;  /* 0x00480000b270783b */ /* 0x000e660000004200 */
[----:B------:R-:W-:Y:S04]  /*8410*/  FADD.FTZ R0, R152, R0 ;  /* 0x0000000098007221 */ /* 0x000fe80000010000 */
[C---:B------:R-:W-:Y:S04]  /*8420*/  FADD.FTZ R0, R154.reuse, R0 ;  /* 0x000000009a007221 */ /* 0x040fe80000010000 */
[----:B------:R-:W-:Y:S04]  /*8430*/  FADD.FTZ R0, R153, R0 ;  /* 0x0000000099007221 */ /* 0x000fe80000010000 */
[C---:B------:R-:W-:Y:S01]  /*8440*/  FADD.FTZ R0, R155.reuse, R0 ;  /* 0x000000009b007221 */ /* 0x040fe20000010000 */
[C---:B--2---:R-:W-:Y:S08]  /*8450*/  HMMA.16816.F32 R68, R104.reuse, R108, R68 ;  /* 0x0000006c6844723c */ /* 0x044ff00000001844 */
[C---:B------:R-:W-:Y:S01]  /*8460*/  HMMA.16816.F32 R72, R104.reuse, R110, R72 ;  /* 0x0000006e6848723c */ /* 0x040fe20000001848 */
[----:B------:R-:W2:Y:S07]  /*8470*/  LDSM.16.MT88.4 R108, [R180+0x4800] ;  /* 0x00480000b46c783b */ /* 0x000eae0000004200 */
[C---:B-1----:R-:W-:Y:S08]  /*8480*/  HMMA.16816.F32 R76, R104.reuse, R112, R76 ;  /* 0x00000070684c723c */ /* 0x042ff0000000184c */
[C---:B------:R-:W-:Y:S01]  /*8490*/  HMMA.16816.F32 R80, R104.reuse, R114, R80 ;  /* 0x000000726850723c */ /* 0x040fe20000001850 */
[----:B------:R-:W1:Y:S07]  /*84a0*/  LDSM.16.MT88.4 R112, [R179+0x4800] ;  /* 0x00480000b370783b */ /* 0x000e6e0000004200 */
[C---:B--2---:R-:W-:Y:S08]  /*84b0*/  HMMA.16816.F32 R84, R104.reuse, R108, R84 ;  /* 0x0000006c6854723c */ /* 0x044ff00000001854 */
[C---:B------:R-:W-:Y:S01]  /*84c0*/  HMMA.16816.F32 R88, R104.reuse, R110, R88 ;  /* 0x0000006e6858723c */ /* 0x040fe20000001858 */
[----:B------:R-:W2:Y:S07]  /*84d0*/  LDSM.16.MT88.4 R108, [R177+0x1000] ;  /* 0x00100000b16c783b */ /* 0x000eae0000004200 */
[C---:B-1----:R-:W-:Y:S08]  /*84e0*/  HMMA.16816.F32 R92, R104.reuse, R112, R92 ;  /* 0x00000070685c723c */ /* 0x042ff0000000185c */
[----:B------:R-:W-:Y:S01]  /*84f0*/  HMMA.16816.F32 R96, R104, R114, R96 ;  /* 0x000000726860723c */ /* 0x000fe20000001860 */
[----:B------:R-:W1:Y:S06]  /*8500*/  LDSM.16.MT88.4 R112, [R178+0x1000] ;  /* 0x00100000b270783b */ /* 0x000e6c0000004200 */
[----:B------:R-:W-:Y:S02]  /*8510*/  F2FP.PACK_AB R104, R154, R152 ;  /* 0x000000989a68723e */ /* 0x000fe400000000ff */
[----:B------:R-:W-:Y:S03]  /*8520*/  F2FP.PACK_AB R106, R155, R153 ;  /* 0x000000999b6a723e */ /* 0x000fe600000000ff */
[----:B------:R-:W-:Y:S02]  /*8530*/  F2FP.PACK_AB R105, R150, R151 ;  /* 0x000000979669723e */ /* 0x000fe400000000ff */
[C---:B------:R-:W-:Y:S07]  /*8540*/  F2FP.PACK_AB R107, R148.reuse, R149 ;  /* 0x00000095946b723e */ /* 0x040fee00000000ff */
[C---:B--2---:R-:W-:Y:S08]  /*8550*/  HMMA.16816.F32 R4, R104.reuse, R108, R4 ;  /* 0x0000006c6804723c */ /* 0x044ff00000001804 */
[C---:B------:R-:W-:Y:S01]  /*8560*/  HMMA.16816.F32 R8, R104.reuse, R110, R8 ;  /* 0x0000006e6808723c */ /* 0x040fe20000001808 */
[----:B------:R-:W2:Y:S07]  /*8570*/  LDSM.16.MT88.4 R108, [R179+0x1000] ;  /* 0x00100000b36c783b */ /* 0x000eae0000004200 */
[C---:B-1----:R-:W-:Y:S08]  /*8580*/  HMMA.16816.F32 R12, R104.reuse, R112, R12 ;  /* 0x00000070680c723c */ /* 0x042ff0000000180c */
[C---:B------:R-:W-:Y:S01]  /*8590*/  HMMA.16816.F32 R16, R104.reuse, R114, R16 ;  /* 0x000000726810723c */ /* 0x040fe20000001810 */
[----:B------:R-:W1:Y:S07]  /*85a0*/  LDSM.16.MT88.4 R112, [R177+0x3000] ;  /* 0x00300000b170783b */ /* 0x000e6e0000004200 */
[C---:B------:R-:W-:Y:S08]  /*85b0*/  HMMA.16816.F32 R20, R104.reuse, R116, R20 ;  /* 0x000000746814723c */ /* 0x040ff00000001814 */
[C---:B------:R-:W-:Y:S01]  /*85c0*/  HMMA.16816.F32 R24, R104.reuse, R118, R24 ;  /* 0x000000766818723c */ /* 0x040fe20000001818 */
[----:B------:R-:W3:Y:S07]  /*85d0*/  LDSM.16.MT88.4 R116, [R178+0x3000] ;  /* 0x00300000b274783b */ /* 0x000eee0000004200 */
        /* <DEDUP_REMOVED lines=19> */
[C---:B------:R-:W-:Y:S08]  /*8710*/  HMMA.16816.F32 R80, R104.reuse, R110, R80 ;  /* 0x0000006e6850723c */ /* 0x040ff00000001850 */
[C---:B-1----:R-:W-:Y:S08]  /*8720*/  HMMA.16816.F32 R84, R104.reuse, R112, R84 ;  /* 0x000000706854723c */ /* 0x042ff00000001854 */
[C---:B------:R-:W-:Y:S01]  /*8730*/  HMMA.16816.F32 R88, R104.reuse, R114, R88 ;  /* 0x000000726858723c */ /* 0x040fe20000001858 */
[----:B------:R-:W1:Y:S07]  /*8740*/  LDSM.16.MT88.4 R112, [R180+0x1800] ;  /* 0x00180000b470783b */ /* 0x000e6e0000004200 */
[C---:B---3--:R-:W-:Y:S08]  /*8750*/  HMMA.16816.F32 R92, R104.reuse, R116, R92 ;  /* 0x00000074685c723c */ /* 0x048ff0000000185c */
[----:B------:R-:W-:Y:S01]  /*8760*/  HMMA.16816.F32 R96, R104, R118, R96 ;  /* 0x000000766860723c */ /* 0x000fe20000001860 */
[----:B------:R-:W2:Y:S07]  /*8770*/  LDSM.16.MT88.4 R104, [R179+0x1800] ;  /* 0x00180000b368783b */ /* 0x000eae0000004200 */
[C---:B------:R-:W-:Y:S01]  /*8780*/  HMMA.16816.F32 R132, R136.reuse, R128, R4 ;  /* 0x000000808884723c */ /* 0x040fe20000001804 */
[----:B------:R-:W3:Y:S07]  /*8790*/  LDSM.16.MT88.4 R4, [R177+0x3800] ;  /* 0x00380000b104783b */ /* 0x000eee0000004200 */
[C---:B------:R-:W-:Y:S01]  /*87a0*/  HMMA.16816.F32 R128, R136.reuse, R130, R8 ;  /* 0x000000828880723c */ /* 0x040fe20000001808 */
[----:B------:R-:W4:Y:S07]  /*87b0*/  LDSM.16.MT88.4 R8, [R178+0x3800] ;  /* 0x00380000b208783b */ /* 0x000f2e0000004200 */
[C---:B------:R-:W-:Y:S01]  /*87c0*/  HMMA.16816.F32 R124, R136.reuse, R120, R12 ;  /* 0x00000078887c723c */ /* 0x040fe2000000180c */
[----:B------:R-:W5:Y:S07]  /*87d0*/  LDSM.16.MT88.4 R12, [R180+0x3800] ;  /* 0x00380000b40c783b */ /* 0x000f6e0000004200 */
[C---:B------:R-:W-:Y:S01]  /*87e0*/  HMMA.16816.F32 R120, R136.reuse, R122, R16 ;  /* 0x0000007a8878723c */ /* 0x040fe20000001810 */
[----:B------:R-:W4:Y:S07]  /*87f0*/  LDSM.16.MT88.4 R16, [R179+0x3800] ;  /* 0x00380000b310783b */ /* 0x000f2e0000004200 */
[C---:B-1----:R-:W-:Y:S08]  /*8800*/  HMMA.16816.F32 R116, R136.reuse, R112, R20 ;  /* 0x000000708874723c */ /* 0x042ff00000001814 */
[C---:B------:R-:W-:Y:S08]  /*8810*/  HMMA.16816.F32 R112, R136.reuse, R114, R24 ;  /* 0x000000728870723c */ /* 0x040ff00000001818 */
[C---:B--2---:R-:W-:Y:S08]  /*8820*/  HMMA.16816.F32 R108, R136.reuse, R104, R28 ;  /* 0x00000068886c723c */ /* 0x044ff0000000181c */
[C---:B------:R-:W-:Y:S08]  /*8830*/  HMMA.16816.F32 R104, R136.reuse, R106, R32 ;  /* 0x0000006a8868723c */ /* 0x040ff00000001820 */
[C---:B---3--:R-:W-:Y:S08]  /*8840*/  HMMA.16816.F32 R36, R136.reuse, R4, R36 ;  /* 0x000000048824723c */ /* 0x048ff00000001824 */
[C---:B------:R-:W-:Y:S01]  /*8850*/  HMMA.16816.F32 R40, R136.reuse, R6, R40 ;  /* 0x000000068828723c */ /* 0x040fe20000001828 */
[----:B------:R-:W1:Y:S07]  /*8860*/  LDSM.16.MT88.4 R4, [R177+0x5800] ;  /* 0x00580000b104783b */ /* 0x000e6e0000004200 */
[C---:B----4-:R-:W-:Y:S08]  /*8870*/  HMMA.16816.F32 R44, R136.reuse, R8, R44 ;  /* 0x00000008882c723c */ /* 0x050ff0000000182c */
[C---:B------:R-:W-:Y:S01]  /*8880*/  HMMA.16816.F32 R48, R136.reuse, R10, R48 ;  /* 0x0000000a8830723c */ /* 0x040fe20000001830 */
[----:B------:R-:W2:Y:S07]  /*8890*/  LDSM.16.MT88.4 R8, [R178+0x5800] ;  /* 0x00580000b208783b */ /* 0x000eae0000004200 */
[C---:B-----5:R-:W-:Y:S08]  /*88a0*/  HMMA.16816.F32 R52, R136.reuse, R12, R52 ;  /* 0x0000000c8834723c */ /* 0x060ff00000001834 */
[C---:B------:R-:W-:Y:S01]  /*88b0*/  HMMA.16816.F32 R56, R136.reuse, R14, R56 ;  /* 0x0000000e8838723c */ /* 0x040fe20000001838 */
[----:B------:R-:W3:Y:S07]  /*88c0*/  LDSM.16.MT88.4 R12, [R180+0x5800] ;  /* 0x00580000b40c783b */ /* 0x000eee0000004200 */
[C---:B------:R-:W-:Y:S08]  /*88d0*/  HMMA.16816.F32 R60, R136.reuse, R16, R60 ;  /* 0x00000010883c723c */ /* 0x040ff0000000183c */
[C---:B------:R-:W-:Y:S01]  /*88e0*/  HMMA.16816.F32 R64, R136.reuse, R18, R64 ;  /* 0x000000128840723c */ /* 0x040fe20000001840 */
[----:B------:R-:W4:Y:S07]  /*88f0*/  LDSM.16.MT88.4 R16, [R179+0x5800] ;  /* 0x00580000b310783b */ /* 0x000f2e0000004200 */
[C---:B-1----:R-:W-:Y:S07]  /*8900*/  HMMA.16816.F32 R68, R136.reuse, R4, R68 ;  /* 0x000000048844723c */ /* 0x042fee0000001844 */
[----:B------:R-:W-:Y:S01]  /*8910*/  FADD.FTZ R4, R148, R2 ;  /* 0x0000000294047221 */ /* 0x000fe20000010000 */
[C---:B------:R-:W-:Y:S04]  /*8920*/  HMMA.16816.F32 R72, R136.reuse, R6, R72 ;  /* 0x000000068848723c */ /* 0x040fe80000001848 */
[----:B------:R-:W-:Y:S02]  /*8930*/  FADD.FTZ R2, R143, R0 ;  /* 0x000000008f027221 */ /* 0x000fe40000010000 */
[----:B------:R-:W-:Y:S02]  /*8940*/  FADD.FTZ R0, R142, R4 ;  /* 0x000000048e007221 */ /* 0x000fe40000010000 */
[C---:B--2---:R-:W-:Y:S04]  /*8950*/  HMMA.16816.F32 R76, R136.reuse, R8, R76 ;  /* 0x00000008884c723c */ /* 0x044fe8000000184c */
[----:B------:R-:W-:Y:S02]  /*8960*/  FADD.FTZ R2, R145, R2 ;  /* 0x0000000291027221 */ /* 0x000fe40000010000 */
[----:B------:R-:W-:Y:S02]  /*8970*/  FADD.FTZ R0, R141, R0 ;  /* 0x000000008d007221 */ /* 0x000fe40000010000 */
[C---:B------:R-:W-:Y:S04]  /*8980*/  HMMA.16816.F32 R80, R136.reuse, R10, R80 ;  /* 0x0000000a8850723c */ /* 0x040fe80000001850 */
[----:B------:R-:W-:Y:S02]  /*8990*/  FADD.FTZ R4, R146, R2 ;  /* 0x0000000292047221 */ /* 0x000fe40000010000 */
[----:B------:R-:W-:Y:S01]  /*89a0*/  FADD.FTZ R2, R140, R0 ;  /* 0x000000008c027221 */ /* 0x000fe20000010000 */
[----:B------:R-:W-:Y:S01]  /*89b0*/  IADD3 R0, R191, -0x1, RZ ;  /* 0xffffffffbf007810 */ /* 0x000fe20007ffe0ff */
[C---:B---3--:R-:W-:Y:S04]  /*89c0*/  HMMA.16816.F32 R84, R136.reuse, R12, R84 ;  /* 0x0000000c8854723c */ /* 0x048fe80000001854 */
[----:B------:R-:W-:Y:S01]  /*89d0*/  FADD.FTZ R193, R147, R4 ;  /* 0x0000000493c17221 */ /* 0x000fe20000010000 */
[----:B------:R-:W-:Y:S01]  /*89e0*/  MOV R191, R0 ;  /* 0x0000000000bf7202 */ /* 0x000fe20000000f00 */
[----:B------:R-:W-:Y:S01]  /*89f0*/  FADD.FTZ R194, R101, R2 ;  /* 0x0000000265c27221 */ /* 0x000fe20000010000 */
[----:B------:R-:W-:Y:S01]  /*8a00*/  MOV R12, R3 ;  /* 0x00000003000c7202 */ /* 0x000fe20000000f00 */
[C---:B------:R-:W-:Y:S04]  /*8a10*/  HMMA.16816.F32 R88, R136.reuse, R14, R88 ;  /* 0x0000000e8858723c */ /* 0x040fe80000001858 */
[----:B------:R-:W-:Y:S04]  /*8a20*/  MOV R101, R100 ;  /* 0x0000006400657202 */ /* 0x000fe80000000f00 */
[C---:B----4-:R-:W-:Y:S08]  /*8a30*/  HMMA.16816.F32 R92, R136.reuse, R16, R92 ;  /* 0x00000010885c723c */ /* 0x050ff0000000185c */
[----:B------:R-:W-:Y:S01]  /*8a40*/  HMMA.16816.F32 R96, R136, R18, R96 ;  /* 0x000000128860723c */ /* 0x000fe20000001860 */
[----:B------:R-:W-:Y:S07]  /*8a50*/  @!UPT UIADD3 URZ, URZ, URZ, URZ ;  /* 0x0000003f3f3ff290 */ /* 0x000fee000fffe03f */
[----:B------:R-:W-:-:S11]  /*8a60*/  @P0 BRA `(.L_x_61) ;  /* 0xffffce2000000947 */ /* 0x000fd6000383ffff */
.L_x_54:
[----:B------:R-:W-:Y:S05]  /*8a70*/  BRA.DIV ~URZ, `(.L_x_62) ;  /* 0x000056127f007947 */ /* 0x000fea000b800000 */
[----:B------:R1:W2:Y:S02]  /*8a80*/  SHFL.BFLY PT, R0, R193, 0x2, 0x1f ;  /* 0x0c401f00c1007f89 */ /* 0x0002a400000e0000 */
.L_x_139:
[----:B--2---:R-:W-:Y:S01]  /*8a90*/  FADD.FTZ R5, R0, R193 ;  /* 0x000000c100057221 */ /* 0x004fe20000010000 */
[----:B------:R-:W-:Y:S05]  /*8aa0*/  BRA.DIV ~URZ, `(.L_x_63) ;  /* 0x000056327f007947 */ /* 0x000fea000b800000 */
[----:B------:R-:W2:Y:S04]  /*8ab0*/  SHFL.BFLY PT, R0, R194, 0x2, 0x1f ;  /* 0x0c401f00c2007f89 */ /* 0x000ea800000e0000 */
[----:B------:R-:W3:Y:S01]  /*8ac0*/  SHFL.BFLY PT, R2, R5, 0x1, 0x1f ;  /* 0x0c201f0005027f89 */ /* 0x000ee200000e0000 */
[----:B--2---:R-:W-:-:S02]  /*8ad0*/  FADD.FTZ R4, R0, R194 ;  /* 0x000000c200047221 */ /* 0x004fc40000010000 */
[----:B---3--:R-:W-:-:S03]  /*8ae0*/  FADD.FTZ R5, R5, R2 ;  /* 0x0000000205057221 */ /* 0x008fc60000010000 */
[----:B------:R2:W3:Y:S04]  /*8af0*/  SHFL.BFLY PT, R3, R4, 0x1, 0x1f ;  /* 0x0c201f0004037f89 */ /* 0x0004e800000e0000 */
.L_x_140:
[----:B------:R-:W-:Y:S01]  /*8b00*/  FSETP.NE.FTZ.AND P1, PT, R5, RZ, PT ;  /* 0x000000ff0500720b */ /* 0x000fe20003f35000 */
[----:B---3--:R-:W-:Y:S01]  /*8b10*/  FADD.FTZ R3, R3, R4 ;  /* 0x0000000403037221 */ /* 0x008fe20000010000 */
[----:B------:R-:W-:Y:S02]  /*8b20*/  MOV R2, RZ ;  /* 0x000000ff00027202 */ /* 0x000fe40000000f00 */
[----:B------:R-:W-:Y:S02]  /*8b30*/  MOV R23, 0xff800000 ;  /* 0xff80000000177802 */ /* 0x000fe40000000f00 */
[----:B------:R-:W-:Y:S02]  /*8b40*/  FSETP.NE.FTZ.AND P0, PT, R3, RZ, PT ;  /* 0x000000ff0300720b */ /* 0x000fe40003f15000 */
[----:B------:R-:W-:Y:S02]  /*8b50*/  MOV R0, RZ ;  /* 0x000000ff00007202 */ /* 0x000fe40000000f00 */
[----:B------:R-:W-:-:S03]  /*8b60*/  MOV R22, 0xff800000 ;  /* 0xff80000000167802 */ /* 0x000fc60000000f00 */
[----:B------:R-:W3:Y:S01]  /*8b70*/  @P1 MUFU.LG2 R6, R5 ;  /* 0x0000000500061308 */ /* 0x000ee20000000c00 */
[----:B--2---:R-:W-:-:S05]  /*8b80*/  @P1 MOV R4, 0x3f317218 ;  /* 0x3f31721800041802 */ /* 0x004fca0000000f00 */
[----:B------:R-:W-:Y:S02]  /*8b90*/  @P1 FMUL.FTZ R4, R4, c[0x0][0x2d0] ;  /* 0x0000b40004041a20 */ /* 0x000fe40000410000 */
[----:B------:R-:W2:Y:S01]  /*8ba0*/  @P1 MUFU.RCP R2, R5 ;  /* 0x0000000500021308 */ /* 0x000ea20000001000 */
[----:B---3--:R-:W-:-:S07]  /*8bb0*/  @P1 FMUL.FTZ R6, R6, 0.69314718246459960938 ;  /* 0x3f31721806061820 */ /* 0x008fce0000410000 */
[----:B------:R-:W3:Y:S01]  /*8bc0*/  @P0 MUFU.RCP R0, R3 ;  /* 0x0000000300000308 */ /* 0x000ee20000001000 */
[----:B------:R-:W-:Y:S01]  /*8bd0*/  @P1 FFMA.FTZ R23, R4, R100, R6 ;  /* 0x0000006404171223 */ /* 0x000fe20000010006 */
[----:B------:R-:W-:Y:S01]  /*8be0*/  MOV R4, 0x1 ;  /* 0x0000000100047802 */ /* 0x000fe20000000f00 */
[C---:B--2---:R-:W-:Y:S02]  /*8bf0*/  FMUL.FTZ R100, R2.reuse, R112 ;  /* 0x0000007002647220 */ /* 0x044fe40000410000 */
        /* <DEDUP_REMOVED lines=46> */
[----:B------:R-:W-:Y:S02]  /*8ee0*/  FMUL.FTZ R25, R2, R97 ;  /* 0x0000006102197220 */ /* 0x000fe40000410000 */
[----:B------:R2:W4:Y:S01]  /*8ef0*/  @P0 MUFU.LG2 R2, R3 ;  /* 0x0000000300020308 */ /* 0x0005220000000c00 */
[C---:B---3--:R-:W-:Y:S02]  /*8f00*/  FMUL.FTZ R88, R0.reuse, R118 ;  /* 0x0000007600587220 */ /* 0x048fe40000410000 */
[C---:B------:R-:W-:Y:S02]  /*8f10*/  FMUL.FTZ R89, R0.reuse, R119 ;  /* 0x0000007700597220 */ /* 0x040fe40000410000 */
[C---:B------:R-:W-:Y:S02]  /*8f20*/  FMUL.FTZ R118, R0.reuse, R114 ;  /* 0x0000007200767220 */ /* 0x040fe40000410000 */
[C---:B------:R-:W-:Y:S02]  /*8f30*/  FMUL.FTZ R119, R0.reuse, R115 ;  /* 0x0000007300777220 */ /* 0x040fe40000410000 */
[----:B------:R-:W-:-:S02]  /*8f40*/  FMUL.FTZ R84, R0, R130 ;  /* 0x0000008200547220 */ /* 0x000fc40000410000 */
[C---:B------:R-:W-:Y:S02]  /*8f50*/  FMUL.FTZ R85, R0.reuse, R131 ;  /* 0x0000008300557220 */ /* 0x040fe40000410000 */
[C---:B------:R-:W-:Y:S02]  /*8f60*/  FMUL.FTZ R92, R0.reuse, R106 ;  /* 0x0000006a005c7220 */ /* 0x040fe40000410000 */
[----:B------:R-:W-:Y:S01]  /*8f70*/  FMUL.FTZ R93, R0, R107 ;  /* 0x0000006b005d7220 */ /* 0x000fe20000410000 */
[----:B--2---:R-:W-:Y:S01]  /*8f80*/  @P0 MOV R3, 0x3f317218 ;  /* 0x3f31721800030802 */ /* 0x004fe20000000f00 */
[----:B----4-:R-:W-:Y:S02]  /*8f90*/  @P0 FMUL.FTZ R2, R2, 0.69314718246459960938 ;  /* 0x3f31721802020820 */ /* 0x010fe40000410000 */
[----:B------:R-:W-:Y:S02]  /*8fa0*/  FMUL.FTZ R124, R0, R38 ;  /* 0x00000026007c7220 */ /* 0x000fe40000410000 */
[----:B------:R-:W-:-:S02]  /*8fb0*/  @P0 FMUL.FTZ R3, R3, c[0x0][0x2d0] ;  /* 0x0000b40003030a20 */ /* 0x000fc40000410000 */
        /* <DEDUP_REMOVED lines=38> */
[----:B------:R-:W-:Y:S01]  /*9220*/  FMUL.FTZ R27, R0, R99 ;  /* 0x00000063001b7220 */ /* 0x000fe20000410000 */
[----:B------:R-:W-:Y:S01]  /*9230*/  PRMT R0, R4, 0x7610, R0 ;  /* 0x0000761004007816 */ /* 0x000fe20000000000 */
[----:B------:R-:W-:Y:S02]  /*9240*/  @P0 FFMA.FTZ R22, R3, R12, R2 ;  /* 0x0000000c03160223 */ /* 0x000fe40000010002 */
.L_x_36:
[----:B------:R-:W2:Y:S01]  /*9250*/  S2R R2, SR_TID.X ;  /* 0x0000000000027919 */ /* 0x000ea20000002100 */
[----:B------:R-:W-:Y:S01]  /*9260*/  BSSY B0, `(.L_x_64) ;  /* 0x0000010000007945 */ /* 0x000fe20003800000 */
[----:B--2---:R-:W-:-:S13]  /*9270*/  LOP3.LUT P0, RZ, R2, 0xff, RZ, 0xc0, !PT ;  /* 0x000000ff02ff7812 */ /* 0x004fda000780c0ff */
[----:B------:R-:W-:Y:S05]  /*9280*/  @P0 BRA `(.L_x_65) ;  /* 0x000000d000000947 */ /* 0x000fea0003800000 */
[----:B------:R-:W2:Y:S01]  /*9290*/  S2R R4, SR_LANEID ;  /* 0x0000000000047919 */ /* 0x000ea20000000000 */
[----:B------:R-:W-:Y:S01]  /*92a0*/  VOTEU.ANY UR4, UPT, PT ;  /* 0x0000000000047886 */ /* 0x000fe200038e0100 */
[----:B------:R-:W-:Y:S01]  /*92b0*/  IMAD.MOV.U32 R5, RZ, RZ, c[0x0][0x564] ;  /* 0x00015900ff057624 */ /* 0x000fe200078e00ff */
[----:B------:R-:W2:Y:S08]  /*92c0*/  FLO.U32 R3, UR4 ;  /* 0x0000000400037d00 */ /* 0x000eb000080e0000 */
[----:B------:R-:W3:Y:S01]  /*92d0*/  POPC R2, UR4 ;  /* 0x0000000400027d09 */ /* 0x000ee20008000000 */
[----:B--2---:R-:W-:Y:S01]  /*92e0*/  ISETP.EQ.U32.AND P0, PT, R3, R4, PT ;  /* 0x000000040300720c */ /* 0x004fe20003f02070 */
[----:B------:R-:W-:-:S12]  /*92f0*/  IMAD.MOV.U32 R4, RZ, RZ, c[0x0][0x560] ;  /* 0x00015800ff047624 */ /* 0x000fd800078e00ff */
[----:B---3--:R2:W3:Y:S04]  /*9300*/  @P0 ATOMG.E.ADD.STRONG.GPU PT, R2, [R4.64], R2 ;  /* 0x00000002040209a8 */ /* 0x0084e800081ee1c6 */
[----:B--2---:R-:W2:Y:S04]  /*9310*/  S2R R4, SR_LTMASK ;  /* 0x0000000000047919 */ /* 0x004ea80000003900 */
[----:B---3--:R2:W3:Y:S02]  /*9320*/  SHFL.IDX PT, R3, R2, R3, 0x1f ;  /* 0x00001f0302037589 */ /* 0x0084e400000e0000 */
[----:B--2---:R-:W-:-:S06]  /*9330*/  LOP3.LUT R2, R4, UR4, RZ, 0xc0, !PT ;  /* 0x0000000404027c12 */ /* 0x004fcc000f8ec0ff */
[----:B------:R-:W3:Y:S02]  /*9340*/  POPC R2, R2 ;  /* 0x0000000200027309 */ /* 0x000ee40000000000 */
[----:B---3--:R-:W-:-:S06]  /*9350*/  IADD3 R212, R3, c[0x0][0xc], R2 ;  /* 0x0000030003d47a10 */ /* 0x008fcc0007ffe002 */
.L_x_65:
[----:B------:R-:W-:Y:S05]  /*9360*/  BSYNC B0 ;  /* 0x0000000000007941 */ /* 0x000fea0003800000 */
.L_x_64:
[----:B------:R-:W-:Y:S01]  /*9370*/  PRMT R0, R0, 0x9910, RZ ;  /* 0x0000991000007816 */ /* 0x000fe200000000ff */
[----:B------:R-:W-:Y:S01]  /*9380*/  BSSY B1, `(.L_x_66) ;  /* 0x000032d000017945 */ /* 0x000fe20003800000 */
[----:B------:R-:W-:Y:S02]  /*9390*/  IMAD.MOV.U32 R78, RZ, RZ, R212 ;  /* 0x000000ffff4e7224 */ /* 0x000fe400078e00d4 */
[----:B------:R-:W-:-:S13]  /*93a0*/  ISETP.NE.AND P0, PT, R0, RZ, PT ;  /* 0x000000ff0000720c */ /* 0x000fda0003f05270 */
[----:B------:R-:W-:Y:S05]  /*93b0*/  @!P0 BRA `(.L_x_67) ;  /* 0x0000260000008947 */ /* 0x000fea0003800000 */
[----:B------:R-:W2:Y:S01]  /*93c0*/  LDL R5, [R1] ;  /* 0x0000000001057983 */ /* 0x000ea20000100800 */
[----:B------:R-:W-:Y:S01]  /*93d0*/  WARPSYNC 0xffffffff ;  /* 0xffffffff00007948 */ /* 0x000fe20003800000 */
[----:B------:R-:W-:Y:S01]  /*93e0*/  F2FP.PACK_AB R0, R133, R132 ;  /* 0x000000848500723e */ /* 0x000fe200000000ff */
[----:B------:R-:W-:Y:S01]  /*93f0*/  IMAD.MOV.U32 R14, RZ, RZ, c[0x0][0x388] ;  /* 0x0000e200ff0e7624 */ /* 0x000fe200078e00ff */
[----:B------:R-:W-:Y:S01]  /*9400*/  BAR.SYNC.DEFER_BLOCKING 0x1, 0x100 ;  /* 0x0044000000007b1d */ /* 0x000fe20000010000 */
[----:B------:R-:W-:Y:S02]  /*9410*/  F2FP.PACK_AB R2, R97, R96 ;  /* 0x000000606102723e */ /* 0x000fe400000000ff */
[----:B------:R-:W-:Y:S02]  /*9420*/  F2FP.PACK_AB R3, R29, R28 ;  /* 0x0000001c1d03723e */ /* 0x000fe400000000ff */
[----:B------:R-:W-:Y:S02]  /*9430*/  F2FP.PACK_AB R4, R57, R56 ;  /* 0x000000383904723e */ /* 0x000fe400000000ff */
[----:B------:R-:W-:-:S02]  /*9440*/  ISETP.NE.U32.AND P2, PT, RZ, c[0x0][0x500], PT ;  /* 0x00014000ff007a0c */ /* 0x000fc40003f45070 */
[----:B------:R-:W-:Y:S02]  /*9450*/  ISETP.NE.U32.AND P3, PT, RZ, c[0x0][0x508], PT ;  /* 0x00014200ff007a0c */ /* 0x000fe40003f65070 */
[----:B------:R-:W-:Y:S02]  /*9460*/  ISETP.NE.AND.EX P2, PT, RZ, c[0x0][0x504], PT, P2 ;  /* 0x00014100ff007a0c */ /* 0x000fe40003f45320 */
[----:B------:R-:W-:Y:S01]  /*9470*/  ISETP.NE.AND.EX P3, PT, RZ, c[0x0][0x50c], PT, P3 ;  /* 0x00014300ff007a0c */ /* 0x000fe20003f65330 */
[----:B------:R3:W-:Y:S04]  /*9480*/  STS [R223], R0 ;  /* 0x00000000df007388 */ /* 0x0007e80000000800 */
[----:B------:R4:W-:Y:S04]  /*9490*/  STS [R223+0x400], R2 ;  /* 0x00040002df007388 */ /* 0x0009e80000000800 */
[----:B------:R1:W-:Y:S01]  /*94a0*/  STS [R224], R3 ;  /* 0x00000003e0007388 */ /* 0x0003e20000000800 */
[----:B---3--:R-:W-:-:S02]  /*94b0*/  F2FP.PACK_AB R0, R85, R84 ;  /* 0x000000545500723e */ /* 0x008fc400000000ff */
[----:B----4-:R-:W-:-:S03]  /*94c0*/  F2FP.PACK_AB R2, R31, R30 ;  /* 0x0000001e1f02723e */ /* 0x010fc600000000ff */
[----:B------:R3:W-:Y:S01]  /*94d0*/  STS [R224+0x400], R0 ;  /* 0x00040000e0007388 */ /* 0x0007e20000000800 */
[----:B-1----:R-:W-:-:S03]  /*94e0*/  F2FP.PACK_AB R3, R127, R126 ;  /* 0x0000007e7f03723e */ /* 0x002fc600000000ff */
[----:B------:R1:W-:Y:S04]  /*94f0*/  STS [R226], R2 ;  /* 0x00000002e2007388 */ /* 0x0003e80000000800 */
[----:B------:R4:W-:Y:S01]  /*9500*/  STS [R226+0x400], R3 ;  /* 0x00040003e2007388 */ /* 0x0009e20000000800 */
[----:B---3--:R-:W-:Y:S02]  /*9510*/  F2FP.PACK_AB R0, R33, R32 ;  /* 0x000000202100723e */ /* 0x008fe400000000ff */
[----:B-1----:R-:W-:-:S03]  /*9520*/  F2FP.PACK_AB R2, R123, R122 ;  /* 0x0000007a7b02723e */ /* 0x002fc600000000ff */
[----:B------:R1:W-:Y:S01]  /*9530*/  STS [R225], R0 ;  /* 0x00000000e1007388 */ /* 0x0003e20000000800 */
[----:B----4-:R-:W-:-:S03]  /*9540*/  F2FP.PACK_AB R3, R35, R34 ;  /* 0x000000222303723e */ /* 0x010fc600000000ff */
[----:B------:R3:W-:Y:S01]  /*9550*/  STS [R225+0x400], R2 ;  /* 0x00040002e1007388 */ /* 0x0007e20000000800 */
[----:B-1----:R-:W-:Y:S02]  /*9560*/  F2FP.PACK_AB R0, R89, R88 ;  /* 0x000000585900723e */ /* 0x002fe400000000ff */
[----:B---3--:R-:W-:Y:S01]  /*9570*/  F2FP.PACK_AB R2, R101, R100 ;  /* 0x000000646502723e */ /* 0x008fe200000000ff */
[----:B--2---:R1:W-:Y:S04]  /*9580*/  STS [R5], R3 ;  /* 0x0000000305007388 */ /* 0x0043e80000000800 */
[----:B------:R2:W-:Y:S04]  /*9590*/  STS [R5+0x400], R0 ;  /* 0x0004000005007388 */ /* 0x0005e80000000800 */
[----:B------:R3:W-:Y:S01]  /*95a0*/  STS [R251], R2 ;  /* 0x00000002fb007388 */ /* 0x0007e20000000800 */
[----:B-1----:R-:W-:-:S02]  /*95b0*/  F2FP.PACK_AB R3, R119, R118 ;  /* 0x000000767703723e */ /* 0x002fc400000000ff */
[----:B--2---:R-:W-:-:S03]  /*95c0*/  F2FP.PACK_AB R0, R109, R108 ;  /* 0x0000006c6d00723e */ /* 0x004fc600000000ff */
[----:B------:R1:W-:Y:S01]  /*95d0*/  STS [R251+0x400], R3 ;  /* 0x00040003fb007388 */ /* 0x0003e20000000800 */
[----:B---3--:R-:W-:-:S03]  /*95e0*/  F2FP.PACK_AB R2, R111, R110 ;  /* 0x0000006e6f02723e */ /* 0x008fc600000000ff */
[----:B------:R2:W-:Y:S04]  /*95f0*/  STS [R252], R0 ;  /* 0x00000000fc007388 */ /* 0x0005e80000000800 */
[----:B------:R3:W-:Y:S01]  /*9600*/  STS [R252+0x400], R2 ;  /* 0x00040002fc007388 */ /* 0x0007e20000000800 */
[----:B-1----:R-:W-:Y:S02]  /*9610*/  F2FP.PACK_AB R3, R105, R104 ;  /* 0x000000686903723e */ /* 0x002fe400000000ff */
[----:B--2---:R-:W-:-:S03]  /*9620*/  F2FP.PACK_AB R0, R93, R92 ;  /* 0x0000005c5d00723e */ /* 0x004fc600000000ff */
[----:B------:R1:W-:Y:S01]  /*9630*/  STS [R250], R3 ;  /* 0x00000003fa007388 */ /* 0x0003e20000000800 */
[----:B---3--:R-:W-:-:S03]  /*9640*/  F2FP.PACK_AB R2, R37, R36 ;  /* 0x000000242502723e */ /* 0x008fc600000000ff */
[----:B------:R2:W-:Y:S04]  /*9650*/  STS [R250+0x400], R0 ;  /* 0x00040000fa007388 */ /* 0x0005e80000000800 */
[----:B------:R3:W-:Y:S01]  /*9660*/  STS [R223+0x4000], R2 ;  /* 0x00400002df007388 */ /* 0x0007e20000000800 */
[----:B-1----:R-:W-:Y:S02]  /*9670*/  F2FP.PACK_AB R3, R125, R124 ;  /* 0x0000007c7d03723e */ /* 0x002fe400000000ff */
[----:B--2---:R-:W-:-:S03]  /*9680*/  F2FP.PACK_AB R0, R41, R40 ;  /* 0x000000282900723e */ /* 0x004fc600000000ff */
[----:B------:R1:W-:Y:S01]  /*9690*/  STS [R223+0x4400], R3 ;  /* 0x00440003df007388 */ /* 0x0003e20000000800 */
        /* <DEDUP_REMOVED lines=14> */
[----:B------:R3:W-:Y:S04]  /*9780*/  STS [R5+0x4400], R2 ;  /* 0x0044000205007388 */ /* 0x0007e80000000800 */
[----:B------:R4:W-:Y:S01]  /*9790*/  STS [R251+0x4000], R4 ;  /* 0x00400004fb007388 */ /* 0x0009e20000000800 */
[----:B-1----:R-:W-:Y:S02]  /*97a0*/  F2FP.PACK_AB R3, R61, R60 ;  /* 0x0000003c3d03723e */ /* 0x002fe400000000ff */
[----:B--2---:R-:W-:-:S02]  /*97b0*/  F2FP.PACK_AB R0, R51, R50 ;  /* 0x000000323300723e */ /* 0x004fc400000000ff */
[----:B---3--:R-:W-:-:S03]  /*97c0*/  F2FP.PACK_AB R2, R65, R64 ;  /* 0x000000404102723e */ /* 0x008fc600000000ff */
[----:B------:R1:W-:Y:S01]  /*97d0*/  STS [R251+0x4400], R0 ;  /* 0x00440000fb007388 */ /* 0x0003e20000000800 */
[----:B----4-:R-:W-:-:S03]  /*97e0*/  F2FP.PACK_AB R4, R131, R130 ;  /* 0x000000828304723e */ /* 0x010fc600000000ff */
[----:B------:R2:W-:Y:S04]  /*97f0*/  STS [R252+0x4000], R3 ;  /* 0x00400003fc007388 */ /* 0x0005e80000000800 */
[----:B------:R3:W-:Y:S04]  /*9800*/  STS [R252+0x4400], R4 ;  /* 0x00440004fc007388 */ /* 0x0007e80000000800 */
[----:B------:R4:W-:Y:S01]  /*9810*/  STS [R250+0x4000], R2 ;  /* 0x00400002fa007388 */ /* 0x0009e20000000800 */
[----:B-1----:R-:W-:Y:S02]  /*9820*/  F2FP.PACK_AB R0, R67, R66 ;  /* 0x000000424300723e */ /* 0x002fe400000000ff */
[----:B--2---:R-:W-:-:S03]  /*9830*/  F2FP.PACK_AB R3, R39, R38 ;  /* 0x000000262703723e */ /* 0x004fc600000000ff */
[----:B------:R1:W-:Y:S01]  /*9840*/  STS [R250+0x4400], R0 ;  /* 0x00440000fa007388 */ /* 0x0003e20000000800 */
[----:B---3--:R-:W-:-:S03]  /*9850*/  F2FP.PACK_AB R4, R113, R112 ;  /* 0x000000707104723e */ /* 0x008fc600000000ff */
[----:B------:R2:W-:Y:S01]  /*9860*/  STS [R223+0x8400], R3 ;  /* 0x00840003df007388 */ /* 0x0005e20000000800 */
[----:B----4-:R-:W-:-:S03]  /*9870*/  F2FP.PACK_AB R2, R69, R68 ;  /* 0x000000444502723e */ /* 0x010fc600000000ff */
        /* <DEDUP_REMOVED lines=13> */
[----:B---3--:R-:W-:Y:S02]  /*9950*/  F2FP.PACK_AB R4, R71, R70 ;  /* 0x000000464704723e */ /* 0x008fe400000000ff */
[----:B----4-:R-:W-:Y:S02]  /*9960*/  F2FP.PACK_AB R2, R63, R62 ;  /* 0x0000003e3f02723e */ /* 0x010fe400000000ff */
[----:B-1----:R-:W-:-:S05]  /*9970*/  F2FP.PACK_AB R0, R121, R120 ;  /* 0x000000787900723e */ /* 0x002fca00000000ff */
[----:B------:R1:W-:Y:S04]  /*9980*/  STS [R5+0x8000], R0 ;  /* 0x0080000005007388 */ /* 0x0003e80000000800 */
[----:B------:R2:W-:Y:S04]  /*9990*/  STS [R5+0x8400], R4 ;  /* 0x0084000405007388 */ /* 0x0005e80000000800 */
[----:B------:R3:W-:Y:S04]  /*99a0*/  STS [R251+0x8000], R3 ;  /* 0x00800003fb007388 */ /* 0x0007e80000000800 */
[----:B------:R4:W-:Y:S01]  /*99b0*/  STS [R251+0x8400], R2 ;  /* 0x00840002fb007388 */ /* 0x0009e20000000800 */
[----:B-1----:R-:W-:-:S02]  /*99c0*/  F2FP.PACK_AB R0, R81, R80 ;  /* 0x000000505100723e */ /* 0x002fc400000000ff */
[----:B--2---:R-:W-:-:S03]  /*99d0*/  @P3 IADD3 R4, P0, R216, c[0x0][0x508], RZ ;  /* 0x00014200d8043a10 */ /* 0x004fc60007f1e0ff */
[----:B------:R1:W-:Y:S01]  /*99e0*/  STS [R252+0x8000], R0 ;  /* 0x00800000fc007388 */ /* 0x0003e20000000800 */
[----:B---3--:R-:W-:Y:S02]  /*99f0*/  F2FP.PACK_AB R3, R27, R26 ;  /* 0x0000001a1b03723e */ /* 0x008fe400000000ff */
[----:B------:R-:W-:Y:S02]  /*9a00*/  @P3 IADD3.X R5, R217, c[0x0][0x50c], RZ, P0, !PT ;  /* 0x00014300d9053a10 */ /* 0x000fe400007fe4ff */
[----:B----4-:R-:W-:-:S05]  /*9a10*/  F2FP.PACK_AB R2, R43, R42 ;  /* 0x0000002a2b02723e */ /* 0x010fca00000000ff */
[----:B------:R2:W-:Y:S04]  /*9a20*/  STS [R252+0x8400], R2 ;  /* 0x00840002fc007388 */ /* 0x0005e80000000800 */
[----:B------:R3:W-:Y:S01]  /*9a30*/  STS [R250+0x8400], R3 ;  /* 0x00840003fa007388 */ /* 0x0007e20000000800 */
[----:B-1----:R-:W-:-:S05]  /*9a40*/  F2FP.PACK_AB R0, R25, R24 ;  /* 0x000000181900723e */ /* 0x002fca00000000ff */
[----:B------:R1:W-:Y:S04]  /*9a50*/  STS [R250+0x8000], R0 ;  /* 0x00800000fa007388 */ /* 0x0003e80000000800 */
[----:B------:R-:W-:Y:S01]  /*9a60*/  BAR.SYNC.DEFER_BLOCKING 0x1, 0x100 ;  /* 0x0044000000007b1d */ /* 0x000fe20000010000 */
[----:B--2---:R-:W-:-:S04]  /*9a70*/  IADD3 R2, P1, R216, c[0x0][0x500], RZ ;  /* 0x00014000d8027a10 */ /* 0x004fc80007f3e0ff */
[----:B---3--:R-:W-:Y:S01]  /*9a80*/  IADD3.X R3, R217, c[0x0][0x504], RZ, P1, !PT ;  /* 0x00014100d9037a10 */ /* 0x008fe20000ffe4ff */
[----:B-1----:R-:W-:Y:S01]  /*9a90*/  IMAD.MOV.U32 R0, RZ, RZ, RZ ;  /* 0x000000ffff007224 */ /* 0x002fe200078e00ff */
[C---:B------:R-:W-:Y:S01]  /*9aa0*/  ISETP.NE.AND P0, PT, R218.reuse, RZ, PT ;  /* 0x000000ffda00720c */ /* 0x040fe20003f05270 */
[----:B------:R1:W5:Y:S04]  /*9ab0*/  @P3 LDG.E R14, [R4.64] ;  /* 0x00000006040e3981 */ /* 0x000368000c1e1900 */
[----:B------:R2:W5:Y:S01]  /*9ac0*/  @P2 LDG.E R0, [R2.64] ;  /* 0x0000000602002981 */ /* 0x000562000c1e1900 */
[----:B-1----:R-:W-:Y:S01]  /*9ad0*/  SEL R5, R218, c[0x0][0x3d4], P0 ;  /* 0x0000f500da057a07 */ /* 0x002fe20000000000 */
[----:B------:R-:W-:Y:S05]  /*9ae0*/  @P3 BRA `(.L_x_68) ;  /* 0x0000004000003947 */ /* 0x000fea0003800000 */
[----:B------:R-:W-:Y:S05]  /*9af0*/  @!P2 BRA `(.L_x_68) ;  /* 0x000000300000a947 */ /* 0x000fea0003800000 */
[----:B------:R1:W3:Y:S04]  /*9b00*/  LDG.E R4, [R2.64] ;  /* 0x0000000602047981 */ /* 0x0002e8000c1e1900 */
[----:B-12---:R-:W3:Y:S02]  /*9b10*/  LDG.E R2, [R2.64+0x4] ;  /* 0x0000040602027981 */ /* 0x006ee4000c1e1900 */
[----:B---3-5:R-:W-:-:S02]  /*9b20*/  IADD3 R14, -R4, R2, RZ ;  /* 0x00000002040e7210 */ /* 0x028fc40007ffe1ff */
.L_x_68:
[----:B--2---:R-:W2:Y:S01]  /*9b30*/  LDL R3, [R1+0xc] ;  /* 0x00000c0001037983 */ /* 0x004ea20000100800 */
[----:B------:R-:W-:Y:S01]  /*9b40*/  IMAD.MOV.U32 R9, RZ, RZ, 0x368 ;  /* 0x00000368ff097424 */ /* 0x000fe200078e00ff */
[----:B------:R-:W-:Y:S01]  /*9b50*/  ISETP.GT.AND P3, PT, R5, 0x1, PT ;  /* 0x000000010500780c */ /* 0x000fe20003f64270 */
[----:B------:R-:W-:Y:S01]  /*9b60*/  IMAD.MOV.U32 R2, RZ, RZ, c[0x0][0x4e8] ;  /* 0x00013a00ff027624 */ /* 0x000fe200078e00ff */
[----:B------:R-:W3:Y:S01]  /*9b70*/  LDL R82, [R1+0x8] ;  /* 0x0000080001527983 */ /* 0x000ee20000100800 */
[----:B------:R-:W-:-:S02]  /*9b80*/  ISETP.NE.U32.AND P0, PT, RZ, c[0x0][0x500], PT ;  /* 0x00014000ff007a0c */ /* 0x000fc40003f05070 */
[----:B------:R-:W-:Y:S02]  /*9b90*/  SEL R9, R9, 0x328, P3 ;  /* 0x0000032809097807 */ /* 0x000fe40001800000 */
[----:B------:R-:W-:Y:S02]  /*9ba0*/  ISETP.NE.AND.EX P0, PT, RZ, c[0x0][0x504], PT, P0 ;  /* 0x00014100ff007a0c */ /* 0x000fe40003f05300 */
[----:B------:R-:W1:Y:S01]  /*9bb0*/  LDC.64 R4, c[0x0][R9+0x170] ;  /* 0x00005c0009047b82 */ /* 0x000e620000000a00 */
[----:B------:R-:W-:Y:S02]  /*9bc0*/  ISETP.NE.AND P2, PT, R2, 0x1, PT ;  /* 0x000000010200780c */ /* 0x000fe40003f45270 */
[----:B------:R-:W-:-:S05]  /*9bd0*/  SEL R8, R211, RZ, !P0 ;  /* 0x000000ffd3087207 */ /* 0x000fca0004000000 */
[----:B------:R-:W4:Y:S08]  /*9be0*/  LDC.64 R16, c[0x0][R9+0x168] ;  /* 0x00005a0009107b82 */ /* 0x000f300000000a00 */
[----:B------:R1:W2:Y:S08]  /*9bf0*/  LDC.64 R18, c[0x0][R9+0x178] ;  /* 0x00005e0009127b82 */ /* 0x0002b00000000a00 */
[----:B------:R1:W2:Y:S01]  /*9c00*/  LDC.64 R20, c[0x0][R9+0x160] ;  /* 0x0000580009147b82 */ /* 0x0002a20000000a00 */
[----:B------:R-:W-:Y:S01]  /*9c10*/  LOP3.LUT R10, R214, 0xffff, RZ, 0xc0, !PT ;  /* 0x0000ffffd60a7812 */ /* 0x000fe200078ec0ff */
[----:B------:R-:W4:Y:S01]  /*9c20*/  S2R R83, SR_TID.X ;  /* 0x0000000000537919 */ /* 0x000f220000002100 */
[----:B-1----:R-:W-:-:S03]  /*9c30*/  IMAD R2, R5, R8, RZ ;  /* 0x0000000805027224 */ /* 0x002fc600078e02ff */
[----:B----4-:R-:W-:-:S04]  /*9c40*/  IMAD.WIDE.U32 R6, R16, R10, RZ ;  /* 0x0000000a10067225 */ /* 0x010fc800078e00ff */
[----:B------:R-:W-:Y:S01]  /*9c50*/  IMAD R9, R17, R10, RZ ;  /* 0x0000000a11097224 */ /* 0x000fe200078e02ff */
[----:B------:R-:W-:-:S04]  /*9c60*/  SHF.R.S32.HI R79, RZ, 0x1f, R83 ;  /* 0x0000001fff4f7819 */ /* 0x000fc80000011453 */
[----:B------:R-:W-:-:S04]  /*9c70*/  LEA.HI R79, R79, R83, RZ, 0x5 ;  /* 0x000000534f4f7211 */ /* 0x000fc800078f28ff */
[----:B------:R-:W-:-:S05]  /*9c80*/  LOP3.LUT R79, R79, 0xffffffe0, RZ, 0xc0, !PT ;  /* 0xffffffe04f4f7812 */ /* 0x000fca00078ec0ff */
[----:B------:R-:W-:Y:S02]  /*9c90*/  IMAD.IADD R79, R83, 0x1, -R79 ;  /* 0x00000001534f7824 */ /* 0x000fe400078e0a4f */
[----:B--2---:R-:W-:Y:S01]  /*9ca0*/  IMAD R12, R213, 0x80, R3 ;  /* 0x00000080d50c7824 */ /* 0x004fe200078e0203 */
[----:B------:R-:W-:-:S05]  /*9cb0*/  SEL R3, R220, RZ, !P0 ;  /* 0x000000ffdc037207 */ /* 0x000fca0004000000 */
[----:B------:R-:W-:Y:S02]  /*9cc0*/  IMAD R11, R4, R3, R2 ;  /* 0x00000003040b7224 */ /* 0x000fe400078e0202 */
[----:B------:R-:W-:-:S04]  /*9cd0*/  @P2 IMAD.HI.U32 R3, R12, c[0x0][0x4ec], RZ ;  /* 0x00013b000c032a27 */ /* 0x000fc800078e00ff */
[----:B------:R-:W-:-:S04]  /*9ce0*/  IMAD.WIDE.U32 R4, R4, R8, RZ ;  /* 0x0000000804047225 */ /* 0x000fc800078e00ff */
[----:B------:R-:W-:Y:S01]  /*9cf0*/  IMAD.MOV.U32 R2, RZ, RZ, R12 ;  /* 0x000000ffff027224 */ /* 0x000fe200078e000c */
[----:B------:R-:W-:Y:S02]  /*9d00*/  @P2 SHF.R.U32.HI R2, RZ, c[0x0][0x4f0], R3 ;  /* 0x00013c00ff022a19 */ /* 0x000fe40000011603 */
[----:B------:R-:W-:Y:S02]  /*9d10*/  SEL R3, R221, RZ, P3 ;  /* 0x000000ffdd037207 */ /* 0x000fe40001800000 */
[--C-:B-----5:R-:W-:Y:S01]  /*9d20*/  IADD3 R15, P1, P0, R4, R6, R0.reuse ;  /* 0x00000006040f7210 */ /* 0x120fe2000783e000 */
[----:B------:R-:W-:Y:S01]  /*9d30*/  IMAD.IADD R6, R7, 0x1, R9 ;  /* 0x0000000107067824 */ /* 0x000fe200078e0209 */
[----:B------:R-:W-:Y:S01]  /*9d40*/  SHF.R.S32.HI R9, RZ, 0x1f, R0 ;  /* 0x0000001fff097819 */ /* 0x000fe20000011400 */
[----:B------:R-:W-:Y:S02]  /*9d50*/  IMAD.IADD R13, R5, 0x1, R11 ;  /* 0x00000001050d7824 */ /* 0x000fe400078e020b */
[----:B------:R-:W-:-:S02]  /*9d60*/  IMAD.MOV R7, RZ, RZ, -R2 ;  /* 0x000000ffff077224 */ /* 0x000fc400078e0a02 */
[-C--:B------:R-:W-:Y:S02]  /*9d70*/  IMAD R11, R19, R3.reuse, RZ ;  /* 0x00000003130b7224 */ /* 0x080fe400078e02ff */
[----:B------:R-:W-:Y:S01]  /*9d80*/  IMAD.WIDE.U32 R4, R18, R3, RZ ;  /* 0x0000000312047225 */ /* 0x000fe200078e00ff */
[----:B------:R-:W-:-:S03]  /*9d90*/  IADD3.X R13, R13, R6, R9, P1, P0 ;  /* 0x000000060d0d7210 */ /* 0x000fc60000fe0409 */
[----:B------:R-:W-:Y:S01]  /*9da0*/  IMAD R3, R7, c[0x0][0x4e8], R12 ;  /* 0x00013a0007037a24 */ /* 0x000fe200078e020c */
[----:B------:R-:W-:Y:S01]  /*9db0*/  IADD3 R4, P1, P0, R2, R15, R4 ;  /* 0x0000000f02047210 */ /* 0x000fe2000783e004 */
[----:B------:R-:W-:Y:S01]  /*9dc0*/  IMAD.IADD R11, R5, 0x1, R11 ;  /* 0x00000001050b7824 */ /* 0x000fe200078e020b */
[----:B------:R-:W-:Y:S01]  /*9dd0*/  SHF.R.S32.HI R5, RZ, 0x1f, R2 ;  /* 0x0000001fff057819 */ /* 0x000fe20000011402 */
[----:B------:R-:W-:Y:S01]  /*9de0*/  IMAD R2, R21, R3, RZ ;  /* 0x0000000315027224 */ /* 0x000fe200078e02ff */
[----:B------:R-:W-:Y:S02]  /*9df0*/  SHF.R.S32.HI R6, RZ, 0x1f, R3 ;  /* 0x0000001fff067819 */ /* 0x000fe40000011403 */
[----:B------:R-:W-:Y:S01]  /*9e00*/  IADD3.X R5, R5, R13, R11, P1, P0 ;  /* 0x0000000d05057210 */ /* 0x000fe20000fe040b */
[----:B------:R-:W-:Y:S02]  /*9e10*/  IMAD.MOV.U32 R7, RZ, RZ, c[0x0][0x4a8] ;  /* 0x00012a00ff077624 */ /* 0x000fe400078e00ff */
[----:B------:R-:W-:-:S02]  /*9e20*/  IMAD R6, R20, R6, R2 ;  /* 0x0000000614067224 */ /* 0x000fc400078e0202 */
[----:B------:R-:W-:Y:S01]  /*9e30*/  IMAD.WIDE.U32 R2, R20, R3, R4 ;  /* 0x0000000314027225 */ /* 0x000fe200078e0004 */
[----:B------:R-:W-:-:S03]  /*9e40*/  SEL R4, R7, c[0x0][0x450], P3 ;  /* 0x0001140007047a07 */ /* 0x000fc60001800000 */
[----:B------:R-:W-:Y:S01]  /*9e50*/  IMAD.MOV.U32 R5, RZ, RZ, c[0x0][0x4ac] ;  /* 0x00012b00ff057624 */ /* 0x000fe200078e00ff */
[----:B------:R-:W-:Y:S01]  /*9e60*/  LEA R4, P0, R2, R4, 0x2 ;  /* 0x0000000402047211 */ /* 0x000fe200078010ff */
[----:B------:R-:W-:-:S03]  /*9e70*/  IMAD.IADD R3, R3, 0x1, R6 ;  /* 0x0000000103037824 */ /* 0x000fc600078e0206 */
[----:B------:R-:W-:-:S04]  /*9e80*/  SEL R5, R5, c[0x0][0x454], P3 ;  /* 0x0001150005057a07 */ /* 0x000fc80001800000 */
[----:B------:R-:W-:Y:S01]  /*9e90*/  LEA.HI.X R2, R2, R5, R3, 0x2, P0 ;  /* 0x0000000502027211 */ /* 0x000fe200000f1403 */
[----:B------:R-:W-:Y:S04]  /*9ea0*/  SHFL.IDX PT, R6, R4, RZ, 0x1c1f ;  /* 0x001c1fff04067589 */ /* 0x000fe800000e0000 */
[----:B------:R-:W1:Y:S04]  /*9eb0*/  SHFL.IDX PT, R7, R2, RZ, 0x1c1f ;  /* 0x001c1fff02077589 */ /* 0x000e6800000e0000 */
[----:B------:R-:W-:Y:S04]  /*9ec0*/  SHFL.IDX PT, R4, R4, 0x1, 0x1c1f ;  /* 0x003c1f0004047f89 */ /* 0x000fe800000e0000 */
[----:B------:R3:W2:Y:S01]  /*9ed0*/  SHFL.IDX PT, R5, R2, 0x1, 0x1c1f ;  /* 0x003c1f0002057f89 */ /* 0x0006a200000e0000 */
[----:B------:R-:W-:Y:S01]  /*9ee0*/  IMAD R11, R14, c[0x0][0x4e8], RZ ;  /* 0x00013a000e0b7a24 */ /* 0x000fe200078e02ff */
[----:B------:R-:W-:Y:S01]  /*9ef0*/  LOP3.LUT P0, RZ, R79, 0x3, RZ, 0xc0, !PT ;  /* 0x000000034fff7812 */ /* 0x000fe2000780c0ff */
[----:B---3--:R-:W-:-:S05]  /*9f00*/  IMAD R2, R213, 0x80, R82 ;  /* 0x00000080d5027824 */ /* 0x008fca00078e0252 */
[C---:B------:R-:W-:Y:S02]  /*9f10*/  IADD3 R3, R2.reuse, 0x8, RZ ;  /* 0x0000000802037810 */ /* 0x040fe40007ffe0ff */
[-C--:B------:R-:W-:Y:S02]  /*9f20*/  ISETP.GE.OR P1, PT, R2, R11.reuse, P0 ;  /* 0x0000000b0200720c */ /* 0x080fe40000726670 */
[----:B------:R-:W-:-:S11]  /*9f30*/  ISETP.GE.OR P0, PT, R3, R11, P0 ;  /* 0x0000000b0300720c */ /* 0x000fd60000706670 */
[----:B-1----:R1:W-:Y:S01]  /*9f40*/  @!P1 ST.E [R6.64], R23 ;  /* 0x0000001706009985 */ /* 0x0023e2000c101906 */
[----:B------:R-:W-:-:S03]  /*9f50*/  ISETP.GE.AND P1, PT, R2, R11, PT ;  /* 0x0000000b0200720c */ /* 0x000fc60003f26270 */
[----:B--2---:R1:W-:Y:S01]  /*9f60*/  @!P0 ST.E [R4.64], R22 ;  /* 0x0000001604008985 */ /* 0x0043e2000c101906 */
[----:B------:R-:W-:Y:S01]  /*9f70*/  ISETP.GE.AND P0, PT, R3, R11, PT ;  /* 0x0000000b0300720c */ /* 0x000fe20003f06270 */
[----:B------:R-:W-:Y:S05]  /*9f80*/  @P3 BRA `(.L_x_69) ;  /* 0x0000088000003947 */ /* 0x000fea0003800000 */
[----:B-1----:R-:W-:Y:S01]  /*9f90*/  IMAD R4, R9, c[0x0][0x3a0], RZ ;  /* 0x0000e80009047a24 */ /* 0x002fe200078e02ff */
[----:B------:R-:W-:Y:S01]  /*9fa0*/  SHF.R.S32.HI R5, RZ, 0x1f, R8 ;  /* 0x0000001fff057819 */ /* 0x000fe20000011408 */
[C---:B------:R-:W-:Y:S01]  /*9fb0*/  IMAD.WIDE.U32 R2, R0.reuse, c[0x0][0x3a0], RZ ;  /* 0x0000e80000027a25 */ /* 0x040fe200078e00ff */
[----:B------:R1:W2:Y:S03]  /*9fc0*/  LDS.128 R28, [R187+0x80] ;  /* 0x00008000bb1c7984 */ /* 0x0002a60000000c00 */
[----:B------:R-:W-:Y:S01]  /*9fd0*/  IMAD R0, R0, c[0x0][0x3a4], R4 ;  /* 0x0000e90000007a24 */ /* 0x000fe200078e0204 */
[----:B------:R-:W-:Y:S01]  /*9fe0*/  LEA R4, R196, R200, 0x5 ;  /* 0x000000c8c4047211 */ /* 0x000fe200078e28ff */
[----:B------:R1:W3:Y:S01]  /*9ff0*/  LDS.128 R40, [R187+0x1080] ;  /* 0x00108000bb287984 */ /* 0x0002e20000000c00 */
[----:B------:R-:W-:-:S02]  /*a000*/  IMAD R5, R5, c[0x0][0x3f0], RZ ;  /* 0x0000fc0005057a24 */ /* 0x000fc400078e02ff */
[----:B------:R-:W-:Y:S01]  /*a010*/  IADD3 R3, R3, R0, RZ ;  /* 0x0000000003037210 */ /* 0x000fe20007ffe0ff */
[----:B------:R1:W4:Y:S01]  /*a020*/  LDS.128 R52, [R187+0x2080] ;  /* 0x00208000bb347984 */ /* 0x0003220000000c00 */
[----:B------:R-:W-:Y:S01]  /*a030*/  LEA R4, R213, R4, 0x7 ;  /* 0x00000004d5047211 */ /* 0x000fe200078e38ff */
[----:B------:R-:W-:Y:S02]  /*a040*/  IMAD R7, R8, c[0x0][0x3f4], R5 ;  /* 0x0000fd0008077a24 */ /* 0x000fe400078e0205 */
[----:B------:R-:W-:Y:S01]  /*a050*/  IMAD.WIDE.U32 R2, R10, c[0x0][0x3e8], R2 ;  /* 0x0000fa000a027a25 */ /* 0x000fe200078e0002 */
[----:B------:R1:W1:Y:S01]  /*a060*/  LDS.128 R60, [R187+0x3080] ;  /* 0x00308000bb3c7984 */ /* 0x0002620000000c00 */
[----:B------:R-:W-:Y:S02]  /*a070*/  MOV R0, R4 ;  /* 0x0000000400007202 */ /* 0x000fe40000000f00 */
[----:B------:R-:W-:Y:S01]  /*a080*/  @P2 IMAD.HI.U32 R6, R4, c[0x0][0x4ec], RZ ;  /* 0x00013b0004062a27 */ /* 0x000fe200078e00ff */
[----:B------:R1:W1:Y:S03]  /*a090*/  LDS.128 R24, [R187+0x4080] ;  /* 0x00408000bb187984 */ /* 0x0002660000000c00 */
[----:B------:R-:W-:Y:S01]  /*a0a0*/  IMAD R3, R10, c[0x0][0x3ec], R3 ;  /* 0x0000fb000a037a24 */ /* 0x000fe200078e0203 */
[----:B------:R1:W1:Y:S01]  /*a0b0*/  LDS.128 R36, [R187+0x5080] ;  /* 0x00508000bb247984 */ /* 0x0002620000000c00 */
[----:B------:R-:W-:-:S02]  /*a0c0*/  @P2 SHF.R.U32.HI R0, RZ, c[0x0][0x4f0], R6 ;  /* 0x00013c00ff002a19 */ /* 0x000fc40000011606 */
[----:B------:R-:W-:Y:S01]  /*a0d0*/  IMAD.WIDE.U32 R2, R8, c[0x0][0x3f0], R2 ;  /* 0x0000fc0008027a25 */ /* 0x000fe200078e0002 */
[----:B------:R1:W1:Y:S01]  /*a0e0*/  LDS.128 R48, [R187+0x6080] ;  /* 0x00608000bb307984 */ /* 0x0002620000000c00 */
[----:B------:R-:W-:Y:S02]  /*a0f0*/  SHF.R.S32.HI R6, RZ, 0x1f, R0 ;  /* 0x0000001fff067819 */ /* 0x000fe40000011400 */
[----:B------:R-:W-:Y:S01]  /*a100*/  IADD3 R5, -R0, RZ, RZ ;  /* 0x000000ff00057210 */ /* 0x000fe20007ffe1ff */
[----:B------:R1:W1:Y:S01]  /*a110*/  LDS.128 R56, [R187+0x7080] ;  /* 0x00708000bb387984 */ /* 0x0002620000000c00 */
[----:B------:R-:W-:Y:S01]  /*a120*/  IADD3 R3, R3, R7, RZ ;  /* 0x0000000703037210 */ /* 0x000fe20007ffe0ff */
[----:B------:R-:W-:Y:S02]  /*a130*/  IMAD R6, R6, c[0x0][0x3e0], RZ ;  /* 0x0000f80006067a24 */ /* 0x000fe400078e02ff */
[----:B------:R1:W1:Y:S01]  /*a140*/  LDS.128 R16, [R187+0x8080] ;  /* 0x00808000bb107984 */ /* 0x0002620000000c00 */
[----:B------:R-:W-:-:S02]  /*a150*/  IMAD R4, R5, c[0x0][0x4e8], R4 ;  /* 0x00013a0005047a24 */ /* 0x000fc400078e0204 */
[C---:B------:R-:W-:Y:S01]  /*a160*/  IMAD R5, R0.reuse, c[0x0][0x3e4], R6 ;  /* 0x0000f90000057a24 */ /* 0x040fe200078e0206 */
[----:B------:R1:W1:Y:S01]  /*a170*/  LDS.128 R32, [R187+0x9080] ;  /* 0x00908000bb207984 */ /* 0x0002620000000c00 */
[----:B------:R-:W-:Y:S01]  /*a180*/  IMAD.WIDE.U32 R2, R0, c[0x0][0x3e0], R2 ;  /* 0x0000f80000027a25 */ /* 0x000fe200078e0002 */
[----:B------:R-:W-:Y:S02]  /*a190*/  SHF.R.S32.HI R0, RZ, 0x1f, R4 ;  /* 0x0000001fff007819 */ /* 0x000fe40000011404 */
[----:B------:R1:W1:Y:S02]  /*a1a0*/  LDS.128 R44, [R187+0xa080] ;  /* 0x00a08000bb2c7984 */ /* 0x0002640000000c00 */
[----:B------:R-:W-:Y:S01]  /*a1b0*/  IADD3 R3, R3, R5, RZ ;  /* 0x0000000503037210 */ /* 0x000fe20007ffe0ff */
[----:B------:R-:W-:Y:S01]  /*a1c0*/  IMAD R0, R0, c[0x0][0x3d8], RZ ;  /* 0x0000f60000007a24 */ /* 0x000fe200078e02ff */
[----:B------:R1:W1:Y:S03]  /*a1d0*/  LDS.128 R64, [R187+0xb080] ;  /* 0x00b08000bb407984 */ /* 0x0002660000000c00 */
[----:B------:R-:W-:-:S04]  /*a1e0*/  IMAD.WIDE.U32 R2, R4, c[0x0][0x3d8], R2 ;  /* 0x0000f60004027a25 */ /* 0x000fc800078e0002 */
[----:B------:R-:W-:Y:S01]  /*a1f0*/  IMAD R0, R4, c[0x0][0x3dc], R0 ;  /* 0x0000f70004007a24 */ /* 0x000fe200078e0200 */
[----:B------:R-:W-:-:S04]  /*a200*/  LEA R12, P0, R2, c[0x0][0x380], 0x1 ;  /* 0x0000e000020c7a11 */ /* 0x000fc800078008ff */
[----:B------:R-:W-:-:S04]  /*a210*/  IADD3 R0, R3, R0, RZ ;  /* 0x0000000003007210 */ /* 0x000fc80007ffe0ff */
[----:B------:R-:W-:Y:S01]  /*a220*/  LEA.HI.X R9, R2, c[0x0][0x384], R0, 0x1, P0 ;  /* 0x0000e10002097a11 */ /* 0x000fe200000f0c00 */
[----:B------:R-:W-:Y:S05]  /*a230*/  BRA.DIV ~URZ, `(.L_x_70) ;  /* 0x00003f927f007947 */ /* 0x000fea000b800000 */
[----:B--234-:R2:W3:Y:S02]  /*a240*/  SHFL.IDX PT, R8, R9, RZ, 0x181f ;  /* 0x00181fff09087589 */ /* 0x01c4e400000e0000 */
.L_x_141:
[----:B------:R-:W-:Y:S05]  /*a250*/  BRA.DIV ~URZ, `(.L_x_71) ;  /* 0x00003fe27f007947 */ /* 0x000fea000b800000 */
[----:B------:R4:W2:Y:S02]  /*a260*/  SHFL.IDX PT, R0, R12, RZ, 0x181f ;  /* 0x00181fff0c007589 */ /* 0x0008a400000e0000 */
.L_x_142:
[----:B------:R-:W-:Y:S01]  /*a270*/  LEA R10, R213, R200, 0x7 ;  /* 0x000000c8d50a7211 */ /* 0x000fe200078e38ff */
[----:B------:R-:W-:Y:S03]  /*a280*/  BSSY B0, `(.L_x_72) ;  /* 0x0000012000007945 */ /* 0x000fe60003800000 */
[----:B------:R-:W-:-:S13]  /*a290*/  ISETP.GE.AND P0, PT, R10, R11, PT ;  /* 0x0000000b0a00720c */ /* 0x000fda0003f06270 */
[----:B------:R-:W-:Y:S05]  /*a2a0*/  @P0 BRA `(.L_x_73) ;  /* 0x000000f000000947 */ /* 0x000fea0003800000 */
[----:B------:R-:W-:Y:S02]  /*a2b0*/  ISETP.GE.AND P5, PT, R192, c[0x0][0x3c8], PT ;  /* 0x0000f200c0007a0c */ /* 0x000fe40003fa6270 */
[----:B------:R-:W-:Y:S02]  /*a2c0*/  ISETP.GE.AND P4, PT, R197, c[0x0][0x3c8], PT ;  /* 0x0000f200c5007a0c */ /* 0x000fe40003f86270 */
[----:B------:R-:W-:Y:S02]  /*a2d0*/  ISETP.GE.AND P3, PT, R198, c[0x0][0x3c8], PT ;  /* 0x0000f200c6007a0c */ /* 0x000fe40003f66270 */
[----:B------:R-:W-:Y:S02]  /*a2e0*/  SHF.R.S32.HI R15, RZ, 0x1f, R192 ;  /* 0x0000001fff0f7819 */ /* 0x000fe400000114c0 */
[----:B------:R-:W-:Y:S02]  /*a2f0*/  SHF.R.S32.HI R14, RZ, 0x1f, R197 ;  /* 0x0000001fff0e7819 */ /* 0x000fe400000114c5 */
[----:B------:R-:W-:-:S03]  /*a300*/  SHF.R.S32.HI R13, RZ, 0x1f, R198 ;  /* 0x0000001fff0d7819 */ /* 0x000fc600000114c6 */
[-C--:B--2---:R-:W-:Y:S02]  /*a310*/  @!P5 LEA R6, P2, R192, R0.reuse, 0x1 ;  /* 0x00000000c006d211 */ /* 0x084fe400078408ff */
[CC--:B------:R-:W-:Y:S02]  /*a320*/  @!P4 LEA R4, P1, R197.reuse, R0.reuse, 0x1 ;  /* 0x00000000c504c211 */ /* 0x0c0fe400078208ff */
[----:B------:R-:W-:Y:S02]  /*a330*/  @!P3 LEA R2, P0, R198, R0, 0x1 ;  /* 0x00000000c602b211 */ /* 0x000fe400078008ff */
[-C--:B---3--:R-:W-:Y:S02]  /*a340*/  @!P5 LEA.HI.X R7, R192, R8.reuse, R15, 0x1, P2 ;  /* 0x00000008c007d211 */ /* 0x088fe400010f0c0f */
[-C--:B------:R-:W-:Y:S02]  /*a350*/  @!P4 LEA.HI.X R5, R197, R8.reuse, R14, 0x1, P1 ;  /* 0x00000008c505c211 */ /* 0x080fe400008f0c0e */
[----:B------:R-:W-:Y:S01]  /*a360*/  @!P3 LEA.HI.X R3, R198, R8, R13, 0x1, P0 ;  /* 0x00000008c603b211 */ /* 0x000fe200000f0c0d */
[----:B------:R2:W-:Y:S04]  /*a370*/  @!P5 ST.E.128 [R6.64], R28 ;  /* 0x0000001c0600d985 */ /* 0x0005e8000c101d06 */
[----:B-1----:R2:W-:Y:S04]  /*a380*/  @!P4 ST.E.128 [R4.64], R24 ;  /* 0x000000180400c985 */ /* 0x0025e8000c101d06 */
[----:B------:R2:W-:Y:S02]  /*a390*/  @!P3 ST.E.128 [R2.64], R16 ;  /* 0x000000100200b985 */ /* 0x0005e4000c101d06 */
.L_x_73:
[----:B------:R-:W-:Y:S05]  /*a3a0*/  BSYNC B0 ;  /* 0x0000000000007941 */ /* 0x000fea0003800000 */
.L_x_72:
[----:B------:R-:W-:Y:S05]  /*a3b0*/  BRA.DIV ~URZ, `(.L_x_74) ;  /* 0x00003ef27f007947 */ /* 0x000fea000b800000 */
[----:B---3--:R3:W4:Y:S04]  /*a3c0*/  SHFL.IDX PT, R8, R9, 0x1, 0x181f ;  /* 0x00381f0009087f89 */ /* 0x00872800000e0000 */
[----:B--2---:R3:W2:Y:S02]  /*a3d0*/  SHFL.IDX PT, R0, R12, 0x1, 0x181f ;  /* 0x00381f000c007f89 */ /* 0x0046a400000e0000 */
.L_x_143:
[----:B------:R-:W-:Y:S01]  /*a3e0*/  IADD3 R2, R10, 0x20, RZ ;  /* 0x000000200a027810 */ /* 0x000fe20007ffe0ff */
        /* <DEDUP_REMOVED lines=12> */
[-C--:B----4-:R-:W-:Y:S02]  /*a4b0*/  @!P2 LEA.HI.X R7, R192, R8.reuse, R15, 0x1, P5 ;  /* 0x00000008c007a211 */ /* 0x090fe400028f0c0f */
[-C--:B------:R-:W-:Y:S02]  /*a4c0*/  @!P1 LEA.HI.X R5, R197, R8.reuse, R14, 0x1, P4 ;  /* 0x00000008c5059211 */ /* 0x080fe400020f0c0e */
[----:B------:R-:W-:Y:S01]  /*a4d0*/  @!P0 LEA.HI.X R3, R198, R8, R13, 0x1, P3 ;  /* 0x00000008c6038211 */ /* 0x000fe200018f0c0d */
[----:B------:R2:W-:Y:S04]  /*a4e0*/  @!P2 ST.E.128 [R6.64], R40 ;  /* 0x000000280600a985 */ /* 0x0005e8000c101d06 */
[----:B-1----:R2:W-:Y:S04]  /*a4f0*/  @!P1 ST.E.128 [R4.64], R36 ;  /* 0x0000002404009985 */ /* 0x0025e8000c101d06 */
[----:B------:R2:W-:Y:S02]  /*a500*/  @!P0 ST.E.128 [R2.64], R32 ;  /* 0x0000002002008985 */ /* 0x0005e4000c101d06 */
.L_x_76:
[----:B------:R-:W-:Y:S05]  /*a510*/  BSYNC B0 ;  /* 0x0000000000007941 */ /* 0x000fea0003800000 */
.L_x_75:
[----:B------:R-:W-:Y:S05]  /*a520*/  BRA.DIV ~URZ, `(.L_x_77) ;  /* 0x00003e527f007947 */ /* 0x000fea000b800000 */
[----:B----4-:R4:W3:Y:S02]  /*a530*/  SHFL.IDX PT, R8, R9, 0x2, 0x181f ;  /* 0x00581f0009087f89 */ /* 0x0108e400000e0000 */
.L_x_144:
[----:B------:R-:W-:Y:S05]  /*a540*/  BRA.DIV ~URZ, `(.L_x_78) ;  /* 0x00003ea27f007947 */ /* 0x000fea000b800000 */
[----:B--2---:R2:W4:Y:S02]  /*a550*/  SHFL.IDX PT, R0, R12, 0x2, 0x181f ;  /* 0x00581f000c007f89 */ /* 0x00452400000e0000 */
.L_x_145:
        /* <DEDUP_REMOVED lines=10> */
[-C--:B----4-:R-:W-:Y:S02]  /*a600*/  @!P2 LEA R6, P5, R192, R0.reuse, 0x1 ;  /* 0x00000000c006a211 */ /* 0x090fe400078a08ff */
        /* <DEDUP_REMOVED lines=8> */
.L_x_80:
[----:B------:R-:W-:Y:S05]  /*a690*/  BSYNC B0 ;  /* 0x0000000000007941 */ /* 0x000fea0003800000 */
.L_x_79:
[----:B------:R-:W-:Y:S05]  /*a6a0*/  BRA.DIV ~URZ, `(.L_x_81) ;  /* 0x00003db27f007947 */ /* 0x000fea000b800000 */
[----:B---3--:R3:W2:Y:S04]  /*a6b0*/  SHFL.IDX PT, R6, R9, 0x3, 0x181f ;  /* 0x00781f0009067f89 */ /* 0x0086a800000e0000 */
[----:B----4-:R3:W4:Y:S02]  /*a6c0*/  SHFL.IDX PT, R0, R12, 0x3, 0x181f ;  /* 0x00781f000c007f89 */ /* 0x01072400000e0000 */
.L_x_146:
[----:B------:R-:W-:-:S04]  /*a6d0*/  IADD3 R2, R10, 0x60, RZ ;  /* 0x000000600a027810 */ /* 0x000fc80007ffe0ff */
[----:B------:R-:W-:-:S13]  /*a6e0*/  ISETP.GE.AND P0, PT, R2, R11, PT ;  /* 0x0000000b0200720c */ /* 0x000fda0003f06270 */
[----:B------:R-:W-:Y:S05]  /*a6f0*/  @P0 BRA `(.L_x_82) ;  /* 0x00001f5000000947 */ /* 0x000fea0003800000 */
[----:B------:R-:W-:Y:S02]  /*a700*/  ISETP.GE.AND P1, PT, R192, c[0x0][0x3c8], PT ;  /* 0x0000f200c0007a0c */ /* 0x000fe40003f26270 */
[----:B------:R-:W-:Y:S02]  /*a710*/  ISETP.GE.AND P0, PT, R197, c[0x0][0x3c8], PT ;  /* 0x0000f200c5007a0c */ /* 0x000fe40003f06270 */
[----:B------:R-:W-:Y:S02]  /*a720*/  SHF.R.S32.HI R8, RZ, 0x1f, R192 ;  /* 0x0000001fff087819 */ /* 0x000fe400000114c0 */
[----:B------:R-:W-:-:S07]  /*a730*/  SHF.R.S32.HI R7, RZ, 0x1f, R197 ;  /* 0x0000001fff077819 */ /* 0x000fce00000114c5 */
[CC--:B----4-:R-:W-:Y:S02]  /*a740*/  @!P1 LEA R4, P3, R192.reuse, R0.reuse, 0x1 ;  /* 0x00000000c0049211 */ /* 0x0d0fe400078608ff */
[C---:B------:R-:W-:Y:S02]  /*a750*/  @!P0 LEA R2, P2, R197.reuse, R0, 0x1 ;  /* 0x00000000c5028211 */ /* 0x040fe400078408ff */
[-C--:B--2---:R-:W-:Y:S02]  /*a760*/  @!P1 LEA.HI.X R5, R192, R6.reuse, R8, 0x1, P3 ;  /* 0x00000006c0059211 */ /* 0x084fe400018f0c08 */
[----:B------:R-:W-:-:S03]  /*a770*/  @!P0 LEA.HI.X R3, R197, R6, R7, 0x1, P2 ;  /* 0x00000006c5038211 */ /* 0x000fc600010f0c07 */
[----:B-1----:R1:W-:Y:S04]  /*a780*/  @!P1 ST.E.128 [R4.64], R60 ;  /* 0x0000003c04009985 */ /* 0x0023e8000c101d06 */
[----:B------:R1:W-:Y:S01]  /*a790*/  @!P0 ST.E.128 [R2.64], R56 ;  /* 0x0000003802008985 */ /* 0x0003e2000c101d06 */
[----:B------:R-:W-:-:S13]  /*a7a0*/  ISETP.GE.AND P0, PT, R198, c[0x0][0x3c8], PT ;  /* 0x0000f200c6007a0c */ /* 0x000fda0003f06270 */
[----:B------:R-:W-:Y:S05]  /*a7b0*/  @P0 BRA `(.L_x_82) ;  /* 0x00001e9000000947 */ /* 0x000fea0003800000 */
[----:B------:R-:W-:Y:S02]  /*a7c0*/  SHF.R.S32.HI R7, RZ, 0x1f, R198 ;  /* 0x0000001fff077819 */ /* 0x000fe400000114c6 */
[----:B-1----:R-:W-:-:S04]  /*a7d0*/  LEA R2, P0, R198, R0, 0x1 ;  /* 0x00000000c6027211 */ /* 0x002fc800078008ff */
[----:B------:R-:W-:-:S05]  /*a7e0*/  LEA.HI.X R3, R198, R6, R7, 0x1, P0 ;  /* 0x00000006c6037211 */ /* 0x000fca00000f0c07 */
[----:B------:R1:W-:Y:S01]  /*a7f0*/  ST.E.128 [R2.64], R64 ;  /* 0x0000004002007985 */ /* 0x0003e2000c101d06 */
[----:B------:R-:W-:Y:S05]  /*a800*/  BRA `(.L_x_82) ;  /* 0x00001e4000007947 */ /* 0x000fea0003800000 */
.L_x_69:
[----:B-1----:R-:W-:Y:S02]  /*a810*/  IMAD R4, R9, c[0x0][0x408], RZ ;  /* 0x0001020009047a24 */ /* 0x002fe400078e02ff */
[----:B------:R-:W-:-:S04]  /*a820*/  IMAD.WIDE.U32 R2, R0, c[0x0][0x408], RZ ;  /* 0x0001020000027a25 */ /* 0x000fc800078e00ff */
[----:B------:R-:W-:Y:S02]  /*a830*/  IMAD R0, R0, c[0x0][0x40c], R4 ;  /* 0x0001030000007a24 */ /* 0x000fe400078e0204 */
[----:B------:R-:W-:-:S03]  /*a840*/  @P2 IMAD.HI.U32 R5, R12, c[0x0][0x4ec], RZ ;  /* 0x00013b000c052a27 */ /* 0x000fc600078e00ff */
[----:B------:R-:W-:Y:S02]  /*a850*/  IADD3 R3, R3, R0, RZ ;  /* 0x0000000003037210 */ /* 0x000fe40007ffe0ff */
[----:B------:R-:W-:-:S03]  /*a860*/  SHF.R.S32.HI R0, RZ, 0x1f, R8 ;  /* 0x0000001fff007819 */ /* 0x000fc60000011408 */
[----:B------:R-:W-:-:S04]  /*a870*/  IMAD.WIDE.U32 R2, R10, c[0x0][0x438], R2 ;  /* 0x00010e000a027a25 */ /* 0x000fc800078e0002 */
[----:B------:R-:W-:Y:S02]  /*a880*/  IMAD R0, R0, c[0x0][0x440], RZ ;  /* 0x0001100000007a24 */ /* 0x000fe400078e02ff */
[----:B------:R-:W-:Y:S02]  /*a890*/  IMAD R3, R10, c[0x0][0x43c], R3 ;  /* 0x00010f000a037a24 */ /* 0x000fe400078e0203 */
[C---:B------:R-:W-:Y:S01]  /*a8a0*/  IMAD R4, R8.reuse, c[0x0][0x444], R0 ;  /* 0x0001110008047a24 */ /* 0x040fe200078e0200 */
[----:B------:R-:W-:Y:S01]  /*a8b0*/  MOV R0, R12 ;  /* 0x0000000c00007202 */ /* 0x000fe20000000f00 */
[----:B------:R-:W-:Y:S01]  /*a8c0*/  IMAD.WIDE.U32 R2, R8, c[0x0][0x440], R2 ;  /* 0x0001100008027a25 */ /* 0x000fe200078e0002 */
[----:B------:R-:W-:-:S04]  /*a8d0*/  @P2 SHF.R.U32.HI R0, RZ, c[0x0][0x4f0], R5 ;  /* 0x00013c00ff002a19 */ /* 0x000fc80000011605 */
[----:B------:R-:W-:Y:S02]  /*a8e0*/  IADD3 R3, R3, R4, RZ ;  /* 0x0000000403037210 */ /* 0x000fe40007ffe0ff */
[----:B------:R-:W-:Y:S02]  /*a8f0*/  SHF.R.S32.HI R5, RZ, 0x1f, R0 ;  /* 0x0000001fff057819 */ /* 0x000fe40000011400 */
[----:B------:R-:W-:Y:S01]  /*a900*/  IADD3 R4, -R0, RZ, RZ ;  /* 0x000000ff00047210 */ /* 0x000fe20007ffe1ff */
[----:B------:R-:W-:-:S04]  /*a910*/  IMAD.WIDE.U32 R2, R221, c[0x0][0x448], R2 ;  /* 0x00011200dd027a25 */ /* 0x000fc800078e0002 */
[----:B------:R-:W-:Y:S02]  /*a920*/  IMAD R5, R5, c[0x0][0x430], RZ ;  /* 0x00010c0005057a24 */ /* 0x000fe400078e02ff */
[----:B------:R-:W-:Y:S02]  /*a930*/  IMAD R3, R221, c[0x0][0x44c], R3 ;  /* 0x00011300dd037a24 */ /* 0x000fe400078e0203 */
[----:B------:R-:W-:Y:S02]  /*a940*/  IMAD R4, R4, c[0x0][0x4e8], R12 ;  /* 0x00013a0004047a24 */ /* 0x000fe400078e020c */
[C---:B------:R-:W-:Y:S02]  /*a950*/  IMAD R5, R0.reuse, c[0x0][0x434], R5 ;  /* 0x00010d0000057a24 */ /* 0x040fe400078e0205 */
[----:B------:R-:W-:Y:S01]  /*a960*/  IMAD.WIDE.U32 R2, R0, c[0x0][0x430], R2 ;  /* 0x00010c0000027a25 */ /* 0x000fe200078e0002 */
[----:B------:R-:W-:-:S04]  /*a970*/  SHF.R.S32.HI R0, RZ, 0x1f, R4 ;  /* 0x0000001fff007819 */ /* 0x000fc80000011404 */
[----:B------:R-:W-:Y:S01]  /*a980*/  IADD3 R3, R3, R5, RZ ;  /* 0x0000000503037210 */ /* 0x000fe20007ffe0ff */
[----:B------:R-:W-:-:S04]  /*a990*/  IMAD R0, R0, c[0x0][0x428], RZ ;  /* 0x00010a0000007a24 */ /* 0x000fc800078e02ff */
[----:B------:R-:W-:-:S04]  /*a9a0*/  IMAD.WIDE.U32 R2, R4, c[0x0][0x428], R2 ;  /* 0x00010a0004027a25 */ /* 0x000fc800078e0002 */
[----:B------:R-:W-:Y:S01]  /*a9b0*/  IMAD R4, R4, c[0x0][0x42c], R0 ;  /* 0x00010b0004047a24 */ /* 0x000fe200078e0200 */
[----:B------:R-:W-:-:S04]  /*a9c0*/  LEA R12, P2, R2, c[0x0][0x400], 0x2 ;  /* 0x00010000020c7a11 */ /* 0x000fc800078410ff */
[----:B------:R-:W-:-:S04]  /*a9d0*/  IADD3 R4, R3, R4, RZ ;  /* 0x0000000403047210 */ /* 0x000fc80007ffe0ff */
[----:B------:R-:W-:Y:S01]  /*a9e0*/  LEA.HI.X R5, R2, c[0x0][0x404], R4, 0x2, P2 ;  /* 0x0001010002057a11 */ /* 0x000fe200010f1404 */
[----:B------:R-:W-:Y:S05]  /*a9f0*/  BRA.DIV ~URZ, `(.L_x_83) ;  /* 0x00003b327f007947 */ /* 0x000fea000b800000 */
[----:B------:R1:W2:Y:S02]  /*aa00*/  SHFL.IDX PT, R4, R5, RZ, 0x1c1f ;  /* 0x001c1fff05047589 */ /* 0x0002a400000e0000 */
.L_x_147:
[----:B------:R-:W-:Y:S05]  /*aa10*/  BRA.DIV ~URZ, `(.L_x_84) ;  /* 0x00003b827f007947 */ /* 0x000fea000b800000 */
[----:B------:R3:W4:Y:S02]  /*aa20*/  SHFL.IDX PT, R0, R12, RZ, 0x1c1f ;  /* 0x001c1fff0c007589 */ /* 0x00072400000e0000 */
.L_x_148:
[----:B------:R-:W-:Y:S01]  /*aa30*/  BSSY B0, `(.L_x_85) ;  /* 0x000007a000007945 */ /* 0x000fe20003800000 */
[----:B------:R-:W-:Y:S05]  /*aa40*/  @P1 BRA `(.L_x_86) ;  /* 0x0000078000001947 */ /* 0x000fea0003800000 */
[----:B------:R-:W-:Y:S02]  /*aa50*/  ISETP.GE.AND P4, PT, R222, c[0x0][0x3c8], PT ;  /* 0x0000f200de007a0c */ /* 0x000fe40003f86270 */
[----:B------:R-:W-:Y:S02]  /*aa60*/  ISETP.GE.AND P2, PT, R249, c[0x0][0x3c8], PT ;  /* 0x0000f200f9007a0c */ /* 0x000fe40003f46270 */
[----:B------:R-:W-:Y:S02]  /*aa70*/  ISETP.GE.AND P5, PT, R248, c[0x0][0x3c8], PT ;  /* 0x0000f200f8007a0c */ /* 0x000fe40003fa6270 */
[----:B------:R-:W-:Y:S02]  /*aa80*/  ISETP.GE.AND P1, PT, R247, c[0x0][0x3c8], PT ;  /* 0x0000f200f7007a0c */ /* 0x000fe40003f26270 */
[----:B------:R-:W-:-:S02]  /*aa90*/  SHF.R.S32.HI R8, RZ, 0x1f, R249 ;  /* 0x0000001fff087819 */ /* 0x000fc400000114f9 */
[----:B------:R-:W-:Y:S02]  /*aaa0*/  ISETP.GE.AND P6, PT, R246, c[0x0][0x3c8], PT ;  /* 0x0000f200f6007a0c */ /* 0x000fe40003fc6270 */
[----:B------:R-:W-:Y:S01]  /*aab0*/  SHF.R.S32.HI R9, RZ, 0x1f, R248 ;  /* 0x0000001fff097819 */ /* 0x000fe200000114f8 */
[----:B----4-:R-:W-:Y:S01]  /*aac0*/  @!P4 IMAD.MOV.U32 R6, RZ, RZ, R0 ;  /* 0x000000ffff06c224 */ /* 0x010fe200078e0000 */
[----:B------:R-:W-:Y:S01]  /*aad0*/  SHF.R.S32.HI R10, RZ, 0x1f, R234 ;  /* 0x0000001fff0a7819 */ /* 0x000fe200000114ea */
[----:B--2---:R-:W-:Y:S01]  /*aae0*/  @!P4 IMAD.MOV.U32 R7, RZ, RZ, R4 ;  /* 0x000000ffff07c224 */ /* 0x004fe200078e0004 */
[C---:B------:R-:W-:Y:S02]  /*aaf0*/  @!P2 LEA R2, P3, R249.reuse, R0, 0x2 ;  /* 0x00000000f902a211 */ /* 0x040fe400078610ff */
[----:B------:R-:W-:Y:S01]  /*ab00*/  SHF.R.S32.HI R11, RZ, 0x1f, R233 ;  /* 0x0000001fff0b7819 */ /* 0x000fe200000114e9 */
[----:B------:R-:W-:Y:S01]  /*ab10*/  @!P4 IMAD.WIDE R6, R222, 0x4, R6 ;  /* 0x00000004de06c825 */ /* 0x000fe200078e0206 */
[----:B------:R-:W-:-:S02]  /*ab20*/  @!P2 LEA.HI.X R3, R249, R4, R8, 0x2, P3 ;  /* 0x00000004f903a211 */ /* 0x000fc400018f1408 */
[----:B------:R-:W-:Y:S02]  /*ab30*/  SHF.R.S32.HI R8, RZ, 0x1f, R247 ;  /* 0x0000001fff087819 */ /* 0x000fe400000114f7 */
[----:B------:R2:W-:Y:S01]  /*ab40*/  @!P4 ST.E.64 [R6.64], R132 ;  /* 0x000000840600c985 */ /* 0x0005e2000c101b06 */
[----:B------:R-:W-:Y:S02]  /*ab50*/  SHF.R.S32.HI R13, RZ, 0x1f, R230 ;  /* 0x0000001fff0d7819 */ /* 0x000fe400000114e6 */
[----:B------:R-:W-:Y:S01]  /*ab60*/  SHF.R.S32.HI R15, RZ, 0x1f, R229 ;  /* 0x0000001fff0f7819 */ /* 0x000fe200000114e5 */
[----:B------:R4:W-:Y:S01]  /*ab70*/  @!P2 ST.E.64 [R2.64], R28 ;  /* 0x0000001c0200a985 */ /* 0x0009e2000c101b06 */
[----:B------:R-:W-:Y:S02]  /*ab80*/  ISETP.GE.AND P2, PT, R245, c[0x0][0x3c8], PT ;  /* 0x0000f200f5007a0c */ /* 0x000fe40003f46270 */
[----:B------:R-:W-:Y:S02]  /*ab90*/  SHF.R.S32.HI R14, RZ, 0x1f, R228 ;  /* 0x0000001fff0e7819 */ /* 0x000fe400000114e4 */
[----:B--2---:R-:W-:-:S02]  /*aba0*/  @!P5 LEA R6, P4, R248, R0, 0x2 ;  /* 0x00000000f806d211 */ /* 0x004fc400078810ff */
[C---:B----4-:R-:W-:Y:S02]  /*abb0*/  @!P1 LEA R2, P3, R247.reuse, R0, 0x2 ;  /* 0x00000000f7029211 */ /* 0x050fe400078610ff */
[-C--:B------:R-:W-:Y:S02]  /*abc0*/  @!P5 LEA.HI.X R7, R248, R4.reuse, R9, 0x2, P4 ;  /* 0x00000004f807d211 */ /* 0x080fe400020f1409 */
[----:B------:R-:W-:Y:S02]  /*abd0*/  @!P1 LEA.HI.X R3, R247, R4, R8, 0x2, P3 ;  /* 0x00000004f7039211 */ /* 0x000fe400018f1408 */
[----:B------:R-:W-:Y:S01]  /*abe0*/  SHF.R.S32.HI R9, RZ, 0x1f, R246 ;  /* 0x0000001fff097819 */ /* 0x000fe200000114f6 */
[----:B------:R2:W-:Y:S01]  /*abf0*/  @!P5 ST.E.64 [R6.64], R30 ;  /* 0x0000001e0600d985 */ /* 0x0005e2000c101b06 */
[----:B------:R-:W-:Y:S02]  /*ac00*/  ISETP.GE.AND P5, PT, R244, c[0x0][0x3c8], PT ;  /* 0x0000f200f4007a0c */ /* 0x000fe40003fa6270 */
[----:B------:R-:W-:Y:S01]  /*ac10*/  SHF.R.S32.HI R8, RZ, 0x1f, R245 ;  /* 0x0000001fff087819 */ /* 0x000fe200000114f5 */
[----:B------:R4:W-:Y:S01]  /*ac20*/  @!P1 ST.E.64 [R2.64], R32 ;  /* 0x0000002002009985 */ /* 0x0009e2000c101b06 */
[----:B------:R-:W-:-:S02]  /*ac30*/  ISETP.GE.AND P1, PT, R243, c[0x0][0x3c8], PT ;  /* 0x0000f200f3007a0c */ /* 0x000fc40003f26270 */
[CC--:B--2---:R-:W-:Y:S02]  /*ac40*/  @!P6 LEA R6, P4, R246.reuse, R0.reuse, 0x2 ;  /* 0x00000000f606e211 */ /* 0x0c4fe400078810ff */
[C---:B----4-:R-:W-:Y:S02]  /*ac50*/  @!P2 LEA R2, P3, R245.reuse, R0, 0x2 ;  /* 0x00000000f502a211 */ /* 0x050fe400078610ff */
[-C--:B------:R-:W-:Y:S02]  /*ac60*/  @!P6 LEA.HI.X R7, R246, R4.reuse, R9, 0x2, P4 ;  /* 0x00000004f607e211 */ /* 0x080fe400020f1409 */
[----:B------:R-:W-:Y:S02]  /*ac70*/  @!P2 LEA.HI.X R3, R245, R4, R8, 0x2, P3 ;  /* 0x00000004f503a211 */ /* 0x000fe400018f1408 */
[----:B------:R-:W-:Y:S01]  /*ac80*/  SHF.R.S32.HI R9, RZ, 0x1f, R244 ;  /* 0x0000001fff097819 */ /* 0x000fe200000114f4 */
[----:B------:R2:W-:Y:S01]  /*ac90*/  @!P6 ST.E.64 [R6.64], R34 ;  /* 0x000000220600e985 */ /* 0x0005e2000c101b06 */
[----:B------:R-:W-:-:S02]  /*aca0*/  ISETP.GE.AND P6, PT, R242, c[0x0][0x3c8], PT ;  /* 0x0000f200f2007a0c */ /* 0x000fc40003fc6270 */
[----:B------:R-:W-:Y:S01]  /*acb0*/  SHF.R.S32.HI R8, RZ, 0x1f, R243 ;  /* 0x0000001fff087819 */ /* 0x000fe200000114f3 */
[----:B------:R4:W-:Y:S01]  /*acc0*/  @!P2 ST.E.64 [R2.64], R100 ;  /* 0x000000640200a985 */ /* 0x0009e2000c101b06 */
[----:B------:R-:W-:Y:S02]  /*acd0*/  ISETP.GE.AND P2, PT, R241, c[0x0][0x3c8], PT ;  /* 0x0000f200f1007a0c */ /* 0x000fe40003f46270 */
[CC--:B--2---:R-:W-:Y:S02]  /*ace0*/  @!P5 LEA R6, P4, R244.reuse, R0.reuse, 0x2 ;  /* 0x00000000f406d211 */ /* 0x0c4fe400078810ff */
[C---:B----4-:R-:W-:Y:S02]  /*acf0*/  @!P1 LEA R2, P3, R243.reuse, R0, 0x2 ;  /* 0x00000000f3029211 */ /* 0x050fe400078610ff */
[-C--:B------:R-:W-:Y:S02]  /*ad00*/  @!P5 LEA.HI.X R7, R244, R4.reuse, R9, 0x2, P4 ;  /* 0x00000004f407d211 */ /* 0x080fe400020f1409 */
[----:B------:R-:W-:-:S02]  /*ad10*/  @!P1 LEA.HI.X R3, R243, R4, R8, 0x2, P3 ;  /* 0x00000004f3039211 */ /* 0x000fc400018f1408 */
[----:B------:R-:W-:Y:S01]  /*ad20*/  SHF.R.S32.HI R9, RZ, 0x1f, R242 ;  /* 0x0000001fff097819 */ /* 0x000fe200000114f2 */
[----:B------:R2:W-:Y:S01]  /*ad30*/  @!P5 ST.E.64 [R6.64], R108 ;  /* 0x0000006c0600d985 */ /* 0x0005e2000c101b06 */
[----:B------:R-:W-:Y:S02]  /*ad40*/  ISETP.GE.AND P5, PT, R240, c[0x0][0x3c8], PT ;  /* 0x0000f200f0007a0c */ /* 0x000fe40003fa6270 */
[----:B------:R-:W-:Y:S01]  /*ad50*/  SHF.R.S32.HI R8, RZ, 0x1f, R241 ;  /* 0x0000001fff087819 */ /* 0x000fe200000114f1 */
[----:B------:R4:W-:Y:S01]  /*ad60*/  @!P1 ST.E.64 [R2.64], R104 ;  /* 0x0000006802009985 */ /* 0x0009e2000c101b06 */
[----:B------:R-:W-:Y:S02]  /*ad70*/  ISETP.GE.AND P1, PT, R239, c[0x0][0x3c8], PT ;  /* 0x0000f200ef007a0c */ /* 0x000fe40003f26270 */
[-C--:B--2---:R-:W-:Y:S02]  /*ad80*/  @!P6 LEA R6, P4, R242, R0.reuse, 0x2 ;  /* 0x00000000f206e211 */ /* 0x084fe400078810ff */
[----:B----4-:R-:W-:-:S02]  /*ad90*/  @!P2 LEA R2, P3, R241, R0, 0x2 ;  /* 0x00000000f102a211 */ /* 0x010fc400078610ff */
        /* <DEDUP_REMOVED lines=25> */
[----:B------:R-:W-:Y:S01]  /*af30*/  ISETP.GE.AND P4, PT, R233, c[0x0][0x3c8], PT ;  /* 0x0000f200e9007a0c */ /* 0x000fe20003f86270 */
[----:B------:R4:W-:Y:S01]  /*af40*/  @!P2 ST.E.64 [R2.64], R56 ;  /* 0x000000380200a985 */ /* 0x0009e2000c101b06 */
[----:B------:R-:W-:Y:S02]  /*af50*/  SHF.R.S32.HI R8, RZ, 0x1f, R235 ;  /* 0x0000001fff087819 */ /* 0x000fe400000114eb */
[-C--:B--2---:R-:W-:Y:S02]  /*af60*/  @!P5 LEA R6, P3, R236, R0.reuse, 0x2 ;  /* 0x00000000ec06d211 */ /* 0x084fe400078610ff */
[----:B----4-:R-:W-:-:S02]  /*af70*/  @!P1 LEA R2, P2, R235, R0, 0x2 ;  /* 0x00000000eb029211 */ /* 0x010fc400078410ff */
[-C--:B------:R-:W-:Y:S02]  /*af80*/  @!P5 LEA.HI.X R7, R236, R4.reuse, R9, 0x2, P3 ;  /* 0x00000004ec07d211 */ /* 0x080fe400018f1409 */
[----:B------:R-:W-:Y:S02]  /*af90*/  ISETP.GE.AND P3, PT, R232, c[0x0][0x3c8], PT ;  /* 0x0000f200e8007a0c */ /* 0x000fe40003f66270 */
[----:B------:R-:W-:Y:S01]  /*afa0*/  @!P1 LEA.HI.X R3, R235, R4, R8, 0x2, P2 ;  /* 0x00000004eb039211 */ /* 0x000fe200010f1408 */
[----:B------:R2:W-:Y:S01]  /*afb0*/  @!P5 ST.E.64 [R6.64], R60 ;  /* 0x0000003c0600d985 */ /* 0x0005e2000c101b06 */
[----:B------:R-:W-:-:S03]  /*afc0*/  @!P6 LEA R8, P2, R234, R0, 0x2 ;  /* 0x00000000ea08e211 */ /* 0x000fc600078410ff */
[----:B------:R4:W-:Y:S01]  /*afd0*/  @!P1 ST.E.64 [R2.64], R64 ;  /* 0x0000004002009985 */ /* 0x0009e2000c101b06 */
[----:B------:R-:W-:Y:S02]  /*afe0*/  ISETP.GE.AND P1, PT, R231, c[0x0][0x3c8], PT ;  /* 0x0000f200e7007a0c */ /* 0x000fe40003f26270 */
[----:B------:R-:W-:Y:S02]  /*aff0*/  @!P6 LEA.HI.X R9, R234, R4, R10, 0x2, P2 ;  /* 0x00000004ea09e211 */ /* 0x000fe400010f140a */
[----:B------:R-:W-:-:S03]  /*b000*/  SHF.R.S32.HI R10, RZ, 0x1f, R232 ;  /* 0x0000001fff0a7819 */ /* 0x000fc600000114e8 */
[----:B------:R-:W-:Y:S01]  /*b010*/  @!P6 ST.E.64 [R8.64], R112 ;  /* 0x000000700800e985 */ /* 0x000fe2000c101b06 */
[----:B------:R-:W-:Y:S02]  /*b020*/  ISETP.GE.AND P6, PT, R230, c[0x0][0x3c8], PT ;  /* 0x0000f200e6007a0c */ /* 0x000fe40003fc6270 */
[CC--:B--2---:R-:W-:Y:S02]  /*b030*/  @!P3 LEA R6, P2, R232.reuse, R0.reuse, 0x2 ;  /* 0x00000000e806b211 */ /* 0x0c4fe400078410ff */
[C---:B----4-:R-:W-:Y:S02]  /*b040*/  @!P4 LEA R2, P5, R233.reuse, R0, 0x2 ;  /* 0x00000000e902c211 */ /* 0x050fe400078a10ff */
[-C--:B------:R-:W-:Y:S02]  /*b050*/  @!P3 LEA.HI.X R7, R232, R4.reuse, R10, 0x2, P2 ;  /* 0x00000004e807b211 */ /* 0x080fe400010f140a */
[----:B------:R-:W-:Y:S02]  /*b060*/  @!P4 LEA.HI.X R3, R233, R4, R11, 0x2, P5 ;  /* 0x00000004e903c211 */ /* 0x000fe400028f140b */
[----:B------:R-:W-:-:S02]  /*b070*/  ISETP.GE.AND P5, PT, R229, c[0x0][0x3c8], PT ;  /* 0x0000f200e5007a0c */ /* 0x000fc40003fa6270 */
[----:B------:R-:W-:Y:S01]  /*b080*/  SHF.R.S32.HI R10, RZ, 0x1f, R231 ;  /* 0x0000001fff0a7819 */ /* 0x000fe200000114e7 */
[----:B------:R2:W-:Y:S01]  /*b090*/  @!P4 ST.E.64 [R2.64], R68 ;  /* 0x000000440200c985 */ /* 0x0005e2000c101b06 */
[----:B------:R-:W-:-:S03]  /*b0a0*/  ISETP.GE.AND P4, PT, R228, c[0x0][0x3c8], PT ;  /* 0x0000f200e4007a0c */ /* 0x000fc60003f86270 */
[----:B------:R4:W-:Y:S01]  /*b0b0*/  @!P3 ST.E.64 [R6.64], R72 ;  /* 0x000000480600b985 */ /* 0x0009e2000c101b06 */
[----:B------:R-:W-:Y:S02]  /*b0c0*/  ISETP.GE.AND P3, PT, R227, c[0x0][0x3c8], PT ;  /* 0x0000f200e3007a0c */ /* 0x000fe40003f66270 */
[----:B--2---:R-:W-:-:S04]  /*b0d0*/  @!P1 LEA R2, P2, R231, R0, 0x2 ;  /* 0x00000000e7029211 */ /* 0x004fc800078410ff */
[----:B------:R-:W-:Y:S02]  /*b0e0*/  @!P1 LEA.HI.X R3, R231, R4, R10, 0x2, P2 ;  /* 0x00000004e7039211 */ /* 0x000fe400010f140a */
[----:B------:R-:W-:-:S03]  /*b0f0*/  @!P6 LEA R10, P2, R230, R0, 0x2 ;  /* 0x00000000e60ae211 */ /* 0x000fc600078410ff */
[----:B------:R2:W-:Y:S01]  /*b100*/  @!P1 ST.E.64 [R2.64], R76 ;  /* 0x0000004c02009985 */ /* 0x0005e2000c101b06 */
[C---:B------:R-:W-:Y:S02]  /*b110*/  @!P5 LEA R8, P1, R229.reuse, R0, 0x2 ;  /* 0x00000000e508d211 */ /* 0x040fe400078210ff */
[----:B------:R-:W-:Y:S02]  /*b120*/  @!P6 LEA.HI.X R11, R230, R4, R13, 0x2, P2 ;  /* 0x00000004e60be211 */ /* 0x000fe400010f140d */
[C---:B----4-:R-:W-:Y:S02]  /*b130*/  @!P4 LEA R6, P2, R228.reuse, R0, 0x2 ;  /* 0x00000000e406c211 */ /* 0x050fe400078410ff */
[-C--:B------:R-:W-:Y:S01]  /*b140*/  @!P5 LEA.HI.X R9, R229, R4.reuse, R15, 0x2, P1 ;  /* 0x00000004e509d211 */ /* 0x080fe200008f140f */
[----:B------:R4:W-:Y:S01]  /*b150*/  @!P6 ST.E.64 [R10.64], R120 ;  /* 0x000000780a00e985 */ /* 0x0009e2000c101b06 */
[----:B------:R-:W-:Y:S02]  /*b160*/  SHF.R.S32.HI R13, RZ, 0x1f, R227 ;  /* 0x0000001fff0d7819 */ /* 0x000fe400000114e3 */
[----:B------:R-:W-:Y:S01]  /*b170*/  @!P4 LEA.HI.X R7, R228, R4, R14, 0x2, P2 ;  /* 0x00000004e407c211 */ /* 0x000fe200010f140e */
[----:B------:R4:W-:Y:S04]  /*b180*/  @!P5 ST.E.64 [R8.64], R116 ;  /* 0x000000740800d985 */ /* 0x0009e8000c101b06 */
[----:B------:R4:W-:Y:S01]  /*b190*/  @!P4 ST.E.64 [R6.64], R80 ;  /* 0x000000500600c985 */ /* 0x0009e2000c101b06 */
[----:B--2---:R-:W-:-:S04]  /*b1a0*/  @!P3 LEA R2, P1, R227, R0, 0x2 ;  /* 0x00000000e302b211 */ /* 0x004fc800078210ff */
[----:B------:R-:W-:-:S05]  /*b1b0*/  @!P3 LEA.HI.X R3, R227, R4, R13, 0x2, P1 ;  /* 0x00000004e303b211 */ /* 0x000fca00008f140d */
[----:B------:R4:W-:Y:S04]  /*b1c0*/  @!P3 ST.E.64 [R2.64], R24 ;  /* 0x000000180200b985 */ /* 0x0009e8000c101b06 */
.L_x_86:
[----:B------:R-:W-:Y:S05]  /*b1d0*/  BSYNC B0 ;  /* 0x0000000000007941 */ /* 0x000fea0003800000 */
.L_x_85:
[----:B------:R-:W-:Y:S05]  /*b1e0*/  BRA.DIV ~URZ, `(.L_x_87) ;  /* 0x000034227f007947 */ /* 0x000fea000b800000 */
[----:B--2---:R2:W1:Y:S04]  /*b1f0*/  SHFL.IDX PT, R4, R5, 0x1, 0x1c1f ;  /* 0x003c1f0005047f89 */ /* 0x00446800000e0000 */
[----:B----4-:R2:W4:Y:S02]  /*b200*/  SHFL.IDX PT, R0, R12, 0x1, 0x1c1f ;  /* 0x003c1f000c007f89 */ /* 0x01052400000e0000 */
.L_x_149:
[----:B------:R-:W-:Y:S05]  /*b210*/  @P0 BRA `(.L_x_82) ;  /* 0x0000143000000947 */ /* 0x000fea0003800000 */
[----:B------:R-:W-:Y:S02]  /*b220*/  ISETP.GE.AND P4, PT, R222, c[0x0][0x3c8], PT ;  /* 0x0000f200de007a0c */ /* 0x000fe40003f86270 */
[----:B------:R-:W-:Y:S02]  /*b230*/  ISETP.GE.AND P3, PT, R249, c[0x0][0x3c8], PT ;  /* 0x0000f200f9007a0c */ /* 0x000fe40003f66270 */
[----:B------:R-:W-:Y:S02]  /*b240*/  ISETP.GE.AND P2, PT, R248, c[0x0][0x3c8], PT ;  /* 0x0000f200f8007a0c */ /* 0x000fe40003f46270 */
[----:B------:R-:W-:-:S02]  /*b250*/  ISETP.GE.AND P1, PT, R247, c[0x0][0x3c8], PT ;  /* 0x0000f200f7007a0c */ /* 0x000fc40003f26270 */
[----:B------:R-:W-:Y:S02]  /*b260*/  ISETP.GE.AND P0, PT, R246, c[0x0][0x3c8], PT ;  /* 0x0000f200f6007a0c */ /* 0x000fe40003f06270 */
[----:B-12---:R-:W-:Y:S02]  /*b270*/  SHF.R.S32.HI R5, RZ, 0x1f, R249 ;  /* 0x0000001fff057819 */ /* 0x006fe400000114f9 */
[----:B------:R-:W-:Y:S01]  /*b280*/  SHF.R.S32.HI R10, RZ, 0x1f, R247 ;  /* 0x0000001fff0a7819 */ /* 0x000fe200000114f7 */
[----:B----4-:R-:W-:Y:S01]  /*b290*/  @!P4 IMAD.MOV.U32 R6, RZ, RZ, R0 ;  /* 0x000000ffff06c224 */ /* 0x010fe200078e0000 */
[----:B------:R-:W-:Y:S01]  /*b2a0*/  SHF.R.S32.HI R11, RZ, 0x1f, R236 ;  /* 0x0000001fff0b7819 */ /* 0x000fe200000114ec */
[----:B------:R-:W-:Y:S01]  /*b2b0*/  @!P4 IMAD.MOV.U32 R7, RZ, RZ, R4 ;  /* 0x000000ffff07c224 */ /* 0x000fe200078e0004 */
[CC--:B------:R-:W-:Y:S02]  /*b2c0*/  @!P3 LEA R2, P5, R249.reuse, R0.reuse, 0x2 ;  /* 0x00000000f902b211 */ /* 0x0c0fe400078a10ff */
[----:B------:R-:W-:Y:S01]  /*b2d0*/  @!P2 LEA R8, P6, R248, R0, 0x2 ;  /* 0x00000000f808a211 */ /* 0x000fe200078c10ff */
[----:B------:R-:W-:Y:S01]  /*b2e0*/  @!P4 IMAD.WIDE R6, R222, 0x4, R6 ;  /* 0x00000004de06c825 */ /* 0x000fe200078e0206 */
[----:B------:R-:W-:-:S02]  /*b2f0*/  @!P3 LEA.HI.X R3, R249, R4, R5, 0x2, P5 ;  /* 0x00000004f903b211 */ /* 0x000fc400028f1405 */
[----:B------:R-:W-:Y:S02]  /*b300*/  SHF.R.S32.HI R5, RZ, 0x1f, R248 ;  /* 0x0000001fff057819 */ /* 0x000fe400000114f8 */
[----:B------:R1:W-:Y:S01]  /*b310*/  @!P4 ST.E.64 [R6.64], R96 ;  /* 0x000000600600c985 */ /* 0x0003e2000c101b06 */
[----:B------:R-:W-:Y:S02]  /*b320*/  ISETP.GE.AND P5, PT, R245, c[0x0][0x3c8], PT ;  /* 0x0000f200f5007a0c */ /* 0x000fe40003fa6270 */
[----:B------:R-:W-:Y:S01]  /*b330*/  ISETP.GE.AND P4, PT, R244, c[0x0][0x3c8], PT ;  /* 0x0000f200f4007a0c */ /* 0x000fe20003f86270 */
[----:B------:R2:W-:Y:S01]  /*b340*/  @!P3 ST.E.64 [R2.64], R84 ;  /* 0x000000540200b985 */ /* 0x0005e2000c101b06 */
[----:B------:R-:W-:Y:S02]  /*b350*/  @!P2 LEA.HI.X R9, R248, R4, R5, 0x2, P6 ;  /* 0x00000004f809a211 */ /* 0x000fe400030f1405 */
[----:B------:R-:W-:Y:S02]  /*b360*/  SHF.R.S32.HI R5, RZ, 0x1f, R246 ;  /* 0x0000001fff057819 */ /* 0x000fe400000114f6 */
[----:B------:R-:W-:Y:S01]  /*b370*/  SHF.R.S32.HI R13, RZ, 0x1f, R230 ;  /* 0x0000001fff0d7819 */ /* 0x000fe200000114e6 */
[----:B------:R4:W-:Y:S01]  /*b380*/  @!P2 ST.E.64 [R8.64], R126 ;  /* 0x0000007e0800a985 */ /* 0x0009e2000c101b06 */
[----:B------:R-:W-:-:S02]  /*b390*/  ISETP.GE.AND P2, PT, R242, c[0x0][0x3c8], PT ;  /* 0x0000f200f2007a0c */ /* 0x000fc40003f46270 */
[----:B---3--:R-:W-:Y:S02]  /*b3a0*/  SHF.R.S32.HI R12, RZ, 0x1f, R229 ;  /* 0x0000001fff0c7819 */ /* 0x008fe400000114e5 */
[CC--:B-1----:R-:W-:Y:S02]  /*b3b0*/  @!P1 LEA R6, P3, R247.reuse, R0.reuse, 0x2 ;  /* 0x00000000f7069211 */ /* 0x0c2fe400078610ff */
[C---:B--2---:R-:W-:Y:S02]  /*b3c0*/  @!P0 LEA R2, P6, R246.reuse, R0, 0x2 ;  /* 0x00000000f6028211 */ /* 0x044fe400078c10ff */
[-C--:B------:R-:W-:Y:S02]  /*b3d0*/  @!P1 LEA.HI.X R7, R247, R4.reuse, R10, 0x2, P3 ;  /* 0x00000004f7079211 */ /* 0x080fe400018f140a */
[----:B------:R-:W-:Y:S02]  /*b3e0*/  ISETP.GE.AND P3, PT, R243, c[0x0][0x3c8], PT ;  /* 0x0000f200f3007a0c */ /* 0x000fe40003f66270 */
[----:B------:R-:W-:Y:S01]  /*b3f0*/  @!P0 LEA.HI.X R3, R246, R4, R5, 0x2, P6 ;  /* 0x00000004f6038211 */ /* 0x000fe200030f1405 */
[----:B------:R1:W-:Y:S01]  /*b400*/  @!P1 ST.E.64 [R6.64], R122 ;  /* 0x0000007a06009985 */ /* 0x0003e2000c101b06 */
[----:B----4-:R-:W-:-:S02]  /*b410*/  @!P5 LEA R8, P1, R245, R0, 0x2 ;  /* 0x00000000f508d211 */ /* 0x010fc400078210ff */
[----:B------:R-:W-:Y:S01]  /*b420*/  SHF.R.S32.HI R5, RZ, 0x1f, R245 ;  /* 0x0000001fff057819 */ /* 0x000fe200000114f5 */
[----:B------:R2:W-:Y:S01]  /*b430*/  @!P0 ST.E.64 [R2.64], R88 ;  /* 0x0000005802008985 */ /* 0x0005e2000c101b06 */
[----:B------:R-:W-:Y:S02]  /*b440*/  SHF.R.S32.HI R10, RZ, 0x1f, R244 ;  /* 0x0000001fff0a7819 */ /* 0x000fe400000114f4 */
[----:B------:R-:W-:Y:S02]  /*b450*/  @!P5 LEA.HI.X R9, R245, R4, R5, 0x2, P1 ;  /* 0x00000004f509d211 */ /* 0x000fe400008f1405 */
[----:B------:R-:W-:Y:S02]  /*b460*/  ISETP.GE.AND P1, PT, R241, c[0x0][0x3c8], PT ;  /* 0x0000f200f1007a0c */ /* 0x000fe40003f26270 */
[----:B------:R-:W-:Y:S01]  /*b470*/  SHF.R.S32.HI R5, RZ, 0x1f, R243 ;  /* 0x0000001fff057819 */ /* 0x000fe200000114f3 */
[----:B------:R3:W-:Y:S01]  /*b480*/  @!P5 ST.E.64 [R8.64], R118 ;  /* 0x000000760800d985 */ /* 0x0007e2000c101b06 */
[----:B------:R-:W-:-:S02]  /*b490*/  ISETP.GE.AND P5, PT, R239, c[0x0][0x3c8], PT ;  /* 0x0000f200ef007a0c */ /* 0x000fc40003fa6270 */
[----:B-1----:R-:W-:-:S04]  /*b4a0*/  @!P4 LEA R6, P0, R244, R0, 0x2 ;  /* 0x00000000f406c211 */ /* 0x002fc800078010ff */
[----:B------:R-:W-:Y:S02]  /*b4b0*/  @!P4 LEA.HI.X R7, R244, R4, R10, 0x2, P0 ;  /* 0x00000004f407c211 */ /* 0x000fe400000f140a */
[----:B------:R-:W-:Y:S02]  /*b4c0*/  ISETP.GE.AND P0, PT, R240, c[0x0][0x3c8], PT ;  /* 0x0000f200f0007a0c */ /* 0x000fe40003f06270 */
[C---:B--2---:R-:W-:Y:S01]  /*b4d0*/  @!P3 LEA R2, P6, R243.reuse, R0, 0x2 ;  /* 0x00000000f302b211 */ /* 0x044fe200078c10ff */
[----:B------:R1:W-:Y:S01]  /*b4e0*/  @!P4 ST.E.64 [R6.64], R110 ;  /* 0x0000006e0600c985 */ /* 0x0003e2000c101b06 */
[----:B------:R-:W-:Y:S02]  /*b4f0*/  ISETP.GE.AND P4, PT, R238, c[0x0][0x3c8], PT ;  /* 0x0000f200ee007a0c */ /* 0x000fe40003f86270 */
[----:B------:R-:W-:Y:S02]  /*b500*/  @!P3 LEA.HI.X R3, R243, R4, R5, 0x2, P6 ;  /* 0x00000004f303b211 */ /* 0x000fe400030f1405 */
[----:B---3--:R-:W-:-:S02]  /*b510*/  @!P2 LEA R8, P6, R242, R0, 0x2 ;  /* 0x00000000f208a211 */ /* 0x008fc400078c10ff */
[----:B------:R-:W-:Y:S01]  /*b520*/  SHF.R.S32.HI R5, RZ, 0x1f, R242 ;  /* 0x0000001fff057819 */ /* 0x000fe200000114f2 */
[----:B------:R2:W-:Y:S01]  /*b530*/  @!P3 ST.E.64 [R2.64], R92 ;  /* 0x0000005c0200b985 */ /* 0x0005e2000c101b06 */
[----:B------:R-:W-:Y:S02]  /*b540*/  SHF.R.S32.HI R10, RZ, 0x1f, R241 ;  /* 0x0000001fff0a7819 */ /* 0x000fe400000114f1 */
[----:B------:R-:W-:Y:S02]  /*b550*/  @!P2 LEA.HI.X R9, R242, R4, R5, 0x2, P6 ;  /* 0x00000004f209a211 */ /* 0x000fe400030f1405 */
[----:B------:R-:W-:-:S03]  /*b560*/  SHF.R.S32.HI R5, RZ, 0x1f, R240 ;  /* 0x0000001fff057819 */ /* 0x000fc600000114f0 */
[----:B------:R3:W-:Y:S01]  /*b570*/  @!P2 ST.E.64 [R8.64], R124 ;  /* 0x0000007c0800a985 */ /* 0x0007e2000c101b06 */
[----:B------:R-:W-:Y:S02]  /*b580*/  ISETP.GE.AND P2, PT, R236, c[0x0][0x3c8], PT ;  /* 0x0000f200ec007a0c */ /* 0x000fe40003f46270 */
[----:B-1----:R-:W-:-:S04]  /*b590*/  @!P1 LEA R6, P3, R241, R0, 0x2 ;  /* 0x00000000f1069211 */ /* 0x002fc800078610ff */
[----:B------:R-:W-:Y:S02]  /*b5a0*/  @!P1 LEA.HI.X R7, R241, R4, R10, 0x2, P3 ;  /* 0x00000004f1079211 */ /* 0x000fe400018f140a */
[----:B------:R-:W-:Y:S02]  /*b5b0*/  ISETP.GE.AND P3, PT, R237, c[0x0][0x3c8], PT ;  /* 0x0000f200ed007a0c */ /* 0x000fe40003f66270 */
[C---:B--2---:R-:W-:Y:S01]  /*b5c0*/  @!P0 LEA R2, P6, R240.reuse, R0, 0x2 ;  /* 0x00000000f0028211 */ /* 0x044fe200078c10ff */
[----:B------:R1:W-:Y:S01]  /*b5d0*/  @!P1 ST.E.64 [R6.64], R106 ;  /* 0x0000006a06009985 */ /* 0x0003e2000c101b06 */
[----:B------:R-:W-:Y:S02]  /*b5e0*/  SHF.R.S32.HI R10, RZ, 0x1f, R238 ;  /* 0x0000001fff0a7819 */ /* 0x000fe400000114ee */
[----:B------:R-:W-:Y:S02]  /*b5f0*/  @!P0 LEA.HI.X R3, R240, R4, R5, 0x2, P6 ;  /* 0x00000004f0038211 */ /* 0x000fe400030f1405 */
[----:B------:R-:W-:-:S02]  /*b600*/  SHF.R.S32.HI R5, RZ, 0x1f, R239 ;  /* 0x0000001fff057819 */ /* 0x000fc400000114ef */
[----:B---3--:R-:W-:Y:S01]  /*b610*/  @!P5 LEA R8, P6, R239, R0, 0x2 ;  /* 0x00000000ef08d211 */ /* 0x008fe200078c10ff */
[----:B------:R2:W-:Y:S01]  /*b620*/  @!P0 ST.E.64 [R2.64], R46 ;  /* 0x0000002e02008985 */ /* 0x0005e2000c101b06 */
[----:B------:R-:W-:Y:S02]  /*b630*/  ISETP.GE.AND P1, PT, R235, c[0x0][0x3c8], PT ;  /* 0x0000f200eb007a0c */ /* 0x000fe40003f26270 */
[----:B------:R-:W-:Y:S02]  /*b640*/  @!P5 LEA.HI.X R9, R239, R4, R5, 0x2, P6 ;  /* 0x00000004ef09d211 */ /* 0x000fe400030f1405 */
[----:B------:R-:W-:-:S03]  /*b650*/  SHF.R.S32.HI R5, RZ, 0x1f, R237 ;  /* 0x0000001fff057819 */ /* 0x000fc600000114ed */
[----:B------:R3:W-:Y:S01]  /*b660*/  @!P5 ST.E.64 [R8.64], R128 ;  /* 0x000000800800d985 */ /* 0x0007e2000c101b06 */
[----:B-1----:R-:W-:-:S04]  /*b670*/  @!P4 LEA R6, P0, R238, R0, 0x2 ;  /* 0x00000000ee06c211 */ /* 0x002fc800078010ff */
[----:B------:R-:W-:Y:S02]  /*b680*/  @!P4 LEA.HI.X R7, R238, R4, R10, 0x2, P0 ;  /* 0x00000004ee07c211 */ /* 0x000fe400000f140a */
[----:B------:R-:W-:Y:S02]  /*b690*/  ISETP.GE.AND P0, PT, R234, c[0x0][0x3c8], PT ;  /* 0x0000f200ea007a0c */ /* 0x000fe40003f06270 */
[----:B--2---:R-:W-:Y:S01]  /*b6a0*/  @!P3 LEA R2, P6, R237, R0, 0x2 ;  /* 0x00000000ed02b211 */ /* 0x004fe200078c10ff */
[----:B------:R1:W-:Y:S01]  /*b6b0*/  @!P4 ST.E.64 [R6.64], R114 ;  /* 0x000000720600c985 */ /* 0x0003e2000c101b06 */
[----:B------:R-:W-:Y:S02]  /*b6c0*/  ISETP.GE.AND P4, PT, R233, c[0x0][0x3c8], PT ;  /* 0x0000f200e9007a0c */ /* 0x000fe40003f86270 */
[----:B------:R-:W-:Y:S02]  /*b6d0*/  @!P3 LEA.HI.X R3, R237, R4, R5, 0x2, P6 ;  /* 0x00000004ed03b211 */ /* 0x000fe400030f1405 */
[----:B------:R-:W-:-:S02]  /*b6e0*/  SHF.R.S32.HI R10, RZ, 0x1f, R235 ;  /* 0x0000001fff0a7819 */ /* 0x000fc400000114eb */
[C---:B---3--:R-:W-:Y:S01]  /*b6f0*/  @!P2 LEA R8, P5, R236.reuse, R0, 0x2 ;  /* 0x00000000ec08a211 */ /* 0x048fe200078a10ff */
[----:B------:R2:W-:Y:S01]  /*b700*/  @!P3 ST.E.64 [R2.64], R50 ;  /* 0x000000320200b985 */ /* 0x0005e2000c101b06 */
[----:B------:R-:W-:Y:S02]  /*b710*/  SHF.R.S32.HI R5, RZ, 0x1f, R234 ;  /* 0x0000001fff057819 */ /* 0x000fe400000114ea */
[----:B------:R-:W-:Y:S02]  /*b720*/  @!P2 LEA.HI.X R9, R236, R4, R11, 0x2, P5 ;  /* 0x00000004ec09a211 */ /* 0x000fe400028f140b */
[----:B------:R-:W-:-:S03]  /*b730*/  ISETP.GE.AND P5, PT, R232, c[0x0][0x3c8], PT ;  /* 0x0000f200e8007a0c */ /* 0x000fc60003fa6270 */
[----:B------:R-:W-:Y:S01]  /*b740*/  @!P2 ST.E.64 [R8.64], R130 ;  /* 0x000000820800a985 */ /* 0x000fe2000c101b06 */
[----:B------:R-:W-:Y:S02]  /*b750*/  ISETP.GE.AND P2, PT, R230, c[0x0][0x3c8], PT ;  /* 0x0000f200e6007a0c */ /* 0x000fe40003f46270 */
[----:B-1----:R-:W-:-:S04]  /*b760*/  @!P1 LEA R6, P6, R235, R0, 0x2 ;  /* 0x00000000eb069211 */ /* 0x002fc800078c10ff */
[----:B------:R-:W-:Y:S02]  /*b770*/  @!P1 LEA.HI.X R7, R235, R4, R10, 0x2, P6 ;  /* 0x00000004eb079211 */ /* 0x000fe400030f140a */
[----:B------:R-:W-:Y:S02]  /*b780*/  SHF.R.S32.HI R10, RZ, 0x1f, R233 ;  /* 0x0000001fff0a7819 */ /* 0x000fe400000114e9 */
[C---:B--2---:R-:W-:Y:S01]  /*b790*/  @!P0 LEA R2, P3, R234.reuse, R0, 0x2 ;  /* 0x00000000ea028211 */ /* 0x044fe200078610ff */
[----:B------:R1:W-:Y:S01]  /*b7a0*/  @!P1 ST.E.64 [R6.64], R66 ;  /* 0x0000004206009985 */ /* 0x0003e2000c101b06 */
[----:B------:R-:W-:Y:S02]  /*b7b0*/  ISETP.GE.AND P1, PT, R229, c[0x0][0x3c8], PT ;  /* 0x0000f200e5007a0c */ /* 0x000fe40003f26270 */
[----:B------:R-:W-:Y:S02]  /*b7c0*/  @!P0 LEA.HI.X R3, R234, R4, R5, 0x2, P3 ;  /* 0x00000004ea038211 */ /* 0x000fe400018f1405 */
[----:B------:R-:W-:-:S02]  /*b7d0*/  ISETP.GE.AND P3, PT, R231, c[0x0][0x3c8], PT ;  /* 0x0000f200e7007a0c */ /* 0x000fc40003f66270 */
[----:B------:R-:W-:Y:S01]  /*b7e0*/  SHF.R.S32.HI R5, RZ, 0x1f, R232 ;  /* 0x0000001fff057819 */ /* 0x000fe200000114e8 */
[----:B------:R2:W-:Y:S01]  /*b7f0*/  @!P0 ST.E.64 [R2.64], R38 ;  /* 0x0000002602008985 */ /* 0x0005e2000c101b06 */
[----:B-1----:R-:W-:-:S04]  /*b800*/  @!P4 LEA R6, P0, R233, R0, 0x2 ;  /* 0x00000000e906c211 */ /* 0x002fc800078010ff */
[----:B------:R-:W-:Y:S02]  /*b810*/  @!P4 LEA.HI.X R7, R233, R4, R10, 0x2, P0 ;  /* 0x00000004e907c211 */ /* 0x000fe400000f140a */
[----:B------:R-:W-:Y:S02]  /*b820*/  ISETP.GE.AND P0, PT, R228, c[0x0][0x3c8], PT ;  /* 0x0000f200e4007a0c */ /* 0x000fe40003f06270 */
[CC--:B--2---:R-:W-:Y:S01]  /*b830*/  @!P5 LEA R2, P6, R232.reuse, R0.reuse, 0x2 ;  /* 0x00000000e802d211 */ /* 0x0c4fe200078c10ff */
[----:B------:R1:W-:Y:S01]  /*b840*/  @!P4 ST.E.64 [R6.64], R54 ;  /* 0x000000360600c985 */ /* 0x0003e2000c101b06 */
[----:B------:R-:W-:Y:S02]  /*b850*/  @!P3 LEA R10, P4, R231, R0, 0x2 ;  /* 0x00000000e70ab211 */ /* 0x000fe400078810ff */
[----:B------:R-:W-:Y:S02]  /*b860*/  @!P5 LEA.HI.X R3, R232, R4, R5, 0x2, P6 ;  /* 0x00000004e803d211 */ /* 0x000fe400030f1405 */
[----:B------:R-:W-:-:S02]  /*b870*/  SHF.R.S32.HI R5, RZ, 0x1f, R231 ;  /* 0x0000001fff057819 */ /* 0x000fc400000114e7 */
[C---:B------:R-:W-:Y:S01]  /*b880*/  @!P2 LEA R8, P6, R230.reuse, R0, 0x2 ;  /* 0x00000000e608a211 */ /* 0x040fe200078c10ff */
[----:B------:R2:W-:Y:S01]  /*b890*/  @!P5 ST.E.64 [R2.64], R58 ;  /* 0x0000003a0200d985 */ /* 0x0005e2000c101b06 */
[-C--:B------:R-:W-:Y:S02]  /*b8a0*/  @!P3 LEA.HI.X R11, R231, R4.reuse, R5, 0x2, P4 ;  /* 0x00000004e70bb211 */ /* 0x080fe400020f1405 */
[----:B------:R-:W-:Y:S02]  /*b8b0*/  SHF.R.S32.HI R5, RZ, 0x1f, R228 ;  /* 0x0000001fff057819 */ /* 0x000fe400000114e4 */
[----:B------:R-:W-:Y:S01]  /*b8c0*/  @!P2 LEA.HI.X R9, R230, R4, R13, 0x2, P6 ;  /* 0x00000004e609a211 */ /* 0x000fe200030f140d */
[----:B------:R3:W-:Y:S04]  /*b8d0*/  @!P3 ST.E.64 [R10.64], R74 ;  /* 0x0000004a0a00b985 */ /* 0x0007e8000c101b06 */
[----:B------:R3:W-:Y:S01]  /*b8e0*/  @!P2 ST.E.64 [R8.64], R70 ;  /* 0x000000460800a985 */ /* 0x0007e2000c101b06 */
[----:B-1----:R-:W-:-:S04]  /*b8f0*/  @!P1 LEA R6, P5, R229, R0, 0x2 ;  /* 0x00000000e5069211 */ /* 0x002fc800078a10ff */
[----:B------:R-:W-:Y:S02]  /*b900*/  @!P1 LEA.HI.X R7, R229, R4, R12, 0x2, P5 ;  /* 0x00000004e5079211 */ /* 0x000fe400028f140c */
[----:B--2---:R-:W-:-:S03]  /*b910*/  @!P0 LEA R2, P4, R228, R0, 0x2 ;  /* 0x00000000e4028211 */ /* 0x004fc600078810ff */
[----:B------:R3:W-:Y:S01]  /*b920*/  @!P1 ST.E.64 [R6.64], R62 ;  /* 0x0000003e06009985 */ /* 0x0007e2000c101b06 */
[----:B------:R-:W-:-:S05]  /*b930*/  @!P0 LEA.HI.X R3, R228, R4, R5, 0x2, P4 ;  /* 0x00000004e4038211 */ /* 0x000fca00020f1405 */
[----:B------:R3:W-:Y:S01]  /*b940*/  @!P0 ST.E.64 [R2.64], R42 ;  /* 0x0000002a02008985 */ /* 0x0007e2000c101b06 */
[----:B------:R-:W-:-:S13]  /*b950*/  ISETP.GE.AND P0, PT, R227, c[0x0][0x3c8], PT ;  /* 0x0000f200e3007a0c */ /* 0x000fda0003f06270 */
[----:B------:R-:W-:Y:S05]  /*b960*/  @P0 BRA `(.L_x_82) ;  /* 0x00000ce000000947 */ /* 0x000fea0003800000 */
[----:B------:R-:W-:Y:S02]  /*b970*/  SHF.R.S32.HI R5, RZ, 0x1f, R227 ;  /* 0x0000001fff057819 */ /* 0x000fe400000114e3 */
[----:B---3--:R-:W-:-:S04]  /*b980*/  LEA R2, P0, R227, R0, 0x2 ;  /* 0x00000000e3027211 */ /* 0x008fc800078010ff */
[----:B------:R-:W-:-:S05]  /*b990*/  LEA.HI.X R3, R227, R4, R5, 0x2, P0 ;  /* 0x00000004e3037211 */ /* 0x000fca00000f1405 */
[----:B------:R1:W-:Y:S01]  /*b9a0*/  ST.E.64 [R2.64], R26 ;  /* 0x0000001a02007985 */ /* 0x0003e2000c101b06 */
[----:B------:R-:W-:Y:S05]  /*b9b0*/  BRA `(.L_x_82) ;  /* 0x00000c9000007947 */ /* 0x000fea0003800000 */
.L_x_67:
[----:B------:R-:W-:Y:S01]  /*b9c0*/  ISETP.NE.U32.AND P1, PT, RZ, c[0x0][0x508], PT ;  /* 0x00014200ff007a0c */ /* 0x000fe20003f25070 */
[----:B------:R-:W-:Y:S01]  /*b9d0*/  IMAD.MOV.U32 R8, RZ, RZ, RZ ;  /* 0x000000ffff087224 */ /* 0x000fe200078e00ff */
[----:B------:R-:W-:Y:S01]  /*b9e0*/  ISETP.NE.U32.AND P3, PT, RZ, c[0x0][0x500], PT ;  /* 0x00014000ff007a0c */ /* 0x000fe20003f65070 */
[----:B------:R-:W-:Y:S01]  /*b9f0*/  IMAD.MOV.U32 R22, RZ, RZ, c[0x0][0x388] ;  /* 0x0000e200ff167624 */ /* 0x000fe200078e00ff */
[----:B------:R-:W-:Y:S02]  /*ba00*/  ISETP.NE.AND.EX P1, PT, RZ, c[0x0][0x50c], PT, P1 ;  /* 0x00014300ff007a0c */ /* 0x000fe40003f25310 */
[----:B------:R-:W-:Y:S02]  /*ba10*/  ISETP.NE.AND.EX P3, PT, RZ, c[0x0][0x504], PT, P3 ;  /* 0x00014100ff007a0c */ /* 0x000fe40003f65330 */
[----:B------:R-:W-:-:S04]  /*ba20*/  IADD3 R2, P2, R216, c[0x0][0x500], RZ ;  /* 0x00014000d8027a10 */ /* 0x000fc80007f5e0ff */
[----:B------:R-:W-:-:S05]  /*ba30*/  IADD3.X R3, R217, c[0x0][0x504], RZ, P2, !PT ;  /* 0x00014100d9037a10 */ /* 0x000fca00017fe4ff */
[----:B------:R-:W-:Y:S02]  /*ba40*/  @P1 IADD3 R4, P0, R216, c[0x0][0x508], RZ ;  /* 0x00014200d8041a10 */ /* 0x000fe40007f1e0ff */
[----:B------:R2:W5:Y:S02]  /*ba50*/  @P3 LDG.E R8, [R2.64] ;  /* 0x0000000602083981 */ /* 0x000564000c1e1900 */
[----:B------:R-:W-:-:S05]  /*ba60*/  @P1 IADD3.X R5, R217, c[0x0][0x50c], RZ, P0, !PT ;  /* 0x00014300d9051a10 */ /* 0x000fca00007fe4ff */
[----:B------:R2:W5:Y:S01]  /*ba70*/  @P1 LDG.E R22, [R4.64] ;  /* 0x0000000604161981 */ /* 0x000562000c1e1900 */
[----:B------:R-:W-:-:S04]  /*ba80*/  ISETP.NE.AND P0, PT, R218, RZ, PT ;  /* 0x000000ffda00720c */ /* 0x000fc80003f05270 */
[----:B------:R-:W-:Y:S01]  /*ba90*/  SEL R19, R218, c[0x0][0x3d4], P0 ;  /* 0x0000f500da137a07 */ /* 0x000fe20000000000 */
[----:B------:R-:W-:Y:S05]  /*baa0*/  @P1 BRA `(.L_x_88) ;  /* 0x0000004000001947 */ /* 0x000fea0003800000 */
[----:B------:R-:W-:Y:S05]  /*bab0*/  @!P3 BRA `(.L_x_88) ;  /* 0x000000300000b947 */ /* 0x000fea0003800000 */
[----:B------:R3:W4:Y:S04]  /*bac0*/  LDG.E R0, [R2.64] ;  /* 0x0000000602007981 */ /* 0x000728000c1e1900 */
[----:B--23--:R-:W4:Y:S02]  /*bad0*/  LDG.E R2, [R2.64+0x4] ;  /* 0x0000040602027981 */ /* 0x00cf24000c1e1900 */
[----:B----45:R-:W-:Y:S02]  /*bae0*/  IADD3 R22, -R0, R2, RZ ;  /* 0x0000000200167210 */ /* 0x030fe40007ffe1ff */
.L_x_88:
[----:B--2---:R-:W2:Y:S01]  /*baf0*/  S2R R2, SR_TID.X ;  /* 0x0000000000027919 */ /* 0x004ea20000002100 */
[----:B------:R-:W-:Y:S01]  /*bb00*/  BSSY B0, `(.L_x_89) ;  /* 0x0000036000007945 */ /* 0x000fe20003800000 */
[----:B------:R-:W-:Y:S02]  /*bb10*/  LOP3.LUT R14, R214, 0xffff, RZ, 0xc0, !PT ;  /* 0x0000ffffd60e7812 */ /* 0x000fe400078ec0ff */
[----:B------:R-:W-:-:S02]  /*bb20*/  SEL R15, R211, RZ, !P3 ;  /* 0x000000ffd30f7207 */ /* 0x000fc40005800000 */
[----:B------:R-:W-:Y:S02]  /*bb30*/  SEL R20, R220, RZ, !P3 ;  /* 0x000000ffdc147207 */ /* 0x000fe40005800000 */
[----:B-----5:R-:W-:Y:S02]  /*bb40*/  SHF.R.S32.HI R18, RZ, 0x1f, R8 ;  /* 0x0000001fff127819 */ /* 0x020fe40000011408 */
[----:B--2---:R-:W-:-:S13]  /*bb50*/  ISETP.GT.AND P0, PT, R2, 0x7f, PT ;  /* 0x0000007f0200780c */ /* 0x004fda0003f04270 */
[----:B------:R-:W-:Y:S05]  /*bb60*/  @P0 BRA `(.L_x_90) ;  /* 0x000002f000000947 */ /* 0x000fea0003800000 */
[----:B------:R-:W-:Y:S01]  /*bb70*/  IMAD R0, R22, c[0x0][0x4e8], RZ ;  /* 0x00013a0016007a24 */ /* 0x000fe200078e02ff */
[----:B------:R-:W-:-:S04]  /*bb80*/  LEA R9, R213, R2, 0x7 ;  /* 0x00000002d5097211 */ /* 0x000fc800078e38ff */
[----:B------:R-:W-:-:S13]  /*bb90*/  ISETP.GE.AND P0, PT, R9, R0, PT ;  /* 0x000000000900720c */ /* 0x000fda0003f06270 */
[----:B------:R-:W-:Y:S05]  /*bba0*/  @P0 BRA `(.L_x_90) ;  /* 0x000002b000000947 */ /* 0x000fea0003800000 */
[----:B------:R-:W-:Y:S01]  /*bbb0*/  IMAD.MOV.U32 R0, RZ, RZ, 0x368 ;  /* 0x00000368ff007424 */ /* 0x000fe200078e00ff */
[----:B------:R-:W-:-:S04]  /*bbc0*/  ISETP.GT.AND P2, PT, R19, 0x1, PT ;  /* 0x000000011300780c */ /* 0x000fc80003f44270 */
[----:B------:R-:W-:-:S04]  /*bbd0*/  SEL R0, R0, 0x328, P2 ;  /* 0x0000032800007807 */ /* 0x000fc80001000000 */
[----:B------:R2:W3:Y:S08]  /*bbe0*/  LDC.64 R6, c[0x0][R0+0x170] ;  /* 0x00005c0000067b82 */ /* 0x0004f00000000a00 */
[----:B------:R2:W4:Y:S08]  /*bbf0*/  LDC.64 R4, c[0x0][R0+0x168] ;  /* 0x00005a0000047b82 */ /* 0x0005300000000a00 */
[----:B------:R2:W5:Y:S08]  /*bc00*/  LDC.64 R12, c[0x0][R0+0x178] ;  /* 0x00005e00000c7b82 */ /* 0x0005700000000a00 */
[----:B------:R2:W1:Y:S02]  /*bc10*/  LDC.64 R10, c[0x0][R0+0x160] ;  /* 0x00005800000a7b82 */ /* 0x0004640000000a00 */
[----:B--2---:R-:W-:-:S02]  /*bc20*/  IMAD.MOV.U32 R0, RZ, RZ, c[0x0][0x4e8] ;  /* 0x00013a00ff007624 */ /* 0x004fc400078e00ff */
[-C--:B---3--:R-:W-:Y:S02]  /*bc30*/  IMAD R7, R7, R15.reuse, RZ ;  /* 0x0000000f07077224 */ /* 0x088fe400078e02ff */
[----:B------:R-:W-:Y:S01]  /*bc40*/  IMAD.WIDE.U32 R2, R6, R15, RZ ;  /* 0x0000000f06027225 */ /* 0x000fe200078e00ff */
[----:B------:R-:W-:Y:S02]  /*bc50*/  ISETP.NE.AND P0, PT, R0, 0x1, PT ;  /* 0x000000010000780c */ /* 0x000fe40003f05270 */
[----:B------:R-:W-:Y:S01]  /*bc60*/  MOV R0, R9 ;  /* 0x0000000900007202 */ /* 0x000fe20000000f00 */
[----:B------:R-:W-:Y:S01]  /*bc70*/  IMAD R7, R6, R20, R7 ;  /* 0x0000001406077224 */ /* 0x000fe200078e0207 */
[----:B------:R-:W-:Y:S01]  /*bc80*/  SEL R6, R221, RZ, P2 ;  /* 0x000000ffdd067207 */ /* 0x000fe20001000000 */
[-C--:B----4-:R-:W-:Y:S02]  /*bc90*/  IMAD R16, R5, R14.reuse, RZ ;  /* 0x0000000e05107224 */ /* 0x090fe400078e02ff */
[----:B------:R-:W-:Y:S01]  /*bca0*/  IMAD.WIDE.U32 R4, R4, R14, RZ ;  /* 0x0000000e04047225 */ /* 0x000fe200078e00ff */
[----:B------:R-:W-:-:S03]  /*bcb0*/  IADD3 R3, R3, R7, RZ ;  /* 0x0000000703037210 */ /* 0x000fc60007ffe0ff */
[----:B------:R-:W-:Y:S02]  /*bcc0*/  IMAD.IADD R16, R5, 0x1, R16 ;  /* 0x0000000105107824 */ /* 0x000fe400078e0210 */
[----:B------:R-:W-:-:S04]  /*bcd0*/  @P0 IMAD.HI.U32 R17, R9, c[0x0][0x4ec], RZ ;  /* 0x00013b0009110a27 */ /* 0x000fc800078e00ff */
[----:B-----5:R-:W-:Y:S01]  /*bce0*/  IMAD R7, R13, R6, RZ ;  /* 0x000000060d077224 */ /* 0x020fe200078e02ff */
[----:B------:R-:W-:Y:S02]  /*bcf0*/  @P0 SHF.R.U32.HI R0, RZ, c[0x0][0x4f0], R17 ;  /* 0x00013c00ff000a19 */ /* 0x000fe40000011611 */
[----:B------:R-:W-:Y:S01]  /*bd00*/  IADD3 R17, P1, P0, R2, R4, R8 ;  /* 0x0000000402117210 */ /* 0x000fe2000783e008 */
[----:B------:R-:W-:-:S04]  /*bd10*/  IMAD.WIDE.U32 R4, R12, R6, RZ ;  /* 0x000000060c047225 */ /* 0x000fc800078e00ff */
[----:B------:R-:W-:Y:S01]  /*bd20*/  IMAD.MOV R2, RZ, RZ, -R0 ;  /* 0x000000ffff027224 */ /* 0x000fe200078e0a00 */
[----:B------:R-:W-:Y:S01]  /*bd30*/  IADD3 R5, R5, R7, RZ ;  /* 0x0000000705057210 */ /* 0x000fe20007ffe0ff */
[----:B------:R-:W-:Y:S02]  /*bd40*/  IMAD.MOV.U32 R7, RZ, RZ, c[0x0][0x4a8] ;  /* 0x00012a00ff077624 */ /* 0x000fe400078e00ff */
[----:B------:R-:W-:Y:S01]  /*bd50*/  IMAD R2, R2, c[0x0][0x4e8], R9 ;  /* 0x00013a0002027a24 */ /* 0x000fe200078e0209 */
[----:B------:R-:W-:Y:S02]  /*bd60*/  IADD3.X R9, R3, R16, R18, P1, P0 ;  /* 0x0000001003097210 */ /* 0x000fe40000fe0412 */
[----:B------:R-:W-:Y:S02]  /*bd70*/  IADD3 R4, P1, P0, R0, R17, R4 ;  /* 0x0000001100047210 */ /* 0x000fe4000783e004 */
[----:B------:R-:W-:Y:S01]  /*bd80*/  SHF.R.S32.HI R3, RZ, 0x1f, R0 ;  /* 0x0000001fff037819 */ /* 0x000fe20000011400 */
[----:B-1----:R-:W-:Y:S01]  /*bd90*/  IMAD R0, R11, R2, RZ ;  /* 0x000000020b007224 */ /* 0x002fe200078e02ff */
[----:B------:R-:W-:-:S02]  /*bda0*/  SHF.R.S32.HI R6, RZ, 0x1f, R2 ;  /* 0x0000001fff067819 */ /* 0x000fc40000011402 */
[----:B------:R-:W-:-:S03]  /*bdb0*/  IADD3.X R5, R3, R9, R5, P1, P0 ;  /* 0x0000000903057210 */ /* 0x000fc60000fe0405 */
[C---:B------:R-:W-:Y:S02]  /*bdc0*/  IMAD R0, R10.reuse, R6, R0 ;  /* 0x000000060a007224 */ /* 0x040fe400078e0200 */
[----:B------:R-:W-:Y:S01]  /*bdd0*/  IMAD.WIDE.U32 R2, R10, R2, R4 ;  /* 0x000000020a027225 */ /* 0x000fe200078e0004 */
[----:B------:R-:W-:Y:S02]  /*bde0*/  MOV R5, c[0x0][0x4ac] ;  /* 0x00012b0000057a02 */ /* 0x000fe40000000f00 */
[----:B------:R-:W-:Y:S01]  /*bdf0*/  SEL R4, R7, c[0x0][0x450], P2 ;  /* 0x0001140007047a07 */ /* 0x000fe20001000000 */
[----:B------:R-:W-:Y:S01]  /*be00*/  IMAD.IADD R0, R3, 0x1, R0 ;  /* 0x0000000103007824 */ /* 0x000fe200078e0200 */
[----:B------:R-:W-:Y:S02]  /*be10*/  SEL R5, R5, c[0x0][0x454], P2 ;  /* 0x0001150005057a07 */ /* 0x000fe40001000000 */
[----:B------:R-:W-:-:S04]  /*be20*/  LEA R4, P0, R2, R4, 0x2 ;  /* 0x0000000402047211 */ /* 0x000fc800078010ff */
[----:B------:R-:W-:Y:S02]  /*be30*/  LEA.HI.X R5, R2, R5, R0, 0x2, P0 ;  /* 0x0000000502057211 */ /* 0x000fe400000f1400 */
[----:B------:R-:W-:-:S05]  /*be40*/  MOV R0, 0xff800000 ;  /* 0xff80000000007802 */ /* 0x000fca0000000f00 */
[----:B------:R1:W-:Y:S02]  /*be50*/  STG.E [R4.64], R0 ;  /* 0x0000000004007986 */ /* 0x0003e4000c101906 */
.L_x_90:
[----:B------:R-:W-:Y:S05]  /*be60*/  BSYNC B0 ;  /* 0x0000000000007941 */ /* 0x000fea0003800000 */
.L_x_89:
[----:B------:R-:W-:-:S13]  /*be70*/  ISETP.GT.AND P0, PT, R19, 0x1, PT ;  /* 0x000000011300780c */ /* 0x000fda0003f04270 */
[----:B------:R-:W-:Y:S05]  /*be80*/  @P0 BRA `(.L_x_82) ;  /* 0x000007c000000947 */ /* 0x000fea0003800000 */
[----:B------:R-:W-:Y:S01]  /*be90*/  MOV R2, c[0x0][0x4e8] ;  /* 0x00013a0000027a02 */ /* 0x000fe20000000f00 */
[----:B-1----:R-:W-:Y:S01]  /*bea0*/  IMAD R0, R18, c[0x0][0x3a0], RZ ;  /* 0x0000e80012007a24 */ /* 0x002fe200078e02ff */
[----:B------:R-:W-:Y:S01]  /*beb0*/  LEA R4, R196, R200, 0x5 ;  /* 0x000000c8c4047211 */ /* 0x000fe200078e28ff */
[----:B------:R-:W-:Y:S01]  /*bec0*/  IMAD R5, R20, c[0x0][0x3f0], RZ ;  /* 0x0000fc0014057a24 */ /* 0x000fe200078e02ff */
[----:B------:R-:W-:Y:S01]  /*bed0*/  ISETP.NE.AND P0, PT, R2, 0x1, PT ;  /* 0x000000010200780c */ /* 0x000fe20003f05270 */
[----:B------:R-:W-:Y:S01]  /*bee0*/  IMAD.WIDE.U32 R2, R8, c[0x0][0x3a0], RZ ;  /* 0x0000e80008027a25 */ /* 0x000fe200078e00ff */
[----:B------:R-:W-:-:S03]  /*bef0*/  LEA R4, R213, R4, 0x7 ;  /* 0x00000004d5047211 */ /* 0x000fc600078e38ff */
[----:B------:R-:W-:Y:S02]  /*bf00*/  IMAD R0, R8, c[0x0][0x3a4], R0 ;  /* 0x0000e90008007a24 */ /* 0x000fe400078e0200 */
[----:B------:R-:W-:-:S03]  /*bf10*/  IMAD R7, R15, c[0x0][0x3f4], R5 ;  /* 0x0000fd000f077a24 */ /* 0x000fc600078e0205 */
[----:B------:R-:W-:Y:S02]  /*bf20*/  IADD3 R3, R3, R0, RZ ;  /* 0x0000000003037210 */ /* 0x000fe40007ffe0ff */
[----:B------:R-:W-:Y:S01]  /*bf30*/  MOV R0, R4 ;  /* 0x0000000400007202 */ /* 0x000fe20000000f00 */
[----:B------:R-:W-:-:S04]  /*bf40*/  @P0 IMAD.HI.U32 R6, R4, c[0x0][0x4ec], RZ ;  /* 0x00013b0004060a27 */ /* 0x000fc800078e00ff */
[----:B------:R-:W-:Y:S01]  /*bf50*/  IMAD.WIDE.U32 R2, R14, c[0x0][0x3e8], R2 ;  /* 0x0000fa000e027a25 */ /* 0x000fe200078e0002 */
[----:B------:R-:W-:-:S03]  /*bf60*/  @P0 SHF.R.U32.HI R0, RZ, c[0x0][0x4f0], R6 ;  /* 0x00013c00ff000a19 */ /* 0x000fc60000011606 */
[----:B------:R-:W-:Y:S01]  /*bf70*/  IMAD R3, R14, c[0x0][0x3ec], R3 ;  /* 0x0000fb000e037a24 */ /* 0x000fe200078e0203 */
[----:B------:R-:W-:Y:S02]  /*bf80*/  SHF.R.S32.HI R6, RZ, 0x1f, R0 ;  /* 0x0000001fff067819 */ /* 0x000fe40000011400 */
[----:B------:R-:W-:Y:S01]  /*bf90*/  IADD3 R5, -R0, RZ, RZ ;  /* 0x000000ff00057210 */ /* 0x000fe20007ffe1ff */
[----:B------:R-:W-:-:S04]  /*bfa0*/  IMAD.WIDE.U32 R2, R15, c[0x0][0x3f0], R2 ;  /* 0x0000fc000f027a25 */ /* 0x000fc800078e0002 */
[----:B------:R-:W-:Y:S01]  /*bfb0*/  IMAD R6, R6, c[0x0][0x3e0], RZ ;  /* 0x0000f80006067a24 */ /* 0x000fe200078e02ff */
[----:B------:R-:W-:Y:S01]  /*bfc0*/  IADD3 R3, R3, R7, RZ ;  /* 0x0000000703037210 */ /* 0x000fe20007ffe0ff */
        /* <DEDUP_REMOVED lines=13> */
.L_x_150:
[----:B------:R-:W-:Y:S05]  /*c0a0*/  BRA.DIV ~URZ, `(.L_x_92) ;  /* 0x000026a27f007947 */ /* 0x000fea000b800000 */
[----:B------:R3:W4:Y:S02]  /*c0b0*/  SHFL.IDX PT, R0, R12, RZ, 0x181f ;  /* 0x00181fff0c007589 */ /* 0x00072400000e0000 */
.L_x_151:
[----:B------:R-:W-:Y:S01]  /*c0c0*/  IMAD R11, R22, c[0x0][0x4e8], RZ ;  /* 0x00013a00160b7a24 */ /* 0x000fe200078e02ff */
        /* <DEDUP_REMOVED lines=13> */
[-C--:B--2---:R-:W-:Y:S02]  /*c1a0*/  @!P2 LEA.HI.X R7, R192, R8.reuse, R15, 0x1, P5 ;  /* 0x00000008c007a211 */ /* 0x084fe400028f0c0f */
[-C--:B------:R-:W-:Y:S02]  /*c1b0*/  @!P1 LEA.HI.X R5, R197, R8.reuse, R14, 0x1, P4 ;  /* 0x00000008c5059211 */ /* 0x080fe400020f0c0e */
[----:B------:R-:W-:Y:S01]  /*c1c0*/  @!P0 LEA.HI.X R3, R198, R8, R13, 0x1, P3 ;  /* 0x00000008c6038211 */ /* 0x000fe200018f0c0d */
[----:B------:R2:W-:Y:S04]  /*c1d0*/  @!P2 ST.E.128 [R6.64], RZ ;  /* 0x000000ff0600a985 */ /* 0x0005e8000c101d06 */
[----:B------:R2:W-:Y:S04]  /*c1e0*/  @!P1 ST.E.128 [R4.64], RZ ;  /* 0x000000ff04009985 */ /* 0x0005e8000c101d06 */
[----:B------:R2:W-:Y:S02]  /*c1f0*/  @!P0 ST.E.128 [R2.64], RZ ;  /* 0x000000ff02008985 */ /* 0x0005e4000c101d06 */
.L_x_94:
[----:B------:R-:W-:Y:S05]  /*c200*/  BSYNC B0 ;  /* 0x0000000000007941 */ /* 0x000fea0003800000 */
.L_x_93:
[----:B------:R-:W-:Y:S05]  /*c210*/  BRA.DIV ~URZ, `(.L_x_95) ;  /* 0x000025a27f007947 */ /* 0x000fea000b800000 */
[----:B--2---:R2:W1:Y:S04]  /*c220*/  SHFL.IDX PT, R8, R9, 0x1, 0x181f ;  /* 0x00381f0009087f89 */ /* 0x00446800000e0000 */
[----:B----4-:R2:W4:Y:S02]  /*c230*/  SHFL.IDX PT, R0, R12, 0x1, 0x181f ;  /* 0x00381f000c007f89 */ /* 0x01052400000e0000 */
.L_x_152:
        /* <DEDUP_REMOVED lines=13> */
[-C--:B-1----:R-:W-:Y:S02]  /*c310*/  @!P2 LEA.HI.X R7, R192, R8.reuse, R15, 0x1, P5 ;  /* 0x00000008c007a211 */ /* 0x082fe400028f0c0f */
[-C--:B------:R-:W-:Y:S02]  /*c320*/  @!P1 LEA.HI.X R5, R197, R8.reuse, R14, 0x1, P4 ;  /* 0x00000008c5059211 */ /* 0x080fe400020f0c0e */
[----:B------:R-:W-:Y:S01]  /*c330*/  @!P0 LEA.HI.X R3, R198, R8, R13, 0x1, P3 ;  /* 0x00000008c6038211 */ /* 0x000fe200018f0c0d */
[----:B------:R1:W-:Y:S04]  /*c340*/  @!P2 ST.E.128 [R6.64], RZ ;  /* 0x000000ff0600a985 */ /* 0x0003e8000c101d06 */
[----:B------:R1:W-:Y:S04]  /*c350*/  @!P1 ST.E.128 [R4.64], RZ ;  /* 0x000000ff04009985 */ /* 0x0003e8000c101d06 */
[----:B------:R1:W-:Y:S02]  /*c360*/  @!P0 ST.E.128 [R2.64], RZ ;  /* 0x000000ff02008985 */ /* 0x0003e4000c101d06 */
.L_x_97:
[----:B------:R-:W-:Y:S05]  /*c370*/  BSYNC B0 ;  /* 0x0000000000007941 */ /* 0x000fea0003800000 */
.L_x_96:
[----:B------:R-:W-:Y:S05]  /*c380*/  BRA.DIV ~URZ, `(.L_x_98) ;  /* 0x000025027f007947 */ /* 0x000fea000b800000 */
[----:B-1----:R1:W2:Y:S02]  /*c390*/  SHFL.IDX PT, R8, R9, 0x2, 0x181f ;  /* 0x00581f0009087f89 */ /* 0x0022a400000e0000 */
.L_x_153:
[----:B------:R-:W-:Y:S05]  /*c3a0*/  BRA.DIV ~URZ, `(.L_x_99) ;  /* 0x000025527f007947 */ /* 0x000fea000b800000 */
[----:B----4-:R4:W1:Y:S02]  /*c3b0*/  SHFL.IDX PT, R0, R12, 0x2, 0x181f ;  /* 0x00581f000c007f89 */ /* 0x01086400000e0000 */
.L_x_154:
        /* <DEDUP_REMOVED lines=10> */
[-C--:B-1----:R-:W-:Y:S02]  /*c460*/  @!P2 LEA R6, P5, R192, R0.reuse, 0x1 ;  /* 0x00000000c006a211 */ /* 0x082fe400078a08ff */
        /* <DEDUP_REMOVED lines=8> */
.L_x_101:
[----:B------:R-:W-:Y:S05]  /*c4f0*/  BSYNC B0 ;  /* 0x0000000000007941 */ /* 0x000fea0003800000 */
.L_x_100:
[----:B------:R-:W-:Y:S05]  /*c500*/  BRA.DIV ~URZ, `(.L_x_102) ;  /* 0x000024627f007947 */ /* 0x000fea000b800000 */
[----:B--2---:R2:W3:Y:S04]  /*c510*/  SHFL.IDX PT, R8, R9, 0x3, 0x181f ;  /* 0x00781f0009087f89 */ /* 0x0044e800000e0000 */
[----:B-1----:R2:W1:Y:S02]  /*c520*/  SHFL.IDX PT, R0, R12, 0x3, 0x181f ;  /* 0x00781f000c007f89 */ /* 0x00246400000e0000 */
.L_x_155:
[----:B------:R-:W-:-:S04]  /*c530*/  IADD3 R2, R10, 0x60, RZ ;  /* 0x000000600a027810 */ /* 0x000fc80007ffe0ff */
[----:B------:R-:W-:-:S13]  /*c540*/  ISETP.GE.AND P0, PT, R2, R11, PT ;  /* 0x0000000b0200720c */ /* 0x000fda0003f06270 */
[----:B------:R-:W-:Y:S05]  /*c550*/  @P0 BRA `(.L_x_82) ;  /* 0x000000f000000947 */ /* 0x000fea0003800000 */
[----:B------:R-:W-:Y:S02]  /*c560*/  ISETP.GE.AND P2, PT, R192, c[0x0][0x3c8], PT ;  /* 0x0000f200c0007a0c */ /* 0x000fe40003f46270 */
[----:B------:R-:W-:Y:S02]  /*c570*/  ISETP.GE.AND P1, PT, R197, c[0x0][0x3c8], PT ;  /* 0x0000f200c5007a0c */ /* 0x000fe40003f26270 */
[----:B------:R-:W-:Y:S02]  /*c580*/  ISETP.GE.AND P0, PT, R198, c[0x0][0x3c8], PT ;  /* 0x0000f200c6007a0c */ /* 0x000fe40003f06270 */
[----:B------:R-:W-:Y:S02]  /*c590*/  SHF.R.S32.HI R13, RZ, 0x1f, R192 ;  /* 0x0000001fff0d7819 */ /* 0x000fe400000114c0 */
[----:B--234-:R-:W-:Y:S02]  /*c5a0*/  SHF.R.S32.HI R12, RZ, 0x1f, R197 ;  /* 0x0000001fff0c7819 */ /* 0x01cfe400000114c5 */
[----:B------:R-:W-:-:S03]  /*c5b0*/  SHF.R.S32.HI R9, RZ, 0x1f, R198 ;  /* 0x0000001fff097819 */ /* 0x000fc600000114c6 */
[-C--:B-1----:R-:W-:Y:S02]  /*c5c0*/  @!P2 LEA R6, P5, R192, R0.reuse, 0x1 ;  /* 0x00000000c006a211 */ /* 0x082fe400078a08ff */
[CC--:B------:R-:W-:Y:S02]  /*c5d0*/  @!P1 LEA R4, P4, R197.reuse, R0.reuse, 0x1 ;  /* 0x00000000c5049211 */ /* 0x0c0fe400078808ff */
[----:B------:R-:W-:Y:S02]  /*c5e0*/  @!P0 LEA R2, P3, R198, R0, 0x1 ;  /* 0x00000000c6028211 */ /* 0x000fe400078608ff */
[-C--:B------:R-:W-:Y:S02]  /*c5f0*/  @!P2 LEA.HI.X R7, R192, R8.reuse, R13, 0x1, P5 ;  /* 0x00000008c007a211 */ /* 0x080fe400028f0c0d */
[-C--:B------:R-:W-:Y:S02]  /*c600*/  @!P1 LEA.HI.X R5, R197, R8.reuse, R12, 0x1, P4 ;  /* 0x00000008c5059211 */ /* 0x080fe400020f0c0c */
[----:B------:R-:W-:Y:S01]  /*c610*/  @!P0 LEA.HI.X R3, R198, R8, R9, 0x1, P3 ;  /* 0x00000008c6038211 */ /* 0x000fe200018f0c09 */
[----:B------:R1:W-:Y:S04]  /*c620*/  @!P2 ST.E.128 [R6.64], RZ ;  /* 0x000000ff0600a985 */ /* 0x0003e8000c101d06 */
[----:B------:R1:W-:Y:S04]  /*c630*/  @!P1 ST.E.128 [R4.64], RZ ;  /* 0x000000ff04009985 */ /* 0x0003e8000c101d06 */
[----:B------:R1:W-:Y:S02]  /*c640*/  @!P0 ST.E.128 [R2.64], RZ ;  /* 0x000000ff02008985 */ /* 0x0003e4000c101d06 */
.L_x_82:
[----:B------:R-:W-:Y:S05]  /*c650*/  BSYNC B1 ;  /* 0x0000000000017941 */ /* 0x000fea0003800000 */
.L_x_66:
[----:B-1--4-:R-:W4:Y:S02]  /*c660*/  LDL R0, [R1+0x4] ;  /* 0x0000040001007983 */ /* 0x012f240000100800 */
[----:B----4-:R-:W-:-:S13]  /*c670*/  ISETP.NE.AND P0, PT, R0, RZ, PT ;  /* 0x000000ff0000720c */ /* 0x010fda0003f05270 */
[----:B------:R-:W-:Y:S01]  /*c680*/  @P0 WARPSYNC 0xffffffff ;  /* 0xffffffff00000948 */ /* 0x000fe20003800000 */
[----:B------:R-:W-:Y:S06]  /*c690*/  @P0 BAR.SYNC.DEFER_BLOCKING 0x5, 0x100 ;  /* 0x0144000000000b1d */ /* 0x000fec0000010000 */
[----:B------:R-:W1:Y:S04]  /*c6a0*/  @P0 LDS.128 R212, [0x18100] ;  /* 0x01810000ffd40984 */ /* 0x000e680000000c00 */
[----:B------:R-:W-:Y:S06]  /*c6b0*/  @P0 BAR.ARV 0x4, 0x100 ;  /* 0x0104000000000b1d */ /* 0x000fec0000002000 */
[----:B------:R-:W-:Y:S05]  /*c6c0*/  @P0 BRA `(.L_x_103) ;  /* 0x00000ad000000947 */ /* 0x000fea0003800000 */
[----:B------:R-:W4:Y:S01]  /*c6d0*/  S2R R0, SR_TID.X ;  /* 0x0000000000007919 */ /* 0x000f220000002100 */
[----:B---3--:R-:W-:Y:S01]  /*c6e0*/  IMAD.MOV.U32 R7, RZ, RZ, RZ ;  /* 0x000000ffff077224 */ /* 0x008fe200078e00ff */
[----:B----4-:R-:W-:-:S04]  /*c6f0*/  LOP3.LUT R13, R0, 0x1f, RZ, 0xc0, !PT ;  /* 0x0000001f000d7812 */ /* 0x010fc800078ec0ff */
[----:B------:R-:W-:Y:S01]  /*c700*/  ISETP.NE.AND P5, PT, R13, 0x1f, PT ;  /* 0x0000001f0d00780c */ /* 0x000fe20003fa5270 */
[----:B------:R-:W-:Y:S10]  /*c710*/  BRA.DIV ~URZ, `(.L_x_104) ;  /* 0x000023227f007947 */ /* 0x000ff4000b800000 */
[----:B--2---:R2:W3:Y:S02]  /*c720*/  SHFL.IDX PT, R9, R78, RZ, 0x1f ;  /* 0x00001fff4e097589 */ /* 0x0044e400000e0000 */
.L_x_156:
[----:B------:R-:W-:Y:S05]  /*c730*/  BRA.DIV ~URZ, `(.L_x_105) ;  /* 0x000023727f007947 */ /* 0x000fea000b800000 */
[----:B------:R4:W2:Y:S02]  /*c740*/  SHFL.IDX PT, R8, R78, 0x1, 0x1f ;  /* 0x00201f004e087f89 */ /* 0x0008a400000e0000 */
.L_x_157:
[----:B-1----:R-:W-:Y:S02]  /*c750*/  IMAD.IADD R0, R215, 0x1, R13 ;  /* 0x00000001d7007824 */ /* 0x002fe400078e020d */
[----:B------:R-:W-:-:S03]  /*c760*/  IMAD.MOV.U32 R6, RZ, RZ, RZ ;  /* 0x000000ffff067224 */ /* 0x000fc600078e00ff */
[----:B------:R-:W-:-:S13]  /*c770*/  ISETP.GE.OR P0, PT, R0, c[0x0][0x53c], !P5 ;  /* 0x00014f0000007a0c */ /* 0x000fda0006f06670 */
[----:B------:R-:W-:Y:S01]  /*c780*/  @!P0 IMAD.MOV.U32 R2, RZ, RZ, 0x4 ;  /* 0x00000004ff028424 */ /* 0x000fe200078e00ff */
[----:B------:R-:W-:-:S03]  /*c790*/  @!P0 MOV R3, 0x4 ;  /* 0x0000000400038802 */ /* 0x000fc60000000f00 */
[----:B------:R-:W-:-:S04]  /*c7a0*/  @!P0 IMAD.WIDE R4, R0, R2, c[0x0][0x580] ;  /* 0x0001600000048625 */ /* 0x000fc800078e0202 */
[----:B------:R-:W-:Y:S01]  /*c7b0*/  @!P0 IMAD.WIDE R2, R0, R3, c[0x0][0x578] ;  /* 0x00015e0000028625 */ /* 0x000fe200078e0203 */
[----:B------:R-:W5:Y:S04]  /*c7c0*/  @!P0 LDG.E R6, [R4.64] ;  /* 0x0000000604068981 */ /* 0x000f68000c1e1900 */
[----:B------:R-:W5:Y:S01]  /*c7d0*/  @!P0 LDG.E R7, [R2.64] ;  /* 0x0000000602078981 */ /* 0x000f62000c1e1900 */
[C---:B------:R-:W-:Y:S02]  /*c7e0*/  ISETP.GE.U32.AND P4, PT, R13.reuse, 0x10, PT ;  /* 0x000000100d00780c */ /* 0x040fe40003f86070 */
[C---:B------:R-:W-:Y:S02]  /*c7f0*/  ISETP.GE.U32.AND P3, PT, R13.reuse, 0x8, PT ;  /* 0x000000080d00780c */ /* 0x040fe40003f66070 */
[----:B------:R-:W-:-:S02]  /*c800*/  ISETP.GE.U32.AND P2, PT, R13, 0x4, PT ;  /* 0x000000040d00780c */ /* 0x000fc40003f46070 */
[C---:B------:R-:W-:Y:S02]  /*c810*/  ISETP.GE.U32.AND P1, PT, R13.reuse, 0x2, PT ;  /* 0x000000020d00780c */ /* 0x040fe40003f26070 */
[----:B------:R-:W-:Y:S02]  /*c820*/  ISETP.NE.AND P0, PT, R13, RZ, PT ;  /* 0x000000ff0d00720c */ /* 0x000fe40003f05270 */
[----:B------:R-:W-:Y:S01]  /*c830*/  MOV R10, RZ ;  /* 0x000000ff000a7202 */ /* 0x000fe20000000f00 */
[----:B-----5:R-:W-:Y:S01]  /*c840*/  IMAD R0, R7, R6, RZ ;  /* 0x0000000607007224 */ /* 0x020fe200078e02ff */
[----:B------:R-:W-:Y:S07]  /*c850*/  BRA.DIV ~URZ, `(.L_x_106) ;  /* 0x000022c27f007947 */ /* 0x000fee000b800000 */
[----:B------:R1:W4:Y:S02]  /*c860*/  SHFL.UP PT, R4, R0, 0x1, RZ ;  /* 0x0420000000047989 */ /* 0x00032400000e00ff */
.L_x_158:
[----:B----4-:R-:W-:-:S04]  /*c870*/  SEL R4, R4, RZ, P0 ;  /* 0x000000ff04047207 */ /* 0x010fc80000000000 */
        /* <DEDUP_REMOVED lines=14> */
[----:B------:R1:W4:Y:S02]  /*c960*/  SHFL.IDX PT, R0, R4, 0x1f, 0x1f ;  /* 0x03e01f0004007f89 */ /* 0x00032400000e0000 */
.L_x_159:
[----:B----4-:R-:W-:Y:S01]  /*c970*/  IMAD R0, R0, c[0x0][0x538], RZ ;  /* 0x00014e0000007a24 */ /* 0x010fe200078e02ff */
[----:B------:R-:W-:Y:S04]  /*c980*/  BSSY B1, `(.L_x_108) ;  /* 0x000007c000017945 */ /* 0x000fe80003800000 */
[----:B--2---:R-:W-:-:S04]  /*c990*/  IADD3 R8, R0, R8, RZ ;  /* 0x0000000800087210 */ /* 0x004fc80007ffe0ff */
[----:B---3--:R-:W-:-:S13]  /*c9a0*/  ISETP.GT.AND P6, PT, R8, R9, PT ;  /* 0x000000090800720c */ /* 0x008fda0003fc4270 */
[----:B------:R-:W-:Y:S05]  /*c9b0*/  @P6 BRA `(.L_x_109) ;  /* 0x0000024000006947 */ /* 0x000fea0003800000 */
.L_x_113:
[----:B------:R-:W-:-:S04]  /*c9c0*/  IADD3 R0, R215, 0x1f, RZ ;  /* 0x0000001fd7007810 */ /* 0x000fc80007ffe0ff */
[----:B------:R-:W-:-:S13]  /*c9d0*/  ISETP.GE.AND P6, PT, R0, c[0x0][0x53c], PT ;  /* 0x00014f0000007a0c */ /* 0x000fda0003fc6270 */
[----:B------:R-:W-:Y:S05]  /*c9e0*/  @P6 BRA `(.L_x_110) ;  /* 0x0000071000006947 */ /* 0x000fea0003800000 */
[----:B------:R-:W-:Y:S01]  /*c9f0*/  MOV R215, R0 ;  /* 0x0000000000d77202 */ /* 0x000fe20000000f00 */
[----:B------:R-:W-:-:S03]  /*ca00*/  CS2R R6, SRZ ;  /* 0x0000000000067805 */ /* 0x000fc6000001ff00 */
[----:B------:R-:W-:-:S04]  /*ca10*/  IADD3 R0, R215, R13, RZ ;  /* 0x0000000dd7007210 */ /* 0x000fc80007ffe0ff */
[----:B------:R-:W-:-:S13]  /*ca20*/  ISETP.GE.OR P6, PT, R0, c[0x0][0x53c], !P5 ;  /* 0x00014f0000007a0c */ /* 0x000fda0006fc6670 */
[----:B------:R-:W-:Y:S02]  /*ca30*/  @!P6 MOV R2, 0x4 ;  /* 0x000000040002e802 */ /* 0x000fe40000000f00 */
[----:B------:R-:W-:-:S03]  /*ca40*/  @!P6 MOV R3, 0x4 ;  /* 0x000000040003e802 */ /* 0x000fc60000000f00 */
[----:B-1----:R-:W-:-:S04]  /*ca50*/  @!P6 IMAD.WIDE R4, R0, R2, c[0x0][0x580] ;  /* 0x000160000004e625 */ /* 0x002fc800078e0202 */
[----:B------:R-:W-:Y:S01]  /*ca60*/  @!P6 IMAD.WIDE R2, R0, R3, c[0x0][0x578] ;  /* 0x00015e000002e625 */ /* 0x000fe200078e0203 */
[----:B------:R-:W2:Y:S04]  /*ca70*/  @!P6 LDG.E R6, [R4.64] ;  /* 0x000000060406e981 */ /* 0x000ea8000c1e1900 */
[----:B------:R-:W2:Y:S02]  /*ca80*/  @!P6 LDG.E R7, [R2.64] ;  /* 0x000000060207e981 */ /* 0x000ea4000c1e1900 */
[----:B--2---:R-:W-:Y:S01]  /*ca90*/  IMAD R0, R7, R6, RZ ;  /* 0x0000000607007224 */ /* 0x004fe200078e02ff */
[----:B------:R-:W-:Y:S05]  /*caa0*/  BRA.DIV ~URZ, `(.L_x_111) ;  /* 0x000022627f007947 */ /* 0x000fea000b800000 */
[----:B------:R1:W2:Y:S02]  /*cab0*/  SHFL.UP PT, R2, R0, 0x1, RZ ;  /* 0x0420000000027989 */ /* 0x0002a400000e00ff */
.L_x_160:
[----:B--2---:R-:W-:-:S04]  /*cac0*/  SEL R2, R2, RZ, P0 ;  /* 0x000000ff02027207 */ /* 0x004fc80000000000 */
        /* <DEDUP_REMOVED lines=14> */
[----:B------:R1:W2:Y:S02]  /*cbb0*/  SHFL.IDX PT, R0, R4, 0x1f, 0x1f ;  /* 0x03e01f0004007f89 */ /* 0x0002a400000e0000 */
.L_x_161:
[----:B--2---:R-:W-:-:S05]  /*cbc0*/  IMAD R0, R0, c[0x0][0x538], RZ ;  /* 0x00014e0000007a24 */ /* 0x004fca00078e02ff */
[----:B------:R-:W-:-:S04]  /*cbd0*/  IADD3 R8, R0, R8, RZ ;  /* 0x0000000800087210 */ /* 0x000fc80007ffe0ff */
[----:B------:R-:W-:-:S13]  /*cbe0*/  ISETP.GT.AND P6, PT, R8, R9, PT ;  /* 0x000000090800720c */ /* 0x000fda0003fc4270 */
[----:B-1----:R-:W-:Y:S05]  /*cbf0*/  @!P6 BRA `(.L_x_113) ;  /* 0xfffffdc00000e947 */ /* 0x002fea000383ffff */
.L_x_109:
[----:B------:R-:W-:-:S05]  /*cc00*/  IADD3 R8, -R0, R8, RZ ;  /* 0x0000000800087210 */ /* 0x000fca0007ffe1ff */
[----:B------:R-:W-:-:S05]  /*cc10*/  IMAD R0, R4, c[0x0][0x538], R8 ;  /* 0x00014e0004007a24 */ /* 0x000fca00078e0208 */
[----:B------:R-:W-:Y:S01]  /*cc20*/  ISETP.GT.AND P0, PT, R0, R9, PT ;  /* 0x000000090000720c */ /* 0x000fe20003f04270 */
[----:B------:R-:W-:-:S12]  /*cc30*/  BRA.DIV ~URZ, `(.L_x_114) ;  /* 0x000022d27f007947 */ /* 0x000fd8000b800000 */
[----:B------:R-:W-:-:S04]  /*cc40*/  VOTE.ANY R0, PT, !P0 ;  /* 0x0000000000007806 */ /* 0x000fc800040e0100 */
.L_x_162:
[----:B------:R2:W3:Y:S01]  /*cc50*/  POPC R11, R0 ;  /* 0x00000000000b7309 */ /* 0x0004e20000000000 */
[----:B------:R-:W-:Y:S05]  /*cc60*/  BRA.DIV ~URZ, `(.L_x_115) ;  /* 0x000022e27f007947 */ /* 0x000fea000b800000 */
[----:B---3--:R3:W4:Y:S04]  /*cc70*/  SHFL.IDX PT, R6, R6, R11, 0x1f ;  /* 0x00001f0b06067589 */ /* 0x00872800000e0000 */
[----:B------:R3:W1:Y:S02]  /*cc80*/  SHFL.IDX PT, R7, R7, R11, 0x1f ;  /* 0x00001f0b07077589 */ /* 0x00066400000e0000 */
.L_x_163:
[----:B------:R-:W-:Y:S01]  /*cc90*/  ISETP.NE.AND P0, PT, R0, RZ, PT ;  /* 0x000000ff0000720c */ /* 0x000fe20003f05270 */
[----:B------:R-:W-:-:S12]  /*cca0*/  BSSY B0, `(.L_x_116) ;  /* 0x0000005000007945 */ /* 0x000fd80003800000 */
[----:B------:R-:W-:Y:S05]  /*ccb0*/  @!P0 BRA `(.L_x_117) ;  /* 0x0000003000008947 */ /* 0x000fea0003800000 */
[----:B--2---:R-:W-:Y:S01]  /*ccc0*/  IADD3 R0, R11, -0x1, RZ ;  /* 0xffffffff0b007810 */ /* 0x004fe20007ffe0ff */
[----:B------:R-:W-:Y:S05]  /*ccd0*/  BRA.DIV ~URZ, `(.L_x_118) ;  /* 0x000023427f007947 */ /* 0x000fea000b800000 */
[----:B------:R2:W3:Y:S02]  /*cce0*/  SHFL.IDX PT, R10, R4, R0, 0x1f ;  /* 0x00001f00040a7589 */ /* 0x0004e400000e0000 */
.L_x_117:
[----:B------:R-:W-:Y:S05]  /*ccf0*/  BSYNC B0 ;  /* 0x0000000000007941 */ /* 0x000fea0003800000 */
.L_x_116:
[-C--:B-12-4-:R-:W-:Y:S01]  /*cd00*/  IABS R4, R6.reuse ;  /* 0x0000000600047213 */ /* 0x096fe20000000000 */
[----:B---3--:R-:W-:Y:S01]  /*cd10*/  IMAD R212, R10, c[0x0][0x538], R8 ;  /* 0x00014e000ad47a24 */ /* 0x008fe200078e0208 */
[----:B------:R-:W-:Y:S01]  /*cd20*/  IABS R0, R7 ;  /* 0x0000000700007213 */ /* 0x000fe20000000000 */
[----:B------:R-:W-:Y:S01]  /*cd30*/  IMAD.IADD R215, R11, 0x1, R215 ;  /* 0x000000010bd77824 */ /* 0x000fe200078e02d7 */
[----:B------:R-:W1:Y:S01]  /*cd40*/  I2F.RP R2, R4 ;  /* 0x0000000400027306 */ /* 0x000e620000209400 */
[----:B------:R-:W-:Y:S02]  /*cd50*/  IMAD.IADD R10, R9, 0x1, -R212 ;  /* 0x00000001090a7824 */ /* 0x000fe400078e0ad4 */
[----:B------:R-:W-:Y:S01]  /*cd60*/  IMAD.MOV.U32 R5, RZ, RZ, R0 ;  /* 0x000000ffff057224 */ /* 0x000fe200078e0000 */
[----:B------:R-:W-:Y:S02]  /*cd70*/  IABS R0, R6 ;  /* 0x0000000600007213 */ /* 0x000fe40000000000 */
[----:B------:R-:W-:-:S02]  /*cd80*/  IABS R9, R10 ;  /* 0x0000000a00097213 */ /* 0x000fc40000000000 */
[----:B------:R-:W-:Y:S01]  /*cd90*/  I2F.RP R12, R5 ;  /* 0x00000005000c7306 */ /* 0x000fe20000209400 */
[----:B------:R-:W-:-:S07]  /*cda0*/  IMAD.MOV R0, RZ, RZ, -R0 ;  /* 0x000000ffff007224 */ /* 0x000fce00078e0a00 */
[----:B-1----:R-:W1:Y:S02]  /*cdb0*/  MUFU.RCP R2, R2 ;  /* 0x0000000200027308 */ /* 0x002e640000001000 */
[----:B-1----:R-:W-:-:S06]  /*cdc0*/  IADD3 R2, R2, 0xffffffe, RZ ;  /* 0x0ffffffe02027810 */ /* 0x002fcc0007ffe0ff */
[----:B------:R-:W1:Y:S02]  /*cdd0*/  F2I.FTZ.U32.TRUNC.NTZ R3, R2 ;  /* 0x0000000200037305 */ /* 0x000e64000021f000 */
[----:B-1----:R-:W-:-:S04]  /*cde0*/  IMAD.MOV R2, RZ, RZ, -R3 ;  /* 0x000000ffff027224 */ /* 0x002fc800078e0a03 */
[----:B------:R-:W-:Y:S01]  /*cdf0*/  IMAD R8, R2, R4, RZ ;  /* 0x0000000402087224 */ /* 0x000fe200078e02ff */
[----:B------:R-:W-:-:S05]  /*ce00*/  MOV R2, RZ ;  /* 0x000000ff00027202 */ /* 0x000fca0000000f00 */
[----:B------:R-:W-:-:S04]  /*ce10*/  IMAD.HI.U32 R8, R3, R8, R2 ;  /* 0x0000000803087227 */ /* 0x000fc800078e0002 */
[----:B------:R-:W-:Y:S02]  /*ce20*/  IMAD.MOV.U32 R2, RZ, RZ, R9 ;  /* 0x000000ffff027224 */ /* 0x000fe400078e0009 */
[----:B------:R-:W-:Y:S02]  /*ce30*/  IMAD.MOV.U32 R3, RZ, RZ, R0 ;  /* 0x000000ffff037224 */ /* 0x000fe400078e0000 */
[----:B------:R-:W-:-:S04]  /*ce40*/  IMAD.HI.U32 R0, R8, R2, RZ ;  /* 0x0000000208007227 */ /* 0x000fc800078e00ff */
[----:B------:R-:W-:Y:S02]  /*ce50*/  IMAD R2, R0, R3, R2 ;  /* 0x0000000300027224 */ /* 0x000fe400078e0202 */
[----:B------:R-:W1:Y:S03]  /*ce60*/  MUFU.RCP R3, R12 ;  /* 0x0000000c00037308 */ /* 0x000e660000001000 */
[----:B------:R-:W-:Y:S02]  /*ce70*/  ISETP.GT.U32.AND P1, PT, R4, R2, PT ;  /* 0x000000020400720c */ /* 0x000fe40003f24070 */
[----:B-1----:R-:W-:-:S11]  /*ce80*/  IADD3 R3, R3, 0xffffffe, RZ ;  /* 0x0ffffffe03037810 */ /* 0x002fd60007ffe0ff */
[-C--:B------:R-:W-:Y:S02]  /*ce90*/  @!P1 IADD3 R2, R2, -R4.reuse, RZ ;  /* 0x8000000402029210 */ /* 0x080fe40007ffe0ff */
[----:B------:R-:W-:Y:S01]  /*cea0*/  @!P1 IADD3 R0, R0, 0x1, RZ ;  /* 0x0000000100009810 */ /* 0x000fe20007ffe0ff */
[----:B------:R-:W1:Y:S01]  /*ceb0*/  F2I.FTZ.U32.TRUNC.NTZ R3, R3 ;  /* 0x0000000300037305 */ /* 0x000e62000021f000 */
[----:B------:R-:W-:Y:S02]  /*cec0*/  ISETP.GE.U32.AND P2, PT, R2, R4, PT ;  /* 0x000000040200720c */ /* 0x000fe40003f46070 */
[----:B------:R-:W-:Y:S02]  /*ced0*/  LOP3.LUT R2, R10, R6, RZ, 0x3c, !PT ;  /* 0x000000060a027212 */ /* 0x000fe400078e3cff */
[----:B------:R-:W-:Y:S02]  /*cee0*/  ISETP.NE.AND P1, PT, R6, RZ, PT ;  /* 0x000000ff0600720c */ /* 0x000fe40003f25270 */
[----:B------:R-:W-:-:S07]  /*cef0*/  ISETP.GE.AND P0, PT, R2, RZ, PT ;  /* 0x000000ff0200720c */ /* 0x000fce0003f06270 */
[----:B------:R-:W-:Y:S01]  /*cf00*/  @P2 IADD3 R0, R0, 0x1, RZ ;  /* 0x0000000100002810 */ /* 0x000fe20007ffe0ff */
[----:B-1----:R-:W-:-:S04]  /*cf10*/  IMAD.MOV R2, RZ, RZ, -R3 ;  /* 0x000000ffff027224 */ /* 0x002fc800078e0a03 */
[----:B------:R-:W-:Y:S01]  /*cf20*/  IMAD.MOV.U32 R4, RZ, RZ, R2 ;  /* 0x000000ffff047224 */ /* 0x000fe200078e0002 */
[----:B------:R-:W-:Y:S01]  /*cf30*/  IABS R2, R7 ;  /* 0x0000000700027213 */ /* 0x000fe20000000000 */
[----:B------:R-:W-:Y:S01]  /*cf40*/  @!P0 IMAD.MOV R0, RZ, RZ, -R0 ;  /* 0x000000ffff008224 */ /* 0x000fe200078e0a00 */
[----:B------:R-:W-:Y:S01]  /*cf50*/  @!P1 LOP3.LUT R0, RZ, R6, RZ, 0x33, !PT ;  /* 0x00000006ff009212 */ /* 0x000fe200078e33ff */
[----:B------:R-:W-:Y:S01]  /*cf60*/  IMAD R4, R4, R5, RZ ;  /* 0x0000000504047224 */ /* 0x000fe200078e02ff */
[----:B------:R-:W-:Y:S01]  /*cf70*/  IADD3 R8, RZ, -R2, RZ ;  /* 0x80000002ff087210 */ /* 0x000fe20007ffe0ff */
[----:B------:R-:W-:Y:S01]  /*cf80*/  IMAD.MOV.U32 R2, RZ, RZ, RZ ;  /* 0x000000ffff027224 */ /* 0x000fe200078e00ff */
[----:B------:R-:W-:Y:S01]  /*cf90*/  IABS R9, R0 ;  /* 0x0000000000097213 */ /* 0x000fe20000000000 */
[----:B------:R-:W-:Y:S02]  /*cfa0*/  IMAD R6, R0, R6, RZ ;  /* 0x0000000600067224 */ /* 0x000fe400078e02ff */
[----:B------:R-:W-:Y:S01]  /*cfb0*/  IMAD.HI.U32 R2, R3, R4, R2 ;  /* 0x0000000403027227 */ /* 0x000fe200078e0002 */
[----:B------:R-:W-:-:S02]  /*cfc0*/  MOV R4, R8 ;  /* 0x0000000800047202 */ /* 0x000fc40000000f00 */
[----:B------:R-:W-:Y:S01]  /*cfd0*/  IADD3 R213, R10, -R6, RZ ;  /* 0x800000060ad57210 */ /* 0x000fe20007ffe0ff */
[----:B------:R-:W-:-:S04]  /*cfe0*/  IMAD.MOV.U32 R3, RZ, RZ, R9 ;  /* 0x000000ffff037224 */ /* 0x000fc800078e0009 */
        /* <DEDUP_REMOVED lines=11> */
[----:B------:R-:W-:-:S04]  /*d0a0*/  @!P1 LOP3.LUT R2, RZ, R7, RZ, 0x33, !PT ;  /* 0x00000007ff029212 */ /* 0x000fc800078e33ff */
[----:B------:R-:W-:Y:S01]  /*d0b0*/  IADD3 R3, -R2, RZ, RZ ;  /* 0x000000ff02037210 */ /* 0x000fe20007ffe1ff */
[----:B------:R-:W-:-:S04]  /*d0c0*/  IMAD R2, R7, 0x1000000, R2 ;  /* 0x0100000007027824 */ /* 0x000fc800078e0202 */
[----:B------:R-:W-:-:S04]  /*d0d0*/  IMAD R0, R7, R3, R0 ;  /* 0x0000000307007224 */ /* 0x000fc800078e0200 */
[----:B------:R-:W-:Y:S01]  /*d0e0*/  IMAD R214, R0, 0x10000, R2 ;  /* 0x0001000000d67824 */ /* 0x000fe200078e0202 */
[----:B------:R-:W-:Y:S05]  /*d0f0*/  BRA `(.L_x_119) ;  /* 0x0000004000007947 */ /* 0x000fea0003800000 */
.L_x_110:
[----:B------:R-:W-:Y:S01]  /*d100*/  IMAD.MOV.U32 R212, RZ, RZ, R9 ;  /* 0x000000ffffd47224 */ /* 0x000fe200078e0009 */
[----:B------:R-:W-:Y:S01]  /*d110*/  MOV R214, RZ ;  /* 0x000000ff00d67202 */ /* 0x000fe20000000f00 */
[----:B------:R-:W-:Y:S01]  /*d120*/  IMAD.MOV.U32 R213, RZ, RZ, RZ ;  /* 0x000000ffffd57224 */ /* 0x000fe200078e00ff */
[----:B------:R-:W-:Y:S02]  /*d130*/  MOV R215, c[0x0][0x53c] ;  /* 0x00014f0000d77a02 */ /* 0x000fe40000000f00 */
.L_x_119:
[----:B------:R-:W-:Y:S05]  /*d140*/  BSYNC B1 ;  /* 0x0000000000017941 */ /* 0x000fea0003800000 */
.L_x_108:
[----:B------:R-:W-:Y:S01]  /*d150*/  WARPSYNC 0xffffffff ;  /* 0xffffffff00007948 */ /* 0x000fe20003800000 */
[----:B------:R-:W-:Y:S01]  /*d160*/  BAR.SYNC.DEFER_BLOCKING 0x4, 0x100 ;  /* 0x0104000000007b1d */ /* 0x000fe20000010000 */
[----:B------:R-:W-:-:S13]  /*d170*/  ISETP.NE.AND P0, PT, R13, RZ, PT ;  /* 0x000000ff0d00720c */ /* 0x000fda0003f05270 */
[----:B------:R2:W-:Y:S04]  /*d180*/  @!P0 STS.128 [0x18100], R212 ;  /* 0x018100d4ff008388 */ /* 0x0005e80000000c00 */
[----:B------:R-:W-:Y:S06]  /*d190*/  BAR.ARV 0x5, 0x100 ;  /* 0x0144000000007b1d */ /* 0x000fec0000002000 */
.L_x_103:
[----:B-1----:R-:W-:-:S13]  /*d1a0*/  ISETP.GE.AND P0, PT, R215, c[0x0][0x53c], PT ;  /* 0x00014f00d7007a0c */ /* 0x002fda0003f06270 */
[----:B--23--:R-:W-:Y:S01]  /*d1b0*/  @P0 CALL.REL.NOINC `(.L_x_120) ;  /* 0x0000001000000944 */ /* 0x00cfe20003c00000 */
[----:B------:R-:W-:Y:S05]  /*d1c0*/  BRA `(.L_x_121) ;  /* 0xffff43a000007947 */ /* 0x000fea000383ffff */
.L_x_120:
[----:B------:R-:W-:Y:S05]  /*d1d0*/  EXIT ;  /* 0x000000000000794d */ /* 0x000fea0003800000 */
.L_x_22:
[----:B------:R-:W-:Y:S01]  /*d1e0*/  IMAD.MOV.U32 R0, RZ, RZ, R5 ;  /* 0x000000ffff007224 */ /* 0x000fe200078e0005 */
[----:B------:R-:W-:Y:S02]  /*d1f0*/  MOV R2, 0x1 ;  /* 0x0000000100027802 */ /* 0x000fe40000000f00 */
[----:B------:R-:W-:Y:S02]  /*d200*/  MOV R3, 0xd220 ;  /* 0x0000d22000037802 */ /* 0x000fe40000000f00 */
[----:B--2---:R-:W-:Y:S05]  /*d210*/  CALL.REL.NOINC `($__internal_2_$__cuda_sm70_shflsync_up_p) ;  /* 0x00001f2000007944 */ /* 0x004fea0003c00000 */
[----:B------:R-:W-:Y:S01]  /*d220*/  MOV R0, R4 ;  /* 0x0000000400007202 */ /* 0x000fe20000000f00 */
[----:B------:R-:W-:Y:S05]  /*d230*/  BRA `(.L_x_122) ;  /* 0xffff321000007947 */ /* 0x000fea000383ffff */
.L_x_23:
[----:B------:R-:W-:Y:S01]  /*d240*/  IMAD.MOV.U32 R0, RZ, RZ, R5 ;  /* 0x000000ffff007224 */ /* 0x000fe200078e0005 */
[----:B------:R-:W-:Y:S02]  /*d250*/  MOV R2, 0x2 ;  /* 0x0000000200027802 */ /* 0x000fe40000000f00 */
[----:B------:R-:W-:Y:S02]  /*d260*/  MOV R3, 0xd280 ;  /* 0x0000d28000037802 */ /* 0x000fe40000000f00 */
[----:B--2---:R-:W-:Y:S05]  /*d270*/  CALL.REL.NOINC `($__internal_2_$__cuda_sm70_shflsync_up_p) ;  /* 0x00001ec000007944 */ /* 0x004fea0003c00000 */
[----:B------:R-:W-:Y:S01]  /*d280*/  SEL R0, R4, RZ, P4 ;  /* 0x000000ff04007207 */ /* 0x000fe20002000000 */
[----:B------:R-:W-:Y:S01]  /*d290*/  IMAD.MOV.U32 R2, RZ, RZ, 0x4 ;  /* 0x00000004ff027424 */ /* 0x000fe200078e00ff */
[----:B------:R-:W-:-:S03]  /*d2a0*/  MOV R3, 0xd2d0 ;  /* 0x0000d2d000037802 */ /* 0x000fc60000000f00 */
[----:B------:R-:W-:Y:S02]  /*d2b0*/  IMAD.IADD R0, R5, 0x1, R0 ;  /* 0x0000000105007824 */ /* 0x000fe400078e0200 */
[----:B------:R-:W-:Y:S05]  /*d2c0*/  CALL.REL.NOINC `($__internal_2_$__cuda_sm70_shflsync_up_p) ;  /* 0x00001e7000007944 */ /* 0x000fea0003c00000 */
        /* <DEDUP_REMOVED lines=12> */
[----:B------:R-:W-:Y:S02]  /*d390*/  MOV R3, 0x1f ;  /* 0x0000001f00037802 */ /* 0x000fe40000000f00 */
[----:B------:R-:W-:Y:S01]  /*d3a0*/  MOV R2, 0xd3e0 ;  /* 0x0000d3e000027802 */ /* 0x000fe20000000f00 */
[----:B------:R-:W-:-:S04]  /*d3b0*/  IMAD.IADD R4, R0, 0x1, R4 ;  /* 0x0000000100047824 */ /* 0x000fc800078e0204 */
[----:B------:R-:W-:Y:S02]  /*d3c0*/  IMAD.MOV.U32 R21, RZ, RZ, R4 ;  /* 0x000000ffff157224 */ /* 0x000fe400078e0004 */
[----:B------:R-:W-:Y:S05]  /*d3d0*/  CALL.REL.NOINC `($__internal_1_$__cuda_sm70_shflsync_idx_p) ;  /* 0x00001d1000007944 */ /* 0x000fea0003c00000 */
[----:B------:R-:W-:Y:S01]  /*d3e0*/  MOV R0, R21 ;  /* 0x0000001500007202 */ /* 0x000fe20000000f00 */
[----:B------:R-:W-:Y:S05]  /*d3f0*/  BRA `(.L_x_123) ;  /* 0xffff315000007947 */ /* 0x000fea000383ffff */
.L_x_25:
[----:B------:R-:W-:Y:S02]  /*d400*/  SEL R0, RZ, 0x1, P0 ;  /* 0x00000001ff007807 */ /* 0x000fe40000000000 */
[----:B------:R-:W-:Y:S02]  /*d410*/  MOV R2, 0xd430 ;  /* 0x0000d43000027802 */ /* 0x000fe40000000f00 */
[----:B------:R-:W-:Y:S05]  /*d420*/  CALL.REL.NOINC `($__internal_3_$__cuda_sm70_votesync_ballot) ;  /* 0x00001d8000007944 */ /* 0x000fea0003c00000 */
[----:B------:R-:W-:Y:S05]  /*d430*/  BRA `(.L_x_124) ;  /* 0xffff31a000007947 */ /* 0x000fea000383ffff */
.L_x_26:
[----:B------:R-:W-:Y:S01]  /*d440*/  IMAD.MOV.U32 R21, RZ, RZ, R8 ;  /* 0x000000ffff157224 */ /* 0x000fe200078e0008 */
[----:B--2---:R-:W-:Y:S01]  /*d450*/  MOV R20, R215 ;  /* 0x000000d700147202 */ /* 0x004fe20000000f00 */
[----:B------:R-:W-:Y:S01]  /*d460*/  IMAD.MOV.U32 R3, RZ, RZ, 0x1f ;  /* 0x0000001fff037424 */ /* 0x000fe200078e00ff */
[----:B------:R-:W-:Y:S02]  /*d470*/  MOV R2, 0xd490 ;  /* 0x0000d49000027802 */ /* 0x000fe40000000f00 */
[----:B-1----:R-:W-:Y:S05]  /*d480*/  CALL.REL.NOINC `($__internal_1_$__cuda_sm70_shflsync_idx_p) ;  /* 0x00001c6000007944 */ /* 0x002fea0003c00000 */
[----:B------:R-:W-:Y:S01]  /*d490*/  IMAD.MOV.U32 R11, RZ, RZ, R21 ;  /* 0x000000ffff0b7224 */ /* 0x000fe200078e0015 */
[----:B------:R-:W-:Y:S01]  /*d4a0*/  MOV R21, R7 ;  /* 0x0000000700157202 */ /* 0x000fe20000000f00 */
[----:B------:R-:W-:Y:S01]  /*d4b0*/  IMAD.MOV.U32 R6, RZ, RZ, RZ ;  /* 0x000000ffff067224 */ /* 0x000fe200078e00ff */
[----:B------:R-:W-:Y:S01]  /*d4c0*/  MOV R20, R215 ;  /* 0x000000d700147202 */ /* 0x000fe20000000f00 */
[----:B------:R-:W-:Y:S01]  /*d4d0*/  IMAD.MOV.U32 R3, RZ, RZ, 0x1f ;  /* 0x0000001fff037424 */ /* 0x000fe200078e00ff */
[----:B------:R-:W-:-:S02]  /*d4e0*/  MOV R2, 0xd500 ;  /* 0x0000d50000027802 */ /* 0x000fc40000000f00 */
[----:B------:R-:W-:Y:S05]  /*d4f0*/  CALL.REL.NOINC `($__internal_1_$__cuda_sm70_shflsync_idx_p) ;  /* 0x00001bf000007944 */ /* 0x000fea0003c00000 */
[----:B------:R-:W-:Y:S01]  /*d500*/  MOV R10, R21 ;  /* 0x00000015000a7202 */ /* 0x000fe20000000f00 */
[----:B------:R-:W-:Y:S05]  /*d510*/  BRA `(.L_x_125) ;  /* 0xffff311000007947 */ /* 0x000fea000383ffff */
.L_x_29:
[----:B------:R-:W-:Y:S01]  /*d520*/  IMAD.MOV.U32 R21, RZ, RZ, R4 ;  /* 0x000000ffff157224 */ /* 0x000fe200078e0004 */
[----:B------:R-:W-:-:S02]  /*d530*/  MOV R3, 0x1f ;  /* 0x0000001f00037802 */ /* 0x000fc40000000f00 */
[----:B------:R-:W-:Y:S02]  /*d540*/  MOV R2, 0xd560 ;  /* 0x0000d56000027802 */ /* 0x000fe40000000f00 */
[----:B-1234-:R-:W-:Y:S05]  /*d550*/  CALL.REL.NOINC `($__internal_1_$__cuda_sm70_shflsync_idx_p) ;  /* 0x00001b9000007944 */ /* 0x01efea0003c00000 */
[----:B------:R-:W-:Y:S01]  /*d560*/  MOV R6, R21 ;  /* 0x0000001500067202 */ /* 0x000fe20000000f00 */
[----:B------:R-:W-:Y:S05]  /*d570*/  BRA `(.L_x_28) ;  /* 0xffff311000007947 */ /* 0x000fea000383ffff */
.L_x_37:
[----:B------:R-:W-:Y:S01]  /*d580*/  IMAD.MOV.U32 R21, RZ, RZ, R9 ;  /* 0x000000ffff157224 */ /* 0x000fe200078e0009 */
[----:B------:R-:W-:Y:S01]  /*d590*/  MOV R20, RZ ;  /* 0x000000ff00147202 */ /* 0x000fe20000000f00 */
[----:B------:R-:W-:Y:S01]  /*d5a0*/  IMAD.MOV.U32 R3, RZ, RZ, 0x181f ;  /* 0x0000181fff037424 */ /* 0x000fe200078e00ff */
[----:B------:R-:W-:Y:S02]  /*d5b0*/  MOV R2, 0xd5d0 ;  /* 0x0000d5d000027802 */ /* 0x000fe40000000f00 */
[----:B-----5:R-:W-:Y:S05]  /*d5c0*/  CALL.REL.NOINC `($__internal_1_$__cuda_sm70_shflsync_idx_p) ;  /* 0x00001b2000007944 */ /* 0x020fea0003c00000 */
[----:B------:R-:W-:Y:S01]  /*d5d0*/  MOV R8, R21 ;  /* 0x0000001500087202 */ /* 0x000fe20000000f00 */
[----:B------:R-:W-:Y:S05]  /*d5e0*/  BRA `(.L_x_126) ;  /* 0xffff4b9000007947 */ /* 0x000fea000383ffff */
.L_x_38:
[----:B------:R-:W-:Y:S01]  /*d5f0*/  IMAD.MOV.U32 R21, RZ, RZ, R12 ;  /* 0x000000ffff157224 */ /* 0x000fe200078e000c */
[----:B------:R-:W-:Y:S01]  /*d600*/  MOV R20, RZ ;  /* 0x000000ff00147202 */ /* 0x000fe20000000f00 */
[----:B------:R-:W-:Y:S01]  /*d610*/  IMAD.MOV.U32 R3, RZ, RZ, 0x181f ;  /* 0x0000181fff037424 */ /* 0x000fe200078e00ff */
[----:B------:R-:W-:Y:S02]  /*d620*/  MOV R2, 0xd640 ;  /* 0x0000d64000027802 */ /* 0x000fe40000000f00 */
[----:B-12--5:R-:W-:Y:S05]  /*d630*/  CALL.REL.NOINC `($__internal_1_$__cuda_sm70_shflsync_idx_p) ;  /* 0x00001ab000007944 */ /* 0x026fea0003c00000 */
[----:B------:R-:W-:Y:S01]  /*d640*/  MOV R0, R21 ;  /* 0x0000001500007202 */ /* 0x000fe20000000f00 */
[----:B------:R-:W-:Y:S05]  /*d650*/  BRA `(.L_x_127) ;  /* 0xffff4b4000007947 */ /* 0x000fea000383ffff */
.L_x_41:
[----:B------:R-:W-:Y:S01]  /*d660*/  IMAD.MOV.U32 R21, RZ, RZ, R9 ;  /* 0x000000ffff157224 */ /* 0x000fe200078e0009 */
[----:B------:R-:W-:Y:S01]  /*d670*/  MOV R20, 0x1 ;  /* 0x0000000100147802 */ /* 0x000fe20000000f00 */
[----:B--2---:R-:W-:Y:S01]  /*d680*/  IMAD.MOV.U32 R3, RZ, RZ, 0x181f ;  /* 0x0000181fff037424 */ /* 0x004fe200078e00ff */
[----:B------:R-:W-:-:S02]  /*d690*/  MOV R2, 0xd6b0 ;  /* 0x0000d6b000027802 */ /* 0x000fc40000000f00 */
[----:B-1-345:R-:W-:Y:S05]  /*d6a0*/  CALL.REL.NOINC `($__internal_1_$__cuda_sm70_shflsync_idx_p) ;  /* 0x00001a4000007944 */ /* 0x03afea0003c00000 */
[----:B------:R-:W-:Y:S01]  /*d6b0*/  IMAD.MOV.U32 R8, RZ, RZ, R21 ;  /* 0x000000ffff087224 */ /* 0x000fe200078e0015 */
[----:B------:R-:W-:Y:S01]  /*d6c0*/  MOV R20, 0x1 ;  /* 0x0000000100147802 */ /* 0x000fe20000000f00 */
[----:B------:R-:W-:Y:S01]  /*d6d0*/  IMAD.MOV.U32 R21, RZ, RZ, R12 ;  /* 0x000000ffff157224 */ /* 0x000fe200078e000c */
[----:B------:R-:W-:-:S02]  /*d6e0*/  MOV R3, 0x181f ;  /* 0x0000181f00037802 */ /* 0x000fc40000000f00 */
[----:B------:R-:W-:Y:S02]  /*d6f0*/  MOV R2, 0xd710 ;  /* 0x0000d71000027802 */ /* 0x000fe40000000f00 */
[----:B------:R-:W-:Y:S05]  /*d700*/  CALL.REL.NOINC `($__internal_1_$__cuda_sm70_shflsync_idx_p) ;  /* 0x000019e000007944 */ /* 0x000fea0003c00000 */
[----:B------:R-:W-:Y:S01]  /*d710*/  MOV R0, R21 ;  /* 0x0000001500007202 */ /* 0x000fe20000000f00 */
[----:B------:R-:W-:Y:S05]  /*d720*/  BRA `(.L_x_128) ;  /* 0xffff4bf000007947 */ /* 0x000fea000383ffff */
.L_x_44:
[----:B------:R-:W-:Y:S01]  /*d730*/  IMAD.MOV.U32 R21, RZ, RZ, R9 ;  /* 0x000000ffff157224 */ /* 0x000fe200078e0009 */
[----:B------:R-:W-:Y:S01]  /*d740*/  MOV R20, 0x2 ;  /* 0x0000000200147802 */ /* 0x000fe20000000f00 */
[----:B-1----:R-:W-:Y:S01]  /*d750*/  IMAD.MOV.U32 R3, RZ, RZ, 0x181f ;  /* 0x0000181fff037424 */ /* 0x002fe200078e00ff */
[----:B------:R-:W-:Y:S02]  /*d760*/  MOV R2, 0xd780 ;  /* 0x0000d78000027802 */ /* 0x000fe40000000f00 */
[----:B--2345:R-:W-:Y:S05]  /*d770*/  CALL.REL.NOINC `($__internal_1_$__cuda_sm70_shflsync_idx_p) ;  /* 0x0000197000007944 */ /* 0x03cfea0003c00000 */
[----:B------:R-:W-:Y:S01]  /*d780*/  MOV R8, R21 ;  /* 0x0000001500087202 */ /* 0x000fe20000000f00 */
[----:B------:R-:W-:Y:S05]  /*d790*/  BRA `(.L_x_129) ;  /* 0xffff4ce000007947 */ /* 0x000fea000383ffff */
.L_x_45:
[----:B------:R-:W-:Y:S01]  /*d7a0*/  IMAD.MOV.U32 R21, RZ, RZ, R12 ;  /* 0x000000ffff157224 */ /* 0x000fe200078e000c */
[----:B------:R-:W-:Y:S01]  /*d7b0*/  MOV R20, 0x2 ;  /* 0x0000000200147802 */ /* 0x000fe20000000f00 */
[----:B------:R-:W-:Y:S01]  /*d7c0*/  IMAD.MOV.U32 R3, RZ, RZ, 0x181f ;  /* 0x0000181fff037424 */ /* 0x000fe200078e00ff */
[----:B------:R-:W-:Y:S02]  /*d7d0*/  MOV R2, 0xd7f0 ;  /* 0x0000d7f000027802 */ /* 0x000fe40000000f00 */
[----:B-12345:R-:W-:Y:S05]  /*d7e0*/  CALL.REL.NOINC `($__internal_1_$__cuda_sm70_shflsync_idx_p) ;  /* 0x0000190000007944 */ /* 0x03efea0003c00000 */
[----:B------:R-:W-:Y:S01]  /*d7f0*/  MOV R0, R21 ;  /* 0x0000001500007202 */ /* 0x000fe20000000f00 */
[----:B------:R-:W-:Y:S05]  /*d800*/  BRA `(.L_x_130) ;  /* 0xffff4c9000007947 */ /* 0x000fea000383ffff */
.L_x_48:
[----:B------:R-:W-:Y:S01]  /*d810*/  IMAD.MOV.U32 R21, RZ, RZ, R9 ;  /* 0x000000ffff157224 */ /* 0x000fe200078e0009 */
[----:B------:R-:W-:Y:S01]  /*d820*/  MOV R20, 0x3 ;  /* 0x0000000300147802 */ /* 0x000fe20000000f00 */
[----:B-1----:R-:W-:Y:S01]  /*d830*/  IMAD.MOV.U32 R3, RZ, RZ, 0x181f ;  /* 0x0000181fff037424 */ /* 0x002fe200078e00ff */
[----:B------:R-:W-:-:S02]  /*d840*/  MOV R2, 0xd860 ;  /* 0x0000d86000027802 */ /* 0x000fc40000000f00 */
[----:B--2345:R-:W-:Y:S05]  /*d850*/  CALL.REL.NOINC `($__internal_1_$__cuda_sm70_shflsync_idx_p) ;  /* 0x0000189000007944 */ /* 0x03cfea0003c00000 */
        /* <DEDUP_REMOVED lines=8> */
.L_x_51:
[----:B------:R-:W-:Y:S01]  /*d8e0*/  IMAD.MOV.U32 R21, RZ, RZ, R5 ;  /* 0x000000ffff157224 */ /* 0x000fe200078e0005 */
[----:B------:R-:W-:Y:S01]  /*d8f0*/  MOV R20, RZ ;  /* 0x000000ff00147202 */ /* 0x000fe20000000f00 */
[----:B------:R-:W-:Y:S01]  /*d900*/  IMAD.MOV.U32 R3, RZ, RZ, 0x181f ;  /* 0x0000181fff037424 */ /* 0x000fe200078e00ff */
[----:B------:R-:W-:Y:S02]  /*d910*/  MOV R2, 0xd930 ;  /* 0x0000d93000027802 */ /* 0x000fe40000000f00 */
[----:B------:R-:W-:Y:S05]  /*d920*/  CALL.REL.NOINC `($__internal_1_$__cuda_sm70_shflsync_idx_p) ;  /* 0x000017c000007944 */ /* 0x000fea0003c00000 */
[----:B------:R-:W-:Y:S01]  /*d930*/  MOV R4, R21 ;  /* 0x0000001500047202 */ /* 0x000fe20000000f00 */
[----:B------:R-:W-:Y:S05]  /*d940*/  BRA `(.L_x_132) ;  /* 0xffff668000007947 */ /* 0x000fea000383ffff */
.L_x_52:
[----:B------:R-:W-:Y:S01]  /*d950*/  IMAD.MOV.U32 R21, RZ, RZ, R10 ;  /* 0x000000ffff157224 */ /* 0x000fe200078e000a */
[----:B------:R-:W-:Y:S01]  /*d960*/  MOV R20, RZ ;  /* 0x000000ff00147202 */ /* 0x000fe20000000f00 */
[----:B------:R-:W-:Y:S01]  /*d970*/  IMAD.MOV.U32 R3, RZ, RZ, 0x181f ;  /* 0x0000181fff037424 */ /* 0x000fe200078e00ff */
[----:B------:R-:W-:Y:S02]  /*d980*/  MOV R2, 0xd9a0 ;  /* 0x0000d9a000027802 */ /* 0x000fe40000000f00 */
[----:B-12---:R-:W-:Y:S05]  /*d990*/  CALL.REL.NOINC `($__internal_1_$__cuda_sm70_shflsync_idx_p) ;  /* 0x0000175000007944 */ /* 0x006fea0003c00000 */
[C---:B------:R-:W-:Y:S01]  /*d9a0*/  IADD3 R14, P2, R21.reuse, R107, RZ ;  /* 0x0000006b150e7210 */ /* 0x040fe20007f5e0ff */
[----:B------:R-:W-:Y:S01]  /*d9b0*/  IMAD.MOV.U32 R20, RZ, RZ, 0x1 ;  /* 0x00000001ff147424 */ /* 0x000fe200078e00ff */
[----:B------:R-:W-:-:S02]  /*d9c0*/  IADD3 R6, P1, R21, R108, RZ ;  /* 0x0000006c15067210 */ /* 0x000fc40007f3e0ff */
[----:B------:R-:W-:Y:S01]  /*d9d0*/  IADD3 R2, P0, R21, R109, RZ ;  /* 0x0000006d15027210 */ /* 0x000fe20007f1e0ff */
[C---:B------:R-:W-:Y:S01]  /*d9e0*/  IMAD.X R15, R4.reuse, 0x1, R100, P2 ;  /* 0x00000001040f7824 */ /* 0x040fe200010e0664 */
[----:B------:R-:W-:Y:S01]  /*d9f0*/  MOV R9, R11 ;  /* 0x0000000b00097202 */ /* 0x000fe20000000f00 */
[C---:B------:R-:W-:Y:S02]  /*da00*/  IMAD.X R7, R4.reuse, 0x1, R101, P1 ;  /* 0x0000000104077824 */ /* 0x040fe400008e0665 */
[----:B------:R-:W-:Y:S01]  /*da10*/  IMAD.X R3, R4, 0x1, R102, P0 ;  /* 0x0000000104037824 */ /* 0x000fe200000e0666 */
[----:B------:R-:W-:Y:S01]  /*da20*/  @!PT LDS RZ, [RZ] ;  /* 0x00000000fffff984 */ /* 0x000fe20000000800 */
[----:B------:R-:W-:Y:S01]  /*da30*/  @!PT LDS RZ, [RZ] ;  /* 0x00000000fffff984 */ /* 0x000fe20000000800 */
[----:B------:R-:W-:Y:S01]  /*da40*/  @!PT LDS RZ, [RZ] ;  /* 0x00000000fffff984 */ /* 0x000fe20000000800 */
[----:B------:R1:W-:Y:S01]  /*da50*/  LDGSTS.E.BYPASS.LTC128B.128 [R187+0x6100], [R14.64], !P5 ;  /* 0x061000000ebb7fae */ /* 0x0003e2000e901d46 */
[----:B------:R-:W-:Y:S01]  /*da60*/  IMAD.MOV.U32 R21, RZ, RZ, R5 ;  /* 0x000000ffff157224 */ /* 0x000fe200078e0005 */
[----:B------:R-:W-:Y:S02]  /*da70*/  SEL R5, RZ, 0x10, P4 ;  /* 0x00000010ff057807 */ /* 0x000fe40002000000 */
[----:B------:R1:W-:Y:S01]  /*da80*/  LDGSTS.E.BYPASS.LTC128B.128 [R187+0x8100], [R6.64], !P4 ;  /* 0x0810000006bb7fae */ /* 0x0003e2000e101d46 */
[----:B------:R-:W-:-:S03]  /*da90*/  SEL R4, RZ, 0x10, P5 ;  /* 0x00000010ff047807 */ /* 0x000fc60002800000 */
[----:B------:R2:W-:Y:S02]  /*daa0*/  LDGSTS.E.BYPASS.LTC128B.128 [R187+0xa100], [R2.64], !P3 ;  /* 0x0a10000002bb7fae */ /* 0x0005e4000d901d46 */
[----:B--2---:R-:W-:Y:S02]  /*dab0*/  MOV R3, 0x181f ;  /* 0x0000181f00037802 */ /* 0x004fe40000000f00 */
[----:B------:R-:W-:Y:S02]  /*dac0*/  MOV R2, 0xdae0 ;  /* 0x0000dae000027802 */ /* 0x000fe40000000f00 */
[----:B-1----:R-:W-:Y:S05]  /*dad0*/  CALL.REL.NOINC `($__internal_1_$__cuda_sm70_shflsync_idx_p) ;  /* 0x0000161000007944 */ /* 0x002fea0003c00000 */
[----:B------:R-:W-:Y:S01]  /*dae0*/  IMAD.MOV.U32 R8, RZ, RZ, R21 ;  /* 0x000000ffff087224 */ /* 0x000fe200078e0015 */
[----:B------:R-:W-:Y:S01]  /*daf0*/  MOV R20, 0x1 ;  /* 0x0000000100147802 */ /* 0x000fe20000000f00 */
[----:B------:R-:W-:Y:S01]  /*db00*/  IMAD.MOV.U32 R21, RZ, RZ, R10 ;  /* 0x000000ffff157224 */ /* 0x000fe200078e000a */
[----:B------:R-:W-:Y:S02]  /*db10*/  MOV R3, 0x181f ;  /* 0x0000181f00037802 */ /* 0x000fe40000000f00 */
[----:B------:R-:W-:Y:S02]  /*db20*/  MOV R2, 0xdb40 ;  /* 0x0000db4000027802 */ /* 0x000fe40000000f00 */
[----:B------:R-:W-:Y:S05]  /*db30*/  CALL.REL.NOINC `($__internal_1_$__cuda_sm70_shflsync_idx_p) ;  /* 0x000015b000007944 */ /* 0x000fea0003c00000 */
[----:B------:R-:W-:Y:S01]  /*db40*/  MOV R0, R21 ;  /* 0x0000001500007202 */ /* 0x000fe20000000f00 */
[----:B------:R-:W-:Y:S05]  /*db50*/  BRA `(.L_x_133) ;  /* 0xffff658000007947 */ /* 0x000fea000383ffff */
.L_x_53:
[----:B------:R-:W-:Y:S02]  /*db60*/  MOV R0, 0x2 ;  /* 0x0000000200007802 */ /* 0x000fe40000000f00 */
[----:B------:R-:W-:-:S02]  /*db70*/  MOV R2, 0xdb90 ;  /* 0x0000db9000027802 */ /* 0x000fc40000000f00 */
[----:B------:R-:W-:Y:S05]  /*db80*/  CALL.REL.NOINC `($__internal_0_$__cuda_sm70_shflsync_bfly_p) ;  /* 0x0000150000007944 */ /* 0x000fea0003c00000 */
[----:B------:R-:W-:Y:S01]  /*db90*/  FMNMX.FTZ R4, R4, R0, !PT ;  /* 0x0000000004047209 */ /* 0x000fe20007810000 */
[----:B------:R-:W-:Y:S01]  /*dba0*/  IMAD.MOV.U32 R0, RZ, RZ, 0x1 ;  /* 0x00000001ff007424 */ /* 0x000fe200078e00ff */
[----:B------:R-:W-:-:S02]  /*dbb0*/  MOV R2, 0xdbd0 ;  /* 0x0000dbd000027802 */ /* 0x000fc40000000f00 */
[----:B------:R-:W-:Y:S05]  /*dbc0*/  CALL.REL.NOINC `($__internal_0_$__cuda_sm70_shflsync_bfly_p) ;  /* 0x000014c000007944 */ /* 0x000fea0003c00000 */
[----:B------:R-:W-:Y:S01]  /*dbd0*/  FMNMX.FTZ R100, R4, R0, !PT ;  /* 0x0000000004647209 */ /* 0x000fe20007810000 */
[----:B------:R-:W-:Y:S01]  /*dbe0*/  IMAD.MOV.U32 R4, RZ, RZ, R5 ;  /* 0x000000ffff047224 */ /* 0x000fe200078e0005 */
[----:B------:R-:W-:Y:S01]  /*dbf0*/  MOV R2, 0xdc20 ;  /* 0x0000dc2000027802 */ /* 0x000fe20000000f00 */
[----:B------:R-:W-:-:S02]  /*dc00*/  IMAD.MOV.U32 R0, RZ, RZ, 0x2 ;  /* 0x00000002ff007424 */ /* 0x000fc400078e00ff */
[----:B------:R-:W-:Y:S05]  /*dc10*/  CALL.REL.NOINC `($__internal_0_$__cuda_sm70_shflsync_bfly_p) ;  /* 0x0000147000007944 */ /* 0x000fea0003c00000 */
[----:B------:R-:W-:Y:S01]  /*dc20*/  FMNMX.FTZ R5, R5, R0, !PT ;  /* 0x0000000005057209 */ /* 0x000fe20007810000 */
[----:B------:R-:W-:Y:S01]  /*dc30*/  IMAD.MOV.U32 R0, RZ, RZ, 0x1 ;  /* 0x00000001ff007424 */ /* 0x000fe200078e00ff */
[----:B------:R-:W-:-:S03]  /*dc40*/  MOV R2, 0xdc70 ;  /* 0x0000dc7000027802 */ /* 0x000fc60000000f00 */
[----:B------:R-:W-:Y:S02]  /*dc50*/  IMAD.MOV.U32 R4, RZ, RZ, R5 ;  /* 0x000000ffff047224 */ /* 0x000fe400078e0005 */
[----:B------:R-:W-:Y:S05]  /*dc60*/  CALL.REL.NOINC `($__internal_0_$__cuda_sm70_shflsync_bfly_p) ;  /* 0x0000142000007944 */ /* 0x000fea0003c00000 */
[----:B------:R-:W-:Y:S01]  /*dc70*/  MOV R3, R0 ;  /* 0x0000000000037202 */ /* 0x000fe20000000f00 */
[----:B------:R-:W-:Y:S05]  /*dc80*/  BRA `(.L_x_134) ;  /* 0xffff6b3000007947 */ /* 0x000fea000383ffff */
.L_x_55:
[----:B--234-:R-:W-:Y:S01]  /*dc90*/  MOV R20, RZ ;  /* 0x000000ff00147202 */ /* 0x01cfe20000000f00 */
[----:B------:R-:W-:Y:S01]  /*dca0*/  IMAD.MOV.U32 R21, RZ, RZ, R7 ;  /* 0x000000ffff157224 */ /* 0x000fe200078e0007 */
[----:B------:R-:W-:Y:S01]  /*dcb0*/  MOV R2, 0xdce0 ;  /* 0x0000dce000027802 */ /* 0x000fe20000000f00 */
[----:B------:R-:W-:Y:S02]  /*dcc0*/  IMAD.MOV.U32 R3, RZ, RZ, 0x181f ;  /* 0x0000181fff037424 */ /* 0x000fe400078e00ff */
[----:B-1----:R-:W-:Y:S05]  /*dcd0*/  CALL.REL.NOINC `($__internal_1_$__cuda_sm70_shflsync_idx_p) ;  /* 0x0000141000007944 */ /* 0x002fea0003c00000 */
[----:B------:R-:W-:Y:S01]  /*dce0*/  MOV R2, R21 ;  /* 0x0000001500027202 */ /* 0x000fe20000000f00 */
[----:B------:R-:W-:-:S05]  /*dcf0*/  BRA `(.L_x_135) ;  /* 0xffff7f8000007947 */ /* 0x000fca000383ffff */
.L_x_58:
[----:B------:R-:W-:Y:S01]  /*dd00*/  MOV R20, RZ ;  /* 0x000000ff00147202 */ /* 0x000fe20000000f00 */
[----:B------:R-:W-:Y:S01]  /*dd10*/  IMAD.MOV.U32 R21, RZ, RZ, R5 ;  /* 0x000000ffff157224 */ /* 0x000fe200078e0005 */
[----:B------:R-:W-:Y:S01]  /*dd20*/  MOV R2, 0xdd50 ;  /* 0x0000dd5000027802 */ /* 0x000fe20000000f00 */
[----:B------:R-:W-:Y:S02]  /*dd30*/  IMAD.MOV.U32 R3, RZ, RZ, 0x181f ;  /* 0x0000181fff037424 */ /* 0x000fe400078e00ff */
[----:B------:R-:W-:Y:S05]  /*dd40*/  CALL.REL.NOINC `($__internal_1_$__cuda_sm70_shflsync_idx_p) ;  /* 0x000013a000007944 */ /* 0x000fea0003c00000 */
[----:B------:R-:W-:Y:S01]  /*dd50*/  MOV R4, R21 ;  /* 0x0000001500047202 */ /* 0x000fe20000000f00 */
[----:B------:R-:W-:-:S05]  /*dd60*/  BRA `(.L_x_136) ;  /* 0xffff912000007947 */ /* 0x000fca000383ffff */
.L_x_59:
[----:B------:R-:W-:Y:S01]  /*dd70*/  MOV R20, RZ ;  /* 0x000000ff00147202 */ /* 0x000fe20000000f00 */
[----:B------:R-:W-:Y:S01]  /*dd80*/  IMAD.MOV.U32 R21, RZ, RZ, R8 ;  /* 0x000000ffff157224 */ /* 0x000fe200078e0008 */
[----:B------:R-:W-:Y:S01]  /*dd90*/  MOV R2, 0xddc0 ;  /* 0x0000ddc000027802 */ /* 0x000fe20000000f00 */
[----:B------:R-:W-:Y:S02]  /*dda0*/  IMAD.MOV.U32 R3, RZ, RZ, 0x181f ;  /* 0x0000181fff037424 */ /* 0x000fe400078e00ff */
[----:B-12---:R-:W-:Y:S05]  /*ddb0*/  CALL.REL.NOINC `($__internal_1_$__cuda_sm70_shflsync_idx_p) ;  /* 0x0000133000007944 */ /* 0x006fea0003c00000 */
[C---:B------:R-:W-:Y:S01]  /*ddc0*/  IADD3 R2, -R190.reuse, 0x10, RZ ;  /* 0x00000010be027810 */ /* 0x040fe20007ffe1ff */
[----:B------:R-:W-:Y:S01]  /*ddd0*/  IMAD.MOV.U32 R20, RZ, RZ, 0x1 ;  /* 0x00000001ff147424 */ /* 0x000fe200078e00ff */
[----:B------:R-:W-:Y:S02]  /*dde0*/  ISETP.NE.U32.AND P2, PT, R190, RZ, PT ;  /* 0x000000ffbe00720c */ /* 0x000fe40003f45070 */
[----:B------:R-:W-:Y:S04]  /*ddf0*/  LOP3.LUT R2, R2, 0xf, RZ, 0xc0, !PT ;  /* 0x0000000f02027812 */ /* 0x000fe800078ec0ff */
[----:B------:R-:W-:Y:S04]  /*de00*/  IADD3 R2, P4, P3, R2, R21, R12 ;  /* 0x0000001502027210 */ /* 0x000fe80007b9e00c */
[----:B------:R-:W-:Y:S05]  /*de10*/  IADD3.X R3, RZ, R4, R10, P4, P3 ;  /* 0x00000004ff037210 */ /* 0x000fea00027e640a */
[----:B------:R-:W-:Y:S01]  /*de20*/  @!PT LDS RZ, [RZ] ;  /* 0x00000000fffff984 */ /* 0x000fe20000000800 */
[----:B------:R-:W-:Y:S01]  /*de30*/  @!PT LDS RZ, [RZ] ;  /* 0x00000000fffff984 */ /* 0x000fe20000000800 */
[----:B------:R-:W-:Y:S01]  /*de40*/  @!PT LDS RZ, [RZ] ;  /* 0x00000000fffff984 */ /* 0x000fe20000000800 */
[----:B------:R1:W-:Y:S01]  /*de50*/  LDGSTS.E.BYPASS.LTC128B.128.ZFILL [R187+0x6100], [R2.64], P2 ;  /* 0x0610000002bb7fae */ /* 0x0003e20009141d46 */
[C---:B------:R-:W-:Y:S05]  /*de60*/  IADD3 R6, P2, R21.reuse, R13, RZ ;  /* 0x0000000d15067210 */ /* 0x040fea0007f5e0ff */
[C---:B------:R-:W-:Y:S05]  /*de70*/  IMAD.X R7, R4.reuse, 0x1, R9, P2 ;  /* 0x0000000104077824 */ /* 0x040fea00010e0609 */
[----:B------:R2:W-:Y:S01]  /*de80*/  LDGSTS.E.BYPASS.LTC128B.128 [R187+0x8100], [R6.64], !P0 ;  /* 0x0810000006bb7fae */ /* 0x0005e2000c101d46 */
[----:B-1----:R-:W-:Y:S01]  /*de90*/  IADD3 R2, P2, R21, R14, RZ ;  /* 0x0000000e15027210 */ /* 0x002fe20007f5e0ff */
[----:B------:R-:W-:Y:S04]  /*dea0*/  IMAD.MOV.U32 R21, RZ, RZ, R5 ;  /* 0x000000ffff157224 */ /* 0x000fe800078e0005 */
[----:B------:R-:W-:Y:S05]  /*deb0*/  IMAD.X R3, R4, 0x1, R11, P2 ;  /* 0x0000000104037824 */ /* 0x000fea00010e060b */
[----:B------:R1:W-:Y:S02]  /*dec0*/  LDGSTS.E.BYPASS.LTC128B.128 [R187+0xa100], [R2.64], !P1 ;  /* 0x0a10000002bb7fae */ /* 0x0003e4000c901d46 */
[----:B-1----:R-:W-:Y:S01]  /*ded0*/  MOV R2, 0xdf00 ;  /* 0x0000df0000027802 */ /* 0x002fe20000000f00 */
[----:B------:R-:W-:Y:S02]  /*dee0*/  IMAD.MOV.U32 R3, RZ, RZ, 0x181f ;  /* 0x0000181fff037424 */ /* 0x000fe400078e00ff */
[----:B--2---:R-:W-:Y:S05]  /*def0*/  CALL.REL.NOINC `($__internal_1_$__cuda_sm70_shflsync_idx_p) ;  /* 0x000011f000007944 */ /* 0x004fea0003c00000 */
[----:B------:R-:W-:Y:S01]  /*df00*/  MOV R20, 0x1 ;  /* 0x0000000100147802 */ /* 0x000fe20000000f00 */
[----:B------:R-:W-:Y:S01]  /*df10*/  IMAD.MOV.U32 R4, RZ, RZ, R21 ;  /* 0x000000ffff047224 */ /* 0x000fe200078e0015 */
[----:B------:R-:W-:Y:S01]  /*df20*/  MOV R3, 0x181f ;  /* 0x0000181f00037802 */ /* 0x000fe20000000f00 */
[----:B------:R-:W-:Y:S01]  /*df30*/  IMAD.MOV.U32 R21, RZ, RZ, R8 ;  /* 0x000000ffff157224 */ /* 0x000fe200078e0008 */
[----:B------:R-:W-:Y:S02]  /*df40*/  MOV R2, 0xdf60 ;  /* 0x0000df6000027802 */ /* 0x000fe40000000f00 */
[----:B------:R-:W-:Y:S05]  /*df50*/  CALL.REL.NOINC `($__internal_1_$__cuda_sm70_shflsync_idx_p) ;  /* 0x0000119000007944 */ /* 0x000fea0003c00000 */
[----:B------:R-:W-:Y:S01]  /*df60*/  MOV R0, R21 ;  /* 0x0000001500007202 */ /* 0x000fe20000000f00 */
[----:B------:R-:W-:-:S05]  /*df70*/  BRA `(.L_x_137) ;  /* 0xffff903000007947 */ /* 0x000fca000383ffff */
.L_x_60:
[----:B------:R-:W-:Y:S02]  /*df80*/  MOV R0, 0x2 ;  /* 0x0000000200007802 */ /* 0x000fe40000000f00 */
[----:B------:R-:W-:Y:S02]  /*df90*/  MOV R2, 0xdfb0 ;  /* 0x0000dfb000027802 */ /* 0x000fe40000000f00 */
[----:B------:R-:W-:Y:S05]  /*dfa0*/  CALL.REL.NOINC `($__internal_0_$__cuda_sm70_shflsync_bfly_p) ;  /* 0x000010e000007944 */ /* 0x000fea0003c00000 */
[----:B------:R-:W-:Y:S01]  /*dfb0*/  FMNMX.FTZ R4, R4, R0, !PT ;  /* 0x0000000004047209 */ /* 0x000fe20007810000 */
[----:B------:R-:W-:Y:S01]  /*dfc0*/  IMAD.MOV.U32 R0, RZ, RZ, 0x1 ;  /* 0x00000001ff007424 */ /* 0x000fe200078e00ff */
[----:B------:R-:W-:Y:S02]  /*dfd0*/  MOV R2, 0xdff0 ;  /* 0x0000dff000027802 */ /* 0x000fe40000000f00 */
[----:B------:R-:W-:Y:S05]  /*dfe0*/  CALL.REL.NOINC `($__internal_0_$__cuda_sm70_shflsync_bfly_p) ;  /* 0x000010a000007944 */ /* 0x000fea0003c00000 */
[----:B------:R-:W-:Y:S01]  /*dff0*/  FMNMX.FTZ R100, R4, R0, !PT ;  /* 0x0000000004647209 */ /* 0x000fe20007810000 */
[----:B------:R-:W-:Y:S01]  /*e000*/  IMAD.MOV.U32 R4, RZ, RZ, R5 ;  /* 0x000000ffff047224 */ /* 0x000fe200078e0005 */
[----:B------:R-:W-:Y:S01]  /*e010*/  MOV R2, 0xe040 ;  /* 0x0000e04000027802 */ /* 0x000fe20000000f00 */
[----:B------:R-:W-:Y:S02]  /*e020*/  IMAD.MOV.U32 R0, RZ, RZ, 0x2 ;  /* 0x00000002ff007424 */ /* 0x000fe400078e00ff */
[----:B------:R-:W-:Y:S05]  /*e030*/  CALL.REL.NOINC `($__internal_0_$__cuda_sm70_shflsync_bfly_p) ;  /* 0x0000105000007944 */ /* 0x000fea0003c00000 */
[----:B------:R-:W-:Y:S01]  /*e040*/  FMNMX.FTZ R4, R5, R0, !PT ;  /* 0x0000000005047209 */ /* 0x000fe20007810000 */
[----:B------:R-:W-:Y:S01]  /*e050*/  IMAD.MOV.U32 R0, RZ, RZ, 0x1 ;  /* 0x00000001ff007424 */ /* 0x000fe200078e00ff */
[----:B------:R-:W-:Y:S02]  /*e060*/  MOV R2, 0xe080 ;  /* 0x0000e08000027802 */ /* 0x000fe40000000f00 */
[----:B------:R-:W-:Y:S05]  /*e070*/  CALL.REL.NOINC `($__internal_0_$__cuda_sm70_shflsync_bfly_p) ;  /* 0x0000101000007944 */ /* 0x000fea0003c00000 */
[----:B------:R-:W-:-:S05]  /*e080*/  BRA `(.L_x_138) ;  /* 0xffff92c000007947 */ /* 0x000fca000383ffff */
.L_x_62:
[----:B------:R-:W-:Y:S01]  /*e090*/  IMAD.MOV.U32 R4, RZ, RZ, R193 ;  /* 0x000000ffff047224 */ /* 0x000fe200078e00c1 */
[----:B------:R-:W-:-:S02]  /*e0a0*/  MOV R0, 0x2 ;  /* 0x0000000200007802 */ /* 0x000fc40000000f00 */
[----:B------:R-:W-:Y:S02]  /*e0b0*/  MOV R2, 0xe0d0 ;  /* 0x0000e0d000027802 */ /* 0x000fe40000000f00 */
[----:B------:R-:W-:Y:S05]  /*e0c0*/  CALL.REL.NOINC `($__internal_0_$__cuda_sm70_shflsync_bfly_p) ;  /* 0x00000fc000007944 */ /* 0x000fea0003c00000 */
[----:B------:R-:W-:Y:S05]  /*e0d0*/  BRA `(.L_x_139) ;  /* 0xffffa9b000007947 */ /* 0x000fea000383ffff */
.L_x_63:
[----:B------:R-:W-:Y:S01]  /*e0e0*/  IMAD.MOV.U32 R4, RZ, RZ, R5 ;  /* 0x000000ffff047224 */ /* 0x000fe200078e0005 */
[----:B------:R-:W-:Y:S02]  /*e0f0*/  MOV R0, 0x1 ;  /* 0x0000000100007802 */ /* 0x000fe40000000f00 */
[----:B------:R-:W-:Y:S02]  /*e100*/  MOV R2, 0xe120 ;  /* 0x0000e12000027802 */ /* 0x000fe40000000f00 */
[----:B-1----:R-:W-:Y:S05]  /*e110*/  CALL.REL.NOINC `($__internal_0_$__cuda_sm70_shflsync_bfly_p) ;  /* 0x00000f7000007944 */ /* 0x002fea0003c00000 */
[----:B------:R-:W-:Y:S01]  /*e120*/  FADD.FTZ R5, R5, R0 ;  /* 0x0000000005057221 */ /* 0x000fe20000010000 */
[----:B------:R-:W-:Y:S02]  /*e130*/  MOV R4, R194 ;  /* 0x000000c200047202 */ /* 0x000fe40000000f00 */
[----:B------:R-:W-:Y:S02]  /*e140*/  MOV R0, 0x2 ;  /* 0x0000000200007802 */ /* 0x000fe40000000f00 */
[----:B------:R-:W-:Y:S02]  /*e150*/  MOV R2, 0xe170 ;  /* 0x0000e17000027802 */ /* 0x000fe40000000f00 */
[----:B------:R-:W-:Y:S05]  /*e160*/  CALL.REL.NOINC `($__internal_0_$__cuda_sm70_shflsync_bfly_p) ;  /* 0x00000f2000007944 */ /* 0x000fea0003c00000 */
[----:B------:R-:W-:Y:S01]  /*e170*/  FADD.FTZ R4, R194, R0 ;  /* 0x00000000c2047221 */ /* 0x000fe20000010000 */
[----:B------:R-:W-:Y:S02]  /*e180*/  MOV R0, 0x1 ;  /* 0x0000000100007802 */ /* 0x000fe40000000f00 */
[----:B------:R-:W-:-:S02]  /*e190*/  MOV R2, 0xe1b0 ;  /* 0x0000e1b000027802 */ /* 0x000fc40000000f00 */
[----:B------:R-:W-:Y:S05]  /*e1a0*/  CALL.REL.NOINC `($__internal_0_$__cuda_sm70_shflsync_bfly_p) ;  /* 0x00000ee000007944 */ /* 0x000fea0003c00000 */
[----:B------:R-:W-:Y:S01]  /*e1b0*/  MOV R3, R0 ;  /* 0x0000000000037202 */ /* 0x000fe20000000f00 */
[----:B------:R-:W-:Y:S05]  /*e1c0*/  BRA `(.L_x_140) ;  /* 0xffffa93000007947 */ /* 0x000fea000383ffff */
.L_x_70:
[----:B--234-:R-:W-:Y:S01]  /*e1d0*/  IMAD.MOV.U32 R21, RZ, RZ, R9 ;  /* 0x000000ffff157224 */ /* 0x01cfe200078e0009 */
[----:B------:R-:W-:Y:S01]  /*e1e0*/  MOV R20, RZ ;  /* 0x000000ff00147202 */ /* 0x000fe20000000f00 */
[----:B------:R-:W-:Y:S01]  /*e1f0*/  IMAD.MOV.U32 R3, RZ, RZ, 0x181f ;  /* 0x0000181fff037424 */ /* 0x000fe200078e00ff */
[----:B------:R-:W-:-:S02]  /*e200*/  MOV R2, 0xe220 ;  /* 0x0000e22000027802 */ /* 0x000fc40000000f00 */
[----:B-1----:R-:W-:Y:S05]  /*e210*/  CALL.REL.NOINC `($__internal_1_$__cuda_sm70_shflsync_idx_p) ;  /* 0x00000ed000007944 */ /* 0x002fea0003c00000 */
[----:B------:R-:W-:Y:S01]  /*e220*/  MOV R8, R21 ;  /* 0x0000001500087202 */ /* 0x000fe20000000f00 */
[----:B------:R-:W-:Y:S05]  /*e230*/  BRA `(.L_x_141) ;  /* 0xffffc01000007947 */ /* 0x000fea000383ffff */
.L_x_71:
[----:B------:R-:W-:Y:S01]  /*e240*/  IMAD.MOV.U32 R21, RZ, RZ, R12 ;  /* 0x000000ffff157224 */ /* 0x000fe200078e000c */
[----:B------:R-:W-:Y:S01]  /*e250*/  MOV R20, RZ ;  /* 0x000000ff00147202 */ /* 0x000fe20000000f00 */
[----:B------:R-:W-:Y:S01]  /*e260*/  IMAD.MOV.U32 R3, RZ, RZ, 0x181f ;  /* 0x0000181fff037424 */ /* 0x000fe200078e00ff */
[----:B------:R-:W-:-:S02]  /*e270*/  MOV R2, 0xe290 ;  /* 0x0000e29000027802 */ /* 0x000fc40000000f00 */
[----:B-123--:R-:W-:Y:S05]  /*e280*/  CALL.REL.NOINC `($__internal_1_$__cuda_sm70_shflsync_idx_p) ;  /* 0x00000e6000007944 */ /* 0x00efea0003c00000 */
[----:B------:R-:W-:Y:S01]  /*e290*/  MOV R0, R21 ;  /* 0x0000001500007202 */ /* 0x000fe20000000f00 */
[----:B------:R-:W-:Y:S05]  /*e2a0*/  BRA `(.L_x_142) ;  /* 0xffffbfc000007947 */ /* 0x000fea000383ffff */
.L_x_74:
[----:B------:R-:W-:Y:S01]  /*e2b0*/  IMAD.MOV.U32 R21, RZ, RZ, R9 ;  /* 0x000000ffff157224 */ /* 0x000fe200078e0009 */
[----:B------:R-:W-:Y:S01]  /*e2c0*/  MOV R20, 0x1 ;  /* 0x0000000100147802 */ /* 0x000fe20000000f00 */
[----:B--2---:R-:W-:Y:S01]  /*e2d0*/  IMAD.MOV.U32 R3, RZ, RZ, 0x181f ;  /* 0x0000181fff037424 */ /* 0x004fe200078e00ff */
[----:B------:R-:W-:-:S02]  /*e2e0*/  MOV R2, 0xe300 ;  /* 0x0000e30000027802 */ /* 0x000fc40000000f00 */
[----:B-1-34-:R-:W-:Y:S05]  /*e2f0*/  CALL.REL.NOINC `($__internal_1_$__cuda_sm70_shflsync_idx_p) ;  /* 0x00000df000007944 */ /* 0x01afea0003c00000 */
        /* <DEDUP_REMOVED lines=8> */
.L_x_77:
[----:B------:R-:W-:Y:S01]  /*e380*/  IMAD.MOV.U32 R21, RZ, RZ, R9 ;  /* 0x000000ffff157224 */ /* 0x000fe200078e0009 */
[----:B------:R-:W-:Y:S01]  /*e390*/  MOV R20, 0x2 ;  /* 0x0000000200147802 */ /* 0x000fe20000000f00 */
[----:B--2---:R-:W-:Y:S01]  /*e3a0*/  IMAD.MOV.U32 R3, RZ, RZ, 0x181f ;  /* 0x0000181fff037424 */ /* 0x004fe200078e00ff */
[----:B------:R-:W-:Y:S02]  /*e3b0*/  MOV R2, 0xe3d0 ;  /* 0x0000e3d000027802 */ /* 0x000fe40000000f00 */
[----:B-1-34-:R-:W-:Y:S05]  /*e3c0*/  CALL.REL.NOINC `($__internal_1_$__cuda_sm70_shflsync_idx_p) ;  /* 0x00000d2000007944 */ /* 0x01afea0003c00000 */
[----:B------:R-:W-:Y:S01]  /*e3d0*/  MOV R8, R21 ;  /* 0x0000001500087202 */ /* 0x000fe20000000f00 */
[----:B------:R-:W-:Y:S05]  /*e3e0*/  BRA `(.L_x_144) ;  /* 0xffffc15000007947 */ /* 0x000fea000383ffff */
.L_x_78:
[----:B------:R-:W-:Y:S01]  /*e3f0*/  IMAD.MOV.U32 R21, RZ, RZ, R12 ;  /* 0x000000ffff157224 */ /* 0x000fe200078e000c */
[----:B------:R-:W-:Y:S01]  /*e400*/  MOV R20, 0x2 ;  /* 0x0000000200147802 */ /* 0x000fe20000000f00 */
[----:B--2---:R-:W-:Y:S01]  /*e410*/  IMAD.MOV.U32 R3, RZ, RZ, 0x181f ;  /* 0x0000181fff037424 */ /* 0x004fe200078e00ff */
[----:B------:R-:W-:Y:S02]  /*e420*/  MOV R2, 0xe440 ;  /* 0x0000e44000027802 */ /* 0x000fe40000000f00 */
[----:B-1-34-:R-:W-:Y:S05]  /*e430*/  CALL.REL.NOINC `($__internal_1_$__cuda_sm70_shflsync_idx_p) ;  /* 0x00000cb000007944 */ /* 0x01afea0003c00000 */
[----:B------:R-:W-:Y:S01]  /*e440*/  MOV R0, R21 ;  /* 0x0000001500007202 */ /* 0x000fe20000000f00 */
[----:B------:R-:W-:Y:S05]  /*e450*/  BRA `(.L_x_145) ;  /* 0xffffc10000007947 */ /* 0x000fea000383ffff */
.L_x_81:
[----:B------:R-:W-:Y:S01]  /*e460*/  IMAD.MOV.U32 R21, RZ, RZ, R9 ;  /* 0x000000ffff157224 */ /* 0x000fe200078e0009 */
[----:B------:R-:W-:Y:S01]  /*e470*/  MOV R20, 0x3 ;  /* 0x0000000300147802 */ /* 0x000fe20000000f00 */
[----:B---3--:R-:W-:Y:S01]  /*e480*/  IMAD.MOV.U32 R3, RZ, RZ, 0x181f ;  /* 0x0000181fff037424 */ /* 0x008fe200078e00ff */
        /* <DEDUP_REMOVED lines=10> */
.L_x_83:
[----:B------:R-:W-:Y:S01]  /*e530*/  IMAD.MOV.U32 R21, RZ, RZ, R5 ;  /* 0x000000ffff157224 */ /* 0x000fe200078e0005 */
[----:B------:R-:W-:Y:S01]  /*e540*/  MOV R20, RZ ;  /* 0x000000ff00147202 */ /* 0x000fe20000000f00 */
[----:B------:R-:W-:Y:S01]  /*e550*/  IMAD.MOV.U32 R3, RZ, RZ, 0x1c1f ;  /* 0x00001c1fff037424 */ /* 0x000fe200078e00ff */
[----:B------:R-:W-:Y:S02]  /*e560*/  MOV R2, 0xe580 ;  /* 0x0000e58000027802 */ /* 0x000fe40000000f00 */
[----:B------:R-:W-:Y:S05]  /*e570*/  CALL.REL.NOINC `($__internal_1_$__cuda_sm70_shflsync_idx_p) ;  /* 0x00000b7000007944 */ /* 0x000fea0003c00000 */
[----:B------:R-:W-:Y:S01]  /*e580*/  MOV R4, R21 ;  /* 0x0000001500047202 */ /* 0x000fe20000000f00 */
[----:B------:R-:W-:Y:S05]  /*e590*/  BRA `(.L_x_147) ;  /* 0xffffc47000007947 */ /* 0x000fea000383ffff */
.L_x_84:
[----:B------:R-:W-:Y:S01]  /*e5a0*/  IMAD.MOV.U32 R21, RZ, RZ, R12 ;  /* 0x000000ffff157224 */ /* 0x000fe200078e000c */
[----:B------:R-:W-:Y:S01]  /*e5b0*/  MOV R20, RZ ;  /* 0x000000ff00147202 */ /* 0x000fe20000000f00 */
[----:B------:R-:W-:Y:S01]  /*e5c0*/  IMAD.MOV.U32 R3, RZ, RZ, 0x1c1f ;  /* 0x00001c1fff037424 */ /* 0x000fe200078e00ff */
[----:B------:R-:W-:Y:S02]  /*e5d0*/  MOV R2, 0xe5f0 ;  /* 0x0000e5f000027802 */ /* 0x000fe40000000f00 */
[----:B-12---:R-:W-:Y:S05]  /*e5e0*/  CALL.REL.NOINC `($__internal_1_$__cuda_sm70_shflsync_idx_p) ;  /* 0x00000b0000007944 */ /* 0x006fea0003c00000 */
[----:B------:R-:W-:Y:S01]  /*e5f0*/  MOV R0, R21 ;  /* 0x0000001500007202 */ /* 0x000fe20000000f00 */
[----:B------:R-:W-:Y:S05]  /*e600*/  BRA `(.L_x_148) ;  /* 0xffffc42000007947 */ /* 0x000fea000383ffff */
.L_x_87:
[----:B------:R-:W-:Y:S01]  /*e610*/  IMAD.MOV.U32 R21, RZ, RZ, R5 ;  /* 0x000000ffff157224 */ /* 0x000fe200078e0005 */
[----:B------:R-:W-:Y:S01]  /*e620*/  MOV R20, 0x1 ;  /* 0x0000000100147802 */ /* 0x000fe20000000f00 */
[----:B----4-:R-:W-:Y:S01]  /*e630*/  IMAD.MOV.U32 R3, RZ, RZ, 0x1c1f ;  /* 0x00001c1fff037424 */ /* 0x010fe200078e00ff */
[----:B------:R-:W-:-:S02]  /*e640*/  MOV R2, 0xe660 ;  /* 0x0000e66000027802 */ /* 0x000fc40000000f00 */
[----:B-123--:R-:W-:Y:S05]  /*e650*/  CALL.REL.NOINC `($__internal_1_$__cuda_sm70_shflsync_idx_p) ;  /* 0x00000a9000007944 */ /* 0x00efea0003c00000 */
        /* <DEDUP_REMOVED lines=8> */
.L_x_91:
[----:B------:R-:W-:Y:S01]  /*e6e0*/  IMAD.MOV.U32 R21, RZ, RZ, R9 ;  /* 0x000000ffff157224 */ /* 0x000fe200078e0009 */
[----:B------:R-:W-:Y:S01]  /*e6f0*/  MOV R20, RZ ;  /* 0x000000ff00147202 */ /* 0x000fe20000000f00 */
[----:B------:R-:W-:Y:S01]  /*e700*/  IMAD.MOV.U32 R3, RZ, RZ, 0x181f ;  /* 0x0000181fff037424 */ /* 0x000fe200078e00ff */
[----:B------:R-:W-:Y:S02]  /*e710*/  MOV R2, 0xe730 ;  /* 0x0000e73000027802 */ /* 0x000fe40000000f00 */
[----:B------:R-:W-:Y:S05]  /*e720*/  CALL.REL.NOINC `($__internal_1_$__cuda_sm70_shflsync_idx_p) ;  /* 0x000009c000007944 */ /* 0x000fea0003c00000 */
[----:B------:R-:W-:Y:S01]  /*e730*/  MOV R8, R21 ;  /* 0x0000001500087202 */ /* 0x000fe20000000f00 */
[----:B------:R-:W-:Y:S05]  /*e740*/  BRA `(.L_x_150) ;  /* 0xffffd95000007947 */ /* 0x000fea000383ffff */
.L_x_92:
[----:B------:R-:W-:Y:S01]  /*e750*/  IMAD.MOV.U32 R21, RZ, RZ, R12 ;  /* 0x000000ffff157224 */ /* 0x000fe200078e000c */
[----:B------:R-:W-:Y:S01]  /*e760*/  MOV R20, RZ ;  /* 0x000000ff00147202 */ /* 0x000fe20000000f00 */
[----:B------:R-:W-:Y:S01]  /*e770*/  IMAD.MOV.U32 R3, RZ, RZ, 0x181f ;  /* 0x0000181fff037424 */ /* 0x000fe200078e00ff */
[----:B------:R-:W-:Y:S02]  /*e780*/  MOV R2, 0xe7a0 ;  /* 0x0000e7a000027802 */ /* 0x000fe40000000f00 */
[----:B-12---:R-:W-:Y:S05]  /*e790*/  CALL.REL.NOINC `($__internal_1_$__cuda_sm70_shflsync_idx_p) ;  /* 0x0000095000007944 */ /* 0x006fea0003c00000 */
[----:B------:R-:W-:Y:S01]  /*e7a0*/  MOV R0, R21 ;  /* 0x0000001500007202 */ /* 0x000fe20000000f00 */
[----:B------:R-:W-:Y:S05]  /*e7b0*/  BRA `(.L_x_151) ;  /* 0xffffd90000007947 */ /* 0x000fea000383ffff */
.L_x_95:
        /* <DEDUP_REMOVED lines=13> */
.L_x_98:
[----:B------:R-:W-:Y:S01]  /*e890*/  IMAD.MOV.U32 R21, RZ, RZ, R9 ;  /* 0x000000ffff157224 */ /* 0x000fe200078e0009 */
[----:B------:R-:W-:Y:S01]  /*e8a0*/  MOV R20, 0x2 ;  /* 0x0000000200147802 */ /* 0x000fe20000000f00 */
[----:B-1----:R-:W-:Y:S01]  /*e8b0*/  IMAD.MOV.U32 R3, RZ, RZ, 0x181f ;  /* 0x0000181fff037424 */ /* 0x002fe200078e00ff */
[----:B------:R-:W-:Y:S02]  /*e8c0*/  MOV R2, 0xe8e0 ;  /* 0x0000e8e000027802 */ /* 0x000fe40000000f00 */
[----:B--234-:R-:W-:Y:S05]  /*e8d0*/  CALL.REL.NOINC `($__internal_1_$__cuda_sm70_shflsync_idx_p) ;  /* 0x0000081000007944 */ /* 0x01cfea0003c00000 */
[----:B------:R-:W-:Y:S01]  /*e8e0*/  MOV R8, R21 ;  /* 0x0000001500087202 */ /* 0x000fe20000000f00 */
[----:B------:R-:W-:Y:S05]  /*e8f0*/  BRA `(.L_x_153) ;  /* 0xffffdaa000007947 */ /* 0x000fea000383ffff */
.L_x_99:
[----:B------:R-:W-:Y:S01]  /*e900*/  IMAD.MOV.U32 R21, RZ, RZ, R12 ;  /* 0x000000ffff157224 */ /* 0x000fe200078e000c */
[----:B------:R-:W-:Y:S01]  /*e910*/  MOV R20, 0x2 ;  /* 0x0000000200147802 */ /* 0x000fe20000000f00 */
[----:B------:R-:W-:Y:S01]  /*e920*/  IMAD.MOV.U32 R3, RZ, RZ, 0x181f ;  /* 0x0000181fff037424 */ /* 0x000fe200078e00ff */
[----:B------:R-:W-:Y:S02]  /*e930*/  MOV R2, 0xe950 ;  /* 0x0000e95000027802 */ /* 0x000fe40000000f00 */
[----:B-1234-:R-:W-:Y:S05]  /*e940*/  CALL.REL.NOINC `($__internal_1_$__cuda_sm70_shflsync_idx_p) ;  /* 0x000007a000007944 */ /* 0x01efea0003c00000 */
[----:B------:R-:W-:Y:S01]  /*e950*/  MOV R0, R21 ;  /* 0x0000001500007202 */ /* 0x000fe20000000f00 */
[----:B------:R-:W-:Y:S05]  /*e960*/  BRA `(.L_x_154) ;  /* 0xffffda5000007947 */ /* 0x000fea000383ffff */
.L_x_102:
[----:B------:R-:W-:Y:S01]  /*e970*/  IMAD.MOV.U32 R21, RZ, RZ, R9 ;  /* 0x000000ffff157224 */ /* 0x000fe200078e0009 */
[----:B------:R-:W-:Y:S01]  /*e980*/  MOV R20, 0x3 ;  /* 0x0000000300147802 */ /* 0x000fe20000000f00 */
[----:B-1----:R-:W-:Y:S01]  /*e990*/  IMAD.MOV.U32 R3, RZ, RZ, 0x181f ;  /* 0x0000181fff037424 */ /* 0x002fe200078e00ff */
[----:B------:R-:W-:-:S02]  /*e9a0*/  MOV R2, 0xe9c0 ;  /* 0x0000e9c000027802 */ /* 0x000fc40000000f00 */
[----:B--234-:R-:W-:Y:S05]  /*e9b0*/  CALL.REL.NOINC `($__internal_1_$__cuda_sm70_shflsync_idx_p) ;  /* 0x0000073000007944 */ /* 0x01cfea0003c00000 */
        /* <DEDUP_REMOVED lines=8> */
.L_x_104:
[----:B------:R-:W-:Y:S01]  /*ea40*/  IMAD.MOV.U32 R21, RZ, RZ, R78 ;  /* 0x000000ffff157224 */ /* 0x000fe200078e004e */
[----:B------:R-:W-:Y:S01]  /*ea50*/  MOV R20, RZ ;  /* 0x000000ff00147202 */ /* 0x000fe20000000f00 */
[----:B------:R-:W-:Y:S01]  /*ea60*/  IMAD.MOV.U32 R3, RZ, RZ, 0x1f ;  /* 0x0000001fff037424 */ /* 0x000fe200078e00ff */
[----:B------:R-:W-:Y:S02]  /*ea70*/  MOV R2, 0xea90 ;  /* 0x0000ea9000027802 */ /* 0x000fe40000000f00 */
[----:B-12---:R-:W-:Y:S05]  /*ea80*/  CALL.REL.NOINC `($__internal_1_$__cuda_sm70_shflsync_idx_p) ;  /* 0x0000066000007944 */ /* 0x006fea0003c00000 */
[----:B------:R-:W-:Y:S01]  /*ea90*/  MOV R9, R21 ;  /* 0x0000001500097202 */ /* 0x000fe20000000f00 */
[----:B------:R-:W-:Y:S05]  /*eaa0*/  BRA `(.L_x_156) ;  /* 0xffffdc8000007947 */ /* 0x000fea000383ffff */
.L_x_105:
[----:B------:R-:W-:Y:S01]  /*eab0*/  IMAD.MOV.U32 R21, RZ, RZ, R78 ;  /* 0x000000ffff157224 */ /* 0x000fe200078e004e */
[----:B------:R-:W-:Y:S01]  /*eac0*/  MOV R20, 0x1 ;  /* 0x0000000100147802 */ /* 0x000fe20000000f00 */
[----:B------:R-:W-:Y:S01]  /*ead0*/  IMAD.MOV.U32 R3, RZ, RZ, 0x1f ;  /* 0x0000001fff037424 */ /* 0x000fe200078e00ff */
[----:B------:R-:W-:Y:S02]  /*eae0*/  MOV R2, 0xeb00 ;  /* 0x0000eb0000027802 */ /* 0x000fe40000000f00 */
[----:B-123--:R-:W-:Y:S05]  /*eaf0*/  CALL.REL.NOINC `($__internal_1_$__cuda_sm70_shflsync_idx_p) ;  /* 0x000005f000007944 */ /* 0x00efea0003c00000 */
[----:B------:R-:W-:Y:S01]  /*eb00*/  MOV R8, R21 ;  /* 0x0000001500087202 */ /* 0x000fe20000000f00 */
[----:B------:R-:W-:Y:S05]  /*eb10*/  BRA `(.L_x_157) ;  /* 0xffffdc3000007947 */ /* 0x000fea000383ffff */
.L_x_106:
[----:B------:R-:W-:Y:S02]  /*eb20*/  MOV R2, 0x1 ;  /* 0x0000000100027802 */ /* 0x000fe40000000f00 */
[----:B------:R-:W-:-:S02]  /*eb30*/  MOV R3, 0xeb50 ;  /* 0x0000eb5000037802 */ /* 0x000fc40000000f00 */
[----:B--234-:R-:W-:Y:S05]  /*eb40*/  CALL.REL.NOINC `($__internal_2_$__cuda_sm70_shflsync_up_p) ;  /* 0x000005f000007944 */ /* 0x01cfea0003c00000 */
[----:B------:R-:W-:Y:S05]  /*eb50*/  BRA `(.L_x_158) ;  /* 0xffffdd1000007947 */ /* 0x000fea000383ffff */
.L_x_107:
[----:B------:R-:W-:Y:S02]  /*eb60*/  MOV R2, 0x2 ;  /* 0x0000000200027802 */ /* 0x000fe40000000f00 */
[----:B------:R-:W-:-:S02]  /*eb70*/  MOV R3, 0xeb90 ;  /* 0x0000eb9000037802 */ /* 0x000fc40000000f00 */
[----:B--23--:R-:W-:Y:S05]  /*eb80*/  CALL.REL.NOINC `($__internal_2_$__cuda_sm70_shflsync_up_p) ;  /* 0x000005b000007944 */ /* 0x00cfea0003c00000 */
        /* <DEDUP_REMOVED lines=24> */
.L_x_111:
[----:B------:R-:W-:Y:S02]  /*ed10*/  MOV R2, 0x1 ;  /* 0x0000000100027802 */ /* 0x000fe40000000f00 */
[----:B------:R-:W-:Y:S02]  /*ed20*/  MOV R3, 0xed40 ;  /* 0x0000ed4000037802 */ /* 0x000fe40000000f00 */
[----:B------:R-:W-:Y:S05]  /*ed30*/  CALL.REL.NOINC `($__internal_2_$__cuda_sm70_shflsync_up_p) ;  /* 0x0000040000007944 */ /* 0x000fea0003c00000 */
[----:B------:R-:W-:Y:S01]  /*ed40*/  MOV R2, R4 ;  /* 0x0000000400027202 */ /* 0x000fe20000000f00 */
[----:B------:R-:W-:Y:S05]  /*ed50*/  BRA `(.L_x_160) ;  /* 0xffffdd6000007947 */ /* 0x000fea000383ffff */
.L_x_112:
[----:B------:R-:W-:Y:S02]  /*ed60*/  MOV R2, 0x2 ;  /* 0x0000000200027802 */ /* 0x000fe40000000f00 */
[----:B------:R-:W-:Y:S02]  /*ed70*/  MOV R3, 0xed90 ;  /* 0x0000ed9000037802 */ /* 0x000fe40000000f00 */
        /* <DEDUP_REMOVED lines=25> */
.L_x_114:
[----:B------:R-:W-:Y:S02]  /*ef10*/  SEL R0, RZ, 0x1, P0 ;  /* 0x00000001ff007807 */ /* 0x000fe40000000000 */
[----:B------:R-:W-:Y:S02]  /*ef20*/  MOV R2, 0xef40 ;  /* 0x0000ef4000027802 */ /* 0x000fe40000000f00 */
[----:B-1----:R-:W-:Y:S05]  /*ef30*/  CALL.REL.NOINC `($__internal_3_$__cuda_sm70_votesync_ballot) ;  /* 0x0000027000007944 */ /* 0x002fea0003c00000 */
[----:B------:R-:W-:Y:S05]  /*ef40*/  BRA `(.L_x_162) ;  /* 0xffffdd0000007947 */ /* 0x000fea000383ffff */
.L_x_115:
[----:B------:R-:W-:Y:S01]  /*ef50*/  IMAD.MOV.U32 R21, RZ, RZ, R6 ;  /* 0x000000ffff157224 */ /* 0x000fe200078e0006 */
[----:B---3--:R-:W-:Y:S01]  /*ef60*/  MOV R20, R11 ;  /* 0x0000000b00147202 */ /* 0x008fe20000000f00 */
[----:B------:R-:W-:Y:S01]  /*ef70*/  IMAD.MOV.U32 R3, RZ, RZ, 0x1f ;  /* 0x0000001fff037424 */ /* 0x000fe200078e00ff */
[----:B------:R-:W-:Y:S02]  /*ef80*/  MOV R2, 0xefa0 ;  /* 0x0000efa000027802 */ /* 0x000fe40000000f00 */
[----:B-12---:R-:W-:Y:S05]  /*ef90*/  CALL.REL.NOINC `($__internal_1_$__cuda_sm70_shflsync_idx_p) ;  /* 0x0000015000007944 */ /* 0x006fea0003c00000 */
[----:B------:R-:W-:Y:S01]  /*efa0*/  IMAD.MOV.U32 R6, RZ, RZ, R21 ;  /* 0x000000ffff067224 */ /* 0x000fe200078e0015 */
[----:B------:R-:W-:Y:S01]  /*efb0*/  MOV R20, R11 ;  /* 0x0000000b00147202 */ /* 0x000fe20000000f00 */
[----:B------:R-:W-:Y:S01]  /*efc0*/  IMAD.MOV.U32 R21, RZ, RZ, R7 ;  /* 0x000000ffff157224 */ /* 0x000fe200078e0007 */
[----:B------:R-:W-:Y:S02]  /*efd0*/  MOV R3, 0x1f ;  /* 0x0000001f00037802 */ /* 0x000fe40000000f00 */
[----:B------:R-:W-:-:S02]  /*efe0*/  MOV R2, 0xf000 ;  /* 0x0000f00000027802 */ /* 0x000fc40000000f00 */
[----:B------:R-:W-:Y:S05]  /*eff0*/  CALL.REL.NOINC `($__internal_1_$__cuda_sm70_shflsync_idx_p) ;  /* 0x000000f000007944 */ /* 0x000fea0003c00000 */
[----:B------:R-:W-:Y:S01]  /*f000*/  MOV R7, R21 ;  /* 0x0000001500077202 */ /* 0x000fe20000000f00 */
[----:B------:R-:W-:Y:S05]  /*f010*/  BRA `(.L_x_163) ;  /* 0xffffdc7000007947 */ /* 0x000fea000383ffff */
.L_x_118:
[----:B------:R-:W-:Y:S01]  /*f020*/  IMAD.MOV.U32 R21, RZ, RZ, R4 ;  /* 0x000000ffff157224 */ /* 0x000fe200078e0004 */
[----:B------:R-:W-:Y:S01]  /*f030*/  MOV R20, R0 ;  /* 0x0000000000147202 */ /* 0x000fe20000000f00 */
[----:B------:R-:W-:Y:S01]  /*f040*/  IMAD.MOV.U32 R3, RZ, RZ, 0x1f ;  /* 0x0000001fff037424 */ /* 0x000fe200078e00ff */
[----:B------:R-:W-:-:S02]  /*f050*/  MOV R2, 0xf070 ;  /* 0x0000f07000027802 */ /* 0x000fc40000000f00 */
[----:B-1-34-:R-:W-:Y:S05]  /*f060*/  CALL.REL.NOINC `($__internal_1_$__cuda_sm70_shflsync_idx_p) ;  /* 0x0000008000007944 */ /* 0x01afea0003c00000 */
[----:B------:R-:W-:Y:S01]  /*f070*/  MOV R10, R21 ;  /* 0x00000015000a7202 */ /* 0x000fe20000000f00 */
[----:B------:R-:W-:Y:S05]  /*f080*/  BRA `(.L_x_117) ;  /* 0xffffdc6000007947 */ /* 0x000fea000383ffff */
        .weak           $__internal_0_$__cuda_sm70_shflsync_bfly_p
        .type           $__internal_0_$__cuda_sm70_shflsync_bfly_p,@function
        .size           $__internal_0_$__cuda_sm70_shflsync_bfly_p,($__internal_1_$__cuda_sm70_shflsync_idx_p - $__internal_0_$__cuda_sm70_shflsync_bfly_p)
$__internal_0_$__cuda_sm70_shflsync_bfly_p:
[----:B------:R-:W-:Y:S02]  /*f090*/  MOV R16, 0xffffffff ;  /* 0xffffffff00107802 */ /* 0x000fe40000000f00 */
[----:B------:R-:W-:-:S02]  /*f0a0*/  MOV R3, 0x1f ;  /* 0x0000001f00037802 */ /* 0x000fc40000000f00 */
[----:B------:R-:W-:Y:S04]  /*f0b0*/  WARPSYNC R16 ;  /* 0x0000001000007348 */ /* 0x000fe80003800000 */
[----:B------:R1:W2:Y:S02]  /*f0c0*/  SHFL.BFLY PT, R0, R4, R0, R3 ;  /* 0x0c00000004007389 */ /* 0x0002a400000e0003 */
[----:B-1----:R-:W-:-:S04]  /*f0d0*/  MOV R3, 0x0 ;  /* 0x0000000000037802 */ /* 0x002fc80000000f00 */
[----:B--2---:R-:W-:Y:S05]  /*f0e0*/  RET.REL.NODEC R2 `(_ZN7cutlass13device_kernelIN5flash19enable_sm80_to_sm89INS1_16FlashAttnFwdSm80INS1_25CollectiveMainloopFwdSm80ILi8ELi1ELb0EN4cute5tupleIJNS5_1CILi128EEENS7_ILi64EEENS7_ILi192EEEEEELi192ENS_6half_tEfNS_4arch4Sm80ELb0ELb0ELb1ELb1ELb1ELb0ELb1ELb1EEENS1_21CollectiveEpilogueFwdINS6_IJS8_SA_S9_EEENS6_IJNS7_ILi1EEESI_SI_EEESC_SE_Li256ELb1ELb1ELb1ELb0EEENS1_36VarlenDynamicPersistentTileSchedulerILi128ELi64ELi256ELi256ELb1ELb1ELb0ELb0ELb1ELb1EEEEEEEEEvNT_6ParamsE) ;  /* 0xffff0f1002007950 */ /* 0x004fea0003c3ffff */
        .weak           $__internal_1_$__cuda_sm70_shflsync_idx_p
        .type           $__internal_1_$__cuda_sm70_shflsync_idx_p,@function
        .size           $__internal_1_$__cuda_sm70_shflsync_idx_p,($__internal_2_$__cuda_sm70_shflsync_up_p - $__internal_1_$__cuda_sm70_shflsync_idx_p)
$__internal_1_$__cuda_sm70_shflsync_idx_p:
[----:B------:R-:W-:-:S04]  /*f0f0*/  MOV R23, 0xffffffff ;  /* 0xffffffff00177802 */ /* 0x000fc80000000f00 */
[----:B------:R-:W-:Y:S04]  /*f100*/  WARPSYNC R23 ;  /* 0x0000001700007348 */ /* 0x000fe80003800000 */
[----:B------:R1:W2:Y:S02]  /*f110*/  SHFL.IDX PT, R21, R21, R20, R3 ;  /* 0x0000001415157389 */ /* 0x0002a400000e0003 */
[----:B-1----:R-:W-:-:S04]  /*f120*/  MOV R3, 0x0 ;  /* 0x0000000000037802 */ /* 0x002fc80000000f00 */
[----:B--2---:R-:W-:Y:S05]  /*f130*/  RET.REL.NODEC R2 `(_ZN7cutlass13device_kernelIN5flash19enable_sm80_to_sm89INS1_16FlashAttnFwdSm80INS1_25CollectiveMainloopFwdSm80ILi8ELi1ELb0EN4cute5tupleIJNS5_1CILi128EEENS7_ILi64EEENS7_ILi192EEEEEELi192ENS_6half_tEfNS_4arch4Sm80ELb0ELb0ELb1ELb1ELb1ELb0ELb1ELb1EEENS1_21CollectiveEpilogueFwdINS6_IJS8_SA_S9_EEENS6_IJNS7_ILi1EEESI_SI_EEESC_SE_Li256ELb1ELb1ELb1ELb0EEENS1_36VarlenDynamicPersistentTileSchedulerILi128ELi64ELi256ELi256ELb1ELb1ELb0ELb0ELb1ELb1EEEEEEEEEvNT_6ParamsE) ;  /* 0xffff0ec002007950 */ /* 0x004fea0003c3ffff */
        .weak           $__internal_2_$__cuda_sm70_shflsync_up_p
        .type           $__internal_2_$__cuda_sm70_shflsync_up_p,@function
        .size           $__internal_2_$__cuda_sm70_shflsync_up_p,($__internal_3_$__cuda_sm70_votesync_ballot - $__internal_2_$__cuda_sm70_shflsync_up_p)
$__internal_2_$__cuda_sm70_shflsync_up_p:
[----:B------:R-:W-:Y:S02]  /*f140*/  IMAD.MOV.U32 R4, RZ, RZ, RZ ;  /* 0x000000ffff047224 */ /* 0x000fe400078e00ff */
[----:B------:R-:W-:-:S04]  /*f150*/  IMAD.MOV.U32 R11, RZ, RZ, -0x1 ;  /* 0xffffffffff0b7424 */ /* 0x000fc800078e00ff */
[----:B------:R-:W-:Y:S04]  /*f160*/  WARPSYNC R11 ;  /* 0x0000000b00007348 */ /* 0x000fe80003800000 */
[----:B------:R1:W2:Y:S02]  /*f170*/  SHFL.UP PT, R4, R0, R2, R4 ;  /* 0x0400000200047389 */ /* 0x0002a400000e0004 */
[----:B-1----:R-:W-:Y:S02]  /*f180*/  MOV R2, R3 ;  /* 0x0000000300027202 */ /* 0x002fe40000000f00 */
[----:B------:R-:W-:-:S04]  /*f190*/  MOV R3, 0x0 ;  /* 0x0000000000037802 */ /* 0x000fc80000000f00 */
[----:B--2---:R-:W-:Y:S05]  /*f1a0*/  RET.REL.NODEC R2 `(_ZN7cutlass13device_kernelIN5flash19enable_sm80_to_sm89INS1_16FlashAttnFwdSm80INS1_25CollectiveMainloopFwdSm80ILi8ELi1ELb0EN4cute5tupleIJNS5_1CILi128EEENS7_ILi64EEENS7_ILi192EEEEEELi192ENS_6half_tEfNS_4arch4Sm80ELb0ELb0ELb1ELb1ELb1ELb0ELb1ELb1EEENS1_21CollectiveEpilogueFwdINS6_IJS8_SA_S9_EEENS6_IJNS7_ILi1EEESI_SI_EEESC_SE_Li256ELb1ELb1ELb1ELb0EEENS1_36VarlenDynamicPersistentTileSchedulerILi128ELi64ELi256ELi256ELb1ELb1ELb0ELb0ELb1ELb1EEEEEEEEEvNT_6ParamsE) ;  /* 0xffff0e5002007950 */ /* 0x004fea0003c3ffff */
        .weak           $__internal_3_$__cuda_sm70_votesync_ballot
        .type           $__internal_3_$__cuda_sm70_votesync_ballot,@function
        .size           $__internal_3_$__cuda_sm70_votesync_ballot,(.L_x_3086 - $__internal_3_$__cuda_sm70_votesync_ballot)
$__internal_3_$__cuda_sm70_votesync_ballot:
[----:B------:R-:W-:Y:S01]  /*f1b0*/  ISETP.NE.U32.AND P0, PT, R0, 0x1, PT ;  /* 0x000000010000780c */ /* 0x000fe20003f05070 */
[----:B------:R-:W-:-:S04]  /*f1c0*/  IMAD.MOV.U32 R3, RZ, RZ, -0x1 ;  /* 0xffffffffff037424 */ /* 0x000fc800078e00ff */
[----:B------:R-:W-:Y:S08]  /*f1d0*/  WARPSYNC R3 ;  /* 0x0000000300007348 */ /* 0x000ff00003800000 */
[----:B------:R-:W-:-:S04]  /*f1e0*/  VOTE.ANY R0, PT, !P0 ;  /* 0x0000000000007806 */ /* 0x000fc800040e0100 */
[----:B------:R-:W-:Y:S01]  /*f1f0*/  LOP3.LUT R0, R0, R3, RZ, 0xc0, !PT ;  /* 0x0000000300007212 */ /* 0x000fe200078ec0ff */
[----:B------:R-:W-:-:S04]  /*f200*/  IMAD.MOV.U32 R3, RZ, RZ, 0x0 ;  /* 0x00000000ff037424 */ /* 0x000fc800078e00ff */
[----:B------:R-:W-:Y:S05]  /*f210*/  RET.REL.NODEC R2 `(_ZN7cutlass13device_kernelIN5flash19enable_sm80_to_sm89INS1_16FlashAttnFwdSm80INS1_25CollectiveMainloopFwdSm80ILi8ELi1ELb0EN4cute5tupleIJNS5_1CILi128EEENS7_ILi64EEENS7_ILi192EEEEEELi192ENS_6half_tEfNS_4arch4Sm80ELb0ELb0ELb1ELb1ELb1ELb0ELb1ELb1EEENS1_21CollectiveEpilogueFwdINS6_IJS8_SA_S9_EEENS6_IJNS7_ILi1EEESI_SI_EEESC_SE_Li256ELb1ELb1ELb1ELb0EEENS1_36VarlenDynamicPersistentTileSchedulerILi128ELi64ELi256ELi256ELb1ELb1ELb0ELb0ELb1ELb1EEEEEEEEEvNT_6ParamsE) ;  /* 0xffff0de002007950 */ /* 0x000fea0003c3ffff */
.L_x_164:
        /* <DEDUP_REMOVED lines=14> */
.L_x_3086:


//--------------------- .text._ZN7cutlass13device_kernelIN5flash19enable_sm80_to_sm89INS1_16FlashAttnFwdSm80INS1_25CollectiveMainloopFwdSm80ILi8ELi1ELb0EN4cute5tupleIJNS5_1CILi128EEENS7_ILi64EEENS7_ILi192EEEEEELi192ENS_6half_tEfNS_4arch4Sm80ELb0ELb0ELb1ELb1ELb1ELb1ELb1ELb1EEENS1_21CollectiveEpilogueFwdINS6_IJS8_SA_S9_EEENS6_IJNS7_ILi1EEESI_SI_EEESC_SE_Li256ELb1ELb1ELb1ELb0EEENS1_36VarlenDynamicPersistentTileSchedulerILi128ELi64ELi256ELi256ELb1ELb1ELb0ELb0ELb1ELb1EEEEEEEEEvNT_6ParamsE --------------------------
	.section	.text._ZN7cutlass13device_kernelIN5flash19enable_sm80_to_sm89INS1_16FlashAttnFwdSm80INS1_25CollectiveMainloopFwdSm80ILi8ELi1ELb0EN4cute5tupleIJNS5_1CILi128EEENS7_ILi64EEENS7_ILi192EEEEEELi192ENS_6half_tEfNS_4arch4Sm80ELb0ELb0ELb1ELb1ELb1ELb1ELb1ELb1EEENS1_21CollectiveEpilogueFwdINS6_IJS8_SA_S9_EEENS6_IJNS7_ILi1EEESI_SI_EEESC_SE_Li256ELb1ELb1ELb1ELb0EEENS1_36VarlenDynamicPersistentTileSchedulerILi128ELi64ELi256ELi256ELb1ELb1ELb0ELb0ELb1ELb1EEEEEEEEEvNT_6ParamsE,"ax",@progbits
	.sectioninfo	@"SHI_REGISTERS=255"
	.align	128
.text._ZN7cutlass13device_kernelIN5flash19enable_sm80_to_sm89INS1_16FlashAttnFwdSm80INS1_25CollectiveMainloopFwdSm80ILi8ELi1ELb0EN4cute5tupleIJNS5_1CILi128EEENS7_ILi64EEENS7_ILi192EEEEEELi192ENS_6half_tEfNS_4arch4Sm80ELb0ELb0ELb1ELb1ELb1ELb1ELb1ELb1EEENS1_21CollectiveEpilogueFwdINS6_IJS8_SA_S9_EEENS6_IJNS7_ILi1EEESI_SI_EEESC_SE_Li256ELb1ELb1ELb1ELb0EEENS1_36VarlenDynamicPersistentTileSchedulerILi128ELi64ELi256ELi256ELb1ELb1ELb0ELb0ELb1ELb1EEEEEEEEEvNT_6ParamsE:
        .type           _ZN7cutlass13device_kernelIN5flash19enable_sm80_to_sm89INS1_16FlashAttnFwdSm80INS1_25CollectiveMainloopFwdSm80ILi8ELi1ELb0EN4cute5tupleIJNS5_1CILi128EEENS7_ILi64EEENS7_ILi192EEEEEELi192ENS_6half_tEfNS_4arch4Sm80ELb0ELb0ELb1ELb1ELb1ELb1ELb1ELb1EEENS1_21CollectiveEpilogueFwdINS6_IJS8_SA_S9_EEENS6_IJNS7_ILi1EEESI_SI_EEESC_SE_Li256ELb1ELb1ELb1ELb0EEENS1_36VarlenDynamicPersistentTileSchedulerILi128ELi64ELi256ELi256ELb1ELb1ELb0ELb0ELb1ELb1EEEEEEEEEvNT_6ParamsE,@function
        .size           _ZN7cutlass13device_kernelIN5flash19enable_sm80_to_sm89INS1_16FlashAttnFwdSm80INS1_25CollectiveMainloopFwdSm80ILi8ELi1ELb0EN4cute5tupleIJNS5_1CILi128EEENS7_ILi64EEENS7_ILi192EEEEEELi192ENS_6half_tEfNS_4arch4Sm80ELb0ELb0ELb1ELb1ELb1ELb1ELb1ELb1EEENS1_21CollectiveEpilogueFwdINS6_IJS8_SA_S9_EEENS6_IJNS7_ILi1EEESI_SI_EEESC_SE_Li256ELb1ELb1ELb1ELb0EEENS1_36VarlenDynamicPersistentTileSchedulerILi128ELi64ELi256ELi256ELb1ELb1ELb0ELb0ELb1ELb1EEEEEEEEEvNT_6ParamsE,(.L_x_3091 - _ZN7cutlass13device_kernelIN5flash19enable_sm80_to_sm89INS1_16FlashAttnFwdSm80INS1_25CollectiveMainloopFwdSm80ILi8ELi1ELb0EN4cute5tupleIJNS5_1CILi128EEENS7_ILi64EEENS7_ILi192EEEEEELi192ENS_6half_tEfNS_4arch4Sm80ELb0ELb0ELb1ELb1ELb1ELb1ELb1ELb1EEENS1_21CollectiveEpilogueFwdINS6_IJS8_SA_S9_EEENS6_IJNS7_ILi1EEESI_SI_EEESC_SE_Li256ELb1ELb1ELb1ELb0EEENS1_36VarlenDynamicPersistentTileSchedulerILi128ELi64ELi256ELi256ELb1ELb1ELb0ELb0ELb1ELb1EEEEEEEEEvNT_6ParamsE)
        .other          _ZN7cutlass13device_kernelIN5flash19enable_sm80_to_sm89INS1_16FlashAttnFwdSm80INS1_25CollectiveMainloopFwdSm80ILi8ELi1ELb0EN4cute5tupleIJNS5_1CILi128EEENS7_ILi64EEENS7_ILi192EEEEEELi192ENS_6half_tEfNS_4arch4Sm80ELb0ELb0ELb1ELb1ELb1ELb1ELb1ELb1EEENS1_21CollectiveEpilogueFwdINS6_IJS8_SA_S9_EEENS6_IJNS7_ILi1EEESI_SI_EEESC_SE_Li256ELb1ELb1ELb1ELb0EEENS1_36VarlenDynamicPersistentTileSchedulerILi128ELi64ELi256ELi256ELb1ELb1ELb0ELb0ELb1ELb1EEEEEEEEEvNT_6ParamsE,@"STO_CUDA_ENTRY STV_DEFAULT"
_ZN7cutlass13device_kernelIN5flash19enable_sm80_to_sm89INS1_16FlashAttnFwdSm80INS1_25CollectiveMainloopFwdSm80ILi8ELi1ELb0EN4cute5tupleIJNS5_1CILi128EEENS7_ILi64EEENS7_ILi192EEEEEELi192ENS_6half_tEfNS_4arch4Sm80ELb0ELb0ELb1ELb1ELb1ELb1ELb1ELb1EEENS1_21CollectiveEpilogueFwdINS6_IJS8_SA_S9_EEENS6_IJNS7_ILi1EEESI_SI_EEESC_SE_Li256ELb1ELb1ELb1ELb0EEENS1_36VarlenDynamicPersistentTileSchedulerILi128ELi64ELi256ELi256ELb1ELb1ELb0ELb0ELb1ELb1EEEEEEEEEvNT_6ParamsE:
[----:B------:R-:W-:Y:S02]  /*0000*/  MOV R1, c[0x0][0x28] ;  /* 0x00000a0000017a02 */ /* 0x000fe40000000f00 */
[----:B------:R-:W1:Y:S01]  /*0010*/  S2R R2, SR_TID.X ;  /* 0x0000000000027919 */ /* 0x000e620000002100 */
[----:B------:R-:W-:Y:S01]  /*0020*/  ULDC.64 UR10, c[0x0][0x118] ;  /* 0x00004600000a7ab9 */ /* 0x000fe20000000a00 */
[----:B------:R-:W-:Y:S02]  /*0030*/  IADD3 R1, R1, -0x60, RZ ;  /* 0xffffffa001017810 */ /* 0x000fe40007ffe0ff */
[----:B-1----:R-:W-:-:S06]  /*0040*/  SHF.R.U32.HI R0, RZ, 0x5, R2 ;  /* 0x00000005ff007819 */ /* 0x002fcc0000011602 */
[----:B------:R-:W1:Y:S02]  /*0050*/  SHFL.IDX PT, R0, R0, RZ, 0x1f ;  /* 0x00001fff00007589 */ /* 0x000e6400000e0000 */
[----:B-1----:R-:W1:Y:S02]  /*0060*/  R2UR UR9, R0 ;  /* 0x00000000000973c2 */ /* 0x002e6400000e0000 */
[----:B-1----:R-:W-:-:S13]  /*0070*/  ISETP.NE.AND P0, PT, RZ, UR9, PT ;  /* 0x00000009ff007c0c */ /* 0x002fda000bf05270 */
[----:B------:R-:W-:Y:S06]  /*0080*/  @P0 BAR.SYNC.DEFER_BLOCKING 0x5, 0x100 ;  /* 0x0144000000000b1d */ /* 0x000fec0000010000 */
[----:B------:R-:W1:Y:S04]  /*0090*/  @P0 LDS.128 R236, [0x18100] ;  /* 0x01810000ffec0984 */ /* 0x000e680000000c00 */
[----:B------:R-:W-:Y:S06]  /*00a0*/  @P0 BAR.ARV 0x4, 0x100 ;  /* 0x0104000000000b1d */ /* 0x000fec0000002000 */
[----:B------:R-:W-:Y:S05]  /*00b0*/  @P0 BRA `(.L_x_165) ;  /* 0x00000a7000000947 */ /* 0x000fea0003800000 */
[----:B------:R-:W-:Y:S01]  /*00c0*/  LOP3.LUT R14, R2, 0x1f, RZ, 0xc0, !PT ;  /* 0x0000001f020e7812 */ /* 0x000fe200078ec0ff */
        /* <DEDUP_REMOVED lines=8> */
[----:B------:R-:W2:Y:S04]  /*0150*/  @!P0 LDG.E R8, [R4.64] ;  /* 0x0000000a04088981 */ /* 0x000ea8000c1e1900 */
[----:B------:R-:W2:Y:S01]  /*0160*/  @!P0 LDG.E R7, [R2.64] ;  /* 0x0000000a02078981 */ /* 0x000ea2000c1e1900 */
[C---:B------:R-:W-:Y:S01]  /*0170*/  ISETP.NE.AND P5, PT, R14.reuse, RZ, PT ;  /* 0x000000ff0e00720c */ /* 0x040fe20003fa5270 */
[----:B------:R-:W3:Y:S01]  /*0180*/  S2UR UR4, SR_CTAID.X ;  /* 0x00000000000479c3 */ /* 0x000ee20000002500 */
[C---:B------:R-:W-:Y:S02]  /*0190*/  ISETP.GE.U32.AND P4, PT, R14.reuse, 0x2, PT ;  /* 0x000000020e00780c */ /* 0x040fe40003f86070 */
[----:B------:R-:W-:-:S02]  /*01a0*/  ISETP.GE.U32.AND P3, PT, R14, 0x4, PT ;  /* 0x000000040e00780c */ /* 0x000fc40003f66070 */
[C---:B------:R-:W-:Y:S02]  /*01b0*/  ISETP.GE.U32.AND P2, PT, R14.reuse, 0x8, PT ;  /* 0x000000080e00780c */ /* 0x040fe40003f46070 */
[----:B------:R-:W-:Y:S01]  /*01c0*/  ISETP.GE.U32.AND P1, PT, R14, 0x10, PT ;  /* 0x000000100e00780c */ /* 0x000fe20003f26070 */
[----:B--2---:R-:W-:-:S05]  /*01d0*/  IMAD R4, R8, R7, RZ ;  /* 0x0000000708047224 */ /* 0x004fca00078e02ff */
[----:B------:R-:W2:Y:S02]  /*01e0*/  SHFL.UP PT, R0, R4, 0x1, RZ ;  /* 0x0420000004007989 */ /* 0x000ea400000e00ff */
[----:B--2---:R-:W-:-:S05]  /*01f0*/  SEL R0, R0, RZ, P5 ;  /* 0x000000ff00007207 */ /* 0x004fca0002800000 */
[----:B------:R-:W-:-:S05]  /*0200*/  IMAD.IADD R4, R4, 0x1, R0 ;  /* 0x0000000104047824 */ /* 0x000fca00078e0200 */
        /* <DEDUP_REMOVED lines=12> */
[----:B------:R-:W2:Y:S02]  /*02d0*/  SHFL.IDX PT, R6, R4, 0x1f, 0x1f ;  /* 0x03e01f0004067f89 */ /* 0x000ea400000e0000 */
[----:B--2---:R-:W-:-:S04]  /*02e0*/  IMAD R6, R6, c[0x0][0x538], RZ ;  /* 0x00014e0006067a24 */ /* 0x004fc800078e02ff */
[----:B------:R-:W-:Y:S01]  /*02f0*/  IMAD.MOV.U32 R0, RZ, RZ, R6 ;  /* 0x000000ffff007224 */ /* 0x000fe200078e0006 */
[----:B---3--:R-:W-:-:S13]  /*0300*/  ISETP.GT.AND P0, PT, R6, UR4, PT ;  /* 0x0000000406007c0c */ /* 0x008fda000bf04270 */
[----:B------:R-:W-:Y:S05]  /*0310*/  @P0 BRA `(.L_x_166) ;  /* 0x0000027000000947 */ /* 0x000fea0003800000 */
[----:B------:R-:W-:Y:S02]  /*0320*/  MOV R6, R0 ;  /* 0x0000000000067202 */ /* 0x000fe40000000f00 */
[----:B------:R-:W-:-:S04]  /*0330*/  MOV R9, RZ ;  /* 0x000000ff00097202 */ /* 0x000fc80000000f00 */
.L_x_170:
        /* <DEDUP_REMOVED lines=12> */
[----:B------:R-:W2:Y:S04]  /*0400*/  @!P0 LDG.E R8, [R4.64] ;  /* 0x0000000a04088981 */ /* 0x000ea8000c1e1900 */
[----:B------:R-:W2:Y:S02]  /*0410*/  @!P0 LDG.E R7, [R2.64] ;  /* 0x0000000a02078981 */ /* 0x000ea4000c1e1900 */
[----:B--2---:R-:W-:Y:S01]  /*0420*/  IMAD R5, R8, R7, RZ ;  /* 0x0000000708057224 */ /* 0x004fe200078e02ff */
[----:B------:R-:W-:Y:S05]  /*0430*/  BRA.DIV ~URZ, `(.L_x_168) ;  /* 0x000184827f007947 */ /* 0x000fea000b800000 */
[----:B------:R2:W3:Y:S02]  /*0440*/  SHFL.UP PT, R0, R5, 0x1, RZ ;  /* 0x0420000005007989 */ /* 0x0004e400000e00ff */
.L_x_336:
[----:B---3--:R-:W-:-:S04]  /*0450*/  SEL R0, R0, RZ, P5 ;  /* 0x000000ff00007207 */ /* 0x008fc80002800000 */
[----:B--2---:R-:W-:Y:S01]  /*0460*/  IADD3 R5, R5, R0, RZ ;  /* 0x0000000005057210 */ /* 0x004fe20007ffe0ff */
[----:B------:R-:W-:Y:S05]  /*0470*/  BRA.DIV ~URZ, `(.L_x_169) ;  /* 0x000184a27f007947 */ /* 0x000fea000b800000 */
        /* <DEDUP_REMOVED lines=12> */
[----:B------:R2:W3:Y:S02]  /*0540*/  SHFL.IDX PT, R0, R4, 0x1f, 0x1f ;  /* 0x03e01f0004007f89 */ /* 0x0004e400000e0000 */
.L_x_337:
[----:B---3--:R-:W-:-:S05]  /*0550*/  IMAD R0, R0, c[0x0][0x538], RZ ;  /* 0x00014e0000007a24 */ /* 0x008fca00078e02ff */
[----:B------:R-:W-:-:S04]  /*0560*/  IADD3 R6, R0, R6, RZ ;  /* 0x0000000600067210 */ /* 0x000fc80007ffe0ff */
[----:B------:R-:W-:-:S13]  /*0570*/  ISETP.GT.AND P0, PT, R6, UR4, PT ;  /* 0x0000000406007c0c */ /* 0x000fda000bf04270 */
[----:B-12---:R-:W-:Y:S05]  /*0580*/  @!P0 BRA `(.L_x_170) ;  /* 0xfffffdb000008947 */ /* 0x006fea000383ffff */
.L_x_166:
[----:B------:R-:W-:-:S05]  /*0590*/  IADD3 R12, -R0, R6, RZ ;  /* 0x00000006000c7210 */ /* 0x000fca0007ffe1ff */
[----:B------:R-:W-:-:S05]  /*05a0*/  IMAD R0, R4, c[0x0][0x538], R12 ;  /* 0x00014e0004007a24 */ /* 0x000fca00078e020c */
[----:B------:R-:W-:Y:S01]  /*05b0*/  ISETP.GT.AND P0, PT, R0, UR4, PT ;  /* 0x0000000400007c0c */ /* 0x000fe2000bf04270 */
[----:B------:R-:W-:-:S12]  /*05c0*/  BRA.DIV ~URZ, `(.L_x_171) ;  /* 0x000185027f007947 */ /* 0x000fd8000b800000 */
[----:B------:R-:W-:-:S04]  /*05d0*/  VOTE.ANY R5, PT, !P0 ;  /* 0x0000000000057806 */ /* 0x000fc800040e0100 */
.L_x_338:
[----:B------:R2:W3:Y:S01]  /*05e0*/  POPC R13, R5 ;  /* 0x00000005000d7309 */ /* 0x0004e20000000000 */
[----:B------:R-:W-:Y:S05]  /*05f0*/  BRA.DIV ~URZ, `(.L_x_172) ;  /* 0x000185227f007947 */ /* 0x000fea000b800000 */
[----:B---3--:R3:W4:Y:S01]  /*0600*/  SHFL.IDX PT, R11, R8, R13, 0x1f ;  /* 0x00001f0d080b7589 */ /* 0x00872200000e0000 */
[----:B------:R-:W-:-:S03]  /*0610*/  MOV R6, RZ ;  /* 0x000000ff00067202 */ /* 0x000fc60000000f00 */
[----:B------:R3:W2:Y:S04]  /*0620*/  SHFL.IDX PT, R10, R7, R13, 0x1f ;  /* 0x00001f0d070a7589 */ /* 0x0006a800000e0000 */
.L_x_339:
[----:B------:R-:W-:Y:S01]  /*0630*/  ISETP.NE.AND P0, PT, R5, RZ, PT ;  /* 0x000000ff0500720c */ /* 0x000fe20003f05270 */
[----:B------:R-:W-:-:S12]  /*0640*/  BSSY B0, `(.L_x_173) ;  /* 0x0000005000007945 */ /* 0x000fd80003800000 */
[----:B------:R-:W-:Y:S05]  /*0650*/  @!P0 BRA `(.L_x_174) ;  /* 0x0000003000008947 */ /* 0x000fea0003800000 */
[----:B------:R-:W-:Y:S01]  /*0660*/  IADD3 R28, R13, -0x1, RZ ;  /* 0xffffffff0d1c7810 */ /* 0x000fe20007ffe0ff */
[----:B------:R-:W-:Y:S05]  /*0670*/  BRA.DIV ~URZ, `(.L_x_175) ;  /* 0x000185827f007947 */ /* 0x000fea000b800000 */
[----:B------:R3:W4:Y:S02]  /*0680*/  SHFL.IDX PT, R6, R4, R28, 0x1f ;  /* 0x00001f1c04067589 */ /* 0x00072400000e0000 */
.L_x_174:
[----:B------:R-:W-:Y:S05]  /*0690*/  BSYNC B0 ;  /* 0x0000000000007941 */ /* 0x000fea0003800000 */
.L_x_173:
[----:B----4-:R-:W-:Y:S01]  /*06a0*/  IABS R0, R11 ;  /* 0x0000000b00007213 */ /* 0x010fe20000000000 */
[----:B-1----:R-:W-:Y:S02]  /*06b0*/  IMAD R236, R6, c[0x0][0x538], R12 ;  /* 0x00014e0006ec7a24 */ /* 0x002fe400078e020c */
[----:B------:R-:W-:Y:S02]  /*06c0*/  IMAD.IADD R239, R13, 0x1, R9 ;  /* 0x000000010def7824 */ /* 0x000fe400078e0209 */
[----:B--2---:R-:W-:Y:S01]  /*06d0*/  IMAD.MOV.U32 R5, RZ, RZ, R0 ;  /* 0x000000ffff057224 */ /* 0x004fe200078e0000 */
[----:B------:R-:W-:Y:S02]  /*06e0*/  IABS R0, R10 ;  /* 0x0000000a00007213 */ /* 0x000fe40000000000 */
[----:B------:R-:W-:Y:S01]  /*06f0*/  IADD3 R12, -R236, UR4, RZ ;  /* 0x00000004ec0c7c10 */ /* 0x000fe2000fffe1ff */
[----:B------:R-:W1:Y:S02]  /*0700*/  I2F.RP R2, R5 ;  /* 0x0000000500027306 */ /* 0x000e640000209400 */
[----:B---3--:R-:W-:Y:S01]  /*0710*/  IMAD.MOV.U32 R7, RZ, RZ, R0 ;  /* 0x000000ffff077224 */ /* 0x008fe200078e0000 */
        /* <DEDUP_REMOVED lines=57> */
.L_x_167:
[----:B-1----:R-:W-:Y:S01]  /*0ab0*/  IMAD.MOV.U32 R237, RZ, RZ, RZ ;  /* 0x000000ffffed7224 */ /* 0x002fe200078e00ff */
[----:B------:R-:W-:Y:S01]  /*0ac0*/  MOV R238, RZ ;  /* 0x000000ff00ee7202 */ /* 0x000fe20000000f00 */
[----:B------:R-:W-:Y:S01]  /*0ad0*/  IMAD.U32 R236, RZ, RZ, UR4 ;  /* 0x00000004ffec7e24 */ /* 0x000fe2000f8e00ff */
[----:B------:R-:W-:Y:S02]  /*0ae0*/  MOV R239, c[0x0][0x53c] ;  /* 0x00014f0000ef7a02 */ /* 0x000fe40000000f00 */
.L_x_176:
[----:B------:R-:W-:Y:S01]  /*0af0*/  ISETP.NE.AND P0, PT, R14, RZ, PT ;  /* 0x000000ff0e00720c */ /* 0x000fe20003f05270 */
[----:B------:R-:W-:-:S12]  /*0b00*/  WARPSYNC 0xffffffff ;  /* 0xffffffff00007948 */ /* 0x000fd80003800000 */
[----:B------:R1:W-:Y:S04]  /*0b10*/  @!P0 STS.128 [0x18100], R236 ;  /* 0x018100ecff008388 */ /* 0x0003e80000000c00 */
[----:B------:R-:W-:Y:S06]  /*0b20*/  BAR.ARV 0x5, 0x100 ;  /* 0x0144000000007b1d */ /* 0x000fec0000002000 */
.L_x_165:
[----:B-1----:R-:W-:-:S13]  /*0b30*/  ISETP.GE.AND P0, PT, R239, c[0x0][0x53c], PT ;  /* 0x00014f00ef007a0c */ /* 0x002fda0003f06270 */
[----:B------:R-:W-:Y:S05]  /*0b40*/  @P0 EXIT ;  /* 0x000000000000094d */ /* 0x000fea0003800000 */
[----:B------:R-:W1:Y:S01]  /*0b50*/  S2R R13, SR_TID.X ;  /* 0x00000000000d7919 */ /* 0x000e620000002100 */
[----:B------:R-:W-:Y:S01]  /*0b60*/  IMAD.MOV.U32 R20, RZ, RZ, 0x20 ;  /* 0x00000020ff147424 */ /* 0x000fe200078e00ff */
[----:B------:R-:W-:Y:S02]  /*0b70*/  ULDC UR4, c[0x0][0x2ac] ;  /* 0x0000ab0000047ab9 */ /* 0x000fe40000000800 */
[----:B------:R-:W-:Y:S02]  /*0b80*/  ULDC UR8, c[0x0][0x1d0] ;  /* 0x0000740000087ab9 */ /* 0x000fe40000000800 */
[----:B------:R-:W-:Y:S01]  /*0b90*/  UIMAD UR8, UR4, UR8, URZ ;  /* 0x00000008040872a4 */ /* 0x000fe2000f8e023f */
[----:B-1----:R-:W-:-:S04]  /*0ba0*/  SHF.R.S32.HI R12, RZ, 0x1f, R13 ;  /* 0x0000001fff0c7819 */ /* 0x002fc8000001140d */
[CC--:B------:R-:W-:Y:S02]  /*0bb0*/  LEA.HI R9, R12.reuse, R13.reuse, RZ, 0x3 ;  /* 0x0000000d0c097211 */ /* 0x0c0fe400078f18ff */
[----:B------:R-:W-:Y:S02]  /*0bc0*/  LEA.HI R2, R12, R13, RZ, 0x4 ;  /* 0x0000000d0c027211 */ /* 0x000fe400078f20ff */
[----:B------:R-:W-:Y:S02]  /*0bd0*/  SHF.R.S32.HI R246, RZ, 0x3, R9 ;  /* 0x00000003fff67819 */ /* 0x000fe40000011409 */
[----:B------:R-:W-:Y:S02]  /*0be0*/  LOP3.LUT R4, R9, 0xfffffff8, RZ, 0xc0, !PT ;  /* 0xfffffff809047812 */ /* 0x000fe400078ec0ff */
[----:B------:R-:W-:Y:S01]  /*0bf0*/  SHF.R.S32.HI R3, RZ, 0x4, R2 ;  /* 0x00000004ff037819 */ /* 0x000fe20000011402 */
[----:B------:R-:W-:Y:S01]  /*0c00*/  IMAD.SHL.U32 R6, R246, 0x40, RZ ;  /* 0x00000040f6067824 */ /* 0x000fe200078e00ff */
[C---:B------:R-:W-:Y:S01]  /*0c10*/  LOP3.LUT R0, R2.reuse, 0xfffffff0, RZ, 0xc0, !PT ;  /* 0xfffffff002007812 */ /* 0x040fe200078ec0ff */
[----:B------:R-:W-:Y:S01]  /*0c20*/  IMAD.IADD R10, R13, 0x1, -R4 ;  /* 0x000000010d0a7824 */ /* 0x000fe200078e0a04 */
[----:B------:R-:W-:-:S03]  /*0c30*/  LEA.HI R5, R2, R3, RZ, 0x1 ;  /* 0x0000000302057211 */ /* 0x000fc600078f08ff */
[----:B------:R-:W-:Y:S01]  /*0c40*/  IMAD.IADD R2, R13, 0x1, -R0 ;  /* 0x000000010d027824 */ /* 0x000fe200078e0a00 */
[----:B------:R-:W-:Y:S01]  /*0c50*/  LOP3.LUT R0, R6, 0x1c0, RZ, 0xc0, !PT ;  /* 0x000001c006007812 */ /* 0x000fe200078ec0ff */
[C---:B------:R-:W-:Y:S01]  /*0c60*/  IMAD.SHL.U32 R210, R10.reuse, 0x8, RZ ;  /* 0x000000080ad27824 */ /* 0x040fe200078e00ff */
[----:B------:R-:W-:Y:S01]  /*0c70*/  LOP3.LUT R5, R5, 0xfffffffe, RZ, 0xc0, !PT ;  /* 0xfffffffe05057812 */ /* 0x000fe200078ec0ff */
[C---:B------:R-:W-:Y:S01]  /*0c80*/  IMAD.SHL.U32 R7, R10.reuse, 0x40, RZ ;  /* 0x000000400a077824 */ /* 0x040fe200078e00ff */
[----:B------:R-:W-:Y:S01]  /*0c90*/  SHF.R.S32.HI R8, RZ, 0x1f, R2 ;  /* 0x0000001fff087819 */ /* 0x000fe20000011402 */
[----:B------:R-:W-:Y:S01]  /*0ca0*/  IMAD R213, R10, 0x20, R246 ;  /* 0x000000200ad57824 */ /* 0x000fe200078e02f6 */
[----:B------:R-:W-:Y:S01]  /*0cb0*/  LOP3.LUT R6, R0, 0x38, R210, 0xf8, !PT ;  /* 0x0000003800067812 */ /* 0x000fe200078ef8d2 */
[----:B------:R-:W-:Y:S01]  /*0cc0*/  IMAD.IADD R11, R3, 0x1, -R5 ;  /* 0x00000001030b7824 */ /* 0x000fe200078e0a05 */
[----:B------:R-:W-:Y:S02]  /*0cd0*/  SHF.R.U32.HI R4, RZ, 0x3, R0 ;  /* 0x00000003ff047819 */ /* 0x000fe40000011600 */
[----:B------:R-:W-:-:S02]  /*0ce0*/  LEA.HI R14, R8, R2, RZ, 0x3 ;  /* 0x00000002080e7211 */ /* 0x000fc400078f18ff */
[----:B------:R-:W-:Y:S02]  /*0cf0*/  LOP3.LUT R0, R7, 0x1c0, RZ, 0xc0, !PT ;  /* 0x000001c007007812 */ /* 0x000fe400078ec0ff */
[----:B------:R-:W-:Y:S02]  /*0d00*/  LOP3.LUT R4, R6, R4, RZ, 0x3c, !PT ;  /* 0x0000000406047212 */ /* 0x000fe400078e3cff */
[-C--:B------:R-:W-:Y:S02]  /*0d10*/  LEA.HI R7, R12, R13.reuse, RZ, 0x6 ;  /* 0x0000000d0c077211 */ /* 0x080fe400078f30ff */
[----:B------:R-:W-:Y:S02]  /*0d20*/  LOP3.LUT R6, R14, 0xfffffff8, RZ, 0xc0, !PT ;  /* 0xfffffff80e067812 */ /* 0x000fe400078ec0ff */
[----:B------:R-:W-:Y:S02]  /*0d30*/  LOP3.LUT R5, R0, 0x8, R9, 0xf8, !PT ;  /* 0x0000000800057812 */ /* 0x000fe400078ef809 */
[----:B------:R-:W-:Y:S01]  /*0d40*/  SHF.R.U32.HI R3, RZ, 0x3, R0 ;  /* 0x00000003ff037819 */ /* 0x000fe20000011600 */
[----:B------:R-:W-:Y:S01]  /*0d50*/  IMAD.SHL.U32 R0, R7, 0x8, RZ ;  /* 0x0000000807007824 */ /* 0x000fe200078e00ff */
[----:B------:R-:W-:Y:S01]  /*0d60*/  IADD3 R207, R210, 0x40, RZ ;  /* 0x00000040d2cf7810 */ /* 0x000fe20007ffe0ff */
[----:B------:R-:W-:Y:S01]  /*0d70*/  IMAD.IADD R9, R2, 0x1, -R6 ;  /* 0x0000000102097824 */ /* 0x000fe200078e0a06 */
[----:B------:R-:W-:-:S02]  /*0d80*/  LEA.HI R6, R12, R13, RZ, 0x2 ;  /* 0x0000000d0c067211 */ /* 0x000fc400078f10ff */
[----:B------:R-:W-:Y:S02]  /*0d90*/  LOP3.LUT R15, R5, R3, RZ, 0x3c, !PT ;  /* 0x00000003050f7212 */ /* 0x000fe400078e3cff */
[----:B------:R-:W-:Y:S02]  /*0da0*/  LOP3.LUT R191, R4, 0x7ffffe00, R0, 0xf8, !PT ;  /* 0x7ffffe0004bf7812 */ /* 0x000fe400078ef800 */
[----:B------:R-:W-:Y:S02]  /*0db0*/  LEA.HI R2, R12, R13, RZ, 0x5 ;  /* 0x0000000d0c027211 */ /* 0x000fe400078f28ff */
[--C-:B------:R-:W-:Y:S01]  /*0dc0*/  SHF.R.S32.HI R209, RZ, 0x2, R6.reuse ;  /* 0x00000002ffd17819 */ /* 0x100fe20000011406 */
[----:B------:R-:W-:Y:S01]  /*0dd0*/  IMAD.SHL.U32 R191, R191, 0x2, RZ ;  /* 0x00000002bfbf7824 */ /* 0x000fe200078e00ff */
[----:B------:R-:W-:Y:S02]  /*0de0*/  SHF.R.S32.HI R0, RZ, 0x1f, R6 ;  /* 0x0000001fff007819 */ /* 0x000fe40000011406 */
[----:B------:R-:W-:-:S02]  /*0df0*/  LOP3.LUT R5, R6, 0xfffffffc, RZ, 0xc0, !PT ;  /* 0xfffffffc06057812 */ /* 0x000fc400078ec0ff */
[--C-:B------:R-:W-:Y:S02]  /*0e00*/  SHF.R.S32.HI R4, RZ, 0x5, R2.reuse ;  /* 0x00000005ff047819 */ /* 0x100fe40000011402 */
[----:B------:R-:W-:Y:S01]  /*0e10*/  SHF.R.S32.HI R3, RZ, 0x1f, R2 ;  /* 0x0000001fff037819 */ /* 0x000fe20000011402 */
[----:B------:R-:W-:Y:S01]  /*0e20*/  IMAD.IADD R235, R13, 0x1, -R5 ;  /* 0x000000010deb7824 */ /* 0x000fe200078e0a05 */
[----:B------:R-:W-:Y:S01]  /*0e30*/  LEA.HI R0, R0, R209, RZ, 0x3 ;  /* 0x000000d100007211 */ /* 0x000fe200078f18ff */
[----:B------:R-:W-:Y:S01]  /*0e40*/  IMAD.SHL.U32 R219, R4, 0x200, RZ ;  /* 0x0000020004db7824 */ /* 0x000fe200078e00ff */
[----:B------:R-:W-:Y:S01]  /*0e50*/  LOP3.LUT R2, R2, 0xffffffe0, RZ, 0xc0, !PT ;  /* 0xffffffe002027812 */ /* 0x000fe200078ec0ff */
[----:B------:R-:W-:Y:S01]  /*0e60*/  IMAD.SHL.U32 R106, R235, 0x4, RZ ;  /* 0x00000004eb6a7824 */ /* 0x000fe200078e00ff */
[----:B------:R-:W-:Y:S01]  /*0e70*/  LEA.HI R3, R3, R4, RZ, 0x3 ;  /* 0x0000000403037211 */ /* 0x000fe200078f18ff */
[----:B------:R-:W-:Y:S01]  /*0e80*/  IMAD.SHL.U32 R100, R235, 0x8, RZ ;  /* 0x00000008eb647824 */ /* 0x000fe200078e00ff */
[----:B------:R-:W-:Y:S01]  /*0e90*/  LOP3.LUT R0, R0, 0xfffffff8, RZ, 0xc0, !PT ;  /* 0xfffffff800007812 */ /* 0x000fe200078ec0ff */
[----:B------:R-:W-:Y:S01]  /*0ea0*/  IMAD.IADD R24, R13, 0x1, -R2 ;  /* 0x000000010d187824 */ /* 0x000fe200078e0a02 */
[----:B------:R-:W-:Y:S01]  /*0eb0*/  LOP3.LUT R2, R3, 0xffffff8, RZ, 0xc0, !PT ;  /* 0x0ffffff803027812 */ /* 0x000fe200078ec0ff */
[----:B------:R-:W-:Y:S01]  /*0ec0*/  IMAD.SHL.U32 R13, R4, 0x400, RZ ;  /* 0x00000400040d7824 */ /* 0x000fe200078e00ff */
[----:B------:R-:W-:Y:S01]  /*0ed0*/  IADD3 R140, R106, 0x20, RZ ;  /* 0x000000206a8c7810 */ /* 0x000fe20007ffe0ff */
[----:B------:R-:W-:Y:S01]  /*0ee0*/  IMAD.IADD R3, R209, 0x1, -R0 ;  /* 0x00000001d1037824 */ /* 0x000fe200078e0a00 */
[----:B------:R-:W-:Y:S01]  /*0ef0*/  SHF.R.S32.HI R5, RZ, 0x1f, R24 ;  /* 0x0000001fff057819 */ /* 0x000fe20000011418 */
[----:B------:R-:W-:Y:S01]  /*0f00*/  IMAD.IADD R7, R4, 0x1, -R2 ;  /* 0x0000000104077824 */ /* 0x000fe200078e0a02 */
[C---:B------:R-:W-:Y:S01]  /*0f10*/  IADD3 R105, R106.reuse, 0x40, RZ ;  /* 0x000000406a697810 */ /* 0x040fe20007ffe0ff */
[----:B------:R-:W-:Y:S01]  /*0f20*/  IMAD.IADD R2, R106, 0x1, R140 ;  /* 0x000000016a027824 */ /* 0x000fe200078e028c */
[----:B------:R-:W-:-:S02]  /*0f30*/  LOP3.LUT R8, R3, 0x1, RZ, 0xc0, !PT ;  /* 0x0000000103087812 */ /* 0x000fc400078ec0ff */
[----:B------:R-:W-:Y:S01]  /*0f40*/  LEA.HI R16, R5, R24, RZ, 0x2 ;  /* 0x0000001805107211 */ /* 0x000fe200078f10ff */
[----:B------:R-:W-:Y:S01]  /*0f50*/  IMAD.IADD R0, R106, 0x1, R105 ;  /* 0x000000016a007824 */ /* 0x000fe200078e0269 */
[----:B------:R-:W-:Y:S02]  /*0f60*/  ISETP.NE.U32.AND P0, PT, R8, 0x1, PT ;  /* 0x000000010800780c */ /* 0x000fe40003f05070 */
[----:B------:R-:W-:Y:S02]  /*0f70*/  SHF.R.S32.HI R6, RZ, 0x1f, R2 ;  /* 0x0000001fff067819 */ /* 0x000fe40000011402 */
[C---:B------:R-:W-:Y:S01]  /*0f80*/  R2P PR, R3.reuse, 0x6 ;  /* 0x0000000603007804 */ /* 0x040fe20000000000 */
[----:B------:R-:W-:Y:S01]  /*0f90*/  IMAD.SHL.U32 R3, R3, 0x40, RZ ;  /* 0x0000004003037824 */ /* 0x000fe200078e00ff */
[----:B------:R-:W-:Y:S02]  /*0fa0*/  SHF.R.S32.HI R5, RZ, 0x2, R16 ;  /* 0x00000002ff057819 */ /* 0x000fe40000011410 */
[----:B------:R-:W-:-:S02]  /*0fb0*/  LEA.HI R215, R6, R2, RZ, 0x3 ;  /* 0x0000000206d77211 */ /* 0x000fc400078f18ff */
[----:B------:R-:W-:Y:S01]  /*0fc0*/  LEA.HI R12, R6, R2, RZ, 0x6 ;  /* 0x00000002060c7211 */ /* 0x000fe200078f30ff */
[----:B------:R-:W-:Y:S01]  /*0fd0*/  IMAD.SHL.U32 R2, R9, 0x40, RZ ;  /* 0x0000004009027824 */ /* 0x000fe200078e00ff */
[----:B------:R-:W-:Y:S01]  /*0fe0*/  IADD3 R17, R209, 0x40, RZ ;  /* 0x00000040d1117810 */ /* 0x000fe20007ffe0ff */
[----:B------:R-:W-:Y:S01]  /*0ff0*/  IMAD R23, R7, 0x10, R5 ;  /* 0x0000001007177824 */ /* 0x000fe200078e0205 */
[----:B------:R-:W-:Y:S01]  /*1000*/  LOP3.LUT R217, R3, 0x1c0, RZ, 0xc0, !PT ;  /* 0x000001c003d97812 */ /* 0x000fe200078ec0ff */
[----:B------:R-:W-:Y:S01]  /*1010*/  IMAD.SHL.U32 R3, R11, 0x8, RZ ;  /* 0x000000080b037824 */ /* 0x000fe200078e00ff */
[----:B------:R-:W-:Y:S02]  /*1020*/  SHF.R.S32.HI R5, RZ, 0x1f, R0 ;  /* 0x0000001fff057819 */ /* 0x000fe40000011400 */
[----:B------:R-:W-:Y:S01]  /*1030*/  LOP3.LUT R2, R2, 0x1c0, RZ, 0xc0, !PT ;  /* 0x000001c002027812 */ /* 0x000fe200078ec0ff */
[----:B------:R-:W-:Y:S01]  /*1040*/  STL [R1+0x54], R23 ;  /* 0x0000541701007387 */ /* 0x000fe20000100800 */
[----:B------:R-:W-:-:S02]  /*1050*/  LOP3.LUT P6, RZ, R9, 0x2, RZ, 0xc0, !PT ;  /* 0x0000000209ff7812 */ /* 0x000fc400078cc0ff */
[----:B------:R-:W-:Y:S02]  /*1060*/  LOP3.LUT P5, RZ, R9, 0x4, RZ, 0xc0, !PT ;  /* 0x0000000409ff7812 */ /* 0x000fe400078ac0ff */
[----:B------:R-:W-:Y:S02]  /*1070*/  SHF.R.S32.HI R9, RZ, 0x1f, R17 ;  /* 0x0000001fff097819 */ /* 0x000fe40000011411 */
[----:B------:R-:W-:Y:S02]  /*1080*/  SHF.R.U32.HI R218, RZ, 0x3, R217 ;  /* 0x00000003ffda7819 */ /* 0x000fe400000116d9 */
[CC--:B------:R-:W-:Y:S02]  /*1090*/  LEA.HI R214, R5.reuse, R0.reuse, RZ, 0x3 ;  /* 0x0000000005d67211 */ /* 0x0c0fe400078f18ff */
[----:B------:R-:W-:Y:S01]  /*10a0*/  LEA.HI R8, R5, R0, RZ, 0x6 ;  /* 0x0000000005087211 */ /* 0x000fe200078f30ff */
[----:B------:R-:W-:Y:S01]  /*10b0*/  IMAD R0, R11, 0x200, R15 ;  /* 0x000002000b007824 */ /* 0x000fe200078e020f */
[----:B------:R-:W-:Y:S01]  /*10c0*/  LOP3.LUT R6, R2, 0x8, R3, 0xf8, !PT ;  /* 0x0000000802067812 */ /* 0x000fe200078ef803 */
[----:B------:R-:W-:Y:S01]  /*10d0*/  IMAD.SHL.U32 R3, R17, 0x40, RZ ;  /* 0x0000004011037824 */ /* 0x000fe200078e00ff */
[----:B------:R-:W-:Y:S01]  /*10e0*/  SHF.R.U32.HI R5, RZ, 0x3, R2 ;  /* 0x00000003ff057819 */ /* 0x000fe20000011602 */
[----:B------:R-:W-:Y:S01]  /*10f0*/  IMAD R11, R235, 0x2, R13 ;  /* 0x00000002eb0b7824 */ /* 0x000fe200078e020d */
[----:B------:R-:W-:-:S02]  /*1100*/  LEA.HI R2, R9, R17, RZ, 0x3 ;  /* 0x0000001109027211 */ /* 0x000fc400078f18ff */
[----:B------:R-:W-:Y:S02]  /*1110*/  LOP3.LUT R7, R218, R217, RZ, 0xfc, !PT ;  /* 0x000000d9da077212 */ /* 0x000fe400078efcff */
[----:B------:R-:W-:Y:S01]  /*1120*/  LOP3.LUT R25, R3, 0x1c0, RZ, 0xc0, !PT ;  /* 0x000001c003197812 */ /* 0x000fe200078ec0ff */
[----:B------:R-:W-:Y:S01]  /*1130*/  IMAD.SHL.U32 R2, R2, 0x40, RZ ;  /* 0x0000004002027824 */ /* 0x000fe200078e00ff */
[----:B------:R-:W-:Y:S01]  /*1140*/  IADD3 R143, R106, 0x10, RZ ;  /* 0x000000106a8f7810 */ /* 0x000fe20007ffe0ff */
[----:B------:R-:W-:Y:S01]  /*1150*/  IMAD.IADD R19, R11, 0x1, R7 ;  /* 0x000000010b137824 */ /* 0x000fe200078e0207 */
[----:B------:R-:W-:Y:S01]  /*1160*/  LOP3.LUT R7, R6, R5, RZ, 0x3c, !PT ;  /* 0x0000000506077212 */ /* 0x000fe200078e3cff */
[----:B------:R-:W-:Y:S01]  /*1170*/  IMAD.SHL.U32 R3, R12, 0x80, RZ ;  /* 0x000000800c037824 */ /* 0x000fe200078e00ff */
[----:B------:R-:W-:Y:S01]  /*1180*/  SHF.R.U32.HI R22, RZ, 0x3, R25 ;  /* 0x00000003ff167819 */ /* 0x000fe20000011619 */
[----:B------:R-:W-:Y:S01]  /*1190*/  IMAD.SHL.U32 R11, R14, 0x40, RZ ;  /* 0x000000400e0b7824 */ /* 0x000fe200078e00ff */
[----:B------:R-:W-:-:S02]  /*11a0*/  LOP3.LUT R5, R217, 0x38, R215, 0xf8, !PT ;  /* 0x00000038d9057812 */ /* 0x000fc400078ef8d7 */
[----:B------:R-:W-:Y:S02]  /*11b0*/  LOP3.LUT R4, R25, 0x38, R215, 0xf8, !PT ;  /* 0x0000003819047812 */ /* 0x000fe400078ef8d7 */
[----:B------:R-:W-:Y:S01]  /*11c0*/  LOP3.LUT R21, R2, 0xfffffe00, RZ, 0xc0, !PT ;  /* 0xfffffe0002157812 */ /* 0x000fe200078ec0ff */
[----:B------:R-:W-:Y:S01]  /*11d0*/  IMAD.SHL.U32 R2, R8, 0x80, RZ ;  /* 0x0000008008027824 */ /* 0x000fe200078e00ff */
[--C-:B------:R-:W-:Y:S02]  /*11e0*/  LOP3.LUT R6, R217, 0x38, R214.reuse, 0xf8, !PT ;  /* 0x00000038d9067812 */ /* 0x100fe400078ef8d6 */
[----:B------:R-:W-:Y:S01]  /*11f0*/  LOP3.LUT R9, R25, 0x38, R214, 0xf8, !PT ;  /* 0x0000003819097812 */ /* 0x000fe200078ef8d6 */
[----:B------:R-:W-:Y:S01]  /*1200*/  STL [R1+0x10], R21 ;  /* 0x0000101501007387 */ /* 0x000fe20000100800 */
[----:B------:R-:W-:Y:S02]  /*1210*/  LOP3.LUT R3, R3, 0xffffe000, RZ, 0xc0, !PT ;  /* 0xffffe00003037812 */ /* 0x000fe400078ec0ff */
[----:B------:R-:W-:-:S02]  /*1220*/  LOP3.LUT R8, R5, R218, RZ, 0x3c, !PT ;  /* 0x000000da05087212 */ /* 0x000fc400078e3cff */
[----:B------:R-:W-:Y:S02]  /*1230*/  LOP3.LUT R4, R4, R22, RZ, 0x3c, !PT ;  /* 0x0000001604047212 */ /* 0x000fe400078e3cff */
[----:B------:R-:W-:Y:S02]  /*1240*/  LOP3.LUT R2, R2, 0xffffe000, RZ, 0xc0, !PT ;  /* 0xffffe00002027812 */ /* 0x000fe400078ec0ff */
[----:B------:R-:W-:Y:S02]  /*1250*/  LOP3.LUT R6, R6, R218, RZ, 0x3c, !PT ;  /* 0x000000da06067212 */ /* 0x000fe400078e3cff */
[----:B------:R-:W-:Y:S02]  /*1260*/  LOP3.LUT R5, R9, R22, RZ, 0x3c, !PT ;  /* 0x0000001609057212 */ /* 0x000fe400078e3cff */
[-C--:B------:R-:W-:Y:S02]  /*1270*/  IADD3 R18, R8, R3.reuse, R219 ;  /* 0x0000000308127210 */ /* 0x080fe40007ffe0db */
[----:B------:R-:W-:-:S02]  /*1280*/  IADD3 R17, R4, R3, R21 ;  /* 0x0000000304117210 */ /* 0x000fc40007ffe015 */
[----:B------:R-:W-:Y:S02]  /*1290*/  LOP3.LUT R3, R11, 0xfffffe00, RZ, 0xc0, !PT ;  /* 0xfffffe000b037812 */ /* 0x000fe400078ec0ff */
[C---:B------:R-:W-:Y:S02]  /*12a0*/  LOP3.LUT P4, RZ, R10.reuse, 0x2, RZ, 0xc0, !PT ;  /* 0x000000020aff7812 */ /* 0x040fe4000788c0ff */
[----:B------:R-:W-:Y:S02]  /*12b0*/  LOP3.LUT P3, RZ, R10, 0x4, RZ, 0xc0, !PT ;  /* 0x000000040aff7812 */ /* 0x000fe4000786c0ff */
[----:B------:R-:W-:Y:S01]  /*12c0*/  LOP3.LUT R11, R25, 0x38, R100, 0xf8, !PT ;  /* 0x00000038190b7812 */ /* 0x000fe200078ef864 */
[----:B------:R-:W-:Y:S01]  /*12d0*/  IMAD.SHL.U32 R25, R143, 0x2, RZ ;  /* 0x000000028f197824 */ /* 0x000fe200078e00ff */
[----:B------:R-:W-:Y:S02]  /*12e0*/  IADD3 R142, R106, 0x30, RZ ;  /* 0x000000306a8e7810 */ /* 0x000fe40007ffe0ff */
[----:B------:R-:W-:Y:S01]  /*12f0*/  LOP3.LUT R10, R16, 0x7ffffffc, RZ, 0xc0, !PT ;  /* 0x7ffffffc100a7812 */ /* 0x000fe200078ec0ff */
[----:B------:R-:W-:Y:S01]  /*1300*/  IMAD.SHL.U32 R16, R140, 0x2, RZ ;  /* 0x000000028c107824 */ /* 0x000fe200078e00ff */
[-C--:B------:R-:W-:Y:S01]  /*1310*/  IADD3 R15, R6, R2.reuse, R219 ;  /* 0x00000002060f7210 */ /* 0x080fe20007ffe0db */
[----:B------:R-:W-:Y:S01]  /*1320*/  IMAD.SHL.U32 R26, R142, 0x2, RZ ;  /* 0x000000028e1a7824 */ /* 0x000fe200078e00ff */
[----:B------:R-:W-:Y:S01]  /*1330*/  IADD3 R14, R5, R2, R21 ;  /* 0x00000002050e7210 */ /* 0x000fe20007ffe015 */
[----:B------:R1:W-:Y:S01]  /*1340*/  STL [R1+0x40], R25 ;  /* 0x0000401901007387 */ /* 0x0003e20000100800 */
[----:B------:R-:W-:Y:S01]  /*1350*/  LEA.HI R2, R235, R235, RZ, 0x1 ;  /* 0x000000ebeb027211 */ /* 0x000fe200078f08ff */
[----:B------:R-:W-:Y:S01]  /*1360*/  IMAD.IADD R10, R24, 0x1, -R10 ;  /* 0x00000001180a7824 */ /* 0x000fe200078e0a0a */
[----:B------:R-:W-:Y:S01]  /*1370*/  IADD3 R141, R106, 0x50, RZ ;  /* 0x000000506a8d7810 */ /* 0x000fe20007ffe0ff */
[----:B------:R2:W-:Y:S01]  /*1380*/  STL [R1+0x44], R16 ;  /* 0x0000441001007387 */ /* 0x0005e20000100800 */
[----:B------:R-:W-:Y:S01]  /*1390*/  SHF.R.S32.HI R9, RZ, 0x1f, R143 ;  /* 0x0000001fff097819 */ /* 0x000fe2000001148f */
[----:B------:R-:W-:Y:S01]  /*13a0*/  IMAD.SHL.U32 R247, R10, 0x2, RZ ;  /* 0x000000020af77824 */ /* 0x000fe200078e00ff */
[CC--:B------:R-:W-:Y:S01]  /*13b0*/  IADD3 R4, R7.reuse, R3.reuse, R13 ;  /* 0x0000000307047210 */ /* 0x0c0fe20007ffe00d */
[----:B------:R3:W-:Y:S01]  /*13c0*/  STL [R1+0x48], R26 ;  /* 0x0000481a01007387 */ /* 0x0007e20000100800 */
[----:B------:R-:W-:Y:S01]  /*13d0*/  LOP3.LUT R5, R7, R3, RZ, 0xfc, !PT ;  /* 0x0000000307057212 */ /* 0x000fe200078efcff */
[----:B------:R-:W-:Y:S01]  /*13e0*/  IMAD.MOV.U32 R13, RZ, RZ, 0x40 ;  /* 0x00000040ff0d7424 */ /* 0x000fe200078e00ff */
[----:B------:R-:W-:-:S02]  /*13f0*/  SHF.R.S32.HI R8, RZ, 0x1f, R140 ;  /* 0x0000001fff087819 */ /* 0x000fc4000001148c */
[----:B------:R-:W-:Y:S02]  /*1400*/  LOP3.LUT R3, R2, 0x1ffffffe, RZ, 0xc0, !PT ;  /* 0x1ffffffe02037812 */ /* 0x000fe400078ec0ff */
[----:B------:R-:W-:Y:S02]  /*1410*/  SHF.R.S32.HI R7, RZ, 0x1f, R142 ;  /* 0x0000001fff077819 */ /* 0x000fe4000001148e */
[----:B------:R-:W-:Y:S01]  /*1420*/  SHF.L.U64.HI R9, R143, 0x1, R9 ;  /* 0x000000018f097819 */ /* 0x000fe20000010209 */
[----:B------:R-:W-:Y:S01]  /*1430*/  IMAD.IADD R12, R235, 0x1, -R3 ;  /* 0x00000001eb0c7824 */ /* 0x000fe200078e0a03 */
[----:B------:R-:W-:Y:S02]  /*1440*/  SHF.L.U64.HI R8, R140, 0x1, R8 ;  /* 0x000000018c087819 */ /* 0x000fe40000010208 */
[----:B------:R-:W-:Y:S02]  /*1450*/  SHF.L.U64.HI R7, R142, 0x1, R7 ;  /* 0x000000018e077819 */ /* 0x000fe40000010207 */
[----:B------:R-:W-:Y:S01]  /*1460*/  SHF.R.S32.HI R6, RZ, 0x1f, R105 ;  /* 0x0000001fff067819 */ /* 0x000fe20000011469 */
[----:B-1----:R-:W-:Y:S01]  /*1470*/  IMAD.SHL.U32 R25, R105, 0x2, RZ ;  /* 0x0000000269197824 */ /* 0x002fe200078e00ff */
[----:B------:R-:W-:-:S02]  /*1480*/  SHF.R.S32.HI R3, RZ, 0x1f, R141 ;  /* 0x0000001fff037819 */ /* 0x000fc4000001148d */
[----:B------:R-:W-:Y:S01]  /*1490*/  SHF.L.U64.HI R6, R105, 0x1, R6 ;  /* 0x0000000169067819 */ /* 0x000fe20000010206 */
[C---:B--2---:R-:W-:Y:S01]  /*14a0*/  IMAD.SHL.U32 R16, R141.reuse, 0x2, RZ ;  /* 0x000000028d107824 */ /* 0x044fe200078e00ff */
[----:B------:R-:W-:Y:S01]  /*14b0*/  STL [R1+0x4c], R25 ;  /* 0x00004c1901007387 */ /* 0x000fe20000100800 */
[----:B------:R-:W-:Y:S02]  /*14c0*/  SHF.L.U64.HI R3, R141, 0x1, R3 ;  /* 0x000000018d037819 */ /* 0x000fe40000010203 */
[----:B------:R-:W-:Y:S01]  /*14d0*/  LOP3.LUT R11, R21, R11, R22, 0xf6, !PT ;  /* 0x0000000b150b7212 */ /* 0x000fe200078ef616 */
[----:B------:R-:W-:Y:S01]  /*14e0*/  STL [R1+0x50], R16 ;  /* 0x0000501001007387 */ /* 0x000fe20000100800 */
[C---:B------:R-:W-:Y:S02]  /*14f0*/  IADD3 R35, R247.reuse, 0x10, RZ ;  /* 0x00000010f7237810 */ /* 0x040fe40007ffe0ff */
[C---:B------:R-:W-:Y:S01]  /*1500*/  IADD3 R32, R247.reuse, 0x28, RZ ;  /* 0x00000028f7207810 */ /* 0x040fe20007ffe0ff */
[----:B------:R1:W-:Y:S01]  /*1510*/  STL [R1+0x3c], R9 ;  /* 0x00003c0901007387 */ /* 0x0003e20000100800 */
[----:B------:R-:W-:-:S02]  /*1520*/  IADD3 R29, R247, 0x40, RZ ;  /* 0x00000040f71d7810 */ /* 0x000fc40007ffe0ff */
[C---:B---3--:R-:W-:Y:S01]  /*1530*/  IADD3 R26, R247.reuse, 0x58, RZ ;  /* 0x00000058f71a7810 */ /* 0x048fe20007ffe0ff */
[----:B------:R2:W-:Y:S01]  /*1540*/  STL [R1+0x38], R8 ;  /* 0x0000380801007387 */ /* 0x0005e20000100800 */
[C---:B------:R-:W-:Y:S02]  /*1550*/  IADD3 R252, R247.reuse, 0xb8, RZ ;  /* 0x000000b8f7fc7810 */ /* 0x040fe40007ffe0ff */
[----:B------:R-:W-:Y:S01]  /*1560*/  LEA R168, R0, 0x6100, 0x1 ;  /* 0x0000610000a87811 */ /* 0x000fe200078e08ff */
[----:B------:R3:W-:Y:S01]  /*1570*/  STL [R1+0x34], R7 ;  /* 0x0000340701007387 */ /* 0x0007e20000100800 */
[----:B------:R-:W-:Y:S02]  /*1580*/  IADD3 R10, R247, 0xa8, RZ ;  /* 0x000000a8f70a7810 */ /* 0x000fe40007ffe0ff */
[----:B------:R-:W-:Y:S01]  /*1590*/  IADD3 R179, R168, 0x20, RZ ;  /* 0x00000020a8b37810 */ /* 0x000fe20007ffe0ff */
[----:B------:R4:W-:Y:S01]  /*15a0*/  STL [R1+0x30], R6 ;  /* 0x0000300601007387 */ /* 0x0009e20000100800 */
[----:B------:R-:W-:-:S02]  /*15b0*/  SEL R2, R13, 0xffffffc0, !P3 ;  /* 0xffffffc00d027807 */ /* 0x000fc40005800000 */
[C---:B------:R-:W-:Y:S01]  /*15c0*/  @P4 IADD3 R179, R168.reuse, -0x20, RZ ;  /* 0xffffffe0a8b34810 */ /* 0x040fe20007ffe0ff */
[----:B------:R5:W-:Y:S01]  /*15d0*/  STL [R1+0x2c], R3 ;  /* 0x00002c0301007387 */ /* 0x000be20000100800 */
[----:B------:R-:W-:Y:S01]  /*15e0*/  LEA R248, R19, 0x80, 0x1 ;  /* 0x0000008013f87811 */ /* 0x000fe200078e08ff */
[----:B------:R-:W-:Y:S01]  /*15f0*/  IMAD.IADD R174, R168, 0x1, R2 ;  /* 0x00000001a8ae7824 */ /* 0x000fe200078e0202 */
[----:B------:R-:W-:Y:S01]  /*1600*/  SHF.R.S32.HI R10, RZ, 0x1f, R10 ;  /* 0x0000001fff0a7819 */ /* 0x000fe2000001140a */
[----:B------:R-:W-:Y:S01]  /*1610*/  IMAD.IADD R171, R2, 0x1, R179 ;  /* 0x0000000102ab7824 */ /* 0x000fe200078e02b3 */
[----:B------:R-:W-:Y:S02]  /*1620*/  LEA R10, R17, 0xc100, 0x1 ;  /* 0x0000c100110a7811 */ /* 0x000fe400078e08ff */
[----:B------:R-:W-:Y:S02]  /*1630*/  IADD3 R249, R248, -0x10, RZ ;  /* 0xfffffff0f8f97810 */ /* 0x000fe40007ffe0ff */
[----:B-1----:R-:W-:-:S02]  /*1640*/  LEA R9, R11, 0xc100, 0x1 ;  /* 0x0000c1000b097811 */ /* 0x002fc400078e08ff */
[----:B------:R-:W-:Y:S02]  /*1650*/  LEA R175, R4, 0xc100, 0x1 ;  /* 0x0000c10004af7811 */ /* 0x000fe400078e08ff */
[----:B--2---:R-:W-:Y:S02]  /*1660*/  SEL R8, R20, 0xffffffe0, !P1 ;  /* 0xffffffe014087807 */ /* 0x004fe40004800000 */
[----:B------:R-:W-:Y:S02]  /*1670*/  LEA R169, R5, 0x100, 0x1 ;  /* 0x0000010005a97811 */ /* 0x000fe400078e08ff */
[----:B---3--:R-:W-:Y:S01]  /*1680*/  LOP3.LUT R7, R217, 0x38, R100, 0xf8, !PT ;  /* 0x00000038d9077812 */ /* 0x008fe200078ef864 */
[C---:B------:R-:W-:Y:S01]  /*1690*/  IMAD.IADD R251, R248.reuse, 0x1, R8 ;  /* 0x00000001f8fb7824 */ /* 0x040fe200078e0208 */
[----:B------:R-:W-:Y:S02]  /*16a0*/  @P0 IADD3 R249, R248, 0x10, RZ ;  /* 0x00000010f8f90810 */ /* 0x000fe40007ffe0ff */
[----:B------:R-:W-:-:S02]  /*16b0*/  LOP3.LUT R7, R219, R7, R218, 0xf6, !PT ;  /* 0x00000007db077212 */ /* 0x000fc400078ef6da */
[----:B----4-:R-:W-:Y:S01]  /*16c0*/  SEL R6, R13, 0xffffffc0, !P2 ;  /* 0xffffffc00d067807 */ /* 0x010fe20005000000 */
[----:B------:R-:W-:Y:S01]  /*16d0*/  IMAD.IADD R250, R8, 0x1, R249 ;  /* 0x0000000108fa7824 */ /* 0x000fe200078e02f9 */
[----:B------:R-:W-:Y:S01]  /*16e0*/  LEA R7, R7, 0xc100, 0x1 ;  /* 0x0000c10007077811 */ /* 0x000fe200078e08ff */
[----:B-----5:R-:W-:Y:S01]  /*16f0*/  IMAD R3, R12, 0x8, R23 ;  /* 0x000000080c037824 */ /* 0x020fe200078e0217 */
[C---:B------:R-:W-:Y:S01]  /*1700*/  IADD3 R23, R247.reuse, 0x70, RZ ;  /* 0x00000070f7177810 */ /* 0x040fe20007ffe0ff */
[----:B------:R-:W-:Y:S01]  /*1710*/  IMAD.IADD R2, R248, 0x1, R6 ;  /* 0x00000001f8027824 */ /* 0x000fe200078e0206 */
[----:B------:R-:W-:Y:S02]  /*1720*/  IADD3 R12, R247, 0xa0, RZ ;  /* 0x000000a0f70c7810 */ /* 0x000fe40007ffe0ff */
[----:B------:R1:W-:Y:S01]  /*1730*/  STL [R1+0x58], R3 ;  /* 0x0000580301007387 */ /* 0x0003e20000100800 */
[----:B------:R-:W-:Y:S02]  /*1740*/  SEL R0, R13, 0xffffffc0, !P5 ;  /* 0xffffffc00d007807 */ /* 0x000fe40006800000 */
[----:B------:R-:W-:Y:S01]  /*1750*/  LOP3.LUT R200, R217, 0x18, R100, 0xf8, !PT ;  /* 0x00000018d9c87812 */ /* 0x000fe200078ef864 */
[----:B------:R2:W-:Y:S01]  /*1760*/  STL [R1+0x28], R9 ;  /* 0x0000280901007387 */ /* 0x0005e20000100800 */
[----:B------:R-:W-:Y:S01]  /*1770*/  IADD3 R36, R247, 0x8, RZ ;  /* 0x00000008f7247810 */ /* 0x000fe20007ffe0ff */
[----:B------:R-:W-:Y:S01]  /*1780*/  IMAD.IADD R178, R175, 0x1, R0 ;  /* 0x00000001afb27824 */ /* 0x000fe200078e0200 */
[----:B------:R-:W-:Y:S01]  /*1790*/  LOP3.LUT R200, R219, R200, R218, 0xf6, !PT ;  /* 0x000000c8dbc87212 */ /* 0x000fe200078ef6da */
[----:B------:R3:W-:Y:S01]  /*17a0*/  STL [R1+0x24], R7 ;  /* 0x0000240701007387 */ /* 0x0007e20000100800 */
[----:B------:R-:W-:Y:S01]  /*17b0*/  IMAD.IADD R173, R0, 0x1, R169 ;  /* 0x0000000100ad7824 */ /* 0x000fe200078e02a9 */
[----:B------:R-:W-:-:S02]  /*17c0*/  IADD3 R33, R247, 0x20, RZ ;  /* 0x00000020f7217810 */ /* 0x000fc40007ffe0ff */
[C---:B------:R-:W-:Y:S02]  /*17d0*/  IADD3 R30, R247.reuse, 0x38, RZ ;  /* 0x00000038f71e7810 */ /* 0x040fe40007ffe0ff */
[C---:B------:R-:W-:Y:S02]  /*17e0*/  IADD3 R27, R247.reuse, 0x50, RZ ;  /* 0x00000050f71b7810 */ /* 0x040fe40007ffe0ff */
[C---:B------:R-:W-:Y:S02]  /*17f0*/  IADD3 R24, R247.reuse, 0x68, RZ ;  /* 0x00000068f7187810 */ /* 0x040fe40007ffe0ff */
[----:B------:R-:W-:Y:S02]  /*1800*/  SHF.R.S32.HI R11, RZ, 0x1f, R36 ;  /* 0x0000001fff0b7819 */ /* 0x000fe40000011424 */
[----:B------:R-:W-:Y:S02]  /*1810*/  IADD3 R21, R247, 0x80, RZ ;  /* 0x00000080f7157810 */ /* 0x000fe40007ffe0ff */
[----:B------:R-:W-:-:S02]  /*1820*/  LEA R200, R200, 0x100, 0x1 ;  /* 0x00000100c8c87811 */ /* 0x000fc400078e08ff */
[----:B------:R-:W-:Y:S02]  /*1830*/  SHF.R.S32.HI R11, RZ, 0x1f, R33 ;  /* 0x0000001fff0b7819 */ /* 0x000fe40000011421 */
[----:B-1----:R-:W-:Y:S01]  /*1840*/  SEL R3, R20, 0xffffffe0, !P6 ;  /* 0xffffffe014037807 */ /* 0x002fe20007000000 */
[----:B------:R-:W-:Y:S01]  /*1850*/  IMAD.IADD R201, R200, 0x1, R6 ;  /* 0x00000001c8c97824 */ /* 0x000fe200078e0206 */
[C---:B------:R-:W-:Y:S02]  /*1860*/  IADD3 R20, R247.reuse, 0x88, RZ ;  /* 0x00000088f7147810 */ /* 0x040fe40007ffe0ff */
[----:B--2---:R-:W-:Y:S01]  /*1870*/  IADD3 R9, R247, 0xb0, RZ ;  /* 0x000000b0f7097810 */ /* 0x004fe20007ffe0ff */
[----:B------:R-:W-:Y:S01]  /*1880*/  IMAD.IADD R176, R175, 0x1, R3 ;  /* 0x00000001afb07824 */ /* 0x000fe200078e0203 */
[----:B------:R-:W-:Y:S01]  /*1890*/  IADD3 R208, R210, 0x80, RZ ;  /* 0x00000080d2d07810 */ /* 0x000fe20007ffe0ff */
[----:B------:R-:W-:Y:S01]  /*18a0*/  IMAD.IADD R170, R3, 0x1, R169 ;  /* 0x0000000103aa7824 */ /* 0x000fe200078e02a9 */
[----:B---3--:R-:W-:Y:S01]  /*18b0*/  SHF.R.S32.HI R7, RZ, 0x1f, R35 ;  /* 0x0000001fff077819 */ /* 0x008fe20000011423 */
[----:B------:R-:W-:Y:S01]  /*18c0*/  IMAD.IADD R177, R176, 0x1, R0 ;  /* 0x00000001b0b17824 */ /* 0x000fe200078e0200 */
[----:B------:R-:W-:Y:S01]  /*18d0*/  SHF.R.S32.HI R7, RZ, 0x1f, R32 ;  /* 0x0000001fff077819 */ /* 0x000fe20000011420 */
[----:B------:R-:W-:Y:S01]  /*18e0*/  IMAD.IADD R172, R0, 0x1, R170 ;  /* 0x0000000100ac7824 */ /* 0x000fe200078e02aa */
[----:B------:R-:W-:Y:S01]  /*18f0*/  SHF.R.S32.HI R7, RZ, 0x1f, R29 ;  /* 0x0000001fff077819 */ /* 0x000fe2000001141d */
[----:B------:R-:W-:Y:S01]  /*1900*/  IMAD.IADD R0, R6, 0x1, R250 ;  /* 0x0000000106007824 */ /* 0x000fe200078e02fa */
[----:B------:R-:W-:-:S02]  /*1910*/  SHF.R.S32.HI R7, RZ, 0x1f, R26 ;  /* 0x0000001fff077819 */ /* 0x000fc4000001141a */
[----:B------:R-:W-:Y:S02]  /*1920*/  SHF.R.S32.HI R7, RZ, 0x1f, R23 ;  /* 0x0000001fff077819 */ /* 0x000fe40000011417 */
[----:B------:R-:W-:Y:S02]  /*1930*/  SHF.R.S32.HI R7, RZ, 0x1f, R20 ;  /* 0x0000001fff077819 */ /* 0x000fe40000011414 */
[----:B------:R-:W-:Y:S02]  /*1940*/  SHF.R.S32.HI R7, RZ, 0x1f, R12 ;  /* 0x0000001fff077819 */ /* 0x000fe4000001140c */
[----:B------:R-:W-:Y:S02]  /*1950*/  SHF.R.S32.HI R7, RZ, 0x1f, R252 ;  /* 0x0000001fff077819 */ /* 0x000fe400000114fc */
[----:B------:R-:W-:Y:S02]  /*1960*/  LEA R7, R18, 0xc100, 0x1 ;  /* 0x0000c10012077811 */ /* 0x000fe400078e08ff */
[----:B------:R-:W-:-:S02]  /*1970*/  SHF.R.S32.HI R9, RZ, 0x1f, R9 ;  /* 0x0000001fff097819 */ /* 0x000fc40000011409 */
[----:B------:R-:W-:Y:S01]  /*1980*/  LEA R9, R15, 0xc100, 0x1 ;  /* 0x0000c1000f097811 */ /* 0x000fe200078e08ff */
[----:B------:R1:W-:Y:S01]  /*1990*/  STL [R1+0x20], R7 ;  /* 0x0000200701007387 */ /* 0x0003e20000100800 */
[C---:B------:R-:W-:Y:S02]  /*19a0*/  IADD3 R205, R100.reuse, 0x60, RZ ;  /* 0x0000006064cd7810 */ /* 0x040fe40007ffe0ff */
[C---:B------:R-:W-:Y:S01]  /*19b0*/  IADD3 R204, R100.reuse, 0x80, RZ ;  /* 0x0000008064cc7810 */ /* 0x040fe20007ffe0ff */
[----:B------:R-:W-:Y:S01]  /*19c0*/  STL [R1+0x1c], R10 ;  /* 0x00001c0a01007387 */ /* 0x000fe20000100800 */
[----:B------:R-:W-:Y:S02]  /*19d0*/  IADD3 R203, R100, 0xa0, RZ ;  /* 0x000000a064cb7810 */ /* 0x000fe40007ffe0ff */
[C---:B------:R-:W-:Y:S01]  /*19e0*/  IADD3 R34, R247.reuse, 0x18, RZ ;  /* 0x00000018f7227810 */ /* 0x040fe20007ffe0ff */
[----:B------:R-:W-:Y:S01]  /*19f0*/  STL [R1+0x18], R9 ;  /* 0x0000180901007387 */ /* 0x000fe20000100800 */
[----:B------:R-:W-:-:S02]  /*1a00*/  IADD3 R31, R247, 0x30, RZ ;  /* 0x00000030f71f7810 */ /* 0x000fc40007ffe0ff */
[C---:B------:R-:W-:Y:S02]  /*1a10*/  IADD3 R28, R247.reuse, 0x48, RZ ;  /* 0x00000048f71c7810 */ /* 0x040fe40007ffe0ff */
[C---:B------:R-:W-:Y:S02]  /*1a20*/  IADD3 R25, R247.reuse, 0x60, RZ ;  /* 0x00000060f7197810 */ /* 0x040fe40007ffe0ff */
[C---:B------:R-:W-:Y:S02]  /*1a30*/  IADD3 R22, R247.reuse, 0x78, RZ ;  /* 0x00000078f7167810 */ /* 0x040fe40007ffe0ff */
[C---:B------:R-:W-:Y:S02]  /*1a40*/  IADD3 R16, R247.reuse, 0x90, RZ ;  /* 0x00000090f7107810 */ /* 0x040fe40007ffe0ff */
[----:B------:R-:W-:Y:S02]  /*1a50*/  IADD3 R13, R247, 0x98, RZ ;  /* 0x00000098f70d7810 */ /* 0x000fe40007ffe0ff */
[----:B------:R-:W-:-:S02]  /*1a60*/  SHF.R.S32.HI R11, RZ, 0x1f, R30 ;  /* 0x0000001fff0b7819 */ /* 0x000fc4000001141e */
[----:B------:R-:W-:Y:S02]  /*1a70*/  SHF.R.S32.HI R11, RZ, 0x1f, R27 ;  /* 0x0000001fff0b7819 */ /* 0x000fe4000001141b */
[----:B-1----:R-:W-:Y:S02]  /*1a80*/  LEA R7, R14, 0xc100, 0x1 ;  /* 0x0000c1000e077811 */ /* 0x002fe400078e08ff */
[----:B------:R-:W-:Y:S02]  /*1a90*/  SHF.R.S32.HI R11, RZ, 0x1f, R24 ;  /* 0x0000001fff0b7819 */ /* 0x000fe40000011418 */
[----:B------:R-:W-:Y:S01]  /*1aa0*/  SHF.R.S32.HI R11, RZ, 0x1f, R21 ;  /* 0x0000001fff0b7819 */ /* 0x000fe20000011415 */
[----:B------:R-:W-:Y:S01]  /*1ab0*/  STL [R1+0x14], R7 ;  /* 0x0000140701007387 */ /* 0x000fe20000100800 */
[----:B------:R-:W-:Y:S02]  /*1ac0*/  SHF.R.S32.HI R211, RZ, 0x1f, R210 ;  /* 0x0000001fffd37819 */ /* 0x000fe400000114d2 */
[----:B------:R-:W-:Y:S01]  /*1ad0*/  SHF.R.S32.HI R101, RZ, 0x1f, R100 ;  /* 0x0000001fff657819 */ /* 0x000fe20000011464 */
[----:B------:R1:W-:Y:S01]  /*1ae0*/  STL [R1+0xc], R2 ;  /* 0x00000c0201007387 */ /* 0x0003e20000100800 */
[----:B------:R-:W-:-:S02]  /*1af0*/  SHF.R.S32.HI R222, RZ, 0x1f, R205 ;  /* 0x0000001fffde7819 */ /* 0x000fc400000114cd */
        /* <DEDUP_REMOVED lines=10> */
[----:B------:R-:W-:Y:S01]  /*1ba0*/  SHF.R.S32.HI R22, RZ, 0x1f, R22 ;  /* 0x0000001fff167819 */ /* 0x000fe20000011416 */
[----:B-1----:R-:W-:Y:S01]  /*1bb0*/  IMAD.IADD R2, R6, 0x1, R251 ;  /* 0x0000000106027824 */ /* 0x002fe200078e02fb */
[----:B------:R-:W-:-:S02]  /*1bc0*/  SHF.R.S32.HI R16, RZ, 0x1f, R16 ;  /* 0x0000001fff107819 */ /* 0x000fc40000011410 */
[----:B------:R-:W-:Y:S02]  /*1bd0*/  SHF.R.S32.HI R11, RZ, 0x1f, R13 ;  /* 0x0000001fff0b7819 */ /* 0x000fe4000001140d */
[----:B------:R1:W-:Y:S01]  /*1be0*/  STL [R1+0x8], R2 ;  /* 0x0000080201007387 */ /* 0x0003e20000100800 */
[C---:B------:R-:W-:Y:S02]  /*1bf0*/  IADD3 R190, R179.reuse, 0x800, RZ ;  /* 0x00000800b3be7810 */ /* 0x040fe40007ffe0ff */
[C---:B------:R-:W-:Y:S02]  /*1c00*/  IADD3 R189, R179.reuse, 0x1000, RZ ;  /* 0x00001000b3bd7810 */ /* 0x040fe40007ffe0ff */
[C---:B------:R-:W-:Y:S02]  /*1c10*/  IADD3 R188, R179.reuse, 0x1800, RZ ;  /* 0x00001800b3bc7810 */ /* 0x040fe40007ffe0ff */
[C---:B------:R-:W-:Y:S02]  /*1c20*/  IADD3 R187, R179.reuse, 0x2000, RZ ;  /* 0x00002000b3bb7810 */ /* 0x040fe40007ffe0ff */
[----:B------:R-:W-:-:S02]  /*1c30*/  IADD3 R186, R179, 0x2800, RZ ;  /* 0x00002800b3ba7810 */ /* 0x000fc40007ffe0ff */
[C---:B------:R-:W-:Y:S02]  /*1c40*/  IADD3 R185, R179.reuse, 0x3000, RZ ;  /* 0x00003000b3b97810 */ /* 0x040fe40007ffe0ff */
[C---:B------:R-:W-:Y:S02]  /*1c50*/  IADD3 R184, R179.reuse, 0x3800, RZ ;  /* 0x00003800b3b87810 */ /* 0x040fe40007ffe0ff */
[C---:B------:R-:W-:Y:S02]  /*1c60*/  IADD3 R183, R179.reuse, 0x4000, RZ ;  /* 0x00004000b3b77810 */ /* 0x040fe40007ffe0ff */
[C---:B------:R-:W-:Y:S02]  /*1c70*/  IADD3 R182, R179.reuse, 0x4800, RZ ;  /* 0x00004800b3b67810 */ /* 0x040fe40007ffe0ff */
[C---:B------:R-:W-:Y:S02]  /*1c80*/  IADD3 R181, R179.reuse, 0x5000, RZ ;  /* 0x00005000b3b57810 */ /* 0x040fe40007ffe0ff */
[----:B------:R-:W-:Y:S01]  /*1c90*/  IADD3 R180, R179, 0x5800, RZ ;  /* 0x00005800b3b47810 */ /* 0x000fe20007ffe0ff */
[----:B-1----:R-:W-:-:S05]  /*1ca0*/  IMAD.IADD R2, R6, 0x1, R249 ;  /* 0x0000000106027824 */ /* 0x002fca00078e02f9 */
[----:B------:R1:W-:Y:S04]  /*1cb0*/  STL [R1+0x4], R2 ;  /* 0x0000040201007387 */ /* 0x0003e80000100800 */
[----:B------:R1:W-:Y:S02]  /*1cc0*/  STL [R1], R0 ;  /* 0x0000000001007387 */ /* 0x0003e40000100800 */
.L_x_335:
[----:B-1----:R-:W-:-:S04]  /*1cd0*/  IMAD.MOV.U32 R2, RZ, RZ, 0x4 ;  /* 0x00000004ff027424 */ /* 0x002fc800078e00ff */
[----:B------:R-:W-:-:S05]  /*1ce0*/  IMAD.WIDE R2, R239, R2, c[0x0][0x588] ;  /* 0x00016200ef027625 */ /* 0x000fca00078e0202 */
[----:B------:R-:W2:Y:S01]  /*1cf0*/  LDG.E R242, [R2.64] ;  /* 0x0000000a02f27981 */ /* 0x000ea2000c1e1900 */
[----:B------:R-:W-:Y:S01]  /*1d00*/  ISETP.NE.U32.AND P0, PT, RZ, c[0x0][0x370], PT ;  /* 0x0000dc00ff007a0c */ /* 0x000fe20003f05070 */
[----:B------:R-:W-:Y:S01]  /*1d10*/  IMAD.MOV.U32 R234, RZ, RZ, RZ ;  /* 0x000000ffffea7224 */ /* 0x000fe200078e00ff */
[----:B------:R-:W-:Y:S02]  /*1d20*/  ISETP.NE.U32.AND P4, PT, RZ, c[0x0][0x360], PT ;  /* 0x0000d800ff007a0c */ /* 0x000fe40003f85070 */
[----:B------:R-:W-:Y:S02]  /*1d30*/  ISETP.NE.AND.EX P1, PT, RZ, c[0x0][0x374], PT, P0 ;  /* 0x0000dd00ff007a0c */ /* 0x000fe40003f25300 */
[----:B------:R-:W-:Y:S02]  /*1d40*/  ISETP.NE.AND.EX P4, PT, RZ, c[0x0][0x364], PT, P4 ;  /* 0x0000d900ff007a0c */ /* 0x000fe40003f85340 */
[----:B------:R-:W-:Y:S02]  /*1d50*/  ISETP.NE.U32.AND P3, PT, RZ, c[0x0][0x348], PT ;  /* 0x0000d200ff007a0c */ /* 0x000fe40003f65070 */
[----:B------:R-:W-:-:S02]  /*1d60*/  ISETP.NE.U32.AND P5, PT, RZ, c[0x0][0x350], PT ;  /* 0x0000d400ff007a0c */ /* 0x000fc40003fa5070 */
[----:B------:R-:W-:Y:S02]  /*1d70*/  ISETP.NE.U32.AND P6, PT, RZ, c[0x0][0x358], PT ;  /* 0x0000d600ff007a0c */ /* 0x000fe40003fc5070 */
[----:B------:R-:W-:Y:S02]  /*1d80*/  ISETP.NE.AND.EX P3, PT, RZ, c[0x0][0x34c], PT, P3 ;  /* 0x0000d300ff007a0c */ /* 0x000fe40003f65330 */
[----:B------:R-:W-:Y:S02]  /*1d90*/  ISETP.NE.AND.EX P5, PT, RZ, c[0x0][0x354], PT, P5 ;  /* 0x0000d500ff007a0c */ /* 0x000fe40003fa5350 */
[----:B------:R-:W-:Y:S01]  /*1da0*/  ISETP.NE.AND.EX P6, PT, RZ, c[0x0][0x35c], PT, P6 ;  /* 0x0000d700ff007a0c */ /* 0x000fe20003fc5360 */
[----:B------:R-:W-:Y:S02]  /*1db0*/  IMAD.MOV.U32 R134, RZ, RZ, RZ ;  /* 0x000000ffff867224 */ /* 0x000fe400078e00ff */
[----:B------:R-:W-:Y:S02]  /*1dc0*/  IMAD.MOV.U32 R12, RZ, RZ, RZ ;  /* 0x000000ffff0c7224 */ /* 0x000fe400078e00ff */
[----:B------:R-:W-:Y:S01]  /*1dd0*/  IMAD.MOV.U32 R11, RZ, RZ, RZ ;  /* 0x000000ffff0b7224 */ /* 0x000fe200078e00ff */
[----:B--2---:R-:W-:Y:S01]  /*1de0*/  SHF.R.S32.HI R243, RZ, 0x1f, R242 ;  /* 0x0000001ffff37819 */ /* 0x004fe200000114f2 */
[C---:B------:R-:W-:Y:S01]  /*1df0*/  IMAD.SHL.U32 R240, R242.reuse, 0x4, RZ ;  /* 0x00000004f2f07824 */ /* 0x040fe200078e00ff */
[----:B------:R-:W-:-:S02]  /*1e00*/  @P1 LEA R4, P0, R242, c[0x0][0x370], 0x2 ;  /* 0x0000dc00f2041a11 */ /* 0x000fc400078010ff */
[C-C-:B------:R-:W-:Y:S02]  /*1e10*/  SHF.L.U64.HI R241, R242.reuse, 0x2, R243.reuse ;  /* 0x00000002f2f17819 */ /* 0x140fe400000102f3 */
[----:B------:R-:W-:Y:S02]  /*1e20*/  @P1 LEA.HI.X R5, R242, c[0x0][0x374], R243, 0x2, P0 ;  /* 0x0000dd00f2051a11 */ /* 0x000fe400000f14f3 */
[C---:B------:R-:W-:Y:S02]  /*1e30*/  @P4 IADD3 R2, P0, R240.reuse, c[0x0][0x360], RZ ;  /* 0x0000d800f0024a10 */ /* 0x040fe40007f1e0ff */
[----:B------:R-:W-:Y:S01]  /*1e40*/  IADD3 R6, P2, R240, c[0x0][0x348], RZ ;  /* 0x0000d200f0067a10 */ /* 0x000fe20007f5e0ff */
[----:B------:R1:W5:Y:S01]  /*1e50*/  @P1 LDG.E R234, [R4.64] ;  /* 0x0000000a04ea1981 */ /* 0x000362000c1e1900 */
[----:B------:R-:W-:-:S05]  /*1e60*/  @P4 IADD3.X R3, R241, c[0x0][0x364], RZ, P0, !PT ;  /* 0x0000d900f1034a10 */ /* 0x000fca00007fe4ff */
[----:B------:R2:W5:Y:S01]  /*1e70*/  @P4 LDG.E R135, [R2.64] ;  /* 0x0000000a02874981 */ /* 0x000562000c1e1900 */
[----:B------:R-:W-:-:S05]  /*1e80*/  IADD3.X R7, R241, c[0x0][0x34c], RZ, P2, !PT ;  /* 0x0000d300f1077a10 */ /* 0x000fca00017fe4ff */
[----:B------:R3:W5:Y:S01]  /*1e90*/  @P3 LDG.E R134, [R6.64] ;  /* 0x0000000a06863981 */ /* 0x000762000c1e1900 */
[C---:B-1----:R-:W-:Y:S02]  /*1ea0*/  IADD3 R4, P1, R240.reuse, c[0x0][0x350], RZ ;  /* 0x0000d400f0047a10 */ /* 0x042fe40007f3e0ff */
[----:B--2---:R-:W-:Y:S02]  /*1eb0*/  IADD3 R2, P0, R240, c[0x0][0x358], RZ ;  /* 0x0000d600f0027a10 */ /* 0x004fe40007f1e0ff */
[C---:B------:R-:W-:Y:S02]  /*1ec0*/  IADD3.X R5, R241.reuse, c[0x0][0x354], RZ, P1, !PT ;  /* 0x0000d500f1057a10 */ /* 0x040fe40000ffe4ff */
[----:B------:R-:W-:-:S03]  /*1ed0*/  IADD3.X R3, R241, c[0x0][0x35c], RZ, P0, !PT ;  /* 0x0000d700f1037a10 */ /* 0x000fc600007fe4ff */
[----:B------:R3:W5:Y:S04]  /*1ee0*/  @P5 LDG.E R12, [R4.64] ;  /* 0x0000000a040c5981 */ /* 0x000768000c1e1900 */
[----:B------:R3:W5:Y:S01]  /*1ef0*/  @P6 LDG.E R11, [R2.64] ;  /* 0x0000000a020b6981 */ /* 0x000762000c1e1900 */
[----:B------:R-:W-:Y:S01]  /*1f00*/  YIELD ;  /* 0x0000000000007946 */ /* 0x000fe20003800000 */
[----:B------:R-:W-:Y:S05]  /*1f10*/  @P4 BRA `(.L_x_177) ;  /* 0x0000005000004947 */ /* 0x000fea0003800000 */
[----:B-----5:R-:W-:Y:S01]  /*1f20*/  MOV R135, c[0x0][0x168] ;  /* 0x00005a0000877a02 */ /* 0x020fe20000000f00 */
[----:B------:R-:W-:Y:S05]  /*1f30*/  @!P3 BRA `(.L_x_177) ;  /* 0x000000300000b947 */ /* 0x000fea0003800000 */
[----:B------:R-:W2:Y:S04]  /*1f40*/  LDG.E R8, [R6.64] ;  /* 0x0000000a06087981 */ /* 0x000ea8000c1e1900 */
[----:B------:R-:W2:Y:S02]  /*1f50*/  LDG.E R0, [R6.64+0x4] ;  /* 0x0000040a06007981 */ /* 0x000ea4000c1e1900 */
[----:B--2---:R-:W-:-:S02]  /*1f60*/  IADD3 R135, -R8, R0, RZ ;  /* 0x0000000008877210 */ /* 0x004fc40007ffe1ff */
.L_x_177:
[----:B------:R-:W-:-:S04]  /*1f70*/  ISETP.NE.U32.AND P0, PT, RZ, c[0x0][0x368], PT ;  /* 0x0000da00ff007a0c */ /* 0x000fc80003f05070 */
[----:B------:R-:W-:-:S13]  /*1f80*/  ISETP.NE.AND.EX P0, PT, RZ, c[0x0][0x36c], PT, P0 ;  /* 0x0000db00ff007a0c */ /* 0x000fda0003f05300 */
[----:B------:R-:W-:Y:S05]  /*1f90*/  @!P0 BRA `(.L_x_178) ;  /* 0x0000004000008947 */ /* 0x000fea0003800000 */
[----:B---3--:R-:W-:-:S04]  /*1fa0*/  IADD3 R4, P0, R240, c[0x0][0x368], RZ ;  /* 0x0000da00f0047a10 */ /* 0x008fc80007f1e0ff */
[----:B------:R-:W-:-:S05]  /*1fb0*/  IADD3.X R5, R241, c[0x0][0x36c], RZ, P0, !PT ;  /* 0x0000db00f1057a10 */ /* 0x000fca00007fe4ff */
[----:B------:R1:W5:Y:S01]  /*1fc0*/  LDG.E R8, [R4.64] ;  /* 0x0000000a04087981 */ /* 0x000362000c1e1900 */
[----:B------:R-:W-:Y:S05]  /*1fd0*/  BRA `(.L_x_179) ;  /* 0x0000005000007947 */ /* 0x000fea0003800000 */
.L_x_178:
[----:B------:R-:W-:Y:S01]  /*1fe0*/  MOV R8, UR8 ;  /* 0x0000000800087c02 */ /* 0x000fe20008000f00 */
[----:B------:R-:W-:Y:S05]  /*1ff0*/  @!P5 BRA `(.L_x_179) ;  /* 0x000000300000d947 */ /* 0x000fea0003800000 */
[----:B---3--:R-:W2:Y:S04]  /*2000*/  LDG.E R6, [R4.64] ;  /* 0x0000000a04067981 */ /* 0x008ea8000c1e1900 */
[----:B------:R-:W2:Y:S02]  /*2010*/  LDG.E R0, [R4.64+0x4] ;  /* 0x0000040a04007981 */ /* 0x000ea4000c1e1900 */
[----:B--2---:R-:W-:Y:S02]  /*2020*/  IADD3 R8, -R6, R0, RZ ;  /* 0x0000000006087210 */ /* 0x004fe40007ffe1ff */
.L_x_179:
[----:B-1-3--:R1:W2:Y:S04]  /*2030*/  @P6 LDG.E R4, [R2.64] ;  /* 0x0000000a02046981 */ /* 0x00a2a8000c1e1900 */
[----:B------:R1:W2:Y:S01]  /*2040*/  @P6 LDG.E R0, [R2.64+0x4] ;  /* 0x0000040a02006981 */ /* 0x0002a2000c1e1900 */
[----:B------:R-:W-:Y:S01]  /*2050*/  ISETP.NE.U32.AND P0, PT, RZ, c[0x0][0x378], PT ;  /* 0x0000de00ff007a0c */ /* 0x000fe20003f05070 */
[----:B-----5:R-:W-:-:S03]  /*2060*/  IMAD.MOV.U32 R126, RZ, RZ, R8 ;  /* 0x000000ffff7e7224 */ /* 0x020fc600078e0008 */
[----:B------:R-:W-:Y:S01]  /*2070*/  ISETP.NE.AND.EX P1, PT, RZ, c[0x0][0x37c], PT, P0 ;  /* 0x0000df00ff007a0c */ /* 0x000fe20003f25300 */
[----:B------:R-:W-:Y:S02]  /*2080*/  IMAD.MOV.U32 R69, RZ, RZ, c[0x0][0x228] ;  /* 0x00008a00ff457624 */ /* 0x000fe400078e00ff */
[----:B------:R-:W-:-:S10]  /*2090*/  IMAD.IADD R6, R8, 0x1, -R234 ;  /* 0x0000000108067824 */ /* 0x000fd400078e0aea */
[----:B-1----:R-:W-:-:S04]  /*20a0*/  @P1 IADD3 R2, P0, R240, c[0x0][0x378], RZ ;  /* 0x0000de00f0021a10 */ /* 0x002fc80007f1e0ff */
[----:B------:R-:W-:-:S05]  /*20b0*/  @P1 IADD3.X R3, R241, c[0x0][0x37c], RZ, P0, !PT ;  /* 0x0000df00f1031a10 */ /* 0x000fca00007fe4ff */
[----:B------:R1:W5:Y:S01]  /*20c0*/  @P1 LDG.E R126, [R2.64] ;  /* 0x0000000a027e1981 */ /* 0x000362000c1e1900 */
[----:B------:R-:W-:Y:S01]  /*20d0*/  BSSY B0, `(.L_x_180) ;  /* 0x000002e000007945 */ /* 0x000fe20003800000 */
[----:B-1----:R-:W-:-:S04]  /*20e0*/  LOP3.LUT R2, R238, 0xff000000, RZ, 0xc0, !PT ;  /* 0xff000000ee027812 */ /* 0x002fc800078ec0ff */
[----:B------:R-:W-:Y:S01]  /*20f0*/  SHF.R.U32.HI R2, RZ, 0x8, R2 ;  /* 0x00000008ff027819 */ /* 0x000fe20000011602 */
[----:B--2---:R-:W-:Y:S01]  /*2100*/  @P6 IMAD.IADD R69, R0, 0x1, -R4 ;  /* 0x0000000100456824 */ /* 0x004fe200078e0a04 */
[----:B------:R-:W-:-:S03]  /*2110*/  LOP3.LUT R0, R238, 0xff0000, RZ, 0xc0, !PT ;  /* 0x00ff0000ee007812 */ /* 0x000fc600078ec0ff */
[----:B------:R-:W-:Y:S01]  /*2120*/  IMAD.IADD R127, R6, 0x1, R69 ;  /* 0x00000001067f7824 */ /* 0x000fe200078e0245 */
[----:B------:R-:W-:-:S04]  /*2130*/  LEA.HI R2, R0, R2, RZ, 0x10 ;  /* 0x0000000200027211 */ /* 0x000fc800078f80ff */
[C---:B------:R-:W-:Y:S02]  /*2140*/  ISETP.GE.AND P0, PT, R127.reuse, 0x1, PT ;  /* 0x000000017f00780c */ /* 0x040fe40003f06270 */
[----:B------:R-:W-:Y:S02]  /*2150*/  IADD3 R0, R127, 0x3f, RZ ;  /* 0x0000003f7f007810 */ /* 0x000fe40007ffe0ff */
[----:B------:R-:W-:Y:S02]  /*2160*/  SHF.R.U32.HI R244, RZ, 0x10, R2 ;  /* 0x00000010fff47819 */ /* 0x000fe40000011602 */
[----:B------:R-:W-:Y:S02]  /*2170*/  SHF.R.S32.HI R3, RZ, 0x1f, R0 ;  /* 0x0000001fff037819 */ /* 0x000fe40000011400 */
[----:B------:R-:W-:Y:S02]  /*2180*/  ISETP.NE.AND P1, PT, R244, RZ, PT ;  /* 0x000000fff400720c */ /* 0x000fe40003f25270 */
[----:B------:R-:W-:Y:S01]  /*2190*/  LEA.HI R3, R3, R0, RZ, 0x6 ;  /* 0x0000000003037211 */ /* 0x000fe200078f30ff */
[----:B------:R-:W-:Y:S01]  /*21a0*/  IMAD.MOV.U32 R0, RZ, RZ, RZ ;  /* 0x000000ffff007224 */ /* 0x000fe200078e00ff */
[----:B------:R-:W-:-:S02]  /*21b0*/  LOP3.LUT R245, R2, 0xff, RZ, 0xc0, !PT ;  /* 0x000000ff02f57812 */ /* 0x000fc400078ec0ff */
[----:B------:R-:W-:Y:S02]  /*21c0*/  SEL R121, R244, c[0x0][0x338], P1 ;  /* 0x0000ce00f4797a07 */ /* 0x000fe40000800000 */
[----:B------:R-:W-:Y:S01]  /*21d0*/  SHF.R.S32.HI R122, RZ, 0x6, R3 ;  /* 0x00000006ff7a7819 */ /* 0x000fe20000011403 */
[----:B------:R-:W-:Y:S05]  /*21e0*/  @!P0 BRA `(.L_x_181) ;  /* 0x000001c000008947 */ /* 0x000fea0003800000 */
[----:B------:R-:W-:Y:S01]  /*21f0*/  IABS R2, R121 ;  /* 0x0000007900027213 */ /* 0x000fe20000000000 */
[----:B------:R-:W-:Y:S01]  /*2200*/  IMAD.MOV.U32 R4, RZ, RZ, RZ ;  /* 0x000000ffff047224 */ /* 0x000fe200078e00ff */
        /* <DEDUP_REMOVED lines=26> */
.L_x_181:
[----:B------:R-:W-:Y:S05]  /*23b0*/  BSYNC B0 ;  /* 0x0000000000007941 */ /* 0x000fea0003800000 */
.L_x_180:
[----:B------:R-:W-:-:S04]  /*23c0*/  IMAD R2, R245, R0, RZ ;  /* 0x00000000f5027224 */ /* 0x000fc800078e02ff */
[C---:B------:R-:W-:Y:S02]  /*23d0*/  IMAD.IADD R0, R2.reuse, 0x1, R0 ;  /* 0x0000000102007824 */ /* 0x040fe400078e0200 */
[----:B------:R-:W-:-:S03]  /*23e0*/  IMAD R3, R2, 0x40, -R6 ;  /* 0x0000004002037824 */ /* 0x000fc600078e0a06 */
[----:B------:R-:W-:Y:S02]  /*23f0*/  IMNMX R0, R122, R0, PT ;  /* 0x000000007a007217 */ /* 0x000fe40003800200 */
[----:B------:R-:W-:-:S03]  /*2400*/  IMNMX R3, RZ, R3, !PT ;  /* 0x00000003ff037217 */ /* 0x000fc60007800200 */
[----:B------:R-:W-:Y:S01]  /*2410*/  IMAD R0, R0, 0x40, -R6 ;  /* 0x0000004000007824 */ /* 0x000fe200078e0a06 */
[----:B------:R-:W-:-:S04]  /*2420*/  SHF.R.U32.HI R96, RZ, 0x6, R3 ;  /* 0x00000006ff607819 */ /* 0x000fc80000011603 */
[----:B------:R-:W-:-:S04]  /*2430*/  IMNMX R0, R0, R69, PT ;  /* 0x0000004500007217 */ /* 0x000fc80003800200 */
[----:B------:R-:W-:-:S13]  /*2440*/  ISETP.GT.AND P0, PT, R0, R3, PT ;  /* 0x000000030000720c */ /* 0x000fda0003f04270 */
[----:B------:R-:W-:Y:S01]  /*2450*/  @P0 IADD3 R2, R0, 0x3f, RZ ;  /* 0x0000003f00020810 */ /* 0x000fe20007ffe0ff */
[----:B------:R-:W-:-:S03]  /*2460*/  IMAD.MOV.U32 R0, RZ, RZ, R96 ;  /* 0x000000ffff007224 */ /* 0x000fc600078e0060 */
[----:B------:R-:W-:-:S04]  /*2470*/  @P0 SHF.R.S32.HI R3, RZ, 0x1f, R2 ;  /* 0x0000001fff030819 */ /* 0x000fc80000011402 */
[----:B------:R-:W-:-:S04]  /*2480*/  @P0 LEA.HI R2, R3, R2, RZ, 0x6 ;  /* 0x0000000203020211 */ /* 0x000fc800078f30ff */
[----:B------:R-:W-:-:S04]  /*2490*/  @P0 SHF.R.S32.HI R0, RZ, 0x6, R2 ;  /* 0x00000006ff000819 */ /* 0x000fc80000011402 */
[----:B------:R-:W-:-:S13]  /*24a0*/  ISETP.GT.AND P0, PT, R0, R96, PT ;  /* 0x000000600000720c */ /* 0x000fda0003f04270 */
[----:B------:R-:W-:Y:S05]  /*24b0*/  @!P0 BRA `(.L_x_182) ;  /* 0x0000511000008947 */ /* 0x000fea0003800000 */
[----:B------:R-:W-:Y:S01]  /*24c0*/  SHF.R.S32.HI R2, RZ, 0x1f, R11 ;  /* 0x0000001fff027819 */ /* 0x000fe2000001140b */
[----:B------:R-:W-:Y:S01]  /*24d0*/  IMAD.IADD R118, R69, 0x1, -R246 ;  /* 0x0000000145767824 */ /* 0x000fe200078e0af6 */
[----:B------:R-:W-:Y:S01]  /*24e0*/  IADD3 R72, P0, R246, R11, RZ ;  /* 0x0000000bf6487210 */ /* 0x000fe20007f1e0ff */
[----:B------:R-:W-:Y:S01]  /*24f0*/  IMAD.MOV.U32 R5, RZ, RZ, c[0x0][0x238] ;  /* 0x00008e00ff057624 */ /* 0x000fe200078e00ff */
[----:B------:R-:W-:Y:S01]  /*2500*/  LOP3.LUT R22, R238, 0xffff, RZ, 0xc0, !PT ;  /* 0x0000ffffee167812 */ /* 0x000fe200078ec0ff */
[----:B------:R-:W-:Y:S01]  /*2510*/  IMAD.MOV.U32 R129, RZ, RZ, 0x6 ;  /* 0x00000006ff817424 */ /* 0x000fe200078e00ff */
[----:B------:R-:W-:Y:S01]  /*2520*/  LEA.HI.X.SX32 R73, R246, R2, 0x1, P0 ;  /* 0x00000002f6497211 */ /* 0x000fe200000f0eff */
[----:B------:R-:W-:Y:S01]  /*2530*/  IMAD.WIDE.U32 R2, R72, c[0x0][0x238], R210 ;  /* 0x00008e0048027a25 */ /* 0x000fe200078e00d2 */
[----:B------:R-:W-:Y:S02]  /*2540*/  IADD3 R59, R0, -0x1, RZ ;  /* 0xffffffff003b7810 */ /* 0x000fe40007ffe0ff */
[----:B------:R-:W-:Y:S01]  /*2550*/  SEL R10, R243, RZ, !P6 ;  /* 0x000000fff30a7207 */ /* 0x000fe20007000000 */
[----:B------:R-:W-:Y:S01]  /*2560*/  IMAD R4, R73, c[0x0][0x238], RZ ;  /* 0x00008e0049047a24 */ /* 0x000fe200078e02ff */
[----:B------:R-:W-:Y:S01]  /*2570*/  SEL R11, R242, RZ, !P6 ;  /* 0x000000fff20b7207 */ /* 0x000fe20007000000 */
[----:B------:R-:W-:Y:S01]  /*2580*/  IMAD R0, R59, -0x40, R118 ;  /* 0xffffffc03b007824 */ /* 0x000fe200078e0276 */
[C---:B------:R-:W-:Y:S01]  /*2590*/  SHF.L.U64.HI R125, R5.reuse, R129, c[0x0][0x23c] ;  /* 0x00008f00057d7619 */ /* 0x040fe20000010281 */
[----:B------:R-:W-:Y:S01]  /*25a0*/  IMAD R4, R72, c[0x0][0x23c], R4 ;  /* 0x00008f0048047a24 */ /* 0x000fe200078e0204 */
[----:B------:R-:W-:Y:S01]  /*25b0*/  ISETP.NE.U32.AND P2, PT, RZ, c[0x0][0x340], PT ;  /* 0x0000d000ff007a0c */ /* 0x000fe20003f45070 */
[----:B------:R-:W-:Y:S01]  /*25c0*/  IMAD.SHL.U32 R130, R5, 0x40, RZ ;  /* 0x0000004005827824 */ /* 0x000fe200078e00ff */
[C---:B------:R-:W-:Y:S01]  /*25d0*/  ISETP.GT.AND P0, PT, R0.reuse, 0x20, PT ;  /* 0x000000200000780c */ /* 0x040fe20003f04270 */
[----:B------:R-:W-:Y:S01]  /*25e0*/  IMAD.IADD R3, R3, 0x1, R4 ;  /* 0x0000000103037824 */ /* 0x000fe200078e0204 */
[----:B------:R-:W-:Y:S01]  /*25f0*/  ISETP.GE.AND P1, PT, R0, 0x1, PT ;  /* 0x000000010000780c */ /* 0x000fe20003f26270 */
[----:B------:R-:W-:Y:S01]  /*2600*/  IMAD R4, R10, c[0x0][0x248], RZ ;  /* 0x000092000a047a24 */ /* 0x000fe200078e02ff */
[----:B------:R-:W-:Y:S01]  /*2610*/  ISETP.NE.AND.EX P3, PT, RZ, c[0x0][0x344], PT, P2 ;  /* 0x0000d100ff007a0c */ /* 0x000fe20003f65320 */
[----:B------:R-:W-:Y:S01]  /*2620*/  IMAD.WIDE.U32 R2, R22, c[0x0][0x240], R2 ;  /* 0x0000900016027a25 */ /* 0x000fe200078e0002 */
[----:B------:R-:W-:-:S02]  /*2630*/  ISETP.GE.AND P6, PT, R210, c[0x0][0x1d4], PT ;  /* 0x00007500d2007a0c */ /* 0x000fc40003fc6270 */
[----:B------:R-:W-:Y:S01]  /*2640*/  ISETP.GE.AND P5, PT, R207, c[0x0][0x1d4], PT ;  /* 0x00007500cf007a0c */ /* 0x000fe20003fa6270 */
[----:B------:R-:W-:Y:S01]  /*2650*/  IMAD R3, R22, c[0x0][0x244], R3 ;  /* 0x0000910016037a24 */ /* 0x000fe200078e0203 */
[----:B------:R-:W-:Y:S01]  /*2660*/  ISETP.GE.AND P4, PT, R208, c[0x0][0x1d4], PT ;  /* 0x00007500d0007a0c */ /* 0x000fe20003f86270 */
[C---:B------:R-:W-:Y:S01]  /*2670*/  IMAD R4, R11.reuse, c[0x0][0x24c], R4 ;  /* 0x000093000b047a24 */ /* 0x040fe200078e0204 */
[----:B------:R-:W-:Y:S01]  /*2680*/  P2R R9, PR, RZ, 0x8 ;  /* 0x00000008ff097803 */ /* 0x000fe20000000000 */
[----:B------:R-:W-:Y:S01]  /*2690*/  IMAD.WIDE.U32 R80, R11, c[0x0][0x248], R2 ;  /* 0x000092000b507a25 */ /* 0x000fe200078e0002 */
[----:B------:R-:W-:-:S03]  /*26a0*/  SHF.R.S32.HI R3, RZ, 0x1f, R59 ;  /* 0x0000001fff037819 */ /* 0x000fc6000001143b */
[----:B------:R-:W-:Y:S02]  /*26b0*/  IMAD.IADD R79, R81, 0x1, R4 ;  /* 0x00000001514f7824 */ /* 0x000fe400078e0204 */
[----:B------:R-:W-:Y:S02]  /*26c0*/  IMAD.MOV.U32 R78, RZ, RZ, R80 ;  /* 0x000000ffff4e7224 */ /* 0x000fe400078e0050 */
[----:B------:R-:W-:Y:S02]  /*26d0*/  IMAD R2, R125, R59, RZ ;  /* 0x0000003b7d027224 */ /* 0x000fe400078e02ff */
[----:B------:R-:W-:Y:S02]  /*26e0*/  IMAD.MOV.U32 R124, RZ, RZ, 0x5 ;  /* 0x00000005ff7c7424 */ /* 0x000fe400078e00ff */
[----:B------:R-:W-:-:S03]  /*26f0*/  IMAD.WIDE.U32 R6, R59, R130, R78 ;  /* 0x000000823b067225 */ /* 0x000fc600078e004e */
[C---:B------:R-:W-:Y:S01]  /*2700*/  SHF.L.U64.HI R124, R5.reuse, R124, c[0x0][0x23c] ;  /* 0x00008f00057c7619 */ /* 0x040fe2000001027c */
[----:B------:R-:W-:Y:S01]  /*2710*/  IMAD.SHL.U32 R131, R5, 0x20, RZ ;  /* 0x0000002005837824 */ /* 0x000fe200078e00ff */
[----:B------:R-:W-:Y:S01]  /*2720*/  @P1 LEA R4, P3, R6, c[0x0][0x220], 0x1 ;  /* 0x0000880006041a11 */ /* 0x000fe200078608ff */
[----:B------:R-:W-:-:S03]  /*2730*/  IMAD R0, R3, R130, R2 ;  /* 0x0000008203007224 */ /* 0x000fc600078e0202 */
[----:B------:R-:W-:Y:S01]  /*2740*/  @P0 IADD3 R3, P2, R131, R6, RZ ;  /* 0x0000000683030210 */ /* 0x000fe20007f5e0ff */
[----:B------:R-:W-:-:S04]  /*2750*/  IMAD.IADD R0, R7, 0x1, R0 ;  /* 0x0000000107007824 */ /* 0x000fc800078e0200 */
[----:B------:R-:W-:Y:S01]  /*2760*/  @P0 IMAD.X R7, R0, 0x1, R124, P2 ;  /* 0x0000000100070824 */ /* 0x000fe200010e067c */
[----:B------:R-:W-:Y:S02]  /*2770*/  @P0 LEA R2, P2, R3, c[0x0][0x220], 0x1 ;  /* 0x0000880003020a11 */ /* 0x000fe400078408ff */
[----:B------:R-:W-:Y:S02]  /*2780*/  @P1 LEA.HI.X R5, R6, c[0x0][0x224], R0, 0x1, P3 ;  /* 0x0000890006051a11 */ /* 0x000fe400018f0c00 */
[----:B------:R-:W-:Y:S02]  /*2790*/  ISETP.NE.AND P3, PT, R9, RZ, PT ;  /* 0x000000ff0900720c */ /* 0x000fe40003f65270 */
[----:B------:R-:W-:Y:S01]  /*27a0*/  @P0 LEA.HI.X R3, R3, c[0x0][0x224], R7, 0x1, P2 ;  /* 0x0000890003030a11 */ /* 0x000fe200010f0c07 */
[----:B------:R-:W-:Y:S01]  /*27b0*/  @!PT LDS RZ, [RZ] ;  /* 0x00000000fffff984 */ /* 0x000fe20000000800 */
[----:B------:R-:W-:Y:S01]  /*27c0*/  @!PT LDS RZ, [RZ] ;  /* 0x00000000fffff984 */ /* 0x000fe20000000800 */
[----:B------:R-:W-:Y:S01]  /*27d0*/  @!PT LDS RZ, [RZ] ;  /* 0x00000000fffff984 */ /* 0x000fe20000000800 */
[----:B------:R1:W-:Y:S04]  /*27e0*/  @P1 LDGSTS.E.BYPASS.LTC128B.128 [R191+0x6100], [R4.64], !P6 ;  /* 0x0610000004bf1fae */ /* 0x0003e8000f101d4a */
[----:B------:R1:W-:Y:S04]  /*27f0*/  @P1 LDGSTS.E.BYPASS.LTC128B.128 [R191+0x8100], [R4.64+0x80], !P5 ;  /* 0x0810008004bf1fae */ /* 0x0003e8000e901d4a */
[----:B------:R1:W-:Y:S02]  /*2800*/  @P1 LDGSTS.E.BYPASS.LTC128B.128 [R191+0xa100], [R4.64+0x100], !P4 ;  /* 0x0a10010004bf1fae */ /* 0x0003e4000e101d4a */
[----:B------:R-:W-:-:S02]  /*2810*/  @P3 IADD3 R6, P2, R240, c[0x0][0x340], RZ ;  /* 0x0000d000f0063a10 */ /* 0x000fc40007f5e0ff */
[----:B------:R2:W-:Y:S02]  /*2820*/  @P0 LDGSTS.E.BYPASS.LTC128B.128 [R191+0x7100], [R2.64], !P6 ;  /* 0x0710000002bf0fae */ /* 0x0005e4000f101d4a */
[----:B------:R-:W-:Y:S02]  /*2830*/  @P3 IADD3.X R7, R241, c[0x0][0x344], RZ, P2, !PT ;  /* 0x0000d100f1073a10 */ /* 0x000fe400017fe4ff */
[----:B------:R2:W-:Y:S04]  /*2840*/  @P0 LDGSTS.E.BYPASS.LTC128B.128 [R191+0x9100], [R2.64+0x80], !P5 ;  /* 0x0910008002bf0fae */ /* 0x0005e8000e901d4a */
[----:B------:R2:W-:Y:S01]  /*2850*/  @P0 LDGSTS.E.BYPASS.LTC128B.128 [R191+0xb100], [R2.64+0x100], !P4 ;  /* 0x0b10010002bf0fae */ /* 0x0005e2000e101d4a */
[----:B------:R-:W-:Y:S02]  /*2860*/  ISETP.NE.AND P0, PT, R9, RZ, PT ;  /* 0x000000ff0900720c */ /* 0x000fe40003f05270 */
[----:B------:R-:W-:-:S02]  /*2870*/  ISETP.GE.AND P1, PT, R100, c[0x0][0x27c], PT ;  /* 0x00009f0064007a0c */ /* 0x000fc40003f26270 */
[C---:B------:R-:W-:Y:S02]  /*2880*/  IADD3 R25, R100.reuse, 0x20, RZ ;  /* 0x0000002064197810 */ /* 0x040fe40007ffe0ff */
[----:B------:R-:W-:Y:S01]  /*2890*/  IADD3 R24, R100, 0x40, RZ ;  /* 0x0000004064187810 */ /* 0x000fe20007ffe0ff */
[----:B------:R-:W-:Y:S01]  /*28a0*/  IMAD.MOV.U32 R123, RZ, RZ, c[0x0][0x27c] ;  /* 0x00009f00ff7b7624 */ /* 0x000fe200078e00ff */
[----:B------:R-:W-:Y:S01]  /*28b0*/  ISETP.GE.AND P2, PT, R25, c[0x0][0x27c], PT ;  /* 0x00009f0019007a0c */ /* 0x000fe20003f46270 */
[----:B------:R-:W0:Y:S04]  /*28c0*/  LDGDEPBAR ;  /* 0x00000000000079af */ /* 0x000e280000000000 */
[----:B------:R-:W3:Y:S01]  /*28d0*/  @P0 LDG.E R0, [R6.64] ;  /* 0x0000000a06000981 */ /* 0x000ee2000c1e1900 */
[----:B------:R-:W-:Y:S01]  /*28e0*/  LOP3.LUT R212, R212, 0xfffffffd, RZ, 0xc0, !PT ;  /* 0xfffffffdd4d47812 */ /* 0x000fe200078ec0ff */
[----:B------:R-:W-:Y:S01]  /*28f0*/  WARPSYNC 0xffffffff ;  /* 0xffffffff00007948 */ /* 0x000fe20003800000 */
[----:B------:R-:W-:Y:S01]  /*2900*/  ISETP.GE.AND P3, PT, R24, c[0x0][0x27c], PT ;  /* 0x00009f0018007a0c */ /* 0x000fe20003f66270 */
[----:B------:R-:W-:Y:S01]  /*2910*/  IMAD.SHL.U32 R123, R123, 0x2, RZ ;  /* 0x000000027b7b7824 */ /* 0x000fe200078e00ff */
[----:B------:R-:W-:-:S02]  /*2920*/  @P1 LOP3.LUT R212, R212, 0x2, RZ, 0xfc, !PT ;  /* 0x00000002d4d41812 */ /* 0x000fc400078efcff */
[----:B------:R-:W-:Y:S02]  /*2930*/  SHF.R.S32.HI R107, RZ, 0x1f, R106 ;  /* 0x0000001fff6b7819 */ /* 0x000fe4000001146a */
[----:B------:R-:W-:Y:S02]  /*2940*/  LOP3.LUT R212, R212, 0xfffffff7, RZ, 0xc0, !PT ;  /* 0xfffffff7d4d47812 */ /* 0x000fe400078ec0ff */
[----:B-1----:R-:W-:Y:S02]  /*2950*/  SHF.R.S32.HI R4, RZ, 0x1f, R209 ;  /* 0x0000001fff047819 */ /* 0x002fe400000114d1 */
[----:B------:R-:W-:Y:S02]  /*2960*/  LOP3.LUT R212, R212, 0xfffffffb, RZ, 0xc0, !PT ;  /* 0xfffffffbd4d47812 */ /* 0x000fe400078ec0ff */
[----:B-----5:R-:W-:Y:S02]  /*2970*/  SHF.R.S32.HI R18, RZ, 0x1f, R126 ;  /* 0x0000001fff127819 */ /* 0x020fe4000001147e */
[----:B------:R-:W-:-:S04]  /*2980*/  @P2 LOP3.LUT R212, R212, 0x4, RZ, 0xfc, !PT ;  /* 0x00000004d4d42812 */ /* 0x000fc800078efcff */
[----:B------:R-:W-:Y:S02]  /*2990*/  @P3 LOP3.LUT R212, R212, 0x8, RZ, 0xfc, !PT ;  /* 0x00000008d4d43812 */ /* 0x000fe400078efcff */
[----:B---3--:R-:W-:Y:S01]  /*29a0*/  @P0 SHF.R.S32.HI R17, RZ, 0x1f, R0 ;  /* 0x0000001fff110819 */ /* 0x008fe20000011400 */
[----:B------:R-:W-:Y:S02]  /*29b0*/  @!P0 IMAD.MOV.U32 R0, RZ, RZ, R242 ;  /* 0x000000ffff008224 */ /* 0x000fe400078e00f2 */
[----:B------:R-:W-:Y:S02]  /*29c0*/  @!P0 IMAD.MOV.U32 R17, RZ, RZ, R243 ;  /* 0x000000ffff118224 */ /* 0x000fe400078e00f3 */
[----:B--2---:R-:W-:Y:S01]  /*29d0*/  IMAD.MOV.U32 R128, RZ, RZ, c[0x0][0x280] ;  /* 0x0000a000ff807624 */ /* 0x004fe200078e00ff */
[----:B------:R-:W-:Y:S01]  /*29e0*/  BAR.SYNC.DEFER_BLOCKING 0x0 ;  /* 0x0000000000007b1d */ /* 0x000fe20000010000 */
[----:B------:R-:W-:Y:S01]  /*29f0*/  IMAD.MOV.U32 R5, RZ, RZ, c[0x0][0x290] ;  /* 0x0000a400ff057624 */ /* 0x000fe200078e00ff */
[----:B------:R-:W-:Y:S01]  /*2a00*/  MOV R133, c[0x0][0x27c] ;  /* 0x00009f0000857a02 */ /* 0x000fe20000000f00 */
[----:B------:R-:W-:Y:S01]  /*2a10*/  IMAD.WIDE.U32 R2, R22, c[0x0][0x260], R210 ;  /* 0x0000980016027a25 */ /* 0x000fe200078e00d2 */
[----:B------:R-:W-:-:S02]  /*2a20*/  SHF.L.U64.HI R128, R128, R129, c[0x0][0x284] ;  /* 0x0000a10080807619 */ /* 0x000fc40000010281 */
[----:B------:R-:W-:Y:S01]  /*2a30*/  SHF.L.U64.HI R129, R5, R129, c[0x0][0x294] ;  /* 0x0000a50005817619 */ /* 0x000fe20000010281 */
[----:B------:R-:W-:Y:S01]  /*2a40*/  IMAD R6, R4, c[0x0][0x280], RZ ;  /* 0x0000a00004067a24 */ /* 0x000fe200078e02ff */
[----:B------:R-:W-:Y:S01]  /*2a50*/  ISETP.GE.AND P0, PT, R133, 0x1, PT ;  /* 0x000000018500780c */ /* 0x000fe20003f06270 */
[----:B------:R-:W-:Y:S01]  /*2a60*/  IMAD.IADD R119, R8, 0x1, R12 ;  /* 0x0000000108777824 */ /* 0x000fe200078e020c */
[----:B------:R-:W-:Y:S01]  /*2a70*/  LOP3.LUT R212, R212, 0xffffffef, RZ, 0xc0, !PT ;  /* 0xffffffefd4d47812 */ /* 0x000fe200078ec0ff */
[----:B------:R-:W-:Y:S01]  /*2a80*/  IMAD R8, R4, c[0x0][0x290], RZ ;  /* 0x0000a40004087a24 */ /* 0x000fe200078e02ff */
[----:B------:R-:W-:Y:S01]  /*2a90*/  ULDC UR6, c[0x0][0x280] ;  /* 0x0000a00000067ab9 */ /* 0x000fe20000000800 */
[----:B------:R-:W-:Y:S01]  /*2aa0*/  IMAD R3, R22, c[0x0][0x264], R3 ;  /* 0x0000990016037a24 */ /* 0x000fe200078e0203 */
[----:B------:R-:W-:Y:S01]  /*2ab0*/  LOP3.LUT R212, R212, 0xfffffffe, RZ, 0xc0, !PT ;  /* 0xfffffffed4d47812 */ /* 0x000fe200078ec0ff */
[C---:B------:R-:W-:Y:S01]  /*2ac0*/  IMAD R6, R209.reuse, c[0x0][0x284], R6 ;  /* 0x0000a100d1067a24 */ /* 0x040fe200078e0206 */
[----:B------:R-:W-:Y:S01]  /*2ad0*/  ULDC UR7, c[0x0][0x290] ;  /* 0x0000a40000077ab9 */ /* 0x000fe20000000800 */
[----:B------:R-:W-:Y:S01]  /*2ae0*/  IMAD.WIDE.U32 R4, R209, c[0x0][0x280], R106 ;  /* 0x0000a000d1047a25 */ /* 0x000fe200078e006a */
[----:B------:R-:W-:-:S02]  /*2af0*/  USHF.L.U32 UR6, UR6, 0x6, URZ ;  /* 0x0000000606067899 */ /* 0x000fc4000800063f */
[----:B------:R-:W-:Y:S01]  /*2b00*/  USHF.L.U32 UR7, UR7, 0x6, URZ ;  /* 0x0000000607077899 */ /* 0x000fe2000800063f */
[----:B------:R-:W-:Y:S01]  /*2b10*/  IMAD R7, R10, c[0x0][0x268], RZ ;  /* 0x00009a000a077a24 */ /* 0x000fe200078e02ff */
[----:B------:R-:W-:Y:S01]  /*2b20*/  IADD3 R9, R5, R6, RZ ;  /* 0x0000000605097210 */ /* 0x000fe20007ffe0ff */
[----:B------:R-:W-:Y:S01]  /*2b30*/  IMAD.WIDE.U32 R70, R11, c[0x0][0x268], R2 ;  /* 0x00009a000b467a25 */ /* 0x000fe200078e0002 */
[----:B------:R-:W-:Y:S01]  /*2b40*/  SEL R5, RZ, c[0x0][0x27c], !P1 ;  /* 0x00009f00ff057a07 */ /* 0x000fe20004800000 */
[----:B------:R-:W-:Y:S02]  /*2b50*/  ULDC.U8 UR5, c[0x0][0x298] ;  /* 0x0000a60000057ab9 */ /* 0x000fe40000000000 */
[----:B------:R-:W-:-:S04]  /*2b60*/  IMAD.WIDE.U32 R2, R209, c[0x0][0x290], R106 ;  /* 0x0000a400d1027a25 */ /* 0x000fc800078e006a */
[----:B------:R-:W-:Y:S02]  /*2b70*/  IMAD R15, R209, c[0x0][0x294], R8 ;  /* 0x0000a500d10f7a24 */ /* 0x000fe400078e0208 */
[----:B------:R-:W-:Y:S02]  /*2b80*/  IMAD R23, R11, c[0x0][0x26c], R7 ;  /* 0x00009b000b177a24 */ /* 0x000fe400078e0207 */
[----:B------:R-:W-:-:S03]  /*2b90*/  IMAD.WIDE.U32 R10, R209, c[0x0][0x280], R100 ;  /* 0x0000a000d10a7a25 */ /* 0x000fc600078e0064 */
[----:B------:R-:W-:Y:S01]  /*2ba0*/  IADD3 R74, R71, R23, RZ ;  /* 0x00000017474a7210 */ /* 0x000fe20007ffe0ff */
[----:B------:R-:W-:Y:S01]  /*2bb0*/  IMAD.IADD R7, R3, 0x1, R15 ;  /* 0x0000000103077824 */ /* 0x000fe200078e020f */
[----:B------:R-:W-:Y:S01]  /*2bc0*/  IADD3 R3, R100, R5, RZ ;  /* 0x0000000564037210 */ /* 0x000fe20007ffe0ff */
[----:B------:R-:W-:Y:S01]  /*2bd0*/  IMAD.MOV.U32 R8, RZ, RZ, R4 ;  /* 0x000000ffff087224 */ /* 0x000fe200078e0004 */
[----:B------:R-:W-:Y:S01]  /*2be0*/  SEL R4, RZ, c[0x0][0x27c], !P2 ;  /* 0x00009f00ff047a07 */ /* 0x000fe20005000000 */
[----:B------:R-:W-:Y:S01]  /*2bf0*/  IMAD.IADD R5, R6, 0x1, R11 ;  /* 0x0000000106057824 */ /* 0x000fe200078e020b */
[----:B------:R-:W-:Y:S01]  /*2c00*/  SEL R11, RZ, c[0x0][0x27c], !P3 ;  /* 0x00009f00ff0b7a07 */ /* 0x000fe20005800000 */
[----:B------:R-:W-:Y:S01]  /*2c10*/  IMAD.MOV.U32 R6, RZ, RZ, R2 ;  /* 0x000000ffff067224 */ /* 0x000fe200078e0002 */
[----:B------:R-:W-:Y:S01]  /*2c20*/  IADD3 R14, R25, R4, RZ ;  /* 0x00000004190e7210 */ /* 0x000fe20007ffe0ff */
[----:B------:R-:W-:Y:S01]  /*2c30*/  IMAD.MOV.U32 R4, RZ, RZ, R10 ;  /* 0x000000ffff047224 */ /* 0x000fe200078e000a */
[----:B------:R-:W-:Y:S01]  /*2c40*/  SHF.R.S32.HI R2, RZ, 0x1f, R3 ;  /* 0x0000001fff027819 */ /* 0x000fe20000011403 */
[----:B------:R-:W-:Y:S01]  /*2c50*/  IMAD.IADD R13, R24, 0x1, R11 ;  /* 0x00000001180d7824 */ /* 0x000fe200078e020b */
[----:B------:R-:W-:Y:S01]  /*2c60*/  SHF.R.S32.HI R10, RZ, 0x1f, R14 ;  /* 0x0000001fff0a7819 */ /* 0x000fe2000001140e */
[----:B------:R-:W-:Y:S01]  /*2c70*/  IMAD.MOV.U32 R136, RZ, RZ, c[0x0][0x2b8] ;  /* 0x0000ae00ff887624 */ /* 0x000fe200078e00ff */
[-C--:B------:R-:W-:Y:S01]  /*2c80*/  LEA.HI R12, R2, R3.reuse, RZ, 0x3 ;  /* 0x00000003020c7211 */ /* 0x080fe200078f18ff */
[----:B------:R-:W-:Y:S01]  /*2c90*/  IMAD.WIDE.U32 R94, R0, c[0x0][0x2b0], RZ ;  /* 0x0000ac00005e7a25 */ /* 0x000fe200078e00ff */
[----:B------:R-:W-:-:S02]  /*2ca0*/  LEA.HI R19, R2, R3, RZ, 0x6 ;  /* 0x0000000302137211 */ /* 0x000fc400078f30ff */
[----:B------:R-:W-:Y:S01]  /*2cb0*/  SHF.R.S32.HI R16, RZ, 0x1f, R13 ;  /* 0x0000001fff107819 */ /* 0x000fe2000001140d */
[----:B------:R-:W-:Y:S01]  /*2cc0*/  IMAD.WIDE.U32 R2, R209, c[0x0][0x290], R100 ;  /* 0x0000a400d1027a25 */ /* 0x000fe200078e0064 */
[CC--:B------:R-:W-:Y:S02]  /*2cd0*/  LEA.HI R11, R10.reuse, R14.reuse, RZ, 0x3 ;  /* 0x0000000e0a0b7211 */ /* 0x0c0fe400078f18ff */
[----:B------:R-:W-:Y:S01]  /*2ce0*/  LEA.HI R14, R10, R14, RZ, 0x6 ;  /* 0x0000000e0a0e7211 */ /* 0x000fe200078f30ff */
[----:B------:R-:W-:Y:S01]  /*2cf0*/  IMAD.SHL.U32 R19, R19, 0x40, RZ ;  /* 0x0000004013137824 */ /* 0x000fe200078e00ff */
[-C--:B------:R-:W-:Y:S01]  /*2d00*/  LEA.HI R10, R16, R13.reuse, RZ, 0x3 ;  /* 0x0000000d100a7211 */ /* 0x080fe200078f18ff */
[----:B------:R-:W-:Y:S01]  /*2d10*/  IMAD.WIDE.U32 R86, R126, c[0x0][0x290], R6 ;  /* 0x0000a4007e567a25 */ /* 0x000fe200078e0006 */
[----:B------:R-:W-:Y:S02]  /*2d20*/  LEA.HI R13, R16, R13, RZ, 0x6 ;  /* 0x0000000d100d7211 */ /* 0x000fe400078f30ff */
[----:B------:R-:W-:Y:S01]  /*2d30*/  IADD3 R3, R15, R3, RZ ;  /* 0x000000030f037210 */ /* 0x000fe20007ffe0ff */
[----:B------:R-:W-:Y:S01]  /*2d40*/  IMAD.SHL.U32 R16, R14, 0x40, RZ ;  /* 0x000000400e107824 */ /* 0x000fe200078e00ff */
[C---:B------:R-:W-:Y:S01]  /*2d50*/  LOP3.LUT R15, R217.reuse, 0x38, R12, 0xf8, !PT ;  /* 0x00000038d90f7812 */ /* 0x040fe200078ef80c */
[----:B------:R-:W-:Y:S01]  /*2d60*/  IMAD.WIDE.U32 R92, R22, c[0x0][0x1e8], RZ ;  /* 0x00007a00165c7a25 */ /* 0x000fe200078e00ff */
[----:B------:R-:W-:-:S02]  /*2d70*/  LOP3.LUT R14, R217, 0x38, R11, 0xf8, !PT ;  /* 0x00000038d90e7812 */ /* 0x000fc400078ef80b */
[----:B------:R-:W-:Y:S01]  /*2d80*/  SHF.L.U32 R13, R13, 0x6, RZ ;  /* 0x000000060d0d7819 */ /* 0x000fe200000006ff */
[----:B------:R-:W-:Y:S01]  /*2d90*/  IMAD.WIDE.U32 R90, R22, c[0x0][0x210], RZ ;  /* 0x00008400165a7a25 */ /* 0x000fe200078e00ff */
[----:B------:R-:W-:Y:S02]  /*2da0*/  LOP3.LUT R20, R217, 0x38, R10, 0xf8, !PT ;  /* 0x00000038d9147812 */ /* 0x000fe400078ef80a */
[----:B------:R-:W-:Y:S01]  /*2db0*/  LOP3.LUT R21, R19, 0x7ffff000, RZ, 0xc0, !PT ;  /* 0x7ffff00013157812 */ /* 0x000fe200078ec0ff */
[----:B------:R-:W-:Y:S01]  /*2dc0*/  IMAD.WIDE.U32 R88, R126, c[0x0][0x280], R8 ;  /* 0x0000a0007e587a25 */ /* 0x000fe200078e0008 */
[-C--:B------:R-:W-:Y:S02]  /*2dd0*/  LOP3.LUT R19, R15, R218.reuse, RZ, 0x3c, !PT ;  /* 0x000000da0f137212 */ /* 0x080fe400078e3cff */
[----:B------:R-:W-:Y:S01]  /*2de0*/  LOP3.LUT R15, R14, R218, RZ, 0x3c, !PT ;  /* 0x000000da0e0f7212 */ /* 0x000fe200078e3cff */
[----:B------:R-:W-:Y:S01]  /*2df0*/  IMAD.WIDE.U32 R84, R126, c[0x0][0x280], R4 ;  /* 0x0000a0007e547a25 */ /* 0x000fe200078e0004 */
[----:B------:R-:W-:-:S02]  /*2e00*/  ISETP.NE.AND P1, PT, R136, 0x1, PT ;  /* 0x000000018800780c */ /* 0x000fc40003f25270 */
[----:B------:R-:W-:Y:S01]  /*2e10*/  LOP3.LUT R14, R13, 0x7ffff000, RZ, 0xc0, !PT ;  /* 0x7ffff0000d0e7812 */ /* 0x000fe200078ec0ff */
[----:B------:R-:W-:Y:S01]  /*2e20*/  IMAD.WIDE.U32 R82, R126, c[0x0][0x290], R2 ;  /* 0x0000a4007e527a25 */ /* 0x000fe200078e0002 */
[----:B------:R-:W-:Y:S02]  /*2e30*/  LOP3.LUT R13, R20, R218, RZ, 0x3c, !PT ;  /* 0x000000da140d7212 */ /* 0x000fe400078e3cff */
[----:B------:R-:W-:Y:S01]  /*2e40*/  LOP3.LUT R16, R16, 0x7ffff000, RZ, 0xc0, !PT ;  /* 0x7ffff00010107812 */ /* 0x000fe200078ec0ff */
[----:B------:R-:W-:Y:S01]  /*2e50*/  IMAD R132, R235, 0x40, R209 ;  /* 0x00000040eb847824 */ /* 0x000fe200078e02d1 */
[----:B------:R-:W-:Y:S01]  /*2e60*/  IADD3 R21, R19, R21, R219 ;  /* 0x0000001513157210 */ /* 0x000fe20007ffe0db */
[----:B------:R-:W-:Y:S01]  /*2e70*/  IMAD R117, R22, c[0x0][0x1ec], R93 ;  /* 0x00007b0016757a24 */ /* 0x000fe200078e025d */
[--C-:B------:R-:W-:Y:S01]  /*2e80*/  IADD3 R19, R13, R14, R219.reuse ;  /* 0x0000000e0d137210 */ /* 0x100fe20007ffe0db */
[----:B------:R-:W-:Y:S01]  /*2e90*/  IMAD R13, R17, c[0x0][0x2b0], RZ ;  /* 0x0000ac00110d7a24 */ /* 0x000fe200078e02ff */
[----:B------:R-:W-:Y:S01]  /*2ea0*/  IADD3 R20, R15, R16, R219 ;  /* 0x000000100f147210 */ /* 0x000fe20007ffe0db */
[----:B------:R-:W-:Y:S01]  /*2eb0*/  IMAD R15, R18, c[0x0][0x290], RZ ;  /* 0x0000a400120f7a24 */ /* 0x000fe200078e02ff */
[----:B------:R-:W-:Y:S01]  /*2ec0*/  LOP3.LUT R77, R12, 0xfffffff8, RZ, 0xc0, !PT ;  /* 0xfffffff80c4d7812 */ /* 0x000fe200078ec0ff */
[----:B------:R-:W-:Y:S01]  /*2ed0*/  IMAD R16, R18, c[0x0][0x280], RZ ;  /* 0x0000a00012107a24 */ /* 0x000fe200078e02ff */
[----:B------:R-:W-:Y:S01]  /*2ee0*/  LOP3.LUT R76, R11, 0xfffffff8, RZ, 0xc0, !PT ;  /* 0xfffffff80b4c7812 */ /* 0x000fe200078ec0ff */
[----:B------:R-:W-:Y:S01]  /*2ef0*/  IMAD R14, R0, c[0x0][0x2b4], R13 ;  /* 0x0000ad00000e7a24 */ /* 0x000fe200078e020d */
[----:B------:R-:W-:Y:S01]  /*2f00*/  LOP3.LUT R75, R10, 0xfffffff8, RZ, 0xc0, !PT ;  /* 0xfffffff80a4b7812 */ /* 0x000fe200078ec0ff */
[----:B------:R-:W-:Y:S01]  /*2f10*/  IMAD R0, R126, c[0x0][0x294], R15 ;  /* 0x0000a5007e007a24 */ /* 0x000fe200078e020f */
[----:B------:R-:W-:Y:S01]  /*2f20*/  @P1 LOP3.LUT R212, R212, 0x1, RZ, 0xfc, !PT ;  /* 0x00000001d4d41812 */ /* 0x000fe200078efcff */
[----:B------:R-:W-:Y:S01]  /*2f30*/  IMAD R13, R126, c[0x0][0x284], R16 ;  /* 0x0000a1007e0d7a24 */ /* 0x000fe200078e0210 */
[----:B------:R-:W-:Y:S01]  /*2f40*/  SHF.R.S32.HI R114, RZ, 0x3, R12 ;  /* 0x00000003ff727819 */ /* 0x000fe2000001140c */
[----:B------:R-:W-:Y:S01]  /*2f50*/  IMAD R116, R22, c[0x0][0x214], R91 ;  /* 0x0000850016747a24 */ /* 0x000fe200078e025b */
[----:B------:R-:W-:Y:S01]  /*2f60*/  SHF.R.S32.HI R113, RZ, 0x3, R11 ;  /* 0x00000003ff717819 */ /* 0x000fe2000001140b */
[----:B------:R-:W-:Y:S01]  /*2f70*/  IMAD.IADD R115, R95, 0x1, R14 ;  /* 0x000000015f737824 */ /* 0x000fe200078e020e */
[----:B------:R-:W-:Y:S01]  /*2f80*/  SHF.R.S32.HI R112, RZ, 0x3, R10 ;  /* 0x00000003ff707819 */ /* 0x000fe2000001140a */
[----:B------:R-:W-:Y:S01]  /*2f90*/  IMAD.IADD R111, R89, 0x1, R13 ;  /* 0x00000001596f7824 */ /* 0x000fe200078e020d */
[----:B------:R-:W-:Y:S01]  /*2fa0*/  IADD3 R110, R87, R0, RZ ;  /* 0x00000000576e7210 */ /* 0x000fe20007ffe0ff */
[----:B------:R-:W-:Y:S01]  /*2fb0*/  IMAD.IADD R109, R13, 0x1, R85 ;  /* 0x000000010d6d7824 */ /* 0x000fe200078e0255 */
[----:B------:R-:W-:Y:S01]  /*2fc0*/  SHF.R.S32.HI R108, RZ, 0x1f, R77 ;  /* 0x0000001fff6c7819 */ /* 0x000fe2000001144d */
[----:B------:R-:W-:Y:S01]  /*2fd0*/  IMAD.IADD R102, R0, 0x1, R83 ;  /* 0x0000000100667824 */ /* 0x000fe200078e0253 */
[----:B------:R-:W-:Y:S01]  /*2fe0*/  SHF.R.S32.HI R104, RZ, 0x1f, R76 ;  /* 0x0000001fff687819 */ /* 0x000fe2000001144c */
[----:B------:R-:W-:Y:S01]  /*2ff0*/  IMAD.SHL.U32 R99, R21, 0x2, RZ ;  /* 0x0000000215637824 */ /* 0x000fe200078e00ff */
[----:B------:R-:W-:Y:S01]  /*3000*/  SHF.R.S32.HI R103, RZ, 0x1f, R75 ;  /* 0x0000001fff677819 */ /* 0x000fe2000001144b */
[----:B------:R-:W-:Y:S01]  /*3010*/  IMAD.SHL.U32 R97, R19, 0x2, RZ ;  /* 0x0000000213617824 */ /* 0x000fe200078e00ff */
[----:B------:R-:W-:-:S02]  /*3020*/  SHF.L.U32 R98, R20, 0x1, RZ ;  /* 0x0000000114627819 */ /* 0x000fc400000006ff */
[----:B------:R-:W-:Y:S02]  /*3030*/  @P0 LOP3.LUT R212, R212, 0x10, RZ, 0xfc, !PT ;  /* 0x00000010d4d40812 */ /* 0x000fe400078efcff */
.L_x_207:
[----:B------:R-:W-:Y:S01]  /*3040*/  IMAD.SHL.U32 R66, R59, 0x40, RZ ;  /* 0x000000403b427824 */ /* 0x000fe200078e00ff */
[----:B------:R-:W-:Y:S04]  /*3050*/  DEPBAR.LE SB0, 0x0 ;  /* 0x000080000000791a */ /* 0x000fe80000000000 */
[----:B------:R-:W-:Y:S01]  /*3060*/  IMAD.IADD R0, R132, 0x1, R66 ;  /* 0x0000000184007824 */ /* 0x000fe200078e0242 */
[----:B------:R-:W-:Y:S01]  /*3070*/  ISETP.NE.AND P1, PT, R136, 0x1, PT ;  /* 0x000000018800780c */ /* 0x000fe20003f25270 */
[----:B------:R-:W-:Y:S01]  /*3080*/  IMAD.MOV.U32 R63, RZ, RZ, RZ ;  /* 0x000000ffff3f7224 */ /* 0x000fe200078e00ff */
[----:B------:R-:W-:Y:S01]  /*3090*/  WARPSYNC 0xffffffff ;  /* 0xffffffff00007948 */ /* 0x000fe20003800000 */
[----:B-1----:R-:W-:Y:S01]  /*30a0*/  IMAD.IADD R2, R119, 0x1, R0 ;  /* 0x0000000177027824 */ /* 0x002fe200078e0200 */
[----:B------:R-:W-:Y:S01]  /*30b0*/  ISETP.GE.AND P0, PT, R0, R69, PT ;  /* 0x000000450000720c */ /* 0x000fe20003f06270 */
[----:B------:R-:W-:Y:S01]  /*30c0*/  BSSY B1, `(.L_x_183) ;  /* 0x00003e1000017945 */ /* 0x000fe20003800000 */
[----:B------:R-:W-:Y:S01]  /*30d0*/  ISETP.GE.AND P2, PT, R133, 0x1, PT ;  /* 0x000000018500780c */ /* 0x000fe20003f46270 */
[----:B------:R-:W-:Y:S01]  /*30e0*/  IMAD.MOV.U32 R0, RZ, RZ, R2 ;  /* 0x000000ffff007224 */ /* 0x000fe200078e0002 */
[----:B------:R-:W-:Y:S05]  /*30f0*/  ISETP.GT.OR P0, PT, R132, 0x3f, P0 ;  /* 0x0000003f8400780c */ /* 0x000fea0000704670 */
        /* <DEDUP_REMOVED lines=11> */
[----:B------:R-:W-:Y:S01]  /*31b0*/  IMAD R0, R67, c[0x0][0x1e0], RZ ;  /* 0x0000780043007a24 */ /* 0x000fe200078e02ff */
[----:B------:R-:W-:Y:S03]  /*31c0*/  BAR.SYNC.DEFER_BLOCKING 0x0 ;  /* 0x0000000000007b1d */ /* 0x000fe60000010000 */
[----:B------:R-:W-:Y:S04]  /*31d0*/  IMAD R0, R64, c[0x0][0x1e4], R0 ;  /* 0x0000790040007a24 */ /* 0x000fe800078e0200 */
[----:B------:R-:W-:Y:S01]  /*31e0*/  IMAD.IADD R3, R3, 0x1, R0 ;  /* 0x0000000103037824 */ /* 0x000fe200078e0200 */
[----:B--2---:R-:W-:Y:S03]  /*31f0*/  SHF.R.S32.HI R68, RZ, 0x1f, R63 ;  /* 0x0000001fff447819 */ /* 0x004fe6000001143f */
[C---:B------:R-:W-:Y:S04]  /*3200*/  IMAD.WIDE.U32 R2, R63.reuse, c[0x0][0x1f0], R2 ;  /* 0x00007c003f027a25 */ /* 0x040fe800078e0002 */
[----:B------:R-:W-:Y:S01]  /*3210*/  IMAD R4, R68, c[0x0][0x1f0], RZ ;  /* 0x00007c0044047a24 */ /* 0x000fe200078e02ff */
[----:B------:R-:W-:Y:S03]  /*3220*/  IADD3 R0, P0, R92, R2, RZ ;  /* 0x000000025c007210 */ /* 0x000fe60007f1e0ff */
[----:B------:R-:W-:Y:S05]  /*3230*/  IMAD R4, R63, c[0x0][0x1f4], R4 ;  /* 0x00007d003f047a24 */ /* 0x000fea00078e0204 */
[----:B------:R-:W-:Y:S02]  /*3240*/  IADD3.X R2, R117, R3, R4, P0, !PT ;  /* 0x0000000375027210 */ /* 0x000fe400007fe404 */
[C---:B------:R-:W-:Y:S04]  /*3250*/  LEA R11, P0, R0.reuse, c[0x0][0x1c8], 0x1 ;  /* 0x00007200000b7a11 */ /* 0x040fe800078008ff */
[----:B------:R-:W-:Y:S01]  /*3260*/  LEA.HI.X R10, R0, c[0x0][0x1cc], R2, 0x1, P0 ;  /* 0x00007300000a7a11 */ /* 0x000fe200000f0c02 */
[----:B----4-:R-:W-:-:S05]  /*3270*/  @!P2 BRA `(.L_x_184) ;  /* 0x000039e00000a947 */ /* 0x010fca0003800000 */
[-C--:B------:R-:W-:Y:S01]  /*3280*/  IMAD R3, R128, R59.reuse, RZ ;  /* 0x0000003b80037224 */ /* 0x080fe200078e02ff */
[----:B------:R-:W-:Y:S01]  /*3290*/  ISETP.NE.AND P0, PT, RZ, UR5, PT ;  /* 0x00000005ff007c0c */ /* 0x000fe2000bf05270 */
[----:B------:R-:W-:Y:S01]  /*32a0*/  IMAD R2, R129, R59, RZ ;  /* 0x0000003b81027224 */ /* 0x000fe200078e02ff */
[----:B------:R-:W-:Y:S01]  /*32b0*/  SHF.R.S32.HI R0, RZ, 0x1f, R59 ;  /* 0x0000001fff007819 */ /* 0x000fe2000001143b */
[----:B------:R-:W-:Y:S01]  /*32c0*/  IMAD.WIDE.U32 R8, R59, UR7, RZ ;  /* 0x000000073b087c25 */ /* 0x000fe2000f8e00ff */
[----:B------:R-:W-:Y:S03]  /*32d0*/  IADD3 R5, -R66, R69, RZ ;  /* 0x0000004542057210 */ /* 0x000fe60007ffe1ff */
[C---:B------:R-:W-:Y:S01]  /*32e0*/  IMAD R4, R0.reuse, UR6, R3 ;  /* 0x0000000600047c24 */ /* 0x040fe2000f8e0203 */
[----:B------:R-:W-:Y:S01]  /*32f0*/  IMNMX R65, R5, 0x40, PT ;  /* 0x0000004005417817 */ /* 0x000fe20003800200 */
[----:B------:R-:W-:Y:S02]  /*3300*/  IMAD R0, R0, UR7, R2 ;  /* 0x0000000700007c24 */ /* 0x000fe4000f8e0202 */
[----:B------:R-:W-:Y:S03]  /*3310*/  IMAD.WIDE.U32 R2, R59, UR6, RZ ;  /* 0x000000063b027c25 */ /* 0x000fe6000f8e00ff */
[----:B------:R-:W-:Y:S02]  /*3320*/  IADD3 R27, R9, R0, RZ ;  /* 0x00000000091b7210 */ /* 0x000fe40007ffe0ff */
[----:B------:R-:W-:Y:S01]  /*3330*/  IADD3 R26, R3, R4, RZ ;  /* 0x00000004031a7210 */ /* 0x000fe20007ffe0ff */
[----:B------:R-:W-:-:S05]  /*3340*/  @!P0 BRA `(.L_x_185) ;  /* 0x00001c7000008947 */ /* 0x000fca0003800000 */
[----:B------:R-:W-:Y:S01]  /*3350*/  ISETP.GE.AND P1, PT, R209, R65, PT ;  /* 0x00000041d100720c */ /* 0x000fe20003f26270 */
[----:B------:R-:W-:Y:S01]  /*3360*/  BSSY B0, `(.L_x_186) ;  /* 0x000003a000007945 */ /* 0x000fe20003800000 */
        /* <DEDUP_REMOVED lines=12> */
[----:B------:R-:W-:-:S05]  /*3430*/  @P1 BRA `(.L_x_187) ;  /* 0x000002c000001947 */ /* 0x000fca0003800000 */
[----:B------:R-:W-:Y:S01]  /*3440*/  IADD3 R0, P0, R88, R2, RZ ;  /* 0x0000000258007210 */ /* 0x000fe20007f1e0ff */
[----:B------:R-:W-:Y:S01]  /*3450*/  CS2R R30, SRZ ;  /* 0x00000000001e7805 */ /* 0x000fe2000001ff00 */
[----:B------:R-:W-:Y:S01]  /*3460*/  CS2R R32, SRZ ;  /* 0x0000000000207805 */ /* 0x000fe2000001ff00 */
[----:B------:R-:W-:Y:S01]  /*3470*/  CS2R R12, SRZ ;  /* 0x00000000000c7805 */ /* 0x000fe2000001ff00 */
[----:B------:R-:W-:Y:S01]  /*3480*/  CS2R R34, SRZ ;  /* 0x0000000000227805 */ /* 0x000fe2000001ff00 */
[----:B------:R-:W-:Y:S01]  /*3490*/  IMAD.X R2, R26, 0x1, R111, P0 ;  /* 0x000000011a027824 */ /* 0x000fe200000e066f */
[----:B------:R-:W-:Y:S01]  /*34a0*/  IADD3 R3, P0, R86, R8, RZ ;  /* 0x0000000856037210 */ /* 0x000fe20007f1e0ff */
[----:B------:R-:W-:Y:S01]  /*34b0*/  CS2R R14, SRZ ;  /* 0x00000000000e7805 */ /* 0x000fe2000001ff00 */
[----:B------:R-:W-:Y:S01]  /*34c0*/  CS2R R36, SRZ ;  /* 0x0000000000247805 */ /* 0x000fe2000001ff00 */
[----:B------:R-:W-:Y:S01]  /*34d0*/  CS2R R16, SRZ ;  /* 0x0000000000107805 */ /* 0x000fe2000001ff00 */
[----:B------:R-:W-:Y:S01]  /*34e0*/  CS2R R38, SRZ ;  /* 0x0000000000267805 */ /* 0x000fe2000001ff00 */
[----:B------:R-:W-:Y:S01]  /*34f0*/  IMAD.X R4, R27, 0x1, R110, P0 ;  /* 0x000000011b047824 */ /* 0x000fe200000e066e */
[C---:B------:R-:W-:Y:S01]  /*3500*/  LEA R6, P0, R0.reuse, c[0x0][0x270], 0x1 ;  /* 0x00009c0000067a11 */ /* 0x040fe200078008ff */
[----:B------:R-:W-:Y:S01]  /*3510*/  CS2R R18, SRZ ;  /* 0x0000000000127805 */ /* 0x000fe2000001ff00 */
[----:B------:R-:W-:Y:S01]  /*3520*/  CS2R R40, SRZ ;  /* 0x0000000000287805 */ /* 0x000fe2000001ff00 */
[----:B------:R-:W-:Y:S01]  /*3530*/  CS2R R20, SRZ ;  /* 0x0000000000147805 */ /* 0x000fe2000001ff00 */
[----:B------:R-:W-:Y:S02]  /*3540*/  LEA.HI.X R7, R0, c[0x0][0x274], R2, 0x1, P0 ;  /* 0x00009d0000077a11 */ /* 0x000fe400000f0c02 */
[C---:B------:R-:W-:Y:S04]  /*3550*/  LEA R2, P0, R3.reuse, c[0x0][0x288], 0x1 ;  /* 0x0000a20003027a11 */ /* 0x040fe800078008ff */
[----:B------:R-:W-:Y:S02]  /*3560*/  LEA.HI.X R3, R3, c[0x0][0x28c], R4, 0x1, P0 ;  /* 0x0000a30003037a11 */ /* 0x000fe400000f0c04 */
[----:B------:R-:W-:Y:S01]  /*3570*/  ISETP.GE.AND P0, PT, R106, c[0x0][0x27c], PT ;  /* 0x00009f006a007a0c */ /* 0x000fe20003f06270 */
[----:B------:R-:W-:Y:S11]  /*3580*/  CS2R R4, SRZ ;  /* 0x0000000000047805 */ /* 0x000ff6000001ff00 */
[----:B------:R-:W-:Y:S01]  /*3590*/  @!UPT UIADD3 URZ, URZ, URZ, URZ ;  /* 0x0000003f3f3ff290 */ /* 0x000fe2000fffe03f */
[----:B------:R1:W5:Y:S04]  /*35a0*/  @!P0 LDG.E.64 R30, [R6.64] ;  /* 0x0000000a061e8981 */ /* 0x000368000c1e1b00 */
[----:B------:R1:W5:Y:S01]  /*35b0*/  @!P0 LDG.E.64 R4, [R2.64] ;  /* 0x0000000a02048981 */ /* 0x000362000c1e1b00 */
[----:B------:R-:W-:Y:S11]  /*35c0*/  ISETP.GE.AND P0, PT, R143, c[0x0][0x27c], PT ;  /* 0x00009f008f007a0c */ /* 0x000ff60003f06270 */
[----:B------:R-:W-:Y:S02]  /*35d0*/  @!UPT UIADD3 URZ, URZ, URZ, URZ ;  /* 0x0000003f3f3ff290 */ /* 0x000fe4000fffe03f */
[----:B------:R1:W5:Y:S04]  /*35e0*/  @!P0 LDG.E.64 R32, [R6.64+0x20] ;  /* 0x0000200a06208981 */ /* 0x000368000c1e1b00 */
[----:B------:R1:W5:Y:S01]  /*35f0*/  @!P0 LDG.E.64 R12, [R2.64+0x20] ;  /* 0x0000200a020c8981 */ /* 0x000362000c1e1b00 */
        /* <DEDUP_REMOVED lines=15> */
[----:B------:R1:W5:Y:S02]  /*36f0*/  @!P0 LDG.E.64 R20, [R2.64+0xa0] ;  /* 0x0000a00a02148981 */ /* 0x000364000c1e1b00 */
.L_x_187:
[----:B------:R-:W-:Y:S05]  /*3700*/  BSYNC B0 ;  /* 0x0000000000007941 */ /* 0x000fea0003800000 */
.L_x_186:
[----:B------:R2:W3:Y:S04]  /*3710*/  SHFL.IDX PT, R47, R10, RZ, 0x1c1f ;  /* 0x001c1fff0a2f7589 */ /* 0x0004e800000e0000 */
[----:B------:R2:W4:Y:S01]  /*3720*/  SHFL.IDX PT, R46, R11, RZ, 0x1c1f ;  /* 0x001c1fff0b2e7589 */ /* 0x00052200000e0000 */
[----:B------:R-:W-:-:S05]  /*3730*/  @P1 BRA `(.L_x_188) ;  /* 0x0000379000001947 */ /* 0x000fca0003800000 */
[----:B------:R-:W-:Y:S01]  /*3740*/  ISETP.GE.AND P0, PT, R100, c[0x0][0x1d4], PT ;  /* 0x0000750064007a0c */ /* 0x000fe20003f06270 */
[----:B-1---5:R-:W-:Y:S01]  /*3750*/  IMAD.MOV.U32 R2, RZ, RZ, R38 ;  /* 0x000000ffff027224 */ /* 0x022fe200078e0026 */
[----:B------:R-:W-:Y:S01]  /*3760*/  BSSY B0, `(.L_x_189) ;  /* 0x000005b000007945 */ /* 0x000fe20003800000 */
[----:B------:R-:W-:Y:S02]  /*3770*/  IMAD.MOV.U32 R0, RZ, RZ, R39 ;  /* 0x000000ffff007224 */ /* 0x000fe400078e0027 */
[----:B------:R-:W-:Y:S02]  /*3780*/  IMAD.MOV.U32 R6, RZ, RZ, R40 ;  /* 0x000000ffff067224 */ /* 0x000fe400078e0028 */
[----:B------:R-:W-:Y:S01]  /*3790*/  IMAD.MOV.U32 R3, RZ, RZ, R41 ;  /* 0x000000ffff037224 */ /* 0x000fe200078e0029 */
[----:B------:R-:W-:Y:S01]  /*37a0*/  PRMT R44, R2, 0x5410, R0 ;  /* 0x00005410022c7816 */ /* 0x000fe20000000000 */
[----:B------:R-:W-:Y:S02]  /*37b0*/  IMAD.MOV.U32 R2, RZ, RZ, R34 ;  /* 0x000000ffff027224 */ /* 0x000fe400078e0022 */
[----:B------:R-:W-:Y:S01]  /*37c0*/  IMAD.MOV.U32 R0, RZ, RZ, R35 ;  /* 0x000000ffff007224 */ /* 0x000fe200078e0023 */
[----:B------:R-:W-:Y:S01]  /*37d0*/  PRMT R45, R6, 0x5410, R3 ;  /* 0x00005410062d7816 */ /* 0x000fe20000000003 */
[----:B------:R-:W-:Y:S01]  /*37e0*/  IMAD.MOV.U32 R6, RZ, RZ, R36 ;  /* 0x000000ffff067224 */ /* 0x000fe200078e0024 */
[----:B------:R-:W-:Y:S02]  /*37f0*/  MOV R3, R37 ;  /* 0x0000002500037202 */ /* 0x000fe40000000f00 */
[----:B------:R-:W-:Y:S01]  /*3800*/  PRMT R42, R2, 0x5410, R0 ;  /* 0x00005410022a7816 */ /* 0x000fe20000000000 */
[----:B------:R-:W-:Y:S01]  /*3810*/  IMAD.MOV.U32 R2, RZ, RZ, R20 ;  /* 0x000000ffff027224 */ /* 0x000fe200078e0014 */
[----:B------:R-:W-:Y:S01]  /*3820*/  PRMT R43, R6, 0x5410, R3 ;  /* 0x00005410062b7816 */ /* 0x000fe20000000003 */
[----:B------:R-:W-:Y:S01]  /*3830*/  IMAD.MOV.U32 R0, RZ, RZ, R21 ;  /* 0x000000ffff007224 */ /* 0x000fe200078e0015 */
[----:B------:R-:W-:Y:S01]  /*3840*/  MOV R3, R33 ;  /* 0x0000002100037202 */ /* 0x000fe20000000f00 */
[----:B------:R-:W-:Y:S03]  /*3850*/  IMAD.MOV.U32 R6, RZ, RZ, R32 ;  /* 0x000000ffff067224 */ /* 0x000fe600078e0020 */
[----:B------:R-:W-:Y:S01]  /*3860*/  PRMT R28, R2, 0x5410, R0 ;  /* 0x00005410021c7816 */ /* 0x000fe20000000000 */
[----:B------:R-:W-:Y:S01]  /*3870*/  IMAD.MOV.U32 R2, RZ, RZ, R18 ;  /* 0x000000ffff027224 */ /* 0x000fe200078e0012 */
[----:B------:R-:W-:Y:S02]  /*3880*/  MOV R0, R19 ;  /* 0x0000001300007202 */ /* 0x000fe40000000f00 */
[----:B------:R-:W-:Y:S02]  /*3890*/  PRMT R29, R6, 0x5410, R3 ;  /* 0x00005410061d7816 */ /* 0x000fe40000000003 */
[----:B------:R-:W-:Y:S01]  /*38a0*/  PRMT R27, R2, 0x5410, R0 ;  /* 0x00005410021b7816 */ /* 0x000fe20000000000 */
[----:B------:R-:W-:Y:S05]  /*38b0*/  IMAD.MOV.U32 R0, RZ, RZ, R16 ;  /* 0x000000ffff007224 */ /* 0x000fea00078e0010 */
[----:B------:R-:W-:Y:S01]  /*38c0*/  PRMT R26, R0, 0x7610, R26 ;  /* 0x00007610001a7816 */ /* 0x000fe2000000001a */
[----:B------:R-:W-:Y:S05]  /*38d0*/  IMAD.MOV.U32 R0, RZ, RZ, R17 ;  /* 0x000000ffff007224 */ /* 0x000fea00078e0011 */
[----:B------:R-:W-:Y:S01]  /*38e0*/  PRMT R26, R26, 0x5410, R0 ;  /* 0x000054101a1a7816 */ /* 0x000fe20000000000 */
[----:B------:R-:W-:Y:S05]  /*38f0*/  IMAD.MOV.U32 R0, RZ, RZ, R14 ;  /* 0x000000ffff007224 */ /* 0x000fea00078e000e */
[----:B------:R-:W-:Y:S02]  /*3900*/  PRMT R23, R0, 0x7610, R23 ;  /* 0x0000761000177816 */ /* 0x000fe40000000017 */
[----:B------:R-:W-:Y:S04]  /*3910*/  MOV R0, R15 ;  /* 0x0000000f00007202 */ /* 0x000fe80000000f00 */
[----:B------:R-:W-:Y:S01]  /*3920*/  PRMT R23, R23, 0x5410, R0 ;  /* 0x0000541017177816 */ /* 0x000fe20000000000 */
[----:B------:R-:W-:Y:S05]  /*3930*/  IMAD.MOV.U32 R0, RZ, RZ, R12 ;  /* 0x000000ffff007224 */ /* 0x000fea00078e000c */
[----:B------:R-:W-:Y:S01]  /*3940*/  PRMT R22, R0, 0x7610, R22 ;  /* 0x0000761000167816 */ /* 0x000fe20000000016 */
[----:B------:R-:W-:Y:S05]  /*3950*/  IMAD.MOV.U32 R0, RZ, RZ, R13 ;  /* 0x000000ffff007224 */ /* 0x000fea00078e000d */
[----:B------:R-:W-:Y:S01]  /*3960*/  PRMT R22, R22, 0x5410, R0 ;  /* 0x0000541016167816 */ /* 0x000fe20000000000 */
[----:B------:R-:W-:-:S05]  /*3970*/  @P0 BRA `(.L_x_190) ;  /* 0x0000039000000947 */ /* 0x000fca0003800000 */
[----:B------:R-:W-:Y:S01]  /*3980*/  ISETP.GE.AND P0, PT, R106, c[0x0][0x27c], PT ;  /* 0x00009f006a007a0c */ /* 0x000fe20003f06270 */
[----:B--2---:R-:W1:Y:S01]  /*3990*/  LDS.128 R8, [R200+0x6000] ;  /* 0x00600000c8087984 */ /* 0x004e620000000c00 */
[----:B------:R-:W-:Y:S02]  /*39a0*/  MOV R2, R4 ;  /* 0x0000000400027202 */ /* 0x000fe40000000f00 */
[----:B------:R-:W-:Y:S09]  /*39b0*/  MOV R6, R30 ;  /* 0x0000001e00067202 */ /* 0x000ff20000000f00 */
[----:B------:R-:W-:Y:S02]  /*39c0*/  @!P0 HADD2.F32 R2, -RZ, R2.H0_H0 ;  /* 0x20000002ff028230 */ /* 0x000fe40000004100 */
[----:B------:R-:W-:Y:S01]  /*39d0*/  @!P0 HADD2.F32 R6, -RZ, R6.H0_H0 ;  /* 0x20000006ff068230 */ /* 0x000fe20000004100 */
[----:B-1----:R-:W-:Y:S05]  /*39e0*/  @!P0 MOV R0, R8 ;  /* 0x0000000800008202 */ /* 0x002fea0000000f00 */
[--C-:B------:R-:W-:Y:S02]  /*39f0*/  @!P0 HADD2.F32 R3, -RZ, R0.reuse.H1_H1 ;  /* 0x30000000ff038230 */ /* 0x100fe40000004100 */
[----:B------:R-:W-:Y:S03]  /*3a00*/  @!P0 HADD2.F32 R0, -RZ, R0.H0_H0 ;  /* 0x20000000ff008230 */ /* 0x000fe60000004100 */
[C---:B------:R-:W-:Y:S04]  /*3a10*/  @!P0 FMUL.FTZ R7, R3.reuse, R2 ;  /* 0x0000000203078220 */ /* 0x040fe80000410000 */
[C---:B------:R-:W-:Y:S02]  /*3a20*/  @!P0 FFMA.FTZ R7, R0.reuse, R6, -R7 ;  /* 0x0000000600078223 */ /* 0x040fe40000010807 */
[----:B------:R-:W-:Y:S01]  /*3a30*/  @!P0 FMUL.FTZ R0, R0, R2 ;  /* 0x0000000200008220 */ /* 0x000fe20000410000 */
[----:B------:R-:W-:Y:S02]  /*3a40*/  @!P0 SHF.R.U64 R2, R4, 0x10, R5 ;  /* 0x0000001004028819 */ /* 0x000fe40000001205 */
[----:B------:R-:W-:Y:S01]  /*3a50*/  @!P0 SHF.R.U64 R4, R30, 0x10, R31 ;  /* 0x000000101e048819 */ /* 0x000fe2000000121f */
[----:B------:R-:W-:Y:S02]  /*3a60*/  @!P0 FFMA.FTZ R0, R3, R6, R0 ;  /* 0x0000000603008223 */ /* 0x000fe40000010000 */
[----:B------:R-:W-:Y:S02]  /*3a70*/  @!P0 HADD2.F32 R2, -RZ, R2.H0_H0 ;  /* 0x20000002ff028230 */ /* 0x000fe40000004100 */
[----:B------:R-:W-:Y:S01]  /*3a80*/  @!P0 HADD2.F32 R4, -RZ, R4.H0_H0 ;  /* 0x20000004ff048230 */ /* 0x000fe20000004100 */
[----:B------:R-:W-:Y:S01]  /*3a90*/  @!P0 F2FP.PACK_AB R6, R0, R7 ;  /* 0x000000070006823e */ /* 0x000fe200000000ff */
[----:B------:R-:W-:Y:S04]  /*3aa0*/  @!P0 IMAD.MOV.U32 R0, RZ, RZ, R9 ;  /* 0x000000ffff008224 */ /* 0x000fe800078e0009 */
[----:B------:R-:W-:Y:S01]  /*3ab0*/  @!P0 IMAD.MOV.U32 R8, RZ, RZ, R6 ;  /* 0x000000ffff088224 */ /* 0x000fe200078e0006 */
[----:B------:R-:W-:Y:S01]  /*3ac0*/  MOV R6, R31 ;  /* 0x0000001f00067202 */ /* 0x000fe20000000f00 */
[--C-:B------:R-:W-:Y:S02]  /*3ad0*/  @!P0 HADD2.F32 R3, -RZ, R0.reuse.H1_H1 ;  /* 0x30000000ff038230 */ /* 0x100fe40000004100 */
[----:B------:R-:W-:Y:S02]  /*3ae0*/  @!P0 HADD2.F32 R0, -RZ, R0.H0_H0 ;  /* 0x20000000ff008230 */ /* 0x000fe40000004100 */
[----:B------:R-:W-:Y:S01]  /*3af0*/  @!P0 HADD2.F32 R6, -RZ, R6.H0_H0 ;  /* 0x20000006ff068230 */ /* 0x000fe20000004100 */
[C---:B------:R-:W-:Y:S04]  /*3b00*/  @!P0 FMUL.FTZ R7, R3.reuse, R2 ;  /* 0x0000000203078220 */ /* 0x040fe80000410000 */
[C---:B------:R-:W-:Y:S02]  /*3b10*/  @!P0 FFMA.FTZ R7, R0.reuse, R4, -R7 ;  /* 0x0000000400078223 */ /* 0x040fe40000010807 */
[----:B------:R-:W-:Y:S01]  /*3b20*/  @!P0 FMUL.FTZ R0, R0, R2 ;  /* 0x0000000200008220 */ /* 0x000fe20000410000 */
[----:B------:R-:W-:Y:S03]  /*3b30*/  MOV R2, R5 ;  /* 0x0000000500027202 */ /* 0x000fe60000000f00 */
[----:B------:R-:W-:Y:S01]  /*3b40*/  @!P0 FFMA.FTZ R0, R3, R4, R0 ;  /* 0x0000000403008223 */ /* 0x000fe20000010000 */
[----:B------:R-:W-:Y:S04]  /*3b50*/  @!P0 SHF.R.U32.HI R3, RZ, 0x10, R5 ;  /* 0x00000010ff038819 */ /* 0x000fe80000011605 */
[----:B------:R-:W-:Y:S02]  /*3b60*/  @!P0 F2FP.PACK_AB R4, R0, R7 ;  /* 0x000000070004823e */ /* 0x000fe400000000ff */
[----:B------:R-:W-:Y:S02]  /*3b70*/  @!P0 MOV R0, R10 ;  /* 0x0000000a00008202 */ /* 0x000fe40000000f00 */
[----:B------:R-:W-:Y:S01]  /*3b80*/  @!P0 MOV R9, R4 ;  /* 0x0000000400098202 */ /* 0x000fe20000000f00 */
[----:B------:R-:W-:Y:S01]  /*3b90*/  @!P0 HADD2.F32 R4, -RZ, R2.H0_H0 ;  /* 0x20000002ff048230 */ /* 0x000fe20000004100 */
[----:B------:R-:W-:Y:S01]  /*3ba0*/  @!P0 SHF.R.U32.HI R7, RZ, 0x10, R31 ;  /* 0x00000010ff078819 */ /* 0x000fe2000001161f */
[--C-:B------:R-:W-:Y:S02]  /*3bb0*/  @!P0 HADD2.F32 R5, -RZ, R0.reuse.H1_H1 ;  /* 0x30000000ff058230 */ /* 0x100fe40000004100 */
[----:B------:R-:W-:Y:S03]  /*3bc0*/  @!P0 HADD2.F32 R2, -RZ, R0.H0_H0 ;  /* 0x20000000ff028230 */ /* 0x000fe60000004100 */
[CC--:B------:R-:W-:Y:S02]  /*3bd0*/  @!P0 FMUL.FTZ R30, R5.reuse, R4.reuse ;  /* 0x00000004051e8220 */ /* 0x0c0fe40000410000 */
[C---:B------:R-:W-:Y:S01]  /*3be0*/  @!P0 FMUL.FTZ R0, R2.reuse, R4 ;  /* 0x0000000402008220 */ /* 0x040fe20000410000 */
[----:B------:R-:W-:Y:S01]  /*3bf0*/  @!P0 HADD2.F32 R4, -RZ, R3.H0_H0 ;  /* 0x20000003ff048230 */ /* 0x000fe20000004100 */
[----:B------:R-:W-:Y:S01]  /*3c00*/  @!P0 FFMA.FTZ R48, R2, R6, -R30 ;  /* 0x0000000602308223 */ /* 0x000fe2000001081e */
[C---:B----4-:R-:W-:Y:S01]  /*3c10*/  LEA R30, P1, R100.reuse, R46, 0x1 ;  /* 0x0000002e641e7211 */ /* 0x050fe200078208ff */
[----:B------:R-:W-:Y:S02]  /*3c20*/  @!P0 IMAD.MOV.U32 R2, RZ, RZ, R11 ;  /* 0x000000ffff028224 */ /* 0x000fe400078e000b */
[----:B------:R-:W-:Y:S01]  /*3c30*/  @!P0 FFMA.FTZ R0, R5, R6, R0 ;  /* 0x0000000605008223 */ /* 0x000fe20000010000 */
[----:B---3--:R-:W-:Y:S01]  /*3c40*/  LEA.HI.X R31, R100, R47, R101, 0x1, P1 ;  /* 0x0000002f641f7211 */ /* 0x008fe200008f0c65 */
[----:B------:R-:W-:Y:S02]  /*3c50*/  @!P0 HADD2.F32 R6, -RZ, R7.H0_H0 ;  /* 0x20000007ff068230 */ /* 0x000fe40000004100 */
[--C-:B------:R-:W-:Y:S01]  /*3c60*/  @!P0 HADD2.F32 R5, -RZ, R2.reuse.H1_H1 ;  /* 0x30000002ff058230 */ /* 0x100fe20000004100 */
[----:B------:R-:W-:Y:S01]  /*3c70*/  @!P0 F2FP.PACK_AB R0, R0, R48 ;  /* 0x000000300000823e */ /* 0x000fe200000000ff */
[----:B------:R-:W-:Y:S03]  /*3c80*/  @!P0 HADD2.F32 R3, -RZ, R2.H0_H0 ;  /* 0x20000002ff038230 */ /* 0x000fe60000004100 */
[----:B------:R-:W-:Y:S01]  /*3c90*/  @!P0 FMUL.FTZ R7, R5, R4 ;  /* 0x0000000405078220 */ /* 0x000fe20000410000 */
[----:B------:R-:W-:Y:S01]  /*3ca0*/  @!P0 MOV R10, R0 ;  /* 0x00000000000a8202 */ /* 0x000fe20000000f00 */
[C---:B------:R-:W-:Y:S02]  /*3cb0*/  @!P0 FMUL.FTZ R2, R3.reuse, R4 ;  /* 0x0000000403028220 */ /* 0x040fe40000410000 */
[-C--:B------:R-:W-:Y:S02]  /*3cc0*/  @!P0 FFMA.FTZ R7, R3, R6.reuse, -R7 ;  /* 0x0000000603078223 */ /* 0x080fe40000010807 */
[----:B------:R-:W-:Y:S05]  /*3cd0*/  @!P0 FFMA.FTZ R2, R5, R6, R2 ;  /* 0x0000000605028223 */ /* 0x000fea0000010002 */
[----:B------:R-:W-:Y:S04]  /*3ce0*/  @!P0 F2FP.PACK_AB R2, R2, R7 ;  /* 0x000000070202823e */ /* 0x000fe800000000ff */
[----:B------:R-:W-:Y:S05]  /*3cf0*/  @!P0 MOV R11, R2 ;  /* 0x00000002000b8202 */ /* 0x000fea0000000f00 */
[----:B------:R1:W-:Y:S02]  /*3d00*/  ST.E.128 [R30.64], R8 ;  /* 0x000000081e007985 */ /* 0x0003e4000c101d0a */
.L_x_190:
[----:B------:R-:W-:Y:S05]  /*3d10*/  BSYNC B0 ;  /* 0x0000000000007941 */ /* 0x000fea0003800000 */
.L_x_189:
[----:B------:R-:W-:Y:S01]  /*3d20*/  ISETP.GE.AND P0, PT, R25, c[0x0][0x1d4], PT ;  /* 0x0000750019007a0c */ /* 0x000fe20003f06270 */
[----:B------:R-:W-:Y:S01]  /*3d30*/  @!UPT UIADD3 URZ, URZ, URZ, URZ ;  /* 0x0000003f3f3ff290 */ /* 0x000fe2000fffe03f */
[----:B------:R-:W-:Y:S11]  /*3d40*/  BSSY B0, `(.L_x_191) ;  /* 0x0000039000007945 */ /* 0x000ff60003800000 */
[----:B------:R-:W-:-:S05]  /*3d50*/  @P0 BRA `(.L_x_192) ;  /* 0x0000037000000947 */ /* 0x000fca0003800000 */
[----:B------:R-:W5:Y:S01]  /*3d60*/  LDS.128 R4, [R201+0x6000] ;  /* 0x00600000c9047984 */ /* 0x000f620000000c00 */
[----:B------:R-:W-:Y:S11]  /*3d70*/  ISETP.GE.AND P0, PT, R143, c[0x0][0x27c], PT ;  /* 0x00009f008f007a0c */ /* 0x000ff60003f06270 */
[----:B------:R-:W-:Y:S02]  /*3d80*/  @!UPT UIADD3 URZ, URZ, URZ, URZ ;  /* 0x0000003f3f3ff290 */ /* 0x000fe4000fffe03f */
[----:B------:R-:W-:Y:S01]  /*3d90*/  @!P0 HADD2.F32 R2, -RZ, R22.H0_H0 ;  /* 0x20000016ff028230 */ /* 0x000fe20000004100 */
[----:B-12---:R-:W-:Y:S01]  /*3da0*/  @!P0 SHF.R.U32.HI R10, RZ, 0x10, R33 ;  /* 0x00000010ff0a8819 */ /* 0x006fe20000011621 */
[----:B------:R-:W-:Y:S04]  /*3db0*/  @!P0 HADD2.F32 R8, -RZ, R29.H0_H0 ;  /* 0x2000001dff088230 */ /* 0x000fe80000004100 */
[----:B------:R-:W-:Y:S01]  /*3dc0*/  @!P0 HADD2.F32 R10, -RZ, R10.H0_H0 ;  /* 0x2000000aff0a8230 */ /* 0x000fe20000004100 */
[----:B-----5:R-:W-:Y:S05]  /*3dd0*/  @!P0 MOV R0, R4 ;  /* 0x0000000400008202 */ /* 0x020fea0000000f00 */
[--C-:B------:R-:W-:Y:S02]  /*3de0*/  @!P0 HADD2.F32 R3, -RZ, R0.reuse.H1_H1 ;  /* 0x30000000ff038230 */ /* 0x100fe40000004100 */
[----:B------:R-:W-:Y:S03]  /*3df0*/  @!P0 HADD2.F32 R0, -RZ, R0.H0_H0 ;  /* 0x20000000ff008230 */ /* 0x000fe60000004100 */
[C---:B------:R-:W-:Y:S04]  /*3e00*/  @!P0 FMUL.FTZ R9, R3.reuse, R2 ;  /* 0x0000000203098220 */ /* 0x040fe80000410000 */
[----:B------:R-:W-:Y:S01]  /*3e10*/  @!P0 FFMA.FTZ R11, R0, R8, -R9 ;  /* 0x00000008000b8223 */ /* 0x000fe20000010809 */
[----:B------:R-:W-:Y:S01]  /*3e20*/  @!P0 SHF.R.U64 R9, R32, 0x10, R33 ;  /* 0x0000001020098819 */ /* 0x000fe20000001221 */
[----:B------:R-:W-:Y:S01]  /*3e30*/  @!P0 FMUL.FTZ R0, R0, R2 ;  /* 0x0000000200008220 */ /* 0x000fe20000410000 */
[--C-:B------:R-:W-:Y:S03]  /*3e40*/  @!P0 SHF.R.U64 R2, R12, 0x10, R13.reuse ;  /* 0x000000100c028819 */ /* 0x100fe6000000120d */
[----:B------:R-:W-:Y:S01]  /*3e50*/  @!P0 FFMA.FTZ R0, R3, R8, R0 ;  /* 0x0000000803008223 */ /* 0x000fe20000010000 */
[----:B------:R-:W-:Y:S01]  /*3e60*/  @!P0 HADD2.F32 R9, -RZ, R9.H0_H0 ;  /* 0x20000009ff098230 */ /* 0x000fe20000004100 */
[----:B------:R-:W-:Y:S01]  /*3e70*/  @!P0 SHF.R.U32.HI R3, RZ, 0x10, R13 ;  /* 0x00000010ff038819 */ /* 0x000fe2000001160d */
[----:B------:R-:W-:Y:S02]  /*3e80*/  @!P0 HADD2.F32 R2, -RZ, R2.H0_H0 ;  /* 0x20000002ff028230 */ /* 0x000fe40000004100 */
[----:B------:R-:W-:Y:S02]  /*3e90*/  @!P0 F2FP.PACK_AB R11, R0, R11 ;  /* 0x0000000b000b823e */ /* 0x000fe400000000ff */
[----:B------:R-:W-:Y:S03]  /*3ea0*/  @!P0 MOV R0, R5 ;  /* 0x0000000500008202 */ /* 0x000fe60000000f00 */
[----:B------:R-:W-:Y:S02]  /*3eb0*/  @!P0 IMAD.MOV.U32 R4, RZ, RZ, R11 ;  /* 0x000000ffff048224 */ /* 0x000fe400078e000b */
[--C-:B------:R-:W-:Y:S02]  /*3ec0*/  @!P0 HADD2.F32 R8, -RZ, R0.reuse.H1_H1 ;  /* 0x30000000ff088230 */ /* 0x100fe40000004100 */
[----:B------:R-:W-:Y:S03]  /*3ed0*/  @!P0 HADD2.F32 R0, -RZ, R0.H0_H0 ;  /* 0x20000000ff008230 */ /* 0x000fe60000004100 */
[-C--:B------:R-:W-:Y:S04]  /*3ee0*/  @!P0 FMUL.FTZ R12, R8, R2.reuse ;  /* 0x00000002080c8220 */ /* 0x080fe80000410000 */
[CC--:B------:R-:W-:Y:S02]  /*3ef0*/  @!P0 FFMA.FTZ R12, R0.reuse, R9.reuse, -R12 ;  /* 0x00000009000c8223 */ /* 0x0c0fe4000001080c */
[----:B------:R-:W-:Y:S01]  /*3f00*/  @!P0 FMUL.FTZ R0, R0, R2 ;  /* 0x0000000200008220 */ /* 0x000fe20000410000 */
[----:B------:R-:W-:Y:S03]  /*3f10*/  @!P0 MOV R2, R6 ;  /* 0x0000000600028202 */ /* 0x000fe60000000f00 */
[----:B------:R-:W-:Y:S01]  /*3f20*/  @!P0 FFMA.FTZ R0, R8, R9, R0 ;  /* 0x0000000908008223 */ /* 0x000fe20000010000 */
[----:B------:R-:W-:Y:S02]  /*3f30*/  @!P0 HADD2.F32 R9, -RZ, R29.H1_H1 ;  /* 0x3000001dff098230 */ /* 0x000fe40000004100 */
[--C-:B------:R-:W-:Y:S02]  /*3f40*/  @!P0 HADD2.F32 R8, -RZ, R2.reuse.H1_H1 ;  /* 0x30000002ff088230 */ /* 0x100fe40000004100 */
[----:B------:R-:W-:Y:S01]  /*3f50*/  @!P0 F2FP.PACK_AB R0, R0, R12 ;  /* 0x0000000c0000823e */ /* 0x000fe200000000ff */
[----:B------:R-:W-:Y:S03]  /*3f60*/  @!P0 HADD2.F32 R2, -RZ, R2.H0_H0 ;  /* 0x20000002ff028230 */ /* 0x000fe60000004100 */
[----:B------:R-:W-:Y:S01]  /*3f70*/  @!P0 MOV R5, R0 ;  /* 0x0000000000058202 */ /* 0x000fe20000000f00 */
[----:B------:R-:W-:Y:S05]  /*3f80*/  @!P0 HADD2.F32 R0, -RZ, R22.H1_H1 ;  /* 0x30000016ff008230 */ /* 0x000fea0000004100 */
[-C--:B------:R-:W-:Y:S02]  /*3f90*/  @!P0 FMUL.FTZ R11, R8, R0.reuse ;  /* 0x00000000080b8220 */ /* 0x080fe40000410000 */
[C---:B------:R-:W-:Y:S02]  /*3fa0*/  @!P0 FMUL.FTZ R0, R2.reuse, R0 ;  /* 0x0000000002008220 */ /* 0x040fe40000410000 */
[----:B------:R-:W-:Y:S01]  /*3fb0*/  @!P0 FFMA.FTZ R12, R2, R9, -R11 ;  /* 0x00000009020c8223 */ /* 0x000fe2000001080b */
[----:B------:R-:W-:Y:S01]  /*3fc0*/  @!P0 MOV R2, R7 ;  /* 0x0000000700028202 */ /* 0x000fe20000000f00 */
[----:B------:R-:W-:Y:S01]  /*3fd0*/  @!P0 FFMA.FTZ R0, R8, R9, R0 ;  /* 0x0000000908008223 */ /* 0x000fe20000010000 */
[----:B------:R-:W-:Y:S03]  /*3fe0*/  @!P0 HADD2.F32 R8, -RZ, R3.H0_H0 ;  /* 0x20000003ff088230 */ /* 0x000fe60000004100 */
[--C-:B------:R-:W-:Y:S01]  /*3ff0*/  @!P0 HADD2.F32 R9, -RZ, R2.reuse.H1_H1 ;  /* 0x30000002ff098230 */ /* 0x100fe20000004100 */
[----:B------:R-:W-:Y:S01]  /*4000*/  @!P0 F2FP.PACK_AB R0, R0, R12 ;  /* 0x0000000c0000823e */ /* 0x000fe200000000ff */
[----:B------:R-:W-:Y:S03]  /*4010*/  @!P0 HADD2.F32 R3, -RZ, R2.H0_H0 ;  /* 0x20000002ff038230 */ /* 0x000fe60000004100 */
[----:B------:R-:W-:Y:S01]  /*4020*/  @!P0 MOV R6, R0 ;  /* 0x0000000000068202 */ /* 0x000fe20000000f00 */
[-C--:B------:R-:W-:Y:S02]  /*4030*/  @!P0 FMUL.FTZ R11, R9, R8.reuse ;  /* 0x00000008090b8220 */ /* 0x080fe40000410000 */
[C---:B------:R-:W-:Y:S02]  /*4040*/  @!P0 FMUL.FTZ R2, R3.reuse, R8 ;  /* 0x0000000803028220 */ /* 0x040fe40000410000 */
[-C--:B------:R-:W-:Y:S02]  /*4050*/  @!P0 FFMA.FTZ R11, R3, R10.reuse, -R11 ;  /* 0x0000000a030b8223 */ /* 0x080fe4000001080b */
[----:B------:R-:W-:Y:S02]  /*4060*/  IMAD.SHL.U32 R3, R215, 0x8, RZ ;  /* 0x00000008d7037824 */ /* 0x000fe400078e00ff */
[----:B------:R-:W-:Y:S03]  /*4070*/  @!P0 FFMA.FTZ R2, R9, R10, R2 ;  /* 0x0000000a09028223 */ /* 0x000fe60000010002 */
[C---:B----4-:R-:W-:Y:S02]  /*4080*/  LEA R8, P1, R3.reuse, R46, 0x1 ;  /* 0x0000002e03087211 */ /* 0x050fe400078208ff */
[----:B------:R-:W-:Y:S02]  /*4090*/  @!P0 F2FP.PACK_AB R2, R2, R11 ;  /* 0x0000000b0202823e */ /* 0x000fe400000000ff */
[----:B---3--:R-:W-:Y:S02]  /*40a0*/  LEA.HI.X.SX32 R9, R3, R47, 0x1, P1 ;  /* 0x0000002f03097211 */ /* 0x008fe400008f0eff */
[----:B------:R-:W-:Y:S05]  /*40b0*/  @!P0 MOV R7, R2 ;  /* 0x0000000200078202 */ /* 0x000fea0000000f00 */
[----:B------:R1:W-:Y:S02]  /*40c0*/  ST.E.128 [R8.64], R4 ;  /* 0x0000000408007985 */ /* 0x0003e4000c101d0a */
.L_x_192:
[----:B------:R-:W-:Y:S05]  /*40d0*/  BSYNC B0 ;  /* 0x0000000000007941 */ /* 0x000fea0003800000 */
.L_x_191:
[----:B------:R-:W-:Y:S01]  /*40e0*/  ISETP.GE.AND P0, PT, R24, c[0x0][0x1d4], PT ;  /* 0x0000750018007a0c */ /* 0x000fe20003f06270 */
[----:B------:R-:W-:Y:S01]  /*40f0*/  @!UPT UIADD3 URZ, URZ, URZ, URZ ;  /* 0x0000003f3f3ff290 */ /* 0x000fe2000fffe03f */
[----:B------:R-:W-:Y:S11]  /*4100*/  BSSY B0, `(.L_x_193) ;  /* 0x000003b000007945 */ /* 0x000ff60003800000 */
[----:B------:R-:W-:-:S05]  /*4110*/  @P0 BRA `(.L_x_194) ;  /* 0x0000039000000947 */ /* 0x000fca0003800000 */
[----:B-1----:R-:W1:Y:S01]  /*4120*/  LDS.128 R4, [R200+0x8000] ;  /* 0x00800000c8047984 */ /* 0x002e620000000c00 */
[----:B------:R-:W-:Y:S11]  /*4130*/  ISETP.GE.AND P0, PT, R140, c[0x0][0x27c], PT ;  /* 0x00009f008c007a0c */ /* 0x000ff60003f06270 */
[----:B------:R-:W-:Y:S02]  /*4140*/  @!UPT UIADD3 URZ, URZ, URZ, URZ ;  /* 0x0000003f3f3ff290 */ /* 0x000fe4000fffe03f */
[----:B------:R-:W-:Y:S01]  /*4150*/  @!P0 HADD2.F32 R2, -RZ, R23.H0_H0 ;  /* 0x20000017ff028230 */ /* 0x000fe20000004100 */
[--C-:B--2---:R-:W-:Y:S01]  /*4160*/  @!P0 SHF.R.U64 R10, R34, 0x10, R35.reuse ;  /* 0x00000010220a8819 */ /* 0x104fe20000001223 */
[----:B------:R-:W-:Y:S01]  /*4170*/  @!P0 HADD2.F32 R8, -RZ, R42.H0_H0 ;  /* 0x2000002aff088230 */ /* 0x000fe20000004100 */
[----:B------:R-:W-:Y:S03]  /*4180*/  @!P0 SHF.R.U32.HI R11, RZ, 0x10, R35 ;  /* 0x00000010ff0b8819 */ /* 0x000fe60000011623 */
[----:B------:R-:W-:Y:S01]  /*4190*/  @!P0 HADD2.F32 R10, -RZ, R10.H0_H0 ;  /* 0x2000000aff0a8230 */ /* 0x000fe20000004100 */
[----:B-1----:R-:W-:Y:S05]  /*41a0*/  @!P0 MOV R0, R4 ;  /* 0x0000000400008202 */ /* 0x002fea0000000f00 */
[--C-:B------:R-:W-:Y:S02]  /*41b0*/  @!P0 HADD2.F32 R3, -RZ, R0.reuse.H1_H1 ;  /* 0x30000000ff038230 */ /* 0x100fe40000004100 */
[----:B------:R-:W-:Y:S03]  /*41c0*/  @!P0 HADD2.F32 R0, -RZ, R0.H0_H0 ;  /* 0x20000000ff008230 */ /* 0x000fe60000004100 */
[C---:B------:R-:W-:Y:S04]  /*41d0*/  @!P0 FMUL.FTZ R9, R3.reuse, R2 ;  /* 0x0000000203098220 */ /* 0x040fe80000410000 */
[C---:B------:R-:W-:Y:S02]  /*41e0*/  @!P0 FFMA.FTZ R9, R0.reuse, R8, -R9 ;  /* 0x0000000800098223 */ /* 0x040fe40000010809 */
[----:B------:R-:W-:Y:S01]  /*41f0*/  @!P0 FMUL.FTZ R0, R0, R2 ;  /* 0x0000000200008220 */ /* 0x000fe20000410000 */
[----:B------:R-:W-:Y:S03]  /*4200*/  @!P0 MOV R2, R5 ;  /* 0x0000000500028202 */ /* 0x000fe60000000f00 */
[----:B------:R-:W-:Y:S01]  /*4210*/  @!P0 FFMA.FTZ R0, R3, R8, R0 ;  /* 0x0000000803008223 */ /* 0x000fe20000010000 */
[--C-:B------:R-:W-:Y:S02]  /*4220*/  @!P0 SHF.R.U64 R3, R14, 0x10, R15.reuse ;  /* 0x000000100e038819 */ /* 0x100fe4000000120f */
[----:B------:R-:W-:Y:S02]  /*4230*/  @!P0 SHF.R.U32.HI R8, RZ, 0x10, R15 ;  /* 0x00000010ff088819 */ /* 0x000fe4000001160f */
[----:B------:R-:W-:Y:S01]  /*4240*/  @!P0 F2FP.PACK_AB R12, R0, R9 ;  /* 0x00000009000c823e */ /* 0x000fe200000000ff */
[----:B------:R-:W-:Y:S02]  /*4250*/  @!P0 HADD2.F32 R3, -RZ, R3.H0_H0 ;  /* 0x20000003ff038230 */ /* 0x000fe40000004100 */
[--C-:B------:R-:W-:Y:S01]  /*4260*/  @!P0 HADD2.F32 R9, -RZ, R2.reuse.H1_H1 ;  /* 0x30000002ff098230 */ /* 0x100fe20000004100 */
[----:B------:R-:W-:Y:S01]  /*4270*/  @!P0 MOV R4, R12 ;  /* 0x0000000c00048202 */ /* 0x000fe20000000f00 */
[----:B------:R-:W-:Y:S03]  /*4280*/  @!P0 HADD2.F32 R0, -RZ, R2.H0_H0 ;  /* 0x20000002ff008230 */ /* 0x000fe60000004100 */
[CC--:B------:R-:W-:Y:S04]  /*4290*/  @!P0 FMUL.FTZ R2, R9.reuse, R3.reuse ;  /* 0x0000000309028220 */ /* 0x0c0fe80000410000 */
[CC--:B------:R-:W-:Y:S02]  /*42a0*/  @!P0 FFMA.FTZ R13, R0.reuse, R10.reuse, -R2 ;  /* 0x0000000a000d8223 */ /* 0x0c0fe40000010802 */
[----:B------:R-:W-:Y:S02]  /*42b0*/  @!P0 FMUL.FTZ R0, R0, R3 ;  /* 0x0000000300008220 */ /* 0x000fe40000410000 */
[----:B------:R-:W-:Y:S02]  /*42c0*/  @!P0 IMAD.MOV.U32 R2, RZ, RZ, R6 ;  /* 0x000000ffff028224 */ /* 0x000fe400078e0006 */
[----:B------:R-:W-:Y:S01]  /*42d0*/  @!P0 FFMA.FTZ R0, R9, R10, R0 ;  /* 0x0000000a09008223 */ /* 0x000fe20000010000 */
[----:B------:R-:W-:Y:S02]  /*42e0*/  @!P0 HADD2.F32 R10, -RZ, R42.H1_H1 ;  /* 0x3000002aff0a8230 */ /* 0x000fe40000004100 */
[--C-:B------:R-:W-:Y:S02]  /*42f0*/  @!P0 HADD2.F32 R9, -RZ, R2.reuse.H1_H1 ;  /* 0x30000002ff098230 */ /* 0x100fe40000004100 */
[----:B------:R-:W-:Y:S01]  /*4300*/  @!P0 F2FP.PACK_AB R3, R0, R13 ;  /* 0x0000000d0003823e */ /* 0x000fe200000000ff */
[----:B------:R-:W-:Y:S02]  /*4310*/  @!P0 HADD2.F32 R0, -RZ, R23.H1_H1 ;  /* 0x30000017ff008230 */ /* 0x000fe40000004100 */
[----:B------:R-:W-:Y:S01]  /*4320*/  @!P0 HADD2.F32 R2, -RZ, R2.H0_H0 ;  /* 0x20000002ff028230 */ /* 0x000fe20000004100 */
[----:B------:R-:W-:Y:S01]  /*4330*/  @!P0 MOV R5, R3 ;  /* 0x0000000300058202 */ /* 0x000fe20000000f00 */
[----:B------:R-:W-:Y:S02]  /*4340*/  @!P0 IMAD.MOV.U32 R3, RZ, RZ, R7 ;  /* 0x000000ffff038224 */ /* 0x000fe400078e0007 */
[CC--:B------:R-:W-:Y:S02]  /*4350*/  @!P0 FMUL.FTZ R12, R9.reuse, R0.reuse ;  /* 0x00000000090c8220 */ /* 0x0c0fe40000410000 */
[C---:B------:R-:W-:Y:S02]  /*4360*/  @!P0 FMUL.FTZ R0, R2.reuse, R0 ;  /* 0x0000000002008220 */ /* 0x040fe40000410000 */
[-C--:B------:R-:W-:Y:S01]  /*4370*/  @!P0 FFMA.FTZ R13, R2, R10.reuse, -R12 ;  /* 0x0000000a020d8223 */ /* 0x080fe2000001080c */
[----:B------:R-:W-:Y:S01]  /*4380*/  SHF.L.U32 R12, R214, 0x3, RZ ;  /* 0x00000003d60c7819 */ /* 0x000fe200000006ff */
[----:B------:R-:W-:Y:S01]  /*4390*/  @!P0 HADD2.F32 R2, -RZ, R8.H0_H0 ;  /* 0x20000008ff028230 */ /* 0x000fe20000004100 */
[----:B------:R-:W-:Y:S01]  /*43a0*/  @!P0 FFMA.FTZ R0, R9, R10, R0 ;  /* 0x0000000a09008223 */ /* 0x000fe20000010000 */
[--C-:B------:R-:W-:Y:S02]  /*43b0*/  @!P0 HADD2.F32 R8, -RZ, R3.reuse.H1_H1 ;  /* 0x30000003ff088230 */ /* 0x100fe40000004100 */
[----:B------:R-:W-:Y:S02]  /*43c0*/  @!P0 HADD2.F32 R3, -RZ, R3.H0_H0 ;  /* 0x20000003ff038230 */ /* 0x000fe40000004100 */
[----:B------:R-:W-:Y:S01]  /*43d0*/  @!P0 F2FP.PACK_AB R0, R0, R13 ;  /* 0x0000000d0000823e */ /* 0x000fe200000000ff */
[----:B------:R-:W-:Y:S01]  /*43e0*/  @!P0 HADD2.F32 R9, -RZ, R11.H0_H0 ;  /* 0x2000000bff098230 */ /* 0x000fe20000004100 */
[C---:B------:R-:W-:Y:S02]  /*43f0*/  @!P0 FMUL.FTZ R10, R8.reuse, R2 ;  /* 0x00000002080a8220 */ /* 0x040fe40000410000 */
[----:B------:R-:W-:Y:S01]  /*4400*/  @!P0 MOV R6, R0 ;  /* 0x0000000000068202 */ /* 0x000fe20000000f00 */
[C---:B------:R-:W-:Y:S02]  /*4410*/  @!P0 FMUL.FTZ R2, R3.reuse, R2 ;  /* 0x0000000203028220 */ /* 0x040fe40000410000 */
[-C--:B------:R-:W-:Y:S01]  /*4420*/  @!P0 FFMA.FTZ R3, R3, R9.reuse, -R10 ;  /* 0x0000000903038223 */ /* 0x080fe2000001080a */
[----:B----4-:R-:W-:Y:S01]  /*4430*/  MOV R10, R46 ;  /* 0x0000002e000a7202 */ /* 0x010fe20000000f00 */
[----:B------:R-:W-:Y:S02]  /*4440*/  @!P0 FFMA.FTZ R2, R8, R9, R2 ;  /* 0x0000000908028223 */ /* 0x000fe40000010002 */
[----:B---3--:R-:W-:Y:S01]  /*4450*/  IMAD.MOV.U32 R11, RZ, RZ, R47 ;  /* 0x000000ffff0b7224 */ /* 0x008fe200078e002f */
[----:B------:R-:W-:Y:S02]  /*4460*/  LEA R10, P1, R12, R10, 0x1 ;  /* 0x0000000a0c0a7211 */ /* 0x000fe400078208ff */
[----:B------:R-:W-:Y:S02]  /*4470*/  @!P0 F2FP.PACK_AB R2, R2, R3 ;  /* 0x000000030202823e */ /* 0x000fe400000000ff */
[----:B------:R-:W-:Y:S02]  /*4480*/  LEA.HI.X.SX32 R11, R12, R11, 0x1, P1 ;  /* 0x0000000b0c0b7211 */ /* 0x000fe400008f0eff */
[----:B------:R-:W-:Y:S05]  /*4490*/  @!P0 MOV R7, R2 ;  /* 0x0000000200078202 */ /* 0x000fea0000000f00 */
[----:B------:R1:W-:Y:S02]  /*44a0*/  ST.E.128 [R10.64], R4 ;  /* 0x000000040a007985 */ /* 0x0003e4000c101d0a */
.L_x_194:
[----:B------:R-:W-:Y:S05]  /*44b0*/  BSYNC B0 ;  /* 0x0000000000007941 */ /* 0x000fea0003800000 */
.L_x_193:
[----:B------:R-:W-:Y:S01]  /*44c0*/  ISETP.GE.AND P0, PT, R205, c[0x0][0x1d4], PT ;  /* 0x00007500cd007a0c */ /* 0x000fe20003f06270 */
[----:B------:R-:W-:Y:S01]  /*44d0*/  @!UPT UIADD3 URZ, URZ, URZ, URZ ;  /* 0x0000003f3f3ff290 */ /* 0x000fe2000fffe03f */
[----:B------:R-:W-:Y:S11]  /*44e0*/  BSSY B0, `(.L_x_195) ;  /* 0x0000038000007945 */ /* 0x000ff60003800000 */
[----:B------:R-:W-:-:S05]  /*44f0*/  @P0 BRA `(.L_x_196) ;  /* 0x0000036000000947 */ /* 0x000fca0003800000 */
[C---:B----4-:R-:W-:Y:S01]  /*4500*/  LEA R22, P0, R205.reuse, R46, 0x1 ;  /* 0x0000002ecd167211 */ /* 0x050fe200078008ff */
[----:B-12---:R-:W1:Y:S03]  /*4510*/  LDS.128 R8, [R201+0x8000] ;  /* 0x00800000c9087984 */ /* 0x006e660000000c00 */
[----:B---3--:R-:W-:Y:S02]  /*4520*/  LEA.HI.X R23, R205, R47, R222, 0x1, P0 ;  /* 0x0000002fcd177211 */ /* 0x008fe400000f0cde */
[----:B------:R-:W-:Y:S11]  /*4530*/  ISETP.GE.AND P0, PT, R142, c[0x0][0x27c], PT ;  /* 0x00009f008e007a0c */ /* 0x000ff60003f06270 */
[----:B------:R-:W-:Y:S02]  /*4540*/  @!UPT UIADD3 URZ, URZ, URZ, URZ ;  /* 0x0000003f3f3ff290 */ /* 0x000fe4000fffe03f */
[----:B------:R-:W-:Y:S01]  /*4550*/  @!P0 HADD2.F32 R0, -RZ, R26.H0_H0 ;  /* 0x2000001aff008230 */ /* 0x000fe20000004100 */
[----:B------:R-:W-:Y:S01]  /*4560*/  @!P0 SHF.R.U64 R4, R16, 0x10, R17 ;  /* 0x0000001010048819 */ /* 0x000fe20000001211 */
[----:B------:R-:W-:Y:S01]  /*4570*/  @!P0 HADD2.F32 R6, -RZ, R43.H0_H0 ;  /* 0x2000002bff068230 */ /* 0x000fe20000004100 */
[----:B------:R-:W-:Y:S02]  /*4580*/  @!P0 SHF.R.U64 R13, R36, 0x10, R37 ;  /* 0x00000010240d8819 */ /* 0x000fe40000001225 */
[----:B------:R-:W-:Y:S02]  /*4590*/  @!P0 SHF.R.U32.HI R7, RZ, 0x10, R17 ;  /* 0x00000010ff078819 */ /* 0x000fe40000011611 */
[----:B------:R-:W-:Y:S02]  /*45a0*/  @!P0 SHF.R.U32.HI R14, RZ, 0x10, R37 ;  /* 0x00000010ff0e8819 */ /* 0x000fe40000011625 */
[----:B-1----:R-:W-:Y:S02]  /*45b0*/  @!P0 MOV R2, R8 ;  /* 0x0000000800028202 */ /* 0x002fe40000000f00 */
[----:B------:R-:W-:Y:S03]  /*45c0*/  @!P0 MOV R3, R9 ;  /* 0x0000000900038202 */ /* 0x000fe60000000f00 */
[--C-:B------:R-:W-:Y:S02]  /*45d0*/  @!P0 HADD2.F32 R5, -RZ, R2.reuse.H1_H1 ;  /* 0x30000002ff058230 */ /* 0x100fe40000004100 */
[----:B------:R-:W-:Y:S03]  /*45e0*/  @!P0 HADD2.F32 R2, -RZ, R2.H0_H0 ;  /* 0x20000002ff028230 */ /* 0x000fe60000004100 */
[CC--:B------:R-:W-:Y:S02]  /*45f0*/  @!P0 FMUL.FTZ R12, R5.reuse, R0.reuse ;  /* 0x00000000050c8220 */ /* 0x0c0fe40000410000 */
[C---:B------:R-:W-:Y:S02]  /*4600*/  @!P0 FMUL.FTZ R0, R2.reuse, R0 ;  /* 0x0000000002008220 */ /* 0x040fe40000410000 */
[-C--:B------:R-:W-:Y:S01]  /*4610*/  @!P0 FFMA.FTZ R17, R2, R6.reuse, -R12 ;  /* 0x0000000602118223 */ /* 0x080fe2000001080c */
[--C-:B------:R-:W-:Y:S01]  /*4620*/  @!P0 HADD2.F32 R12, -RZ, R3.reuse.H1_H1 ;  /* 0x30000003ff0c8230 */ /* 0x100fe20000004100 */
[----:B------:R-:W-:Y:S01]  /*4630*/  @!P0 FFMA.FTZ R0, R5, R6, R0 ;  /* 0x0000000605008223 */ /* 0x000fe20000010000 */
[----:B------:R-:W-:Y:S02]  /*4640*/  @!P0 HADD2.F32 R2, -RZ, R4.H0_H0 ;  /* 0x20000004ff028230 */ /* 0x000fe40000004100 */
[----:B------:R-:W-:Y:S01]  /*4650*/  @!P0 HADD2.F32 R4, -RZ, R3.H0_H0 ;  /* 0x20000003ff048230 */ /* 0x000fe20000004100 */
[----:B------:R-:W-:Y:S01]  /*4660*/  @!P0 MOV R3, R10 ;  /* 0x0000000a00038202 */ /* 0x000fe20000000f00 */
[----:B------:R-:W-:Y:S01]  /*4670*/  @!P0 HADD2.F32 R5, -RZ, R13.H0_H0 ;  /* 0x2000000dff058230 */ /* 0x000fe20000004100 */
[-C--:B------:R-:W-:Y:S02]  /*4680*/  @!P0 FMUL.FTZ R6, R12, R2.reuse ;  /* 0x000000020c068220 */ /* 0x080fe40000410000 */
[C---:B------:R-:W-:Y:S01]  /*4690*/  @!P0 FMUL.FTZ R2, R4.reuse, R2 ;  /* 0x0000000204028220 */ /* 0x040fe20000410000 */
[--C-:B------:R-:W-:Y:S01]  /*46a0*/  @!P0 HADD2.F32 R13, -RZ, R3.reuse.H1_H1 ;  /* 0x30000003ff0d8230 */ /* 0x100fe20000004100 */
[-C--:B------:R-:W-:Y:S01]  /*46b0*/  @!P0 FFMA.FTZ R16, R4, R5.reuse, -R6 ;  /* 0x0000000504108223 */ /* 0x080fe20000010806 */
[----:B------:R-:W-:Y:S01]  /*46c0*/  @!P0 HADD2.F32 R6, -RZ, R26.H1_H1 ;  /* 0x3000001aff068230 */ /* 0x000fe20000004100 */
[----:B------:R-:W-:Y:S01]  /*46d0*/  @!P0 FFMA.FTZ R2, R12, R5, R2 ;  /* 0x000000050c028223 */ /* 0x000fe20000010002 */
[----:B------:R-:W-:Y:S01]  /*46e0*/  @!P0 MOV R5, R11 ;  /* 0x0000000b00058202 */ /* 0x000fe20000000f00 */
[----:B------:R-:W-:Y:S02]  /*46f0*/  @!P0 HADD2.F32 R4, -RZ, R3.H0_H0 ;  /* 0x20000003ff048230 */ /* 0x000fe40000004100 */
[----:B------:R-:W-:Y:S01]  /*4700*/  @!P0 HADD2.F32 R12, -RZ, R43.H1_H1 ;  /* 0x3000002bff0c8230 */ /* 0x000fe20000004100 */
[----:B------:R-:W-:Y:S01]  /*4710*/  @!P0 F2FP.PACK_AB R2, R2, R16 ;  /* 0x000000100202823e */ /* 0x000fe200000000ff */
[CC--:B------:R-:W-:Y:S02]  /*4720*/  @!P0 FMUL.FTZ R15, R13.reuse, R6.reuse ;  /* 0x000000060d0f8220 */ /* 0x0c0fe40000410000 */
[C---:B------:R-:W-:Y:S01]  /*4730*/  @!P0 FMUL.FTZ R3, R4.reuse, R6 ;  /* 0x0000000604038220 */ /* 0x040fe20000410000 */
[----:B------:R-:W-:Y:S01]  /*4740*/  @!P0 MOV R9, R2 ;  /* 0x0000000200098202 */ /* 0x000fe20000000f00 */
[-C--:B------:R-:W-:Y:S01]  /*4750*/  @!P0 FFMA.FTZ R15, R4, R12.reuse, -R15 ;  /* 0x0000000c040f8223 */ /* 0x080fe2000001080f */
[----:B------:R-:W-:Y:S01]  /*4760*/  @!P0 HADD2.F32 R4, -RZ, R7.H0_H0 ;  /* 0x20000007ff048230 */ /* 0x000fe20000004100 */
[----:B------:R-:W-:Y:S01]  /*4770*/  @!P0 FFMA.FTZ R3, R13, R12, R3 ;  /* 0x0000000c0d038223 */ /* 0x000fe20000010003 */
[--C-:B------:R-:W-:Y:S02]  /*4780*/  @!P0 HADD2.F32 R6, -RZ, R5.reuse.H1_H1 ;  /* 0x30000005ff068230 */ /* 0x100fe40000004100 */
[----:B------:R-:W-:Y:S02]  /*4790*/  @!P0 HADD2.F32 R5, -RZ, R5.H0_H0 ;  /* 0x20000005ff058230 */ /* 0x000fe40000004100 */
[----:B------:R-:W-:Y:S01]  /*47a0*/  @!P0 F2FP.PACK_AB R3, R3, R15 ;  /* 0x0000000f0303823e */ /* 0x000fe200000000ff */
[----:B------:R-:W-:Y:S01]  /*47b0*/  @!P0 HADD2.F32 R7, -RZ, R14.H0_H0 ;  /* 0x2000000eff078230 */ /* 0x000fe20000004100 */
[-C--:B------:R-:W-:Y:S02]  /*47c0*/  @!P0 FMUL.FTZ R14, R6, R4.reuse ;  /* 0x00000004060e8220 */ /* 0x080fe40000410000 */
[----:B------:R-:W-:Y:S01]  /*47d0*/  @!P0 MOV R10, R3 ;  /* 0x00000003000a8202 */ /* 0x000fe20000000f00 */
[C---:B------:R-:W-:Y:S02]  /*47e0*/  @!P0 FMUL.FTZ R4, R5.reuse, R4 ;  /* 0x0000000405048220 */ /* 0x040fe40000410000 */
[----:B------:R-:W-:Y:S01]  /*47f0*/  @!P0 FFMA.FTZ R14, R5, R7, -R14 ;  /* 0x00000007050e8223 */ /* 0x000fe2000001080e */
[----:B------:R-:W-:Y:S01]  /*4800*/  @!P0 F2FP.PACK_AB R5, R0, R17 ;  /* 0x000000110005823e */ /* 0x000fe200000000ff */
[----:B------:R-:W-:Y:S03]  /*4810*/  @!P0 FFMA.FTZ R4, R6, R7, R4 ;  /* 0x0000000706048223 */ /* 0x000fe60000010004 */
[----:B------:R-:W-:Y:S02]  /*4820*/  @!P0 MOV R8, R5 ;  /* 0x0000000500088202 */ /* 0x000fe40000000f00 */
[----:B------:R-:W-:Y:S04]  /*4830*/  @!P0 F2FP.PACK_AB R0, R4, R14 ;  /* 0x0000000e0400823e */ /* 0x000fe800000000ff */
[----:B------:R-:W-:Y:S05]  /*4840*/  @!P0 MOV R11, R0 ;  /* 0x00000000000b8202 */ /* 0x000fea0000000f00 */
[----:B------:R1:W-:Y:S02]  /*4850*/  ST.E.128 [R22.64], R8 ;  /* 0x0000000816007985 */ /* 0x0003e4000c101d0a */
.L_x_196:
[----:B------:R-:W-:Y:S05]  /*4860*/  BSYNC B0 ;  /* 0x0000000000007941 */ /* 0x000fea0003800000 */
.L_x_195:
[----:B------:R-:W-:Y:S01]  /*4870*/  ISETP.GE.AND P0, PT, R204, c[0x0][0x1d4], PT ;  /* 0x00007500cc007a0c */ /* 0x000fe20003f06270 */
[----:B------:R-:W-:Y:S01]  /*4880*/  @!UPT UIADD3 URZ, URZ, URZ, URZ ;  /* 0x0000003f3f3ff290 */ /* 0x000fe2000fffe03f */
[----:B------:R-:W-:Y:S11]  /*4890*/  BSSY B0, `(.L_x_197) ;  /* 0x0000038000007945 */ /* 0x000ff60003800000 */
[----:B------:R-:W-:-:S05]  /*48a0*/  @P0 BRA `(.L_x_198) ;  /* 0x0000036000000947 */ /* 0x000fca0003800000 */
[C---:B-1--4-:R-:W-:Y:S01]  /*48b0*/  LEA R22, P0, R204.reuse, R46, 0x1 ;  /* 0x0000002ecc167211 */ /* 0x052fe200078008ff */
[----:B--2---:R-:W1:Y:S03]  /*48c0*/  LDS.128 R8, [R200+0xa000] ;  /* 0x00a00000c8087984 */ /* 0x004e660000000c00 */
[----:B---3--:R-:W-:Y:S02]  /*48d0*/  LEA.HI.X R23, R204, R47, R221, 0x1, P0 ;  /* 0x0000002fcc177211 */ /* 0x008fe400000f0cdd */
[----:B------:R-:W-:Y:S11]  /*48e0*/  ISETP.GE.AND P0, PT, R105, c[0x0][0x27c], PT ;  /* 0x00009f0069007a0c */ /* 0x000ff60003f06270 */
[----:B------:R-:W-:Y:S02]  /*48f0*/  @!UPT UIADD3 URZ, URZ, URZ, URZ ;  /* 0x0000003f3f3ff290 */ /* 0x000fe4000fffe03f */
[----:B------:R-:W-:Y:S01]  /*4900*/  @!P0 HADD2.F32 R0, -RZ, R27.H0_H0 ;  /* 0x2000001bff008230 */ /* 0x000fe20000004100 */
[----:B------:R-:W-:Y:S01]  /*4910*/  @!P0 SHF.R.U64 R4, R18, 0x10, R19 ;  /* 0x0000001012048819 */ /* 0x000fe20000001213 */
[--C-:B------:R-:W-:Y:S01]  /*4920*/  @!P0 HADD2.F32 R6, -RZ, R44.reuse.H0_H0 ;  /* 0x2000002cff068230 */ /* 0x100fe20000004100 */
[----:B------:R-:W-:Y:S01]  /*4930*/  @!P0 SHF.R.U64 R13, R38, 0x10, R39 ;  /* 0x00000010260d8819 */ /* 0x000fe20000001227 */
[----:B------:R-:W-:Y:S01]  /*4940*/  @!P0 HADD2.F32 R15, -RZ, R44.H1_H1 ;  /* 0x3000002cff0f8230 */ /* 0x000fe20000004100 */
[----:B------:R-:W-:Y:S01]  /*4950*/  @!P0 SHF.R.U32.HI R7, RZ, 0x10, R19 ;  /* 0x00000010ff078819 */ /* 0x000fe20000011613 */
[----:B------:R-:W-:Y:S01]  /*4960*/  @!P0 HADD2.F32 R4, -RZ, R4.H0_H0 ;  /* 0x20000004ff048230 */ /* 0x000fe20000004100 */
[----:B------:R-:W-:Y:S01]  /*4970*/  @!P0 SHF.R.U32.HI R17, RZ, 0x10, R39 ;  /* 0x00000010ff118819 */ /* 0x000fe20000011627 */
[----:B------:R-:W-:Y:S02]  /*4980*/  @!P0 HADD2.F32 R13, -RZ, R13.H0_H0 ;  /* 0x2000000dff0d8230 */ /* 0x000fe40000004100 */
[----:B------:R-:W-:Y:S02]  /*4990*/  @!P0 HADD2.F32 R7, -RZ, R7.H0_H0 ;  /* 0x20000007ff078230 */ /* 0x000fe40000004100 */
[----:B------:R-:W-:Y:S01]  /*49a0*/  @!P0 HADD2.F32 R17, -RZ, R17.H0_H0 ;  /* 0x20000011ff118230 */ /* 0x000fe20000004100 */
[----:B-1----:R-:W-:Y:S02]  /*49b0*/  @!P0 MOV R2, R8 ;  /* 0x0000000800028202 */ /* 0x002fe40000000f00 */
[----:B------:R-:W-:Y:S03]  /*49c0*/  @!P0 MOV R3, R9 ;  /* 0x0000000900038202 */ /* 0x000fe60000000f00 */
[--C-:B------:R-:W-:Y:S02]  /*49d0*/  @!P0 HADD2.F32 R5, -RZ, R2.reuse.H1_H1 ;  /* 0x30000002ff058230 */ /* 0x100fe40000004100 */
[----:B------:R-:W-:Y:S02]  /*49e0*/  @!P0 HADD2.F32 R2, -RZ, R2.H0_H0 ;  /* 0x20000002ff028230 */ /* 0x000fe40000004100 */
[--C-:B------:R-:W-:Y:S01]  /*49f0*/  @!P0 HADD2.F32 R12, -RZ, R3.reuse.H1_H1 ;  /* 0x30000003ff0c8230 */ /* 0x100fe20000004100 */
[CC--:B------:R-:W-:Y:S01]  /*4a00*/  @!P0 FMUL.FTZ R14, R5.reuse, R0.reuse ;  /* 0x00000000050e8220 */ /* 0x0c0fe20000410000 */
[----:B------:R-:W-:Y:S01]  /*4a10*/  @!P0 HADD2.F32 R3, -RZ, R3.H0_H0 ;  /* 0x20000003ff038230 */ /* 0x000fe20000004100 */
[C---:B------:R-:W-:Y:S02]  /*4a20*/  @!P0 FMUL.FTZ R0, R2.reuse, R0 ;  /* 0x0000000002008220 */ /* 0x040fe40000410000 */
[-C--:B------:R-:W-:Y:S02]  /*4a30*/  @!P0 FFMA.FTZ R26, R2, R6.reuse, -R14 ;  /* 0x00000006021a8223 */ /* 0x080fe4000001080e */
[----:B------:R-:W-:Y:S01]  /*4a40*/  @!P0 FFMA.FTZ R0, R5, R6, R0 ;  /* 0x0000000605008223 */ /* 0x000fe20000010000 */
[----:B------:R-:W-:Y:S01]  /*4a50*/  @!P0 MOV R5, R10 ;  /* 0x0000000a00058202 */ /* 0x000fe20000000f00 */
[CC--:B------:R-:W-:Y:S02]  /*4a60*/  @!P0 FMUL.FTZ R14, R12.reuse, R4.reuse ;  /* 0x000000040c0e8220 */ /* 0x0c0fe40000410000 */
[C---:B------:R-:W-:Y:S01]  /*4a70*/  @!P0 FMUL.FTZ R2, R3.reuse, R4 ;  /* 0x0000000403028220 */ /* 0x040fe20000410000 */
[----:B------:R-:W-:Y:S01]  /*4a80*/  @!P0 MOV R4, R11 ;  /* 0x0000000b00048202 */ /* 0x000fe20000000f00 */
[-C--:B------:R-:W-:Y:S01]  /*4a90*/  @!P0 FFMA.FTZ R19, R3, R13.reuse, -R14 ;  /* 0x0000000d03138223 */ /* 0x080fe2000001080e */
[----:B------:R-:W-:Y:S01]  /*4aa0*/  @!P0 HADD2.F32 R14, -RZ, R5.H1_H1 ;  /* 0x30000005ff0e8230 */ /* 0x000fe20000004100 */
[----:B------:R-:W-:Y:S01]  /*4ab0*/  @!P0 FFMA.FTZ R2, R12, R13, R2 ;  /* 0x0000000d0c028223 */ /* 0x000fe20000010002 */
[----:B------:R-:W-:Y:S02]  /*4ac0*/  @!P0 HADD2.F32 R3, -RZ, R27.H1_H1 ;  /* 0x3000001bff038230 */ /* 0x000fe40000004100 */
[----:B------:R-:W-:Y:S02]  /*4ad0*/  @!P0 HADD2.F32 R6, -RZ, R5.H0_H0 ;  /* 0x20000005ff068230 */ /* 0x000fe40000004100 */
[----:B------:R-:W-:Y:S01]  /*4ae0*/  @!P0 F2FP.PACK_AB R2, R2, R19 ;  /* 0x000000130202823e */ /* 0x000fe200000000ff */
[--C-:B------:R-:W-:Y:S02]  /*4af0*/  @!P0 HADD2.F32 R5, -RZ, R4.reuse.H0_H0 ;  /* 0x20000004ff058230 */ /* 0x100fe40000004100 */
[----:B------:R-:W-:Y:S01]  /*4b00*/  @!P0 HADD2.F32 R16, -RZ, R4.H1_H1 ;  /* 0x30000004ff108230 */ /* 0x000fe20000004100 */
[-C--:B------:R-:W-:Y:S01]  /*4b10*/  @!P0 FMUL.FTZ R4, R14, R3.reuse ;  /* 0x000000030e048220 */ /* 0x080fe20000410000 */
[----:B------:R-:W-:Y:S01]  /*4b20*/  @!P0 MOV R9, R2 ;  /* 0x0000000200098202 */ /* 0x000fe20000000f00 */
[C---:B------:R-:W-:Y:S02]  /*4b30*/  @!P0 FMUL.FTZ R3, R6.reuse, R3 ;  /* 0x0000000306038220 */ /* 0x040fe40000410000 */
[----:B------:R-:W-:Y:S02]  /*4b40*/  @!P0 FFMA.FTZ R6, R6, R15, -R4 ;  /* 0x0000000f06068223 */ /* 0x000fe40000010804 */
[CC--:B------:R-:W-:Y:S02]  /*4b50*/  @!P0 FMUL.FTZ R4, R5.reuse, R7.reuse ;  /* 0x0000000705048220 */ /* 0x0c0fe40000410000 */
[----:B------:R-:W-:Y:S02]  /*4b60*/  @!P0 FMUL.FTZ R18, R16, R7 ;  /* 0x0000000710128220 */ /* 0x000fe40000410000 */
[----:B------:R-:W-:Y:S02]  /*4b70*/  @!P0 FFMA.FTZ R3, R14, R15, R3 ;  /* 0x0000000f0e038223 */ /* 0x000fe40000010003 */
[-C--:B------:R-:W-:Y:S01]  /*4b80*/  @!P0 FFMA.FTZ R18, R5, R17.reuse, -R18 ;  /* 0x0000001105128223 */ /* 0x080fe20000010812 */
[----:B------:R-:W-:Y:S01]  /*4b90*/  @!P0 F2FP.PACK_AB R5, R0, R26 ;  /* 0x0000001a0005823e */ /* 0x000fe200000000ff */
[----:B------:R-:W-:Y:S01]  /*4ba0*/  @!P0 FFMA.FTZ R4, R16, R17, R4 ;  /* 0x0000001110048223 */ /* 0x000fe20000010004 */
[----:B------:R-:W-:Y:S02]  /*4bb0*/  @!P0 F2FP.PACK_AB R3, R3, R6 ;  /* 0x000000060303823e */ /* 0x000fe400000000ff */
[----:B------:R-:W-:Y:S02]  /*4bc0*/  @!P0 MOV R8, R5 ;  /* 0x0000000500088202 */ /* 0x000fe40000000f00 */
[----:B------:R-:W-:Y:S02]  /*4bd0*/  @!P0 F2FP.PACK_AB R0, R4, R18 ;  /* 0x000000120400823e */ /* 0x000fe400000000ff */
[----:B------:R-:W-:Y:S02]  /*4be0*/  @!P0 MOV R10, R3 ;  /* 0x00000003000a8202 */ /* 0x000fe40000000f00 */
[----:B------:R-:W-:Y:S05]  /*4bf0*/  @!P0 MOV R11, R0 ;  /* 0x00000000000b8202 */ /* 0x000fea0000000f00 */
[----:B------:R1:W-:Y:S02]  /*4c00*/  ST.E.128 [R22.64], R8 ;  /* 0x0000000816007985 */ /* 0x0003e4000c101d0a */
.L_x_198:
[----:B------:R-:W-:Y:S05]  /*4c10*/  BSYNC B0 ;  /* 0x0000000000007941 */ /* 0x000fea0003800000 */
.L_x_197:
[----:B------:R-:W-:Y:S11]  /*4c20*/  ISETP.GE.AND P0, PT, R203, c[0x0][0x1d4], PT ;  /* 0x00007500cb007a0c */ /* 0x000ff60003f06270 */
[----:B------:R-:W-:Y:S02]  /*4c30*/  @!UPT UIADD3 URZ, URZ, URZ, URZ ;  /* 0x0000003f3f3ff290 */ /* 0x000fe4000fffe03f */
        /* <DEDUP_REMOVED lines=32> */
[--C-:B------:R-:W-:Y:S01]  /*4e40*/  @!P0 HADD2.F32 R14, -RZ, R5.reuse.H1_H1 ;  /* 0x30000005ff0e8230 */ /* 0x100fe20000004100 */
        /* <DEDUP_REMOVED lines=21> */
[----:B------:R1:W-:Y:S01]  /*4fa0*/  ST.E.128 [R18.64], R8 ;  /* 0x0000000812007985 */ /* 0x0003e2000c101d0a */
[----:B------:R-:W-:-:S05]  /*4fb0*/  BRA `(.L_x_188) ;  /* 0x00001f1000007947 */ /* 0x000fca0003800000 */
.L_x_185:
        /* <DEDUP_REMOVED lines=37> */
[----:B------:R1:W5:Y:S04]  /*5210*/  @!P0 LDG.E.128 R32, [R8.64] ;  /* 0x0000000a08208981 */ /* 0x000368000c1e1d00 */
[----:B------:R1:W5:Y:S01]  /*5220*/  @!P0 LDG.E.128 R4, [R2.64] ;  /* 0x0000000a02048981 */ /* 0x000362000c1e1d00 */
[----:B------:R-:W-:Y:S11]  /*5230*/  ISETP.GE.AND P0, PT, R25, c[0x0][0x27c], PT ;  /* 0x00009f0019007a0c */ /* 0x000ff60003f06270 */
[----:B------:R-:W-:Y:S02]  /*5240*/  @!UPT UIADD3 URZ, URZ, URZ, URZ ;  /* 0x0000003f3f3ff290 */ /* 0x000fe4000fffe03f */
[----:B------:R1:W5:Y:S04]  /*5250*/  @!P0 LDG.E.128 R40, [R8.64+0x40] ;  /* 0x0000400a08288981 */ /* 0x000368000c1e1d00 */
[----:B------:R1:W5:Y:S01]  /*5260*/  @!P0 LDG.E.128 R16, [R2.64+0x40] ;  /* 0x0000400a02108981 */ /* 0x000362000c1e1d00 */
[----:B------:R-:W-:Y:S11]  /*5270*/  ISETP.GE.AND P0, PT, R24, c[0x0][0x27c], PT ;  /* 0x00009f0018007a0c */ /* 0x000ff60003f06270 */
[----:B------:R-:W-:Y:S02]  /*5280*/  @!UPT UIADD3 URZ, URZ, URZ, URZ ;  /* 0x0000003f3f3ff290 */ /* 0x000fe4000fffe03f */
[----:B------:R1:W5:Y:S04]  /*5290*/  @!P0 LDG.E.128 R48, [R8.64+0x80] ;  /* 0x0000800a08308981 */ /* 0x000368000c1e1d00 */
[----:B------:R1:W5:Y:S02]  /*52a0*/  @!P0 LDG.E.128 R20, [R2.64+0x80] ;  /* 0x0000800a02148981 */ /* 0x000364000c1e1d00 */
.L_x_200:
[----:B------:R-:W-:Y:S05]  /*52b0*/  BSYNC B0 ;  /* 0x0000000000007941 */ /* 0x000fea0003800000 */
.L_x_199:
[----:B------:R2:W3:Y:S04]  /*52c0*/  SHFL.IDX PT, R55, R10, RZ, 0x1c1f ;  /* 0x001c1fff0a377589 */ /* 0x0004e800000e0000 */
[----:B------:R2:W4:Y:S01]  /*52d0*/  SHFL.IDX PT, R54, R11, RZ, 0x1c1f ;  /* 0x001c1fff0b367589 */ /* 0x00052200000e0000 */
[----:B------:R-:W-:-:S05]  /*52e0*/  @P1 BRA `(.L_x_188) ;  /* 0x00001be000001947 */ /* 0x000fca0003800000 */
[----:B------:R-:W-:Y:S01]  /*52f0*/  ISETP.GE.AND P0, PT, R100, c[0x0][0x1d4], PT ;  /* 0x0000750064007a0c */ /* 0x000fe20003f06270 */
[----:B-1---5:R-:W-:Y:S01]  /*5300*/  IMAD.MOV.U32 R2, RZ, RZ, R48 ;  /* 0x000000ffff027224 */ /* 0x022fe200078e0030 */
[----:B------:R-:W-:Y:S01]  /*5310*/  IADD3 R120, -R123, c[0x0][0x1d4], RZ ;  /* 0x000075007b787a10 */ /* 0x000fe20007ffe1ff */
[----:B------:R-:W-:Y:S01]  /*5320*/  IMAD.MOV.U32 R0, RZ, RZ, R49 ;  /* 0x000000ffff007224 */ /* 0x000fe200078e0031 */
[----:B------:R-:W-:Y:S01]  /*5330*/  BSSY B0, `(.L_x_201) ;  /* 0x0000098000007945 */ /* 0x000fe20003800000 */
        /* <DEDUP_REMOVED lines=17> */
[----:B------:R-:W-:Y:S02]  /*5450*/  PRMT R28, R8, 0x5410, R3 ;  /* 0x00005410081c7816 */ /* 0x000fe40000000003 */
[----:B------:R-:W-:Y:S02]  /*5460*/  PRMT R26, R2, 0x5410, R0 ;  /* 0x00005410021a7816 */ /* 0x000fe40000000000 */
[----:B------:R-:W-:Y:S04]  /*5470*/  MOV R0, R16 ;  /* 0x0000001000007202 */ /* 0x000fe80000000f00 */
[----:B--2---:R-:W-:Y:S01]  /*5480*/  PRMT R11, R0, 0x7610, R11 ;  /* 0x00007610000b7816 */ /* 0x004fe2000000000b */
[----:B------:R-:W-:Y:S05]  /*5490*/  IMAD.MOV.U32 R0, RZ, RZ, R17 ;  /* 0x000000ffff007224 */ /* 0x000fea00078e0011 */
[----:B------:R-:W-:Y:S01]  /*54a0*/  PRMT R11, R11, 0x5410, R0 ;  /* 0x000054100b0b7816 */ /* 0x000fe20000000000 */
[----:B------:R-:W-:-:S05]  /*54b0*/  @P0 BRA `(.L_x_202) ;  /* 0x000007f000000947 */ /* 0x000fca0003800000 */
[--C-:B------:R-:W-:Y:S01]  /*54c0*/  IMAD.MOV.U32 R9, RZ, RZ, R5.reuse ;  /* 0x000000ffff097224 */ /* 0x100fe200078e0005 */
[----:B------:R-:W-:Y:S01]  /*54d0*/  LOP3.LUT P2, RZ, R212, 0x2, RZ, 0xc0, !PT ;  /* 0x00000002d4ff7812 */ /* 0x000fe2000784c0ff */
[----:B------:R-:W1:Y:S01]  /*54e0*/  LDS.128 R12, [R99+0x6100] ;  /* 0x00610000630c7984 */ /* 0x000e620000000c00 */
[----:B------:R-:W-:Y:S02]  /*54f0*/  ISETP.GE.AND P0, PT, R100, c[0x0][0x27c], PT ;  /* 0x00009f0064007a0c */ /* 0x000fe40003f06270 */
[----:B------:R-:W-:Y:S02]  /*5500*/  SEL R0, R123, R120, !P2 ;  /* 0x000000787b007207 */ /* 0x000fe40005000000 */
[----:B------:R-:W-:Y:S02]  /*5510*/  MOV R10, R32 ;  /* 0x00000020000a7202 */ /* 0x000fe40000000f00 */
[----:B------:R-:W-:Y:S02]  /*5520*/  SHF.R.S32.HI R2, RZ, 0x1f, R0 ;  /* 0x0000001fff027819 */ /* 0x000fe40000011400 */
[----:B------:R-:W-:Y:S02]  /*5530*/  MOV R45, R33 ;  /* 0x00000021002d7202 */ /* 0x000fe40000000f00 */
[----:B------:R-:W-:Y:S03]  /*5540*/  LEA.HI R0, R2, R0, RZ, 0x4 ;  /* 0x0000000002007211 */ /* 0x000fe600078f20ff */
[----:B------:R-:W-:Y:S01]  /*5550*/  @!P0 HADD2.F32 R30, -RZ, R10.H0_H0 ;  /* 0x2000000aff1e8230 */ /* 0x000fe20000004100 */
[----:B------:R-:W-:Y:S02]  /*5560*/  LEA.HI.SX32 R0, R0, R114, 0x1c ;  /* 0x0000007200007211 */ /* 0x000fe400078fe2ff */
[----:B------:R-:W-:Y:S02]  /*5570*/  @!P0 SHF.R.U32.HI R10, RZ, 0x10, R5 ;  /* 0x00000010ff0a8819 */ /* 0x000fe40000011605 */
[----:B------:R-:W-:Y:S02]  /*5580*/  SHF.R.S32.HI R2, RZ, 0x1f, R0 ;  /* 0x0000001fff027819 */ /* 0x000fe40000011400 */
[----:B------:R-:W-:Y:S02]  /*5590*/  SHF.L.U32 R57, R0, 0x3, RZ ;  /* 0x0000000300397819 */ /* 0x000fe400000006ff */
[----:B------:R-:W-:Y:S02]  /*55a0*/  LEA.HI R0, R2, R0, RZ, 0x3 ;  /* 0x0000000002007211 */ /* 0x000fe400078f18ff */
[----:B------:R-:W-:Y:S03]  /*55b0*/  LOP3.LUT R2, R217, 0x38, R57, 0xf8, !PT ;  /* 0x00000038d9027812 */ /* 0x000fe600078ef839 */
[----:B------:R-:W-:Y:S01]  /*55c0*/  IMAD.SHL.U32 R0, R0, 0x200, RZ ;  /* 0x0000020000007824 */ /* 0x000fe200078e00ff */
[----:B------:R-:W-:Y:S04]  /*55d0*/  LOP3.LUT R2, R2, R218, RZ, 0x3c, !PT ;  /* 0x000000da02027212 */ /* 0x000fe800078e3cff */
[----:B------:R-:W-:Y:S04]  /*55e0*/  LOP3.LUT R0, R0, 0x7ffff000, RZ, 0xc0, !PT ;  /* 0x7ffff00000007812 */ /* 0x000fe800078ec0ff */
[----:B------:R-:W-:Y:S02]  /*55f0*/  IADD3 R0, R2, R0, R219 ;  /* 0x0000000002007210 */ /* 0x000fe40007ffe0db */
[----:B-1----:R-:W-:Y:S02]  /*5600*/  @!P0 MOV R8, R12 ;  /* 0x0000000c00088202 */ /* 0x002fe40000000f00 */
[----:B------:R-:W-:Y:S03]  /*5610*/  SHF.L.U32 R0, R0, 0x1, RZ ;  /* 0x0000000100007819 */ /* 0x000fe600000006ff */
[----:B------:R-:W-:Y:S02]  /*5620*/  @!P0 HADD2.F32 R3, -RZ, R8.H0_H0 ;  /* 0x20000008ff038230 */ /* 0x000fe40000004100 */
[----:B------:R1:W2:Y:S02]  /*5630*/  LDS.128 R36, [R0+0x6100] ;  /* 0x0061000000247984 */ /* 0x0002a40000000c00 */
[----:B-1----:R-:W-:Y:S05]  /*5640*/  IMAD.MOV.U32 R0, RZ, RZ, R4 ;  /* 0x000000ffff007224 */ /* 0x002fea00078e0004 */
[----:B------:R-:W-:Y:S05]  /*5650*/  @!P0 HADD2.F32 R2, -RZ, R0.H0_H0 ;  /* 0x20000000ff028230 */ /* 0x000fea0000004100 */
[-C--:B------:R-:W-:Y:S02]  /*5660*/  @!P0 FMUL.FTZ R0, R3, R2.reuse ;  /* 0x0000000203008220 */ /* 0x080fe40000410000 */
[----:B--2---:R-:W-:Y:S05]  /*5670*/  @!P0 IMAD.MOV.U32 R31, RZ, RZ, R36 ;  /* 0x000000ffff1f8224 */ /* 0x004fea00078e0024 */
[----:B------:R-:W-:Y:S05]  /*5680*/  @!P0 HADD2.F32 R29, -RZ, R31.H0_H0 ;  /* 0x2000001fff1d8230 */ /* 0x000fea0000004100 */
[C---:B------:R-:W-:Y:S01]  /*5690*/  @!P0 FMUL.FTZ R44, R29.reuse, R2 ;  /* 0x000000021d2c8220 */ /* 0x040fe20000410000 */
[----:B------:R-:W-:Y:S01]  /*56a0*/  @!P0 SHF.R.U64 R2, R4, 0x10, R5 ;  /* 0x0000001004028819 */ /* 0x000fe20000001205 */
[-C--:B------:R-:W-:Y:S01]  /*56b0*/  @!P0 FFMA.FTZ R0, R29, R30.reuse, R0 ;  /* 0x0000001e1d008223 */ /* 0x080fe20000010000 */
[----:B------:R-:W-:Y:S01]  /*56c0*/  @!P0 SHF.R.U64 R4, R32, 0x10, R33 ;  /* 0x0000001020048819 */ /* 0x000fe20000001221 */
[----:B------:R-:W-:Y:S01]  /*56d0*/  @!P0 FFMA.FTZ R62, R3, R30, -R44 ;  /* 0x0000001e033e8223 */ /* 0x000fe2000001082c */
[----:B------:R-:W-:Y:S01]  /*56e0*/  @!P0 HADD2.F32 R5, -RZ, R9.H0_H0 ;  /* 0x20000009ff058230 */ /* 0x000fe20000004100 */
[----:B------:R-:W-:Y:S01]  /*56f0*/  @!P0 IMAD.MOV.U32 R44, RZ, RZ, R37 ;  /* 0x000000ffff2c8224 */ /* 0x000fe200078e0025 */
[----:B------:R-:W-:Y:S01]  /*5700*/  @!P0 HADD2.F32 R2, -RZ, R2.H0_H0 ;  /* 0x20000002ff028230 */ /* 0x000fe20000004100 */
[----:B------:R-:W-:Y:S01]  /*5710*/  @!P0 MOV R9, R13 ;  /* 0x0000000d00098202 */ /* 0x000fe20000000f00 */
[----:B------:R-:W-:Y:S02]  /*5720*/  @!P0 HADD2.F32 R29, -RZ, R31.H1_H1 ;  /* 0x3000001fff1d8230 */ /* 0x000fe40000004100 */
[----:B------:R-:W-:Y:S02]  /*5730*/  @!P0 HADD2.F32 R3, -RZ, R8.H1_H1 ;  /* 0x30000008ff038230 */ /* 0x000fe40000004100 */
[----:B------:R-:W-:Y:S01]  /*5740*/  @!P0 HADD2.F32 R8, -RZ, R4.H0_H0 ;  /* 0x20000004ff088230 */ /* 0x000fe20000004100 */
[-C--:B------:R-:W-:Y:S01]  /*5750*/  @!P0 FMUL.FTZ R31, R29, R2.reuse ;  /* 0x000000021d1f8220 */ /* 0x080fe20000410000 */
[----:B------:R-:W-:Y:S01]  /*5760*/  @!P0 HADD2.F32 R30, -RZ, R44.H0_H0 ;  /* 0x2000002cff1e8230 */ /* 0x000fe20000004100 */
[C---:B------:R-:W-:Y:S01]  /*5770*/  @!P0 FMUL.FTZ R2, R3.reuse, R2 ;  /* 0x0000000203028220 */ /* 0x040fe20000410000 */
[----:B------:R-:W-:Y:S01]  /*5780*/  @!P0 HADD2.F32 R4, -RZ, R9.H0_H0 ;  /* 0x20000009ff048230 */ /* 0x000fe20000004100 */
[-C--:B------:R-:W-:Y:S01]  /*5790*/  @!P0 FFMA.FTZ R61, R3, R8.reuse, -R31 ;  /* 0x00000008033d8223 */ /* 0x080fe2000001081f */
[----:B------:R-:W-:Y:S01]  /*57a0*/  @!P0 HADD2.F32 R31, -RZ, R45.H0_H0 ;  /* 0x2000002dff1f8230 */ /* 0x000fe20000004100 */
[-C--:B------:R-:W-:Y:S01]  /*57b0*/  @!P0 FMUL.FTZ R32, R30, R5.reuse ;  /* 0x000000051e208220 */ /* 0x080fe20000410000 */
[----:B------:R-:W-:Y:S01]  /*57c0*/  @!P0 SHF.R.U32.HI R45, RZ, 0x10, R33 ;  /* 0x00000010ff2d8819 */ /* 0x000fe20000011621 */
[----:B------:R-:W-:Y:S01]  /*57d0*/  @!P0 FFMA.FTZ R2, R29, R8, R2 ;  /* 0x000000081d028223 */ /* 0x000fe20000010002 */
[----:B------:R-:W-:Y:S01]  /*57e0*/  @!P0 MOV R29, R38 ;  /* 0x00000026001d8202 */ /* 0x000fe20000000f00 */
[----:B------:R-:W-:Y:S01]  /*57f0*/  @!P0 FMUL.FTZ R3, R4, R5 ;  /* 0x0000000504038220 */ /* 0x000fe20000410000 */
[----:B------:R-:W-:Y:S01]  /*5800*/  @!P0 MOV R8, R14 ;  /* 0x0000000e00088202 */ /* 0x000fe20000000f00 */
[----:B------:R-:W-:Y:S01]  /*5810*/  IMAD.MOV.U32 R5, RZ, RZ, R6 ;  /* 0x000000ffff057224 */ /* 0x000fe200078e0006 */
[----:B------:R-:W-:Y:S01]  /*5820*/  @!P0 SHF.R.U64 R6, R6, 0x10, R7 ;  /* 0x0000001006068819 */ /* 0x000fe20000001207 */
[-C--:B------:R-:W-:Y:S02]  /*5830*/  @!P0 FFMA.FTZ R56, R4, R31.reuse, -R32 ;  /* 0x0000001f04388223 */ /* 0x080fe40000010820 */
[----:B------:R-:W-:Y:S01]  /*5840*/  IMAD.MOV.U32 R4, RZ, RZ, R34 ;  /* 0x000000ffff047224 */ /* 0x000fe200078e0022 */
[----:B------:R-:W-:Y:S01]  /*5850*/  @!P0 HADD2.F32 R5, -RZ, R5.H0_H0 ;  /* 0x20000005ff058230 */ /* 0x000fe20000004100 */
[----:B------:R-:W-:Y:S01]  /*5860*/  @!P0 FFMA.FTZ R3, R30, R31, R3 ;  /* 0x0000001f1e038223 */ /* 0x000fe20000010003 */
[--C-:B------:R-:W-:Y:S02]  /*5870*/  @!P0 HADD2.F32 R30, -RZ, R29.reuse.H0_H0 ;  /* 0x2000001dff1e8230 */ /* 0x100fe40000004100 */
[----:B------:R-:W-:Y:S02]  /*5880*/  @!P0 HADD2.F32 R31, -RZ, R4.H0_H0 ;  /* 0x20000004ff1f8230 */ /* 0x000fe40000004100 */
[----:B------:R-:W-:Y:S01]  /*5890*/  @!P0 HADD2.F32 R4, -RZ, R8.H0_H0 ;  /* 0x20000008ff048230 */ /* 0x000fe20000004100 */
[----:B------:R-:W-:Y:S01]  /*58a0*/  @!P0 FMUL.FTZ R32, R30, R5 ;  /* 0x000000051e208220 */ /* 0x000fe20000410000 */
[----:B------:R-:W-:Y:S03]  /*58b0*/  @!P0 HADD2.F32 R6, -RZ, R6.H0_H0 ;  /* 0x20000006ff068230 */ /* 0x000fe60000004100 */
[C---:B------:R-:W-:Y:S01]  /*58c0*/  @!P0 FFMA.FTZ R60, R4.reuse, R31, -R32 ;  /* 0x0000001f043c8223 */ /* 0x040fe20000010820 */
[----:B------:R-:W-:Y:S01]  /*58d0*/  @!P0 HADD2.F32 R32, -RZ, R29.H1_H1 ;  /* 0x3000001dff208230 */ /* 0x000fe20000004100 */
[----:B------:R-:W-:Y:S01]  /*58e0*/  @!P0 FMUL.FTZ R5, R4, R5 ;  /* 0x0000000504058220 */ /* 0x000fe20000410000 */
[----:B------:R-:W-:Y:S03]  /*58f0*/  @!P0 SHF.R.U64 R4, R34, 0x10, R35 ;  /* 0x0000001022048819 */ /* 0x000fe60000001223 */
[-C--:B------:R-:W-:Y:S02]  /*5900*/  @!P0 FMUL.FTZ R29, R32, R6.reuse ;  /* 0x00000006201d8220 */ /* 0x080fe40000410000 */
[----:B------:R-:W-:Y:S02]  /*5910*/  @!P0 HADD2.F32 R33, -RZ, R4.H0_H0 ;  /* 0x20000004ff218230 */ /* 0x000fe40000004100 */
[----:B------:R-:W-:Y:S02]  /*5920*/  @!P0 HADD2.F32 R4, -RZ, R8.H1_H1 ;  /* 0x30000008ff048230 */ /* 0x000fe40000004100 */
[----:B------:R-:W-:Y:S02]  /*5930*/  @!P0 HADD2.F32 R8, -RZ, R10.H0_H0 ;  /* 0x2000000aff088230 */ /* 0x000fe40000004100 */
[----:B------:R-:W-:Y:S01]  /*5940*/  @!P0 HADD2.F32 R10, -RZ, R44.H1_H1 ;  /* 0x3000002cff0a8230 */ /* 0x000fe20000004100 */
[C---:B------:R-:W-:Y:S01]  /*5950*/  @!P0 FFMA.FTZ R58, R4.reuse, R33, -R29 ;  /* 0x00000021043a8223 */ /* 0x040fe2000001081d */
[----:B------:R-:W-:Y:S01]  /*5960*/  @!P0 HADD2.F32 R29, -RZ, R45.H0_H0 ;  /* 0x2000002dff1d8230 */ /* 0x000fe20000004100 */
[----:B------:R-:W-:Y:S01]  /*5970*/  @!P0 FMUL.FTZ R6, R4, R6 ;  /* 0x0000000604068220 */ /* 0x000fe20000410000 */
[----:B------:R-:W-:Y:S01]  /*5980*/  @!P0 HADD2.F32 R4, -RZ, R9.H1_H1 ;  /* 0x30000009ff048230 */ /* 0x000fe20000004100 */
[----:B------:R-:W-:Y:S01]  /*5990*/  @!P0 FMUL.FTZ R9, R10, R8 ;  /* 0x000000080a098220 */ /* 0x000fe20000410000 */
[----:B------:R-:W-:Y:S01]  /*59a0*/  @!P0 F2FP.PACK_AB R45, R61, R62 ;  /* 0x0000003e3d2d823e */ /* 0x000fe200000000ff */
[--C-:B------:R-:W-:Y:S01]  /*59b0*/  IMAD.MOV.U32 R44, RZ, RZ, R35.reuse ;  /* 0x000000ffff2c7224 */ /* 0x100fe200078e0023 */
[----:B------:R-:W-:Y:S01]  /*59c0*/  @!P0 SHF.R.U32.HI R35, RZ, 0x10, R35 ;  /* 0x00000010ff238819 */ /* 0x000fe20000011623 */
[C---:B------:R-:W-:Y:S01]  /*59d0*/  @!P0 FFMA.FTZ R34, R4.reuse, R29, -R9 ;  /* 0x0000001d04228223 */ /* 0x040fe20000010809 */
[----:B------:R-:W-:Y:S01]  /*59e0*/  @!P0 SHF.R.U32.HI R9, RZ, 0x10, R7 ;  /* 0x00000010ff098819 */ /* 0x000fe20000011607 */
[----:B------:R-:W-:Y:S01]  /*59f0*/  @!P0 FMUL.FTZ R4, R4, R8 ;  /* 0x0000000804048220 */ /* 0x000fe20000410000 */
[----:B------:R-:W-:Y:S01]  /*5a00*/  MOV R8, R7 ;  /* 0x0000000700087202 */ /* 0x000fe20000000f00 */
[----:B------:R-:W-:Y:S01]  /*5a10*/  @!P0 IMAD.MOV.U32 R12, RZ, RZ, R45 ;  /* 0x000000ffff0c8224 */ /* 0x000fe200078e002d */
[----:B------:R-:W-:Y:S01]  /*5a20*/  @!P0 F2FP.PACK_AB R56, R34, R56 ;  /* 0x000000382238823e */ /* 0x000fe200000000ff */
[----:B------:R-:W-:Y:S01]  /*5a30*/  @!P0 IMAD.MOV.U32 R34, RZ, RZ, R39 ;  /* 0x000000ffff228224 */ /* 0x000fe200078e0027 */
[----:B------:R-:W-:Y:S01]  /*5a40*/  @!P0 HADD2.F32 R9, -RZ, R9.H0_H0 ;  /* 0x20000009ff098230 */ /* 0x000fe20000004100 */
[----:B------:R-:W-:Y:S01]  /*5a50*/  @!P0 FFMA.FTZ R4, R10, R29, R4 ;  /* 0x0000001d0a048223 */ /* 0x000fe20000010004 */
[----:B------:R-:W-:Y:S01]  /*5a60*/  @!P0 MOV R13, R56 ;  /* 0x00000038000d8202 */ /* 0x000fe20000000f00 */
[----:B------:R-:W-:Y:S01]  /*5a70*/  @!P0 HADD2.F32 R10, -RZ, R8.H0_H0 ;  /* 0x20000008ff0a8230 */ /* 0x000fe20000004100 */
[----:B------:R-:W-:Y:S01]  /*5a80*/  @!P0 MOV R8, R15 ;  /* 0x0000000f00088202 */ /* 0x000fe20000000f00 */
[----:B------:R-:W-:Y:S01]  /*5a90*/  @!P0 FFMA.FTZ R5, R30, R31, R5 ;  /* 0x0000001f1e058223 */ /* 0x000fe20000010005 */
[----:B------:R-:W-:Y:S01]  /*5aa0*/  @!P0 F2FP.PACK_AB R3, R4, R3 ;  /* 0x000000030403823e */ /* 0x000fe200000000ff */
[----:B------:R-:W-:Y:S01]  /*5ab0*/  @!P0 FFMA.FTZ R6, R32, R33, R6 ;  /* 0x0000002120068223 */ /* 0x000fe20000010006 */
[----:B------:R-:W-:Y:S02]  /*5ac0*/  @!P0 HADD2.F32 R29, -RZ, R34.H0_H0 ;  /* 0x20000022ff1d8230 */ /* 0x000fe40000004100 */
[----:B------:R-:W-:Y:S01]  /*5ad0*/  @!P0 HADD2.F32 R30, -RZ, R44.H0_H0 ;  /* 0x2000002cff1e8230 */ /* 0x000fe20000004100 */
[----:B------:R-:W-:Y:S01]  /*5ae0*/  @!P0 IMAD.MOV.U32 R37, RZ, RZ, R3 ;  /* 0x000000ffff258224 */ /* 0x000fe200078e0003 */
[----:B------:R-:W-:Y:S01]  /*5af0*/  @!P0 HADD2.F32 R7, -RZ, R8.H0_H0 ;  /* 0x20000008ff078230 */ /* 0x000fe20000004100 */
[----:B------:R-:W-:Y:S01]  /*5b00*/  @!P0 FMUL.FTZ R44, R29, R10 ;  /* 0x0000000a1d2c8220 */ /* 0x000fe20000410000 */
[----:B------:R-:W-:Y:S02]  /*5b10*/  @!P0 HADD2.F32 R31, -RZ, R34.H1_H1 ;  /* 0x30000022ff1f8230 */ /* 0x000fe40000004100 */
[----:B------:R-:W-:Y:S01]  /*5b20*/  @!P0 HADD2.F32 R8, -RZ, R8.H1_H1 ;  /* 0x30000008ff088230 */ /* 0x000fe20000004100 */
[C---:B------:R-:W-:Y:S02]  /*5b30*/  @!P0 FFMA.FTZ R44, R7.reuse, R30, -R44 ;  /* 0x0000001e072c8223 */ /* 0x040fe4000001082c */
[----:B------:R-:W-:Y:S01]  /*5b40*/  @!P0 FMUL.FTZ R7, R7, R10 ;  /* 0x0000000a07078220 */ /* 0x000fe20000410000 */
[----:B------:R-:W-:Y:S01]  /*5b50*/  @!P0 HADD2.F32 R10, -RZ, R35.H0_H0 ;  /* 0x20000023ff0a8230 */ /* 0x000fe20000004100 */
[-C--:B------:R-:W-:Y:S02]  /*5b60*/  @!P0 FMUL.FTZ R34, R31, R9.reuse ;  /* 0x000000091f228220 */ /* 0x080fe40000410000 */
[----:B------:R-:W-:Y:S02]  /*5b70*/  @!P0 FFMA.FTZ R7, R29, R30, R7 ;  /* 0x0000001e1d078223 */ /* 0x000fe40000010007 */
[----:B------:R-:W-:Y:S01]  /*5b80*/  @!P0 FFMA.FTZ R35, R8, R10, -R34 ;  /* 0x0000000a08238223 */ /* 0x000fe20000010822 */
[----:B------:R-:W-:Y:S01]  /*5b90*/  @!P0 F2FP.PACK_AB R34, R58, R60 ;  /* 0x0000003c3a22823e */ /* 0x000fe200000000ff */
[----:B------:R-:W-:Y:S01]  /*5ba0*/  @!P0 FMUL.FTZ R8, R8, R9 ;  /* 0x0000000908088220 */ /* 0x000fe20000410000 */
[----:B------:R-:W-:Y:S02]  /*5bb0*/  @!P0 F2FP.PACK_AB R9, R2, R0 ;  /* 0x000000000209823e */ /* 0x000fe400000000ff */
[----:B------:R-:W-:Y:S01]  /*5bc0*/  @!P0 F2FP.PACK_AB R2, R6, R5 ;  /* 0x000000050602823e */ /* 0x000fe200000000ff */
[----:B------:R-:W-:Y:S01]  /*5bd0*/  @!P0 FFMA.FTZ R8, R31, R10, R8 ;  /* 0x0000000a1f088223 */ /* 0x000fe20000010008 */
[----:B------:R-:W-:Y:S01]  /*5be0*/  @!P0 F2FP.PACK_AB R10, R35, R44 ;  /* 0x0000002c230a823e */ /* 0x000fe200000000ff */
[----:B------:R-:W-:Y:S01]  /*5bf0*/  @!P0 IMAD.MOV.U32 R14, RZ, RZ, R34 ;  /* 0x000000ffff0e8224 */ /* 0x000fe200078e0022 */
[----:B------:R-:W-:Y:S02]  /*5c00*/  @!P0 MOV R36, R9 ;  /* 0x0000000900248202 */ /* 0x000fe40000000f00 */
[----:B------:R-:W-:Y:S02]  /*5c10*/  @!P0 F2FP.PACK_AB R0, R8, R7 ;  /* 0x000000070800823e */ /* 0x000fe400000000ff */
[----:B------:R-:W-:Y:S02]  /*5c20*/  @!P0 MOV R15, R10 ;  /* 0x0000000a000f8202 */ /* 0x000fe40000000f00 */
[----:B------:R-:W-:Y:S02]  /*5c30*/  @!P0 MOV R38, R2 ;  /* 0x0000000200268202 */ /* 0x000fe40000000f00 */
[----:B------:R-:W-:Y:S02]  /*5c40*/  @!P0 MOV R39, R0 ;  /* 0x0000000000278202 */ /* 0x000fe40000000f00 */
[C---:B----4-:R-:W-:Y:S04]  /*5c50*/  LEA R2, P0, R77.reuse, R54, 0x1 ;  /* 0x000000364d027211 */ /* 0x050fe800078008ff */
[----:B---3--:R-:W-:Y:S02]  /*5c60*/  LEA.HI.X R3, R77, R55, R108, 0x1, P0 ;  /* 0x000000374d037211 */ /* 0x008fe400000f0c6c */
[C---:B------:R-:W-:Y:S03]  /*5c70*/  ISETP.GE.AND P0, PT, R57.reuse, c[0x0][0x1d4], PT ;  /* 0x0000750039007a0c */ /* 0x040fe60003f06270 */
[----:B------:R1:W-:Y:S10]  /*5c80*/  ST.E.128 [R2.64], R12 ;  /* 0x0000000c02007985 */ /* 0x0003f4000c101d0a */
[----:B------:R-:W-:Y:S05]  /*5c90*/  @!P0 IMAD.WIDE R4, R57, 0x2, R54 ;  /* 0x0000000239048825 */ /* 0x000fea00078e0236 */
[----:B------:R1:W-:Y:S02]  /*5ca0*/  @!P0 ST.E.128 [R4.64], R36 ;  /* 0x0000002404008985 */ /* 0x0003e4000c101d0a */
.L_x_202:
[----:B------:R-:W-:Y:S05]  /*5cb0*/  BSYNC B0 ;  /* 0x0000000000007941 */ /* 0x000fea0003800000 */
.L_x_201:
[----:B------:R-:W-:Y:S01]  /*5cc0*/  ISETP.GE.AND P0, PT, R25, c[0x0][0x1d4], PT ;  /* 0x0000750019007a0c */ /* 0x000fe20003f06270 */
[----:B------:R-:W-:Y:S01]  /*5cd0*/  @!UPT UIADD3 URZ, URZ, URZ, URZ ;  /* 0x0000003f3f3ff290 */ /* 0x000fe2000fffe03f */
[----:B------:R-:W-:Y:S11]  /*5ce0*/  BSSY B0, `(.L_x_203) ;  /* 0x0000079000007945 */ /* 0x000ff60003800000 */
[----:B------:R-:W-:-:S05]  /*5cf0*/  @P0 BRA `(.L_x_204) ;  /* 0x0000077000000947 */ /* 0x000fca0003800000 */
[----:B------:R-:W-:Y:S01]  /*5d00*/  LOP3.LUT P1, RZ, R212, 0x4, RZ, 0xc0, !PT ;  /* 0x00000004d4ff7812 */ /* 0x000fe2000782c0ff */
[----:B-1----:R-:W1:Y:S01]  /*5d10*/  LDS.128 R12, [R98+0x6100] ;  /* 0x00610000620c7984 */ /* 0x002e620000000c00 */
[----:B------:R-:W-:Y:S02]  /*5d20*/  ISETP.GE.AND P0, PT, R25, c[0x0][0x27c], PT ;  /* 0x00009f0019007a0c */ /* 0x000fe40003f06270 */
[----:B------:R-:W-:Y:S04]  /*5d30*/  SEL R0, R123, R120, !P1 ;  /* 0x000000787b007207 */ /* 0x000fe80004800000 */
[----:B------:R-:W-:Y:S04]  /*5d40*/  SHF.R.S32.HI R2, RZ, 0x1f, R0 ;  /* 0x0000001fff027819 */ /* 0x000fe80000011400 */
[----:B------:R-:W-:Y:S03]  /*5d50*/  LEA.HI R0, R2, R0, RZ, 0x4 ;  /* 0x0000000002007211 */ /* 0x000fe600078f20ff */
[--C-:B------:R-:W-:Y:S01]  /*5d60*/  @!P0 SHF.R.U64 R7, R16, 0x10, R17.reuse ;  /* 0x0000001010078819 */ /* 0x100fe20000001211 */
[--C-:B------:R-:W-:Y:S01]  /*5d70*/  @!P0 HADD2.F32 R8, -RZ, R46.reuse.H0_H0 ;  /* 0x2000002eff088230 */ /* 0x100fe20000004100 */
[----:B------:R-:W-:Y:S01]  /*5d80*/  LEA.HI.SX32 R0, R0, R113, 0x1c ;  /* 0x0000007100007211 */ /* 0x000fe200078fe2ff */
[----:B------:R-:W-:Y:S01]  /*5d90*/  @!P0 HADD2.F32 R10, -RZ, R46.H1_H1 ;  /* 0x3000002eff0a8230 */ /* 0x000fe20000004100 */
[----:B------:R-:W-:Y:S01]  /*5da0*/  @!P0 SHF.R.U32.HI R5, RZ, 0x10, R17 ;  /* 0x00000010ff058819 */ /* 0x000fe20000011611 */
[----:B------:R-:W-:Y:S01]  /*5db0*/  @!P0 HADD2.F32 R7, -RZ, R7.H0_H0 ;  /* 0x20000007ff078230 */ /* 0x000fe20000004100 */
[----:B------:R-:W-:Y:S02]  /*5dc0*/  SHF.R.S32.HI R2, RZ, 0x1f, R0 ;  /* 0x0000001fff027819 */ /* 0x000fe40000011400 */
[----:B------:R-:W-:Y:S01]  /*5dd0*/  SHF.L.U32 R36, R0, 0x3, RZ ;  /* 0x0000000300247819 */ /* 0x000fe200000006ff */
[----:B------:R-:W-:Y:S01]  /*5de0*/  @!P0 HADD2.F32 R5, -RZ, R5.H0_H0 ;  /* 0x20000005ff058230 */ /* 0x000fe20000004100 */
[----:B------:R-:W-:Y:S02]  /*5df0*/  LEA.HI R0, R2, R0, RZ, 0x3 ;  /* 0x0000000002007211 */ /* 0x000fe400078f18ff */
[--C-:B------:R-:W-:Y:S02]  /*5e00*/  @!P0 SHF.R.U32.HI R30, RZ, 0x10, R41.reuse ;  /* 0x00000010ff1e8819 */ /* 0x100fe40000011629 */
[----:B------:R-:W-:Y:S01]  /*5e10*/  @!P0 SHF.R.U64 R31, R40, 0x10, R41 ;  /* 0x00000010281f8819 */ /* 0x000fe20000001229 */
[----:B------:R-:W-:Y:S01]  /*5e20*/  IMAD.SHL.U32 R0, R0, 0x200, RZ ;  /* 0x0000020000007824 */ /* 0x000fe200078e00ff */
[----:B------:R-:W-:Y:S04]  /*5e30*/  LOP3.LUT R2, R217, 0x38, R36, 0xf8, !PT ;  /* 0x00000038d9027812 */ /* 0x000fe800078ef824 */
[----:B------:R-:W-:Y:S02]  /*5e40*/  LOP3.LUT R2, R2, R218, RZ, 0x3c, !PT ;  /* 0x000000da02027212 */ /* 0x000fe400078e3cff */
[----:B------:R-:W-:Y:S01]  /*5e50*/  LOP3.LUT R0, R0, 0x7ffff000, RZ, 0xc0, !PT ;  /* 0x7ffff00000007812 */ /* 0x000fe200078ec0ff */
[----:B-1----:R-:W-:Y:S03]  /*5e60*/  @!P0 IMAD.MOV.U32 R6, RZ, RZ, R12 ;  /* 0x000000ffff068224 */ /* 0x002fe600078e000c */
[----:B------:R-:W-:Y:S01]  /*5e70*/  IADD3 R0, R2, R0, R219 ;  /* 0x0000000002007210 */ /* 0x000fe20007ffe0db */
[----:B------:R-:W-:Y:S03]  /*5e80*/  @!P0 HADD2.F32 R2, -RZ, R11.H0_H0 ;  /* 0x2000000bff028230 */ /* 0x000fe60000004100 */
[----:B------:R-:W-:Y:S01]  /*5e90*/  SHF.L.U32 R0, R0, 0x1, RZ ;  /* 0x0000000100007819 */ /* 0x000fe200000006ff */
[----:B------:R-:W-:Y:S04]  /*5ea0*/  @!P0 HADD2.F32 R3, -RZ, R6.H0_H0 ;  /* 0x20000006ff038230 */ /* 0x000fe80000004100 */
[----:B------:R1:W2:Y:S02]  /*5eb0*/  LDS.128 R32, [R0+0x6100] ;  /* 0x0061000000207984 */ /* 0x0002a40000000c00 */
[C---:B-1----:R-:W-:Y:S02]  /*5ec0*/  @!P0 FMUL.FTZ R0, R3.reuse, R2 ;  /* 0x0000000203008220 */ /* 0x042fe40000410000 */
[----:B--2---:R-:W-:Y:S01]  /*5ed0*/  @!P0 IMAD.MOV.U32 R16, RZ, RZ, R33 ;  /* 0x000000ffff108224 */ /* 0x004fe200078e0021 */
[----:B------:R-:W-:Y:S04]  /*5ee0*/  @!P0 MOV R29, R32 ;  /* 0x00000020001d8202 */ /* 0x000fe80000000f00 */
[--C-:B------:R-:W-:Y:S02]  /*5ef0*/  @!P0 HADD2.F32 R9, -RZ, R16.reuse.H0_H0 ;  /* 0x20000010ff098230 */ /* 0x100fe40000004100 */
[----:B------:R-:W-:Y:S05]  /*5f00*/  @!P0 HADD2.F32 R4, -RZ, R29.H0_H0 ;  /* 0x2000001dff048230 */ /* 0x000fea0000004100 */
[C---:B------:R-:W-:Y:S02]  /*5f10*/  @!P0 FMUL.FTZ R2, R4.reuse, R2 ;  /* 0x0000000204028220 */ /* 0x040fe40000410000 */
[-C--:B------:R-:W-:Y:S01]  /*5f20*/  @!P0 FFMA.FTZ R0, R4, R8.reuse, R0 ;  /* 0x0000000804008223 */ /* 0x080fe20000010000 */
[----:B------:R-:W-:Y:S01]  /*5f30*/  @!P0 MOV R4, R13 ;  /* 0x0000000d00048202 */ /* 0x000fe20000000f00 */
[----:B------:R-:W-:Y:S01]  /*5f40*/  @!P0 FFMA.FTZ R38, R3, R8, -R2 ;  /* 0x0000000803268223 */ /* 0x000fe20000010802 */
[----:B------:R-:W-:Y:S02]  /*5f50*/  @!P0 HADD2.F32 R3, -RZ, R11.H1_H1 ;  /* 0x3000000bff038230 */ /* 0x000fe40000004100 */
[----:B------:R-:W-:Y:S02]  /*5f60*/  @!P0 HADD2.F32 R11, -RZ, R16.H1_H1 ;  /* 0x30000010ff0b8230 */ /* 0x000fe40000004100 */
[----:B------:R-:W-:Y:S01]  /*5f70*/  @!P0 HADD2.F32 R2, -RZ, R4.H0_H0 ;  /* 0x20000004ff028230 */ /* 0x000fe20000004100 */
[-C--:B------:R-:W-:Y:S01]  /*5f80*/  @!P0 FMUL.FTZ R8, R9, R3.reuse ;  /* 0x0000000309088220 */ /* 0x080fe20000410000 */
[----:B------:R-:W-:Y:S03]  /*5f90*/  @!P0 HADD2.F32 R16, -RZ, R30.H0_H0 ;  /* 0x2000001eff108230 */ /* 0x000fe60000004100 */
[C---:B------:R-:W-:Y:S01]  /*5fa0*/  @!P0 FFMA.FTZ R37, R2.reuse, R10, -R8 ;  /* 0x0000000a02258223 */ /* 0x040fe20000010808 */
[----:B------:R-:W-:Y:S01]  /*5fb0*/  @!P0 HADD2.F32 R8, -RZ, R29.H1_H1 ;  /* 0x3000001dff088230 */ /* 0x000fe20000004100 */
[----:B------:R-:W-:Y:S01]  /*5fc0*/  @!P0 FMUL.FTZ R3, R2, R3 ;  /* 0x0000000302038220 */ /* 0x000fe20000410000 */
[----:B------:R-:W-:Y:S01]  /*5fd0*/  @!P0 HADD2.F32 R2, -RZ, R4.H1_H1 ;  /* 0x30000004ff028230 */ /* 0x000fe20000004100 */
[-C--:B------:R-:W-:Y:S02]  /*5fe0*/  @!P0 FMUL.FTZ R4, R11, R5.reuse ;  /* 0x000000050b048220 */ /* 0x080fe40000410000 */
[----:B------:R-:W-:Y:S02]  /*5ff0*/  @!P0 IMAD.MOV.U32 R29, RZ, RZ, R34 ;  /* 0x000000ffff1d8224 */ /* 0x000fe400078e0022 */
[C---:B------:R-:W-:Y:S02]  /*6000*/  @!P0 FFMA.FTZ R17, R2.reuse, R16, -R4 ;  /* 0x0000001002118223 */ /* 0x040fe40000010804 */
[----:B------:R-:W-:Y:S01]  /*6010*/  @!P0 FMUL.FTZ R4, R2, R5 ;  /* 0x0000000502048220 */ /* 0x000fe20000410000 */
[----:B------:R-:W-:Y:S02]  /*6020*/  @!P0 HADD2.F32 R5, -RZ, R31.H0_H0 ;  /* 0x2000001fff058230 */ /* 0x000fe40000004100 */
[----:B------:R-:W-:Y:S01]  /*6030*/  @!P0 HADD2.F32 R2, -RZ, R6.H1_H1 ;  /* 0x30000006ff028230 */ /* 0x000fe20000004100 */
[----:B------:R-:W-:Y:S01]  /*6040*/  @!P0 FMUL.FTZ R6, R8, R7 ;  /* 0x0000000708068220 */ /* 0x000fe20000410000 */
[----:B------:R-:W-:Y:S03]  /*6050*/  @!P0 F2FP.PACK_AB R30, R17, R37 ;  /* 0x00000025111e823e */ /* 0x000fe600000000ff */
[C---:B------:R-:W-:Y:S02]  /*6060*/  @!P0 FFMA.FTZ R6, R2.reuse, R5, -R6 ;  /* 0x0000000502068223 */ /* 0x040fe40000010806 */
[----:B------:R-:W-:Y:S01]  /*6070*/  @!P0 FMUL.FTZ R2, R2, R7 ;  /* 0x0000000702028220 */ /* 0x000fe20000410000 */
[----:B------:R-:W-:Y:S01]  /*6080*/  @!P0 HADD2.F32 R7, -RZ, R29.H0_H0 ;  /* 0x2000001dff078230 */ /* 0x000fe20000004100 */
[----:B------:R-:W-:Y:S01]  /*6090*/  @!P0 IMAD.MOV.U32 R13, RZ, RZ, R30 ;  /* 0x000000ffff0d8224 */ /* 0x000fe200078e001e */
[----:B------:R-:W-:Y:S01]  /*60a0*/  @!P0 F2FP.PACK_AB R17, R6, R38 ;  /* 0x000000260611823e */ /* 0x000fe200000000ff */
[----:B------:R-:W-:Y:S01]  /*60b0*/  @!P0 FFMA.FTZ R2, R8, R5, R2 ;  /* 0x0000000508028223 */ /* 0x000fe20000010002 */
[--C-:B------:R-:W-:Y:S01]  /*60c0*/  @!P0 HADD2.F32 R5, -RZ, R26.reuse.H0_H0 ;  /* 0x2000001aff058230 */ /* 0x100fe20000004100 */
[----:B------:R-:W-:Y:S01]  /*60d0*/  @!P0 FFMA.FTZ R3, R9, R10, R3 ;  /* 0x0000000a09038223 */ /* 0x000fe20000010003 */
[----:B------:R-:W-:Y:S01]  /*60e0*/  @!P0 MOV R9, R14 ;  /* 0x0000000e00098202 */ /* 0x000fe20000000f00 */
[----:B------:R-:W-:Y:S01]  /*60f0*/  @!P0 FFMA.FTZ R4, R11, R16, R4 ;  /* 0x000000100b048223 */ /* 0x000fe20000010004 */
[----:B------:R-:W-:Y:S01]  /*6100*/  @!P0 HADD2.F32 R8, -RZ, R47.H0_H0 ;  /* 0x2000002fff088230 */ /* 0x000fe20000004100 */
[C---:B------:R-:W-:Y:S01]  /*6110*/  @!P0 FMUL.FTZ R11, R7.reuse, R5 ;  /* 0x00000005070b8220 */ /* 0x040fe20000410000 */
[--C-:B------:R-:W-:Y:S01]  /*6120*/  @!P0 SHF.R.U64 R16, R18, 0x10, R19.reuse ;  /* 0x0000001012108819 */ /* 0x100fe20000001213 */
[----:B------:R-:W-:Y:S01]  /*6130*/  @!P0 HADD2.F32 R6, -RZ, R9.H0_H0 ;  /* 0x20000009ff068230 */ /* 0x000fe20000004100 */
[----:B------:R-:W-:Y:S01]  /*6140*/  @!P0 MOV R12, R17 ;  /* 0x00000011000c8202 */ /* 0x000fe20000000f00 */
[----:B------:R-:W-:Y:S01]  /*6150*/  @!P0 HADD2.F32 R18, -RZ, R47.H1_H1 ;  /* 0x3000002fff128230 */ /* 0x000fe20000004100 */
[----:B------:R-:W-:Y:S01]  /*6160*/  @!P0 SHF.R.U32.HI R10, RZ, 0x10, R19 ;  /* 0x00000010ff0a8819 */ /* 0x000fe20000011613 */
[----:B------:R-:W-:Y:S01]  /*6170*/  @!P0 IMAD.MOV.U32 R19, RZ, RZ, R35 ;  /* 0x000000ffff138224 */ /* 0x000fe200078e0023 */
[----:B------:R-:W-:Y:S01]  /*6180*/  @!P0 SHF.R.U64 R30, R42, 0x10, R43 ;  /* 0x000000102a1e8819 */ /* 0x000fe2000000122b */
[----:B------:R-:W-:Y:S01]  /*6190*/  @!P0 FMUL.FTZ R5, R6, R5 ;  /* 0x0000000506058220 */ /* 0x000fe20000410000 */
[----:B------:R-:W-:Y:S01]  /*61a0*/  @!P0 F2FP.PACK_AB R3, R4, R3 ;  /* 0x000000030403823e */ /* 0x000fe200000000ff */
[-C--:B------:R-:W-:Y:S01]  /*61b0*/  @!P0 FFMA.FTZ R37, R6, R8.reuse, -R11 ;  /* 0x0000000806258223 */ /* 0x080fe2000001080b */
[--C-:B------:R-:W-:Y:S01]  /*61c0*/  @!P0 HADD2.F32 R17, -RZ, R19.reuse.H0_H0 ;  /* 0x20000013ff118230 */ /* 0x100fe20000004100 */
[----:B------:R-:W-:Y:S01]  /*61d0*/  @!P0 FFMA.FTZ R5, R7, R8, R5 ;  /* 0x0000000807058223 */ /* 0x000fe20000010005 */
[----:B------:R-:W-:Y:S01]  /*61e0*/  @!P0 MOV R8, R15 ;  /* 0x0000000f00088202 */ /* 0x000fe20000000f00 */
[----:B------:R-:W-:Y:S01]  /*61f0*/  @!P0 IMAD.MOV.U32 R33, RZ, RZ, R3 ;  /* 0x000000ffff218224 */ /* 0x000fe200078e0003 */
[----:B------:R-:W-:Y:S01]  /*6200*/  @!P0 HADD2.F32 R7, -RZ, R26.H1_H1 ;  /* 0x3000001aff078230 */ /* 0x000fe20000004100 */
[----:B------:R-:W-:Y:S01]  /*6210*/  @!P0 SHF.R.U32.HI R26, RZ, 0x10, R43 ;  /* 0x00000010ff1a8819 */ /* 0x000fe2000001162b */
[----:B------:R-:W-:Y:S02]  /*6220*/  @!P0 HADD2.F32 R11, -RZ, R10.H0_H0 ;  /* 0x2000000aff0b8230 */ /* 0x000fe40000004100 */
[----:B------:R-:W-:Y:S01]  /*6230*/  @!P0 HADD2.F32 R6, -RZ, R8.H0_H0 ;  /* 0x20000008ff068230 */ /* 0x000fe20000004100 */
[-C--:B------:R-:W-:Y:S01]  /*6240*/  @!P0 FMUL.FTZ R31, R17, R7.reuse ;  /* 0x00000007111f8220 */ /* 0x080fe20000410000 */
[----:B------:R-:W-:Y:S02]  /*6250*/  @!P0 HADD2.F32 R19, -RZ, R19.H1_H1 ;  /* 0x30000013ff138230 */ /* 0x000fe40000004100 */
[----:B------:R-:W-:Y:S01]  /*6260*/  @!P0 HADD2.F32 R26, -RZ, R26.H0_H0 ;  /* 0x2000001aff1a8230 */ /* 0x000fe20000004100 */
[C---:B------:R-:W-:Y:S01]  /*6270*/  @!P0 FFMA.FTZ R31, R6.reuse, R18, -R31 ;  /* 0x00000012061f8223 */ /* 0x040fe2000001081f */
[----:B------:R-:W-:Y:S01]  /*6280*/  @!P0 HADD2.F32 R10, -RZ, R16.H0_H0 ;  /* 0x20000010ff0a8230 */ /* 0x000fe20000004100 */
[----:B------:R-:W-:Y:S01]  /*6290*/  @!P0 FMUL.FTZ R7, R6, R7 ;  /* 0x0000000706078220 */ /* 0x000fe20000410000 */
[----:B------:R-:W-:Y:S01]  /*62a0*/  @!P0 HADD2.F32 R6, -RZ, R8.H1_H1 ;  /* 0x30000008ff068230 */ /* 0x000fe20000004100 */
[-C--:B------:R-:W-:Y:S01]  /*62b0*/  @!P0 FMUL.FTZ R8, R19, R11.reuse ;  /* 0x0000000b13088220 */ /* 0x080fe20000410000 */
[----:B------:R-:W-:Y:S03]  /*62c0*/  @!P0 HADD2.F32 R16, -RZ, R29.H1_H1 ;  /* 0x3000001dff108230 */ /* 0x000fe60000004100 */
[C---:B------:R-:W-:Y:S02]  /*62d0*/  @!P0 FFMA.FTZ R29, R6.reuse, R26, -R8 ;  /* 0x0000001a061d8223 */ /* 0x040fe40000010808 */
[----:B------:R-:W-:Y:S01]  /*62e0*/  @!P0 FMUL.FTZ R8, R6, R11 ;  /* 0x0000000b06088220 */ /* 0x000fe20000410000 */
[----:B------:R-:W-:Y:S02]  /*62f0*/  @!P0 HADD2.F32 R11, -RZ, R30.H0_H0 ;  /* 0x2000001eff0b8230 */ /* 0x000fe40000004100 */
[----:B------:R-:W-:Y:S01]  /*6300*/  @!P0 F2FP.PACK_AB R29, R29, R31 ;  /* 0x0000001f1d1d823e */ /* 0x000fe200000000ff */
[----:B------:R-:W-:Y:S01]  /*6310*/  @!P0 HADD2.F32 R6, -RZ, R9.H1_H1 ;  /* 0x30000009ff068230 */ /* 0x000fe20000004100 */
[-C--:B------:R-:W-:Y:S02]  /*6320*/  @!P0 FMUL.FTZ R9, R16, R10.reuse ;  /* 0x0000000a10098220 */ /* 0x080fe40000410000 */
[----:B------:R-:W-:Y:S02]  /*6330*/  @!P0 MOV R15, R29 ;  /* 0x0000001d000f8202 */ /* 0x000fe40000000f00 */
[C---:B------:R-:W-:Y:S02]  /*6340*/  @!P0 FFMA.FTZ R9, R6.reuse, R11, -R9 ;  /* 0x0000000b06098223 */ /* 0x040fe40000010809 */
[----:B------:R-:W-:Y:S03]  /*6350*/  @!P0 FMUL.FTZ R6, R6, R10 ;  /* 0x0000000a06068220 */ /* 0x000fe60000410000 */
[----:B------:R-:W-:Y:S01]  /*6360*/  @!P0 F2FP.PACK_AB R10, R9, R37 ;  /* 0x00000025090a823e */ /* 0x000fe200000000ff */
[----:B------:R-:W-:Y:S01]  /*6370*/  @!P0 FFMA.FTZ R6, R16, R11, R6 ;  /* 0x0000000b10068223 */ /* 0x000fe20000010006 */
[----:B------:R-:W-:Y:S01]  /*6380*/  @!P0 F2FP.PACK_AB R9, R2, R0 ;  /* 0x000000000209823e */ /* 0x000fe200000000ff */
[----:B------:R-:W-:Y:S02]  /*6390*/  @!P0 FFMA.FTZ R7, R17, R18, R7 ;  /* 0x0000001211078223 */ /* 0x000fe40000010007 */
[----:B------:R-:W-:Y:S01]  /*63a0*/  @!P0 FFMA.FTZ R8, R19, R26, R8 ;  /* 0x0000001a13088223 */ /* 0x000fe20000010008 */
[----:B------:R-:W-:Y:S01]  /*63b0*/  @!P0 F2FP.PACK_AB R2, R6, R5 ;  /* 0x000000050602823e */ /* 0x000fe200000000ff */
[----:B------:R-:W-:Y:S01]  /*63c0*/  @!P0 IMAD.MOV.U32 R14, RZ, RZ, R10 ;  /* 0x000000ffff0e8224 */ /* 0x000fe200078e000a */
[----:B------:R-:W-:Y:S02]  /*63d0*/  @!P0 MOV R32, R9 ;  /* 0x0000000900208202 */ /* 0x000fe40000000f00 */
[----:B------:R-:W-:Y:S02]  /*63e0*/  @!P0 F2FP.PACK_AB R0, R8, R7 ;  /* 0x000000070800823e */ /* 0x000fe400000000ff */
        /* <DEDUP_REMOVED lines=8> */
.L_x_204:
[----:B------:R-:W-:Y:S05]  /*6470*/  BSYNC B0 ;  /* 0x0000000000007941 */ /* 0x000fea0003800000 */
.L_x_203:
[----:B------:R-:W-:Y:S11]  /*6480*/  ISETP.GE.AND P0, PT, R24, c[0x0][0x1d4], PT ;  /* 0x0000750018007a0c */ /* 0x000ff60003f06270 */
[----:B------:R-:W-:Y:S02]  /*6490*/  @!UPT UIADD3 URZ, URZ, URZ, URZ ;  /* 0x0000003f3f3ff290 */ /* 0x000fe4000fffe03f */
[----:B------:R-:W-:-:S05]  /*64a0*/  @P0 BRA `(.L_x_188) ;  /* 0x00000a2000000947 */ /* 0x000fca0003800000 */
[----:B------:R-:W-:Y:S01]  /*64b0*/  LOP3.LUT P1, RZ, R212, 0x8, RZ, 0xc0, !PT ;  /* 0x00000008d4ff7812 */ /* 0x000fe2000782c0ff */
[----:B-1----:R-:W1:Y:S01]  /*64c0*/  LDS.128 R12, [R97+0x6100] ;  /* 0x00610000610c7984 */ /* 0x002e620000000c00 */
[----:B------:R-:W-:Y:S02]  /*64d0*/  ISETP.GE.AND P0, PT, R24, c[0x0][0x27c], PT ;  /* 0x00009f0018007a0c */ /* 0x000fe40003f06270 */
[----:B------:R-:W-:Y:S04]  /*64e0*/  SEL R0, R123, R120, !P1 ;  /* 0x000000787b007207 */ /* 0x000fe80004800000 */
[----:B------:R-:W-:Y:S04]  /*64f0*/  SHF.R.S32.HI R2, RZ, 0x1f, R0 ;  /* 0x0000001fff027819 */ /* 0x000fe80000011400 */
[----:B------:R-:W-:Y:S03]  /*6500*/  LEA.HI R0, R2, R0, RZ, 0x4 ;  /* 0x0000000002007211 */ /* 0x000fe600078f20ff */
[--C-:B------:R-:W-:Y:S01]  /*6510*/  @!P0 HADD2.F32 R8, -RZ, R52.reuse.H0_H0 ;  /* 0x20000034ff088230 */ /* 0x100fe20000004100 */
[----:B------:R-:W-:Y:S01]  /*6520*/  LEA.HI.SX32 R0, R0, R112, 0x1c ;  /* 0x0000007000007211 */ /* 0x000fe200078fe2ff */
[----:B------:R-:W-:Y:S01]  /*6530*/  @!P0 HADD2.F32 R10, -RZ, R52.H1_H1 ;  /* 0x30000034ff0a8230 */ /* 0x000fe20000004100 */
[----:B------:R-:W-:Y:S02]  /*6540*/  @!P0 SHF.R.U32.HI R6, RZ, 0x10, R21 ;  /* 0x00000010ff068819 */ /* 0x000fe40000011615 */
[----:B------:R-:W-:Y:S02]  /*6550*/  SHF.R.S32.HI R2, RZ, 0x1f, R0 ;  /* 0x0000001fff027819 */ /* 0x000fe40000011400 */
[----:B------:R-:W-:Y:S02]  /*6560*/  SHF.L.U32 R29, R0, 0x3, RZ ;  /* 0x00000003001d7819 */ /* 0x000fe400000006ff */
[----:B------:R-:W-:Y:S02]  /*6570*/  LEA.HI R0, R2, R0, RZ, 0x3 ;  /* 0x0000000002007211 */ /* 0x000fe400078f18ff */
[----:B------:R-:W-:Y:S02]  /*6580*/  LOP3.LUT R2, R217, 0x38, R29, 0xf8, !PT ;  /* 0x00000038d9027812 */ /* 0x000fe400078ef81d */
[----:B------:R-:W-:Y:S02]  /*6590*/  SHF.L.U32 R0, R0, 0x9, RZ ;  /* 0x0000000900007819 */ /* 0x000fe400000006ff */
[----:B------:R-:W-:Y:S02]  /*65a0*/  LOP3.LUT R2, R2, R218, RZ, 0x3c, !PT ;  /* 0x000000da02027212 */ /* 0x000fe400078e3cff */
[----:B------:R-:W-:Y:S02]  /*65b0*/  LOP3.LUT R0, R0, 0x7ffff000, RZ, 0xc0, !PT ;  /* 0x7ffff00000007812 */ /* 0x000fe400078ec0ff */
[----:B------:R-:W-:Y:S02]  /*65c0*/  @!P0 SHF.R.U32.HI R16, RZ, 0x10, R49 ;  /* 0x00000010ff108819 */ /* 0x000fe40000011631 */
[----:B------:R-:W-:Y:S01]  /*65d0*/  IADD3 R0, R2, R0, R219 ;  /* 0x0000000002007210 */ /* 0x000fe20007ffe0db */
[----:B------:R-:W-:Y:S01]  /*65e0*/  @!P0 HADD2.F32 R2, -RZ, R27.H0_H0 ;  /* 0x2000001bff028230 */ /* 0x000fe20000004100 */
[----:B------:R-:W-:Y:S01]  /*65f0*/  @!P0 SHF.R.U64 R7, R20, 0x10, R21 ;  /* 0x0000001014078819 */ /* 0x000fe20000001215 */
[----:B------:R-:W-:Y:S01]  /*6600*/  @!P0 HADD2.F32 R16, -RZ, R16.H0_H0 ;  /* 0x20000010ff108230 */ /* 0x000fe20000004100 */
[----:B------:R-:W-:Y:S01]  /*6610*/  @!P0 SHF.R.U64 R18, R48, 0x10, R49 ;  /* 0x0000001030128819 */ /* 0x000fe20000001231 */
[----:B------:R-:W-:Y:S01]  /*6620*/  IMAD.SHL.U32 R0, R0, 0x2, RZ ;  /* 0x0000000200007824 */ /* 0x000fe200078e00ff */
[----:B-1----:R-:W-:Y:S02]  /*6630*/  @!P0 MOV R5, R12 ;  /* 0x0000000c00058202 */ /* 0x002fe40000000f00 */
[----:B------:R-:W-:Y:S02]  /*6640*/  @!P0 SHF.R.U64 R26, R50, 0x10, R51 ;  /* 0x00000010321a8819 */ /* 0x000fe40000001233 */
[----:B------:R1:W2:Y:S01]  /*6650*/  LDS.128 R32, [R0+0x6100] ;  /* 0x0061000000207984 */ /* 0x0002a20000000c00 */
[----:B------:R-:W-:Y:S05]  /*6660*/  @!P0 HADD2.F32 R3, -RZ, R5.H0_H0 ;  /* 0x20000005ff038230 */ /* 0x000fea0000004100 */
[C---:B-1----:R-:W-:Y:S02]  /*6670*/  @!P0 FMUL.FTZ R0, R3.reuse, R2 ;  /* 0x0000000203008220 */ /* 0x042fe40000410000 */
[----:B--2---:R-:W-:Y:S01]  /*6680*/  @!P0 IMAD.MOV.U32 R17, RZ, RZ, R32 ;  /* 0x000000ffff118224 */ /* 0x004fe200078e0020 */
[----:B------:R-:W-:Y:S02]  /*6690*/  @!P0 MOV R11, R33 ;  /* 0x00000021000b8202 */ /* 0x000fe40000000f00 */
[----:B------:R-:W-:Y:S02]  /*66a0*/  @!P0 MOV R21, R34 ;  /* 0x0000002200158202 */ /* 0x000fe40000000f00 */
[----:B------:R-:W-:Y:S02]  /*66b0*/  @!P0 HADD2.F32 R4, -RZ, R17.H0_H0 ;  /* 0x20000011ff048230 */ /* 0x000fe40000004100 */
[--C-:B------:R-:W-:Y:S02]  /*66c0*/  @!P0 HADD2.F32 R9, -RZ, R11.reuse.H0_H0 ;  /* 0x2000000bff098230 */ /* 0x100fe40000004100 */
[----:B------:R-:W-:Y:S01]  /*66d0*/  @!P0 HADD2.F32 R11, -RZ, R11.H1_H1 ;  /* 0x3000000bff0b8230 */ /* 0x000fe20000004100 */
[C---:B------:R-:W-:Y:S02]  /*66e0*/  @!P0 FMUL.FTZ R2, R4.reuse, R2 ;  /* 0x0000000204028220 */ /* 0x040fe40000410000 */
[-C--:B------:R-:W-:Y:S02]  /*66f0*/  @!P0 FFMA.FTZ R0, R4, R8.reuse, R0 ;  /* 0x0000000804008223 */ /* 0x080fe40000010000 */
[----:B------:R-:W-:Y:S02]  /*6700*/  @!P0 IMAD.MOV.U32 R4, RZ, RZ, R13 ;  /* 0x000000ffff048224 */ /* 0x000fe400078e000d */
[----:B------:R-:W-:Y:S01]  /*6710*/  @!P0 FFMA.FTZ R36, R3, R8, -R2 ;  /* 0x0000000803248223 */ /* 0x000fe20000010802 */
[----:B------:R-:W-:Y:S02]  /*6720*/  @!P0 HADD2.F32 R3, -RZ, R27.H1_H1 ;  /* 0x3000001bff038230 */ /* 0x000fe40000004100 */
[----:B------:R-:W-:Y:S02]  /*6730*/  @!P0 HADD2.F32 R2, -RZ, R4.H0_H0 ;  /* 0x20000004ff028230 */ /* 0x000fe40000004100 */
[----:B------:R-:W-:Y:S01]  /*6740*/  @!P0 HADD2.F32 R8, -RZ, R6.H0_H0 ;  /* 0x20000006ff088230 */ /* 0x000fe20000004100 */
[-C--:B------:R-:W-:Y:S01]  /*6750*/  @!P0 FMUL.FTZ R19, R9, R3.reuse ;  /* 0x0000000309138220 */ /* 0x080fe20000410000 */
[----:B------:R-:W-:Y:S01]  /*6760*/  @!P0 HADD2.F32 R6, -RZ, R7.H0_H0 ;  /* 0x20000007ff068230 */ /* 0x000fe20000004100 */
[C---:B------:R-:W-:Y:S01]  /*6770*/  @!P0 FMUL.FTZ R3, R2.reuse, R3 ;  /* 0x0000000302038220 */ /* 0x040fe20000410000 */
[----:B------:R-:W-:Y:S01]  /*6780*/  @!P0 HADD2.F32 R7, -RZ, R17.H1_H1 ;  /* 0x30000011ff078230 */ /* 0x000fe20000004100 */
[----:B------:R-:W-:Y:S01]  /*6790*/  @!P0 FFMA.FTZ R20, R2, R10, -R19 ;  /* 0x0000000a02148223 */ /* 0x000fe20000010813 */
[----:B------:R-:W-:Y:S01]  /*67a0*/  @!P0 HADD2.F32 R2, -RZ, R4.H1_H1 ;  /* 0x30000004ff028230 */ /* 0x000fe20000004100 */
[----:B------:R-:W-:Y:S04]  /*67b0*/  @!P0 FMUL.FTZ R4, R11, R8 ;  /* 0x000000080b048220 */ /* 0x000fe80000410000 */
[C---:B------:R-:W-:Y:S02]  /*67c0*/  @!P0 FFMA.FTZ R19, R2.reuse, R16, -R4 ;  /* 0x0000001002138223 */ /* 0x040fe40000010804 */
[----:B------:R-:W-:Y:S01]  /*67d0*/  @!P0 FMUL.FTZ R4, R2, R8 ;  /* 0x0000000802048220 */ /* 0x000fe20000410000 */
[----:B------:R-:W-:Y:S02]  /*67e0*/  @!P0 HADD2.F32 R8, -RZ, R18.H0_H0 ;  /* 0x20000012ff088230 */ /* 0x000fe40000004100 */
[----:B------:R-:W-:Y:S01]  /*67f0*/  @!P0 HADD2.F32 R2, -RZ, R5.H1_H1 ;  /* 0x30000005ff028230 */ /* 0x000fe20000004100 */
[----:B------:R-:W-:Y:S01]  /*6800*/  @!P0 FMUL.FTZ R5, R7, R6 ;  /* 0x0000000607058220 */ /* 0x000fe20000410000 */
[----:B------:R-:W-:Y:S01]  /*6810*/  @!P0 F2FP.PACK_AB R30, R19, R20 ;  /* 0x00000014131e823e */ /* 0x000fe200000000ff */
[----:B------:R-:W-:Y:S01]  /*6820*/  @!P0 HADD2.F32 R18, -RZ, R53.H1_H1 ;  /* 0x30000035ff128230 */ /* 0x000fe20000004100 */
[----:B------:R-:W-:Y:S01]  /*6830*/  @!P0 SHF.R.U32.HI R20, RZ, 0x10, R51 ;  /* 0x00000010ff148819 */ /* 0x000fe20000011633 */
[C---:B------:R-:W-:Y:S01]  /*6840*/  @!P0 FFMA.FTZ R17, R2.reuse, R8, -R5 ;  /* 0x0000000802118223 */ /* 0x040fe20000010805 */
[----:B------:R-:W-:Y:S01]  /*6850*/  @!P0 HADD2.F32 R5, -RZ, R28.H0_H0 ;  /* 0x2000001cff058230 */ /* 0x000fe20000004100 */
[----:B------:R-:W-:Y:S01]  /*6860*/  @!P0 FMUL.FTZ R2, R2, R6 ;  /* 0x0000000602028220 */ /* 0x000fe20000410000 */
[----:B------:R-:W-:Y:S01]  /*6870*/  @!P0 MOV R19, R35 ;  /* 0x0000002300138202 */ /* 0x000fe20000000f00 */
[----:B------:R-:W-:Y:S01]  /*6880*/  @!P0 IMAD.MOV.U32 R13, RZ, RZ, R30 ;  /* 0x000000ffff0d8224 */ /* 0x000fe200078e001e */
[----:B------:R-:W-:Y:S01]  /*6890*/  @!P0 F2FP.PACK_AB R27, R17, R36 ;  /* 0x00000024111b823e */ /* 0x000fe200000000ff */
[----:B------:R-:W-:Y:S01]  /*68a0*/  @!P0 FFMA.FTZ R2, R7, R8, R2 ;  /* 0x0000000807028223 */ /* 0x000fe20000010002 */
[----:B------:R-:W-:Y:S01]  /*68b0*/  @!P0 HADD2.F32 R7, -RZ, R21.H0_H0 ;  /* 0x20000015ff078230 */ /* 0x000fe20000004100 */
[----:B------:R-:W-:Y:S01]  /*68c0*/  @!P0 FFMA.FTZ R3, R9, R10, R3 ;  /* 0x0000000a09038223 */ /* 0x000fe20000010003 */
[----:B------:R-:W-:Y:S01]  /*68d0*/  @!P0 MOV R12, R27 ;  /* 0x0000001b000c8202 */ /* 0x000fe20000000f00 */
[----:B------:R-:W-:Y:S01]  /*68e0*/  @!P0 IMAD.MOV.U32 R9, RZ, RZ, R14 ;  /* 0x000000ffff098224 */ /* 0x000fe200078e000e */
[----:B------:R-:W-:Y:S01]  /*68f0*/  @!P0 HADD2.F32 R8, -RZ, R53.H0_H0 ;  /* 0x20000035ff088230 */ /* 0x000fe20000004100 */
[----:B------:R-:W-:Y:S01]  /*6900*/  @!P0 FFMA.FTZ R4, R11, R16, R4 ;  /* 0x000000100b048223 */ /* 0x000fe20000010004 */
[--C-:B------:R-:W-:Y:S01]  /*6910*/  @!P0 SHF.R.U32.HI R10, RZ, 0x10, R23.reuse ;  /* 0x00000010ff0a8819 */ /* 0x100fe20000011617 */
[C---:B------:R-:W-:Y:S01]  /*6920*/  @!P0 FMUL.FTZ R16, R7.reuse, R5 ;  /* 0x0000000507108220 */ /* 0x040fe20000410000 */
[----:B------:R-:W-:Y:S01]  /*6930*/  @!P0 HADD2.F32 R6, -RZ, R9.H0_H0 ;  /* 0x20000009ff068230 */ /* 0x000fe20000004100 */
[----:B------:R-:W-:Y:S01]  /*6940*/  @!P0 SHF.R.U64 R11, R22, 0x10, R23 ;  /* 0x00000010160b8819 */ /* 0x000fe20000001217 */
[----:B------:R-:W-:Y:S01]  /*6950*/  @!P0 HADD2.F32 R20, -RZ, R20.H0_H0 ;  /* 0x20000014ff148230 */ /* 0x000fe20000004100 */
[----:B------:R-:W-:Y:S01]  /*6960*/  @!P0 F2FP.PACK_AB R3, R4, R3 ;  /* 0x000000030403823e */ /* 0x000fe200000000ff */
[--C-:B------:R-:W-:Y:S01]  /*6970*/  @!P0 HADD2.F32 R17, -RZ, R19.reuse.H0_H0 ;  /* 0x20000013ff118230 */ /* 0x100fe20000004100 */
[C---:B------:R-:W-:Y:S01]  /*6980*/  @!P0 FMUL.FTZ R5, R6.reuse, R5 ;  /* 0x0000000506058220 */ /* 0x040fe20000410000 */
[----:B------:R-:W-:Y:S01]  /*6990*/  @!P0 HADD2.F32 R19, -RZ, R19.H1_H1 ;  /* 0x30000013ff138230 */ /* 0x000fe20000004100 */
[-C--:B------:R-:W-:Y:S01]  /*69a0*/  @!P0 FFMA.FTZ R31, R6, R8.reuse, -R16 ;  /* 0x00000008061f8223 */ /* 0x080fe20000010810 */
[----:B------:R-:W-:Y:S01]  /*69b0*/  @!P0 HADD2.F32 R16, -RZ, R10.H0_H0 ;  /* 0x2000000aff108230 */ /* 0x000fe20000004100 */
[----:B------:R-:W-:Y:S01]  /*69c0*/  @!P0 FFMA.FTZ R5, R7, R8, R5 ;  /* 0x0000000807058223 */ /* 0x000fe20000010005 */
[----:B------:R-:W-:Y:S01]  /*69d0*/  @!P0 HADD2.F32 R10, -RZ, R11.H0_H0 ;  /* 0x2000000bff0a8230 */ /* 0x000fe20000004100 */
[----:B------:R-:W-:Y:S01]  /*69e0*/  @!P0 IMAD.MOV.U32 R8, RZ, RZ, R15 ;  /* 0x000000ffff088224 */ /* 0x000fe200078e000f */
[----:B------:R-:W-:Y:S01]  /*69f0*/  @!P0 HADD2.F32 R7, -RZ, R28.H1_H1 ;  /* 0x3000001cff078230 */ /* 0x000fe20000004100 */
[----:B------:R-:W-:Y:S01]  /*6a00*/  @!P0 IMAD.MOV.U32 R33, RZ, RZ, R3 ;  /* 0x000000ffff218224 */ /* 0x000fe200078e0003 */
[----:B------:R-:W-:Y:S02]  /*6a10*/  @!P0 HADD2.F32 R11, -RZ, R21.H1_H1 ;  /* 0x30000015ff0b8230 */ /* 0x000fe40000004100 */
[--C-:B------:R-:W-:Y:S01]  /*6a20*/  @!P0 HADD2.F32 R6, -RZ, R8.reuse.H0_H0 ;  /* 0x20000008ff068230 */ /* 0x100fe20000004100 */
[-C--:B------:R-:W-:Y:S04]  /*6a30*/  @!P0 FMUL.FTZ R22, R17, R7.reuse ;  /* 0x0000000711168220 */ /* 0x080fe80000410000 */
[C---:B------:R-:W-:Y:S02]  /*6a40*/  @!P0 FFMA.FTZ R23, R6.reuse, R18, -R22 ;  /* 0x0000001206178223 */ /* 0x040fe40000010816 */
[----:B------:R-:W-:Y:S01]  /*6a50*/  @!P0 FMUL.FTZ R7, R6, R7 ;  /* 0x0000000706078220 */ /* 0x000fe20000410000 */
[----:B------:R-:W-:Y:S01]  /*6a60*/  @!P0 HADD2.F32 R6, -RZ, R8.H1_H1 ;  /* 0x30000008ff068230 */ /* 0x000fe20000004100 */
[----:B------:R-:W-:Y:S04]  /*6a70*/  @!P0 FMUL.FTZ R8, R19, R16 ;  /* 0x0000001013088220 */ /* 0x000fe80000410000 */
[C---:B------:R-:W-:Y:S02]  /*6a80*/  @!P0 FFMA.FTZ R22, R6.reuse, R20, -R8 ;  /* 0x0000001406168223 */ /* 0x040fe40000010808 */
[----:B------:R-:W-:Y:S01]  /*6a90*/  @!P0 FMUL.FTZ R8, R6, R16 ;  /* 0x0000001006088220 */ /* 0x000fe20000410000 */
[----:B------:R-:W-:Y:S02]  /*6aa0*/  @!P0 HADD2.F32 R16, -RZ, R26.H0_H0 ;  /* 0x2000001aff108230 */ /* 0x000fe40000004100 */
[----:B------:R-:W-:Y:S01]  /*6ab0*/  @!P0 F2FP.PACK_AB R21, R22, R23 ;  /* 0x000000171615823e */ /* 0x000fe200000000ff */
[----:B------:R-:W-:Y:S01]  /*6ac0*/  @!P0 HADD2.F32 R6, -RZ, R9.H1_H1 ;  /* 0x30000009ff068230 */ /* 0x000fe20000004100 */
[----:B----4-:R-:W-:Y:S01]  /*6ad0*/  LEA R22, P1, R75, R54, 0x1 ;  /* 0x000000364b167211 */ /* 0x010fe200078208ff */
[----:B------:R-:W-:Y:S02]  /*6ae0*/  @!P0 FMUL.FTZ R9, R11, R10 ;  /* 0x0000000a0b098220 */ /* 0x000fe40000410000 */
[----:B------:R-:W-:Y:S01]  /*6af0*/  @!P0 IMAD.MOV.U32 R15, RZ, RZ, R21 ;  /* 0x000000ffff0f8224 */ /* 0x000fe200078e0015 */
[----:B---3--:R-:W-:Y:S01]  /*6b00*/  LEA.HI.X R23, R75, R55, R103, 0x1, P1 ;  /* 0x000000374b177211 */ /* 0x008fe200008f0c67 */
[C---:B------:R-:W-:Y:S02]  /*6b10*/  @!P0 FFMA.FTZ R9, R6.reuse, R16, -R9 ;  /* 0x0000001006098223 */ /* 0x040fe40000010809 */
[----:B------:R-:W-:Y:S03]  /*6b20*/  @!P0 FMUL.FTZ R6, R6, R10 ;  /* 0x0000000a06068220 */ /* 0x000fe60000410000 */
[----:B------:R-:W-:Y:S01]  /*6b30*/  @!P0 F2FP.PACK_AB R10, R9, R31 ;  /* 0x0000001f090a823e */ /* 0x000fe200000000ff */
[----:B------:R-:W-:Y:S01]  /*6b40*/  @!P0 FFMA.FTZ R6, R11, R16, R6 ;  /* 0x000000100b068223 */ /* 0x000fe20000010006 */
[----:B------:R-:W-:Y:S01]  /*6b50*/  @!P0 F2FP.PACK_AB R9, R2, R0 ;  /* 0x000000000209823e */ /* 0x000fe200000000ff */
[----:B------:R-:W-:Y:S01]  /*6b60*/  @!P0 FFMA.FTZ R7, R17, R18, R7 ;  /* 0x0000001211078223 */ /* 0x000fe20000010007 */
[----:B------:R-:W-:Y:S01]  /*6b70*/  @!P0 MOV R14, R10 ;  /* 0x0000000a000e8202 */ /* 0x000fe20000000f00 */
[----:B------:R-:W-:Y:S01]  /*6b80*/  @!P0 FFMA.FTZ R8, R19, R20, R8 ;  /* 0x0000001413088223 */ /* 0x000fe20000010008 */
[----:B------:R-:W-:Y:S02]  /*6b90*/  @!P0 F2FP.PACK_AB R2, R6, R5 ;  /* 0x000000050602823e */ /* 0x000fe400000000ff */
[----:B------:R-:W-:Y:S01]  /*6ba0*/  @!P0 MOV R32, R9 ;  /* 0x0000000900208202 */ /* 0x000fe20000000f00 */
[----:B------:R1:W-:Y:S01]  /*6bb0*/  ST.E.128 [R22.64], R12 ;  /* 0x0000000c16007985 */ /* 0x0003e2000c101d0a */
[----:B------:R-:W-:Y:S02]  /*6bc0*/  @!P0 F2FP.PACK_AB R0, R8, R7 ;  /* 0x000000070800823e */ /* 0x000fe400000000ff */
[----:B------:R-:W-:Y:S03]  /*6bd0*/  @!P0 MOV R34, R2 ;  /* 0x0000000200228202 */ /* 0x000fe60000000f00 */
[----:B------:R-:W-:Y:S01]  /*6be0*/  @!P0 IMAD.MOV.U32 R35, RZ, RZ, R0 ;  /* 0x000000ffff238224 */ /* 0x000fe200078e0000 */
[----:B------:R-:W-:Y:S11]  /*6bf0*/  ISETP.GE.AND P0, PT, R29, c[0x0][0x1d4], PT ;  /* 0x000075001d007a0c */ /* 0x000ff60003f06270 */
[----:B------:R-:W-:Y:S02]  /*6c00*/  @!UPT UIADD3 URZ, URZ, URZ, URZ ;  /* 0x0000003f3f3ff290 */ /* 0x000fe4000fffe03f */
[----:B------:R-:W-:-:S05]  /*6c10*/  @P0 BRA `(.L_x_188) ;  /* 0x000002b000000947 */ /* 0x000fca0003800000 */
[C---:B------:R-:W-:Y:S04]  /*6c20*/  LEA R2, P0, R29.reuse, R54, 0x1 ;  /* 0x000000361d027211 */ /* 0x040fe800078008ff */
[----:B------:R-:W-:Y:S05]  /*6c30*/  LEA.HI.X.SX32 R3, R29, R55, 0x1, P0 ;  /* 0x000000371d037211 */ /* 0x000fea00000f0eff */
[----:B------:R2:W-:Y:S01]  /*6c40*/  ST.E.128 [R2.64], R32 ;  /* 0x0000002002007985 */ /* 0x0005e2000c101d0a */
[----:B------:R-:W-:-:S05]  /*6c50*/  BRA `(.L_x_188) ;  /* 0x0000027000007947 */ /* 0x000fca0003800000 */
.L_x_184:
[----:B------:R1:W2:Y:S01]  /*6c60*/  SHFL.IDX PT, R3, R10, RZ, 0x1c1f ;  /* 0x001c1fff0a037589 */ /* 0x0002a200000e0000 */
[----:B------:R-:W-:Y:S03]  /*6c70*/  IMAD.IADD R0, R69, 0x1, -R66 ;  /* 0x0000000145007824 */ /* 0x000fe600078e0a42 */
[----:B------:R1:W3:Y:S02]  /*6c80*/  SHFL.IDX PT, R2, R11, RZ, 0x1c1f ;  /* 0x001c1fff0b027589 */ /* 0x0002e400000e0000 */
[----:B------:R-:W-:Y:S04]  /*6c90*/  IMNMX R65, R0, 0x40, PT ;  /* 0x0000004000417817 */ /* 0x000fe80003800200 */
[----:B------:R-:W-:Y:S11]  /*6ca0*/  ISETP.GT.AND P0, PT, R65, R209, PT ;  /* 0x000000d14100720c */ /* 0x000ff60003f04270 */
[----:B------:R-:W-:Y:S02]  /*6cb0*/  @!UPT UIADD3 URZ, URZ, URZ, URZ ;  /* 0x0000003f3f3ff290 */ /* 0x000fe4000fffe03f */
[----:B------:R-:W-:-:S05]  /*6cc0*/  @!P0 BRA `(.L_x_188) ;  /* 0x0000020000008947 */ /* 0x000fca0003800000 */
[----:B------:R-:W-:Y:S02]  /*6cd0*/  ISETP.GE.AND P1, PT, R100, c[0x0][0x1d4], PT ;  /* 0x0000750064007a0c */ /* 0x000fe40003f26270 */
[C---:B------:R-:W-:Y:S02]  /*6ce0*/  ISETP.GE.AND P3, PT, R205.reuse, c[0x0][0x1d4], PT ;  /* 0x00007500cd007a0c */ /* 0x040fe40003f66270 */
[----:B------:R-:W-:Y:S09]  /*6cf0*/  ISETP.GE.AND P2, PT, R204, c[0x0][0x1d4], PT ;  /* 0x00007500cc007a0c */ /* 0x000ff20003f46270 */
[----:B------:R-:W4:Y:S01]  /*6d00*/  @!P1 LDS.128 R12, [R200+0x6000] ;  /* 0x00600000c80c9984 */ /* 0x000f220000000c00 */
[CC--:B---3--:R-:W-:Y:S04]  /*6d10*/  @!P1 LEA R4, P0, R100.reuse, R2.reuse, 0x1 ;  /* 0x0000000264049211 */ /* 0x0c8fe800078008ff */
[-C--:B--2---:R-:W-:Y:S02]  /*6d20*/  @!P1 LEA.HI.X R5, R100, R3.reuse, R101, 0x1, P0 ;  /* 0x0000000364059211 */ /* 0x084fe400000f0c65 */
[CC--:B------:R-:W-:Y:S04]  /*6d30*/  @!P3 LEA R8, P0, R205.reuse, R2.reuse, 0x1 ;  /* 0x00000002cd08b211 */ /* 0x0c0fe800078008ff */
[-C--:B------:R-:W-:Y:S02]  /*6d40*/  @!P3 LEA.HI.X R9, R205, R3.reuse, R222, 0x1, P0 ;  /* 0x00000003cd09b211 */ /* 0x080fe400000f0cde */
[CC--:B------:R-:W-:Y:S04]  /*6d50*/  @!P2 LEA R6, P0, R204.reuse, R2.reuse, 0x1 ;  /* 0x00000002cc06a211 */ /* 0x0c0fe800078008ff */
[-C--:B------:R-:W-:Y:S02]  /*6d60*/  @!P2 LEA.HI.X R7, R204, R3.reuse, R221, 0x1, P0 ;  /* 0x00000003cc07a211 */ /* 0x080fe400000f0cdd */
[----:B------:R-:W-:Y:S11]  /*6d70*/  ISETP.GE.AND P0, PT, R25, c[0x0][0x1d4], PT ;  /* 0x0000750019007a0c */ /* 0x000ff60003f06270 */
[----:B------:R-:W-:Y:S02]  /*6d80*/  @!UPT UIADD3 URZ, URZ, URZ, URZ ;  /* 0x0000003f3f3ff290 */ /* 0x000fe4000fffe03f */
[----:B------:R-:W-:Y:S01]  /*6d90*/  @!P0 IMAD.SHL.U32 R0, R215, 0x8, RZ ;  /* 0x00000008d7008824 */ /* 0x000fe200078e00ff */
[----:B----4-:R2:W-:Y:S04]  /*6da0*/  @!P1 ST.E.128 [R4.64], R12 ;  /* 0x0000000c04009985 */ /* 0x0105e8000c101d0a */
[----:B------:R-:W3:Y:S01]  /*6db0*/  @!P0 LDS.128 R12, [R201+0x6000] ;  /* 0x00600000c90c8984 */ /* 0x000ee20000000c00 */
[--C-:B--2---:R-:W-:Y:S05]  /*6dc0*/  @!P0 IMAD.WIDE R4, R0, 0x2, R2.reuse ;  /* 0x0000000200048825 */ /* 0x104fea00078e0202 */
[----:B---3--:R2:W-:Y:S01]  /*6dd0*/  @!P0 ST.E.128 [R4.64], R12 ;  /* 0x0000000c04008985 */ /* 0x0085e2000c101d0a */
[----:B------:R-:W-:Y:S11]  /*6de0*/  ISETP.GE.AND P0, PT, R24, c[0x0][0x1d4], PT ;  /* 0x0000750018007a0c */ /* 0x000ff60003f06270 */
[----:B------:R-:W-:Y:S02]  /*6df0*/  @!UPT UIADD3 URZ, URZ, URZ, URZ ;  /* 0x0000003f3f3ff290 */ /* 0x000fe4000fffe03f */
[----:B------:R-:W3:Y:S01]  /*6e00*/  @!P0 LDS.128 R16, [R200+0x8000] ;  /* 0x00800000c8108984 */ /* 0x000ee20000000c00 */
[----:B------:R-:W-:Y:S04]  /*6e10*/  @!P0 IMAD.SHL.U32 R0, R214, 0x8, RZ ;  /* 0x00000008d6008824 */ /* 0x000fe800078e00ff */
[----:B--2---:R-:W-:Y:S05]  /*6e20*/  @!P0 IMAD.WIDE R4, R0, 0x2, R2 ;  /* 0x0000000200048825 */ /* 0x004fea00078e0202 */
[----:B---3--:R-:W-:Y:S01]  /*6e30*/  @!P0 ST.E.128 [R4.64], R16 ;  /* 0x0000001004008985 */ /* 0x008fe2000c101d0a */
[C---:B------:R-:W-:Y:S03]  /*6e40*/  ISETP.GE.AND P0, PT, R203.reuse, c[0x0][0x1d4], PT ;  /* 0x00007500cb007a0c */ /* 0x040fe60003f06270 */
[----:B------:R-:W2:Y:S10]  /*6e50*/  @!P3 LDS.128 R12, [R201+0x8000] ;  /* 0x00800000c90cb984 */ /* 0x000eb40000000c00 */
[C---:B------:R-:W-:Y:S04]  /*6e60*/  @!P0 LEA R2, P1, R203.reuse, R2, 0x1 ;  /* 0x00000002cb028211 */ /* 0x040fe800078208ff */
[----:B------:R-:W-:Y:S01]  /*6e70*/  @!P0 LEA.HI.X R3, R203, R3, R220, 0x1, P1 ;  /* 0x00000003cb038211 */ /* 0x000fe200008f0cdc */
[----:B--2---:R-:W-:Y:S04]  /*6e80*/  @!P3 ST.E.128 [R8.64], R12 ;  /* 0x0000000c0800b985 */ /* 0x004fe8000c101d0a */
[----:B-1----:R-:W1:Y:S04]  /*6e90*/  @!P2 LDS.128 R8, [R200+0xa000] ;  /* 0x00a00000c808a984 */ /* 0x002e680000000c00 */
[----:B-1----:R-:W-:Y:S04]  /*6ea0*/  @!P2 ST.E.128 [R6.64], R8 ;  /* 0x000000080600a985 */ /* 0x002fe8000c101d0a */
[----:B------:R-:W1:Y:S04]  /*6eb0*/  @!P0 LDS.128 R4, [R201+0xa000] ;  /* 0x00a00000c9048984 */ /* 0x000e680000000c00 */
[----:B-1----:R1:W-:Y:S02]  /*6ec0*/  @!P0 ST.E.128 [R2.64], R4 ;  /* 0x0000000402008985 */ /* 0x0023e4000c101d0a */
.L_x_188:
[----:B------:R-:W-:Y:S05]  /*6ed0*/  BSYNC B1 ;  /* 0x0000000000017941 */ /* 0x000fea0003800000 */
.L_x_183:
[----:B------:R-:W-:Y:S01]  /*6ee0*/  IMAD.IADD R0, R118, 0x1, -R66 ;  /* 0x0000000176007824 */ /* 0x000fe200078e0a42 */
[----:B-123--:R-:W-:Y:S01]  /*6ef0*/  LEA R2, P0, R59, R72, 0x6 ;  /* 0x000000483b027211 */ /* 0x00efe200078030ff */
[----:B-----5:R-:W-:Y:S01]  /*6f00*/  IMAD R6, R67, c[0x0][0x208], RZ ;  /* 0x0000820043067a24 */ /* 0x020fe200078e02ff */
[----:B------:R-:W-:Y:S01]  /*6f10*/  BSSY B0, `(.L_x_205) ;  /* 0x0000051000007945 */ /* 0x000fe20003800000 */
[----:B------:R-:W-:Y:S01]  /*6f20*/  IMAD.WIDE.U32 R4, R64, c[0x0][0x208], RZ ;  /* 0x0000820040047a25 */ /* 0x000fe200078e00ff */
[----:B------:R-:W-:Y:S02]  /*6f30*/  LEA.HI.X.SX32 R3, R59, R73, 0x6, P0 ;  /* 0x000000493b037211 */ /* 0x000fe400000f36ff */
[----:B------:R-:W-:Y:S01]  /*6f40*/  ISETP.GE.AND P0, PT, R0, 0x21, PT ;  /* 0x000000210000780c */ /* 0x000fe20003f06270 */
[----:B------:R-:W-:Y:S04]  /*6f50*/  IMAD R6, R64, c[0x0][0x20c], R6 ;  /* 0x0000830040067a24 */ /* 0x000fe800078e0206 */
[----:B------:R-:W-:Y:S02]  /*6f60*/  IMAD.IADD R5, R5, 0x1, R6 ;  /* 0x0000000105057824 */ /* 0x000fe400078e0206 */
[----:B------:R-:W-:Y:S02]  /*6f70*/  IMAD R6, R68, c[0x0][0x218], RZ ;  /* 0x0000860044067a24 */ /* 0x000fe400078e02ff */
[C---:B------:R-:W-:Y:S04]  /*6f80*/  IMAD.WIDE.U32 R4, R63.reuse, c[0x0][0x218], R4 ;  /* 0x000086003f047a25 */ /* 0x040fe800078e0004 */
[----:B------:R-:W-:Y:S01]  /*6f90*/  @P0 IADD3 R9, P1, R2, 0x20, RZ ;  /* 0x0000002002090810 */ /* 0x000fe20007f3e0ff */
[----:B------:R-:W-:Y:S03]  /*6fa0*/  IMAD R6, R63, c[0x0][0x21c], R6 ;  /* 0x000087003f067a24 */ /* 0x000fe600078e0206 */
[----:B------:R-:W-:Y:S02]  /*6fb0*/  @P0 IADD3.X R12, RZ, R3, RZ, P1, !PT ;  /* 0x00000003ff0c0210 */ /* 0x000fe40000ffe4ff */
[----:B------:R-:W-:Y:S04]  /*6fc0*/  IADD3 R8, P1, R90, R4, RZ ;  /* 0x000000045a087210 */ /* 0x000fe80007f3e0ff */
[----:B------:R-:W-:Y:S02]  /*6fd0*/  IADD3.X R11, R116, R5, R6, P1, !PT ;  /* 0x00000005740b7210 */ /* 0x000fe40000ffe406 */
[----:B------:R-:W-:Y:S11]  /*6fe0*/  ISETP.GE.AND P1, PT, R0, 0x1, PT ;  /* 0x000000010000780c */ /* 0x000ff60003f26270 */
[----:B------:R-:W-:Y:S02]  /*6ff0*/  @!UPT UIADD3 URZ, URZ, URZ, URZ ;  /* 0x0000003f3f3ff290 */ /* 0x000fe4000fffe03f */
[----:B------:R-:W-:Y:S01]  /*7000*/  @P1 MOV R6, R70 ;  /* 0x0000004600061202 */ /* 0x000fe20000000f00 */
[----:B------:R-:W-:Y:S02]  /*7010*/  @P1 IMAD R0, R3, c[0x0][0x258], RZ ;  /* 0x0000960003001a24 */ /* 0x000fe400078e02ff */
[----:B------:R-:W-:Y:S04]  /*7020*/  @P1 IMAD.MOV.U32 R7, RZ, RZ, R74 ;  /* 0x000000ffff071224 */ /* 0x000fe800078e004a */
[C---:B------:R-:W-:Y:S04]  /*7030*/  @P1 IMAD.WIDE.U32 R6, R2.reuse, c[0x0][0x258], R6 ;  /* 0x0000960002061a25 */ /* 0x040fe800078e0006 */
[----:B------:R-:W-:Y:S01]  /*7040*/  @P1 IMAD R2, R2, c[0x0][0x25c], R0 ;  /* 0x0000970002021a24 */ /* 0x000fe200078e0200 */
[----:B------:R-:W-:Y:S01]  /*7050*/  @P1 LEA R4, P2, R6, c[0x0][0x250], 0x1 ;  /* 0x0000940006041a11 */ /* 0x000fe200078408ff */
[----:B------:R-:W-:Y:S03]  /*7060*/  @P0 IMAD R0, R12, c[0x0][0x258], RZ ;  /* 0x000096000c000a24 */ /* 0x000fe600078e02ff */
[----:B------:R-:W-:Y:S01]  /*7070*/  @P1 IADD3 R2, R7, R2, RZ ;  /* 0x0000000207021210 */ /* 0x000fe20007ffe0ff */
[C---:B------:R-:W-:Y:S01]  /*7080*/  @P0 IMAD R0, R9.reuse, c[0x0][0x25c], R0 ;  /* 0x0000970009000a24 */ /* 0x040fe200078e0200 */
[----:B------:R-:W-:Y:S02]  /*7090*/  @P0 MOV R7, R74 ;  /* 0x0000004a00070202 */ /* 0x000fe40000000f00 */
[----:B------:R-:W-:Y:S01]  /*70a0*/  @P1 LEA.HI.X R5, R6, c[0x0][0x254], R2, 0x1, P2 ;  /* 0x0000950006051a11 */ /* 0x000fe200010f0c02 */
[----:B------:R-:W-:Y:S01]  /*70b0*/  @P0 IMAD.MOV.U32 R6, RZ, RZ, R70 ;  /* 0x000000ffff060224 */ /* 0x000fe200078e0046 */
[C---:B------:R-:W-:Y:S03]  /*70c0*/  LEA R10, P2, R8.reuse, c[0x0][0x1f8], 0x1 ;  /* 0x00007e00080a7a11 */ /* 0x040fe600078408ff */
[----:B------:R-:W-:Y:S01]  /*70d0*/  @!PT LDS RZ, [RZ] ;  /* 0x00000000fffff984 */ /* 0x000fe20000000800 */
[----:B------:R-:W-:Y:S01]  /*70e0*/  @!PT LDS RZ, [RZ] ;  /* 0x00000000fffff984 */ /* 0x000fe20000000800 */
[----:B------:R-:W-:Y:S01]  /*70f0*/  @!PT LDS RZ, [RZ] ;  /* 0x00000000fffff984 */ /* 0x000fe20000000800 */
[----:B------:R1:W-:Y:S01]  /*7100*/  @P1 LDGSTS.E.BYPASS.LTC128B.128 [R191+0x100], [R4.64], !P6 ;  /* 0x0010000004bf1fae */ /* 0x0003e2000f101d4a */
[----:B------:R-:W-:Y:S01]  /*7110*/  @P0 IMAD.WIDE.U32 R6, R9, c[0x0][0x258], R6 ;  /* 0x0000960009060a25 */ /* 0x000fe200078e0006 */
[----:B------:R-:W-:Y:S02]  /*7120*/  LEA.HI.X R11, R8, c[0x0][0x1fc], R11, 0x1, P2 ;  /* 0x00007f00080b7a11 */ /* 0x000fe400010f0c0b */
[----:B------:R1:W-:Y:S01]  /*7130*/  @P1 LDGSTS.E.BYPASS.LTC128B.128 [R191+0x2100], [R4.64+0x80], !P5 ;  /* 0x0210008004bf1fae */ /* 0x0003e2000e901d4a */
[----:B------:R-:W-:Y:S01]  /*7140*/  @P0 IMAD.IADD R0, R7, 0x1, R0 ;  /* 0x0000000107000824 */ /* 0x000fe200078e0200 */
[C---:B------:R-:W-:Y:S02]  /*7150*/  @P0 LEA R2, P2, R6.reuse, c[0x0][0x250], 0x1 ;  /* 0x0000940006020a11 */ /* 0x040fe400078408ff */
[----:B------:R1:W-:Y:S02]  /*7160*/  @P1 LDGSTS.E.BYPASS.LTC128B.128 [R191+0x4100], [R4.64+0x100], !P4 ;  /* 0x0410010004bf1fae */ /* 0x0003e4000e101d4a */
[----:B------:R-:W-:Y:S05]  /*7170*/  @P0 LEA.HI.X R3, R6, c[0x0][0x254], R0, 0x1, P2 ;  /* 0x0000950006030a11 */ /* 0x000fea00010f0c00 */
[----:B------:R2:W-:Y:S04]  /*7180*/  @P0 LDGSTS.E.BYPASS.LTC128B.128 [R191+0x1100], [R2.64], !P6 ;  /* 0x0110000002bf0fae */ /* 0x0005e8000f101d4a */
[----:B------:R2:W-:Y:S04]  /*7190*/  @P0 LDGSTS.E.BYPASS.LTC128B.128 [R191+0x3100], [R2.64+0x80], !P5 ;  /* 0x0310008002bf0fae */ /* 0x0005e8000e901d4a */
[----:B------:R2:W-:Y:S01]  /*71a0*/  @P0 LDGSTS.E.BYPASS.LTC128B.128 [R191+0x5100], [R2.64+0x100], !P4 ;  /* 0x0510010002bf0fae */ /* 0x0005e2000e101d4a */
[----:B------:R-:W-:Y:S03]  /*71b0*/  ISETP.GT.AND P0, PT, R65, R209, PT ;  /* 0x000000d14100720c */ /* 0x000fe60003f04270 */
[----:B------:R-:W0:Y:S04]  /*71c0*/  LDGDEPBAR ;  /* 0x00000000000079af */ /* 0x000e280000000000 */
[----:B--2---:R1:W2:Y:S01]  /*71d0*/  SHFL.IDX PT, R2, R10, RZ, 0x1c1f ;  /* 0x001c1fff0a027589 */ /* 0x0042a200000e0000 */
[----:B------:R-:W-:Y:S04]  /*71e0*/  DEPBAR.LE SB0, 0x0 ;  /* 0x000080000000791a */ /* 0x000fe80000000000 */
[----:B------:R1:W3:Y:S04]  /*71f0*/  SHFL.IDX PT, R3, R11, RZ, 0x1c1f ;  /* 0x001c1fff0b037589 */ /* 0x0002e800000e0000 */
[----:B------:R-:W-:Y:S06]  /*7200*/  BAR.SYNC.DEFER_BLOCKING 0x0 ;  /* 0x0000000000007b1d */ /* 0x000fec0000010000 */
[----:B------:R-:W-:-:S05]  /*7210*/  @!P0 BRA `(.L_x_206) ;  /* 0x0000020000008947 */ /* 0x000fca0003800000 */
[----:B------:R-:W-:Y:S02]  /*7220*/  ISETP.GE.AND P1, PT, R100, c[0x0][0x1d4], PT ;  /* 0x0000750064007a0c */ /* 0x000fe40003f26270 */
[C---:B------:R-:W-:Y:S02]  /*7230*/  ISETP.GE.AND P3, PT, R205.reuse, c[0x0][0x1d4], PT ;  /* 0x00007500cd007a0c */ /* 0x040fe40003f66270 */
[----:B------:R-:W-:Y:S09]  /*7240*/  ISETP.GE.AND P2, PT, R204, c[0x0][0x1d4], PT ;  /* 0x00007500cc007a0c */ /* 0x000ff20003f46270 */
[----:B------:R-:W5:Y:S01]  /*7250*/  @!P1 LDS.128 R12, [R200] ;  /* 0x00000000c80c9984 */ /* 0x000f620000000c00 */
[CC--:B-12---:R-:W-:Y:S04]  /*7260*/  @!P1 LEA R4, P0, R100.reuse, R2.reuse, 0x1 ;  /* 0x0000000264049211 */ /* 0x0c6fe800078008ff */
[-C--:B---3--:R-:W-:Y:S02]  /*7270*/  @!P1 LEA.HI.X R5, R100, R3.reuse, R101, 0x1, P0 ;  /* 0x0000000364059211 */ /* 0x088fe400000f0c65 */
[CC--:B------:R-:W-:Y:S04]  /*7280*/  @!P3 LEA R8, P0, R205.reuse, R2.reuse, 0x1 ;  /* 0x00000002cd08b211 */ /* 0x0c0fe800078008ff */
[-C--:B------:R-:W-:Y:S02]  /*7290*/  @!P3 LEA.HI.X R9, R205, R3.reuse, R222, 0x1, P0 ;  /* 0x00000003cd09b211 */ /* 0x080fe400000f0cde */
[CC--:B------:R-:W-:Y:S04]  /*72a0*/  @!P2 LEA R6, P0, R204.reuse, R2.reuse, 0x1 ;  /* 0x00000002cc06a211 */ /* 0x0c0fe800078008ff */
[-C--:B------:R-:W-:Y:S02]  /*72b0*/  @!P2 LEA.HI.X R7, R204, R3.reuse, R221, 0x1, P0 ;  /* 0x00000003cc07a211 */ /* 0x080fe400000f0cdd */
[----:B------:R-:W-:Y:S11]  /*72c0*/  ISETP.GE.AND P0, PT, R25, c[0x0][0x1d4], PT ;  /* 0x0000750019007a0c */ /* 0x000ff60003f06270 */
[----:B------:R-:W-:Y:S02]  /*72d0*/  @!UPT UIADD3 URZ, URZ, URZ, URZ ;  /* 0x0000003f3f3ff290 */ /* 0x000fe4000fffe03f */
[----:B------:R-:W-:Y:S01]  /*72e0*/  @!P0 IMAD.SHL.U32 R0, R215, 0x8, RZ ;  /* 0x00000008d7008824 */ /* 0x000fe200078e00ff */
[----:B-----5:R1:W-:Y:S04]  /*72f0*/  @!P1 ST.E.128 [R4.64], R12 ;  /* 0x0000000c04009985 */ /* 0x0203e8000c101d0a */
[----:B------:R-:W2:Y:S01]  /*7300*/  @!P0 LDS.128 R12, [R201] ;  /* 0x00000000c90c8984 */ /* 0x000ea20000000c00 */
[--C-:B-1----:R-:W-:Y:S05]  /*7310*/  @!P0 IMAD.WIDE R4, R0, 0x2, R2.reuse ;  /* 0x0000000200048825 */ /* 0x102fea00078e0202 */
[----:B--2---:R1:W-:Y:S01]  /*7320*/  @!P0 ST.E.128 [R4.64], R12 ;  /* 0x0000000c04008985 */ /* 0x0043e2000c101d0a */
[----:B------:R-:W-:Y:S11]  /*7330*/  ISETP.GE.AND P0, PT, R24, c[0x0][0x1d4], PT ;  /* 0x0000750018007a0c */ /* 0x000ff60003f06270 */
[----:B------:R-:W-:Y:S02]  /*7340*/  @!UPT UIADD3 URZ, URZ, URZ, URZ ;  /* 0x0000003f3f3ff290 */ /* 0x000fe4000fffe03f */
[----:B------:R-:W2:Y:S01]  /*7350*/  @!P0 LDS.128 R16, [R200+0x2000] ;  /* 0x00200000c8108984 */ /* 0x000ea20000000c00 */
[----:B------:R-:W-:Y:S04]  /*7360*/  @!P0 IMAD.SHL.U32 R0, R214, 0x8, RZ ;  /* 0x00000008d6008824 */ /* 0x000fe800078e00ff */
[----:B-1----:R-:W-:Y:S05]  /*7370*/  @!P0 IMAD.WIDE R4, R0, 0x2, R2 ;  /* 0x0000000200048825 */ /* 0x002fea00078e0202 */
[----:B--2---:R-:W-:Y:S01]  /*7380*/  @!P0 ST.E.128 [R4.64], R16 ;  /* 0x0000001004008985 */ /* 0x004fe2000c101d0a */
[C---:B------:R-:W-:Y:S03]  /*7390*/  ISETP.GE.AND P0, PT, R203.reuse, c[0x0][0x1d4], PT ;  /* 0x00007500cb007a0c */ /* 0x040fe60003f06270 */
[----:B------:R-:W1:Y:S10]  /*73a0*/  @!P3 LDS.128 R12, [R201+0x2000] ;  /* 0x00200000c90cb984 */ /* 0x000e740000000c00 */
[C---:B------:R-:W-:Y:S04]  /*73b0*/  @!P0 LEA R2, P1, R203.reuse, R2, 0x1 ;  /* 0x00000002cb028211 */ /* 0x040fe800078208ff */
[----:B------:R-:W-:Y:S01]  /*73c0*/  @!P0 LEA.HI.X R3, R203, R3, R220, 0x1, P1 ;  /* 0x00000003cb038211 */ /* 0x000fe200008f0cdc */
[----:B-1----:R-:W-:Y:S04]  /*73d0*/  @!P3 ST.E.128 [R8.64], R12 ;  /* 0x0000000c0800b985 */ /* 0x002fe8000c101d0a */
[----:B------:R-:W1:Y:S04]  /*73e0*/  @!P2 LDS.128 R8, [R200+0x4000] ;  /* 0x00400000c808a984 */ /* 0x000e680000000c00 */
[----:B-1----:R-:W-:Y:S04]  /*73f0*/  @!P2 ST.E.128 [R6.64], R8 ;  /* 0x000000080600a985 */ /* 0x002fe8000c101d0a */
[----:B------:R-:W1:Y:S04]  /*7400*/  @!P0 LDS.128 R4, [R201+0x4000] ;  /* 0x00400000c9048984 */ /* 0x000e680000000c00 */
[----:B-1----:R1:W-:Y:S02]  /*7410*/  @!P0 ST.E.128 [R2.64], R4 ;  /* 0x0000000402008985 */ /* 0x0023e4000c101d0a */
.L_x_206:
[----:B------:R-:W-:Y:S05]  /*7420*/  BSYNC B0 ;  /* 0x0000000000007941 */ /* 0x000fea0003800000 */
.L_x_205:
[C---:B------:R-:W-:Y:S02]  /*7430*/  ISETP.GT.AND P0, PT, R59.reuse, R96, PT ;  /* 0x000000603b00720c */ /* 0x040fe40003f04270 */
[----:B------:R-:W-:Y:S11]  /*7440*/  IADD3 R59, R59, -0x1, RZ ;  /* 0xffffffff3b3b7810 */ /* 0x000ff60007ffe0ff */
[----:B-12---:R-:W-:Y:S01]  /*7450*/  @P0 SHF.R.S32.HI R2, RZ, 0x1f, R59 ;  /* 0x0000001fff020819 */ /* 0x006fe2000001143b */
[----:B------:R-:W-:Y:S02]  /*7460*/  @P0 IMAD R0, R125, R59, RZ ;  /* 0x0000003b7d000224 */ /* 0x000fe400078e02ff */
[----:B------:R-:W-:Y:S02]  /*7470*/  @P0 IMAD.MOV.U32 R4, RZ, RZ, R80 ;  /* 0x000000ffff040224 */ /* 0x000fe400078e0050 */
[----:B------:R-:W-:Y:S02]  /*7480*/  @P0 IMAD.MOV.U32 R5, RZ, RZ, R79 ;  /* 0x000000ffff050224 */ /* 0x000fe400078e004f */
[-C--:B------:R-:W-:Y:S02]  /*7490*/  @P0 IMAD R0, R2, R130.reuse, R0 ;  /* 0x0000008202000224 */ /* 0x080fe400078e0200 */
[----:B------:R-:W-:Y:S04]  /*74a0*/  @P0 IMAD.WIDE.U32 R4, R59, R130, R4 ;  /* 0x000000823b040225 */ /* 0x000fe800078e0004 */
[----:B------:R-:W-:Y:S01]  /*74b0*/  @P0 IMAD.IADD R0, R5, 0x1, R0 ;  /* 0x0000000105000824 */ /* 0x000fe200078e0200 */
[C---:B------:R-:W-:Y:S04]  /*74c0*/  @P0 LEA R2, P1, R4.reuse, c[0x0][0x220], 0x1 ;  /* 0x0000880004020a11 */ /* 0x040fe800078208ff */
[----:B---3--:R-:W-:Y:S02]  /*74d0*/  @P0 LEA.HI.X R3, R4, c[0x0][0x224], R0, 0x1, P1 ;  /* 0x0000890004030a11 */ /* 0x008fe400008f0c00 */
[C---:B------:R-:W-:Y:S03]  /*74e0*/  @P0 LEA R4, P1, R131.reuse, R2, 0x1 ;  /* 0x0000000283040211 */ /* 0x040fe600078208ff */
[----:B------:R-:W-:Y:S01]  /*74f0*/  @!PT LDS RZ, [RZ] ;  /* 0x00000000fffff984 */ /* 0x000fe20000000800 */
[----:B------:R-:W-:Y:S01]  /*7500*/  @!PT LDS RZ, [RZ] ;  /* 0x00000000fffff984 */ /* 0x000fe20000000800 */
[----:B------:R-:W-:Y:S01]  /*7510*/  @!PT LDS RZ, [RZ] ;  /* 0x00000000fffff984 */ /* 0x000fe20000000800 */
[----:B------:R1:W-:Y:S01]  /*7520*/  @P0 LDGSTS.E.BYPASS.LTC128B.128 [R191+0x6100], [R2.64], !P6 ;  /* 0x0610000002bf0fae */ /* 0x0003e2000f101d4a */
[----:B------:R-:W-:Y:S03]  /*7530*/  @P0 LEA.HI.X R5, R131, R3, R124, 0x1, P1 ;  /* 0x0000000383050211 */ /* 0x000fe600008f0c7c */
[----:B------:R1:W-:Y:S04]  /*7540*/  @P0 LDGSTS.E.BYPASS.LTC128B.128 [R191+0x8100], [R2.64+0x80], !P5 ;  /* 0x0810008002bf0fae */ /* 0x0003e8000e901d4a */
[----:B------:R1:W-:Y:S04]  /*7550*/  @P0 LDGSTS.E.BYPASS.LTC128B.128 [R191+0xa100], [R2.64+0x100], !P4 ;  /* 0x0a10010002bf0fae */ /* 0x0003e8000e101d4a */
[----:B------:R1:W-:Y:S04]  /*7560*/  @P0 LDGSTS.E.BYPASS.LTC128B.128 [R191+0x7100], [R4.64], !P6 ;  /* 0x0710000004bf0fae */ /* 0x0003e8000f101d4a */
[----:B------:R1:W-:Y:S04]  /*7570*/  @P0 LDGSTS.E.BYPASS.LTC128B.128 [R191+0x9100], [R4.64+0x80], !P5 ;  /* 0x0910008004bf0fae */ /* 0x0003e8000e901d4a */
[----:B------:R1:W-:Y:S04]  /*7580*/  @P0 LDGSTS.E.BYPASS.LTC128B.128 [R191+0xb100], [R4.64+0x100], !P4 ;  /* 0x0b10010004bf0fae */ /* 0x0003e8000e101d4a */
[----:B------:R-:W0:Y:S01]  /*7590*/  LDGDEPBAR ;  /* 0x00000000000079af */ /* 0x000e220000000000 */
[----:B------:R-:W-:-:S05]  /*75a0*/  @P0 BRA `(.L_x_207) ;  /* 0xffffba9000000947 */ /* 0x000fca000383ffff */
[----:B------:R-:W-:Y:S01]  /*75b0*/  WARPSYNC 0xffffffff ;  /* 0xffffffff00007948 */ /* 0x000fe20003800000 */
[----:B------:R-:W-:Y:S06]  /*75c0*/  BAR.SYNC.DEFER_BLOCKING 0x0 ;  /* 0x0000000000007b1d */ /* 0x000fec0000010000 */
.L_x_182:
[----:B------:R-:W-:Y:S01]  /*75d0*/  ISETP.GE.AND P0, PT, R127, 0x1, PT ;  /* 0x000000017f00780c */ /* 0x000fe20003f06270 */
[----:B------:R-:W-:Y:S01]  /*75e0*/  BSSY B0, `(.L_x_208) ;  /* 0x000001f000007945 */ /* 0x000fe20003800000 */
[----:B------:R-:W-:-:S11]  /*75f0*/  MOV R0, RZ ;  /* 0x000000ff00007202 */ /* 0x000fd60000000f00 */
[----:B------:R-:W-:Y:S05]  /*7600*/  @!P0 BRA `(.L_x_209) ;  /* 0x000001c000008947 */ /* 0x000fea0003800000 */
[----:B-1----:R-:W-:Y:S01]  /*7610*/  IABS R2, R121 ;  /* 0x0000007900027213 */ /* 0x002fe20000000000 */
        /* <DEDUP_REMOVED lines=27> */
.L_x_209:
[----:B------:R-:W-:Y:S05]  /*77d0*/  BSYNC B0 ;  /* 0x0000000000007941 */ /* 0x000fea0003800000 */
.L_x_208:
[----:B------:R-:W-:Y:S01]  /*77e0*/  IMAD R216, R245, R0, RZ ;  /* 0x00000000f5d87224 */ /* 0x000fe200078e02ff */
[----:B------:R-:W-:Y:S01]  /*77f0*/  MOV R15, RZ ;  /* 0x000000ff000f7202 */ /* 0x000fe20000000f00 */
[----:B------:R-:W-:Y:S01]  /*7800*/  IMAD.MOV.U32 R18, RZ, RZ, RZ ;  /* 0x000000ffff127224 */ /* 0x000fe200078e00ff */
[----:B------:R-:W-:Y:S01]  /*7810*/  CS2R R50, SRZ ;  /* 0x0000000000327805 */ /* 0x000fe2000001ff00 */
[--C-:B-1----:R-:W-:Y:S01]  /*7820*/  IMAD.IADD R2, R216, 0x1, R0.reuse ;  /* 0x00000001d8027824 */ /* 0x102fe200078e0200 */
[----:B------:R-:W-:Y:S01]  /*7830*/  PRMT R0, RZ, 0x7610, R0 ;  /* 0x00007610ff007816 */ /* 0x000fe20000000000 */
        /* <DEDUP_REMOVED lines=15> */
[----:B----4-:R-:W-:Y:S01]  /*7930*/  CS2R R46, SRZ ;  /* 0x00000000002e7805 */ /* 0x010fe2000001ff00 */
        /* <DEDUP_REMOVED lines=39> */
[----:B------:R-:W-:Y:S01]  /*7bb0*/  IMAD.MOV.U32 R4, RZ, RZ, c[0x0][0x2c4] ;  /* 0x0000b100ff047624 */ /* 0x000fe200078e00ff */
[----:B------:R-:W-:Y:S02]  /*7bc0*/  SHF.R.S32.HI R0, RZ, 0x1f, R134 ;  /* 0x0000001fff007819 */ /* 0x000fe40000011486 */
[----:B------:R-:W-:Y:S02]  /*7bd0*/  ISETP.NE.U32.AND P0, PT, RZ, c[0x0][0x348], PT ;  /* 0x0000d200ff007a0c */ /* 0x000fe40003f05070 */
[----:B------:R-:W-:Y:S01]  /*7be0*/  ISETP.NE.AND P1, PT, R4, 0x1, PT ;  /* 0x000000010400780c */ /* 0x000fe20003f25270 */
[----:B------:R-:W-:Y:S01]  /*7bf0*/  IMAD R0, R0, c[0x0][0x178], RZ ;  /* 0x00005e0000007a24 */ /* 0x000fe200078e02ff */
[----:B------:R-:W-:Y:S02]  /*7c00*/  LEA R4, R237, R213, 0x7 ;  /* 0x000000d5ed047211 */ /* 0x000fe400078e38ff */
[----:B------:R-:W-:Y:S01]  /*7c10*/  LOP3.LUT R64, R238, 0xffff, RZ, 0xc0, !PT ;  /* 0x0000ffffee407812 */ /* 0x000fe200078ec0ff */
[----:B------:R-:W-:Y:S01]  /*7c20*/  IMAD R0, R134, c[0x0][0x17c], R0 ;  /* 0x00005f0086007a24 */ /* 0x000fe200078e0200 */
[----:B------:R-:W-:-:S02]  /*7c30*/  ISETP.NE.AND.EX P0, PT, RZ, c[0x0][0x34c], PT, P0 ;  /* 0x0000d300ff007a0c */ /* 0x000fc40003f05300 */
[----:B------:R-:W-:Y:S02]  /*7c40*/  ISETP.GE.AND P6, PT, R210, c[0x0][0x198], PT ;  /* 0x00006600d2007a0c */ /* 0x000fe40003fc6270 */
[----:B------:R-:W-:Y:S02]  /*7c50*/  SEL R6, R243, RZ, !P0 ;  /* 0x000000fff3067207 */ /* 0x000fe40004000000 */
[----:B------:R-:W-:Y:S01]  /*7c60*/  SEL R5, R242, RZ, !P0 ;  /* 0x000000fff2057207 */ /* 0x000fe20004000000 */
[----:B------:R-:W-:Y:S01]  /*7c70*/  @P1 IMAD.HI.U32 R7, R4, c[0x0][0x2c8], RZ ;  /* 0x0000b20004071a27 */ /* 0x000fe200078e00ff */
[----:B------:R-:W-:Y:S02]  /*7c80*/  ISETP.GE.AND P5, PT, R207, c[0x0][0x198], PT ;  /* 0x00006600cf007a0c */ /* 0x000fe40003fa6270 */
[----:B------:R-:W-:Y:S01]  /*7c90*/  ISETP.GE.AND P4, PT, R208, c[0x0][0x198], PT ;  /* 0x00006600d0007a0c */ /* 0x000fe20003f86270 */
[----:B------:R-:W-:Y:S01]  /*7ca0*/  IMAD R6, R6, c[0x0][0x1c0], RZ ;  /* 0x0000700006067a24 */ /* 0x000fe200078e02ff */
[----:B------:R-:W-:Y:S01]  /*7cb0*/  IADD3 R91, R104, -0x1, RZ ;  /* 0xffffffff685b7810 */ /* 0x000fe20007ffe0ff */
[----:B-1----:R-:W-:-:S04]  /*7cc0*/  IMAD.WIDE.U32 R2, R134, c[0x0][0x178], RZ ;  /* 0x00005e0086027a25 */ /* 0x002fc800078e00ff */
[----:B------:R-:W-:Y:S02]  /*7cd0*/  IMAD.IADD R3, R3, 0x1, R0 ;  /* 0x0000000103037824 */ /* 0x000fe400078e0200 */
[----:B------:R-:W-:Y:S01]  /*7ce0*/  IMAD.MOV.U32 R0, RZ, RZ, R4 ;  /* 0x000000ffff007224 */ /* 0x000fe200078e0004 */
[----:B------:R-:W-:Y:S01]  /*7cf0*/  @P1 SHF.R.U32.HI R0, RZ, c[0x0][0x2cc], R7 ;  /* 0x0000b300ff001a19 */ /* 0x000fe20000011607 */
[----:B------:R-:W-:-:S03]  /*7d00*/  IMAD.WIDE.U32 R2, R64, c[0x0][0x1b8], R2 ;  /* 0x00006e0040027a25 */ /* 0x000fc600078e0002 */
[----:B------:R-:W-:Y:S01]  /*7d10*/  SHF.R.S32.HI R7, RZ, 0x1f, R0 ;  /* 0x0000001fff077819 */ /* 0x000fe20000011400 */
[----:B------:R-:W-:Y:S02]  /*7d20*/  IMAD R3, R64, c[0x0][0x1bc], R3 ;  /* 0x00006f0040037a24 */ /* 0x000fe400078e0203 */
[C---:B------:R-:W-:Y:S02]  /*7d30*/  IMAD R6, R5.reuse, c[0x0][0x1c4], R6 ;  /* 0x0000710005067a24 */ /* 0x040fe400078e0206 */
        /* <DEDUP_REMOVED lines=12> */
[----:B------:R-:W-:Y:S01]  /*7e00*/  LEA R7, P0, R2, c[0x0][0x160], 0x1 ;  /* 0x0000580002077a11 */ /* 0x000fe200078008ff */
[----:B------:R-:W-:-:S03]  /*7e10*/  IMAD R4, R237, 0x80, R246 ;  /* 0x00000080ed047824 */ /* 0x000fc600078e02f6 */
[----:B------:R-:W-:-:S04]  /*7e20*/  IADD3 R0, R3, R0, RZ ;  /* 0x0000000003007210 */ /* 0x000fc80007ffe0ff */
[----:B------:R-:W-:Y:S02]  /*7e30*/  LEA.HI.X R5, R2, c[0x0][0x164], R0, 0x1, P0 ;  /* 0x0000590002057a11 */ /* 0x000fe400000f0c00 */
[----:B------:R-:W-:Y:S01]  /*7e40*/  @!P2 MOV R12, R242 ;  /* 0x000000f2000ca202 */ /* 0x000fe20000000f00 */
[----:B------:R-:W-:Y:S05]  /*7e50*/  BRA.DIV ~URZ, `(.L_x_211) ;  /* 0x00010e027f007947 */ /* 0x000fea000b800000 */
[----:B------:R1:W2:Y:S02]  /*7e60*/  SHFL.IDX PT, R6, R5, RZ, 0x181f ;  /* 0x00181fff05067589 */ /* 0x0002a400000e0000 */
.L_x_340:
[----:B------:R-:W-:Y:S05]  /*7e70*/  BRA.DIV ~URZ, `(.L_x_212) ;  /* 0x00010e527f007947 */ /* 0x000fea000b800000 */
[----:B------:R3:W4:Y:S02]  /*7e80*/  SHFL.IDX PT, R0, R7, RZ, 0x181f ;  /* 0x00181fff07007589 */ /* 0x00072400000e0000 */
.L_x_341:
[----:B------:R-:W-:Y:S01]  /*7e90*/  IMAD R34, R135, c[0x0][0x2c4], RZ ;  /* 0x0000b10087227a24 */ /* 0x000fe200078e02ff */
[----:B------:R-:W-:Y:S04]  /*7ea0*/  BSSY B0, `(.L_x_213) ;  /* 0x000000f000007945 */ /* 0x000fe80003800000 */
[----:B------:R-:W-:-:S13]  /*7eb0*/  ISETP.GE.AND P0, PT, R4, R34, PT ;  /* 0x000000220400720c */ /* 0x000fda0003f06270 */
[----:B------:R-:W-:Y:S05]  /*7ec0*/  @P0 BRA `(.L_x_214) ;  /* 0x000000c000000947 */ /* 0x000fea0003800000 */
[-C--:B----4-:R-:W-:Y:S02]  /*7ed0*/  LEA R10, P2, R210, R0.reuse, 0x1 ;  /* 0x00000000d20a7211 */ /* 0x090fe400078408ff */
[CC--:B------:R-:W-:Y:S02]  /*7ee0*/  LEA R8, P1, R207.reuse, R0.reuse, 0x1 ;  /* 0x00000000cf087211 */ /* 0x0c0fe400078208ff */
[----:B------:R-:W-:Y:S02]  /*7ef0*/  LEA R2, P0, R208, R0, 0x1 ;  /* 0x00000000d0027211 */ /* 0x000fe400078008ff */
        /* <DEDUP_REMOVED lines=9> */
.L_x_214:
[----:B------:R-:W-:Y:S05]  /*7f90*/  BSYNC B0 ;  /* 0x0000000000007941 */ /* 0x000fea0003800000 */
.L_x_213:
[----:B------:R-:W-:Y:S05]  /*7fa0*/  BRA.DIV ~URZ, `(.L_x_215) ;  /* 0x00010d827f007947 */ /* 0x000fea000b800000 */
[----:B--2---:R2:W1:Y:S04]  /*7fb0*/  SHFL.IDX PT, R6, R5, 0x1, 0x181f ;  /* 0x00381f0005067f89 */ /* 0x00446800000e0000 */
[----:B----4-:R2:W4:Y:S02]  /*7fc0*/  SHFL.IDX PT, R0, R7, 0x1, 0x181f ;  /* 0x00381f0007007f89 */ /* 0x01052400000e0000 */
.L_x_342:
[----:B------:R-:W-:Y:S01]  /*7fd0*/  IADD3 R2, R4, 0x20, RZ ;  /* 0x0000002004027810 */ /* 0x000fe20007ffe0ff */
[----:B------:R-:W-:Y:S03]  /*7fe0*/  BSSY B0, `(.L_x_216) ;  /* 0x000000f000007945 */ /* 0x000fe60003800000 */
[----:B------:R-:W-:-:S13]  /*7ff0*/  ISETP.GE.AND P0, PT, R2, R34, PT ;  /* 0x000000220200720c */ /* 0x000fda0003f06270 */
[----:B------:R-:W-:Y:S05]  /*8000*/  @P0 BRA `(.L_x_217) ;  /* 0x000000c000000947 */ /* 0x000fea0003800000 */
[-C--:B----4-:R-:W-:Y:S02]  /*8010*/  LEA R10, P2, R210, R0.reuse, 0x1 ;  /* 0x00000000d20a7211 */ /* 0x090fe400078408ff */
[CC--:B------:R-:W-:Y:S02]  /*8020*/  LEA R8, P1, R207.reuse, R0.reuse, 0x1 ;  /* 0x00000000cf087211 */ /* 0x0c0fe400078208ff */
[----:B------:R-:W-:Y:S02]  /*8030*/  LEA R2, P0, R208, R0, 0x1 ;  /* 0x00000000d0027211 */ /* 0x000fe400078008ff */
        /* <DEDUP_REMOVED lines=9> */
.L_x_217:
[----:B------:R-:W-:Y:S05]  /*80d0*/  BSYNC B0 ;  /* 0x0000000000007941 */ /* 0x000fea0003800000 */
.L_x_216:
[----:B------:R-:W-:Y:S05]  /*80e0*/  BRA.DIV ~URZ, `(.L_x_218) ;  /* 0x00010d027f007947 */ /* 0x000fea000b800000 */
[----:B-1----:R1:W2:Y:S02]  /*80f0*/  SHFL.IDX PT, R6, R5, 0x2, 0x181f ;  /* 0x00581f0005067f89 */ /* 0x0022a400000e0000 */
.L_x_343:
[----:B------:R-:W-:Y:S05]  /*8100*/  BRA.DIV ~URZ, `(.L_x_219) ;  /* 0x00010d527f007947 */ /* 0x000fea000b800000 */
[----:B----4-:R4:W1:Y:S02]  /*8110*/  SHFL.IDX PT, R0, R7, 0x2, 0x181f ;  /* 0x00581f0007007f89 */ /* 0x01086400000e0000 */
.L_x_344:
[----:B------:R-:W-:Y:S01]  /*8120*/  IADD3 R2, R4, 0x40, RZ ;  /* 0x0000004004027810 */ /* 0x000fe20007ffe0ff */
[----:B------:R-:W-:Y:S03]  /*8130*/  BSSY B0, `(.L_x_220) ;  /* 0x000000f000007945 */ /* 0x000fe60003800000 */
[----:B------:R-:W-:-:S13]  /*8140*/  ISETP.GE.AND P0, PT, R2, R34, PT ;  /* 0x000000220200720c */ /* 0x000fda0003f06270 */
[----:B------:R-:W-:Y:S05]  /*8150*/  @P0 BRA `(.L_x_221) ;  /* 0x000000c000000947 */ /* 0x000fea0003800000 */
[-C--:B-1----:R-:W-:Y:S02]  /*8160*/  LEA R10, P2, R210, R0.reuse, 0x1 ;  /* 0x00000000d20a7211 */ /* 0x082fe400078408ff */
        /* <DEDUP_REMOVED lines=11> */
.L_x_221:
[----:B------:R-:W-:Y:S05]  /*8220*/  BSYNC B0 ;  /* 0x0000000000007941 */ /* 0x000fea0003800000 */
.L_x_220:
[----:B------:R-:W-:Y:S05]  /*8230*/  BRA.DIV ~URZ, `(.L_x_222) ;  /* 0x00010c827f007947 */ /* 0x000fea000b800000 */
[----:B-12---:R-:W1:Y:S04]  /*8240*/  SHFL.IDX PT, R5, R5, 0x3, 0x181f ;  /* 0x00781f0005057f89 */ /* 0x006e6800000e0000 */
[----:B------:R2:W3:Y:S02]  /*8250*/  SHFL.IDX PT, R0, R7, 0x3, 0x181f ;  /* 0x00781f0007007f89 */ /* 0x0004e400000e0000 */
.L_x_345:
[----:B------:R-:W-:Y:S01]  /*8260*/  IADD3 R2, R4, 0x60, RZ ;  /* 0x0000006004027810 */ /* 0x000fe20007ffe0ff */
[----:B-----5:R-:W-:Y:S01]  /*8270*/  IMAD.WIDE.U32 R230, R12, c[0x0][0x2b0], RZ ;  /* 0x0000ac000ce67a25 */ /* 0x020fe200078e00ff */
[----:B------:R-:W-:-:S02]  /*8280*/  LOP3.LUT R212, R212, 0xffffffef, RZ, 0xc0, !PT ;  /* 0xffffffefd4d47812 */ /* 0x000fc400078ec0ff */
[----:B------:R-:W-:-:S13]  /*8290*/  ISETP.GE.AND P0, PT, R2, R34, PT ;  /* 0x000000220200720c */ /* 0x000fda0003f06270 */
[-C--:B---3--:R-:W-:Y:S02]  /*82a0*/  @!P0 LEA R8, P3, R210, R0.reuse, 0x1 ;  /* 0x00000000d2088211 */ /* 0x088fe400078608ff */
[CC--:B------:R-:W-:Y:S02]  /*82b0*/  @!P0 LEA R6, P2, R207.reuse, R0.reuse, 0x1 ;  /* 0x00000000cf068211 */ /* 0x0c0fe400078408ff */
[----:B------:R-:W-:Y:S02]  /*82c0*/  @!P0 LEA R2, P1, R208, R0, 0x1 ;  /* 0x00000000d0028211 */ /* 0x000fe400078208ff */
[CC--:B-1----:R-:W-:Y:S02]  /*82d0*/  @!P0 LEA.HI.X R9, R210.reuse, R5.reuse, R211, 0x1, P3 ;  /* 0x00000005d2098211 */ /* 0x0c2fe400018f0cd3 */
[----:B------:R-:W-:Y:S02]  /*82e0*/  SHF.R.S32.HI R0, RZ, 0x1f, R12 ;  /* 0x0000001fff007819 */ /* 0x000fe4000001140c */
[----:B------:R-:W-:Y:S01]  /*82f0*/  ISETP.GE.AND P3, PT, R210, c[0x0][0x1d4], PT ;  /* 0x00007500d2007a0c */ /* 0x000fe20003f66270 */
[----:B------:R-:W-:Y:S01]  /*8300*/  @!PT LDS RZ, [RZ] ;  /* 0x00000000fffff984 */ /* 0x000fe20000000800 */
[----:B------:R-:W-:Y:S01]  /*8310*/  @!PT LDS RZ, [RZ] ;  /* 0x00000000fffff984 */ /* 0x000fe20000000800 */
[----:B------:R-:W-:Y:S01]  /*8320*/  @!PT LDS RZ, [RZ] ;  /* 0x00000000fffff984 */ /* 0x000fe20000000800 */
[----:B------:R1:W-:Y:S01]  /*8330*/  @!P0 LDGSTS.E.BYPASS.LTC128B.128 [R191+0xf100], [R8.64], !P6 ;  /* 0x0f10000008bf8fae */ /* 0x0003e2000f101d4a */
[-C--:B--2-4-:R-:W-:Y:S01]  /*8340*/  @!P0 LEA.HI.X R7, R207, R5.reuse, R224, 0x1, P2 ;  /* 0x00000005cf078211 */ /* 0x094fe200010f0ce0 */
[----:B------:R-:W-:Y:S01]  /*8350*/  IMAD R0, R0, c[0x0][0x2b0], RZ ;  /* 0x0000ac0000007a24 */ /* 0x000fe200078e02ff */
[----:B------:R-:W-:-:S03]  /*8360*/  @!P0 LEA.HI.X R3, R208, R5, R223, 0x1, P1 ;  /* 0x00000005d0038211 */ /* 0x000fc600008f0cdf */
[----:B------:R1:W-:Y:S01]  /*8370*/  @!P0 LDGSTS.E.BYPASS.LTC128B.128 [R191+0x13100], [R6.64], !P5 ;  /* 0x1310000006bf8fae */ /* 0x0003e2000e901d4a */
[----:B------:R-:W-:Y:S01]  /*8380*/  ISETP.GE.AND P5, PT, R208, c[0x0][0x1d4], PT ;  /* 0x00007500d0007a0c */ /* 0x000fe20003fa6270 */
[----:B------:R-:W-:Y:S02]  /*8390*/  IMAD R0, R12, c[0x0][0x2b4], R0 ;  /* 0x0000ad000c007a24 */ /* 0x000fe400078e0200 */
[----:B------:R1:W-:Y:S01]  /*83a0*/  @!P0 LDGSTS.E.BYPASS.LTC128B.128 [R191+0x17100], [R2.64], !P4 ;  /* 0x1710000002bf8fae */ /* 0x0003e2000e101d4a */
[----:B------:R-:W-:Y:S01]  /*83b0*/  ISETP.GE.AND P4, PT, R207, c[0x0][0x1d4], PT ;  /* 0x00007500cf007a0c */ /* 0x000fe20003f86270 */
[----:B------:R-:W-:Y:S01]  /*83c0*/  IMAD.IADD R233, R231, 0x1, R0 ;  /* 0x00000001e7e97824 */ /* 0x000fe200078e0200 */
[----:B------:R-:W-:Y:S01]  /*83d0*/  @P3 LOP3.LUT R212, R212, 0x10, RZ, 0xfc, !PT ;  /* 0x00000010d4d43812 */ /* 0x000fe200078efcff */
[----:B------:R-:W0:Y:S01]  /*83e0*/  LDGDEPBAR ;  /* 0x00000000000079af */ /* 0x000e220000000000 */
[----:B------:R-:W-:Y:S01]  /*83f0*/  WARPSYNC 0xffffffff ;  /* 0xffffffff00007948 */ /* 0x000fe20003800000 */
[----:B------:R-:W-:-:S02]  /*8400*/  SEL R92, RZ, 0x10, P5 ;  /* 0x00000010ff5c7807 */ /* 0x000fc40002800000 */
[----:B------:R-:W-:Y:S01]  /*8410*/  IMAD.MOV.U32 R0, RZ, RZ, c[0x0][0x2b8] ;  /* 0x0000ae00ff007624 */ /* 0x000fe200078e00ff */
[----:B------:R-:W-:Y:S01]  /*8420*/  BAR.SYNC.DEFER_BLOCKING 0x0 ;  /* 0x0000000000007b1d */ /* 0x000fe20000010000 */
[----:B-1----:R-:W-:-:S02]  /*8430*/  IMAD R2, R91, 0x40, R213 ;  /* 0x000000405b027824 */ /* 0x002fc400078e02d5 */
[----:B------:R-:W-:Y:S01]  /*8440*/  IMAD.MOV.U32 R192, RZ, RZ, RZ ;  /* 0x000000ffffc07224 */ /* 0x000fe200078e00ff */
[----:B------:R-:W-:Y:S02]  /*8450*/  ISETP.NE.AND P6, PT, R0, 0x1, PT ;  /* 0x000000010000780c */ /* 0x000fe40003fc5270 */
[C---:B------:R-:W-:Y:S01]  /*8460*/  ISETP.GE.AND P0, PT, R2.reuse, R127, PT ;  /* 0x0000007f0200720c */ /* 0x040fe20003f06270 */
[----:B------:R-:W-:-:S03]  /*8470*/  IMAD.IADD R2, R2, 0x1, R234 ;  /* 0x0000000102027824 */ /* 0x000fc600078e02ea */
[----:B------:R-:W-:Y:S01]  /*8480*/  ISETP.GT.OR P0, PT, R213, 0x3f, P0 ;  /* 0x0000003fd500780c */ /* 0x000fe20000704670 */
[----:B------:R-:W-:-:S06]  /*8490*/  IMAD.MOV.U32 R0, RZ, RZ, R2 ;  /* 0x000000ffff007224 */ /* 0x000fcc00078e0002 */
[----:B------:R-:W-:-:S05]  /*84a0*/  @P6 IMAD.HI.U32 R3, R2, c[0x0][0x2bc], RZ ;  /* 0x0000af0002036a27 */ /* 0x000fca00078e00ff */
[----:B------:R-:W-:-:S04]  /*84b0*/  @P6 SHF.R.U32.HI R0, RZ, c[0x0][0x2c0], R3 ;  /* 0x0000b000ff006a19 */ /* 0x000fc80000011603 */
[----:B------:R-:W-:-:S04]  /*84c0*/  @!P0 IADD3 R3, P1, R0, R230, RZ ;  /* 0x000000e600038210 */ /* 0x000fc80007f3e0ff */
[----:B------:R-:W-:Y:S02]  /*84d0*/  @!P0 LEA.HI.X.SX32 R5, R0, R233, 0x1, P1 ;  /* 0x000000e900058211 */ /* 0x000fe400008f0eff */
[----:B------:R-:W-:-:S04]  /*84e0*/  @!P0 LEA R4, P1, R3, c[0x0][0x2a0], 0x2 ;  /* 0x0000a80003048a11 */ /* 0x000fc800078210ff */
[----:B------:R-:W-:-:S05]  /*84f0*/  @!P0 LEA.HI.X R5, R3, c[0x0][0x2a4], R5, 0x2, P1 ;  /* 0x0000a90003058a11 */ /* 0x000fca00008f1405 */
[----:B------:R-:W2:Y:S01]  /*8500*/  @!P0 LDG.E R192, [R4.64] ;  /* 0x0000000a04c08981 */ /* 0x000ea2000c1e1900 */
[----:B------:R-:W-:Y:S02]  /*8510*/  IMAD.MOV R0, RZ, RZ, -R0 ;  /* 0x000000ffff007224 */ /* 0x000fe400078e0a00 */
[----:B------:R-:W-:-:S04]  /*8520*/  IMAD.WIDE.U32 R228, R64, c[0x0][0x1e8], RZ ;  /* 0x00007a0040e47a25 */ /* 0x000fc800078e00ff */
[----:B------:R-:W-:Y:S02]  /*8530*/  IMAD R194, R0, c[0x0][0x2b8], R2 ;  /* 0x0000ae0000c27a24 */ /* 0x000fe400078e0202 */
[----:B------:R-:W-:Y:S02]  /*8540*/  IMAD R232, R64, c[0x0][0x1ec], R229 ;  /* 0x00007b0040e87a24 */ /* 0x000fe400078e02e5 */
[----:B------:R-:W-:Y:S01]  /*8550*/  IMAD.WIDE.U32 R2, R194, c[0x0][0x1e0], RZ ;  /* 0x00007800c2027a25 */ /* 0x000fe200078e00ff */
[----:B------:R-:W-:-:S03]  /*8560*/  SHF.R.S32.HI R65, RZ, 0x1f, R194 ;  /* 0x0000001fff417819 */ /* 0x000fc600000114c2 */
[----:B------:R-:W-:Y:S02]  /*8570*/  IMAD R127, R91, -0x40, R127 ;  /* 0xffffffc05b7f7824 */ /* 0x000fe400078e027f */
[----:B------:R-:W-:Y:S02]  /*8580*/  IMAD R0, R65, c[0x0][0x1e0], RZ ;  /* 0x0000780041007a24 */ /* 0x000fe400078e02ff */
[----:B------:R-:W-:Y:S02]  /*8590*/  IMAD.IADD R56, R127, 0x1, -R246 ;  /* 0x000000017f387824 */ /* 0x000fe400078e0af6 */
[----:B------:R-:W-:-:S03]  /*85a0*/  IMAD R0, R194, c[0x0][0x1e4], R0 ;  /* 0x00007900c2007a24 */ /* 0x000fc600078e0200 */
[C---:B------:R-:W-:Y:S01]  /*85b0*/  ISETP.GE.AND P2, PT, R56.reuse, 0x1, PT ;  /* 0x000000013800780c */ /* 0x040fe20003f46270 */
[----:B------:R-:W-:Y:S01]  /*85c0*/  IMAD.IADD R3, R3, 0x1, R0 ;  /* 0x0000000103037824 */ /* 0x000fe200078e0200 */
[----:B------:R-:W-:Y:S02]  /*85d0*/  ISETP.GE.AND P1, PT, R56, 0x21, PT ;  /* 0x000000213800780c */ /* 0x000fe40003f26270 */
[----:B--2---:R-:W-:Y:S01]  /*85e0*/  SHF.R.S32.HI R66, RZ, 0x1f, R192 ;  /* 0x0000001fff427819 */ /* 0x004fe200000114c0 */
[----:B------:R-:W-:-:S04]  /*85f0*/  IMAD.WIDE.U32 R2, R192, c[0x0][0x1f0], R2 ;  /* 0x00007c00c0027a25 */ /* 0x000fc800078e0002 */
[----:B------:R-:W-:Y:S01]  /*8600*/  IMAD R0, R66, c[0x0][0x1f0], RZ ;  /* 0x00007c0042007a24 */ /* 0x000fe200078e02ff */
[----:B------:R-:W-:-:S03]  /*8610*/  IADD3 R2, P0, R2, R228, RZ ;  /* 0x000000e402027210 */ /* 0x000fc60007f1e0ff */
[----:B------:R-:W-:-:S05]  /*8620*/  IMAD R0, R192, c[0x0][0x1f4], R0 ;  /* 0x00007d00c0007a24 */ /* 0x000fca00078e0200 */
[----:B------:R-:W-:Y:S02]  /*8630*/  IADD3.X R3, R232, R3, R0, P0, !PT ;  /* 0x00000003e8037210 */ /* 0x000fe400007fe400 */
[----:B------:R-:W-:-:S04]  /*8640*/  LEA R0, P0, R2, c[0x0][0x1c8], 0x1 ;  /* 0x0000720002007a11 */ /* 0x000fc800078008ff */
[----:B------:R-:W-:Y:S02]  /*8650*/  LEA.HI.X R2, R2, c[0x0][0x1cc], R3, 0x1, P0 ;  /* 0x0000730002027a11 */ /* 0x000fe400000f0c03 */
[----:B------:R-:W1:Y:S04]  /*8660*/  SHFL.IDX PT, R3, R0, RZ, 0x181f ;  /* 0x00181fff00037589 */ /* 0x000e6800000e0000 */
[----:B------:R-:W2:Y:S04]  /*8670*/  SHFL.IDX PT, R4, R2, RZ, 0x181f ;  /* 0x00181fff02047589 */ /* 0x000ea800000e0000 */
[----:B------:R-:W3:Y:S04]  /*8680*/  SHFL.IDX PT, R0, R0, 0x1, 0x181f ;  /* 0x00381f0000007f89 */ /* 0x000ee800000e0000 */
[----:B------:R-:W4:Y:S01]  /*8690*/  SHFL.IDX PT, R2, R2, 0x1, 0x181f ;  /* 0x00381f0002027f89 */ /* 0x000f2200000e0000 */
[----:B-1----:R-:W-:-:S04]  /*86a0*/  @P2 LEA R14, P0, R210, R3, 0x1 ;  /* 0x00000003d20e2211 */ /* 0x002fc800078008ff */
[----:B--2---:R-:W-:Y:S02]  /*86b0*/  @P2 LEA.HI.X R15, R210, R4, R211, 0x1, P0 ;  /* 0x00000004d20f2211 */ /* 0x004fe400000f0cd3 */
[----:B------:R-:W-:-:S03]  /*86c0*/  @P2 LEA R12, P0, R207, R3, 0x1 ;  /* 0x00000003cf0c2211 */ /* 0x000fc600078008ff */
[----:B------:R1:W-:Y:S01]  /*86d0*/  @P2 LDGSTS.E.BYPASS.LTC128B.128 [R191+0x6100], [R14.64], !P3 ;  /* 0x061000000ebf2fae */ /* 0x0003e2000d901d4a */
[----:B------:R-:W-:Y:S02]  /*86e0*/  @P2 LEA.HI.X R13, R207, R4, R224, 0x1, P0 ;  /* 0x00000004cf0d2211 */ /* 0x000fe400000f0ce0 */
[----:B------:R-:W-:-:S03]  /*86f0*/  @P2 LEA R10, P0, R208, R3, 0x1 ;  /* 0x00000003d00a2211 */ /* 0x000fc600078008ff */
[----:B------:R1:W-:Y:S01]  /*8700*/  @P2 LDGSTS.E.BYPASS.LTC128B.128 [R191+0x8100], [R12.64], !P4 ;  /* 0x081000000cbf2fae */ /* 0x0003e2000e101d4a */
[----:B------:R-:W-:Y:S02]  /*8710*/  @P2 LEA.HI.X R11, R208, R4, R223, 0x1, P0 ;  /* 0x00000004d00b2211 */ /* 0x000fe400000f0cdf */
[----:B---3--:R-:W-:-:S03]  /*8720*/  @P1 LEA R8, P0, R210, R0, 0x1 ;  /* 0x00000000d2081211 */ /* 0x008fc600078008ff */
[----:B------:R1:W-:Y:S01]  /*8730*/  @P2 LDGSTS.E.BYPASS.LTC128B.128 [R191+0xa100], [R10.64], !P5 ;  /* 0x0a1000000abf2fae */ /* 0x0003e2000e901d4a */
[----:B----4-:R-:W-:Y:S02]  /*8740*/  @P1 LEA.HI.X R9, R210, R2, R211, 0x1, P0 ;  /* 0x00000002d2091211 */ /* 0x010fe400000f0cd3 */
[----:B------:R-:W-:-:S03]  /*8750*/  @P1 LEA R6, P0, R207, R0, 0x1 ;  /* 0x00000000cf061211 */ /* 0x000fc600078008ff */
[----:B------:R1:W-:Y:S01]  /*8760*/  @P1 LDGSTS.E.BYPASS.LTC128B.128 [R191+0x7100], [R8.64], !P3 ;  /* 0x0710000008bf1fae */ /* 0x0003e2000d901d4a */
[----:B------:R-:W-:Y:S02]  /*8770*/  @P1 LEA.HI.X R7, R207, R2, R224, 0x1, P0 ;  /* 0x00000002cf071211 */ /* 0x000fe400000f0ce0 */
[----:B------:R-:W-:-:S03]  /*8780*/  @P1 LEA R4, P0, R208, R0, 0x1 ;  /* 0x00000000d0041211 */ /* 0x000fc600078008ff */
[----:B------:R1:W-:Y:S01]  /*8790*/  @P1 LDGSTS.E.BYPASS.LTC128B.128 [R191+0x9100], [R6.64], !P4 ;  /* 0x0910000006bf1fae */ /* 0x0003e2000e101d4a */
[----:B------:R-:W-:Y:S02]  /*87a0*/  @P1 LEA.HI.X R5, R208, R2, R223, 0x1, P0 ;  /* 0x00000002d0051211 */ /* 0x000fe400000f0cdf */
[----:B------:R-:W-:-:S03]  /*87b0*/  ISETP.LT.AND P0, PT, RZ, c[0x0][0x27c], PT ;  /* 0x00009f00ff007a0c */ /* 0x000fc60003f01270 */
[----:B------:R1:W-:Y:S04]  /*87c0*/  @P1 LDGSTS.E.BYPASS.LTC128B.128 [R191+0xb100], [R4.64], !P5 ;  /* 0x0b10000004bf1fae */ /* 0x0003e8000e901d4a */
[----:B------:R-:W0:Y:S06]  /*87d0*/  LDGDEPBAR ;  /* 0x00000000000079af */ /* 0x000e2c0000000000 */
[----:B------:R-:W-:Y:S05]  /*87e0*/  @P0 BRA `(.L_x_223) ;  /* 0x0000002000000947 */ /* 0x000fea0003800000 */
[----:B------:R-:W-:-:S04]  /*87f0*/  DEPBAR.LE SB0, 0x1 ;  /* 0x000080400000791a */ /* 0x000fc80000000000 */
[----:B------:R-:W-:Y:S05]  /*8800*/  BRA `(.L_x_224) ;  /* 0x0000577000007947 */ /* 0x000fea0003800000 */
.L_x_223:
[----:B------:R-:W-:Y:S01]  /*8810*/  SHF.R.S32.HI R0, RZ, 0x1f, R126 ;  /* 0x0000001fff007819 */ /* 0x000fe2000001147e */
[----:B------:R-:W-:Y:S01]  /*8820*/  ULDC.U8 UR4, c[0x0][0x298] ;  /* 0x0000a60000047ab9 */ /* 0x000fe20000000000 */
[----:B------:R-:W-:Y:S01]  /*8830*/  IMAD.WIDE.U32 R2, R126, c[0x0][0x280], RZ ;  /* 0x0000a0007e027a25 */ /* 0x000fe200078e00ff */
[----:B------:R-:W-:Y:S01]  /*8840*/  ISETP.NE.AND P2, PT, RZ, UR4, PT ;  /* 0x00000004ff007c0c */ /* 0x000fe2000bf45270 */
[----:B------:R-:W-:Y:S02]  /*8850*/  BSSY B2, `(.L_x_224) ;  /* 0x0000572000027945 */ /* 0x000fe40003800000 */
[----:B-1----:R-:W-:Y:S01]  /*8860*/  IMAD R6, R0, c[0x0][0x280], RZ ;  /* 0x0000a00000067a24 */ /* 0x002fe200078e02ff */
[----:B------:R-:W-:Y:S01]  /*8870*/  LEA R7, P1, R2, c[0x0][0x270], 0x1 ;  /* 0x00009c0002077a11 */ /* 0x000fe200078208ff */
[----:B------:R-:W-:Y:S02]  /*8880*/  IMAD R0, R0, c[0x0][0x290], RZ ;  /* 0x0000a40000007a24 */ /* 0x000fe400078e02ff */
[----:B------:R-:W-:-:S02]  /*8890*/  IMAD R6, R126, c[0x0][0x284], R6 ;  /* 0x0000a1007e067a24 */ /* 0x000fc400078e0206 */
[----:B------:R-:W-:-:S03]  /*88a0*/  IMAD.WIDE.U32 R4, R126, c[0x0][0x290], RZ ;  /* 0x0000a4007e047a25 */ /* 0x000fc600078e00ff */
[----:B------:R-:W-:Y:S01]  /*88b0*/  IADD3 R3, R6, R3, RZ ;  /* 0x0000000306037210 */ /* 0x000fe20007ffe0ff */
[----:B------:R-:W-:Y:S01]  /*88c0*/  IMAD R0, R126, c[0x0][0x294], R0 ;  /* 0x0000a5007e007a24 */ /* 0x000fe200078e0200 */
[----:B------:R-:W-:Y:S02]  /*88d0*/  LEA R8, P0, R4, c[0x0][0x288], 0x1 ;  /* 0x0000a20004087a11 */ /* 0x000fe400078008ff */
[----:B------:R-:W-:Y:S02]  /*88e0*/  LEA R6, R237, R209, 0x7 ;  /* 0x000000d1ed067211 */ /* 0x000fe400078e38ff */
[----:B------:R-:W-:Y:S02]  /*88f0*/  IADD3 R5, R0, R5, RZ ;  /* 0x0000000500057210 */ /* 0x000fe40007ffe0ff */
[----:B------:R-:W-:Y:S02]  /*8900*/  LEA.HI.X R0, R2, c[0x0][0x274], R3, 0x1, P1 ;  /* 0x00009d0002007a11 */ /* 0x000fe400008f0c03 */
[----:B------:R-:W-:Y:S01]  /*8910*/  LEA.HI.X R2, R4, c[0x0][0x28c], R5, 0x1, P0 ;  /* 0x0000a30004027a11 */ /* 0x000fe200000f0c05 */
[----:B------:R-:W-:Y:S05]  /*8920*/  @!P2 BRA `(.L_x_225) ;  /* 0x00002a600000a947 */ /* 0x000fea0003800000 */
[----:B------:R-:W-:Y:S01]  /*8930*/  ISETP.GE.AND P0, PT, R6, R34, PT ;  /* 0x000000220600720c */ /* 0x000fe20003f06270 */
[----:B------:R-:W1:Y:S01]  /*8940*/  SHFL.IDX PT, R3, R2, RZ, 0x1c1f ;  /* 0x001c1fff02037589 */ /* 0x000e6200000e0000 */
[----:B------:R-:W-:Y:S01]  /*8950*/  BSSY B0, `(.L_x_226) ;  /* 0x000004f000007945 */ /* 0x000fe20003800000 */
[----:B------:R-:W-:Y:S01]  /*8960*/  CS2R R28, SRZ ;  /* 0x00000000001c7805 */ /* 0x000fe2000001ff00 */
[----:B------:R-:W-:Y:S01]  /*8970*/  CS2R R26, SRZ ;  /* 0x00000000001a7805 */ /* 0x000fe2000001ff00 */
[----:B------:R-:W2:Y:S01]  /*8980*/  SHFL.IDX PT, R5, R0, RZ, 0x1c1f ;  /* 0x001c1fff00057589 */ /* 0x000ea200000e0000 */
[----:B------:R-:W-:Y:S01]  /*8990*/  CS2R R24, SRZ ;  /* 0x0000000000187805 */ /* 0x000fe2000001ff00 */
[----:B------:R-:W-:Y:S01]  /*89a0*/  CS2R R22, SRZ ;  /* 0x0000000000167805 */ /* 0x000fe2000001ff00 */
[----:B------:R-:W-:Y:S01]  /*89b0*/  CS2R R20, SRZ ;  /* 0x0000000000147805 */ /* 0x000fe2000001ff00 */
[----:B------:R3:W4:Y:S01]  /*89c0*/  SHFL.IDX PT, R4, R7, RZ, 0x1c1f ;  /* 0x001c1fff07047589 */ /* 0x00072200000e0000 */
[----:B------:R-:W-:Y:S01]  /*89d0*/  CS2R R18, SRZ ;  /* 0x0000000000127805 */ /* 0x000fe2000001ff00 */
[----:B------:R-:W-:Y:S01]  /*89e0*/  CS2R R16, SRZ ;  /* 0x0000000000107805 */ /* 0x000fe2000001ff00 */
[----:B------:R-:W-:Y:S01]  /*89f0*/  CS2R R14, SRZ ;  /* 0x00000000000e7805 */ /* 0x000fe2000001ff00 */
[----:B------:R5:W1:Y:S01]  /*8a00*/  SHFL.IDX PT, R2, R8, RZ, 0x1c1f ;  /* 0x001c1fff08027589 */ /* 0x000a6200000e0000 */
[----:B------:R-:W-:Y:S01]  /*8a10*/  CS2R R12, SRZ ;  /* 0x00000000000c7805 */ /* 0x000fe2000001ff00 */
[----:B------:R-:W-:Y:S01]  /*8a20*/  CS2R R10, SRZ ;  /* 0x00000000000a7805 */ /* 0x000fe2000001ff00 */
[----:B---3--:R-:W-:Y:S01]  /*8a30*/  CS2R R6, SRZ ;  /* 0x0000000000067805 */ /* 0x008fe2000001ff00 */
[----:B-----5:R-:W-:Y:S01]  /*8a40*/  CS2R R8, SRZ ;  /* 0x0000000000087805 */ /* 0x020fe2000001ff00 */
[----:B------:R-:W-:Y:S05]  /*8a50*/  @P0 BRA `(.L_x_227) ;  /* 0x000003e000000947 */ /* 0x000fea0003800000 */
[----:B-12-4-:R-:W2:Y:S04]  /*8a60*/  LDL R38, [R1+0x40] ;  /* 0x0000400001267983 */ /* 0x016ea80000100800 */
[----:B------:R-:W3:Y:S04]  /*8a70*/  LDL R37, [R1+0x3c] ;  /* 0x00003c0001257983 */ /* 0x000ee80000100800 */
[----:B------:R-:W4:Y:S04]  /*8a80*/  LDL R36, [R1+0x44] ;  /* 0x0000440001247983 */ /* 0x000f280000100800 */
[----:B------:R-:W4:Y:S04]  /*8a90*/  LDL R35, [R1+0x38] ;  /* 0x0000380001237983 */ /* 0x000f280000100800 */
[----:B------:R-:W4:Y:S04]  /*8aa0*/  LDL R33, [R1+0x48] ;  /* 0x0000480001217983 */ /* 0x000f280000100800 */
[----:B------:R-:W4:Y:S04]  /*8ab0*/  LDL R31, [R1+0x34] ;  /* 0x00003400011f7983 */ /* 0x000f280000100800 */
[----:B------:R-:W4:Y:S04]  /*8ac0*/  LDL R30, [R1+0x4c] ;  /* 0x00004c00011e7983 */ /* 0x000f280000100800 */
[----:B------:R-:W4:Y:S01]  /*8ad0*/  LDL R32, [R1+0x30] ;  /* 0x0000300001207983 */ /* 0x000f220000100800 */
[----:B------:R-:W-:Y:S01]  /*8ae0*/  ISETP.GE.AND P1, PT, R106, c[0x0][0x27c], PT ;  /* 0x00009f006a007a0c */ /* 0x000fe20003f26270 */
[----:B------:R-:W-:Y:S01]  /*8af0*/  CS2R R18, SRZ ;  /* 0x0000000000127805 */ /* 0x000fe2000001ff00 */
[----:B------:R-:W-:Y:S01]  /*8b00*/  ISETP.GE.AND P0, PT, R143, c[0x0][0x27c], PT ;  /* 0x00009f008f007a0c */ /* 0x000fe20003f06270 */
[----:B------:R-:W4:Y:S01]  /*8b10*/  LDL R28, [R1+0x50] ;  /* 0x00005000011c7983 */ /* 0x000f220000100800 */
[----:B------:R-:W-:-:S03]  /*8b20*/  CS2R R6, SRZ ;  /* 0x0000000000067805 */ /* 0x000fc6000001ff00 */
[----:B------:R-:W4:Y:S01]  /*8b30*/  LDL R0, [R1+0x2c] ;  /* 0x00002c0001007983 */ /* 0x000f220000100800 */
[----:B------:R-:W-:-:S05]  /*8b40*/  ISETP.GE.AND P3, PT, R140, c[0x0][0x27c], PT ;  /* 0x00009f008c007a0c */ /* 0x000fca0003f66270 */
[----:B------:R-:W-:-:S04]  /*8b50*/  @!P1 IMAD.WIDE R10, R106, 0x2, R4 ;  /* 0x000000026a0a9825 */ /* 0x000fc800078e0204 */
[----:B------:R-:W-:Y:S01]  /*8b60*/  @!P1 IMAD.WIDE R8, R106, 0x2, R2 ;  /* 0x000000026a089825 */ /* 0x000fe200078e0202 */
[----:B------:R1:W5:Y:S04]  /*8b70*/  @!P1 LD.E.64 R18, [R10.64] ;  /* 0x0000000a0a129980 */ /* 0x000368000c101b00 */
[----:B------:R1:W5:Y:S01]  /*8b80*/  @!P1 LD.E.64 R6, [R8.64] ;  /* 0x0000000a08069980 */ /* 0x000362000c101b00 */
[----:B------:R-:W-:Y:S01]  /*8b90*/  CS2R R20, SRZ ;  /* 0x0000000000147805 */ /* 0x000fe2000001ff00 */
[----:B------:R-:W-:Y:S01]  /*8ba0*/  CS2R R22, SRZ ;  /* 0x0000000000167805 */ /* 0x000fe2000001ff00 */
[----:B-1----:R-:W-:Y:S01]  /*8bb0*/  CS2R R8, SRZ ;  /* 0x0000000000087805 */ /* 0x002fe2000001ff00 */
[----:B------:R-:W-:Y:S01]  /*8bc0*/  CS2R R24, SRZ ;  /* 0x0000000000187805 */ /* 0x000fe2000001ff00 */
[----:B------:R-:W-:Y:S01]  /*8bd0*/  CS2R R26, SRZ ;  /* 0x00000000001a7805 */ /* 0x000fe2000001ff00 */
[----:B--2---:R-:W-:-:S02]  /*8be0*/  @!P0 IADD3 R12, P2, R4, R38, RZ ;  /* 0x00000026040c8210 */ /* 0x004fc40007f5e0ff */
[----:B------:R-:W-:-:S03]  /*8bf0*/  @!P0 IADD3 R10, P1, R2, R38, RZ ;  /* 0x00000026020a8210 */ /* 0x000fc60007f3e0ff */
[--C-:B---3--:R-:W-:Y:S02]  /*8c00*/  @!P0 IMAD.X R13, R5, 0x1, R37.reuse, P2 ;  /* 0x00000001050d8824 */ /* 0x108fe400010e0625 */
[----:B------:R-:W-:Y:S01]  /*8c10*/  @!P0 IMAD.X R11, R3, 0x1, R37, P1 ;  /* 0x00000001030b8824 */ /* 0x000fe200008e0625 */
[----:B------:R-:W-:Y:S02]  /*8c20*/  ISETP.GE.AND P2, PT, R142, c[0x0][0x27c], PT ;  /* 0x00009f008e007a0c */ /* 0x000fe40003f46270 */
[----:B------:R1:W5:Y:S04]  /*8c30*/  @!P0 LD.E.64 R20, [R12.64] ;  /* 0x0000000a0c148980 */ /* 0x000368000c101b00 */
[----:B------:R2:W5:Y:S01]  /*8c40*/  @!P0 LD.E.64 R8, [R10.64] ;  /* 0x0000000a0a088980 */ /* 0x000562000c101b00 */
[----:B----4-:R-:W-:-:S05]  /*8c50*/  @!P3 IADD3 R14, P0, R4, R36, RZ ;  /* 0x00000024040eb210 */ /* 0x010fca0007f1e0ff */
[----:B------:R-:W-:-:S05]  /*8c60*/  @!P3 IMAD.X R15, R5, 0x1, R35, P0 ;  /* 0x00000001050fb824 */ /* 0x000fca00000e0623 */
[----:B------:R3:W5:Y:S01]  /*8c70*/  @!P3 LD.E.64 R22, [R14.64] ;  /* 0x0000000a0e16b980 */ /* 0x000762000c101b00 */
[----:B-1----:R-:W-:Y:S01]  /*8c80*/  @!P3 IADD3 R12, P0, R2, R36, RZ ;  /* 0x00000024020cb210 */ /* 0x002fe20007f1e0ff */
[----:B--2---:R-:W-:-:S04]  /*8c90*/  CS2R R10, SRZ ;  /* 0x00000000000a7805 */ /* 0x004fc8000001ff00 */
[----:B------:R-:W-:Y:S01]  /*8ca0*/  @!P3 IMAD.X R13, R3, 0x1, R35, P0 ;  /* 0x00000001030db824 */ /* 0x000fe200000e0623 */
[----:B------:R-:W-:-:S04]  /*8cb0*/  @!P2 IADD3 R16, P0, R4, R33, RZ ;  /* 0x000000210410a210 */ /* 0x000fc80007f1e0ff */
[----:B------:R1:W5:Y:S01]  /*8cc0*/  @!P3 LD.E.64 R10, [R12.64] ;  /* 0x0000000a0c0ab980 */ /* 0x000362000c101b00 */
[----:B------:R-:W-:Y:S01]  /*8cd0*/  ISETP.GE.AND P3, PT, R105, c[0x0][0x27c], PT ;  /* 0x00009f0069007a0c */ /* 0x000fe20003f66270 */
[--C-:B------:R-:W-:Y:S01]  /*8ce0*/  @!P2 IMAD.X R17, R5, 0x1, R31.reuse, P0 ;  /* 0x000000010511a824 */ /* 0x100fe200000e061f */
[----:B---3--:R-:W-:Y:S02]  /*8cf0*/  @!P2 IADD3 R14, P0, R2, R33, RZ ;  /* 0x00000021020ea210 */ /* 0x008fe40007f1e0ff */
[----:B------:R-:W-:Y:S02]  /*8d00*/  ISETP.GE.AND P1, PT, R141, c[0x0][0x27c], PT ;  /* 0x00009f008d007a0c */ /* 0x000fe40003f26270 */
[----:B------:R2:W5:Y:S01]  /*8d10*/  @!P2 LD.E.64 R24, [R16.64] ;  /* 0x0000000a1018a980 */ /* 0x000562000c101b00 */
[----:B------:R-:W-:Y:S01]  /*8d20*/  @!P2 IMAD.X R15, R3, 0x1, R31, P0 ;  /* 0x00000001030fa824 */ /* 0x000fe200000e061f */
[----:B-1----:R-:W-:-:S06]  /*8d30*/  CS2R R12, SRZ ;  /* 0x00000000000c7805 */ /* 0x002fcc000001ff00 */
[----:B------:R1:W5:Y:S01]  /*8d40*/  @!P2 LD.E.64 R12, [R14.64] ;  /* 0x0000000a0e0ca980 */ /* 0x000362000c101b00 */
[----:B--2---:R-:W-:Y:S01]  /*8d50*/  CS2R R16, SRZ ;  /* 0x0000000000107805 */ /* 0x004fe2000001ff00 */
[----:B-1----:R-:W-:-:S05]  /*8d60*/  @!P3 IADD3 R14, P0, R4, R30, RZ ;  /* 0x0000001e040eb210 */ /* 0x002fca0007f1e0ff */
[----:B------:R-:W-:Y:S01]  /*8d70*/  @!P3 IMAD.X R15, R5, 0x1, R32, P0 ;  /* 0x00000001050fb824 */ /* 0x000fe200000e0620 */
[----:B------:R-:W-:-:S04]  /*8d80*/  @!P3 IADD3 R30, P0, R2, R30, RZ ;  /* 0x0000001e021eb210 */ /* 0x000fc80007f1e0ff */
[----:B------:R1:W5:Y:S01]  /*8d90*/  @!P3 LD.E.64 R26, [R14.64] ;  /* 0x0000000a0e1ab980 */ /* 0x000362000c101b00 */
[----:B------:R-:W-:Y:S01]  /*8da0*/  @!P3 IMAD.X R31, R3, 0x1, R32, P0 ;  /* 0x00000001031fb824 */ /* 0x000fe200000e0620 */
[----:B------:R-:W-:-:S05]  /*8db0*/  @!P1 IADD3 R4, P0, R4, R28, RZ ;  /* 0x0000001c04049210 */ /* 0x000fca0007f1e0ff */
[----:B------:R-:W-:Y:S01]  /*8dc0*/  @!P1 IMAD.X R5, R5, 0x1, R0, P0 ;  /* 0x0000000105059824 */ /* 0x000fe200000e0600 */
[----:B------:R-:W-:Y:S02]  /*8dd0*/  @!P1 IADD3 R2, P0, R2, R28, RZ ;  /* 0x0000001c02029210 */ /* 0x000fe40007f1e0ff */
[----:B------:R-:W-:-:S03]  /*8de0*/  CS2R R28, SRZ ;  /* 0x00000000001c7805 */ /* 0x000fc6000001ff00 */
[----:B------:R-:W-:-:S03]  /*8df0*/  @!P1 IMAD.X R3, R3, 0x1, R0, P0 ;  /* 0x0000000103039824 */ /* 0x000fc600000e0600 */
[----:B------:R2:W5:Y:S04]  /*8e00*/  @!P1 LD.E.64 R28, [R4.64] ;  /* 0x0000000a041c9980 */ /* 0x000568000c101b00 */
[----:B------:R2:W5:Y:S01]  /*8e10*/  @!P1 LD.E.64 R16, [R2.64] ;  /* 0x0000000a02109980 */ /* 0x000562000c101b00 */
[----:B-1----:R-:W-:-:S06]  /*8e20*/  CS2R R14, SRZ ;  /* 0x00000000000e7805 */ /* 0x002fcc000001ff00 */
[----:B------:R2:W5:Y:S02]  /*8e30*/  @!P3 LD.E.64 R14, [R30.64] ;  /* 0x0000000a1e0eb980 */ /* 0x000564000c101b00 */
.L_x_227:
[----:B-12-4-:R-:W-:Y:S05]  /*8e40*/  BSYNC B0 ;  /* 0x0000000000007941 */ /* 0x016fea0003800000 */
.L_x_226:
[--C-:B-----5:R-:W-:Y:S01]  /*8e50*/  IMAD.MOV.U32 R39, RZ, RZ, R27.reuse ;  /* 0x000000ffff277224 */ /* 0x120fe200078e001b */
[--C-:B------:R-:W-:Y:S01]  /*8e60*/  SHF.R.U64 R37, R26, 0x10, R27.reuse ;  /* 0x000000101a257819 */ /* 0x100fe2000000121b */
[----:B------:R-:W-:Y:S01]  /*8e70*/  IMAD.MOV.U32 R52, RZ, RZ, R20 ;  /* 0x000000ffff347224 */ /* 0x000fe200078e0014 */
[----:B------:R-:W-:Y:S01]  /*8e80*/  SHF.R.U32.HI R33, RZ, 0x10, R27 ;  /* 0x00000010ff217819 */ /* 0x000fe2000001161b */
[----:B------:R-:W-:Y:S01]  /*8e90*/  IMAD.MOV.U32 R27, RZ, RZ, R8 ;  /* 0x000000ffff1b7224 */ /* 0x000fe200078e0008 */
[----:B------:R-:W-:Y:S01]  /*8ea0*/  SHF.R.U64 R45, R22, 0x10, R23 ;  /* 0x00000010162d7819 */ /* 0x000fe20000001217 */
[----:B------:R-:W-:Y:S01]  /*8eb0*/  IMAD.MOV.U32 R48, RZ, RZ, R22 ;  /* 0x000000ffff307224 */ /* 0x000fe200078e0016 */
[----:B------:R-:W-:Y:S01]  /*8ec0*/  SHF.R.U64 R41, R24, 0x10, R25 ;  /* 0x0000001018297819 */ /* 0x000fe20000001219 */
[----:B------:R-:W-:Y:S01]  /*8ed0*/  IMAD.MOV.U32 R44, RZ, RZ, R24 ;  /* 0x000000ffff2c7224 */ /* 0x000fe200078e0018 */
[----:B------:R-:W-:Y:S01]  /*8ee0*/  SHF.R.U32.HI R50, RZ, 0x10, R19 ;  /* 0x00000010ff327819 */ /* 0x000fe20000011613 */
[----:B------:R-:W-:Y:S01]  /*8ef0*/  IMAD.MOV.U32 R22, RZ, RZ, R11 ;  /* 0x000000ffff167224 */ /* 0x000fe200078e000b */
[----:B------:R-:W-:Y:S01]  /*8f00*/  SHF.R.U64 R24, R8, 0x10, R9 ;  /* 0x0000001008187819 */ /* 0x000fe20000001209 */
[--C-:B------:R-:W-:Y:S01]  /*8f10*/  IMAD.MOV.U32 R47, RZ, RZ, R23.reuse ;  /* 0x000000ffff2f7224 */ /* 0x100fe200078e0017 */
[----:B------:R-:W-:Y:S01]  /*8f20*/  PRMT R27, R27, 0x5410, R52 ;  /* 0x000054101b1b7816 */ /* 0x000fe20000000034 */
[----:B------:R-:W-:Y:S01]  /*8f30*/  IMAD.MOV.U32 R36, RZ, RZ, R28 ;  /* 0x000000ffff247224 */ /* 0x000fe200078e001c */
[----:B------:R-:W-:Y:S01]  /*8f40*/  SHF.R.U32.HI R42, RZ, 0x10, R23 ;  /* 0x00000010ff2a7819 */ /* 0x000fe20000011617 */
[----:B------:R-:W-:Y:S01]  /*8f50*/  IMAD.MOV.U32 R23, RZ, RZ, R10 ;  /* 0x000000ffff177224 */ /* 0x000fe200078e000a */
[----:B------:R-:W-:Y:S01]  /*8f60*/  PRMT R24, R24, 0x5410, R50 ;  /* 0x0000541018187816 */ /* 0x000fe20000000032 */
[----:B------:R-:W-:Y:S01]  /*8f70*/  IMAD.MOV.U32 R31, RZ, RZ, R6 ;  /* 0x000000ffff1f7224 */ /* 0x000fe200078e0006 */
[----:B------:R-:W-:Y:S01]  /*8f80*/  PRMT R22, R22, 0x5410, R27 ;  /* 0x0000541016167816 */ /* 0x000fe2000000001b */
[----:B------:R-:W-:Y:S01]  /*8f90*/  IMAD.MOV.U32 R30, RZ, RZ, R7 ;  /* 0x000000ffff1e7224 */ /* 0x000fe200078e0007 */
[----:B------:R-:W-:Y:S01]  /*8fa0*/  SHF.R.U64 R2, R10, 0x10, R11 ;  /* 0x000000100a027819 */ /* 0x000fe2000000120b */
[----:B------:R-:W-:Y:S01]  /*8fb0*/  IMAD.MOV.U32 R54, RZ, RZ, R19 ;  /* 0x000000ffff367224 */ /* 0x000fe200078e0013 */
[--C-:B------:R-:W-:Y:S01]  /*8fc0*/  PRMT R23, R23, 0x5410, R24.reuse ;  /* 0x0000541017177816 */ /* 0x100fe20000000018 */
[----:B------:R-:W-:Y:S01]  /*8fd0*/  IMAD.MOV.U32 R51, RZ, RZ, R21 ;  /* 0x000000ffff337224 */ /* 0x000fe200078e0015 */
[----:B------:R-:W-:Y:S01]  /*8fe0*/  PRMT R24, R22, 0x7610, R24 ;  /* 0x0000761016187816 */ /* 0x000fe20000000018 */
[--C-:B------:R-:W-:Y:S01]  /*8ff0*/  IMAD.MOV.U32 R35, RZ, RZ, R29.reuse ;  /* 0x000000ffff237224 */ /* 0x100fe200078e001d */
[----:B------:R-:W-:Y:S01]  /*9000*/  PRMT R22, R2, 0x7610, R22 ;  /* 0x0000761002167816 */ /* 0x000fe20000000016 */
[----:B------:R-:W-:Y:S01]  /*9010*/  IMAD R2, R237, -0x80, R34 ;  /* 0xffffff80ed027824 */ /* 0x000fe200078e0222 */
[----:B------:R-:W-:Y:S01]  /*9020*/  SHF.R.U64 R32, R28, 0x10, R29 ;  /* 0x000000101c207819 */ /* 0x000fe2000000121d */
[----:B------:R-:W-:Y:S01]  /*9030*/  IMAD.MOV.U32 R43, RZ, RZ, R25 ;  /* 0x000000ffff2b7224 */ /* 0x000fe200078e0019 */
[----:B------:R-:W-:Y:S01]  /*9040*/  SHF.R.U64 R28, R6, 0x10, R7 ;  /* 0x00000010061c7819 */ /* 0x000fe20000001207 */
[----:B------:R-:W-:Y:S01]  /*9050*/  IMAD.MOV.U32 R6, RZ, RZ, R16 ;  /* 0x000000ffff067224 */ /* 0x000fe200078e0010 */
[----:B------:R-:W-:Y:S01]  /*9060*/  SHF.R.U64 R3, R16, 0x10, R17 ;  /* 0x0000001010037819 */ /* 0x000fe20000001211 */
[----:B------:R-:W-:Y:S01]  /*9070*/  IMAD.MOV.U32 R40, RZ, RZ, R26 ;  /* 0x000000ffff287224 */ /* 0x000fe200078e001a */
[----:B------:R-:W-:Y:S01]  /*9080*/  IMNMX R16, R2, 0x80, PT ;  /* 0x0000008002107817 */ /* 0x000fe20003800200 */
[----:B------:R-:W-:Y:S01]  /*9090*/  IMAD.MOV.U32 R55, RZ, RZ, R18 ;  /* 0x000000ffff377224 */ /* 0x000fe200078e0012 */
[----:B------:R-:W-:Y:S01]  /*90a0*/  SHF.R.U64 R53, R18, 0x10, R19 ;  /* 0x0000001012357819 */ /* 0x000fe20000001213 */
[----:B------:R-:W-:Y:S01]  /*90b0*/  IMAD.MOV.U32 R19, RZ, RZ, R13 ;  /* 0x000000ffff137224 */ /* 0x000fe200078e000d */
[----:B------:R-:W-:Y:S01]  /*90c0*/  ISETP.GE.AND P0, PT, R209, R16, PT ;  /* 0x00000010d100720c */ /* 0x000fe20003f06270 */
[----:B------:R-:W-:Y:S01]  /*90d0*/  IMAD.MOV.U32 R26, RZ, RZ, R9 ;  /* 0x000000ffff1a7224 */ /* 0x000fe200078e0009 */
[----:B------:R-:W-:Y:S01]  /*90e0*/  SHF.R.U32.HI R38, RZ, 0x10, R25 ;  /* 0x00000010ff267819 */ /* 0x000fe20000011619 */
[----:B------:R-:W-:Y:S01]  /*90f0*/  IMAD.MOV.U32 R10, RZ, RZ, R14 ;  /* 0x000000ffff0a7224 */ /* 0x000fe200078e000e */
[----:B------:R-:W-:Y:S01]  /*9100*/  SHF.R.U32.HI R29, RZ, 0x10, R29 ;  /* 0x00000010ff1d7819 */ /* 0x000fe2000001161d */
[----:B------:R-:W-:Y:S01]  /*9110*/  IMAD.MOV.U32 R5, RZ, RZ, R17 ;  /* 0x000000ffff057224 */ /* 0x000fe200078e0011 */
[----:B------:R-:W-:Y:S01]  /*9120*/  SHF.R.U32.HI R46, RZ, 0x10, R21 ;  /* 0x00000010ff2e7819 */ /* 0x000fe20000011615 */
[----:B------:R-:W-:-:S04]  /*9130*/  DEPBAR.LE SB0, 0x1 ;  /* 0x000080400000791a */ /* 0x000fc80000000000 */
[----:B------:R-:W-:Y:S01]  /*9140*/  SHF.R.U32.HI R25, RZ, 0x10, R7 ;  /* 0x00000010ff197819 */ /* 0x000fe20000011607 */
[----:B------:R-:W-:Y:S01]  /*9150*/  BSSY B1, `(.L_x_228) ;  /* 0x0000125000017945 */ /* 0x000fe20003800000 */
[----:B------:R-:W-:Y:S02]  /*9160*/  PRMT R30, R30, 0x5410, R45 ;  /* 0x000054101e1e7816 */ /* 0x000fe4000000002d */
[----:B------:R-:W-:Y:S01]  /*9170*/  SHF.R.U64 R49, R20, 0x10, R21 ;  /* 0x0000001014317819 */ /* 0x000fe20000001215 */
[----:B------:R-:W-:Y:S01]  /*9180*/  IMAD.MOV.U32 R20, RZ, RZ, R12 ;  /* 0x000000ffff147224 */ /* 0x000fe200078e000c */
[----:B------:R-:W-:Y:S01]  /*9190*/  SHF.R.U32.HI R21, RZ, 0x10, R9 ;  /* 0x00000010ff157819 */ /* 0x000fe20000011609 */
[----:B------:R-:W-:Y:S01]  /*91a0*/  IMAD.MOV.U32 R9, RZ, RZ, R15 ;  /* 0x000000ffff097224 */ /* 0x000fe200078e000f */
[----:B------:R-:W-:Y:S02]  /*91b0*/  PRMT R29, R29, 0x5410, R51 ;  /* 0x000054101d1d7816 */ /* 0x000fe40000000033 */
[----:B------:R-:W-:-:S02]  /*91c0*/  PRMT R35, R35, 0x5410, R41 ;  /* 0x0000541023237816 */ /* 0x000fc40000000029 */
[----:B------:R-:W-:Y:S02]  /*91d0*/  SHF.R.U32.HI R18, RZ, 0x10, R11 ;  /* 0x00000010ff127819 */ /* 0x000fe4000001160b */
[----:B------:R-:W-:Y:S02]  /*91e0*/  PRMT R25, R25, 0x5410, R54 ;  /* 0x0000541019197816 */ /* 0x000fe40000000036 */
[----:B------:R-:W-:Y:S02]  /*91f0*/  PRMT R28, R28, 0x5410, R46 ;  /* 0x000054101c1c7816 */ /* 0x000fe4000000002e */
[----:B------:R-:W-:Y:S02]  /*9200*/  PRMT R31, R31, 0x5410, R48 ;  /* 0x000054101f1f7816 */ /* 0x000fe40000000030 */
[----:B------:R-:W-:Y:S02]  /*9210*/  PRMT R33, R33, 0x5410, R47 ;  /* 0x0000541021217816 */ /* 0x000fe4000000002f */
[----:B------:R-:W-:-:S02]  /*9220*/  PRMT R32, R32, 0x5410, R42 ;  /* 0x0000541020207816 */ /* 0x000fc4000000002a */
[----:B------:R-:W-:Y:S02]  /*9230*/  PRMT R19, R19, 0x5410, R30 ;  /* 0x0000541013137816 */ /* 0x000fe4000000001e */
[--C-:B------:R-:W-:Y:S02]  /*9240*/  SHF.R.U64 R11, R12, 0x10, R13.reuse ;  /* 0x000000100c0b7819 */ /* 0x100fe4000000120d */
[----:B------:R-:W-:Y:S02]  /*9250*/  SHF.R.U32.HI R8, RZ, 0x10, R13 ;  /* 0x00000010ff087819 */ /* 0x000fe4000001160d */
[--C-:B------:R-:W-:Y:S02]  /*9260*/  SHF.R.U64 R7, R14, 0x10, R15.reuse ;  /* 0x000000100e077819 */ /* 0x100fe4000000120f */
[----:B------:R-:W-:Y:S02]  /*9270*/  SHF.R.U32.HI R4, RZ, 0x10, R15 ;  /* 0x00000010ff047819 */ /* 0x000fe4000001160f */
[----:B------:R-:W-:-:S02]  /*9280*/  SHF.R.U32.HI R0, RZ, 0x10, R17 ;  /* 0x00000010ff007819 */ /* 0x000fc40000011611 */
[----:B------:R-:W-:Y:S02]  /*9290*/  PRMT R38, R38, 0x5410, R40 ;  /* 0x0000541026267816 */ /* 0x000fe40000000028 */
[----:B------:R-:W-:Y:S02]  /*92a0*/  PRMT R40, R29, 0x5410, R35 ;  /* 0x000054101d287816 */ /* 0x000fe40000000023 */
[----:B------:R-:W-:Y:S02]  /*92b0*/  PRMT R39, R33, 0x5410, R39 ;  /* 0x0000541021277816 */ /* 0x000fe40000000027 */
[----:B------:R-:W-:Y:S02]  /*92c0*/  PRMT R35, R32, 0x7610, R35 ;  /* 0x0000761020237816 */ /* 0x000fe40000000023 */
[----:B------:R-:W-:Y:S02]  /*92d0*/  PRMT R17, R31, 0x5410, R28 ;  /* 0x000054101f117816 */ /* 0x000fe4000000001c */
[----:B------:R-:W-:-:S02]  /*92e0*/  PRMT R18, R18, 0x5410, R25 ;  /* 0x0000541012127816 */ /* 0x000fc40000000019 */
        /* <DEDUP_REMOVED lines=14> */
[----:B------:R-:W-:Y:S01]  /*93d0*/  PRMT R33, R3, 0x7610, R33 ;  /* 0x0000761003217816 */ /* 0x000fe20000000021 */
[----:B------:R-:W-:Y:S06]  /*93e0*/  BAR.SYNC.DEFER_BLOCKING 0x0 ;  /* 0x0000000000007b1d */ /* 0x000fec0000010000 */
[----:B------:R-:W-:Y:S05]  /*93f0*/  @P0 BRA `(.L_x_229) ;  /* 0x00000fa000000947 */ /* 0x000fea0003800000 */
[----:B------:R-:W-:Y:S01]  /*9400*/  ISETP.GE.AND P0, PT, R106, c[0x0][0x27c], PT ;  /* 0x00009f006a007a0c */ /* 0x000fe20003f06270 */
[----:B------:R-:W-:-:S12]  /*9410*/  BSSY B0, `(.L_x_230) ;  /* 0x0000028000007945 */ /* 0x000fd80003800000 */
[----:B------:R-:W-:Y:S05]  /*9420*/  @P0 BRA `(.L_x_231) ;  /* 0x0000026000000947 */ /* 0x000fea0003800000 */
[----:B------:R-:W1:Y:S01]  /*9430*/  LDS.128 R4, [R200+0xc000] ;  /* 0x00c00000c8047984 */ /* 0x000e620000000c00 */
[--C-:B------:R-:W-:Y:S02]  /*9440*/  HADD2.F32 R9, -RZ, R17.reuse.H0_H0 ;  /* 0x20000011ff097230 */ /* 0x100fe40000004100 */
[----:B------:R-:W-:Y:S02]  /*9450*/  HADD2.F32 R0, -RZ, R17.H1_H1 ;  /* 0x30000011ff007230 */ /* 0x000fe40000004100 */
[----:B------:R-:W-:Y:S02]  /*9460*/  HADD2.F32 R3, -RZ, R21.H1_H1 ;  /* 0x30000015ff037230 */ /* 0x000fe40000004100 */
[----:B------:R-:W-:Y:S02]  /*9470*/  HADD2.F32 R2, -RZ, R20.H1_H1 ;  /* 0x30000014ff027230 */ /* 0x000fe40000004100 */
[--C-:B-1----:R-:W-:Y:S02]  /*9480*/  HADD2.F32 R10, -RZ, R4.reuse.H0_H0 ;  /* 0x20000004ff0a7230 */ /* 0x102fe40000004100 */
[----:B------:R-:W-:-:S02]  /*9490*/  HADD2.F32 R8, -RZ, R4.H1_H1 ;  /* 0x30000004ff087230 */ /* 0x000fc40000004100 */
[--C-:B------:R-:W-:Y:S01]  /*94a0*/  HADD2.F32 R4, -RZ, R5.reuse.H0_H0 ;  /* 0x20000005ff047230 */ /* 0x100fe20000004100 */
[-C--:B------:R-:W-:Y:S01]  /*94b0*/  FMUL.FTZ R13, R10, R9.reuse ;  /* 0x000000090a0d7220 */ /* 0x080fe20000410000 */
[----:B------:R-:W-:Y:S01]  /*94c0*/  HADD2.F32 R5, -RZ, R5.H1_H1 ;  /* 0x30000005ff057230 */ /* 0x000fe20000004100 */
[----:B------:R-:W-:Y:S01]  /*94d0*/  FMUL.FTZ R14, R8, R9 ;  /* 0x00000009080e7220 */ /* 0x000fe20000410000 */
[--C-:B------:R-:W-:Y:S02]  /*94e0*/  HADD2.F32 R12, -RZ, R6.reuse.H0_H0 ;  /* 0x20000006ff0c7230 */ /* 0x100fe40000004100 */
[----:B------:R-:W-:Y:S01]  /*94f0*/  HADD2.F32 R11, -RZ, R6.H1_H1 ;  /* 0x30000006ff0b7230 */ /* 0x000fe20000004100 */
[-C--:B------:R-:W-:Y:S01]  /*9500*/  FMUL.FTZ R9, R5, R0.reuse ;  /* 0x0000000005097220 */ /* 0x080fe20000410000 */
[--C-:B------:R-:W-:Y:S01]  /*9510*/  HADD2.F32 R6, -RZ, R7.reuse.H0_H0 ;  /* 0x20000007ff067230 */ /* 0x100fe20000004100 */
[----:B------:R-:W-:Y:S01]  /*9520*/  FMUL.FTZ R0, R4, R0 ;  /* 0x0000000004007220 */ /* 0x000fe20000410000 */
[----:B------:R-:W-:Y:S01]  /*9530*/  HADD2.F32 R7, -RZ, R7.H1_H1 ;  /* 0x30000007ff077230 */ /* 0x000fe20000004100 */
[----:B------:R-:W-:-:S02]  /*9540*/  FFMA.FTZ R15, R10, R3, -R14 ;  /* 0x000000030a0f7223 */ /* 0x000fc4000001080e */
[----:B------:R-:W-:Y:S01]  /*9550*/  FFMA.FTZ R14, R8, R3, R13 ;  /* 0x00000003080e7223 */ /* 0x000fe2000001000d */
[----:B------:R-:W-:Y:S01]  /*9560*/  HADD2.F32 R3, -RZ, R25.H1_H1 ;  /* 0x30000019ff037230 */ /* 0x000fe20000004100 */
[-C--:B------:R-:W-:Y:S01]  /*9570*/  FFMA.FTZ R13, R4, R2.reuse, -R9 ;  /* 0x00000002040d7223 */ /* 0x080fe20000010809 */
[----:B------:R-:W-:Y:S01]  /*9580*/  HADD2.F32 R4, -RZ, R19.H1_H1 ;  /* 0x30000013ff047230 */ /* 0x000fe20000004100 */
[----:B------:R-:W-:Y:S01]  /*9590*/  FFMA.FTZ R10, R5, R2, R0 ;  /* 0x00000002050a7223 */ /* 0x000fe20000010000 */
[----:B------:R-:W-:Y:S02]  /*95a0*/  HADD2.F32 R0, -RZ, R18.H1_H1 ;  /* 0x30000012ff007230 */ /* 0x000fe40000004100 */
[----:B------:R-:W-:Y:S01]  /*95b0*/  HADD2.F32 R2, -RZ, R24.H1_H1 ;  /* 0x30000018ff027230 */ /* 0x000fe20000004100 */
[----:B------:R-:W-:Y:S02]  /*95c0*/  FMUL.FTZ R9, R11, R4 ;  /* 0x000000040b097220 */ /* 0x000fe40000410000 */
[----:B------:R-:W-:-:S02]  /*95d0*/  FMUL.FTZ R8, R7, R0 ;  /* 0x0000000007087220 */ /* 0x000fc40000410000 */
[----:B------:R-:W-:Y:S02]  /*95e0*/  FMUL.FTZ R4, R12, R4 ;  /* 0x000000040c047220 */ /* 0x000fe40000410000 */
[----:B------:R-:W-:Y:S02]  /*95f0*/  FMUL.FTZ R5, R6, R0 ;  /* 0x0000000006057220 */ /* 0x000fe40000410000 */
[-C--:B------:R-:W-:Y:S02]  /*9600*/  FFMA.FTZ R9, R12, R3.reuse, -R9 ;  /* 0x000000030c097223 */ /* 0x080fe40000010809 */
[-C--:B------:R-:W-:Y:S02]  /*9610*/  FFMA.FTZ R0, R6, R2.reuse, -R8 ;  /* 0x0000000206007223 */ /* 0x080fe40000010808 */
[----:B------:R-:W-:Y:S01]  /*9620*/  FFMA.FTZ R3, R11, R3, R4 ;  /* 0x000000030b037223 */ /* 0x000fe20000010004 */
[----:B------:R-:W-:Y:S01]  /*9630*/  F2FP.PACK_AB R4, R14, R15 ;  /* 0x0000000f0e04723e */ /* 0x000fe200000000ff */
[----:B------:R-:W-:Y:S01]  /*9640*/  FFMA.FTZ R2, R7, R2, R5 ;  /* 0x0000000207027223 */ /* 0x000fe20000010005 */
[----:B------:R-:W-:-:S02]  /*9650*/  F2FP.PACK_AB R5, R10, R13 ;  /* 0x0000000d0a05723e */ /* 0x000fc400000000ff */
[----:B------:R-:W-:Y:S02]  /*9660*/  F2FP.PACK_AB R6, R3, R9 ;  /* 0x000000090306723e */ /* 0x000fe400000000ff */
[----:B------:R-:W-:-:S05]  /*9670*/  F2FP.PACK_AB R7, R2, R0 ;  /* 0x000000000207723e */ /* 0x000fca00000000ff */
[----:B------:R1:W-:Y:S02]  /*9680*/  STS.128 [R200+0xc000], R4 ;  /* 0x00c00004c8007388 */ /* 0x0003e40000000c00 */
.L_x_231:
[----:B------:R-:W-:Y:S05]  /*9690*/  BSYNC B0 ;  /* 0x0000000000007941 */ /* 0x000fea0003800000 */
.L_x_230:
[----:B------:R-:W-:Y:S01]  /*96a0*/  ISETP.GE.AND P0, PT, R143, c[0x0][0x27c], PT ;  /* 0x00009f008f007a0c */ /* 0x000fe20003f06270 */
[----:B------:R-:W-:-:S12]  /*96b0*/  BSSY B0, `(.L_x_232) ;  /* 0x0000028000007945 */ /* 0x000fd80003800000 */
[----:B------:R-:W-:Y:S05]  /*96c0*/  @P0 BRA `(.L_x_233) ;  /* 0x0000026000000947 */ /* 0x000fea0003800000 */
[----:B-1----:R-:W1:Y:S01]  /*96d0*/  LDS.128 R4, [R201+0xc000] ;  /* 0x00c00000c9047984 */ /* 0x002e620000000c00 */
[----:B------:R-:W-:Y:S02]  /*96e0*/  HADD2.F32 R9, -RZ, R22.H1_H1 ;  /* 0x30000016ff097230 */ /* 0x000fe40000004100 */
        /* <DEDUP_REMOVED lines=19> */
[----:B------:R-:W-:Y:S01]  /*9820*/  HADD2.F32 R4, -RZ, R26.H0_H0 ;  /* 0x2000001aff047230 */ /* 0x000fe20000004100 */
[----:B------:R-:W-:Y:S01]  /*9830*/  FFMA.FTZ R10, R5, R2, R0 ;  /* 0x00000002050a7223 */ /* 0x000fe20000010000 */
[----:B------:R-:W-:Y:S02]  /*9840*/  HADD2.F32 R0, -RZ, R21.H0_H0 ;  /* 0x20000015ff007230 */ /* 0x000fe40000004100 */
        /* <DEDUP_REMOVED lines=14> */
.L_x_233:
[----:B------:R-:W-:Y:S05]  /*9930*/  BSYNC B0 ;  /* 0x0000000000007941 */ /* 0x000fea0003800000 */
.L_x_232:
[----:B------:R-:W-:Y:S01]  /*9940*/  ISETP.GE.AND P0, PT, R140, c[0x0][0x27c], PT ;  /* 0x00009f008c007a0c */ /* 0x000fe20003f06270 */
[----:B------:R-:W-:-:S12]  /*9950*/  BSSY B0, `(.L_x_234) ;  /* 0x0000028000007945 */ /* 0x000fd80003800000 */
[----:B------:R-:W-:Y:S05]  /*9960*/  @P0 BRA `(.L_x_235) ;  /* 0x0000026000000947 */ /* 0x000fea0003800000 */
[----:B-1----:R-:W1:Y:S01]  /*9970*/  LDS.128 R4, [R200+0x10000] ;  /* 0x01000000c8047984 */ /* 0x002e620000000c00 */
[----:B------:R-:W-:Y:S02]  /*9980*/  HADD2.F32 R9, -RZ, R23.H0_H0 ;  /* 0x20000017ff097230 */ /* 0x000fe40000004100 */
[----:B------:R-:W-:Y:S02]  /*9990*/  HADD2.F32 R0, -RZ, R22.H0_H0 ;  /* 0x20000016ff007230 */ /* 0x000fe40000004100 */
        /* <DEDUP_REMOVED lines=35> */
.L_x_235:
[----:B------:R-:W-:Y:S05]  /*9bd0*/  BSYNC B0 ;  /* 0x0000000000007941 */ /* 0x000fea0003800000 */
.L_x_234:
        /* <DEDUP_REMOVED lines=27> */
[----:B------:R-:W-:Y:S01]  /*9d90*/  HADD2.F32 R2, -RZ, R38.H0_H0 ;  /* 0x20000026ff027230 */ /* 0x000fe20000004100 */
        /* <DEDUP_REMOVED lines=13> */
.L_x_237:
[----:B------:R-:W-:Y:S05]  /*9e70*/  BSYNC B0 ;  /* 0x0000000000007941 */ /* 0x000fea0003800000 */
.L_x_236:
[----:B------:R-:W-:Y:S01]  /*9e80*/  ISETP.GE.AND P0, PT, R105, c[0x0][0x27c], PT ;  /* 0x00009f0069007a0c */ /* 0x000fe20003f06270 */
[----:B------:R-:W-:-:S12]  /*9e90*/  BSSY B0, `(.L_x_238) ;  /* 0x0000028000007945 */ /* 0x000fd80003800000 */
[----:B------:R-:W-:Y:S05]  /*9ea0*/  @P0 BRA `(.L_x_239) ;  /* 0x0000026000000947 */ /* 0x000fea0003800000 */
[----:B-1----:R-:W1:Y:S01]  /*9eb0*/  LDS.128 R4, [R200+0x14000] ;  /* 0x01400000c8047984 */ /* 0x002e620000000c00 */
[----:B------:R-:W-:Y:S02]  /*9ec0*/  HADD2.F32 R9, -RZ, R28.H0_H0 ;  /* 0x2000001cff097230 */ /* 0x000fe40000004100 */
[----:B------:R-:W-:Y:S02]  /*9ed0*/  HADD2.F32 R0, -RZ, R29.H0_H0 ;  /* 0x2000001dff007230 */ /* 0x000fe40000004100 */
[----:B------:R-:W-:Y:S02]  /*9ee0*/  HADD2.F32 R3, -RZ, R38.H1_H1 ;  /* 0x30000026ff037230 */ /* 0x000fe40000004100 */
[----:B------:R-:W-:Y:S02]  /*9ef0*/  HADD2.F32 R2, -RZ, R37.H0_H0 ;  /* 0x20000025ff027230 */ /* 0x000fe40000004100 */
        /* <DEDUP_REMOVED lines=33> */
.L_x_239:
[----:B------:R-:W-:Y:S05]  /*a110*/  BSYNC B0 ;  /* 0x0000000000007941 */ /* 0x000fea0003800000 */
.L_x_238:
[----:B------:R-:W-:-:S13]  /*a120*/  ISETP.GE.AND P0, PT, R141, c[0x0][0x27c], PT ;  /* 0x00009f008d007a0c */ /* 0x000fda0003f06270 */
[----:B------:R-:W-:Y:S05]  /*a130*/  @P0 BRA `(.L_x_229) ;  /* 0x0000026000000947 */ /* 0x000fea0003800000 */
[----:B-1----:R-:W1:Y:S01]  /*a140*/  LDS.128 R4, [R201+0x14000] ;  /* 0x01400000c9047984 */ /* 0x002e620000000c00 */
[----:B------:R-:W-:Y:S02]  /*a150*/  HADD2.F32 R9, -RZ, R32.H0_H0 ;  /* 0x20000020ff097230 */ /* 0x000fe40000004100 */
[----:B------:R-:W-:Y:S02]  /*a160*/  HADD2.F32 R0, -RZ, R33.H0_H0 ;  /* 0x20000021ff007230 */ /* 0x000fe40000004100 */
[----:B------:R-:W-:Y:S02]  /*a170*/  HADD2.F32 R3, -RZ, R36.H0_H0 ;  /* 0x20000024ff037230 */ /* 0x000fe40000004100 */
        /* <DEDUP_REMOVED lines=17> */
[--C-:B------:R-:W-:Y:S01]  /*a290*/  HADD2.F32 R4, -RZ, R34.reuse.H1_H1 ;  /* 0x30000022ff047230 */ /* 0x100fe20000004100 */
        /* <DEDUP_REMOVED lines=16> */
.L_x_229:
[----:B------:R-:W-:Y:S05]  /*a3a0*/  BSYNC B1 ;  /* 0x0000000000017941 */ /* 0x000fea0003800000 */
.L_x_228:
[----:B------:R-:W-:-:S04]  /*a3b0*/  IADD3 R0, R209, 0x40, RZ ;  /* 0x00000040d1007810 */ /* 0x000fc80007ffe0ff */
[----:B------:R-:W-:-:S13]  /*a3c0*/  ISETP.GE.AND P0, PT, R0, R16, PT ;  /* 0x000000100000720c */ /* 0x000fda0003f06270 */
[----:B------:R-:W-:Y:S05]  /*a3d0*/  @P0 BRA `(.L_x_240) ;  /* 0x00003b9000000947 */ /* 0x000fea0003800000 */
[----:B------:R-:W-:Y:S01]  /*a3e0*/  ISETP.GE.AND P0, PT, R106, c[0x0][0x27c], PT ;  /* 0x00009f006a007a0c */ /* 0x000fe20003f06270 */
[----:B------:R-:W-:-:S12]  /*a3f0*/  BSSY B0, `(.L_x_241) ;  /* 0x0000028000007945 */ /* 0x000fd80003800000 */
[----:B------:R-:W-:Y:S05]  /*a400*/  @P0 BRA `(.L_x_242) ;  /* 0x0000026000000947 */ /* 0x000fea0003800000 */
[----:B-1----:R-:W1:Y:S01]  /*a410*/  LDS.128 R4, [R200+0xe000] ;  /* 0x00e00000c8047984 */ /* 0x002e620000000c00 */
[--C-:B------:R-:W-:Y:S02]  /*a420*/  HADD2.F32 R9, -RZ, R17.reuse.H0_H0 ;  /* 0x20000011ff097230 */ /* 0x100fe40000004100 */
[----:B------:R-:W-:Y:S02]  /*a430*/  HADD2.F32 R0, -RZ, R17.H1_H1 ;  /* 0x30000011ff007230 */ /* 0x000fe40000004100 */
[----:B------:R-:W-:Y:S02]  /*a440*/  HADD2.F32 R3, -RZ, R21.H1_H1 ;  /* 0x30000015ff037230 */ /* 0x000fe40000004100 */
[----:B------:R-:W-:Y:S02]  /*a450*/  HADD2.F32 R2, -RZ, R20.H1_H1 ;  /* 0x30000014ff027230 */ /* 0x000fe40000004100 */
[--C-:B-1----:R-:W-:Y:S02]  /*a460*/  HADD2.F32 R10, -RZ, R4.reuse.H0_H0 ;  /* 0x20000004ff0a7230 */ /* 0x102fe40000004100 */
[----:B------:R-:W-:-:S02]  /*a470*/  HADD2.F32 R8, -RZ, R4.H1_H1 ;  /* 0x30000004ff087230 */ /* 0x000fc40000004100 */
[--C-:B------:R-:W-:Y:S01]  /*a480*/  HADD2.F32 R4, -RZ, R5.reuse.H0_H0 ;  /* 0x20000005ff047230 */ /* 0x100fe20000004100 */
[C---:B------:R-:W-:Y:S01]  /*a490*/  FMUL.FTZ R13, R9.reuse, R10 ;  /* 0x0000000a090d7220 */ /* 0x040fe20000410000 */
[----:B------:R-:W-:Y:S01]  /*a4a0*/  HADD2.F32 R5, -RZ, R5.H1_H1 ;  /* 0x30000005ff057230 */ /* 0x000fe20000004100 */
[----:B------:R-:W-:Y:S01]  /*a4b0*/  FMUL.FTZ R14, R9, R8 ;  /* 0x00000008090e7220 */ /* 0x000fe20000410000 */
[--C-:B------:R-:W-:Y:S02]  /*a4c0*/  HADD2.F32 R12, -RZ, R6.reuse.H0_H0 ;  /* 0x20000006ff0c7230 */ /* 0x100fe40000004100 */
[----:B------:R-:W-:Y:S01]  /*a4d0*/  HADD2.F32 R11, -RZ, R6.H1_H1 ;  /* 0x30000006ff0b7230 */ /* 0x000fe20000004100 */
[C---:B------:R-:W-:Y:S01]  /*a4e0*/  FMUL.FTZ R9, R0.reuse, R5 ;  /* 0x0000000500097220 */ /* 0x040fe20000410000 */
[--C-:B------:R-:W-:Y:S01]  /*a4f0*/  HADD2.F32 R6, -RZ, R7.reuse.H0_H0 ;  /* 0x20000007ff067230 */ /* 0x100fe20000004100 */
[----:B------:R-:W-:Y:S01]  /*a500*/  FMUL.FTZ R0, R0, R4 ;  /* 0x0000000400007220 */ /* 0x000fe20000410000 */
[----:B------:R-:W-:Y:S01]  /*a510*/  HADD2.F32 R7, -RZ, R7.H1_H1 ;  /* 0x30000007ff077230 */ /* 0x000fe20000004100 */
[----:B------:R-:W-:-:S02]  /*a520*/  FFMA.FTZ R15, R3, R10, -R14 ;  /* 0x0000000a030f7223 */ /* 0x000fc4000001080e */
[----:B------:R-:W-:Y:S01]  /*a530*/  FFMA.FTZ R14, R3, R8, R13 ;  /* 0x00000008030e7223 */ /* 0x000fe2000001000d */
[----:B------:R-:W-:Y:S01]  /*a540*/  HADD2.F32 R3, -RZ, R25.H1_H1 ;  /* 0x30000019ff037230 */ /* 0x000fe20000004100 */
[C---:B------:R-:W-:Y:S01]  /*a550*/  FFMA.FTZ R13, R2.reuse, R4, -R9 ;  /* 0x00000004020d7223 */ /* 0x040fe20000010809 */
        /* <DEDUP_REMOVED lines=8> */
[C---:B------:R-:W-:Y:S02]  /*a5e0*/  FFMA.FTZ R9, R3.reuse, R12, -R9 ;  /* 0x0000000c03097223 */ /* 0x040fe40000010809 */
[----:B------:R-:W-:Y:S02]  /*a5f0*/  FFMA.FTZ R0, R2, R6, -R8 ;  /* 0x0000000602007223 */ /* 0x000fe40000010808 */
[----:B------:R-:W-:Y:S01]  /*a600*/  FFMA.FTZ R3, R3, R11, R4 ;  /* 0x0000000b03037223 */ /* 0x000fe20000010004 */
[----:B------:R-:W-:Y:S01]  /*a610*/  F2FP.PACK_AB R4, R14, R15 ;  /* 0x0000000f0e04723e */ /* 0x000fe200000000ff */
[----:B------:R-:W-:Y:S01]  /*a620*/  FFMA.FTZ R2, R2, R7, R5 ;  /* 0x0000000702027223 */ /* 0x000fe20000010005 */
[----:B------:R-:W-:-:S02]  /*a630*/  F2FP.PACK_AB R5, R10, R13 ;  /* 0x0000000d0a05723e */ /* 0x000fc400000000ff */
[----:B------:R-:W-:Y:S02]  /*a640*/  F2FP.PACK_AB R6, R3, R9 ;  /* 0x000000090306723e */ /* 0x000fe400000000ff */
[----:B------:R-:W-:-:S05]  /*a650*/  F2FP.PACK_AB R7, R2, R0 ;  /* 0x000000000207723e */ /* 0x000fca00000000ff */
[----:B------:R1:W-:Y:S02]  /*a660*/  STS.128 [R200+0xe000], R4 ;  /* 0x00e00004c8007388 */ /* 0x0003e40000000c00 */
.L_x_242:
[----:B------:R-:W-:Y:S05]  /*a670*/  BSYNC B0 ;  /* 0x0000000000007941 */ /* 0x000fea0003800000 */
.L_x_241:
        /* <DEDUP_REMOVED lines=41> */
.L_x_244:
[----:B------:R-:W-:Y:S05]  /*a910*/  BSYNC B0 ;  /* 0x0000000000007941 */ /* 0x000fea0003800000 */
.L_x_243:
        /* <DEDUP_REMOVED lines=41> */
.L_x_246:
[----:B------:R-:W-:Y:S05]  /*abb0*/  BSYNC B0 ;  /* 0x0000000000007941 */ /* 0x000fea0003800000 */
.L_x_245:
        /* <DEDUP_REMOVED lines=41> */
.L_x_248:
[----:B------:R-:W-:Y:S05]  /*ae50*/  BSYNC B0 ;  /* 0x0000000000007941 */ /* 0x000fea0003800000 */
.L_x_247:
        /* <DEDUP_REMOVED lines=41> */
.L_x_250:
[----:B------:R-:W-:Y:S05]  /*b0f0*/  BSYNC B0 ;  /* 0x0000000000007941 */ /* 0x000fea0003800000 */
.L_x_249:
        /* <DEDUP_REMOVED lines=39> */
[----:B------:R1:W-:Y:S01]  /*b370*/  STS.128 [R201+0x16000], R4 ;  /* 0x01600004c9007388 */ /* 0x0003e20000000c00 */
[----:B------:R-:W-:Y:S05]  /*b380*/  BRA `(.L_x_240) ;  /* 0x00002be000007947 */ /* 0x000fea0003800000 */
.L_x_225:
        /* <DEDUP_REMOVED lines=19> */
[C---:B-12-4-:R-:W-:Y:S01]  /*b4c0*/  ISETP.GE.AND P0, PT, R100.reuse, c[0x0][0x27c], PT ;  /* 0x00009f0064007a0c */ /* 0x056fe20003f06270 */
[----:B------:R-:W-:Y:S01]  /*b4d0*/  CS2R R22, SRZ ;  /* 0x0000000000167805 */ /* 0x000fe2000001ff00 */
[----:B------:R-:W-:Y:S01]  /*b4e0*/  IADD3 R5, R100, 0x20, RZ ;  /* 0x0000002064057810 */ /* 0x000fe20007ffe0ff */
[----:B------:R-:W-:Y:S01]  /*b4f0*/  CS2R R20, SRZ ;  /* 0x0000000000147805 */ /* 0x000fe2000001ff00 */
[----:B------:R-:W-:Y:S01]  /*b500*/  CS2R R10, SRZ ;  /* 0x00000000000a7805 */ /* 0x000fe2000001ff00 */
[----:B------:R-:W-:Y:S01]  /*b510*/  CS2R R8, SRZ ;  /* 0x0000000000087805 */ /* 0x000fe2000001ff00 */
[----:B------:R-:W-:Y:S01]  /*b520*/  ISETP.GE.AND P2, PT, R5, c[0x0][0x27c], PT ;  /* 0x00009f0005007a0c */ /* 0x000fe20003f46270 */
[----:B------:R-:W-:Y:S01]  /*b530*/  CS2R R26, SRZ ;  /* 0x00000000001a7805 */ /* 0x000fe2000001ff00 */
[----:B------:R-:W-:-:S05]  /*b540*/  CS2R R24, SRZ ;  /* 0x0000000000187805 */ /* 0x000fca000001ff00 */
[C---:B------:R-:W-:Y:S01]  /*b550*/  @!P0 IMAD.SHL.U32 R4, R100.reuse, 0x2, RZ ;  /* 0x0000000264048824 */ /* 0x040fe200078e00ff */
[----:B------:R-:W-:-:S04]  /*b560*/  @!P0 SHF.L.U64.HI R0, R100, 0x1, R101 ;  /* 0x0000000164008819 */ /* 0x000fc80000010265 */
[-C--:B------:R-:W-:Y:S02]  /*b570*/  @!P0 IADD3 R32, P1, R28, R4.reuse, RZ ;  /* 0x000000041c208210 */ /* 0x080fe40007f3e0ff */
[----:B------:R-:W-:Y:S02]  /*b580*/  @!P0 IADD3 R30, P3, R2, R4, RZ ;  /* 0x00000004021e8210 */ /* 0x000fe40007f7e0ff */
[----:B------:R-:W-:Y:S01]  /*b590*/  IADD3 R4, R100, 0x40, RZ ;  /* 0x0000004064047810 */ /* 0x000fe20007ffe0ff */
[----:B------:R-:W-:Y:S01]  /*b5a0*/  @!P0 IMAD.X R33, R29, 0x1, R0, P1 ;  /* 0x000000011d218824 */ /* 0x000fe200008e0600 */
[----:B------:R-:W-:Y:S02]  /*b5b0*/  @!P0 IADD3.X R31, R3, R0, RZ, P3, !PT ;  /* 0x00000000031f8210 */ /* 0x000fe40001ffe4ff */
[----:B------:R-:W-:Y:S01]  /*b5c0*/  ISETP.GE.AND P1, PT, R4, c[0x0][0x27c], PT ;  /* 0x00009f0004007a0c */ /* 0x000fe20003f26270 */
[----:B------:R-:W-:-:S04]  /*b5d0*/  @!P2 IMAD.SHL.U32 R4, R215, 0x8, RZ ;  /* 0x00000008d704a824 */ /* 0x000fc800078e00ff */
[----:B------:R-:W-:-:S04]  /*b5e0*/  @!P2 IMAD.WIDE R12, R4, 0x2, R28 ;  /* 0x00000002040ca825 */ /* 0x000fc800078e021c */
[----:B------:R-:W-:Y:S01]  /*b5f0*/  @!P2 IMAD.WIDE R6, R4, 0x2, R2 ;  /* 0x000000020406a825 */ /* 0x000fe200078e0202 */
[----:B------:R1:W5:Y:S03]  /*b600*/  @!P2 LD.E.128 R20, [R12.64] ;  /* 0x0000000a0c14a980 */ /* 0x000366000c101d00 */
[----:B------:R-:W-:Y:S01]  /*b610*/  @!P1 SHF.L.U32 R0, R214, 0x3, RZ ;  /* 0x00000003d6009819 */ /* 0x000fe200000006ff */
[----:B------:R2:W5:Y:S04]  /*b620*/  @!P2 LD.E.128 R8, [R6.64] ;  /* 0x0000000a0608a980 */ /* 0x000568000c101d00 */
[C---:B------:R-:W-:Y:S01]  /*b630*/  @!P1 IMAD.WIDE R4, R0.reuse, 0x2, R28 ;  /* 0x0000000200049825 */ /* 0x040fe200078e021c */
[----:B------:R-:W-:Y:S01]  /*b640*/  CS2R R14, SRZ ;  /* 0x00000000000e7805 */ /* 0x000fe2000001ff00 */
[----:B------:R-:W-:Y:S01]  /*b650*/  CS2R R18, SRZ ;  /* 0x0000000000127805 */ /* 0x000fe2000001ff00 */
[----:B------:R-:W-:Y:S01]  /*b660*/  CS2R R16, SRZ ;  /* 0x0000000000107805 */ /* 0x000fe2000001ff00 */
[----:B------:R-:W-:Y:S01]  /*b670*/  @!P1 IMAD.WIDE R2, R0, 0x2, R2 ;  /* 0x0000000200029825 */ /* 0x000fe200078e0202 */
[----:B------:R3:W5:Y:S04]  /*b680*/  @!P1 LD.E.128 R24, [R4.64] ;  /* 0x0000000a04189980 */ /* 0x000768000c101d00 */
[----:B------:R4:W5:Y:S01]  /*b690*/  @!P0 LD.E.128 R16, [R32.64] ;  /* 0x0000000a20108980 */ /* 0x000962000c101d00 */
[----:B-1----:R-:W-:Y:S01]  /*b6a0*/  CS2R R12, SRZ ;  /* 0x00000000000c7805 */ /* 0x002fe2000001ff00 */
[----:B--2---:R-:W-:-:S05]  /*b6b0*/  CS2R R6, SRZ ;  /* 0x0000000000067805 */ /* 0x004fca000001ff00 */
[----:B------:R4:W5:Y:S01]  /*b6c0*/  @!P1 LD.E.128 R12, [R2.64] ;  /* 0x0000000a020c9980 */ /* 0x000962000c101d00 */
[----:B---3--:R-:W-:-:S06]  /*b6d0*/  CS2R R4, SRZ ;  /* 0x0000000000047805 */ /* 0x008fcc000001ff00 */
[----:B------:R4:W5:Y:S02]  /*b6e0*/  @!P0 LD.E.128 R4, [R30.64] ;  /* 0x0000000a1e048980 */ /* 0x000964000c101d00 */
.L_x_252:
[----:B-12-4-:R-:W-:Y:S05]  /*b6f0*/  BSYNC B0 ;  /* 0x0000000000007941 */ /* 0x016fea0003800000 */
.L_x_251:
[----:B-----5:R-:W-:Y:S01]  /*b700*/  IMAD.MOV.U32 R51, RZ, RZ, R18 ;  /* 0x000000ffff337224 */ /* 0x020fe200078e0012 */
[----:B------:R-:W-:Y:S01]  /*b710*/  SHF.R.U64 R52, R16, 0x10, R17 ;  /* 0x0000001010347819 */ /* 0x000fe20000001211 */
[----:B------:R-:W-:Y:S01]  /*b720*/  IMAD.MOV.U32 R47, RZ, RZ, R20 ;  /* 0x000000ffff2f7224 */ /* 0x000fe200078e0014 */
[----:B------:R-:W-:Y:S01]  /*b730*/  SHF.R.U64 R44, R20, 0x10, R21 ;  /* 0x00000010142c7819 */ /* 0x000fe20000001215 */
[----:B------:R-:W-:Y:S01]  /*b740*/  IMAD.MOV.U32 R38, RZ, RZ, R25 ;  /* 0x000000ffff267224 */ /* 0x000fe200078e0019 */
[----:B------:R-:W-:Y:S01]  /*b750*/  SHF.R.U64 R2, R8, 0x10, R9 ;  /* 0x0000001008027819 */ /* 0x000fe20000001209 */
[----:B------:R-:W-:Y:S01]  /*b760*/  IMAD.MOV.U32 R54, RZ, RZ, R16 ;  /* 0x000000ffff367224 */ /* 0x000fe200078e0010 */
[----:B------:R-:W-:Y:S01]  /*b770*/  PRMT R44, R44, 0x5410, R52 ;  /* 0x000054102c2c7816 */ /* 0x000fe20000000034 */
[----:B------:R-:W-:Y:S01]  /*b780*/  IMAD.MOV.U32 R46, RZ, RZ, R21 ;  /* 0x000000ffff2e7224 */ /* 0x000fe200078e0015 */
[----:B------:R-:W-:Y:S01]  /*b790*/  PRMT R47, R47, 0x5410, R51 ;  /* 0x000054102f2f7816 */ /* 0x000fe20000000033 */
[----:B------:R-:W-:Y:S01]  /*b7a0*/  IMAD.MOV.U32 R43, RZ, RZ, R22 ;  /* 0x000000ffff2b7224 */ /* 0x000fe200078e0016 */
[----:B------:R-:W-:Y:S01]  /*b7b0*/  SHF.R.U32.HI R32, RZ, 0x10, R25 ;  /* 0x00000010ff207819 */ /* 0x000fe20000011619 */
[----:B------:R-:W-:Y:S01]  /*b7c0*/  IMAD.MOV.U32 R53, RZ, RZ, R17 ;  /* 0x000000ffff357224 */ /* 0x000fe200078e0011 */
[--C-:B------:R-:W-:Y:S01]  /*b7d0*/  PRMT R51, R47, 0x5410, R44.reuse ;  /* 0x000054102f337816 */ /* 0x100fe2000000002c */
[----:B------:R-:W-:Y:S01]  /*b7e0*/  IMAD.MOV.U32 R50, RZ, RZ, R19 ;  /* 0x000000ffff327224 */ /* 0x000fe200078e0013 */
[----:B------:R-:W-:Y:S01]  /*b7f0*/  PRMT R44, R2, 0x7610, R44 ;  /* 0x00007610022c7816 */ /* 0x000fe2000000002c */
[----:B------:R-:W-:Y:S01]  /*b800*/  IMAD R2, R237, -0x80, R34 ;  /* 0xffffff80ed027824 */ /* 0x000fe200078e0222 */
[----:B------:R-:W-:Y:S01]  /*b810*/  PRMT R61, R38, 0x5410, R32 ;  /* 0x00005410263d7816 */ /* 0x000fe20000000020 */
[----:B------:R-:W-:Y:S01]  /*b820*/  IMAD.MOV.U32 R42, RZ, RZ, R23 ;  /* 0x000000ffff2a7224 */ /* 0x000fe200078e0017 */
[----:B------:R-:W-:Y:S01]  /*b830*/  SHF.R.U32.HI R49, RZ, 0x10, R17 ;  /* 0x00000010ff317819 */ /* 0x000fe20000011611 */
        /* <DEDUP_REMOVED lines=11> */
[--C-:B------:R-:W-:Y:S01]  /*b8f0*/  SHF.R.U64 R40, R22, 0x10, R23.reuse ;  /* 0x0000001016287819 */ /* 0x100fe20000001217 */
[----:B------:R-:W-:Y:S01]  /*b900*/  IMAD.MOV.U32 R30, RZ, RZ, R4 ;  /* 0x000000ffff1e7224 */ /* 0x000fe200078e0004 */
[----:B------:R-:W-:Y:S01]  /*b910*/  SHF.R.U32.HI R37, RZ, 0x10, R23 ;  /* 0x00000010ff257819 */ /* 0x000fe20000011617 */
[----:B------:R-:W-:Y:S01]  /*b920*/  IMAD.MOV.U32 R22, RZ, RZ, R8 ;  /* 0x000000ffff167224 */ /* 0x000fe200078e0008 */
[----:B------:R-:W-:Y:S01]  /*b930*/  SHF.R.U64 R36, R24, 0x10, R25 ;  /* 0x0000001018247819 */ /* 0x000fe20000001219 */
[----:B------:R-:W-:Y:S01]  /*b940*/  IMAD.MOV.U32 R25, RZ, RZ, R7 ;  /* 0x000000ffff197224 */ /* 0x000fe200078e0007 */
[--C-:B------:R-:W-:Y:S01]  /*b950*/  SHF.R.U64 R31, R26, 0x10, R27.reuse ;  /* 0x000000101a1f7819 */ /* 0x100fe2000000121b */
[----:B------:R-:W-:Y:S01]  /*b960*/  IMAD.MOV.U32 R26, RZ, RZ, R6 ;  /* 0x000000ffff1a7224 */ /* 0x000fe200078e0006 */
[----:B------:R-:W-:Y:S01]  /*b970*/  SHF.R.U32.HI R28, RZ, 0x10, R27 ;  /* 0x00000010ff1c7819 */ /* 0x000fe2000001161b */
[----:B------:R-:W-:Y:S01]  /*b980*/  IMAD.MOV.U32 R18, RZ, RZ, R11 ;  /* 0x000000ffff127224 */ /* 0x000fe200078e000b */
[----:B------:R-:W-:Y:S01]  /*b990*/  SHF.R.U64 R27, R4, 0x10, R5 ;  /* 0x00000010041b7819 */ /* 0x000fe20000001205 */
[----:B------:R-:W-:-:S04]  /*b9a0*/  DEPBAR.LE SB0, 0x1 ;  /* 0x000080400000791a */ /* 0x000fc80000000000 */
[----:B------:R-:W-:Y:S01]  /*b9b0*/  SHF.R.U32.HI R24, RZ, 0x10, R5 ;  /* 0x00000010ff187819 */ /* 0x000fe20000011605 */
[----:B------:R-:W-:Y:S01]  /*b9c0*/  IMAD.MOV.U32 R5, RZ, RZ, R15 ;  /* 0x000000ffff057224 */ /* 0x000fe200078e000f */
[----:B------:R-:W-:Y:S01]  /*b9d0*/  SHF.R.U64 R23, R6, 0x10, R7 ;  /* 0x0000001006177819 */ /* 0x000fe20000001207 */
[----:B------:R-:W-:Y:S01]  /*b9e0*/  IMAD.MOV.U32 R6, RZ, RZ, R14 ;  /* 0x000000ffff067224 */ /* 0x000fe200078e000e */
[----:B------:R-:W-:Y:S01]  /*b9f0*/  SHF.R.U32.HI R17, RZ, 0x10, R9 ;  /* 0x00000010ff117819 */ /* 0x000fe20000011609 */
[----:B------:R-:W-:Y:S01]  /*ba00*/  IMAD.MOV.U32 R9, RZ, RZ, R13 ;  /* 0x000000ffff097224 */ /* 0x000fe200078e000d */
[----:B------:R-:W-:Y:S01]  /*ba10*/  SHF.R.U64 R16, R10, 0x10, R11 ;  /* 0x000000100a107819 */ /* 0x000fe2000000120b */
[----:B------:R-:W-:Y:S01]  /*ba20*/  IMAD.MOV.U32 R10, RZ, RZ, R12 ;  /* 0x000000ffff0a7224 */ /* 0x000fe200078e000c */
[----:B------:R-:W-:Y:S01]  /*ba30*/  SHF.R.U32.HI R20, RZ, 0x10, R7 ;  /* 0x00000010ff147819 */ /* 0x000fe20000011607 */
[----:B------:R-:W-:Y:S01]  /*ba40*/  BSSY B1, `(.L_x_253) ;  /* 0x0000133000017945 */ /* 0x000fe20003800000 */
[----:B------:R-:W-:-:S02]  /*ba50*/  PRMT R43, R43, 0x5410, R54 ;  /* 0x000054102b2b7816 */ /* 0x000fc40000000036 */
[----:B------:R-:W-:Y:S02]  /*ba60*/  PRMT R46, R46, 0x5410, R49 ;  /* 0x000054102e2e7816 */ /* 0x000fe40000000031 */
[----:B------:R-:W-:Y:S02]  /*ba70*/  SHF.R.U32.HI R8, RZ, 0x10, R11 ;  /* 0x00000010ff087819 */ /* 0x000fe4000001160b */
[--C-:B------:R-:W-:Y:S02]  /*ba80*/  SHF.R.U64 R7, R12, 0x10, R13.reuse ;  /* 0x000000100c077819 */ /* 0x100fe4000000120d */
[----:B------:R-:W-:Y:S02]  /*ba90*/  SHF.R.U32.HI R4, RZ, 0x10, R13 ;  /* 0x00000010ff047819 */ /* 0x000fe4000001160d */
[--C-:B------:R-:W-:Y:S02]  /*baa0*/  SHF.R.U64 R3, R14, 0x10, R15.reuse ;  /* 0x000000100e037819 */ /* 0x100fe4000000120f */
        /* <DEDUP_REMOVED lines=27> */
[----:B------:R-:W2:Y:S01]  /*bc60*/  LDL R67, [R1+0x24] ;  /* 0x0000240001437983 */ /* 0x000ea20000100800 */
[----:B------:R-:W-:Y:S01]  /*bc70*/  MOV R0, c[0x0][0x27c] ;  /* 0x00009f0000007a02 */ /* 0x000fe20000000f00 */
[----:B------:R-:W-:-:S03]  /*bc80*/  HADD2.F32 R13, -RZ, R43.H1_H1 ;  /* 0x3000002bff0d7230 */ /* 0x000fc60000004100 */
[----:B------:R-:W-:-:S04]  /*bc90*/  LEA.HI R0, R0, R235, RZ, 0x1d ;  /* 0x000000eb00007211 */ /* 0x000fc800078fe8ff */
[----:B------:R-:W-:Y:S02]  /*bca0*/  SHF.R.S32.HI R3, RZ, 0x1f, R0 ;  /* 0x0000001fff037819 */ /* 0x000fe40000011400 */
[----:B------:R-:W-:Y:S02]  /*bcb0*/  SHF.L.U32 R2, R0, 0x3, RZ ;  /* 0x0000000300027819 */ /* 0x000fe400000006ff */
[----:B------:R-:W-:Y:S02]  /*bcc0*/  LEA.HI R0, R3, R0, RZ, 0x3 ;  /* 0x0000000003007211 */ /* 0x000fe400078f18ff */
[----:B------:R-:W-:Y:S02]  /*bcd0*/  LOP3.LUT R2, R217, 0x38, R2, 0xf8, !PT ;  /* 0x00000038d9027812 */ /* 0x000fe400078ef802 */
[----:B------:R-:W-:Y:S02]  /*bce0*/  SHF.L.U32 R0, R0, 0xa, RZ ;  /* 0x0000000a00007819 */ /* 0x000fe400000006ff */
[----:B------:R-:W-:-:S02]  /*bcf0*/  LOP3.LUT R2, R2, R218, RZ, 0x3c, !PT ;  /* 0x000000da02027212 */ /* 0x000fc400078e3cff */
[----:B------:R-:W-:-:S04]  /*bd00*/  LOP3.LUT R0, R0, 0x7fffe000, RZ, 0xc0, !PT ;  /* 0x7fffe00000007812 */ /* 0x000fc800078ec0ff */
[----:B------:R-:W-:Y:S01]  /*bd10*/  IADD3 R0, R2, R0, R219 ;  /* 0x0000000002007210 */ /* 0x000fe20007ffe0db */
[----:B------:R-:W-:-:S03]  /*bd20*/  HADD2.F32 R2, -RZ, R39.H0_H0 ;  /* 0x20000027ff027230 */ /* 0x000fc60000004100 */
[----:B------:R-:W-:Y:S01]  /*bd30*/  SHF.L.U32 R25, R0, 0x1, RZ ;  /* 0x0000000100197819 */ /* 0x000fe200000006ff */
[----:B------:R-:W-:-:S04]  /*bd40*/  HADD2.F32 R0, -RZ, R39.H1_H1 ;  /* 0x30000027ff007230 */ /* 0x000fc80000004100 */
[----:B------:R-:W1:Y:S02]  /*bd50*/  LDS.128 R8, [R25+0xc100] ;  /* 0x00c1000019087984 */ /* 0x000e640000000c00 */
[--C-:B-1----:R-:W-:Y:S02]  /*bd60*/  HADD2.F32 R15, -RZ, R11.reuse.H0_H0 ;  /* 0x2000000bff0f7230 */ /* 0x102fe40000004100 */
[----:B------:R-:W-:Y:S02]  /*bd70*/  HADD2.F32 R14, -RZ, R11.H1_H1 ;  /* 0x3000000bff0e7230 */ /* 0x000fe40000004100 */
[----:B------:R-:W-:Y:S02]  /*bd80*/  HADD2.F32 R3, -RZ, R8.H1_H1 ;  /* 0x30000008ff037230 */ /* 0x000fe40000004100 */
[----:B------:R-:W-:Y:S02]  /*bd90*/  HADD2.F32 R11, -RZ, R44.H1_H1 ;  /* 0x3000002cff0b7230 */ /* 0x000fe40000004100 */
[----:B------:R-:W-:Y:S01]  /*bda0*/  HADD2.F32 R12, -RZ, R10.H1_H1 ;  /* 0x3000000aff0c7230 */ /* 0x000fe20000004100 */
[----:B------:R-:W-:Y:S01]  /*bdb0*/  FMUL.FTZ R33, R3, R0 ;  /* 0x0000000003217220 */ /* 0x000fe20000410000 */
[----:B--2---:R-:W1:Y:S02]  /*bdc0*/  LDS.128 R4, [R67] ;  /* 0x0000000043047984 */ /* 0x004e640000000c00 */
[----:B-1----:R-:W-:-:S02]  /*bdd0*/  HADD2.F32 R23, -RZ, R4.H0_H0 ;  /* 0x20000004ff177230 */ /* 0x002fc40000004100 */
[----:B------:R-:W-:Y:S02]  /*bde0*/  HADD2.F32 R22, -RZ, R4.H1_H1 ;  /* 0x30000004ff167230 */ /* 0x000fe40000004100 */
[----:B------:R-:W-:Y:S02]  /*bdf0*/  HADD2.F32 R4, -RZ, R8.H0_H0 ;  /* 0x20000008ff047230 */ /* 0x000fe40000004100 */
[--C-:B------:R-:W-:Y:S02]  /*be00*/  HADD2.F32 R17, -RZ, R7.reuse.H0_H0 ;  /* 0x20000007ff117230 */ /* 0x100fe40000004100 */
[----:B------:R-:W-:Y:S01]  /*be10*/  HADD2.F32 R16, -RZ, R7.H1_H1 ;  /* 0x30000007ff107230 */ /* 0x000fe20000004100 */
[-C--:B------:R-:W-:Y:S01]  /*be20*/  FMUL.FTZ R7, R23, R2.reuse ;  /* 0x0000000217077220 */ /* 0x080fe20000410000 */
[--C-:B------:R-:W-:Y:S01]  /*be30*/  HADD2.F32 R21, -RZ, R5.reuse.H0_H0 ;  /* 0x20000005ff157230 */ /* 0x100fe20000004100 */
[----:B------:R-:W-:Y:S01]  /*be40*/  FMUL.FTZ R34, R4, R2 ;  /* 0x0000000204227220 */ /* 0x000fe20000410000 */
[----:B------:R-:W-:Y:S01]  /*be50*/  HADD2.F32 R20, -RZ, R5.H1_H1 ;  /* 0x30000005ff147230 */ /* 0x000fe20000004100 */
[----:B------:R-:W-:Y:S01]  /*be60*/  FMUL.FTZ R2, R22, R0 ;  /* 0x0000000016027220 */ /* 0x000fe20000410000 */
[----:B------:R-:W-:Y:S01]  /*be70*/  HADD2.F32 R5, -RZ, R40.H0_H0 ;  /* 0x20000028ff057230 */ /* 0x000fe20000004100 */
[----:B------:R-:W-:Y:S01]  /*be80*/  FFMA.FTZ R37, R4, R13, R7 ;  /* 0x0000000d04257223 */ /* 0x000fe20000010007 */
[--C-:B------:R-:W-:Y:S01]  /*be90*/  HADD2.F32 R19, -RZ, R6.reuse.H0_H0 ;  /* 0x20000006ff137230 */ /* 0x100fe20000004100 */
[----:B------:R-:W-:Y:S01]  /*bea0*/  FFMA.FTZ R36, R3, R11, R2 ;  /* 0x0000000b03247223 */ /* 0x000fe20000010002 */
[----:B------:R-:W-:Y:S01]  /*beb0*/  HADD2.F32 R18, -RZ, R6.H1_H1 ;  /* 0x30000006ff127230 */ /* 0x000fe20000004100 */
[----:B------:R-:W-:Y:S01]  /*bec0*/  FMUL.FTZ R4, R21, R5 ;  /* 0x0000000515047220 */ /* 0x000fe20000410000 */
[----:B------:R-:W-:Y:S01]  /*bed0*/  HADD2.F32 R8, -RZ, R10.H0_H0 ;  /* 0x2000000aff087230 */ /* 0x000fe20000004100 */
[----:B------:R-:W-:Y:S01]  /*bee0*/  FFMA.FTZ R13, R23, R13, -R34 ;  /* 0x0000000d170d7223 */ /* 0x000fe20000010822 */
[----:B------:R-:W-:-:S02]  /*bef0*/  HADD2.F32 R6, -RZ, R9.H0_H0 ;  /* 0x20000009ff067230 */ /* 0x000fc40000004100 */
[----:B------:R-:W-:Y:S02]  /*bf00*/  HADD2.F32 R10, -RZ, R45.H1_H1 ;  /* 0x3000002dff0a7230 */ /* 0x000fe40000004100 */
[----:B------:R-:W-:Y:S01]  /*bf10*/  HADD2.F32 R2, -RZ, R40.H1_H1 ;  /* 0x30000028ff027230 */ /* 0x000fe20000004100 */
[C---:B------:R-:W-:Y:S01]  /*bf20*/  FMUL.FTZ R31, R6.reuse, R5 ;  /* 0x00000005061f7220 */ /* 0x040fe20000410000 */
[----:B------:R-:W-:Y:S01]  /*bf30*/  HADD2.F32 R0, -RZ, R41.H0_H0 ;  /* 0x20000029ff007230 */ /* 0x000fe20000004100 */
[----:B------:R-:W-:Y:S01]  /*bf40*/  FFMA.FTZ R35, R6, R10, R4 ;  /* 0x0000000a06237223 */ /* 0x000fe20000010004 */
[----:B------:R-:W-:Y:S01]  /*bf50*/  HADD2.F32 R9, -RZ, R9.H1_H1 ;  /* 0x30000009ff097230 */ /* 0x000fe20000004100 */
[----:B------:R-:W-:Y:S01]  /*bf60*/  FMUL.FTZ R5, R20, R2 ;  /* 0x0000000214057220 */ /* 0x000fe20000410000 */
[----:B------:R-:W-:Y:S01]  /*bf70*/  HADD2.F32 R7, -RZ, R46.H1_H1 ;  /* 0x3000002eff077230 */ /* 0x000fe20000004100 */
[----:B------:R-:W-:Y:S01]  /*bf80*/  FMUL.FTZ R4, R19, R0 ;  /* 0x0000000013047220 */ /* 0x000fe20000410000 */
[----:B------:R-:W-:Y:S01]  /*bf90*/  HADD2.F32 R6, -RZ, R47.H1_H1 ;  /* 0x3000002fff067230 */ /* 0x000fe20000004100 */
[C---:B------:R-:W-:Y:S01]  /*bfa0*/  FMUL.FTZ R29, R9.reuse, R2 ;  /* 0x00000002091d7220 */ /* 0x040fe20000410000 */
[----:B------:R-:W-:Y:S01]  /*bfb0*/  HADD2.F32 R3, -RZ, R41.H1_H1 ;  /* 0x30000029ff037230 */ /* 0x000fe20000004100 */
[----:B------:R-:W-:Y:S01]  /*bfc0*/  FFMA.FTZ R32, R9, R7, R5 ;  /* 0x0000000709207223 */ /* 0x000fe20000010005 */
[----:B------:R-:W-:Y:S01]  /*bfd0*/  HADD2.F32 R5, -RZ, R48.H0_H0 ;  /* 0x20000030ff057230 */ /* 0x000fe20000004100 */
[----:B------:R-:W-:Y:S01]  /*bfe0*/  FFMA.FTZ R30, R8, R6, R4 ;  /* 0x00000006081e7223 */ /* 0x000fe20000010004 */
[----:B------:R-:W-:Y:S01]  /*bff0*/  HADD2.F32 R2, -RZ, R42.H1_H1 ;  /* 0x3000002aff027230 */ /* 0x000fe20000004100 */
[----:B------:R-:W-:-:S02]  /*c000*/  FMUL.FTZ R4, R18, R3 ;  /* 0x0000000312047220 */ /* 0x000fc40000410000 */
[----:B------:R-:W-:Y:S01]  /*c010*/  FMUL.FTZ R27, R8, R0 ;  /* 0x00000000081b7220 */ /* 0x000fe20000410000 */
[----:B------:R-:W-:Y:S01]  /*c020*/  HADD2.F32 R0, -RZ, R42.H0_H0 ;  /* 0x2000002aff007230 */ /* 0x000fe20000004100 */
[C---:B------:R-:W-:Y:S01]  /*c030*/  FFMA.FTZ R28, R12.reuse, R5, R4 ;  /* 0x000000050c1c7223 */ /* 0x040fe20000010004 */
[----:B------:R-:W-:Y:S01]  /*c040*/  HADD2.F32 R4, -RZ, R50.H0_H0 ;  /* 0x20000032ff047230 */ /* 0x000fe20000004100 */
[----:B------:R-:W-:Y:S01]  /*c050*/  FMUL.FTZ R26, R12, R3 ;  /* 0x000000030c1a7220 */ /* 0x000fe20000410000 */
[----:B------:R-:W-:Y:S01]  /*c060*/  HADD2.F32 R3, -RZ, R45.H0_H0 ;  /* 0x2000002dff037230 */ /* 0x000fe20000004100 */
[----:B------:R-:W-:Y:S02]  /*c070*/  FMUL.FTZ R9, R17, R2 ;  /* 0x0000000211097220 */ /* 0x000fe40000410000 */
[----:B------:R-:W-:Y:S02]  /*c080*/  FMUL.FTZ R8, R16, R0 ;  /* 0x0000000010087220 */ /* 0x000fe40000410000 */
[----:B------:R-:W-:-:S02]  /*c090*/  FMUL.FTZ R24, R15, R2 ;  /* 0x000000020f187220 */ /* 0x000fc40000410000 */
[C---:B------:R-:W-:Y:S02]  /*c0a0*/  FMUL.FTZ R12, R14.reuse, R0 ;  /* 0x000000000e0c7220 */ /* 0x040fe40000410000 */
[----:B------:R-:W-:Y:S02]  /*c0b0*/  FFMA.FTZ R15, R15, R4, R9 ;  /* 0x000000040f0f7223 */ /* 0x000fe40000010009 */
[----:B------:R-:W-:Y:S02]  /*c0c0*/  FFMA.FTZ R14, R14, R3, R8 ;  /* 0x000000030e0e7223 */ /* 0x000fe40000010008 */
[----:B------:R-:W-:Y:S02]  /*c0d0*/  FFMA.FTZ R10, R21, R10, -R31 ;  /* 0x0000000a150a7223 */ /* 0x000fe4000001081f */
[----:B------:R-:W-:Y:S02]  /*c0e0*/  FFMA.FTZ R9, R20, R7, -R29 ;  /* 0x0000000714097223 */ /* 0x000fe4000001081d */
[----:B------:R-:W-:-:S02]  /*c0f0*/  FFMA.FTZ R8, R22, R11, -R33 ;  /* 0x0000000b16087223 */ /* 0x000fc40000010821 */
[----:B------:R-:W-:Y:S01]  /*c100*/  FFMA.FTZ R7, R19, R6, -R27 ;  /* 0x0000000613077223 */ /* 0x000fe2000001081b */
[----:B------:R-:W-:Y:S01]  /*c110*/  F2FP.PACK_AB R9, R9, R10 ;  /* 0x0000000a0909723e */ /* 0x000fe200000000ff */
[----:B------:R-:W-:Y:S01]  /*c120*/  FFMA.FTZ R2, R18, R5, -R26 ;  /* 0x0000000512027223 */ /* 0x000fe2000001081a */
[----:B------:R-:W-:Y:S01]  /*c130*/  F2FP.PACK_AB R8, R8, R13 ;  /* 0x0000000d0808723e */ /* 0x000fe200000000ff */
[----:B------:R-:W-:Y:S01]  /*c140*/  FFMA.FTZ R0, R17, R4, -R24 ;  /* 0x0000000411007223 */ /* 0x000fe20000010818 */
[----:B------:R-:W-:Y:S01]  /*c150*/  F2FP.PACK_AB R4, R36, R37 ;  /* 0x000000252404723e */ /* 0x000fe200000000ff */
[----:B------:R-:W-:Y:S01]  /*c160*/  FFMA.FTZ R3, R16, R3, -R12 ;  /* 0x0000000310037223 */ /* 0x000fe2000001080c */
[----:B------:R-:W-:Y:S02]  /*c170*/  F2FP.PACK_AB R10, R2, R7 ;  /* 0x00000007020a723e */ /* 0x000fe400000000ff */
[----:B------:R-:W-:Y:S02]  /*c180*/  F2FP.PACK_AB R5, R32, R35 ;  /* 0x000000232005723e */ /* 0x000fe400000000ff */
[----:B------:R-:W-:-:S02]  /*c190*/  F2FP.PACK_AB R11, R3, R0 ;  /* 0x00000000030b723e */ /* 0x000fc400000000ff */
[----:B------:R-:W-:Y:S02]  /*c1a0*/  F2FP.PACK_AB R6, R28, R30 ;  /* 0x0000001e1c06723e */ /* 0x000fe400000000ff */
[----:B------:R-:W-:Y:S01]  /*c1b0*/  F2FP.PACK_AB R7, R14, R15 ;  /* 0x0000000f0e07723e */ /* 0x000fe200000000ff */
[----:B------:R1:W-:Y:S04]  /*c1c0*/  STS.128 [R67], R8 ;  /* 0x0000000843007388 */ /* 0x0003e80000000c00 */
[----:B------:R1:W-:Y:S02]  /*c1d0*/  STS.128 [R25+0xc100], R4 ;  /* 0x00c1000419007388 */ /* 0x0003e40000000c00 */
.L_x_256:
[----:B------:R-:W-:Y:S05]  /*c1e0*/  BSYNC B0 ;  /* 0x0000000000007941 */ /* 0x000fea0003800000 */
.L_x_255:
[----:B------:R-:W-:Y:S01]  /*c1f0*/  IADD3 R0, R100, 0x20, RZ ;  /* 0x0000002064007810 */ /* 0x000fe20007ffe0ff */
[----:B------:R-:W-:Y:S03]  /*c200*/  BSSY B0, `(.L_x_257) ;  /* 0x000005b000007945 */ /* 0x000fe60003800000 */
[----:B------:R-:W-:-:S13]  /*c210*/  ISETP.GE.AND P0, PT, R0, c[0x0][0x27c], PT ;  /* 0x00009f0000007a0c */ /* 0x000fda0003f06270 */
[----:B------:R-:W-:Y:S05]  /*c220*/  @P0 BRA `(.L_x_258) ;  /* 0x0000058000000947 */ /* 0x000fea0003800000 */
[----:B-1----:R-:W2:Y:S01]  /*c230*/  LDL R67, [R1+0x20] ;  /* 0x0000200001437983 */ /* 0x002ea20000100800 */
[----:B------:R-:W-:Y:S01]  /*c240*/  MOV R0, c[0x0][0x27c] ;  /* 0x00009f0000007a02 */ /* 0x000fe20000000f00 */
[----:B------:R-:W-:-:S03]  /*c250*/  HADD2.F32 R13, -RZ, R51.H0_H0 ;  /* 0x20000033ff0d7230 */ /* 0x000fc60000004100 */
        /* <DEDUP_REMOVED lines=11> */
[----:B------:R-:W-:-:S04]  /*c310*/  HADD2.F32 R0, -RZ, R44.H0_H0 ;  /* 0x2000002cff007230 */ /* 0x000fc80000004100 */
        /* <DEDUP_REMOVED lines=27> */
[----:B------:R-:W-:Y:S02]  /*c4d0*/  HADD2.F32 R10, -RZ, R52.H0_H0 ;  /* 0x20000034ff0a7230 */ /* 0x000fe40000004100 */
[----:B------:R-:W-:Y:S01]  /*c4e0*/  HADD2.F32 R2, -RZ, R47.H0_H0 ;  /* 0x2000002fff027230 */ /* 0x000fe20000004100 */
[C---:B------:R-:W-:Y:S01]  /*c4f0*/  FMUL.FTZ R31, R6.reuse, R5 ;  /* 0x00000005061f7220 */ /* 0x040fe20000410000 */
[----:B------:R-:W-:Y:S01]  /*c500*/  HADD2.F32 R0, -RZ, R48.H1_H1 ;  /* 0x30000030ff007230 */ /* 0x000fe20000004100 */
[----:B------:R-:W-:Y:S01]  /*c510*/  FFMA.FTZ R35, R6, R10, R4 ;  /* 0x0000000a06237223 */ /* 0x000fe20000010004 */
[----:B------:R-:W-:Y:S01]  /*c520*/  HADD2.F32 R9, -RZ, R9.H1_H1 ;  /* 0x30000009ff097230 */ /* 0x000fe20000004100 */
[----:B------:R-:W-:Y:S01]  /*c530*/  FMUL.FTZ R5, R20, R2 ;  /* 0x0000000214057220 */ /* 0x000fe20000410000 */
[----:B------:R-:W-:Y:S01]  /*c540*/  HADD2.F32 R7, -RZ, R52.H1_H1 ;  /* 0x30000034ff077230 */ /* 0x000fe20000004100 */
[----:B------:R-:W-:Y:S01]  /*c550*/  FMUL.FTZ R4, R19, R0 ;  /* 0x0000000013047220 */ /* 0x000fe20000410000 */
[----:B------:R-:W-:Y:S01]  /*c560*/  HADD2.F32 R6, -RZ, R53.H0_H0 ;  /* 0x20000035ff067230 */ /* 0x000fe20000004100 */
[C---:B------:R-:W-:Y:S01]  /*c570*/  FMUL.FTZ R29, R9.reuse, R2 ;  /* 0x00000002091d7220 */ /* 0x040fe20000410000 */
[----:B------:R-:W-:Y:S01]  /*c580*/  HADD2.F32 R3, -RZ, R49.H0_H0 ;  /* 0x20000031ff037230 */ /* 0x000fe20000004100 */
[----:B------:R-:W-:Y:S01]  /*c590*/  FFMA.FTZ R32, R9, R7, R5 ;  /* 0x0000000709207223 */ /* 0x000fe20000010005 */
[----:B------:R-:W-:Y:S01]  /*c5a0*/  HADD2.F32 R5, -RZ, R53.H1_H1 ;  /* 0x30000035ff057230 */ /* 0x000fe20000004100 */
[----:B------:R-:W-:Y:S01]  /*c5b0*/  FFMA.FTZ R30, R8, R6, R4 ;  /* 0x00000006081e7223 */ /* 0x000fe20000010004 */
[----:B------:R-:W-:Y:S01]  /*c5c0*/  HADD2.F32 R2, -RZ, R50.H1_H1 ;  /* 0x30000032ff027230 */ /* 0x000fe20000004100 */
[----:B------:R-:W-:-:S02]  /*c5d0*/  FMUL.FTZ R4, R18, R3 ;  /* 0x0000000312047220 */ /* 0x000fc40000410000 */
[----:B------:R-:W-:Y:S01]  /*c5e0*/  FMUL.FTZ R27, R8, R0 ;  /* 0x00000000081b7220 */ /* 0x000fe20000410000 */
[----:B------:R-:W-:Y:S01]  /*c5f0*/  HADD2.F32 R0, -RZ, R49.H1_H1 ;  /* 0x30000031ff007230 */ /* 0x000fe20000004100 */
[C---:B------:R-:W-:Y:S01]  /*c600*/  FFMA.FTZ R28, R12.reuse, R5, R4 ;  /* 0x000000050c1c7223 */ /* 0x040fe20000010004 */
[--C-:B------:R-:W-:Y:S01]  /*c610*/  HADD2.F32 R4, -RZ, R54.reuse.H1_H1 ;  /* 0x30000036ff047230 */ /* 0x100fe20000004100 */
        /* <DEDUP_REMOVED lines=25> */
.L_x_258:
[----:B------:R-:W-:Y:S05]  /*c7b0*/  BSYNC B0 ;  /* 0x0000000000007941 */ /* 0x000fea0003800000 */
.L_x_257:
[----:B------:R-:W-:-:S04]  /*c7c0*/  IADD3 R0, R100, 0x40, RZ ;  /* 0x0000004064007810 */ /* 0x000fc80007ffe0ff */
        /* <DEDUP_REMOVED lines=53> */
[----:B------:R-:W-:Y:S01]  /*cb20*/  HADD2.F32 R6, -RZ, R62.H0_H0 ;  /* 0x2000003eff067230 */ /* 0x000fe20000004100 */
[C---:B------:R-:W-:Y:S01]  /*cb30*/  FMUL.FTZ R29, R9.reuse, R2 ;  /* 0x00000002091d7220 */ /* 0x040fe20000410000 */
[----:B------:R-:W-:Y:S01]  /*cb40*/  HADD2.F32 R3, -RZ, R58.H1_H1 ;  /* 0x3000003aff037230 */ /* 0x000fe20000004100 */
[----:B------:R-:W-:Y:S01]  /*cb50*/  FFMA.FTZ R32, R9, R7, R5 ;  /* 0x0000000709207223 */ /* 0x000fe20000010005 */
[----:B------:R-:W-:Y:S01]  /*cb60*/  HADD2.F32 R5, -RZ, R62.H1_H1 ;  /* 0x3000003eff057230 */ /* 0x000fe20000004100 */
[----:B------:R-:W-:Y:S01]  /*cb70*/  FFMA.FTZ R30, R8, R6, R4 ;  /* 0x00000006081e7223 */ /* 0x000fe20000010004 */
[----:B------:R-:W-:Y:S01]  /*cb80*/  HADD2.F32 R2, -RZ, R59.H1_H1 ;  /* 0x3000003bff027230 */ /* 0x000fe20000004100 */
[----:B------:R-:W-:-:S02]  /*cb90*/  FMUL.FTZ R4, R18, R3 ;  /* 0x0000000312047220 */ /* 0x000fc40000410000 */
[----:B------:R-:W-:Y:S01]  /*cba0*/  FMUL.FTZ R27, R8, R0 ;  /* 0x00000000081b7220 */ /* 0x000fe20000410000 */
[----:B------:R-:W-:Y:S01]  /*cbb0*/  HADD2.F32 R0, -RZ, R59.H0_H0 ;  /* 0x2000003bff007230 */ /* 0x000fe20000004100 */
        /* <DEDUP_REMOVED lines=27> */
.L_x_254:
[----:B------:R-:W-:Y:S05]  /*cd70*/  BSYNC B1 ;  /* 0x0000000000017941 */ /* 0x000fea0003800000 */
.L_x_253:
[----:B------:R-:W-:-:S04]  /*cd80*/  IADD3 R0, R209, 0x40, RZ ;  /* 0x00000040d1007810 */ /* 0x000fc80007ffe0ff */
[----:B------:R-:W-:-:S13]  /*cd90*/  ISETP.GE.AND P0, PT, R0, R38, PT ;  /* 0x000000260000720c */ /* 0x000fda0003f06270 */
[----:B------:R-:W-:Y:S05]  /*cda0*/  @P0 BRA `(.L_x_240) ;  /* 0x000011c000000947 */ /* 0x000fea0003800000 */
[----:B-1----:R1:W5:Y:S01]  /*cdb0*/  LDL R67, [R1+0x10] ;  /* 0x0000100001437983 */ /* 0x0023620000100800 */
[----:B------:R-:W-:Y:S01]  /*cdc0*/  ISETP.GE.AND P0, PT, R100, c[0x0][0x27c], PT ;  /* 0x00009f0064007a0c */ /* 0x000fe20003f06270 */
[----:B------:R-:W-:Y:S01]  /*cdd0*/  BSSY B0, `(.L_x_259) ;  /* 0x0000061000007945 */ /* 0x000fe20003800000 */
[C---:B------:R-:W-:Y:S02]  /*cde0*/  IADD3 R68, R209.reuse, 0x40, RZ ;  /* 0x00000040d1447810 */ /* 0x040fe40007ffe0ff */
[----:B------:R-:W-:-:S03]  /*cdf0*/  IADD3 R69, R209, 0x40, RZ ;  /* 0x00000040d1457810 */ /* 0x000fc60007ffe0ff */
[----:B------:R-:W-:Y:S02]  /*ce00*/  IMAD.SHL.U32 R68, R68, 0x40, RZ ;  /* 0x0000004044447824 */ /* 0x000fe400078e00ff */
[----:B------:R-:W-:-:S03]  /*ce10*/  IMAD.SHL.U32 R69, R69, 0x40, RZ ;  /* 0x0000004045457824 */ /* 0x000fc600078e00ff */
[----:B------:R-:W-:Y:S02]  /*ce20*/  LOP3.LUT R68, R68, 0x1c0, RZ, 0xc0, !PT ;  /* 0x000001c044447812 */ /* 0x000fe400078ec0ff */
[----:B------:R-:W-:Y:S02]  /*ce30*/  LOP3.LUT R69, R69, 0x1c0, RZ, 0xc0, !PT ;  /* 0x000001c045457812 */ /* 0x000fe400078ec0ff */
[----:B------:R-:W-:Y:S01]  /*ce40*/  SHF.R.U32.HI R68, RZ, 0x3, R68 ;  /* 0x00000003ff447819 */ /* 0x000fe20000011644 */
        /* <DEDUP_REMOVED lines=12> */
[----:B-----5:R-:W-:Y:S01]  /*cf10*/  IADD3 R0, R2, R0, R67 ;  /* 0x0000000002007210 */ /* 0x020fe20007ffe043 */
[----:B------:R-:W-:-:S03]  /*cf20*/  HADD2.F32 R2, -RZ, R39.H0_H0 ;  /* 0x20000027ff027230 */ /* 0x000fc60000004100 */
[----:B------:R-:W-:Y:S01]  /*cf30*/  SHF.L.U32 R25, R0, 0x1, RZ ;  /* 0x0000000100197819 */ /* 0x000fe200000006ff */
[----:B------:R-:W-:-:S04]  /*cf40*/  HADD2.F32 R0, -RZ, R39.H1_H1 ;  /* 0x30000027ff007230 */ /* 0x000fc80000004100 */
[----:B------:R-:W3:Y:S02]  /*cf50*/  LDS.128 R8, [R25+0xc100] ;  /* 0x00c1000019087984 */ /* 0x000ee40000000c00 */
[--C-:B---3--:R-:W-:Y:S02]  /*cf60*/  HADD2.F32 R15, -RZ, R11.reuse.H0_H0 ;  /* 0x2000000bff0f7230 */ /* 0x108fe40000004100 */
[----:B------:R-:W-:Y:S02]  /*cf70*/  HADD2.F32 R14, -RZ, R11.H1_H1 ;  /* 0x3000000bff0e7230 */ /* 0x000fe40000004100 */
[----:B------:R-:W-:Y:S02]  /*cf80*/  HADD2.F32 R3, -RZ, R8.H1_H1 ;  /* 0x30000008ff037230 */ /* 0x000fe40000004100 */
[----:B------:R-:W-:Y:S02]  /*cf90*/  HADD2.F32 R11, -RZ, R44.H1_H1 ;  /* 0x3000002cff0b7230 */ /* 0x000fe40000004100 */
[----:B------:R-:W-:Y:S01]  /*cfa0*/  HADD2.F32 R12, -RZ, R10.H1_H1 ;  /* 0x3000000aff0c7230 */ /* 0x000fe20000004100 */
[----:B------:R-:W-:Y:S01]  /*cfb0*/  FMUL.FTZ R33, R0, R3 ;  /* 0x0000000300217220 */ /* 0x000fe20000410000 */
[----:B--2---:R-:W2:Y:S02]  /*cfc0*/  LDS.128 R4, [R70] ;  /* 0x0000000046047984 */ /* 0x004ea40000000c00 */
[----:B--2---:R-:W-:-:S02]  /*cfd0*/  HADD2.F32 R23, -RZ, R4.H0_H0 ;  /* 0x20000004ff177230 */ /* 0x004fc40000004100 */
[----:B------:R-:W-:Y:S02]  /*cfe0*/  HADD2.F32 R22, -RZ, R4.H1_H1 ;  /* 0x30000004ff167230 */ /* 0x000fe40000004100 */
[----:B------:R-:W-:Y:S02]  /*cff0*/  HADD2.F32 R4, -RZ, R8.H0_H0 ;  /* 0x20000008ff047230 */ /* 0x000fe40000004100 */
[--C-:B------:R-:W-:Y:S02]  /*d000*/  HADD2.F32 R17, -RZ, R7.reuse.H0_H0 ;  /* 0x20000007ff117230 */ /* 0x100fe40000004100 */
[----:B------:R-:W-:Y:S01]  /*d010*/  HADD2.F32 R16, -RZ, R7.H1_H1 ;  /* 0x30000007ff107230 */ /* 0x000fe20000004100 */
[C---:B------:R-:W-:Y:S01]  /*d020*/  FMUL.FTZ R7, R2.reuse, R23 ;  /* 0x0000001702077220 */ /* 0x040fe20000410000 */
        /* <DEDUP_REMOVED lines=15> */
[-C--:B------:R-:W-:Y:S01]  /*d120*/  FMUL.FTZ R31, R5, R6.reuse ;  /* 0x00000006051f7220 */ /* 0x080fe20000410000 */
[----:B------:R-:W-:Y:S01]  /*d130*/  HADD2.F32 R0, -RZ, R41.H0_H0 ;  /* 0x20000029ff007230 */ /* 0x000fe20000004100 */
[----:B------:R-:W-:Y:S01]  /*d140*/  FFMA.FTZ R35, R10, R6, R4 ;  /* 0x000000060a237223 */ /* 0x000fe20000010004 */
[----:B------:R-:W-:Y:S01]  /*d150*/  HADD2.F32 R9, -RZ, R9.H1_H1 ;  /* 0x30000009ff097230 */ /* 0x000fe20000004100 */
[----:B------:R-:W-:Y:S01]  /*d160*/  FMUL.FTZ R5, R2, R20 ;  /* 0x0000001402057220 */ /* 0x000fe20000410000 */
[----:B------:R-:W-:Y:S01]  /*d170*/  HADD2.F32 R7, -RZ, R46.H1_H1 ;  /* 0x3000002eff077230 */ /* 0x000fe20000004100 */
[----:B------:R-:W-:Y:S01]  /*d180*/  FMUL.FTZ R4, R0, R19 ;  /* 0x0000001300047220 */ /* 0x000fe20000410000 */
[----:B------:R-:W-:Y:S01]  /*d190*/  HADD2.F32 R6, -RZ, R47.H1_H1 ;  /* 0x3000002fff067230 */ /* 0x000fe20000004100 */
[-C--:B------:R-:W-:Y:S01]  /*d1a0*/  FMUL.FTZ R29, R2, R9.reuse ;  /* 0x00000009021d7220 */ /* 0x080fe20000410000 */
        /* <DEDUP_REMOVED lines=8> */
[-C--:B------:R-:W-:Y:S01]  /*d230*/  FFMA.FTZ R28, R5, R12.reuse, R4 ;  /* 0x0000000c051c7223 */ /* 0x080fe20000010004 */
[----:B------:R-:W-:Y:S01]  /*d240*/  HADD2.F32 R4, -RZ, R50.H0_H0 ;  /* 0x20000032ff047230 */ /* 0x000fe20000004100 */
[----:B------:R-:W-:Y:S01]  /*d250*/  FMUL.FTZ R26, R3, R12 ;  /* 0x0000000c031a7220 */ /* 0x000fe20000410000 */
[----:B------:R-:W-:Y:S01]  /*d260*/  HADD2.F32 R3, -RZ, R45.H0_H0 ;  /* 0x2000002dff037230 */ /* 0x000fe20000004100 */
[----:B------:R-:W-:Y:S02]  /*d270*/  FMUL.FTZ R9, R2, R17 ;  /* 0x0000001102097220 */ /* 0x000fe40000410000 */
[----:B------:R-:W-:Y:S02]  /*d280*/  FMUL.FTZ R8, R0, R16 ;  /* 0x0000001000087220 */ /* 0x000fe40000410000 */
[----:B------:R-:W-:-:S02]  /*d290*/  FMUL.FTZ R24, R2, R15 ;  /* 0x0000000f02187220 */ /* 0x000fc40000410000 */
[-C--:B------:R-:W-:Y:S02]  /*d2a0*/  FMUL.FTZ R12, R0, R14.reuse ;  /* 0x0000000e000c7220 */ /* 0x080fe40000410000 */
        /* <DEDUP_REMOVED lines=19> */
.L_x_260:
[----:B------:R-:W-:Y:S05]  /*d3e0*/  BSYNC B0 ;  /* 0x0000000000007941 */ /* 0x000fea0003800000 */
.L_x_259:
[----:B------:R-:W-:Y:S01]  /*d3f0*/  IADD3 R0, R100, 0x20, RZ ;  /* 0x0000002064007810 */ /* 0x000fe20007ffe0ff */
[----:B------:R-:W-:Y:S03]  /*d400*/  BSSY B0, `(.L_x_261) ;  /* 0x000005b000007945 */ /* 0x000fe60003800000 */
[----:B------:R-:W-:-:S13]  /*d410*/  ISETP.GE.AND P0, PT, R0, c[0x0][0x27c], PT ;  /* 0x00009f0000007a0c */ /* 0x000fda0003f06270 */
[----:B------:R-:W-:Y:S05]  /*d420*/  @P0 BRA `(.L_x_262) ;  /* 0x0000058000000947 */ /* 0x000fea0003800000 */
[----:B------:R-:W3:Y:S01]  /*d430*/  LDL R38, [R1+0x1c] ;  /* 0x00001c0001267983 */ /* 0x000ee20000100800 */
        /* <DEDUP_REMOVED lines=12> */
[----:B--2---:R-:W-:Y:S01]  /*d500*/  SHF.L.U32 R25, R0, 0x1, RZ ;  /* 0x0000000100197819 */ /* 0x004fe200000006ff */
[----:B------:R-:W-:-:S04]  /*d510*/  HADD2.F32 R0, -RZ, R44.H0_H0 ;  /* 0x2000002cff007230 */ /* 0x000fc80000004100 */
[----:B------:R-:W2:Y:S02]  /*d520*/  LDS.128 R8, [R25+0xc100] ;  /* 0x00c1000019087984 */ /* 0x000ea40000000c00 */
[--C-:B--2---:R-:W-:Y:S02]  /*d530*/  HADD2.F32 R15, -RZ, R11.reuse.H0_H0 ;  /* 0x2000000bff0f7230 */ /* 0x104fe40000004100 */
[----:B------:R-:W-:Y:S02]  /*d540*/  HADD2.F32 R14, -RZ, R11.H1_H1 ;  /* 0x3000000bff0e7230 */ /* 0x000fe40000004100 */
[----:B------:R-:W-:Y:S02]  /*d550*/  HADD2.F32 R3, -RZ, R8.H1_H1 ;  /* 0x30000008ff037230 */ /* 0x000fe40000004100 */
[----:B------:R-:W-:Y:S02]  /*d560*/  HADD2.F32 R11, -RZ, R51.H1_H1 ;  /* 0x30000033ff0b7230 */ /* 0x000fe40000004100 */
[----:B------:R-:W-:Y:S01]  /*d570*/  HADD2.F32 R12, -RZ, R10.H1_H1 ;  /* 0x3000000aff0c7230 */ /* 0x000fe20000004100 */
[----:B------:R-:W-:Y:S01]  /*d580*/  FMUL.FTZ R33, R0, R3 ;  /* 0x0000000300217220 */ /* 0x000fe20000410000 */
[----:B---3--:R-:W2:Y:S02]  /*d590*/  LDS.128 R4, [R38] ;  /* 0x0000000026047984 */ /* 0x008ea40000000c00 */
        /* <DEDUP_REMOVED lines=21> */
[-C--:B------:R-:W-:Y:S01]  /*d6f0*/  FMUL.FTZ R31, R5, R6.reuse ;  /* 0x00000006051f7220 */ /* 0x080fe20000410000 */
[----:B------:R-:W-:Y:S01]  /*d700*/  HADD2.F32 R0, -RZ, R48.H1_H1 ;  /* 0x30000030ff007230 */ /* 0x000fe20000004100 */
[----:B------:R-:W-:Y:S01]  /*d710*/  FFMA.FTZ R35, R10, R6, R4 ;  /* 0x000000060a237223 */ /* 0x000fe20000010004 */
[----:B------:R-:W-:Y:S01]  /*d720*/  HADD2.F32 R9, -RZ, R9.H1_H1 ;  /* 0x30000009ff097230 */ /* 0x000fe20000004100 */
[----:B------:R-:W-:Y:S01]  /*d730*/  FMUL.FTZ R5, R2, R20 ;  /* 0x0000001402057220 */ /* 0x000fe20000410000 */
[----:B------:R-:W-:Y:S01]  /*d740*/  HADD2.F32 R7, -RZ, R52.H1_H1 ;  /* 0x30000034ff077230 */ /* 0x000fe20000004100 */
[----:B------:R-:W-:Y:S01]  /*d750*/  FMUL.FTZ R4, R0, R19 ;  /* 0x0000001300047220 */ /* 0x000fe20000410000 */
[----:B------:R-:W-:Y:S01]  /*d760*/  HADD2.F32 R6, -RZ, R53.H0_H0 ;  /* 0x20000035ff067230 */ /* 0x000fe20000004100 */
[-C--:B------:R-:W-:Y:S01]  /*d770*/  FMUL.FTZ R29, R2, R9.reuse ;  /* 0x00000009021d7220 */ /* 0x080fe20000410000 */
        /* <DEDUP_REMOVED lines=8> */
[-C--:B------:R-:W-:Y:S01]  /*d800*/  FFMA.FTZ R28, R5, R12.reuse, R4 ;  /* 0x0000000c051c7223 */ /* 0x080fe20000010004 */
[--C-:B------:R-:W-:Y:S01]  /*d810*/  HADD2.F32 R4, -RZ, R54.reuse.H1_H1 ;  /* 0x30000036ff047230 */ /* 0x100fe20000004100 */
        /* <DEDUP_REMOVED lines=25> */
.L_x_262:
[----:B------:R-:W-:Y:S05]  /*d9b0*/  BSYNC B0 ;  /* 0x0000000000007941 */ /* 0x000fea0003800000 */
.L_x_261:
[----:B------:R-:W-:-:S04]  /*d9c0*/  IADD3 R0, R100, 0x40, RZ ;  /* 0x0000004064007810 */ /* 0x000fc80007ffe0ff */
[----:B------:R-:W-:-:S13]  /*d9d0*/  ISETP.GE.AND P0, PT, R0, c[0x0][0x27c], PT ;  /* 0x00009f0000007a0c */ /* 0x000fda0003f06270 */
[----:B------:R-:W-:Y:S05]  /*d9e0*/  @P0 BRA `(.L_x_240) ;  /* 0x0000058000000947 */ /* 0x000fea0003800000 */
[----:B--2---:R-:W2:Y:S01]  /*d9f0*/  LDL R38, [R1+0x14] ;  /* 0x0000140001267983 */ /* 0x004ea20000100800 */
        /* <DEDUP_REMOVED lines=50> */
[----:B------:R-:W-:Y:S01]  /*dd20*/  HADD2.F32 R6, -RZ, R62.H0_H0 ;  /* 0x2000003eff067230 */ /* 0x000fe20000004100 */
[-C--:B------:R-:W-:Y:S01]  /*dd30*/  FMUL.FTZ R29, R2, R9.reuse ;  /* 0x00000009021d7220 */ /* 0x080fe20000410000 */
        /* <DEDUP_REMOVED lines=35> */
.L_x_240:
[----:B------:R-:W-:Y:S05]  /*df70*/  BSYNC B2 ;  /* 0x0000000000027941 */ /* 0x000fea0003800000 */
.L_x_224:
[----:B------:R-:W-:Y:S01]  /*df80*/  IMAD R0, R65, c[0x0][0x208], RZ ;  /* 0x0000820041007a24 */ /* 0x000fe200078e02ff */
[----:B------:R-:W-:Y:S01]  /*df90*/  SHF.L.U32 R85, R210, 0x1, RZ ;  /* 0x00000001d2557819 */ /* 0x000fe200000006ff */
[----:B------:R-:W-:Y:S01]  /*dfa0*/  IMAD.WIDE.U32 R2, R194, c[0x0][0x208], RZ ;  /* 0x00008200c2027a25 */ /* 0x000fe200078e00ff */
[----:B------:R-:W-:Y:S01]  /*dfb0*/  SHF.L.U64.HI R87, R210, 0x1, R211 ;  /* 0x00000001d2577819 */ /* 0x000fe200000102d3 */
[----:B------:R-:W-:-:S04]  /*dfc0*/  DEPBAR.LE SB0, 0x0 ;  /* 0x000080000000791a */ /* 0x000fc80000000000 */
[----:B------:R-:W-:Y:S01]  /*dfd0*/  IMAD R0, R194, c[0x0][0x20c], R0 ;  /* 0x00008300c2007a24 */ /* 0x000fe200078e0200 */
[----:B------:R-:W-:Y:S01]  /*dfe0*/  BAR.SYNC.DEFER_BLOCKING 0x0 ;  /* 0x0000000000007b1d */ /* 0x000fe20000010000 */
[----:B------:R-:W-:Y:S01]  /*dff0*/  IMAD.WIDE.U32 R226, R64, c[0x0][0x210], RZ ;  /* 0x0000840040e27a25 */ /* 0x000fe200078e00ff */
[----:B------:R-:W-:Y:S02]  /*e000*/  SHF.L.U32 R86, R207, 0x1, RZ ;  /* 0x00000001cf567819 */ /* 0x000fe400000006ff */
[----:B------:R-:W-:Y:S01]  /*e010*/  IADD3 R3, R3, R0, RZ ;  /* 0x0000000003037210 */ /* 0x000fe20007ffe0ff */
[----:B------:R-:W-:Y:S01]  /*e020*/  IMAD R0, R66, c[0x0][0x218], RZ ;  /* 0x0000860042007a24 */ /* 0x000fe200078e02ff */
[----:B------:R-:W-:Y:S01]  /*e030*/  SHF.L.U64.HI R88, R207, 0x1, R224 ;  /* 0x00000001cf587819 */ /* 0x000fe200000102e0 */
[----:B------:R-:W-:Y:S01]  /*e040*/  IMAD R225, R64, c[0x0][0x214], R227 ;  /* 0x0000850040e17a24 */ /* 0x000fe200078e02e3 */
[----:B------:R-:W-:Y:S01]  /*e050*/  ISETP.GE.AND P3, PT, R210, c[0x0][0x1d4], PT ;  /* 0x00007500d2007a0c */ /* 0x000fe20003f66270 */
[----:B------:R-:W-:Y:S01]  /*e060*/  IMAD.WIDE.U32 R2, R192, c[0x0][0x218], R2 ;  /* 0x00008600c0027a25 */ /* 0x000fe200078e0002 */
[C---:B------:R-:W-:Y:S01]  /*e070*/  SHF.L.U32 R89, R208.reuse, 0x1, RZ ;  /* 0x00000001d0597819 */ /* 0x040fe200000006ff */
[----:B------:R-:W-:Y:S01]  /*e080*/  BSSY B0, `(.L_x_263) ;  /* 0x000014e000007945 */ /* 0x000fe20003800000 */
[----:B------:R-:W-:Y:S01]  /*e090*/  SHF.L.U64.HI R90, R208, 0x1, R223 ;  /* 0x00000001d05a7819 */ /* 0x000fe200000102df */
[----:B-12---:R-:W-:Y:S01]  /*e0a0*/  IMAD R4, R192, c[0x0][0x21c], R0 ;  /* 0x00008700c0047a24 */ /* 0x006fe200078e0200 */
[----:B------:R-:W-:-:S04]  /*e0b0*/  IADD3 R0, P0, R2, R226, RZ ;  /* 0x000000e202007210 */ /* 0x000fc80007f1e0ff */
[----:B------:R-:W-:Y:S02]  /*e0c0*/  IADD3.X R2, R225, R3, R4, P0, !PT ;  /* 0x00000003e1027210 */ /* 0x000fe400007fe404 */
[----:B------:R-:W-:-:S04]  /*e0d0*/  LEA R3, P0, R0, c[0x0][0x1f8], 0x1 ;  /* 0x00007e0000037a11 */ /* 0x000fc800078008ff */
[----:B------:R-:W-:Y:S01]  /*e0e0*/  LEA.HI.X R4, R0, c[0x0][0x1fc], R2, 0x1, P0 ;  /* 0x00007f0000047a11 */ /* 0x000fe200000f0c02 */
[----:B------:R-:W-:Y:S04]  /*e0f0*/  LDSM.16.M88.4 R8, [R175] ;  /* 0x00000000af08783b */ /* 0x000fe80000000200 */
[----:B------:R-:W1:Y:S04]  /*e100*/  SHFL.IDX PT, R0, R3, RZ, 0x181f ;  /* 0x00181fff03007589 */ /* 0x000e6800000e0000 */
[----:B------:R-:W2:Y:S04]  /*e110*/  SHFL.IDX PT, R2, R4, RZ, 0x181f ;  /* 0x00181fff04027589 */ /* 0x000ea800000e0000 */
[----:B------:R-:W3:Y:S04]  /*e120*/  SHFL.IDX PT, R3, R3, 0x1, 0x181f ;  /* 0x00381f0003037f89 */ /* 0x000ee800000e0000 */
[----:B------:R-:W4:Y:S04]  /*e130*/  SHFL.IDX PT, R12, R4, 0x1, 0x181f ;  /* 0x00381f00040c7f89 */ /* 0x000f2800000e0000 */
[----:B------:R-:W4:Y:S04]  /*e140*/  LDSM.16.M88.4 R28, [R168] ;  /* 0x00000000a81c783b */ /* 0x000f280000000200 */
[----:B------:R-:W4:Y:S01]  /*e150*/  LDSM.16.M88.4 R24, [R168+0x800] ;  /* 0x00080000a818783b */ /* 0x000f220000000200 */
[----:B-1----:R-:W-:-:S03]  /*e160*/  IADD3 R22, P0, R0, R85, RZ ;  /* 0x0000005500167210 */ /* 0x002fc60007f1e0ff */
[----:B------:R-:W1:Y:S01]  /*e170*/  LDSM.16.M88.4 R32, [R168+0x1000] ;  /* 0x00100000a820783b */ /* 0x000e620000000200 */
[----:B------:R-:W-:Y:S02]  /*e180*/  IADD3 R16, P1, R0, R89, RZ ;  /* 0x0000005900107210 */ /* 0x000fe40007f3e0ff */
[C---:B--2---:R-:W-:Y:S01]  /*e190*/  IADD3.X R23, R2.reuse, R87, RZ, P0, !PT ;  /* 0x0000005702177210 */ /* 0x044fe200007fe4ff */
[----:B------:R-:W-:Y:S01]  /*e1a0*/  LDSM.16.M88.4 R48, [R168+0x1800] ;  /* 0x00180000a830783b */ /* 0x000fe20000000200 */
[----:B------:R-:W-:Y:S02]  /*e1b0*/  IADD3.X R17, R2, R90, RZ, P1, !PT ;  /* 0x0000005a02117210 */ /* 0x000fe40000ffe4ff */
[----:B---3--:R-:W-:Y:S01]  /*e1c0*/  IADD3 R18, P0, R3, R85, RZ ;  /* 0x0000005503127210 */ /* 0x008fe20007f1e0ff */
[----:B------:R-:W-:Y:S01]  /*e1d0*/  LDSM.16.M88.4 R4, [R176] ;  /* 0x00000000b004783b */ /* 0x000fe20000000200 */
[----:B------:R-:W-:Y:S02]  /*e1e0*/  ISETP.GE.AND P1, PT, R207, c[0x0][0x1d4], PT ;  /* 0x00007500cf007a0c */ /* 0x000fe40003f26270 */
[----:B----4-:R-:W-:Y:S01]  /*e1f0*/  IADD3.X R19, R12, R87, RZ, P0, !PT ;  /* 0x000000570c137210 */ /* 0x010fe200007fe4ff */
[----:B------:R-:W2:Y:S01]  /*e200*/  LDSM.16.M88.4 R52, [R179] ;  /* 0x00000000b334783b */ /* 0x000ea20000000200 */
[----:B------:R-:W-:-:S02]  /*e210*/  IADD3 R14, P0, R3, R86, RZ ;  /* 0x00000056030e7210 */ /* 0x000fc40007f1e0ff */
[----:B------:R-:W-:Y:S01]  /*e220*/  IADD3 R20, P2, R0, R86, RZ ;  /* 0x0000005600147210 */ /* 0x000fe20007f5e0ff */
[----:B-----5:R-:W3:Y:S01]  /*e230*/  LDSM.16.M88.4 R64, [R190] ;  /* 0x00000000be40783b */ /* 0x020ee20000000200 */
[-C--:B------:R-:W-:Y:S02]  /*e240*/  IADD3.X R15, R12, R88.reuse, RZ, P0, !PT ;  /* 0x000000580c0f7210 */ /* 0x080fe400007fe4ff */
[----:B------:R-:W-:Y:S01]  /*e250*/  ISETP.LT.OR P0, PT, R56, 0x1, P3 ;  /* 0x000000013800780c */ /* 0x000fe20001f01670 */
[----:B------:R-:W4:Y:S01]  /*e260*/  LDSM.16.M88.4 R68, [R189] ;  /* 0x00000000bd44783b */ /* 0x000f220000000200 */
[----:B------:R-:W-:Y:S02]  /*e270*/  IADD3.X R21, R2, R88, RZ, P2, !PT ;  /* 0x0000005802157210 */ /* 0x000fe400017fe4ff */
[----:B------:R-:W-:Y:S01]  /*e280*/  ISETP.GE.AND P2, PT, R208, c[0x0][0x1d4], PT ;  /* 0x00007500d0007a0c */ /* 0x000fe20003f46270 */
[----:B------:R-:W1:Y:S01]  /*e290*/  LDSM.16.M88.4 R72, [R188] ;  /* 0x00000000bc48783b */ /* 0x000e620000000200 */
[C---:B------:R-:W-:Y:S01]  /*e2a0*/  ISETP.LT.OR P3, PT, R56.reuse, 0x21, P3 ;  /* 0x000000213800780c */ /* 0x040fe20001f61670 */
[----:B------:R-:W-:Y:S06]  /*e2b0*/  HMMA.16816.F32 R44, R8, R28, RZ ;  /* 0x0000001c082c723c */ /* 0x000fec00000018ff */
[----:B------:R-:W-:Y:S01]  /*e2c0*/  @!PT LDS RZ, [RZ] ;  /* 0x00000000fffff984 */ /* 0x000fe20000000800 */
[----:B------:R-:W-:Y:S01]  /*e2d0*/  @!PT LDS RZ, [RZ] ;  /* 0x00000000fffff984 */ /* 0x000fe20000000800 */
[----:B------:R-:W-:Y:S01]  /*e2e0*/  @!PT LDS RZ, [RZ] ;  /* 0x00000000fffff984 */ /* 0x000fe20000000800 */
[----:B------:R1:W-:Y:S01]  /*e2f0*/  LDGSTS.E.BYPASS.LTC128B.128 [R191+0x100], [R22.64], !P0 ;  /* 0x0010000016bf7fae */ /* 0x0003e2000c101d4a */
[----:B------:R-:W-:-:S02]  /*e300*/  ISETP.LT.OR P0, PT, R56, 0x1, P1 ;  /* 0x000000013800780c */ /* 0x000fc40000f01670 */
[C---:B------:R-:W-:Y:S01]  /*e310*/  ISETP.LT.OR P1, PT, R56.reuse, 0x21, P1 ;  /* 0x000000213800780c */ /* 0x040fe20000f21670 */
[C---:B------:R-:W-:Y:S10]  /*e320*/  HMMA.16816.F32 R36, R8.reuse, R24, RZ ;  /* 0x000000180824723c */ /* 0x040ff400000018ff */
[----:B------:R2:W-:Y:S01]  /*e330*/  LDGSTS.E.BYPASS.LTC128B.128 [R191+0x2100], [R20.64], !P0 ;  /* 0x0210000014bf7fae */ /* 0x0005e2000c101d4a */
[----:B------:R-:W-:Y:S01]  /*e340*/  ISETP.LT.OR P0, PT, R56, 0x1, P2 ;  /* 0x000000013800780c */ /* 0x000fe20001701670 */
[C---:B------:R-:W-:Y:S08]  /*e350*/  HMMA.16816.F32 R40, R8.reuse, R30, RZ ;  /* 0x0000001e0828723c */ /* 0x040ff000000018ff */
[----:B------:R-:W-:Y:S04]  /*e360*/  HMMA.16816.F32 R28, R8, R26, RZ ;  /* 0x0000001a081c723c */ /* 0x000fe800000018ff */
[----:B------:R3:W-:Y:S01]  /*e370*/  LDGSTS.E.BYPASS.LTC128B.128 [R191+0x4100], [R16.64], !P0 ;  /* 0x0410000010bf7fae */ /* 0x0007e2000c101d4a */
[----:B------:R-:W-:-:S03]  /*e380*/  IADD3 R2, P0, R3, R89, RZ ;  /* 0x0000005903027210 */ /* 0x000fc60007f1e0ff */
[----:B------:R4:W-:Y:S01]  /*e390*/  LDGSTS.E.BYPASS.LTC128B.128 [R191+0x1100], [R18.64], !P3 ;  /* 0x0110000012bf7fae */ /* 0x0009e2000d901d4a */
[----:B------:R-:W-:Y:S01]  /*e3a0*/  IADD3.X R3, R12, R90, RZ, P0, !PT ;  /* 0x0000005a0c037210 */ /* 0x000fe200007fe4ff */
[C---:B-1----:R-:W-:Y:S01]  /*e3b0*/  HMMA.16816.F32 R24, R8.reuse, R32, RZ ;  /* 0x000000200818723c */ /* 0x042fe200000018ff */
[----:B------:R-:W-:Y:S01]  /*e3c0*/  ISETP.LT.OR P0, PT, R56, 0x21, P2 ;  /* 0x000000213800780c */ /* 0x000fe20001701670 */
[----:B------:R1:W-:Y:S06]  /*e3d0*/  LDGSTS.E.BYPASS.LTC128B.128 [R191+0x3100], [R14.64], !P1 ;  /* 0x031000000ebf7fae */ /* 0x0003ec000c901d4a */
[----:B--2---:R-:W-:Y:S06]  /*e3e0*/  HMMA.16816.F32 R20, R8, R34, RZ ;  /* 0x000000220814723c */ /* 0x004fec00000018ff */
[----:B------:R2:W-:Y:S01]  /*e3f0*/  LDGSTS.E.BYPASS.LTC128B.128 [R191+0x5100], [R2.64], !P0 ;  /* 0x0510000002bf7fae */ /* 0x0005e2000c101d4a */
[----:B------:R-:W-:Y:S01]  /*e400*/  ISETP.GT.AND P0, PT, R91, R216, PT ;  /* 0x000000d85b00720c */ /* 0x000fe20003f04270 */
[C---:B------:R-:W-:Y:S02]  /*e410*/  HMMA.16816.F32 R60, R4.reuse, R52, R44 ;  /* 0x00000034043c723c */ /* 0x040fe4000000182c */
[----:B------:R-:W-:Y:S04]  /*e420*/  LDSM.16.M88.4 R76, [R174] ;  /* 0x00000000ae4c783b */ /* 0x000fe80000000200 */
[----:B------:R-:W-:Y:S02]  /*e430*/  LDSM.16.M88.4 R80, [R174+0x800] ;  /* 0x00080000ae50783b */ /* 0x000fe40000000200 */
[----:B---3--:R-:W-:Y:S02]  /*e440*/  HMMA.16816.F32 R56, R4, R64, R36 ;  /* 0x000000400438723c */ /* 0x008fe40000001824 */
[----:B------:R-:W-:Y:S04]  /*e450*/  LDSM.16.M88.4 R36, [R174+0x1000] ;  /* 0x00100000ae24783b */ /* 0x000fe80000000200 */
[----:B-1----:R-:W1:Y:S02]  /*e460*/  LDSM.16.M88.4 R12, [R178] ;  /* 0x00000000b20c783b */ /* 0x002e640000000200 */
[C---:B----4-:R-:W-:Y:S02]  /*e470*/  HMMA.16816.F32 R16, R8.reuse, R48, RZ ;  /* 0x000000300810723c */ /* 0x050fe400000018ff */
[----:B------:R-:W0:Y:S06]  /*e480*/  LDGDEPBAR ;  /* 0x00000000000079af */ /* 0x000e2c0000000000 */
[----:B------:R-:W-:Y:S08]  /*e490*/  HMMA.16816.F32 R8, R8, R50, RZ ;  /* 0x000000320808723c */ /* 0x000ff000000018ff */
[C---:B------:R-:W-:Y:S08]  /*e4a0*/  HMMA.16816.F32 R52, R4.reuse, R54, R40 ;  /* 0x000000360434723c */ /* 0x040ff00000001828 */
[C---:B------:R-:W-:Y:S01]  /*e4b0*/  HMMA.16816.F32 R48, R4.reuse, R66, R28 ;  /* 0x000000420430723c */ /* 0x040fe2000000181c */
[----:B------:R-:W3:Y:S07]  /*e4c0*/  LDSM.16.M88.4 R28, [R174+0x1800] ;  /* 0x00180000ae1c783b */ /* 0x000eee0000000200 */
[C---:B------:R-:W-:Y:S08]  /*e4d0*/  HMMA.16816.F32 R44, R4.reuse, R68, R24 ;  /* 0x00000044042c723c */ /* 0x040ff00000001818 */
[C---:B------:R-:W-:Y:S01]  /*e4e0*/  HMMA.16816.F32 R40, R4.reuse, R70, R20 ;  /* 0x000000460428723c */ /* 0x040fe20000001814 */
[----:B------:R-:W-:Y:S07]  /*e4f0*/  LDSM.16.M88.4 R20, [R171] ;  /* 0x00000000ab14783b */ /* 0x000fee0000000200 */
[C---:B------:R-:W-:Y:S01]  /*e500*/  HMMA.16816.F32 R24, R4.reuse, R74, R8 ;  /* 0x0000004a0418723c */ /* 0x040fe20000001808 */
[----:B------:R-:W4:Y:S07]  /*e510*/  LDSM.16.M88.4 R8, [R177] ;  /* 0x00000000b108783b */ /* 0x000f2e0000000200 */
[----:B------:R-:W-:Y:S01]  /*e520*/  HMMA.16816.F32 R32, R4, R72, R16 ;  /* 0x000000480420723c */ /* 0x000fe20000001810 */
[----:B------:R-:W2:Y:S07]  /*e530*/  LDSM.16.M88.4 R72, [R171+0x800] ;  /* 0x00080000ab48783b */ /* 0x000eae0000000200 */
[C---:B-1----:R-:W-:Y:S08]  /*e540*/  HMMA.16816.F32 R16, R12.reuse, R76, R60 ;  /* 0x0000004c0c10723c */ /* 0x042ff0000000183c */
[C---:B------:R-:W-:Y:S01]  /*e550*/  HMMA.16816.F32 R4, R12.reuse, R78, R52 ;  /* 0x0000004e0c04723c */ /* 0x040fe20000001834 */
[----:B------:R-:W1:Y:S07]  /*e560*/  LDSM.16.M88.4 R76, [R171+0x1000] ;  /* 0x00100000ab4c783b */ /* 0x000e6e0000000200 */
[C---:B------:R-:W-:Y:S08]  /*e570*/  HMMA.16816.F32 R56, R12.reuse, R80, R56 ;  /* 0x000000500c38723c */ /* 0x040ff00000001838 */
[C---:B------:R-:W-:Y:S01]  /*e580*/  HMMA.16816.F32 R52, R12.reuse, R82, R48 ;  /* 0x000000520c34723c */ /* 0x040fe20000001830 */
[----:B------:R-:W1:Y:S07]  /*e590*/  LDSM.16.M88.4 R80, [R171+0x1800] ;  /* 0x00180000ab50783b */ /* 0x000e6e0000000200 */
[C---:B------:R-:W-:Y:S01]  /*e5a0*/  HMMA.16816.F32 R64, R12.reuse, R36, R44 ;  /* 0x000000240c40723c */ /* 0x040fe2000000182c */
[----:B------:R-:W-:Y:S07]  /*e5b0*/  LDSM.16.M88.4 R44, [R168+0x2000] ;  /* 0x00200000a82c783b */ /* 0x000fee0000000200 */
[C---:B------:R-:W-:Y:S01]  /*e5c0*/  HMMA.16816.F32 R36, R12.reuse, R38, R40 ;  /* 0x000000260c24723c */ /* 0x040fe20000001828 */
[----:B------:R-:W-:Y:S07]  /*e5d0*/  LDSM.16.M88.4 R40, [R168+0x2800] ;  /* 0x00280000a828783b */ /* 0x000fee0000000200 */
[----:B---3--:R-:W-:Y:S08]  /*e5e0*/  HMMA.16816.F32 R60, R12, R28, R32 ;  /* 0x0000001c0c3c723c */ /* 0x008ff00000001820 */
[----:B----4-:R-:W-:Y:S01]  /*e5f0*/  HMMA.16816.F32 R32, R8, R22, R4 ;  /* 0x000000160820723c */ /* 0x010fe20000001804 */
[----:B------:R-:W3:Y:S07]  /*e600*/  LDSM.16.M88.4 R4, [R175+0x4000] ;  /* 0x00400000af04783b */ /* 0x000eee0000000200 */
[----:B------:R-:W-:Y:S01]  /*e610*/  HMMA.16816.F32 R68, R12, R30, R24 ;  /* 0x0000001e0c44723c */ /* 0x000fe20000001818 */
[----:B------:R-:W-:Y:S07]  /*e620*/  LDSM.16.M88.4 R12, [R176+0x4000] ;  /* 0x00400000b00c783b */ /* 0x000fee0000000200 */
[C---:B------:R-:W-:Y:S08]  /*e630*/  HMMA.16816.F32 R48, R8.reuse, R20, R16 ;  /* 0x000000140830723c */ /* 0x040ff00000001810 */
[C---:B--2---:R-:W-:Y:S01]  /*e640*/  HMMA.16816.F32 R28, R8.reuse, R72, R56 ;  /* 0x00000048081c723c */ /* 0x044fe20000001838 */
[----:B------:R-:W-:Y:S07]  /*e650*/  LDSM.16.M88.4 R56, [R168+0x3800] ;  /* 0x00380000a838783b */ /* 0x000fee0000000200 */
[C---:B-1----:R-:W-:Y:S01]  /*e660*/  HMMA.16816.F32 R16, R8.reuse, R78, R36 ;  /* 0x0000004e0810723c */ /* 0x042fe20000001824 */
[----:B------:R-:W1:Y:S07]  /*e670*/  LDSM.16.M88.4 R36, [R168+0x3000] ;  /* 0x00300000a824783b */ /* 0x000e6e0000000200 */
[C---:B------:R-:W-:Y:S01]  /*e680*/  HMMA.16816.F32 R24, R8.reuse, R74, R52 ;  /* 0x0000004a0818723c */ /* 0x040fe20000001834 */
[----:B------:R-:W2:Y:S07]  /*e690*/  LDSM.16.M88.4 R72, [R187] ;  /* 0x00000000bb48783b */ /* 0x000eae0000000200 */
[C---:B------:R-:W-:Y:S01]  /*e6a0*/  HMMA.16816.F32 R20, R8.reuse, R76, R64 ;  /* 0x0000004c0814723c */ /* 0x040fe20000001840 */
[----:B------:R-:W-:Y:S07]  /*e6b0*/  LDSM.16.M88.4 R76, [R185] ;  /* 0x00000000b94c783b */ /* 0x000fee0000000200 */
[C---:B------:R-:W-:Y:S08]  /*e6c0*/  HMMA.16816.F32 R52, R8.reuse, R80, R60 ;  /* 0x000000500834723c */ /* 0x040ff0000000183c */
[----:B------:R-:W-:Y:S01]  /*e6d0*/  HMMA.16816.F32 R8, R8, R82, R68 ;  /* 0x000000520808723c */ /* 0x000fe20000001844 */
[----:B------:R-:W4:Y:S04]  /*e6e0*/  LDSM.16.M88.4 R68, [R186] ;  /* 0x00000000ba44783b */ /* 0x000f280000000200 */
[----:B------:R-:W-:Y:S03]  /*e6f0*/  LDSM.16.M88.4 R80, [R174+0x3800] ;  /* 0x00380000ae50783b */ /* 0x000fe60000000200 */
[C---:B---3--:R-:W-:Y:S08]  /*e700*/  HMMA.16816.F32 R64, R4.reuse, R46, R32 ;  /* 0x0000002e0440723c */ /* 0x048ff00000001820 */
[C---:B------:R-:W-:Y:S08]  /*e710*/  HMMA.16816.F32 R48, R4.reuse, R44, R48 ;  /* 0x0000002c0430723c */ /* 0x040ff00000001830 */
[C---:B------:R-:W-:Y:S01]  /*e720*/  HMMA.16816.F32 R60, R4.reuse, R40, R28 ;  /* 0x00000028043c723c */ /* 0x040fe2000000181c */
[----:B------:R-:W3:Y:S07]  /*e730*/  LDSM.16.M88.4 R28, [R184] ;  /* 0x00000000b81c783b */ /* 0x000eee0000000200 */
[C---:B------:R-:W-:Y:S08]  /*e740*/  HMMA.16816.F32 R44, R4.reuse, R42, R24 ;  /* 0x0000002a042c723c */ /* 0x040ff00000001818 */
[C---:B-1----:R-:W-:Y:S01]  /*e750*/  HMMA.16816.F32 R40, R4.reuse, R36, R20 ;  /* 0x000000240428723c */ /* 0x042fe20000001814 */
[----:B------:R-:W-:Y:S07]  /*e760*/  LDSM.16.M88.4 R20, [R174+0x2000] ;  /* 0x00200000ae14783b */ /* 0x000fee0000000200 */
[C---:B------:R-:W-:Y:S01]  /*e770*/  HMMA.16816.F32 R24, R4.reuse, R58, R8 ;  /* 0x0000003a0418723c */ /* 0x040fe20000001808 */
[----:B------:R-:W1:Y:S07]  /*e780*/  LDSM.16.M88.4 R8, [R178+0x4000] ;  /* 0x00400000b208783b */ /* 0x000e6e0000000200 */
[C---:B------:R-:W-:Y:S08]  /*e790*/  HMMA.16816.F32 R36, R4.reuse, R38, R16 ;  /* 0x000000260424723c */ /* 0x040ff00000001810 */
[----:B------:R-:W-:Y:S08]  /*e7a0*/  HMMA.16816.F32 R32, R4, R56, R52 ;  /* 0x000000380420723c */ /* 0x000ff00000001834 */
[C---:B--2---:R-:W-:Y:S01]  /*e7b0*/  HMMA.16816.F32 R4, R12.reuse, R74, R64 ;  /* 0x0000004a0c04723c */ /* 0x044fe20000001840 */
[----:B------:R-:W2:Y:S07]  /*e7c0*/  LDSM.16.M88.4 R64, [R174+0x2800] ;  /* 0x00280000ae40783b */ /* 0x000eae0000000200 */
[C---:B------:R-:W-:Y:S01]  /*e7d0*/  HMMA.16816.F32 R16, R12.reuse, R72, R48 ;  /* 0x000000480c10723c */ /* 0x040fe20000001830 */
[----:B------:R-:W-:Y:S07]  /*e7e0*/  LDSM.16.M88.4 R72, [R168+0x4000] ;  /* 0x00400000a848783b */ /* 0x000fee0000000200 */
[C---:B----4-:R-:W-:Y:S08]  /*e7f0*/  HMMA.16816.F32 R60, R12.reuse, R68, R60 ;  /* 0x000000440c3c723c */ /* 0x050ff0000000183c */
[C---:B------:R-:W-:Y:S01]  /*e800*/  HMMA.16816.F32 R56, R12.reuse, R70, R44 ;  /* 0x000000460c38723c */ /* 0x040fe2000000182c */
[----:B------:R-:W4:Y:S07]  /*e810*/  LDSM.16.M88.4 R68, [R174+0x3000] ;  /* 0x00300000ae44783b */ /* 0x000f2e0000000200 */
[C---:B------:R-:W-:Y:S08]  /*e820*/  HMMA.16816.F32 R44, R12.reuse, R76, R40 ;  /* 0x0000004c0c2c723c */ /* 0x040ff00000001828 */
[C---:B---3--:R-:W-:Y:S08]  /*e830*/  HMMA.16816.F32 R40, R12.reuse, R30, R24 ;  /* 0x0000001e0c28723c */ /* 0x048ff00000001818 */
[----:B------:R-:W-:Y:S01]  /*e840*/  HMMA.16816.F32 R48, R12, R28, R32 ;  /* 0x0000001c0c30723c */ /* 0x000fe20000001820 */
[----:B------:R-:W-:Y:S04]  /*e850*/  LDSM.16.M88.4 R32, [R171+0x2000] ;  /* 0x00200000ab20783b */ /* 0x000fe80000000200 */
[----:B------:R-:W-:Y:S03]  /*e860*/  LDSM.16.M88.4 R28, [R171+0x2800] ;  /* 0x00280000ab1c783b */ /* 0x000fe60000000200 */
[----:B-1----:R-:W-:Y:S01]  /*e870*/  HMMA.16816.F32 R24, R8, R22, R4 ;  /* 0x000000160818723c */ /* 0x002fe20000001804 */
[----:B------:R-:W1:Y:S07]  /*e880*/  LDSM.16.M88.4 R4, [R177+0x4000] ;  /* 0x00400000b104783b */ /* 0x000e6e0000000200 */
[----:B------:R-:W-:Y:S08]  /*e890*/  HMMA.16816.F32 R52, R12, R78, R36 ;  /* 0x0000004e0c34723c */ /* 0x000ff00000001824 */
[C---:B------:R-:W-:Y:S01]  /*e8a0*/  HMMA.16816.F32 R36, R8.reuse, R20, R16 ;  /* 0x000000140824723c */ /* 0x040fe20000001810 */
[----:B------:R-:W-:Y:S07]  /*e8b0*/  LDSM.16.M88.4 R16, [R175+0x8000] ;  /* 0x00800000af10783b */ /* 0x000fee0000000200 */
[C---:B--2---:R-:W-:Y:S01]  /*e8c0*/  HMMA.16816.F32 R20, R8.reuse, R64, R60 ;  /* 0x000000400814723c */ /* 0x044fe2000000183c */
[----:B------:R-:W2:Y:S07]  /*e8d0*/  LDSM.16.M88.4 R60, [R171+0x3000] ;  /* 0x00300000ab3c783b */ /* 0x000eae0000000200 */
[C---:B------:R-:W-:Y:S08]  /*e8e0*/  HMMA.16816.F32 R12, R8.reuse, R66, R56 ;  /* 0x00000042080c723c */ /* 0x040ff00000001838 */
[C---:B----4-:R-:W-:Y:S08]  /*e8f0*/  HMMA.16816.F32 R44, R8.reuse, R68, R44 ;  /* 0x00000044082c723c */ /* 0x050ff0000000182c */
[----:B------:R-:W-:Y:S01]  /*e900*/  HMMA.16816.F32 R52, R8, R70, R52 ;  /* 0x000000460834723c */ /* 0x000fe20000001834 */
[----:B------:R-:W3:Y:S07]  /*e910*/  LDSM.16.M88.4 R68, [R171+0x3800] ;  /* 0x00380000ab44783b */ /* 0x000eee0000000200 */
[----:B-1----:R-:W-:Y:S08]  /*e920*/  HMMA.16816.F32 R36, R4, R32, R36 ;  /* 0x000000200424723c */ /* 0x002ff00000001824 */
[C---:B------:R-:W-:Y:S08]  /*e930*/  HMMA.16816.F32 R56, R8.reuse, R80, R48 ;  /* 0x000000500838723c */ /* 0x040ff00000001830 */
[----:B------:R-:W-:Y:S08]  /*e940*/  HMMA.16816.F32 R8, R8, R82, R40 ;  /* 0x000000520808723c */ /* 0x000ff00000001828 */
[C---:B------:R-:W-:Y:S08]  /*e950*/  HMMA.16816.F32 R40, R4.reuse, R34, R24 ;  /* 0x000000220428723c */ /* 0x040ff00000001818 */
[C---:B------:R-:W-:Y:S08]  /*e960*/  HMMA.16816.F32 R32, R4.reuse, R28, R20 ;  /* 0x0000001c0420723c */ /* 0x040ff00000001814 */
[C---:B------:R-:W-:Y:S01]  /*e970*/  HMMA.16816.F32 R24, R4.reuse, R30, R12 ;  /* 0x0000001e0418723c */ /* 0x040fe2000000180c */
[----:B------:R-:W1:Y:S04]  /*e980*/  LDSM.16.M88.4 R28, [R168+0x4800] ;  /* 0x00480000a81c783b */ /* 0x000e680000000200 */
[----:B------:R-:W-:Y:S03]  /*e990*/  LDSM.16.M88.4 R12, [R176+0x8000] ;  /* 0x00800000b00c783b */ /* 0x000fe60000000200 */
[C---:B--2---:R-:W-:Y:S01]  /*e9a0*/  HMMA.16816.F32 R48, R4.reuse, R60, R44 ;  /* 0x0000003c0430723c */ /* 0x044fe2000000182c */
[----:B------:R-:W2:Y:S07]  /*e9b0*/  LDSM.16.M88.4 R44, [R183] ;  /* 0x00000000b72c783b */ /* 0x000eae0000000200 */
[----:B------:R-:W-:Y:S01]  /*e9c0*/  HMMA.16816.F32 R64, R4, R62, R52 ;  /* 0x0000003e0440723c */ /* 0x000fe20000001834 */
[----:B------:R-:W4:Y:S04]  /*e9d0*/  LDSM.16.M88.4 R52, [R168+0x5000] ;  /* 0x00500000a834783b */ /* 0x000f280000000200 */
[----:B------:R-:W-:Y:S03]  /*e9e0*/  LDSM.16.M88.4 R60, [R174+0x4000] ;  /* 0x00400000ae3c783b */ /* 0x000fe60000000200 */
[----:B------:R-:W-:Y:S08]  /*e9f0*/  HMMA.16816.F32 R20, R16, R72, R36 ;  /* 0x000000481014723c */ /* 0x000ff00000001824 */
[----:B---3--:R-:W-:Y:S01]  /*ea00*/  HMMA.16816.F32 R80, R4, R70, R8 ;  /* 0x000000460450723c */ /* 0x008fe20000001808 */
[----:B------:R-:W3:Y:S07]  /*ea10*/  LDSM.16.M88.4 R8, [R178+0x8000] ;  /* 0x00800000b208783b */ /* 0x000eee0000000200 */
[C---:B------:R-:W-:Y:S08]  /*ea20*/  HMMA.16816.F32 R40, R16.reuse, R74, R40 ;  /* 0x0000004a1028723c */ /* 0x040ff00000001828 */
[C---:B-1----:R-:W-:Y:S08]  /*ea30*/  HMMA.16816.F32 R32, R16.reuse, R28, R32 ;  /* 0x0000001c1020723c */ /* 0x042ff00000001820 */
[----:B------:R-:W-:Y:S01]  /*ea40*/  HMMA.16816.F32 R36, R16, R30, R24 ;  /* 0x0000001e1024723c */ /* 0x000fe20000001818 */
[----:B------:R-:W1:Y:S07]  /*ea50*/  LDSM.16.M88.4 R28, [R182] ;  /* 0x00000000b61c783b */ /* 0x000e6e0000000200 */
[----:B--2---:R-:W-:Y:S08]  /*ea60*/  HMMA.16816.F32 R20, R12, R44, R20 ;  /* 0x0000002c0c14723c */ /* 0x004ff00000001814 */
[----:B------:R-:W-:Y:S01]  /*ea70*/  HMMA.16816.F32 R76, R4, R68, R56 ;  /* 0x00000044044c723c */ /* 0x000fe20000001838 */
[----:B------:R-:W-:Y:S07]  /*ea80*/  LDSM.16.M88.4 R4, [R177+0x8000] ;  /* 0x00800000b104783b */ /* 0x000fee0000000200 */
[----:B----4-:R-:W-:Y:S01]  /*ea90*/  HMMA.16816.F32 R56, R16, R52, R48 ;  /* 0x000000341038723c */ /* 0x010fe20000001830 */
[----:B------:R-:W2:Y:S07]  /*eaa0*/  LDSM.16.M88.4 R48, [R171+0x4000] ;  /* 0x00400000ab30783b */ /* 0x000eae0000000200 */
[----:B------:R-:W-:Y:S01]  /*eab0*/  HMMA.16816.F32 R24, R12, R46, R40 ;  /* 0x0000002e0c18723c */ /* 0x000fe20000001828 */
[----:B------:R-:W-:Y:S04]  /*eac0*/  LDSM.16.M88.4 R40, [R174+0x4800] ;  /* 0x00480000ae28783b */ /* 0x000fe80000000200 */
[----:B------:R-:W-:Y:S03]  /*ead0*/  LDSM.16.M88.4 R44, [R171+0x4800] ;  /* 0x00480000ab2c783b */ /* 0x000fe60000000200 */
[----:B------:R-:W-:Y:S01]  /*eae0*/  HMMA.16816.F32 R72, R16, R54, R64 ;  /* 0x000000361048723c */ /* 0x000fe20000001840 */
[----:B------:R-:W4:Y:S04]  /*eaf0*/  LDSM.16.M88.4 R64, [R181] ;  /* 0x00000000b540783b */ /* 0x000f280000000200 */
[----:B------:R-:W4:Y:S03]  /*eb00*/  LDSM.16.M88.4 R52, [R168+0x5800] ;  /* 0x00580000a834783b */ /* 0x000f260000000200 */
[----:B---3--:R-:W-:Y:S08]  /*eb10*/  HMMA.16816.F32 R20, R8, R60, R20 ;  /* 0x0000003c0814723c */ /* 0x008ff00000001814 */
[C---:B-1----:R-:W-:Y:S08]  /*eb20*/  HMMA.16816.F32 R32, R12.reuse, R28, R32 ;  /* 0x0000001c0c20723c */ /* 0x042ff00000001820 */
[----:B------:R-:W-:Y:S08]  /*eb30*/  HMMA.16816.F32 R36, R12, R30, R36 ;  /* 0x0000001e0c24723c */ /* 0x000ff00000001824 */
[----:B------:R-:W-:Y:S08]  /*eb40*/  HMMA.16816.F32 R28, R8, R62, R24 ;  /* 0x0000003e081c723c */ /* 0x000ff00000001818 */
[----:B--2---:R-:W-:Y:S08]  /*eb50*/  HMMA.16816.F32 R20, R4, R48, R20 ;  /* 0x000000300414723c */ /* 0x004ff00000001814 */
[----:B----4-:R-:W-:Y:S01]  /*eb60*/  HMMA.16816.F32 R60, R12, R64, R56 ;  /* 0x000000400c3c723c */ /* 0x010fe20000001838 */
[----:B------:R-:W1:Y:S07]  /*eb70*/  LDSM.16.M88.4 R56, [R174+0x5000] ;  /* 0x00500000ae38783b */ /* 0x000e6e0000000200 */
[----:B------:R-:W-:Y:S08]  /*eb80*/  HMMA.16816.F32 R24, R8, R40, R32 ;  /* 0x000000280818723c */ /* 0x000ff00000001820 */
[----:B------:R-:W-:Y:S01]  /*eb90*/  HMMA.16816.F32 R28, R4, R50, R28 ;  /* 0x00000032041c723c */ /* 0x000fe2000000181c */
[----:B------:R-:W-:Y:S01]  /*eba0*/  FMUL.FTZ R0, R20, c[0x0][0x320] ;  /* 0x0000c80014007a20 */ /* 0x000fe20000410000 */
[----:B------:R-:W-:Y:S03]  /*ebb0*/  LDSM.16.M88.4 R48, [R171+0x5000] ;  /* 0x00500000ab30783b */ /* 0x000fe60000000200 */
[----:B------:R2:W3:Y:S03]  /*ebc0*/  MUFU.TANH R84, R0 ;  /* 0x0000000000547308 */ /* 0x0004e60000002400 */
[----:B------:R-:W-:Y:S01]  /*ebd0*/  HMMA.16816.F32 R32, R8, R42, R36 ;  /* 0x0000002a0820723c */ /* 0x000fe20000001824 */
[----:B------:R-:W4:Y:S07]  /*ebe0*/  LDSM.16.M88.4 R40, [R180] ;  /* 0x00000000b428783b */ /* 0x000f2e0000000200 */
[----:B------:R-:W-:Y:S01]  /*ebf0*/  HMMA.16816.F32 R68, R16, R52, R76 ;  /* 0x000000341044723c */ /* 0x000fe2000000184c */
[----:B--2---:R-:W-:-:S07]  /*ec00*/  FMUL.FTZ R0, R21, c[0x0][0x320] ;  /* 0x0000c80015007a20 */ /* 0x004fce0000410000 */
[----:B------:R-:W-:Y:S01]  /*ec10*/  HMMA.16816.F32 R36, R4, R44, R24 ;  /* 0x0000002c0424723c */ /* 0x000fe20000001818 */
[----:B------:R2:W1:Y:S07]  /*ec20*/  MUFU.TANH R79, R0 ;  /* 0x00000000004f7308 */ /* 0x00046e0000002400 */
[----:B------:R-:W-:Y:S08]  /*ec30*/  HMMA.16816.F32 R52, R16, R54, R80 ;  /* 0x000000361034723c */ /* 0x000ff00000001850 */
[----:B------:R-:W-:Y:S01]  /*ec40*/  HMMA.16816.F32 R24, R4, R46, R32 ;  /* 0x0000002e0418723c */ /* 0x000fe20000001820 */
[----:B--2---:R-:W-:Y:S01]  /*ec50*/  FMUL.FTZ R0, R22, c[0x0][0x320] ;  /* 0x0000c80016007a20 */ /* 0x004fe20000410000 */
[----:B------:R-:W2:Y:S03]  /*ec60*/  LDSM.16.M88.4 R44, [R174+0x5800] ;  /* 0x00580000ae2c783b */ /* 0x000ea60000000200 */
[----:B------:R3:W2:Y:S03]  /*ec70*/  MUFU.TANH R78, R0 ;  /* 0x00000000004e7308 */ /* 0x0006a60000002400 */
[----:B-1----:R-:W-:Y:S08]  /*ec80*/  HMMA.16816.F32 R16, R8, R56, R60 ;  /* 0x000000380810723c */ /* 0x002ff0000000183c */
[----:B----4-:R-:W-:Y:S01]  /*ec90*/  HMMA.16816.F32 R32, R12, R40, R68 ;  /* 0x000000280c20723c */ /* 0x010fe20000001844 */
[----:B---3--:R-:W-:-:S07]  /*eca0*/  FMUL.FTZ R0, R23, c[0x0][0x320] ;  /* 0x0000c80017007a20 */ /* 0x008fce0000410000 */
[C---:B------:R-:W-:Y:S01]  /*ecb0*/  HMMA.16816.F32 R20, R12.reuse, R66, R72 ;  /* 0x000000420c14723c */ /* 0x040fe20000001848 */
[----:B------:R1:W3:Y:S07]  /*ecc0*/  MUFU.TANH R76, R0 ;  /* 0x00000000004c7308 */ /* 0x0002ee0000002400 */
[----:B------:R-:W-:Y:S01]  /*ecd0*/  HMMA.16816.F32 R12, R12, R42, R52 ;  /* 0x0000002a0c0c723c */ /* 0x000fe20000001834 */
[----:B-1----:R-:W-:-:S04]  /*ece0*/  FMUL.FTZ R0, R28, c[0x0][0x320] ;  /* 0x0000c8001c007a20 */ /* 0x002fc80000410000 */
[----:B------:R1:W4:Y:S11]  /*ecf0*/  MUFU.TANH R77, R0 ;  /* 0x00000000004d7308 */ /* 0x0003360000002400 */
[----:B------:R-:W-:Y:S01]  /*ed00*/  HMMA.16816.F32 R20, R8, R58, R20 ;  /* 0x0000003a0814723c */ /* 0x000fe20000001814 */
[----:B-1----:R-:W-:-:S04]  /*ed10*/  FMUL.FTZ R0, R29, c[0x0][0x320] ;  /* 0x0000c8001d007a20 */ /* 0x002fc80000410000 */
[----:B------:R1:W1:Y:S11]  /*ed20*/  MUFU.TANH R65, R0 ;  /* 0x0000000000417308 */ /* 0x0002760000002400 */
[----:B------:R-:W-:Y:S08]  /*ed30*/  @!UPT UIADD3 URZ, URZ, URZ, URZ ;  /* 0x0000003f3f3ff290 */ /* 0x000ff0000fffe03f */
[----:B------:R-:W-:Y:S01]  /*ed40*/  HMMA.16816.F32 R20, R4, R50, R20 ;  /* 0x000000320414723c */ /* 0x000fe20000001814 */
[----:B-1----:R-:W-:-:S04]  /*ed50*/  FMUL.FTZ R0, R30, c[0x0][0x320] ;  /* 0x0000c8001e007a20 */ /* 0x002fc80000410000 */
[----:B------:R1:W1:Y:S02]  /*ed60*/  MUFU.TANH R64, R0 ;  /* 0x0000000000407308 */ /* 0x0002640000002400 */
[----:B-1----:R-:W-:Y:S02]  /*ed70*/  FMUL.FTZ R0, R31, c[0x0][0x320] ;  /* 0x0000c8001f007a20 */ /* 0x002fe40000410000 */
[----:B------:R-:W-:Y:S04]  /*ed80*/  HMMA.16816.F32 R28, R4, R48, R16 ;  /* 0x00000030041c723c */ /* 0x000fe80000001810 */
[----:B------:R1:W1:Y:S04]  /*ed90*/  MUFU.TANH R62, R0 ;  /* 0x00000000003e7308 */ /* 0x0002680000002400 */
[C---:B--2---:R-:W-:Y:S08]  /*eda0*/  HMMA.16816.F32 R16, R8.reuse, R44, R32 ;  /* 0x0000002c0810723c */ /* 0x044ff00000001820 */
[----:B------:R-:W-:Y:S01]  /*edb0*/  HMMA.16816.F32 R8, R8, R46, R12 ;  /* 0x0000002e0808723c */ /* 0x000fe2000000180c */
[----:B-1----:R-:W-:-:S04]  /*edc0*/  FMUL.FTZ R0, R36, c[0x0][0x320] ;  /* 0x0000c80024007a20 */ /* 0x002fc80000410000 */
[----:B------:R1:W2:Y:S02]  /*edd0*/  MUFU.TANH R61, R0 ;  /* 0x00000000003d7308 */ /* 0x0002a40000002400 */
[----:B-1----:R-:W-:-:S06]  /*ede0*/  FMUL.FTZ R0, R37, c[0x0][0x320] ;  /* 0x0000c80025007a20 */ /* 0x002fcc0000410000 */
[----:B------:R1:W1:Y:S02]  /*edf0*/  MUFU.TANH R60, R0 ;  /* 0x00000000003c7308 */ /* 0x0002640000002400 */
[----:B-1----:R-:W-:-:S06]  /*ee00*/  FMUL.FTZ R0, R38, c[0x0][0x320] ;  /* 0x0000c80026007a20 */ /* 0x002fcc0000410000 */
[----:B------:R1:W1:Y:S02]  /*ee10*/  MUFU.TANH R57, R0 ;  /* 0x0000000000397308 */ /* 0x0002640000002400 */
[----:B-1----:R-:W-:Y:S02]  /*ee20*/  FMUL.FTZ R0, R39, c[0x0][0x320] ;  /* 0x0000c80027007a20 */ /* 0x002fe40000410000 */
[----:B------:R-:W1:Y:S01]  /*ee30*/  LDSM.16.M88.4 R36, [R171+0x5800] ;  /* 0x00580000ab24783b */ /* 0x000e620000000200 */
[----:B------:R-:W-:-:S04]  /*ee40*/  DEPBAR.LE SB0, 0x0 ;  /* 0x000080000000791a */ /* 0x000fc80000000000 */
[----:B------:R2:W1:Y:S02]  /*ee50*/  MUFU.TANH R56, R0 ;  /* 0x0000000000387308 */ /* 0x0004640000002400 */
[----:B--2---:R-:W-:-:S06]  /*ee60*/  FMUL.FTZ R0, R24, c[0x0][0x320] ;  /* 0x0000c80018007a20 */ /* 0x004fcc0000410000 */
[----:B------:R2:W2:Y:S01]  /*ee70*/  MUFU.TANH R48, R0 ;  /* 0x0000000000307308 */ /* 0x0004a20000002400 */
[----:B-1----:R-:W-:Y:S01]  /*ee80*/  HMMA.16816.F32 R12, R4, R36, R16 ;  /* 0x00000024040c723c */ /* 0x002fe20000001810 */
[----:B--2---:R-:W-:-:S06]  /*ee90*/  FMUL.FTZ R0, R25, c[0x0][0x320] ;  /* 0x0000c80019007a20 */ /* 0x004fcc0000410000 */
[----:B------:R1:W2:Y:S01]  /*eea0*/  MUFU.TANH R49, R0 ;  /* 0x0000000000317308 */ /* 0x0002a20000002400 */
[----:B------:R-:W-:Y:S01]  /*eeb0*/  HMMA.16816.F32 R4, R4, R38, R8 ;  /* 0x000000260404723c */ /* 0x000fe20000001808 */
        /* <DEDUP_REMOVED lines=38> */
[----:B--234-:R-:W-:Y:S01]  /*f120*/  IMAD R2, R91, 0x40, R234 ;  /* 0x000000405b027824 */ /* 0x01cfe200078e02ea */
[----:B------:R-:W-:Y:S01]  /*f130*/  ISETP.GT.AND P0, PT, R213, 0x3f, PT ;  /* 0x0000003fd500780c */ /* 0x000fe20003f04270 */
        /* <DEDUP_REMOVED lines=10> */
[----:B------:R-:W-:-:S04]  /*f1e0*/  IMAD.MOV R0, RZ, RZ, -R0 ;  /* 0x000000ffff007224 */ /* 0x000fc800078e0a00 */
        /* <DEDUP_REMOVED lines=16> */
.L_x_346:
[----:B------:R-:W-:Y:S05]  /*f2f0*/  BRA.DIV ~URZ, `(.L_x_266) ;  /* 0x00009cf27f007947 */ /* 0x000fea000b800000 */
[----:B------:R-:W3:Y:S01]  /*f300*/  SHFL.IDX PT, R0, R10, RZ, 0x181f ;  /* 0x00181fff0a007589 */ /* 0x000ee200000e0000 */
[----:B------:R-:W-:Y:S02]  /*f310*/  LOP3.LUT P3, RZ, R212, 0x10, RZ, 0xc0, !PT ;  /* 0x00000010d4ff7812 */ /* 0x000fe4000786c0ff */
[C---:B---3--:R-:W-:Y:S02]  /*f320*/  IADD3 R2, P2, R0.reuse, R85, RZ ;  /* 0x0000005500027210 */ /* 0x048fe40007f5e0ff */
[C---:B------:R-:W-:Y:S02]  /*f330*/  IADD3 R8, P1, R0.reuse, R86, RZ ;  /* 0x0000005600087210 */ /* 0x040fe40007f3e0ff */
[----:B------:R-:W-:Y:S01]  /*f340*/  IADD3 R6, P0, R0, R89, RZ ;  /* 0x0000005900067210 */ /* 0x000fe20007f1e0ff */
[C---:B--2---:R-:W-:Y:S01]  /*f350*/  IMAD.X R3, R4.reuse, 0x1, R87, P2 ;  /* 0x0000000104037824 */ /* 0x044fe200010e0657 */
[----:B------:R-:W2:Y:S01]  /*f360*/  SHFL.IDX PT, R0, R10, 0x1, 0x181f ;  /* 0x00381f000a007f89 */ /* 0x000ea200000e0000 */
[----:B------:R-:W-:-:S02]  /*f370*/  IMAD.X R9, R4, 0x1, R88, P1 ;  /* 0x0000000104097824 */ /* 0x000fc400008e0658 */
[----:B------:R-:W-:Y:S02]  /*f380*/  IMAD.X R7, R4, 0x1, R90, P0 ;  /* 0x0000000104077824 */ /* 0x000fe400000e065a */
[----:B------:R-:W-:Y:S01]  /*f390*/  @!PT LDS RZ, [RZ] ;  /* 0x00000000fffff984 */ /* 0x000fe20000000800 */
[----:B------:R3:W-:Y:S04]  /*f3a0*/  LDGSTS.E.BYPASS.LTC128B.128 [R191+0x6100], [R2.64], !P3 ;  /* 0x0610000002bf7fae */ /* 0x0007e8000d901d4a */
[----:B------:R3:W-:Y:S04]  /*f3b0*/  LDGSTS.E.BYPASS.LTC128B.128 [R191+0x8100], [R8.64], !P4 ;  /* 0x0810000008bf7fae */ /* 0x0007e8000e101d4a */
[----:B------:R4:W1:Y:S04]  /*f3c0*/  SHFL.IDX PT, R4, R5, 0x1, 0x181f ;  /* 0x00381f0005047f89 */ /* 0x00086800000e0000 */
[----:B------:R5:W-:Y:S01]  /*f3d0*/  LDGSTS.E.BYPASS.LTC128B.128 [R191+0xa100], [R6.64], !P5 ;  /* 0x0a10000006bf7fae */ /* 0x000be2000e901d4a */
[----:B-1--4-:R-:W-:Y:S01]  /*f3e0*/  SEL R5, RZ, 0x10, P3 ;  /* 0x00000010ff057807 */ /* 0x012fe20001800000 */
[----:B-----5:R-:W-:Y:S01]  /*f3f0*/  IMAD.MOV.U32 R7, RZ, RZ, R92 ;  /* 0x000000ffff077224 */ /* 0x020fe200078e005c */
[----:B------:R-:W-:-:S02]  /*f400*/  SEL R6, RZ, 0x10, P4 ;  /* 0x00000010ff067807 */ /* 0x000fc40002000000 */
.L_x_347:
[----:B--23--:R-:W-:Y:S02]  /*f410*/  IADD3 R3, -R5, 0x10, RZ ;  /* 0x0000001005037810 */ /* 0x00cfe40007ffe1ff */
[----:B------:R-:W-:-:S02]  /*f420*/  IADD3 R2, -R6, 0x10, RZ ;  /* 0x0000001006027810 */ /* 0x000fc40007ffe1ff */
[----:B------:R-:W-:Y:S02]  /*f430*/  LOP3.LUT R3, R3, 0xf, RZ, 0xc0, !PT ;  /* 0x0000000f03037812 */ /* 0x000fe400078ec0ff */
[----:B------:R-:W-:Y:S02]  /*f440*/  ISETP.NE.U32.AND P5, PT, R5, RZ, PT ;  /* 0x000000ff0500720c */ /* 0x000fe40003fa5070 */
[----:B------:R-:W-:Y:S02]  /*f450*/  LOP3.LUT R2, R2, 0xf, RZ, 0xc0, !PT ;  /* 0x0000000f02027812 */ /* 0x000fe400078ec0ff */
[----:B------:R-:W-:Y:S02]  /*f460*/  IADD3 R8, P3, P2, R3, R0, R85 ;  /* 0x0000000003087210 */ /* 0x000fe40007a7e055 */
[----:B------:R-:W-:Y:S02]  /*f470*/  IADD3 R5, -R7, 0x10, RZ ;  /* 0x0000001007057810 */ /* 0x000fe40007ffe1ff */
[----:B------:R-:W-:-:S02]  /*f480*/  ISETP.NE.U32.AND P4, PT, R6, RZ, PT ;  /* 0x000000ff0600720c */ /* 0x000fc40003f85070 */
[----:B------:R-:W-:Y:S02]  /*f490*/  IADD3 R6, P1, P0, R2, R0, R86 ;  /* 0x0000000002067210 */ /* 0x000fe4000783e056 */
[-C--:B------:R-:W-:Y:S02]  /*f4a0*/  IADD3.X R9, RZ, R4.reuse, R87, P3, P2 ;  /* 0x00000004ff097210 */ /* 0x080fe40001fe4457 */
[----:B------:R-:W-:Y:S02]  /*f4b0*/  LOP3.LUT R2, R5, 0xf, RZ, 0xc0, !PT ;  /* 0x0000000f05027812 */ /* 0x000fe400078ec0ff */
[----:B------:R-:W-:Y:S01]  /*f4c0*/  ISETP.NE.U32.AND P2, PT, R7, RZ, PT ;  /* 0x000000ff0700720c */ /* 0x000fe20003f45070 */
[----:B------:R-:W-:Y:S01]  /*f4d0*/  @!PT LDS RZ, [RZ] ;  /* 0x00000000fffff984 */ /* 0x000fe20000000800 */
[----:B------:R-:W-:Y:S01]  /*f4e0*/  @!PT LDS RZ, [RZ] ;  /* 0x00000000fffff984 */ /* 0x000fe20000000800 */
[----:B------:R-:W-:Y:S01]  /*f4f0*/  @!PT LDS RZ, [RZ] ;  /* 0x00000000fffff984 */ /* 0x000fe20000000800 */
[----:B------:R1:W-:Y:S01]  /*f500*/  LDGSTS.E.BYPASS.LTC128B.128.ZFILL [R191+0x7100], [R8.64], P5 ;  /* 0x0710000008bf7fae */ /* 0x0003e2000a941d4a */
[----:B------:R-:W-:Y:S02]  /*f510*/  IADD3.X R7, RZ, R4, R88, P1, P0 ;  /* 0x00000004ff077210 */ /* 0x000fe40000fe0458 */
[----:B------:R-:W-:-:S03]  /*f520*/  IADD3 R2, P1, P0, R2, R0, R89 ;  /* 0x0000000002027210 */ /* 0x000fc6000783e059 */
[----:B------:R1:W-:Y:S01]  /*f530*/  LDGSTS.E.BYPASS.LTC128B.128.ZFILL [R191+0x9100], [R6.64], P4 ;  /* 0x0910000006bf7fae */ /* 0x0003e2000a141d4a */
[----:B------:R-:W-:-:S05]  /*f540*/  IADD3.X R3, RZ, R4, R90, P1, P0 ;  /* 0x00000004ff037210 */ /* 0x000fca0000fe045a */
[----:B------:R1:W-:Y:S04]  /*f550*/  LDGSTS.E.BYPASS.LTC128B.128.ZFILL [R191+0xb100], [R2.64], P2 ;  /* 0x0b10000002bf7fae */ /* 0x0003e80009141d4a */
.L_x_264:
[----:B--234-:R-:W-:Y:S05]  /*f560*/  BSYNC B0 ;  /* 0x0000000000007941 */ /* 0x01cfea0003800000 */
.L_x_263:
[----:B-1----:R-:W-:Y:S01]  /*f570*/  IMAD.IADD R0, R127, 0x1, -R247 ;  /* 0x000000017f007824 */ /* 0x002fe200078e0af7 */
[----:B------:R-:W0:Y:S04]  /*f580*/  LDGDEPBAR ;  /* 0x00000000000079af */ /* 0x000e280000000000 */
[C---:B------:R-:W-:Y:S02]  /*f590*/  ISETP.GT.AND P4, PT, R0.reuse, RZ, PT ;  /* 0x000000ff0000720c */ /* 0x040fe40003f84270 */
[C---:B------:R-:W-:Y:S02]  /*f5a0*/  ISETP.GT.AND P3, PT, R0.reuse, 0x1, PT ;  /* 0x000000010000780c */ /* 0x040fe40003f64270 */
[----:B------:R-:W-:Y:S02]  /*f5b0*/  ISETP.GT.AND P2, PT, R0, 0x8, PT ;  /* 0x000000080000780c */ /* 0x000fe40003f44270 */
[----:B------:R-:W-:-:S02]  /*f5c0*/  FSEL R6, R84, -INF , P4 ;  /* 0xff80000054067808 */ /* 0x000fc40002000000 */
[----:B------:R-:W-:Y:S02]  /*f5d0*/  FSEL R7, R79, -INF , P3 ;  /* 0xff8000004f077808 */ /* 0x000fe40001800000 */
[----:B------:R-:W-:Y:S02]  /*f5e0*/  FSEL R10, R78, -INF , P4 ;  /* 0xff8000004e0a7808 */ /* 0x000fe40002000000 */
[----:B------:R-:W-:Y:S02]  /*f5f0*/  FSEL R12, R76, -INF , P3 ;  /* 0xff8000004c0c7808 */ /* 0x000fe40001800000 */
        /* <DEDUP_REMOVED lines=15> */
[----:B------:R-:W-:Y:S02]  /*f6f0*/  FSEL R17, R60, -INF , P4 ;  /* 0xff8000003c117808 */ /* 0x000fe40002000000 */
[----:B------:R-:W-:Y:S02]  /*f700*/  ISETP.GT.AND P3, PT, R0, 0x18, PT ;  /* 0x000000180000780c */ /* 0x000fe40003f64270 */
[----:B------:R-:W-:Y:S02]  /*f710*/  FMNMX.FTZ R2, R11, R2, !PT ;  /* 0x000000020b027209 */ /* 0x000fe40007810000 */
[----:B------:R-:W-:Y:S02]  /*f720*/  FSEL R20, R56, -INF , P4 ;  /* 0xff80000038147808 */ /* 0x000fe40002000000 */
[----:B------:R-:W-:Y:S02]  /*f730*/  FMNMX.FTZ R3, R19, R3, !PT ;  /* 0x0000000313037209 */ /* 0x000fe40007810000 */
[----:B------:R-:W-:-:S02]  /*f740*/  FSEL R14, R48, -INF , P3 ;  /* 0xff800000300e7808 */ /* 0x000fc40001800000 */
[----:B------:R-:W-:Y:S02]  /*f750*/  ISETP.GT.AND P2, PT, R0, 0x19, PT ;  /* 0x000000190000780c */ /* 0x000fe40003f44270 */
[----:B------:R-:W-:Y:S02]  /*f760*/  FMNMX.FTZ R2, R17, R2, !PT ;  /* 0x0000000211027209 */ /* 0x000fe40007810000 */
[----:B------:R-:W-:Y:S02]  /*f770*/  FSEL R21, R43, -INF , P3 ;  /* 0xff8000002b157808 */ /* 0x000fe40001800000 */
[----:B------:R-:W-:Y:S02]  /*f780*/  FMNMX.FTZ R3, R20, R3, !PT ;  /* 0x0000000314037209 */ /* 0x000fe40007810000 */
[----:B------:R-:W-:Y:S02]  /*f790*/  FSEL R18, R49, -INF , P2 ;  /* 0xff80000031127808 */ /* 0x000fe40001000000 */
[----:B------:R-:W-:-:S02]  /*f7a0*/  ISETP.GT.AND P1, PT, R0, 0x20, PT ;  /* 0x000000200000780c */ /* 0x000fc40003f24270 */
[----:B------:R-:W-:Y:S02]  /*f7b0*/  FMNMX.FTZ R2, R14, R2, !PT ;  /* 0x000000020e027209 */ /* 0x000fe40007810000 */
[----:B------:R-:W-:Y:S02]  /*f7c0*/  FSEL R52, R42, -INF , P2 ;  /* 0xff8000002a347808 */ /* 0x000fe40001000000 */
[----:B------:R-:W-:Y:S02]  /*f7d0*/  FMNMX.FTZ R3, R21, R3, !PT ;  /* 0x0000000315037209 */ /* 0x000fe40007810000 */
[----:B------:R-:W-:Y:S02]  /*f7e0*/  FSEL R75, R40, -INF , P1 ;  /* 0xff800000284b7808 */ /* 0x000fe40000800000 */
[----:B------:R-:W-:Y:S02]  /*f7f0*/  FMNMX.FTZ R2, R18, R2, !PT ;  /* 0x0000000212027209 */ /* 0x000fe40007810000 */
[----:B------:R-:W-:-:S02]  /*f800*/  ISETP.GT.AND P6, PT, R0, 0x21, PT ;  /* 0x000000210000780c */ /* 0x000fc40003fc4270 */
[----:B------:R-:W-:Y:S02]  /*f810*/  FSEL R83, R35, -INF , P1 ;  /* 0xff80000023537808 */ /* 0x000fe40000800000 */
[----:B------:R-:W-:Y:S02]  /*f820*/  FMNMX.FTZ R3, R52, R3, !PT ;  /* 0x0000000334037209 */ /* 0x000fe40007810000 */
[C---:B------:R-:W-:Y:S02]  /*f830*/  ISETP.GT.AND P5, PT, R0.reuse, 0x28, PT ;  /* 0x000000280000780c */ /* 0x040fe40003fa4270 */
[C---:B------:R-:W-:Y:S02]  /*f840*/  ISETP.GT.AND P4, PT, R0.reuse, 0x29, PT ;  /* 0x000000290000780c */ /* 0x040fe40003f84270 */
[C---:B------:R-:W-:Y:S02]  /*f850*/  ISETP.GT.AND P3, PT, R0.reuse, 0x30, PT ;  /* 0x000000300000780c */ /* 0x040fe40003f64270 */
[----:B------:R-:W-:-:S02]  /*f860*/  ISETP.GT.AND P2, PT, R0, 0x31, PT ;  /* 0x000000310000780c */ /* 0x000fc40003f44270 */
[C---:B------:R-:W-:Y:S02]  /*f870*/  ISETP.GT.AND P1, PT, R0.reuse, 0x38, PT ;  /* 0x000000380000780c */ /* 0x040fe40003f24270 */
[----:B------:R-:W-:Y:S02]  /*f880*/  ISETP.GT.AND P0, PT, R0, 0x39, PT ;  /* 0x000000390000780c */ /* 0x000fe40003f04270 */
[----:B------:R-:W-:Y:S02]  /*f890*/  FMNMX.FTZ R0, R75, R2, !PT ;  /* 0x000000024b007209 */ /* 0x000fe40007810000 */
[----:B------:R-:W-:Y:S02]  /*f8a0*/  FSEL R82, R34, -INF , P6 ;  /* 0xff80000022527808 */ /* 0x000fe40003000000 */
[----:B------:R-:W-:Y:S02]  /*f8b0*/  FSEL R74, R41, -INF , P6 ;  /* 0xff800000294a7808 */ /* 0x000fe40003000000 */
        /* <DEDUP_REMOVED lines=25> */
[----:B------:R-:W-:Y:S02]  /*fa50*/  FMNMX.FTZ R4, R68, R0, !PT ;  /* 0x0000000044047209 */ /* 0x000fe40007810000 */
[----:B------:R-:W-:Y:S01]  /*fa60*/  FMNMX.FTZ R5, R76, R2, !PT ;  /* 0x000000024c057209 */ /* 0x000fe20007810000 */
[----:B------:R-:W-:Y:S05]  /*fa70*/  BRA.DIV ~URZ, `(.L_x_267) ;  /* 0x000097827f007947 */ /* 0x000fea000b800000 */
[----:B------:R-:W1:Y:S04]  /*fa80*/  SHFL.BFLY PT, R0, R4, 0x2, 0x1f ;  /* 0x0c401f0004007f89 */ /* 0x000e6800000e0000 */
[----:B------:R-:W2:Y:S01]  /*fa90*/  SHFL.BFLY PT, R3, R5, 0x2, 0x1f ;  /* 0x0c401f0005037f89 */ /* 0x000ea200000e0000 */
[----:B-1----:R-:W-:Y:S02]  /*faa0*/  FMNMX.FTZ R0, R4, R0, !PT ;  /* 0x0000000004007209 */ /* 0x002fe40007810000 */
[----:B--2---:R-:W-:-:S03]  /*fab0*/  FMNMX.FTZ R4, R5, R3, !PT ;  /* 0x0000000305047209 */ /* 0x004fc60007810000 */
[----:B------:R-:W1:Y:S04]  /*fac0*/  SHFL.BFLY PT, R2, R0, 0x1, 0x1f ;  /* 0x0c201f0000027f89 */ /* 0x000e6800000e0000 */
[----:B------:R2:W3:Y:S01]  /*fad0*/  SHFL.BFLY PT, R3, R4, 0x1, 0x1f ;  /* 0x0c201f0004037f89 */ /* 0x0004e200000e0000 */
[----:B-1----:R-:W-:-:S05]  /*fae0*/  FMNMX.FTZ R102, R0, R2, !PT ;  /* 0x0000000200667209 */ /* 0x002fca0007810000 */
.L_x_348:
[C---:B------:R-:W-:Y:S01]  /*faf0*/  FMUL.FTZ R2, R102.reuse, c[0x0][0x2d0] ;  /* 0x0000b40066027a20 */ /* 0x040fe20000410000 */
[----:B------:R-:W-:Y:S01]  /*fb00*/  FSETP.NEU.FTZ.AND P0, PT, R102, -INF , PT ;  /* 0xff8000006600780b */ /* 0x000fe20003f1d000 */
[----:B------:R-:W-:Y:S01]  /*fb10*/  WARPSYNC 0xffffffff ;  /* 0xffffffff00007948 */ /* 0x000fe20003800000 */
[----:B---3--:R-:W-:Y:S01]  /*fb20*/  FMNMX.FTZ R16, R3, R4, !PT ;  /* 0x0000000403107209 */ /* 0x008fe20007810000 */
[----:B------:R-:W-:Y:S01]  /*fb30*/  LDSM.16.MT88.4 R32, [R170+0x800] ;  /* 0x00080000aa20783b */ /* 0x000fe20000004200 */
[----:B------:R-:W-:-:S02]  /*fb40*/  FSEL R2, R2, RZ, P0 ;  /* 0x000000ff02027208 */ /* 0x000fc40000000000 */
[----:B------:R-:W-:Y:S01]  /*fb50*/  FSETP.NEU.FTZ.AND P0, PT, R16, -INF , PT ;  /* 0xff8000001000780b */ /* 0x000fe20003f1d000 */
[----:B------:R-:W-:Y:S02]  /*fb60*/  LDSM.16.MT88.4 R40, [R172] ;  /* 0x00000000ac28783b */ /* 0x000fe40000004200 */
[--C-:B------:R-:W-:Y:S02]  /*fb70*/  FFMA.FTZ R0, R6, c[0x0][0x2d0], -R2.reuse ;  /* 0x0000b40006007a23 */ /* 0x100fe40000010802 */
[--C-:B------:R-:W-:Y:S01]  /*fb80*/  FFMA.FTZ R3, R9, c[0x0][0x2d0], -R2.reuse ;  /* 0x0000b40009037a23 */ /* 0x100fe20000010802 */
[----:B------:R-:W-:Y:S01]  /*fb90*/  LDSM.16.MT88.4 R48, [R173] ;  /* 0x00000000ad30783b */ /* 0x000fe20000004200 */
        /* <DEDUP_REMOVED lines=8> */
[----:B------:R2:W4:Y:S01]  /*fc20*/  MUFU.EX2 R84, R0 ;  /* 0x0000000000547308 */ /* 0x0005220000000800 */
[----:B---3--:R-:W-:-:S07]  /*fc30*/  FFMA.FTZ R3, R11, c[0x0][0x2d0], -R2 ;  /* 0x0000b4000b037a23 */ /* 0x008fce0000010802 */
[----:B------:R-:W-:Y:S01]  /*fc40*/  MUFU.EX2 R95, R3 ;  /* 0x00000003005f7308 */ /* 0x000fe20000000800 */
[----:B--2---:R-:W-:-:S07]  /*fc50*/  FFMA.FTZ R0, R8, c[0x0][0x2d0], -R2 ;  /* 0x0000b40008007a23 */ /* 0x004fce0000010802 */
[----:B------:R2:W-:Y:S02]  /*fc60*/  MUFU.EX2 R88, R0 ;  /* 0x0000000000587308 */ /* 0x0005e40000000800 */
[----:B--2---:R-:W-:-:S05]  /*fc70*/  FMUL.FTZ R0, R16, c[0x0][0x2d0] ;  /* 0x0000b40010007a20 */ /* 0x004fca0000410000 */
[----:B------:R-:W-:-:S05]  /*fc80*/  FSEL R0, R0, RZ, P0 ;  /* 0x000000ff00007208 */ /* 0x000fca0000000000 */
[--C-:B------:R-:W-:Y:S02]  /*fc90*/  FFMA.FTZ R3, R10, c[0x0][0x2d0], -R0.reuse ;  /* 0x0000b4000a037a23 */ /* 0x100fe40000010800 */
[----:B------:R-:W2:Y:S02]  /*fca0*/  LDSM.16.MT88.4 R8, [R169] ;  /* 0x00000000a908783b */ /* 0x000ea40000004200 */
[----:B------:R3:W-:Y:S02]  /*fcb0*/  MUFU.EX2 R87, R3 ;  /* 0x0000000300577308 */ /* 0x0007e40000000800 */
[----:B---3--:R-:W-:Y:S01]  /*fcc0*/  FFMA.FTZ R3, R12, c[0x0][0x2d0], -R0 ;  /* 0x0000b4000c037a23 */ /* 0x008fe20000010800 */
[----:B----4-:R-:W-:-:S05]  /*fcd0*/  F2FP.PACK_AB R12, R84, R86 ;  /* 0x00000056540c723e */ /* 0x010fca00000000ff */
[----:B------:R3:W4:Y:S02]  /*fce0*/  MUFU.EX2 R85, R3 ;  /* 0x0000000300557308 */ /* 0x0007240000000800 */
[----:B---3--:R-:W-:Y:S01]  /*fcf0*/  FFMA.FTZ R3, R13, c[0x0][0x2d0], -R0 ;  /* 0x0000b4000d037a23 */ /* 0x008fe20000010800 */
[----:B----4-:R-:W-:-:S05]  /*fd00*/  F2FP.PACK_AB R13, R85, R87 ;  /* 0x00000057550d723e */ /* 0x010fca00000000ff */
[----:B------:R3:W-:Y:S02]  /*fd10*/  MUFU.EX2 R89, R3 ;  /* 0x0000000300597308 */ /* 0x0007e40000000800 */
[----:B---3--:R-:W-:-:S06]  /*fd20*/  FFMA.FTZ R3, R15, c[0x0][0x2d0], -R0 ;  /* 0x0000b4000f037a23 */ /* 0x008fcc0000010800 */
[----:B------:R3:W4:Y:S02]  /*fd30*/  MUFU.EX2 R92, R3 ;  /* 0x00000003005c7308 */ /* 0x0007240000000800 */
[----:B---3--:R-:W-:Y:S01]  /*fd40*/  FFMA.FTZ R3, R17, c[0x0][0x2d0], -R2 ;  /* 0x0000b40011037a23 */ /* 0x008fe20000010802 */
[----:B----4-:R-:W-:Y:S01]  /*fd50*/  F2FP.PACK_AB R15, R92, R89 ;  /* 0x000000595c0f723e */ /* 0x010fe200000000ff */
[----:B------:R-:W-:-:S04]  /*fd60*/  FADD.FTZ R17, R87, R85 ;  /* 0x0000005557117221 */ /* 0x000fc80000010000 */
[----:B------:R3:W4:Y:S01]  /*fd70*/  MUFU.EX2 R93, R3 ;  /* 0x00000003005d7308 */ /* 0x0007220000000800 */
[----:B------:R-:W-:Y:S02]  /*fd80*/  FADD.FTZ R17, R89, R17 ;  /* 0x0000001159117221 */ /* 0x000fe40000010000 */
[----:B---3--:R-:W-:Y:S01]  /*fd90*/  FFMA.FTZ R3, R14, c[0x0][0x2d0], -R2 ;  /* 0x0000b4000e037a23 */ /* 0x008fe20000010802 */
[----:B------:R-:W-:-:S04]  /*fda0*/  F2FP.PACK_AB R14, R90, R88 ;  /* 0x000000585a0e723e */ /* 0x000fc800000000ff */
[----:B------:R3:W-:Y:S03]  /*fdb0*/  MUFU.EX2 R96, R3 ;  /* 0x0000000300607308 */ /* 0x0007e60000000800 */
[C---:B-1----:R-:W-:Y:S08]  /*fdc0*/  HMMA.16816.F32 R24, R12.reuse, R4, RZ ;  /* 0x000000040c18723c */ /* 0x042ff000000018ff */
[----:B--2---:R-:W-:Y:S01]  /*fdd0*/  HMMA.16816.F32 R44, R12, R8, RZ ;  /* 0x000000080c2c723c */ /* 0x004fe200000018ff */
[----:B---3--:R-:W-:-:S02]  /*fde0*/  FFMA.FTZ R3, R18, c[0x0][0x2d0], -R2 ;  /* 0x0000b40012037a23 */ /* 0x008fc40000010802 */
[----:B------:R-:W-:-:S04]  /*fdf0*/  FFMA.FTZ R18, R73, c[0x0][0x2d0], -R2 ;  /* 0x0000b40049127a23 */ /* 0x000fc80000010802 */
[----:B----4-:R-:W-:Y:S01]  /*fe00*/  F2FP.PACK_AB R8, R93, R95 ;  /* 0x0000005f5d08723e */ /* 0x010fe200000000ff */
[----:B------:R1:W2:Y:S01]  /*fe10*/  MUFU.EX2 R99, R3 ;  /* 0x0000000300637308 */ /* 0x0002a20000000800 */
[----:B------:R-:W-:Y:S01]  /*fe20*/  HMMA.16816.F32 R28, R12, R10, RZ ;  /* 0x0000000a0c1c723c */ /* 0x000fe200000018ff */
[----:B-1----:R-:W-:-:S06]  /*fe30*/  FFMA.FTZ R3, R19, c[0x0][0x2d0], -R0 ;  /* 0x0000b40013037a23 */ /* 0x002fcc0000010800 */
[----:B--2---:R-:W-:Y:S01]  /*fe40*/  F2FP.PACK_AB R10, R99, R96 ;  /* 0x00000060630a723e */ /* 0x004fe200000000ff */
[----:B------:R-:W-:Y:S01]  /*fe50*/  FFMA.FTZ R19, R74, c[0x0][0x2d0], -R2 ;  /* 0x0000b4004a137a23 */ /* 0x000fe20000010802 */
[----:B------:R1:W-:Y:S02]  /*fe60*/  MUFU.EX2 R94, R3 ;  /* 0x00000003005e7308 */ /* 0x0003e40000000800 */
[----:B-1----:R-:W-:-:S06]  /*fe70*/  FFMA.FTZ R3, R20, c[0x0][0x2d0], -R0 ;  /* 0x0000b40014037a23 */ /* 0x002fcc0000010800 */
[----:B------:R1:W2:Y:S02]  /*fe80*/  MUFU.EX2 R97, R3 ;  /* 0x0000000300617308 */ /* 0x0002a40000000800 */
[--C-:B-1----:R-:W-:Y:S01]  /*fe90*/  FFMA.FTZ R3, R21, c[0x0][0x2d0], -R0.reuse ;  /* 0x0000b40015037a23 */ /* 0x102fe20000010800 */
[----:B--2---:R-:W-:Y:S01]  /*fea0*/  F2FP.PACK_AB R9, R97, R94 ;  /* 0x0000005e6109723e */ /* 0x004fe200000000ff */
[C---:B------:R-:W-:Y:S04]  /*feb0*/  HMMA.16816.F32 R20, R12.reuse, R6, RZ ;  /* 0x000000060c14723c */ /* 0x040fe800000018ff */
[----:B------:R1:W-:Y:S04]  /*fec0*/  MUFU.EX2 R98, R3 ;  /* 0x0000000300627308 */ /* 0x0003e80000000800 */
[----:B------:R-:W-:Y:S01]  /*fed0*/  HMMA.16816.F32 R4, R12, R48, RZ ;  /* 0x000000300c04723c */ /* 0x000fe200000018ff */
[----:B-1----:R-:W-:-:S02]  /*fee0*/  FFMA.FTZ R3, R52, c[0x0][0x2d0], -R0 ;  /* 0x0000b40034037a23 */ /* 0x002fc40000010800 */
[----:B------:R-:W1:Y:S02]  /*fef0*/  LDSM.16.MT88.4 R52, [R172+0x800] ;  /* 0x00080000ac34783b */ /* 0x000e640000004200 */
[----:B------:R-:W2:Y:S02]  /*ff00*/  MUFU.EX2 R103, R3 ;  /* 0x0000000300677308 */ /* 0x000ea40000000800 */
[----:B--2---:R-:W-:Y:S01]  /*ff10*/  F2FP.PACK_AB R11, R103, R98 ;  /* 0x00000062670b723e */ /* 0x004fe200000000ff */
[----:B------:R-:W-:-:S04]  /*ff20*/  FADD.FTZ R3, R86, R84 ;  /* 0x0000005456037221 */ /* 0x000fc80000010000 */
[----:B------:R-:W-:Y:S02]  /*ff30*/  FADD.FTZ R3, R88, R3 ;  /* 0x0000000358037221 */ /* 0x000fe40000010000 */
[----:B------:R-:W-:Y:S02]  /*ff40*/  HMMA.16816.F32 R160, R8, R32, R24 ;  /* 0x0000002008a0723c */ /* 0x000fe40000001818 */
[----:B------:R-:W-:-:S04]  /*ff50*/  FADD.FTZ R3, R90, R3 ;  /* 0x000000035a037221 */ /* 0x000fc80000010000 */
[----:B------:R-:W-:Y:S02]  /*ff60*/  FADD.FTZ R3, R95, R3 ;  /* 0x000000035f037221 */ /* 0x000fe40000010000 */
[----:B------:R-:W-:Y:S01]  /*ff70*/  HMMA.16816.F32 R120, R8, R34, R20 ;  /* 0x000000220878723c */ /* 0x000fe20000001814 */
[----:B------:R-:W-:Y:S01]  /*ff80*/  LDSM.16.MT88.4 R32, [R170+0x2800] ;  /* 0x00280000aa20783b */ /* 0x000fe20000004200 */
[----:B------:R-:W-:-:S06]  /*ff90*/  FADD.FTZ R3, R93, R3 ;  /* 0x000000035d037221 */ /* 0x000fcc0000010000 */
[C---:B------:R-:W-:Y:S08]  /*ffa0*/  HMMA.16816.F32 R24, R12.reuse, R40, RZ ;  /* 0x000000280c18723c */ /* 0x040ff000000018ff */
[----:B------:R-:W-:Y:S01]  /*ffb0*/  HMMA.16816.F32 R20, R12, R42, RZ ;  /* 0x0000002a0c14723c */ /* 0x000fe200000018ff */
[----:B------:R-:W2:Y:S07]  /*ffc0*/  LDSM.16.MT88.4 R40, [R170+0x2000] ;  /* 0x00200000aa28783b */ /* 0x000eae0000004200 */
[C---:B------:R-:W-:Y:S01]  /*ffd0*/  HMMA.16816.F32 R136, R8.reuse, R36, R44 ;  /* 0x000000240888723c */ /* 0x040fe2000000182c */
[----:B------:R-:W3:Y:S07]  /*ffe0*/  LDSM.16.MT88.4 R44, [R173+0x2000] ;  /* 0x00200000ad2c783b */ /* 0x000eee0000004200 */
[----:B------:R-:W-:Y:S08]  /*fff0*/  HMMA.16816.F32 R156, R8, R56, R4 ;  /* 0x00000038089c723c */ /* 0x000ff00000001804 */
[----:B------:R-:W-:Y:S08]  /*10000*/  HMMA.16816.F32 R4, R12, R60, RZ ;  /* 0x0000003c0c04723c */ /* 0x000ff000000018ff */
[----:B------:R-:W-:Y:S01]  /*10010*/  HMMA.16816.F32 R128, R8, R38, R28 ;  /* 0x000000260880723c */ /* 0x000fe2000000181c */
[----:B------:R-:W4:Y:S07]  /*10020*/  LDSM.16.MT88.4 R36, [R173+0x2800] ;  /* 0x00280000ad24783b */ /* 0x000f2e0000004200 */
[----:B------:R-:W-:Y:S08]  /*10030*/  HMMA.16816.F32 R28, R12, R50, RZ ;  /* 0x000000320c1c723c */ /* 0x000ff000000018ff */
[C---:B-1----:R-:W-:Y:S08]  /*10040*/  HMMA.16816.F32 R152, R8.reuse, R52, R24 ;  /* 0x000000340898723c */ /* 0x042ff00000001818 */
[----:B------:R-:W-:Y:S08]  /*10050*/  HMMA.16816.F32 R132, R8, R54, R20 ;  /* 0x000000360884723c */ /* 0x000ff00000001814 */
[C---:B--2---:R-:W-:Y:S08]  /*10060*/  HMMA.16816.F32 R24, R12.reuse, R40, RZ ;  /* 0x000000280c18723c */ /* 0x044ff000000018ff */
[----:B------:R-:W-:Y:S01]  /*10070*/  HMMA.16816.F32 R20, R12, R42, RZ ;  /* 0x0000002a0c14723c */ /* 0x000fe200000018ff */
[----:B------:R-:W1:Y:S07]  /*10080*/  LDSM.16.MT88.4 R40, [R172+0x2000] ;  /* 0x00200000ac28783b */ /* 0x000e6e0000004200 */
[----:B------:R-:W-:Y:S08]  /*10090*/  HMMA.16816.F32 R148, R8, R64, R4 ;  /* 0x000000400894723c */ /* 0x000ff00000001804 */
[----:B---3--:R-:W-:Y:S08]  /*100a0*/  HMMA.16816.F32 R4, R12, R44, RZ ;  /* 0x0000002c0c04723c */ /* 0x008ff000000018ff */
[C---:B------:R-:W-:Y:S08]  /*100b0*/  HMMA.16816.F32 R112, R8.reuse, R58, R28 ;  /* 0x0000003a0870723c */ /* 0x040ff0000000181c */
[----:B------:R-:W-:Y:S01]  /*100c0*/  HMMA.16816.F32 R56, R8, R32, R24 ;  /* 0x000000200838723c */ /* 0x000fe20000001818 */
[----:B------:R-:W2:Y:S06]  /*100d0*/  LDSM.16.MT88.4 R24, [R172+0x2800] ;  /* 0x00280000ac18783b */ /* 0x000eac0000004200 */
[--C-:B------:R-:W-:Y:S01]  /*100e0*/  FFMA.FTZ R32, R78, c[0x0][0x2d0], -R0.reuse ;  /* 0x0000b4004e207a23 */ /* 0x100fe20000010800 */
[----:B------:R-:W-:Y:S01]  /*100f0*/  HMMA.16816.F32 R28, R12, R62, RZ ;  /* 0x0000003e0c1c723c */ /* 0x000fe200000018ff */
[----:B------:R-:W-:-:S07]  /*10100*/  FFMA.FTZ R33, R76, c[0x0][0x2d0], -R0 ;  /* 0x0000b4004c217a23 */ /* 0x000fce0000010800 */
[----:B----4-:R-:W-:Y:S07]  /*10110*/  HMMA.16816.F32 R124, R8, R36, R4 ;  /* 0x00000024087c723c */ /* 0x010fee0000001804 */
[--C-:B------:R-:W-:Y:S01]  /*10120*/  FFMA.FTZ R36, R69, c[0x0][0x2d0], -R2.reuse ;  /* 0x0000b40045247a23 */ /* 0x100fe20000010802 */
[----:B-1----:R-:W-:Y:S08]  /*10130*/  HMMA.16816.F32 R4, R12, R40, RZ ;  /* 0x000000280c04723c */ /* 0x002ff000000018ff */
[C---:B------:R-:W-:Y:S07]  /*10140*/  HMMA.16816.F32 R60, R8.reuse, R34, R20 ;  /* 0x00000022083c723c */ /* 0x040fee0000001814 */
[----:B------:R-:W-:Y:S01]  /*10150*/  FFMA.FTZ R35, R68, c[0x0][0x2d0], -R2 ;  /* 0x0000b40044237a23 */ /* 0x000fe20000010802 */
[----:B------:R-:W-:Y:S01]  /*10160*/  HMMA.16816.F32 R52, R8, R66, R28 ;  /* 0x000000420834723c */ /* 0x000fe2000000181c */
[----:B------:R-:W1:Y:S01]  /*10170*/  LDSM.16.MT88.4 R28, [R169+0x4000] ;  /* 0x00400000a91c783b */ /* 0x000e620000004200 */
[----:B------:R-:W-:-:S06]  /*10180*/  FFMA.FTZ R34, R77, c[0x0][0x2d0], -R0 ;  /* 0x0000b4004d227a23 */ /* 0x000fcc0000010800 */
[----:B------:R-:W-:Y:S08]  /*10190*/  HMMA.16816.F32 R20, R12, R46, RZ ;  /* 0x0000002e0c14723c */ /* 0x000ff000000018ff */
[----:B--2---:R-:W-:Y:S08]  /*101a0*/  HMMA.16816.F32 R116, R8, R24, R4 ;  /* 0x000000180874723c */ /* 0x004ff00000001804 */
[----:B------:R-:W-:Y:S08]  /*101b0*/  HMMA.16816.F32 R4, R12, R42, RZ ;  /* 0x0000002a0c04723c */ /* 0x000ff000000018ff */
[C---:B------:R-:W-:Y:S01]  /*101c0*/  HMMA.16816.F32 R108, R8.reuse, R38, R20 ;  /* 0x00000026086c723c */ /* 0x040fe20000001814 */
[----:B------:R-:W2:Y:S11]  /*101d0*/  LDSM.16.MT88.4 R20, [R169+0x4800] ;  /* 0x00480000a914783b */ /* 0x000eb60000004200 */
[----:B------:R-:W-:Y:S04]  /*101e0*/  @!UPT UIADD3 URZ, URZ, URZ, URZ ;  /* 0x0000003f3f3ff290 */ /* 0x000fe8000fffe03f */
[----:B------:R-:W-:Y:S01]  /*101f0*/  HMMA.16816.F32 R64, R8, R26, R4 ;  /* 0x0000001a0840723c */ /* 0x000fe20000001804 */
[----:B------:R-:W-:Y:S07]  /*10200*/  LDSM.16.MT88.4 R24, [R170+0x4800] ;  /* 0x00480000aa18783b */ /* 0x000fee0000004200 */
[----:B-1----:R-:W-:Y:S07]  /*10210*/  HMMA.16816.F32 R4, R12, R28, RZ ;  /* 0x0000001c0c04723c */ /* 0x002fee00000018ff */
[--C-:B------:R-:W-:Y:S11]  /*10220*/  FFMA.FTZ R28, R75, c[0x0][0x2d0], -R2.reuse ;  /* 0x0000b4004b1c7a23 */ /* 0x100ff60000010802 */
[----:B------:R-:W-:Y:S06]  /*10230*/  @!UPT UIADD3 URZ, URZ, URZ, URZ ;  /* 0x0000003f3f3ff290 */ /* 0x000fec000fffe03f */
[----:B--2---:R-:W-:Y:S08]  /*10240*/  HMMA.16816.F32 R84, R8, R20, R4 ;  /* 0x000000140854723c */ /* 0x004ff00000001804 */
[----:B------:R-:W-:Y:S07]  /*10250*/  HMMA.16816.F32 R4, R12, R30, RZ ;  /* 0x0000001e0c04723c */ /* 0x000fee00000018ff */
[----:B------:R-:W-:-:S02]  /*10260*/  FFMA.FTZ R30, R71, c[0x0][0x2d0], -R2 ;  /* 0x0000b400471e7a23 */ /* 0x000fc40000010802 */
[--C-:B------:R-:W-:Y:S11]  /*10270*/  FFMA.FTZ R31, R70, c[0x0][0x2d0], -R2.reuse ;  /* 0x0000b400461f7a23 */ /* 0x100ff60000010802 */
[----:B------:R-:W-:Y:S04]  /*10280*/  @!UPT UIADD3 URZ, URZ, URZ, URZ ;  /* 0x0000003f3f3ff290 */ /* 0x000fe8000fffe03f */
[----:B------:R-:W-:Y:S01]  /*10290*/  HMMA.16816.F32 R88, R8, R22, R4 ;  /* 0x000000160858723c */ /* 0x000fe20000001804 */
[----:B------:R-:W1:Y:S06]  /*102a0*/  LDSM.16.MT88.4 R20, [R170+0x4000] ;  /* 0x00400000aa14783b */ /* 0x000e6c0000004200 */
[----:B------:R-:W-:Y:S02]  /*102b0*/  FADD.FTZ R4, R92, R17 ;  /* 0x000000115c047221 */ /* 0x000fe40000010000 */
[----:B------:R-:W-:Y:S02]  /*102c0*/  FFMA.FTZ R17, R72, c[0x0][0x2d0], -R2 ;  /* 0x0000b40048117a23 */ /* 0x000fe40000010802 */
[----:B------:R-:W-:-:S02]  /*102d0*/  FADD.FTZ R29, R94, R4 ;  /* 0x000000045e1d7221 */ /* 0x000fc40000010000 */
[----:B------:R-:W-:Y:S02]  /*102e0*/  FADD.FTZ R2, R96, R3 ;  /* 0x0000000360027221 */ /* 0x000fe40000010000 */
[----:B------:R-:W-:Y:S02]  /*102f0*/  FADD.FTZ R3, R97, R29 ;  /* 0x0000001d61037221 */ /* 0x000fe40000010000 */
[----:B------:R-:W-:Y:S02]  /*10300*/  FADD.FTZ R2, R99, R2 ;  /* 0x0000000263027221 */ /* 0x000fe40000010000 */
[----:B------:R-:W-:Y:S01]  /*10310*/  FADD.FTZ R3, R98, R3 ;  /* 0x0000000362037221 */ /* 0x000fe20000010000 */
[----:B-1----:R-:W-:Y:S01]  /*10320*/  HMMA.16816.F32 R4, R12, R20, RZ ;  /* 0x000000140c04723c */ /* 0x002fe200000018ff */
[----:B------:R-:W-:Y:S08]  /*10330*/  MUFU.EX2 R21, R30 ;  /* 0x0000001e00157308 */ /* 0x000ff00000000800 */
[----:B------:R-:W1:Y:S11]  /*10340*/  MUFU.EX2 R20, R31 ;  /* 0x0000001f00147308 */ /* 0x000e760000000800 */
[----:B------:R-:W-:Y:S04]  /*10350*/  @!UPT UIADD3 URZ, URZ, URZ, URZ ;  /* 0x0000003f3f3ff290 */ /* 0x000fe8000fffe03f */
[----:B------:R-:W-:Y:S01]  /*10360*/  HMMA.16816.F32 R92, R8, R24, R4 ;  /* 0x00000018085c723c */ /* 0x000fe20000001804 */
[----:B------:R2:W-:Y:S01]  /*10370*/  MUFU.EX2 R25, R28 ;  /* 0x0000001c00197308 */ /* 0x0005e20000000800 */
[----:B-1----:R-:W-:-:S06]  /*10380*/  F2FP.PACK_AB R96, R20, R21 ;  /* 0x000000151460723e */ /* 0x002fcc00000000ff */
[----:B------:R-:W-:Y:S01]  /*10390*/  HMMA.16816.F32 R4, R12, R22, RZ ;  /* 0x000000160c04723c */ /* 0x000fe200000018ff */
[----:B------:R1:W3:Y:S01]  /*103a0*/  MUFU.EX2 R23, R19 ;  /* 0x0000001300177308 */ /* 0x0002e20000000800 */
[----:B--2---:R-:W2:Y:S07]  /*103b0*/  LDSM.16.MT88.4 R28, [R173+0x4000] ;  /* 0x00400000ad1c783b */ /* 0x004eae0000004200 */
[----:B------:R4:W-:Y:S01]  /*103c0*/  MUFU.EX2 R24, R18 ;  /* 0x0000001200187308 */ /* 0x0009e20000000800 */
[----:B-1----:R-:W-:-:S07]  /*103d0*/  FFMA.FTZ R19, R83, c[0x0][0x2d0], -R0 ;  /* 0x0000b40053137a23 */ /* 0x002fce0000010800 */
[----:B------:R-:W1:Y:S07]  /*103e0*/  MUFU.EX2 R22, R17 ;  /* 0x0000001100167308 */ /* 0x000e6e0000000800 */
[----:B------:R-:W-:Y:S01]  /*103f0*/  HMMA.16816.F32 R144, R8, R26, R4 ;  /* 0x0000001a0890723c */ /* 0x000fe20000001804 */
[----:B----4-:R-:W-:-:S06]  /*10400*/  FFMA.FTZ R18, R82, c[0x0][0x2d0], -R0 ;  /* 0x0000b40052127a23 */ /* 0x010fcc0000010800 */
[--C-:B------:R-:W-:Y:S01]  /*10410*/  FFMA.FTZ R7, R80, c[0x0][0x2d0], -R0.reuse ;  /* 0x0000b40050077a23 */ /* 0x100fe20000010800 */
[----:B---3--:R-:W-:Y:S01]  /*10420*/  F2FP.PACK_AB R4, R23, R25 ;  /* 0x000000191704723e */ /* 0x008fe200000000ff */
[--C-:B------:R-:W-:Y:S01]  /*10430*/  FFMA.FTZ R5, R79, c[0x0][0x2d0], -R0.reuse ;  /* 0x0000b4004f057a23 */ /* 0x100fe20000010800 */
[----:B-1----:R-:W-:Y:S01]  /*10440*/  F2FP.PACK_AB R6, R22, R24 ;  /* 0x000000181606723e */ /* 0x002fe200000000ff */
[----:B------:R-:W-:Y:S01]  /*10450*/  FFMA.FTZ R17, R81, c[0x0][0x2d0], -R0 ;  /* 0x0000b40051117a23 */ /* 0x000fe20000010800 */
[----:B------:R-:W-:Y:S01]  /*10460*/  MUFU.EX2 R18, R18 ;  /* 0x0000001200127308 */ /* 0x000fe20000000800 */
[----:B------:R-:W-:Y:S02]  /*10470*/  FADD.FTZ R0, R25, R2 ;  /* 0x0000000219007221 */ /* 0x000fe40000010000 */
[----:B------:R-:W-:Y:S02]  /*10480*/  FADD.FTZ R2, R103, R3 ;  /* 0x0000000367027221 */ /* 0x000fe40000010000 */
[----:B------:R-:W-:-:S03]  /*10490*/  FADD.FTZ R0, R23, R0 ;  /* 0x0000000017007221 */ /* 0x000fc60000010000 */
[----:B------:R-:W-:Y:S01]  /*104a0*/  MUFU.EX2 R7, R7 ;  /* 0x0000000700077308 */ /* 0x000fe20000000800 */
[----:B------:R-:W-:Y:S02]  /*104b0*/  FADD.FTZ R0, R24, R0 ;  /* 0x0000000018007221 */ /* 0x000fe40000010000 */
[----:B------:R-:W1:Y:S02]  /*104c0*/  LDSM.16.MT88.4 R24, [R173+0x4800] ;  /* 0x00480000ad18783b */ /* 0x000e640000004200 */
[----:B------:R-:W-:-:S04]  /*104d0*/  FADD.FTZ R0, R22, R0 ;  /* 0x0000000016007221 */ /* 0x000fc80000010000 */
[----:B------:R-:W-:-:S04]  /*104e0*/  FADD.FTZ R0, R21, R0 ;  /* 0x0000000015007221 */ /* 0x000fc80000010000 */
[----:B------:R-:W-:Y:S02]  /*104f0*/  FADD.FTZ R3, R20, R0 ;  /* 0x0000000014037221 */ /* 0x000fe40000010000 */
[----:B--2---:R-:W-:Y:S01]  /*10500*/  HMMA.16816.F32 R20, R12, R28, RZ ;  /* 0x0000001c0c14723c */ /* 0x004fe200000018ff */
[----:B------:R-:W-:Y:S08]  /*10510*/  MUFU.EX2 R29, R36 ;  /* 0x00000024001d7308 */ /* 0x000ff00000000800 */
[----:B------:R-:W2:Y:S02]  /*10520*/  MUFU.EX2 R28, R35 ;  /* 0x00000023001c7308 */ /* 0x000ea40000000800 */
[----:B--2---:R-:W-:Y:S11]  /*10530*/  F2FP.PACK_AB R98, R28, R29 ;  /* 0x0000001d1c62723e */ /* 0x004ff600000000ff */
[----:B------:R-:W-:Y:S02]  /*10540*/  @!UPT UIADD3 URZ, URZ, URZ, URZ ;  /* 0x0000003f3f3ff290 */ /* 0x000fe4000fffe03f */
[----:B-1----:R-:W-:Y:S01]  /*10550*/  HMMA.16816.F32 R48, R8, R24, R20 ;  /* 0x000000180830723c */ /* 0x002fe20000001814 */
[----:B------:R-:W1:Y:S07]  /*10560*/  MUFU.EX2 R25, R19 ;  /* 0x0000001300197308 */ /* 0x000e6e0000000800 */
[----:B------:R-:W-:Y:S01]  /*10570*/  HMMA.16816.F32 R20, R12, R30, RZ ;  /* 0x0000001e0c14723c */ /* 0x000fe200000018ff */
[----:B------:R-:W2:Y:S01]  /*10580*/  MUFU.EX2 R24, R17 ;  /* 0x0000001100187308 */ /* 0x000ea20000000800 */
[----:B-1----:R-:W-:-:S07]  /*10590*/  FADD.FTZ R0, R25, R2 ;  /* 0x0000000219007221 */ /* 0x002fce0000010000 */
[----:B------:R1:W3:Y:S01]  /*105a0*/  MUFU.EX2 R19, R5 ;  /* 0x0000000500137308 */ /* 0x0002e20000000800 */
[----:B------:R-:W-:Y:S02]  /*105b0*/  FADD.FTZ R2, R18, R0 ;  /* 0x0000000012027221 */ /* 0x000fe40000010000 */
[----:B------:R-:W-:Y:S02]  /*105c0*/  FADD.FTZ R0, R29, R3 ;  /* 0x000000031d007221 */ /* 0x000fe40000010000 */
[----:B--2---:R-:W-:-:S03]  /*105d0*/  FADD.FTZ R2, R24, R2 ;  /* 0x0000000218027221 */ /* 0x004fc60000010000 */
[----:B------:R-:W2:Y:S01]  /*105e0*/  MUFU.EX2 R17, R32 ;  /* 0x0000002000117308 */ /* 0x000ea20000000800 */
[----:B------:R-:W-:Y:S02]  /*105f0*/  FADD.FTZ R206, R28, R0 ;  /* 0x000000001cce7221 */ /* 0x000fe40000010000 */
[C---:B------:R-:W-:Y:S01]  /*10600*/  FADD.FTZ R0, R7.reuse, R2 ;  /* 0x0000000207007221 */ /* 0x040fe20000010000 */
[----:B------:R-:W-:-:S03]  /*10610*/  F2FP.PACK_AB R7, R7, R24 ;  /* 0x000000180707723e */ /* 0x000fc600000000ff */
[----:B------:R-:W-:Y:S01]  /*10620*/  HMMA.16816.F32 R40, R8, R26, R20 ;  /* 0x0000001a0828723c */ /* 0x000fe20000001814 */
[----:B------:R-:W4:Y:S01]  /*10630*/  LDSM.16.MT88.4 R20, [R172+0x4000] ;  /* 0x00400000ac14783b */ /* 0x000f220000004200 */
[----:B-1----:R-:W-:Y:S01]  /*10640*/  F2FP.PACK_AB R5, R18, R25 ;  /* 0x000000191205723e */ /* 0x002fe200000000ff */
[----:B------:R-:W1:Y:S01]  /*10650*/  MUFU.EX2 R3, R34 ;  /* 0x0000002200037308 */ /* 0x000e620000000800 */
[----:B---3--:R-:W-:Y:S01]  /*10660*/  FADD.FTZ R0, R19, R0 ;  /* 0x0000000013007221 */ /* 0x008fe20000010000 */
[----:B--2---:R-:W-:-:S06]  /*10670*/  F2FP.PACK_AB R97, R17, R19 ;  /* 0x000000131161723e */ /* 0x004fcc00000000ff */
[----:B------:R-:W2:Y:S01]  /*10680*/  MUFU.EX2 R2, R33 ;  /* 0x0000002100027308 */ /* 0x000ea20000000800 */
[----:B------:R-:W-:-:S04]  /*10690*/  FADD.FTZ R0, R17, R0 ;  /* 0x0000000011007221 */ /* 0x000fc80000010000 */
[----:B-1----:R-:W-:Y:S01]  /*106a0*/  FADD.FTZ R0, R3, R0 ;  /* 0x0000000003007221 */ /* 0x002fe20000010000 */
[----:B--2---:R-:W-:-:S03]  /*106b0*/  F2FP.PACK_AB R99, R2, R3 ;  /* 0x000000030263723e */ /* 0x004fc600000000ff */
[----:B------:R-:W-:Y:S01]  /*106c0*/  FADD.FTZ R202, R2, R0 ;  /* 0x0000000002ca7221 */ /* 0x000fe20000010000 */
[----:B------:R-:W-:-:S04]  /*106d0*/  IADD3 R0, R104, -0x2, RZ ;  /* 0xfffffffe68007810 */ /* 0x000fc80007ffe0ff */
[----:B------:R-:W-:Y:S01]  /*106e0*/  ISETP.GE.AND P0, PT, R0, R216, PT ;  /* 0x000000d80000720c */ /* 0x000fe20003f06270 */
[C---:B----4-:R-:W-:Y:S08]  /*106f0*/  HMMA.16816.F32 R24, R12.reuse, R20, RZ ;  /* 0x000000140c18723c */ /* 0x050ff000000018ff */
[----:B------:R-:W-:Y:S01]  /*10700*/  HMMA.16816.F32 R12, R12, R22, RZ ;  /* 0x000000160c0c723c */ /* 0x000fe200000018ff */
[----:B------:R-:W1:Y:S11]  /*10710*/  LDSM.16.MT88.4 R20, [R172+0x4800] ;  /* 0x00480000ac14783b */ /* 0x000e760000004200 */
[----:B------:R-:W-:Y:S04]  /*10720*/  @!UPT UIADD3 URZ, URZ, URZ, URZ ;  /* 0x0000003f3f3ff290 */ /* 0x000fe8000fffe03f */
[C---:B-1----:R-:W-:Y:S08]  /*10730*/  HMMA.16816.F32 R24, R8.reuse, R20, R24 ;  /* 0x000000140818723c */ /* 0x042ff00000001818 */
[----:B------:R-:W-:Y:S01]  /*10740*/  HMMA.16816.F32 R12, R8, R22, R12 ;  /* 0x00000016080c723c */ /* 0x000fe2000000180c */
        /* <DEDUP_REMOVED lines=13> */
[----:B------:R-:W2:Y:S03]  /*10820*/  LDSM.16.MT88.4 R132, [R169+0x1800] ;  /* 0x00180000a984783b */ /* 0x000ea60000004200 */
[C---:B-1----:R-:W-:Y:S08]  /*10830*/  HMMA.16816.F32 R44, R4.reuse, R8, R148 ;  /* 0x00000008042c723c */ /* 0x042ff00000001894 */
[----:B------:R-:W-:Y:S01]  /*10840*/  HMMA.16816.F32 R52, R4, R10, R52 ;  /* 0x0000000a0434723c */ /* 0x000fe20000001834 */
[----:B------:R-:W1:Y:S07]  /*10850*/  LDSM.16.MT88.4 R8, [R170+0x3000] ;  /* 0x00300000aa08783b */ /* 0x000e6e0000004200 */
[C---:B--2---:R-:W-:Y:S08]  /*10860*/  HMMA.16816.F32 R136, R96.reuse, R132, R136 ;  /* 0x000000846088723c */ /* 0x044ff00000001888 */
[----:B------:R-:W-:Y:S08]  /*10870*/  HMMA.16816.F32 R132, R96, R134, R20 ;  /* 0x000000866084723c */ /* 0x000ff00000001814 */
[C---:B-1----:R-:W-:Y:S08]  /*10880*/  HMMA.16816.F32 R56, R4.reuse, R8, R56 ;  /* 0x000000080438723c */ /* 0x042ff00000001838 */
[C---:B------:R-:W-:Y:S01]  /*10890*/  HMMA.16816.F32 R60, R4.reuse, R10, R60 ;  /* 0x0000000a043c723c */ /* 0x040fe2000000183c */
[----:B------:R-:W1:Y:S07]  /*108a0*/  LDSM.16.MT88.4 R8, [R173+0x3000] ;  /* 0x00300000ad08783b */ /* 0x000e6e0000004200 */
[C---:B-1----:R-:W-:Y:S01]  /*108b0*/  HMMA.16816.F32 R68, R4.reuse, R8, R124 ;  /* 0x000000080444723c */ /* 0x042fe2000000187c */
[----:B------:R-:W1:Y:S07]  /*108c0*/  LDSM.16.MT88.4 R124, [R170+0x1800] ;  /* 0x00180000aa7c783b */ /* 0x000e6e0000004200 */
[----:B------:R-:W-:Y:S01]  /*108d0*/  HMMA.16816.F32 R72, R4, R10, R108 ;  /* 0x0000000a0448723c */ /* 0x000fe2000000186c */
[----:B------:R-:W2:Y:S04]  /*108e0*/  LDSM.16.MT88.4 R8, [R172+0x3000] ;  /* 0x00300000ac08783b */ /* 0x000ea80000004200 */
[----:B------:R-:W3:Y:S03]  /*108f0*/  LDSM.16.MT88.4 R108, [R172+0x1800] ;  /* 0x00180000ac6c783b */ /* 0x000ee60000004200 */
[----:B-1----:R-:W-:Y:S08]  /*10900*/  HMMA.16816.F32 R128, R96, R124, R128 ;  /* 0x0000007c6080723c */ /* 0x002ff00000001880 */
[C---:B--2---:R-:W-:Y:S01]  /*10910*/  HMMA.16816.F32 R76, R4.reuse, R8, R116 ;  /* 0x00000008044c723c */ /* 0x044fe20000001874 */
[----:B------:R-:W1:Y:S07]  /*10920*/  LDSM.16.MT88.4 R116, [R173+0x1800] ;  /* 0x00180000ad74783b */ /* 0x000e6e0000004200 */
[----:B------:R-:W-:Y:S01]  /*10930*/  HMMA.16816.F32 R80, R4, R10, R64 ;  /* 0x0000000a0450723c */ /* 0x000fe20000001840 */
[----:B------:R-:W2:Y:S04]  /*10940*/  LDSM.16.MT88.4 R8, [R169+0x5000] ;  /* 0x00500000a908783b */ /* 0x000ea80000004200 */
[----:B------:R-:W-:Y:S03]  /*10950*/  LDSM.16.MT88.4 R64, [R172+0x3800] ;  /* 0x00380000ac40783b */ /* 0x000fe60000004200 */
[C---:B---3--:R-:W-:Y:S08]  /*10960*/  HMMA.16816.F32 R112, R96.reuse, R108, R112 ;  /* 0x0000006c6070723c */ /* 0x048ff00000001870 */
[C---:B------:R-:W-:Y:S08]  /*10970*/  HMMA.16816.F32 R108, R96.reuse, R110, R36 ;  /* 0x0000006e606c723c */ /* 0x040ff00000001824 */
[C---:B------:R-:W-:Y:S08]  /*10980*/  HMMA.16816.F32 R124, R96.reuse, R126, R28 ;  /* 0x0000007e607c723c */ /* 0x040ff0000000181c */
[----:B-1----:R-:W-:Y:S08]  /*10990*/  HMMA.16816.F32 R120, R96, R116, R120 ;  /* 0x000000746078723c */ /* 0x002ff00000001878 */
[C---:B--2---:R-:W-:Y:S08]  /*109a0*/  HMMA.16816.F32 R84, R4.reuse, R8, R84 ;  /* 0x000000080454723c */ /* 0x044ff00000001854 */
[----:B------:R-:W-:Y:S01]  /*109b0*/  HMMA.16816.F32 R88, R4, R10, R88 ;  /* 0x0000000a0458723c */ /* 0x000fe20000001858 */
[----:B------:R-:W1:Y:S07]  /*109c0*/  LDSM.16.MT88.4 R8, [R170+0x5000] ;  /* 0x00500000aa08783b */ /* 0x000e6e0000004200 */
        /* <DEDUP_REMOVED lines=9> */
[C---:B-1----:R-:W-:Y:S08]  /*10a60*/  HMMA.16816.F32 R36, R96.reuse, R40, R44 ;  /* 0x000000286024723c */ /* 0x042ff0000000182c */
[C---:B--2---:R-:W-:Y:S01]  /*10a70*/  HMMA.16816.F32 R44, R96.reuse, R48, R56 ;  /* 0x00000030602c723c */ /* 0x044fe20000001838 */
[----:B------:R-:W1:Y:S07]  /*10a80*/  LDSM.16.MT88.4 R56, [R173+0x3800] ;  /* 0x00380000ad38783b */ /* 0x000e6e0000004200 */
[C---:B------:R-:W-:Y:S08]  /*10a90*/  HMMA.16816.F32 R40, R96.reuse, R42, R52 ;  /* 0x0000002a6028723c */ /* 0x040ff00000001834 */
[C---:B------:R-:W-:Y:S08]  /*10aa0*/  HMMA.16816.F32 R48, R96.reuse, R50, R60 ;  /* 0x000000326030723c */ /* 0x040ff0000000183c */
[C---:B------:R-:W-:Y:S08]  /*10ab0*/  HMMA.16816.F32 R60, R96.reuse, R64, R76 ;  /* 0x00000040603c723c */ /* 0x040ff0000000184c */
[----:B------:R-:W-:Y:S01]  /*10ac0*/  HMMA.16816.F32 R64, R96, R66, R80 ;  /* 0x000000426040723c */ /* 0x000fe20000001850 */
[----:B------:R-:W2:Y:S07]  /*10ad0*/  LDSM.16.MT88.4 R80, [R170+0x5800] ;  /* 0x00580000aa50783b */ /* 0x000eae0000004200 */
[----:B---3--:R-:W-:Y:S08]  /*10ae0*/  HMMA.16816.F32 R24, R4, R8, R24 ;  /* 0x000000080418723c */ /* 0x008ff00000001818 */
[C---:B-1----:R-:W-:Y:S08]  /*10af0*/  HMMA.16816.F32 R52, R96.reuse, R56, R68 ;  /* 0x000000386034723c */ /* 0x042ff00000001844 */
[----:B------:R-:W-:Y:S01]  /*10b00*/  HMMA.16816.F32 R56, R96, R58, R72 ;  /* 0x0000003a6038723c */ /* 0x000fe20000001848 */
[----:B------:R-:W1:Y:S07]  /*10b10*/  LDSM.16.MT88.4 R72, [R169+0x5800] ;  /* 0x00580000a948783b */ /* 0x000e6e0000004200 */
[----:B------:R-:W-:Y:S01]  /*10b20*/  HMMA.16816.F32 R12, R4, R10, R12 ;  /* 0x0000000a040c723c */ /* 0x000fe2000000180c */
[----:B------:R-:W3:Y:S07]  /*10b30*/  LDSM.16.MT88.4 R4, [R172+0x5800] ;  /* 0x00580000ac04783b */ /* 0x000eee0000004200 */
[C---:B--2---:R-:W-:Y:S08]  /*10b40*/  HMMA.16816.F32 R76, R96.reuse, R80, R92 ;  /* 0x00000050604c723c */ /* 0x044ff0000000185c */
[C---:B------:R-:W-:Y:S08]  /*10b50*/  HMMA.16816.F32 R80, R96.reuse, R82, R144 ;  /* 0x000000526050723c */ /* 0x040ff00000001890 */
[C---:B-1----:R-:W-:Y:S08]  /*10b60*/  HMMA.16816.F32 R68, R96.reuse, R72, R84 ;  /* 0x000000486044723c */ /* 0x042ff00000001854 */
[C---:B------:R-:W-:Y:S01]  /*10b70*/  HMMA.16816.F32 R72, R96.reuse, R74, R88 ;  /* 0x0000004a6048723c */ /* 0x040fe20000001858 */
[----:B------:R-:W1:Y:S07]  /*10b80*/  LDSM.16.MT88.4 R88, [R173+0x5800] ;  /* 0x00580000ad58783b */ /* 0x000e6e0000004200 */
[C---:B---3--:R-:W-:Y:S08]  /*10b90*/  HMMA.16816.F32 R92, R96.reuse, R4, R24 ;  /* 0x00000004605c723c */ /* 0x048ff00000001818 */
[C---:B-1----:R-:W-:Y:S08]  /*10ba0*/  HMMA.16816.F32 R84, R96.reuse, R88, R152 ;  /* 0x000000586054723c */ /* 0x042ff00000001898 */
[C---:B------:R-:W-:Y:S08]  /*10bb0*/  HMMA.16816.F32 R88, R96.reuse, R90, R148 ;  /* 0x0000005a6058723c */ /* 0x040ff00000001894 */
[----:B------:R-:W-:Y:S01]  /*10bc0*/  HMMA.16816.F32 R96, R96, R6, R12 ;  /* 0x000000066060723c */ /* 0x000fe2000000180c */
[----:B------:R-:W-:Y:S07]  /*10bd0*/  @!UPT UIADD3 URZ, URZ, URZ, URZ ;  /* 0x0000003f3f3ff290 */ /* 0x000fee000fffe03f */
[----:B------:R-:W-:Y:S11]  /*10be0*/  @!P0 BRA `(.L_x_268) ;  /* 0x0000303000008947 */ /* 0x000ff60003800000 */
[----:B------:R-:W-:Y:S02]  /*10bf0*/  MOV R195, R0 ;  /* 0x0000000000c37202 */ /* 0x000fe40000000f00 */
[----:B------:R-:W-:-:S02]  /*10c00*/  MOV R104, R16 ;  /* 0x0000001000687202 */ /* 0x000fc40000000f00 */
[----:B------:R-:W-:Y:S02]  /*10c10*/  MOV R103, R102 ;  /* 0x0000006600677202 */ /* 0x000fe40000000f00 */
.L_x_275:
[----:B------:R-:W-:Y:S04]  /*10c20*/  DEPBAR.LE SB0, 0x0 ;  /* 0x000080000000791a */ /* 0x000fe80000000000 */
[----:B------:R-:W-:Y:S01]  /*10c30*/  WARPSYNC 0xffffffff ;  /* 0xffffffff00007948 */ /* 0x000fe20003800000 */
[----:B------:R-:W-:Y:S01]  /*10c40*/  BAR.SYNC.DEFER_BLOCKING 0x0 ;  /* 0x0000000000007b1d */ /* 0x000fe20000010000 */
[----:B------:R-:W-:Y:S01]  /*10c50*/  SHF.R.S32.HI R0, RZ, 0x1f, R194 ;  /* 0x0000001fff007819 */ /* 0x000fe200000114c2 */
[----:B------:R-:W-:Y:S01]  /*10c60*/  IMAD.WIDE.U32 R2, R194, c[0x0][0x208], RZ ;  /* 0x00008200c2027a25 */ /* 0x000fe200078e00ff */
[----:B------:R-:W-:Y:S02]  /*10c70*/  ISETP.GE.AND P4, PT, R208, c[0x0][0x1d4], PT ;  /* 0x00007500d0007a0c */ /* 0x000fe40003f86270 */
[C---:B------:R-:W-:Y:S01]  /*10c80*/  ISETP.GE.AND P3, PT, R207.reuse, c[0x0][0x1d4], PT ;  /* 0x00007500cf007a0c */ /* 0x040fe20003f66270 */
[----:B------:R-:W-:Y:S01]  /*10c90*/  IMAD R0, R0, c[0x0][0x208], RZ ;  /* 0x0000820000007a24 */ /* 0x000fe200078e02ff */
[C---:B------:R-:W-:Y:S01]  /*10ca0*/  SHF.L.U64.HI R30, R208.reuse, 0x1, R223 ;  /* 0x00000001d01e7819 */ /* 0x040fe200000102df */
[----:B------:R-:W-:Y:S01]  /*10cb0*/  IMAD.SHL.U32 R23, R208, 0x2, RZ ;  /* 0x00000002d0177824 */ /* 0x000fe200078e00ff */
[C---:B------:R-:W-:Y:S01]  /*10cc0*/  SHF.L.U64.HI R22, R207.reuse, 0x1, R224 ;  /* 0x00000001cf167819 */ /* 0x040fe200000102e0 */
[----:B------:R-:W-:Y:S01]  /*10cd0*/  IMAD R0, R194, c[0x0][0x20c], R0 ;  /* 0x00008300c2007a24 */ /* 0x000fe200078e0200 */
[C---:B------:R-:W-:Y:S01]  /*10ce0*/  SHF.L.U64.HI R14, R210.reuse, 0x1, R211 ;  /* 0x00000001d20e7819 */ /* 0x040fe200000102d3 */
[----:B------:R-:W-:Y:S02]  /*10cf0*/  IMAD.SHL.U32 R15, R207, 0x2, RZ ;  /* 0x00000002cf0f7824 */ /* 0x000fe400078e00ff */
[----:B------:R-:W-:Y:S01]  /*10d00*/  IMAD.IADD R3, R3, 0x1, R0 ;  /* 0x0000000103037824 */ /* 0x000fe200078e0200 */
[----:B------:R-:W-:Y:S01]  /*10d10*/  SHF.R.S32.HI R0, RZ, 0x1f, R192 ;  /* 0x0000001fff007819 */ /* 0x000fe200000114c0 */
[----:B------:R-:W-:Y:S02]  /*10d20*/  IMAD.SHL.U32 R13, R210, 0x2, RZ ;  /* 0x00000002d20d7824 */ /* 0x000fe400078e00ff */
[----:B------:R-:W-:Y:S04]  /*10d30*/  IMAD.WIDE.U32 R2, R192, c[0x0][0x218], R2 ;  /* 0x00008600c0027a25 */ /* 0x000fe800078e0002 */
[----:B------:R-:W-:Y:S01]  /*10d40*/  IMAD R4, R0, c[0x0][0x218], RZ ;  /* 0x0000860000047a24 */ /* 0x000fe200078e02ff */
[----:B------:R-:W-:Y:S01]  /*10d50*/  IADD3 R0, P0, R226, R2, RZ ;  /* 0x00000002e2007210 */ /* 0x000fe20007f1e0ff */
[----:B------:R1:W2:Y:S02]  /*10d60*/  LDSM.16.M88.4 R32, [R175] ;  /* 0x00000000af20783b */ /* 0x0002a40000000200 */
[----:B------:R-:W-:Y:S02]  /*10d70*/  IMAD R4, R192, c[0x0][0x21c], R4 ;  /* 0x00008700c0047a24 */ /* 0x000fe400078e0204 */
[----:B------:R1:W3:Y:S03]  /*10d80*/  LDSM.16.M88.4 R8, [R168] ;  /* 0x00000000a808783b */ /* 0x0002e60000000200 */
[----:B------:R-:W-:Y:S01]  /*10d90*/  IADD3.X R2, R225, R3, R4, P0, !PT ;  /* 0x00000003e1027210 */ /* 0x000fe200007fe404 */
[----:B------:R1:W4:Y:S01]  /*10da0*/  LDSM.16.M88.4 R16, [R168+0x800] ;  /* 0x00080000a810783b */ /* 0x0003220000000200 */
[C---:B------:R-:W-:Y:S03]  /*10db0*/  LEA R5, P0, R0.reuse, c[0x0][0x1f8], 0x1 ;  /* 0x00007e0000057a11 */ /* 0x040fe600078008ff */
[----:B------:R1:W1:Y:S01]  /*10dc0*/  LDSM.16.M88.4 R24, [R168+0x1000] ;  /* 0x00100000a818783b */ /* 0x0002620000000200 */
[----:B------:R-:W-:Y:S03]  /*10dd0*/  LEA.HI.X R4, R0, c[0x0][0x1fc], R2, 0x1, P0 ;  /* 0x00007f0000047a11 */ /* 0x000fe600000f0c02 */
[----:B------:R1:W1:Y:S04]  /*10de0*/  LDSM.16.M88.4 R144, [R168+0x1800] ;  /* 0x00180000a890783b */ /* 0x0002680000000200 */
[----:B------:R1:W1:Y:S04]  /*10df0*/  LDSM.16.M88.4 R148, [R176] ;  /* 0x00000000b094783b */ /* 0x0002680000000200 */
[----:B------:R1:W1:Y:S04]  /*10e00*/  LDSM.16.M88.4 R152, [R179] ;  /* 0x00000000b398783b */ /* 0x0002680000000200 */
[----:B------:R1:W1:Y:S04]  /*10e10*/  LDSM.16.M88.4 R156, [R190] ;  /* 0x00000000be9c783b */ /* 0x0002680000000200 */
[----:B------:R1:W1:Y:S04]  /*10e20*/  LDSM.16.M88.4 R160, [R189] ;  /* 0x00000000bda0783b */ /* 0x0002680000000200 */
[----:B------:R1:W1:Y:S01]  /*10e30*/  LDSM.16.M88.4 R164, [R188] ;  /* 0x00000000bca4783b */ /* 0x0002620000000200 */
[----:B------:R-:W-:-:S05]  /*10e40*/  BRA.DIV ~URZ, `(.L_x_269) ;  /* 0x000084d27f007947 */ /* 0x000fca000b800000 */
[----:B------:R4:W3:Y:S02]  /*10e50*/  SHFL.IDX PT, R0, R4, RZ, 0x181f ;  /* 0x00181fff04007589 */ /* 0x0008e400000e0000 */
.L_x_349:
[----:B------:R-:W5:Y:S01]  /*10e60*/  SHFL.IDX PT, R3, R5, RZ, 0x181f ;  /* 0x00181fff05037589 */ /* 0x000f6200000e0000 */
[----:B------:R-:W-:Y:S01]  /*10e70*/  LOP3.LUT P1, RZ, R212, 0x10, RZ, 0xc0, !PT ;  /* 0x00000010d4ff7812 */ /* 0x000fe2000782c0ff */
[----:B------:R-:W-:Y:S03]  /*10e80*/  BSSY B0, `(.L_x_270) ;  /* 0x000013e000007945 */ /* 0x000fe60003800000 */
[----:B------:R-:W-:Y:S03]  /*10e90*/  SEL R102, RZ, 0x10, P1 ;  /* 0x00000010ff667807 */ /* 0x000fe60000800000 */
[----:B------:R4:W-:Y:S08]  /*10ea0*/  SHFL.IDX PT, R12, R4, 0x1, 0x181f ;  /* 0x00381f00040c7f89 */ /* 0x0009f000000e0000 */
[----:B------:R3:W2:Y:S01]  /*10eb0*/  SHFL.IDX PT, R2, R5, 0x1, 0x181f ;  /* 0x00381f0005027f89 */ /* 0x0006a200000e0000 */
[C---:B-----5:R-:W-:Y:S04]  /*10ec0*/  IADD3 R6, P0, R3.reuse, R13, RZ ;  /* 0x0000000d03067210 */ /* 0x060fe80007f1e0ff */
[C---:B---3--:R-:W-:Y:S02]  /*10ed0*/  IADD3.X R7, R0.reuse, R14, RZ, P0, !PT ;  /* 0x0000000e00077210 */ /* 0x048fe400007fe4ff */
[----:B----4-:R-:W-:Y:S03]  /*10ee0*/  IADD3 R4, P0, R3, R15, RZ ;  /* 0x0000000f03047210 */ /* 0x010fe60007f1e0ff */
[----:B------:R3:W-:Y:S01]  /*10ef0*/  LDGSTS.E.BYPASS.LTC128B.128 [R191+0x100], [R6.64], !P1 ;  /* 0x0010000006bf7fae */ /* 0x0007e2000c901d4a */
[----:B------:R-:W-:Y:S07]  /*10f00*/  IADD3.X R5, R0, R22, RZ, P0, !PT ;  /* 0x0000001600057210 */ /* 0x000fee00007fe4ff */
[----:B------:R4:W-:Y:S02]  /*10f10*/  LDGSTS.E.BYPASS.LTC128B.128 [R191+0x2100], [R4.64], !P3 ;  /* 0x0210000004bf7fae */ /* 0x0009e4000d901d4a */
[----:B----4-:R-:W-:Y:S02]  /*10f20*/  IADD3 R5, -R102, 0x10, RZ ;  /* 0x0000001066057810 */ /* 0x010fe40007ffe1ff */
[----:B------:R-:W-:Y:S02]  /*10f30*/  SEL R4, RZ, 0x10, P3 ;  /* 0x00000010ff047807 */ /* 0x000fe40001800000 */
[----:B------:R-:W-:Y:S02]  /*10f40*/  LOP3.LUT R5, R5, 0xf, RZ, 0xc0, !PT ;  /* 0x0000000f05057812 */ /* 0x000fe400078ec0ff */
[C---:B------:R-:W-:Y:S02]  /*10f50*/  ISETP.NE.U32.AND P5, PT, R4.reuse, RZ, PT ;  /* 0x000000ff0400720c */ /* 0x040fe40003fa5070 */
[----:B--2---:R-:W-:Y:S02]  /*10f60*/  IADD3 R20, P1, P0, R5, R2, R13 ;  /* 0x0000000205147210 */ /* 0x004fe4000783e00d */
[----:B------:R-:W-:Y:S02]  /*10f70*/  IADD3 R4, -R4, 0x10, RZ ;  /* 0x0000001004047810 */ /* 0x000fe40007ffe1ff */
[----:B------:R-:W-:Y:S02]  /*10f80*/  IADD3.X R21, RZ, R12, R14, P1, P0 ;  /* 0x0000000cff157210 */ /* 0x000fe40000fe040e */
[----:B------:R-:W-:Y:S02]  /*10f90*/  IADD3 R14, P2, R3, R23, RZ ;  /* 0x00000017030e7210 */ /* 0x000fe40007f5e0ff */
[----:B------:R-:W-:Y:S02]  /*10fa0*/  LOP3.LUT R4, R4, 0xf, RZ, 0xc0, !PT ;  /* 0x0000000f04047812 */ /* 0x000fe400078ec0ff */
[----:B------:R-:W-:Y:S02]  /*10fb0*/  SEL R13, RZ, 0x10, P4 ;  /* 0x00000010ff0d7807 */ /* 0x000fe40002000000 */
[----:B------:R-:W-:Y:S02]  /*10fc0*/  IADD3 R28, P1, P0, R4, R2, R15 ;  /* 0x00000002041c7210 */ /* 0x000fe4000783e00f */
[----:B------:R-:W-:Y:S02]  /*10fd0*/  IADD3.X R15, R0, R30, RZ, P2, !PT ;  /* 0x0000001e000f7210 */ /* 0x000fe400017fe4ff */
[C---:B------:R-:W-:Y:S02]  /*10fe0*/  IADD3 R4, -R13.reuse, 0x10, RZ ;  /* 0x000000100d047810 */ /* 0x040fe40007ffe1ff */
[----:B------:R-:W-:Y:S01]  /*10ff0*/  ISETP.NE.U32.AND P2, PT, R102, RZ, PT ;  /* 0x000000ff6600720c */ /* 0x000fe20003f45070 */
[----:B------:R2:W-:Y:S01]  /*11000*/  LDGSTS.E.BYPASS.LTC128B.128 [R191+0x4100], [R14.64], !P4 ;  /* 0x041000000ebf7fae */ /* 0x0005e2000e101d4a */
[----:B------:R-:W-:Y:S02]  /*11010*/  LOP3.LUT R4, R4, 0xf, RZ, 0xc0, !PT ;  /* 0x0000000f04047812 */ /* 0x000fe400078ec0ff */
[----:B------:R-:W-:Y:S02]  /*11020*/  IADD3.X R29, RZ, R12, R22, P1, P0 ;  /* 0x0000000cff1d7210 */ /* 0x000fe40000fe0416 */
[----:B------:R-:W-:Y:S02]  /*11030*/  IADD3 R2, P1, P0, R4, R2, R23 ;  /* 0x0000000204027210 */ /* 0x000fe4000783e017 */
[C---:B---3--:R-:W-:Y:S03]  /*11040*/  HMMA.16816.F32 R4, R32.reuse, R8, RZ ;  /* 0x000000082004723c */ /* 0x048fe600000018ff */
[----:B------:R-:W-:Y:S02]  /*11050*/  IADD3.X R3, RZ, R12, R30, P1, P0 ;  /* 0x0000000cff037210 */ /* 0x000fe40000fe041e */
[----:B------:R3:W-:Y:S01]  /*11060*/  LDGSTS.E.BYPASS.LTC128B.128.ZFILL [R191+0x1100], [R20.64], P2 ;  /* 0x0110000014bf7fae */ /* 0x0007e20009141d4a */
[----:B------:R-:W-:Y:S02]  /*11070*/  ISETP.NE.U32.AND P0, PT, R13, RZ, PT ;  /* 0x000000ff0d00720c */ /* 0x000fe40003f05070 */
[C---:B------:R-:W-:Y:S05]  /*11080*/  HMMA.16816.F32 R8, R32.reuse, R10, RZ ;  /* 0x0000000a2008723c */ /* 0x040fea00000018ff */
[----:B------:R4:W-:Y:S03]  /*11090*/  LDGSTS.E.BYPASS.LTC128B.128.ZFILL [R191+0x3100], [R28.64], P5 ;  /* 0x031000001cbf7fae */ /* 0x0009e6000a941d4a */
[C---:B--2---:R-:W-:Y:S05]  /*110a0*/  HMMA.16816.F32 R12, R32.reuse, R16, RZ ;  /* 0x00000010200c723c */ /* 0x044fea00000018ff */
[----:B------:R2:W-:Y:S01]  /*110b0*/  LDGSTS.E.BYPASS.LTC128B.128.ZFILL [R191+0x5100], [R2.64], P0 ;  /* 0x0510000002bf7fae */ /* 0x0005e20008141d4a */
[----:B------:R-:W-:Y:S02]  /*110c0*/  ISETP.GT.AND P0, PT, R195, R216, PT ;  /* 0x000000d8c300720c */ /* 0x000fe40003f04270 */
[C---:B------:R-:W-:Y:S05]  /*110d0*/  HMMA.16816.F32 R16, R32.reuse, R18, RZ ;  /* 0x000000122010723c */ /* 0x040fea00000018ff */
[----:B------:R-:W0:Y:S03]  /*110e0*/  LDGDEPBAR ;  /* 0x00000000000079af */ /* 0x000e260000000000 */
[C---:B-1-3--:R-:W-:Y:S08]  /*110f0*/  HMMA.16816.F32 R20, R32.reuse, R24, RZ ;  /* 0x000000182014723c */ /* 0x04aff000000018ff */
[C---:B------:R-:W-:Y:S08]  /*11100*/  HMMA.16816.F32 R24, R32.reuse, R26, RZ ;  /* 0x0000001a2018723c */ /* 0x040ff000000018ff */
[C---:B----4-:R-:W-:Y:S08]  /*11110*/  HMMA.16816.F32 R28, R32.reuse, R144, RZ ;  /* 0x00000090201c723c */ /* 0x050ff000000018ff */
[----:B------:R-:W-:Y:S01]  /*11120*/  HMMA.16816.F32 R32, R32, R146, RZ ;  /* 0x000000922020723c */ /* 0x000fe200000018ff */
[----:B------:R-:W-:Y:S07]  /*11130*/  LDSM.16.M88.4 R144, [R178] ;  /* 0x00000000b290783b */ /* 0x000fee0000000200 */
[C---:B------:R-:W-:Y:S08]  /*11140*/  HMMA.16816.F32 R4, R148.reuse, R152, R4 ;  /* 0x000000989404723c */ /* 0x040ff00000001804 */
[C---:B------:R-:W-:Y:S01]  /*11150*/  HMMA.16816.F32 R8, R148.reuse, R154, R8 ;  /* 0x0000009a9408723c */ /* 0x040fe20000001808 */
[----:B------:R-:W1:Y:S07]  /*11160*/  LDSM.16.M88.4 R152, [R174] ;  /* 0x00000000ae98783b */ /* 0x000e6e0000000200 */
[C---:B------:R-:W-:Y:S08]  /*11170*/  HMMA.16816.F32 R12, R148.reuse, R156, R12 ;  /* 0x0000009c940c723c */ /* 0x040ff0000000180c */
[C---:B------:R-:W-:Y:S01]  /*11180*/  HMMA.16816.F32 R16, R148.reuse, R158, R16 ;  /* 0x0000009e9410723c */ /* 0x040fe20000001810 */
[----:B------:R-:W3:Y:S07]  /*11190*/  LDSM.16.M88.4 R156, [R174+0x800] ;  /* 0x00080000ae9c783b */ /* 0x000eee0000000200 */
[C---:B------:R-:W-:Y:S08]  /*111a0*/  HMMA.16816.F32 R20, R148.reuse, R160, R20 ;  /* 0x000000a09414723c */ /* 0x040ff00000001814 */
[C---:B------:R-:W-:Y:S01]  /*111b0*/  HMMA.16816.F32 R24, R148.reuse, R162, R24 ;  /* 0x000000a29418723c */ /* 0x040fe20000001818 */
[----:B------:R-:W-:Y:S07]  /*111c0*/  LDSM.16.M88.4 R160, [R174+0x1800] ;  /* 0x00180000aea0783b */ /* 0x000fee0000000200 */
[C---:B------:R-:W-:Y:S08]  /*111d0*/  HMMA.16816.F32 R28, R148.reuse, R164, R28 ;  /* 0x000000a4941c723c */ /* 0x040ff0000000181c */
[----:B------:R-:W-:Y:S01]  /*111e0*/  HMMA.16816.F32 R32, R148, R166, R32 ;  /* 0x000000a69420723c */ /* 0x000fe20000001820 */
[----:B------:R-:W4:Y:S07]  /*111f0*/  LDSM.16.M88.4 R148, [R174+0x1000] ;  /* 0x00100000ae94783b */ /* 0x000f2e0000000200 */
[C---:B-1----:R-:W-:Y:S08]  /*11200*/  HMMA.16816.F32 R4, R144.reuse, R152, R4 ;  /* 0x000000989004723c */ /* 0x042ff00000001804 */
[C---:B------:R-:W-:Y:S01]  /*11210*/  HMMA.16816.F32 R8, R144.reuse, R154, R8 ;  /* 0x0000009a9008723c */ /* 0x040fe20000001808 */
[----:B------:R-:W-:Y:S07]  /*11220*/  LDSM.16.M88.4 R152, [R171] ;  /* 0x00000000ab98783b */ /* 0x000fee0000000200 */
[C---:B---3--:R-:W-:Y:S08]  /*11230*/  HMMA.16816.F32 R12, R144.reuse, R156, R12 ;  /* 0x0000009c900c723c */ /* 0x048ff0000000180c */
[C---:B------:R-:W-:Y:S01]  /*11240*/  HMMA.16816.F32 R16, R144.reuse, R158, R16 ;  /* 0x0000009e9010723c */ /* 0x040fe20000001810 */
[----:B------:R-:W-:Y:S07]  /*11250*/  LDSM.16.M88.4 R156, [R171+0x800] ;  /* 0x00080000ab9c783b */ /* 0x000fee0000000200 */
[C---:B----4-:R-:W-:Y:S08]  /*11260*/  HMMA.16816.F32 R20, R144.reuse, R148, R20 ;  /* 0x000000949014723c */ /* 0x050ff00000001814 */
[C---:B------:R-:W-:Y:S01]  /*11270*/  HMMA.16816.F32 R24, R144.reuse, R150, R24 ;  /* 0x000000969018723c */ /* 0x040fe20000001818 */
[----:B------:R-:W1:Y:S07]  /*11280*/  LDSM.16.M88.4 R148, [R177] ;  /* 0x00000000b194783b */ /* 0x000e6e0000000200 */
[C---:B------:R-:W-:Y:S08]  /*11290*/  HMMA.16816.F32 R28, R144.reuse, R160, R28 ;  /* 0x000000a0901c723c */ /* 0x040ff0000000181c */
[----:B------:R-:W-:Y:S01]  /*112a0*/  HMMA.16816.F32 R32, R144, R162, R32 ;  /* 0x000000a29020723c */ /* 0x000fe20000001820 */
[----:B------:R-:W3:Y:S08]  /*112b0*/  LDSM.16.M88.4 R144, [R171+0x1000] ;  /* 0x00100000ab90783b */ /* 0x000ef00000000200 */
[----:B------:R-:W4:Y:S01]  /*112c0*/  LDSM.16.M88.4 R160, [R171+0x1800] ;  /* 0x00180000aba0783b */ /* 0x000f220000000200 */
[C---:B-1----:R-:W-:Y:S08]  /*112d0*/  HMMA.16816.F32 R4, R148.reuse, R152, R4 ;  /* 0x000000989404723c */ /* 0x042ff00000001804 */
[C---:B------:R-:W-:Y:S01]  /*112e0*/  HMMA.16816.F32 R8, R148.reuse, R154, R8 ;  /* 0x0000009a9408723c */ /* 0x040fe20000001808 */
[----:B------:R-:W-:Y:S07]  /*112f0*/  LDSM.16.M88.4 R152, [R168+0x2000] ;  /* 0x00200000a898783b */ /* 0x000fee0000000200 */
[C---:B------:R-:W-:Y:S08]  /*11300*/  HMMA.16816.F32 R12, R148.reuse, R156, R12 ;  /* 0x0000009c940c723c */ /* 0x040ff0000000180c */
[C---:B------:R-:W-:Y:S01]  /*11310*/  HMMA.16816.F32 R16, R148.reuse, R158, R16 ;  /* 0x0000009e9410723c */ /* 0x040fe20000001810 */
[----:B------:R-:W-:Y:S07]  /*11320*/  LDSM.16.M88.4 R156, [R168+0x2800] ;  /* 0x00280000a89c783b */ /* 0x000fee0000000200 */
[C---:B---3--:R-:W-:Y:S08]  /*11330*/  HMMA.16816.F32 R20, R148.reuse, R144, R20 ;  /* 0x000000909414723c */ /* 0x048ff00000001814 */
[C---:B------:R-:W-:Y:S01]  /*11340*/  HMMA.16816.F32 R24, R148.reuse, R146, R24 ;  /* 0x000000929418723c */ /* 0x040fe20000001818 */
[----:B------:R-:W1:Y:S07]  /*11350*/  LDSM.16.M88.4 R144, [R175+0x4000] ;  /* 0x00400000af90783b */ /* 0x000e6e0000000200 */
[C---:B----4-:R-:W-:Y:S08]  /*11360*/  HMMA.16816.F32 R28, R148.reuse, R160, R28 ;  /* 0x000000a0941c723c */ /* 0x050ff0000000181c */
[----:B------:R-:W-:Y:S01]  /*11370*/  HMMA.16816.F32 R32, R148, R162, R32 ;  /* 0x000000a29420723c */ /* 0x000fe20000001820 */
[----:B------:R-:W3:Y:S08]  /*11380*/  LDSM.16.M88.4 R148, [R168+0x3000] ;  /* 0x00300000a894783b */ /* 0x000ef00000000200 */
[----:B------:R-:W4:Y:S01]  /*11390*/  LDSM.16.M88.4 R160, [R168+0x3800] ;  /* 0x00380000a8a0783b */ /* 0x000f220000000200 */
[C---:B-1----:R-:W-:Y:S08]  /*113a0*/  HMMA.16816.F32 R4, R144.reuse, R152, R4 ;  /* 0x000000989004723c */ /* 0x042ff00000001804 */
[C---:B------:R-:W-:Y:S01]  /*113b0*/  HMMA.16816.F32 R8, R144.reuse, R154, R8 ;  /* 0x0000009a9008723c */ /* 0x040fe20000001808 */
[----:B------:R-:W-:Y:S07]  /*113c0*/  LDSM.16.M88.4 R152, [R187] ;  /* 0x00000000bb98783b */ /* 0x000fee0000000200 */
[C---:B------:R-:W-:Y:S08]  /*113d0*/  HMMA.16816.F32 R12, R144.reuse, R156, R12 ;  /* 0x0000009c900c723c */ /* 0x040ff0000000180c */
[C---:B------:R-:W-:Y:S01]  /*113e0*/  HMMA.16816.F32 R16, R144.reuse, R158, R16 ;  /* 0x0000009e9010723c */ /* 0x040fe20000001810 */
[----:B------:R-:W-:Y:S07]  /*113f0*/  LDSM.16.M88.4 R156, [R186] ;  /* 0x00000000ba9c783b */ /* 0x000fee0000000200 */
[C---:B---3--:R-:W-:Y:S08]  /*11400*/  HMMA.16816.F32 R20, R144.reuse, R148, R20 ;  /* 0x000000949014723c */ /* 0x048ff00000001814 */
[C---:B------:R-:W-:Y:S01]  /*11410*/  HMMA.16816.F32 R24, R144.reuse, R150, R24 ;  /* 0x000000969018723c */ /* 0x040fe20000001818 */
[----:B------:R-:W1:Y:S07]  /*11420*/  LDSM.16.M88.4 R148, [R176+0x4000] ;  /* 0x00400000b094783b */ /* 0x000e6e0000000200 */
[C---:B----4-:R-:W-:Y:S08]  /*11430*/  HMMA.16816.F32 R28, R144.reuse, R160, R28 ;  /* 0x000000a0901c723c */ /* 0x050ff0000000181c */
[----:B------:R-:W-:Y:S01]  /*11440*/  HMMA.16816.F32 R32, R144, R162, R32 ;  /* 0x000000a29020723c */ /* 0x000fe20000001820 */
[----:B------:R-:W3:Y:S08]  /*11450*/  LDSM.16.M88.4 R144, [R185] ;  /* 0x00000000b990783b */ /* 0x000ef00000000200 */
[----:B------:R-:W4:Y:S01]  /*11460*/  LDSM.16.M88.4 R160, [R184] ;  /* 0x00000000b8a0783b */ /* 0x000f220000000200 */
        /* <DEDUP_REMOVED lines=51> */
[----:B------:R-:W-:Y:S01]  /*117a0*/  LDSM.16.M88.4 R160, [R174+0x4000] ;  /* 0x00400000aea0783b */ /* 0x000fe20000000200 */
[C---:B-1----:R-:W-:Y:S08]  /*117b0*/  HMMA.16816.F32 R4, R148.reuse, R152, R4 ;  /* 0x000000989404723c */ /* 0x042ff00000001804 */
[C---:B------:R-:W-:Y:S01]  /*117c0*/  HMMA.16816.F32 R8, R148.reuse, R154, R8 ;  /* 0x0000009a9408723c */ /* 0x040fe20000001808 */
[----:B------:R-:W1:Y:S07]  /*117d0*/  LDSM.16.M88.4 R152, [R180] ;  /* 0x00000000b498783b */ /* 0x000e6e0000000200 */
[C---:B------:R-:W-:Y:S08]  /*117e0*/  HMMA.16816.F32 R12, R148.reuse, R156, R12 ;  /* 0x0000009c940c723c */ /* 0x040ff0000000180c */
[C---:B------:R-:W-:Y:S01]  /*117f0*/  HMMA.16816.F32 R16, R148.reuse, R158, R16 ;  /* 0x0000009e9410723c */ /* 0x040fe20000001810 */
[----:B------:R-:W4:Y:S07]  /*11800*/  LDSM.16.M88.4 R156, [R178+0x8000] ;  /* 0x00800000b29c783b */ /* 0x000f2e0000000200 */
[C---:B---3--:R-:W-:Y:S08]  /*11810*/  HMMA.16816.F32 R20, R148.reuse, R144, R20 ;  /* 0x000000909414723c */ /* 0x048ff00000001814 */
[C---:B------:R-:W-:Y:S01]  /*11820*/  HMMA.16816.F32 R24, R148.reuse, R146, R24 ;  /* 0x000000929418723c */ /* 0x040fe20000001818 */
[----:B------:R-:W3:Y:S07]  /*11830*/  LDSM.16.M88.4 R144, [R174+0x4800] ;  /* 0x00480000ae90783b */ /* 0x000eee0000000200 */
[C---:B-1----:R-:W-:Y:S08]  /*11840*/  HMMA.16816.F32 R28, R148.reuse, R152, R28 ;  /* 0x00000098941c723c */ /* 0x042ff0000000181c */
[----:B------:R-:W-:Y:S01]  /*11850*/  HMMA.16816.F32 R32, R148, R154, R32 ;  /* 0x0000009a9420723c */ /* 0x000fe20000001820 */
[----:B------:R-:W1:Y:S07]  /*11860*/  LDSM.16.M88.4 R148, [R174+0x5000] ;  /* 0x00500000ae94783b */ /* 0x000e6e0000000200 */
[C---:B----4-:R-:W-:Y:S01]  /*11870*/  HMMA.16816.F32 R4, R156.reuse, R160, R4 ;  /* 0x000000a09c04723c */ /* 0x050fe20000001804 */
[----:B------:R-:W4:Y:S07]  /*11880*/  LDSM.16.M88.4 R152, [R174+0x5800] ;  /* 0x00580000ae98783b */ /* 0x000f2e0000000200 */
[C---:B------:R-:W-:Y:S01]  /*11890*/  HMMA.16816.F32 R8, R156.reuse, R162, R8 ;  /* 0x000000a29c08723c */ /* 0x040fe20000001808 */
[----:B------:R-:W-:Y:S07]  /*118a0*/  LDSM.16.M88.4 R160, [R171+0x4000] ;  /* 0x00400000aba0783b */ /* 0x000fee0000000200 */
[C---:B---3--:R-:W-:Y:S08]  /*118b0*/  HMMA.16816.F32 R12, R156.reuse, R144, R12 ;  /* 0x000000909c0c723c */ /* 0x048ff0000000180c */
[C---:B------:R-:W-:Y:S01]  /*118c0*/  HMMA.16816.F32 R16, R156.reuse, R146, R16 ;  /* 0x000000929c10723c */ /* 0x040fe20000001810 */
[----:B------:R-:W3:Y:S07]  /*118d0*/  LDSM.16.M88.4 R144, [R177+0x8000] ;  /* 0x00800000b190783b */ /* 0x000eee0000000200 */
[C---:B-1----:R-:W-:Y:S08]  /*118e0*/  HMMA.16816.F32 R20, R156.reuse, R148, R20 ;  /* 0x000000949c14723c */ /* 0x042ff00000001814 */
[C---:B------:R-:W-:Y:S01]  /*118f0*/  HMMA.16816.F32 R24, R156.reuse, R150, R24 ;  /* 0x000000969c18723c */ /* 0x040fe20000001818 */
[----:B------:R-:W1:Y:S07]  /*11900*/  LDSM.16.M88.4 R148, [R171+0x4800] ;  /* 0x00480000ab94783b */ /* 0x000e6e0000000200 */
[C---:B----4-:R-:W-:Y:S08]  /*11910*/  HMMA.16816.F32 R28, R156.reuse, R152, R28 ;  /* 0x000000989c1c723c */ /* 0x050ff0000000181c */
[----:B------:R-:W-:Y:S08]  /*11920*/  HMMA.16816.F32 R32, R156, R154, R32 ;  /* 0x0000009a9c20723c */ /* 0x000ff00000001820 */
[C---:B---3--:R-:W-:Y:S08]  /*11930*/  HMMA.16816.F32 R4, R144.reuse, R160, R4 ;  /* 0x000000a09004723c */ /* 0x048ff00000001804 */
[C---:B------:R-:W-:Y:S08]  /*11940*/  HMMA.16816.F32 R8, R144.reuse, R162, R8 ;  /* 0x000000a29008723c */ /* 0x040ff00000001808 */
[C---:B-1----:R-:W-:Y:S08]  /*11950*/  HMMA.16816.F32 R12, R144.reuse, R148, R12 ;  /* 0x00000094900c723c */ /* 0x042ff0000000180c */
[----:B------:R-:W-:Y:S01]  /*11960*/  FMUL.FTZ R0, R4, c[0x0][0x320] ;  /* 0x0000c80004007a20 */ /* 0x000fe20000410000 */
[C---:B------:R-:W-:Y:S03]  /*11970*/  HMMA.16816.F32 R16, R144.reuse, R150, R16 ;  /* 0x000000969010723c */ /* 0x040fe60000001810 */
[----:B------:R1:W3:Y:S04]  /*11980*/  MUFU.TANH R161, R0 ;  /* 0x0000000000a17308 */ /* 0x0002e80000002400 */
[----:B------:R-:W-:Y:S02]  /*11990*/  FMUL.FTZ R10, R10, c[0x0][0x320] ;  /* 0x0000c8000a0a7a20 */ /* 0x000fe40000410000 */
[----:B--2---:R-:W-:Y:S04]  /*119a0*/  FMUL.FTZ R3, R11, c[0x0][0x320] ;  /* 0x0000c8000b037a20 */ /* 0x004fe80000410000 */
[----:B------:R-:W2:Y:S02]  /*119b0*/  MUFU.TANH R165, R10 ;  /* 0x0000000a00a57308 */ /* 0x000ea40000002400 */
[----:B------:R-:W-:Y:S08]  /*119c0*/  FMUL.FTZ R2, R12, c[0x0][0x320] ;  /* 0x0000c8000c027a20 */ /* 0x000ff00000410000 */
[----:B------:R-:W4:Y:S01]  /*119d0*/  MUFU.TANH R157, R2 ;  /* 0x00000002009d7308 */ /* 0x000f220000002400 */
[----:B-1----:R-:W-:Y:S09]  /*119e0*/  FMUL.FTZ R0, R5, c[0x0][0x320] ;  /* 0x0000c80005007a20 */ /* 0x002ff20000410000 */
[----:B------:R1:W1:Y:S10]  /*119f0*/  MUFU.TANH R164, R0 ;  /* 0x0000000000a47308 */ /* 0x0002740000002400 */
[----:B------:R5:W2:Y:S01]  /*11a00*/  MUFU.TANH R163, R3 ;  /* 0x0000000300a37308 */ /* 0x000aa20000002400 */
[----:B-1----:R-:W-:Y:S09]  /*11a10*/  FMUL.FTZ R0, R6, c[0x0][0x320] ;  /* 0x0000c80006007a20 */ /* 0x002ff20000410000 */
[----:B------:R1:W1:Y:S01]  /*11a20*/  MUFU.TANH R166, R0 ;  /* 0x0000000000a67308 */ /* 0x0002620000002400 */
[----:B-----5:R-:W-:Y:S09]  /*11a30*/  FMUL.FTZ R3, R19, c[0x0][0x320] ;  /* 0x0000c80013037a20 */ /* 0x020ff20000410000 */
[----:B------:R-:W2:Y:S01]  /*11a40*/  MUFU.TANH R153, R3 ;  /* 0x0000000300997308 */ /* 0x000ea20000002400 */
[----:B-1----:R-:W-:Y:S02]  /*11a50*/  FMUL.FTZ R0, R7, c[0x0][0x320] ;  /* 0x0000c80007007a20 */ /* 0x002fe40000410000 */
[----:B------:R-:W1:Y:S07]  /*11a60*/  LDSM.16.M88.4 R4, [R171+0x5000] ;  /* 0x00500000ab04783b */ /* 0x000e6e0000000200 */
[----:B------:R5:W1:Y:S02]  /*11a70*/  MUFU.TANH R167, R0 ;  /* 0x0000000000a77308 */ /* 0x000a640000002400 */
[----:B-----5:R-:W-:Y:S08]  /*11a80*/  FMUL.FTZ R0, R8, c[0x0][0x320] ;  /* 0x0000c80008007a20 */ /* 0x020ff00000410000 */
[----:B------:R5:W2:Y:S01]  /*11a90*/  MUFU.TANH R162, R0 ;  /* 0x0000000000a27308 */ /* 0x000aa20000002400 */
[C---:B-1----:R-:W-:Y:S07]  /*11aa0*/  HMMA.16816.F32 R20, R144.reuse, R4, R20 ;  /* 0x000000049014723c */ /* 0x042fee0000001814 */
[----:B------:R-:W-:Y:S01]  /*11ab0*/  FMUL.FTZ R4, R18, c[0x0][0x320] ;  /* 0x0000c80012047a20 */ /* 0x000fe20000410000 */
[C---:B------:R-:W-:Y:S03]  /*11ac0*/  HMMA.16816.F32 R24, R144.reuse, R6, R24 ;  /* 0x000000069018723c */ /* 0x040fe60000001818 */
[----:B------:R-:W1:Y:S01]  /*11ad0*/  MUFU.TANH R154, R4 ;  /* 0x00000004009a7308 */ /* 0x000e620000002400 */
[----:B-----5:R-:W-:Y:S02]  /*11ae0*/  FMUL.FTZ R0, R9, c[0x0][0x320] ;  /* 0x0000c80009007a20 */ /* 0x020fe40000410000 */
[----:B------:R-:W5:Y:S02]  /*11af0*/  LDSM.16.M88.4 R8, [R171+0x5800] ;  /* 0x00580000ab08783b */ /* 0x000f640000000200 */
[----:B------:R-:W-:Y:S05]  /*11b00*/  DEPBAR.LE SB0, 0x0 ;  /* 0x000080000000791a */ /* 0x000fea0000000000 */
[----:B------:R1:W1:Y:S01]  /*11b10*/  MUFU.TANH R160, R0 ;  /* 0x0000000000a07308 */ /* 0x0002620000002400 */
[----:B------:R-:W-:Y:S02]  /*11b20*/  BAR.SYNC.DEFER_BLOCKING 0x0 ;  /* 0x0000000000007b1d */ /* 0x000fe40000010000 */
[----:B------:R-:W-:Y:S07]  /*11b30*/  FMUL.FTZ R2, R21, c[0x0][0x320] ;  /* 0x0000c80015027a20 */ /* 0x000fee0000410000 */
[----:B------:R-:W2:Y:S01]  /*11b40*/  MUFU.TANH R148, R2 ;  /* 0x0000000200947308 */ /* 0x000ea20000002400 */
[----:B-1----:R-:W-:Y:S09]  /*11b50*/  FMUL.FTZ R0, R13, c[0x0][0x320] ;  /* 0x0000c8000d007a20 */ /* 0x002ff20000410000 */
[----:B------:R1:W1:Y:S01]  /*11b60*/  MUFU.TANH R156, R0 ;  /* 0x00000000009c7308 */ /* 0x0002620000002400 */
[C---:B-----5:R-:W-:Y:S08]  /*11b70*/  HMMA.16816.F32 R28, R144.reuse, R8, R28 ;  /* 0x00000008901c723c */ /* 0x060ff0000000181c */
[----:B------:R-:W-:Y:S04]  /*11b80*/  HMMA.16816.F32 R32, R144, R10, R32 ;  /* 0x0000000a9020723c */ /* 0x000fe80000001820 */
[----:B-1----:R-:W-:Y:S04]  /*11b90*/  FMUL.FTZ R0, R14, c[0x0][0x320] ;  /* 0x0000c8000e007a20 */ /* 0x002fe80000410000 */
        /* <DEDUP_REMOVED lines=39> */
[----:B------:R-:W-:Y:S01]  /*11e10*/  ISETP.GT.AND P0, PT, R213, 0x3f, PT ;  /* 0x0000003fd500780c */ /* 0x000fe20003f04270 */
[----:B------:R-:W-:Y:S01]  /*11e20*/  IMAD R2, R195, 0x40, R234 ;  /* 0x00000040c3027824 */ /* 0x000fe200078e02ea */
[----:B------:R-:W-:Y:S01]  /*11e30*/  SHF.L.U64.HI R14, R208, 0x1, R223 ;  /* 0x00000001d00e7819 */ /* 0x000fe200000102df */
[----:B------:R-:W-:Y:S01]  /*11e40*/  IMAD.MOV.U32 R192, RZ, RZ, RZ ;  /* 0x000000ffffc07224 */ /* 0x000fe200078e00ff */
[----:B------:R-:W-:Y:S01]  /*11e50*/  ISETP.NE.AND P1, PT, R0, c[0x0][0x2b8], PT ;  /* 0x0000ae0000007a0c */ /* 0x000fe20003f25270 */
[----:B------:R-:W-:Y:S01]  /*11e60*/  IMAD.SHL.U32 R12, R208, 0x2, RZ ;  /* 0x00000002d00c7824 */ /* 0x000fe200078e00ff */
[----:B------:R-:W-:Y:S01]  /*11e70*/  IADD3 R2, R2, -0x40, R213 ;  /* 0xffffffc002027810 */ /* 0x000fe20007ffe0d5 */
[C---:B------:R-:W-:Y:S01]  /*11e80*/  IMAD.SHL.U32 R11, R207.reuse, 0x2, RZ ;  /* 0x00000002cf0b7824 */ /* 0x040fe200078e00ff */
[----:B------:R-:W-:Y:S01]  /*11e90*/  SHF.L.U64.HI R13, R207, 0x1, R224 ;  /* 0x00000001cf0d7819 */ /* 0x000fe200000102e0 */
[C---:B------:R-:W-:Y:S01]  /*11ea0*/  IMAD.SHL.U32 R9, R210.reuse, 0x2, RZ ;  /* 0x00000002d2097824 */ /* 0x040fe200078e00ff */
[----:B------:R-:W-:Y:S01]  /*11eb0*/  SHF.L.U64.HI R10, R210, 0x1, R211 ;  /* 0x00000001d20a7819 */ /* 0x000fe200000102d3 */
[----:B------:R-:W-:Y:S06]  /*11ec0*/  IMAD.MOV.U32 R0, RZ, RZ, R2 ;  /* 0x000000ffff007224 */ /* 0x000fec00078e0002 */
        /* <DEDUP_REMOVED lines=8> */
[----:B------:R-:W-:Y:S01]  /*11f50*/  IMAD.WIDE.U32 R2, R194, c[0x0][0x1e0], RZ ;  /* 0x00007800c2027a25 */ /* 0x000fe200078e00ff */
        /* <DEDUP_REMOVED lines=15> */
.L_x_350:
        /* <DEDUP_REMOVED lines=18> */
.L_x_351:
[C---:B---3--:R-:W-:Y:S02]  /*12170*/  IADD3 R2, -R102.reuse, 0x10, RZ ;  /* 0x0000001066027810 */ /* 0x048fe40007ffe1ff */
[----:B------:R-:W-:Y:S02]  /*12180*/  ISETP.NE.U32.AND P0, PT, R102, RZ, PT ;  /* 0x000000ff6600720c */ /* 0x000fe40003f05070 */
[----:B------:R-:W-:Y:S04]  /*12190*/  LOP3.LUT R2, R2, 0xf, RZ, 0xc0, !PT ;  /* 0x0000000f02027812 */ /* 0x000fe800078ec0ff */
[----:B--2---:R-:W-:Y:S04]  /*121a0*/  IADD3 R2, P2, P1, R2, R0, R9 ;  /* 0x0000000002027210 */ /* 0x004fe8000795e009 */
[----:B----4-:R-:W-:Y:S02]  /*121b0*/  IADD3.X R3, RZ, R4, R10, P2, P1 ;  /* 0x00000004ff037210 */ /* 0x010fe400017e240a */
[----:B------:R-:W-:Y:S03]  /*121c0*/  IADD3 R6, P1, R0, R11, RZ ;  /* 0x0000000b00067210 */ /* 0x000fe60007f3e0ff */
[----:B------:R-:W-:Y:S01]  /*121d0*/  @!PT LDS RZ, [RZ] ;  /* 0x00000000fffff984 */ /* 0x000fe20000000800 */
[----:B------:R-:W-:Y:S01]  /*121e0*/  @!PT LDS RZ, [RZ] ;  /* 0x00000000fffff984 */ /* 0x000fe20000000800 */
[----:B------:R-:W-:Y:S01]  /*121f0*/  @!PT LDS RZ, [RZ] ;  /* 0x00000000fffff984 */ /* 0x000fe20000000800 */
[----:B------:R2:W-:Y:S02]  /*12200*/  LDGSTS.E.BYPASS.LTC128B.128.ZFILL [R191+0x7100], [R2.64], P0 ;  /* 0x0710000002bf7fae */ /* 0x0005e40008141d4a */
[----:B------:R-:W-:Y:S05]  /*12210*/  IMAD.X R7, R4, 0x1, R13, P1 ;  /* 0x0000000104077824 */ /* 0x000fea00008e060d */
[----:B------:R3:W-:Y:S01]  /*12220*/  LDGSTS.E.BYPASS.LTC128B.128 [R191+0x9100], [R6.64], !P3 ;  /* 0x0910000006bf7fae */ /* 0x0007e2000d901d4a */
[----:B--2---:R-:W-:Y:S05]  /*12230*/  IADD3 R2, P0, R0, R12, RZ ;  /* 0x0000000c00027210 */ /* 0x004fea0007f1e0ff */
[----:B------:R-:W-:Y:S05]  /*12240*/  IMAD.X R3, R4, 0x1, R14, P0 ;  /* 0x0000000104037824 */ /* 0x000fea00000e060e */
[----:B------:R3:W-:Y:S03]  /*12250*/  LDGSTS.E.BYPASS.LTC128B.128 [R191+0xb100], [R2.64], !P4 ;  /* 0x0b10000002bf7fae */ /* 0x0007e6000e101d4a */
.L_x_271:
[----:B--234-:R-:W-:Y:S05]  /*12260*/  BSYNC B0 ;  /* 0x0000000000007941 */ /* 0x01cfea0003800000 */
.L_x_270:
        /* <DEDUP_REMOVED lines=34> */
[----:B------:R-:W1:Y:S02]  /*12490*/  SHFL.BFLY PT, R0, R4, 0x2, 0x1f ;  /* 0x0c401f0004007f89 */ /* 0x000e6400000e0000 */
[----:B-1----:R-:W-:Y:S05]  /*124a0*/  FMNMX.FTZ R0, R4, R0, !PT ;  /* 0x0000000004007209 */ /* 0x002fea0007810000 */
[----:B------:R-:W1:Y:S02]  /*124b0*/  SHFL.BFLY PT, R2, R0, 0x1, 0x1f ;  /* 0x0c201f0000027f89 */ /* 0x000e6400000e0000 */
[----:B-1----:R-:W-:Y:S02]  /*124c0*/  FMNMX.FTZ R102, R0, R2, !PT ;  /* 0x0000000200667209 */ /* 0x002fe40007810000 */
[----:B------:R-:W1:Y:S02]  /*124d0*/  SHFL.BFLY PT, R0, R5, 0x2, 0x1f ;  /* 0x0c401f0005007f89 */ /* 0x000e6400000e0000 */
[----:B-1----:R-:W-:Y:S05]  /*124e0*/  FMNMX.FTZ R4, R5, R0, !PT ;  /* 0x0000000005047209 */ /* 0x002fea0007810000 */
[----:B------:R1:W2:Y:S02]  /*124f0*/  SHFL.BFLY PT, R0, R4, 0x1, 0x1f ;  /* 0x0c201f0004007f89 */ /* 0x0002a400000e0000 */
.L_x_352:
[----:B--2---:R-:W-:Y:S01]  /*12500*/  FMNMX.FTZ R3, R0, R4, !PT ;  /* 0x0000000400037209 */ /* 0x004fe20007810000 */
[C---:B------:R-:W-:Y:S01]  /*12510*/  FADD.FTZ R0, -R102.reuse, R103 ;  /* 0x0000006766007221 */ /* 0x040fe20000010100 */
[----:B------:R-:W-:Y:S01]  /*12520*/  WARPSYNC 0xffffffff ;  /* 0xffffffff00007948 */ /* 0x000fe20003800000 */
[----:B-1----:R-:W-:Y:S01]  /*12530*/  FMUL.FTZ R4, R102, c[0x0][0x2d0] ;  /* 0x0000b40066047a20 */ /* 0x002fe20000410000 */
[----:B------:R-:W-:Y:S01]  /*12540*/  ISETP.GT.AND P0, PT, R195, R216, PT ;  /* 0x000000d8c300720c */ /* 0x000fe20003f04270 */
[----:B------:R-:W-:Y:S02]  /*12550*/  FMUL.FTZ R0, R0, c[0x0][0x2d0] ;  /* 0x0000b40000007a20 */ /* 0x000fe40000410000 */
[--C-:B------:R-:W-:Y:S02]  /*12560*/  FFMA.FTZ R7, R161, c[0x0][0x2d0], -R4.reuse ;  /* 0x0000b400a1077a23 */ /* 0x100fe40000010804 */
[--C-:B------:R-:W-:Y:S01]  /*12570*/  FFMA.FTZ R155, R155, c[0x0][0x2d0], -R4.reuse ;  /* 0x0000b4009b9b7a23 */ /* 0x100fe20000010804 */
        /* <DEDUP_REMOVED lines=16> */
[----:B------:R-:W-:Y:S03]  /*12680*/  FFMA.FTZ R156, R156, c[0x0][0x2d0], -R4 ;  /* 0x0000b4009c9c7a23 */ /* 0x000fe60000010804 */
[----:B------:R-:W-:Y:S10]  /*12690*/  MUFU.EX2 R4, R7 ;  /* 0x0000000700047308 */ /* 0x000ff40000000800 */
[----:B------:R-:W1:Y:S02]  /*126a0*/  MUFU.EX2 R6, R6 ;  /* 0x0000000600067308 */ /* 0x000e640000000800 */
[----:B-1----:R-:W-:Y:S01]  /*126b0*/  F2FP.PACK_AB R144, R6, R4 ;  /* 0x000000040690723e */ /* 0x002fe200000000ff */
[----:B------:R-:W-:Y:S01]  /*126c0*/  FFMA.FTZ R0, R2, R206, R4 ;  /* 0x000000ce02007223 */ /* 0x000fe20000010004 */
[----:B------:R-:W-:Y:S01]  /*126d0*/  F2FP.PACK_AB R146, R8, R9 ;  /* 0x000000090892723e */ /* 0x000fe200000000ff */
[C---:B------:R-:W-:Y:S02]  /*126e0*/  FMUL.FTZ R4, R3.reuse, c[0x0][0x2d0] ;  /* 0x0000b40003047a20 */ /* 0x040fe40000410000 */
[----:B------:R-:W-:Y:S02]  /*126f0*/  FADD.FTZ R7, R6, R0 ;  /* 0x0000000006077221 */ /* 0x000fe40000010000 */
[----:B------:R-:W-:Y:S02]  /*12700*/  FADD.FTZ R0, -R3, R104 ;  /* 0x0000006803007221 */ /* 0x000fe40000010100 */
[----:B------:R-:W-:Y:S02]  /*12710*/  FMUL.FTZ R32, R2, R108 ;  /* 0x0000006c02207220 */ /* 0x000fe40000410000 */
[----:B------:R-:W-:Y:S02]  /*12720*/  FMUL.FTZ R0, R0, c[0x0][0x2d0] ;  /* 0x0000b40000007a20 */ /* 0x000fe40000410000 */
[----:B------:R-:W-:Y:S02]  /*12730*/  FMUL.FTZ R33, R2, R109 ;  /* 0x0000006d02217220 */ /* 0x000fe40000410000 */
[--C-:B------:R-:W-:Y:S02]  /*12740*/  FFMA.FTZ R5, R166, c[0x0][0x2d0], -R4.reuse ;  /* 0x0000b400a6057a23 */ /* 0x100fe40000010804 */
[----:B------:R-:W1:Y:S01]  /*12750*/  MUFU.EX2 R0, R0 ;  /* 0x0000000000007308 */ /* 0x000e620000000800 */
[--C-:B------:R-:W-:Y:S02]  /*12760*/  FFMA.FTZ R6, R167, c[0x0][0x2d0], -R4.reuse ;  /* 0x0000b400a7067a23 */ /* 0x100fe40000010804 */
[--C-:B------:R-:W-:Y:S02]  /*12770*/  FFMA.FTZ R103, R165, c[0x0][0x2d0], -R4.reuse ;  /* 0x0000b400a5677a23 */ /* 0x100fe40000010804 */
[--C-:B------:R-:W-:Y:S02]  /*12780*/  FFMA.FTZ R104, R163, c[0x0][0x2d0], -R4.reuse ;  /* 0x0000b400a3687a23 */ /* 0x100fe40000010804 */
[--C-:B------:R-:W-:Y:S02]  /*12790*/  FFMA.FTZ R160, R25, c[0x0][0x2d0], -R4.reuse ;  /* 0x0000b40019a07a23 */ /* 0x100fe40000010804 */
[--C-:B------:R-:W-:Y:S01]  /*127a0*/  FFMA.FTZ R163, R21, c[0x0][0x2d0], -R4.reuse ;  /* 0x0000b40015a37a23 */ /* 0x100fe20000010804 */
[----:B------:R2:W-:Y:S01]  /*127b0*/  MUFU.EX2 R10, R5 ;  /* 0x00000005000a7308 */ /* 0x0005e20000000800 */
[--C-:B------:R-:W-:Y:S02]  /*127c0*/  FFMA.FTZ R151, R159, c[0x0][0x2d0], -R4.reuse ;  /* 0x0000b4009f977a23 */ /* 0x100fe40000010804 */
[--C-:B------:R-:W-:Y:S02]  /*127d0*/  FFMA.FTZ R159, R26, c[0x0][0x2d0], -R4.reuse ;  /* 0x0000b4001a9f7a23 */ /* 0x100fe40000010804 */
[--C-:B------:R-:W-:Y:S02]  /*127e0*/  FFMA.FTZ R148, R158, c[0x0][0x2d0], -R4.reuse ;  /* 0x0000b4009e947a23 */ /* 0x100fe40000010804 */
[--C-:B------:R-:W-:Y:S02]  /*127f0*/  FFMA.FTZ R154, R154, c[0x0][0x2d0], -R4.reuse ;  /* 0x0000b4009a9a7a23 */ /* 0x100fe40000010804 */
[--C-:B------:R-:W-:Y:S02]  /*12800*/  FFMA.FTZ R153, R153, c[0x0][0x2d0], -R4.reuse ;  /* 0x0000b40099997a23 */ /* 0x100fe40000010804 */
[--C-:B------:R-:W-:Y:S02]  /*12810*/  FFMA.FTZ R158, R150, c[0x0][0x2d0], -R4.reuse ;  /* 0x0000b400969e7a23 */ /* 0x100fe40000010804 */
[--C-:B------:R-:W-:Y:S02]  /*12820*/  FFMA.FTZ R150, R149, c[0x0][0x2d0], -R4.reuse ;  /* 0x0000b40095967a23 */ /* 0x100fe40000010804 */
[C---:B-1----:R-:W-:Y:S02]  /*12830*/  FMUL.FTZ R34, R0.reuse, R110 ;  /* 0x0000006e00227220 */ /* 0x042fe40000410000 */
[----:B------:R-:W-:Y:S02]  /*12840*/  FMUL.FTZ R35, R0, R111 ;  /* 0x0000006f00237220 */ /* 0x000fe40000410000 */
[----:B------:R-:W1:Y:S01]  /*12850*/  LDSM.16.MT88.4 R108, [R169] ;  /* 0x00000000a96c783b */ /* 0x000e620000004200 */
[--C-:B------:R-:W-:Y:S02]  /*12860*/  FFMA.FTZ R165, R20, c[0x0][0x2d0], -R4.reuse ;  /* 0x0000b40014a57a23 */ /* 0x100fe40000010804 */
[--C-:B------:R-:W-:Y:S02]  /*12870*/  FFMA.FTZ R166, R19, c[0x0][0x2d0], -R4.reuse ;  /* 0x0000b40013a67a23 */ /* 0x100fe40000010804 */
[----:B------:R-:W-:Y:S02]  /*12880*/  FFMA.FTZ R167, R18, c[0x0][0x2d0], -R4 ;  /* 0x0000b40012a77a23 */ /* 0x000fe40000010804 */
[----:B------:R-:W-:Y:S02]  /*12890*/  FADD.FTZ R4, R9, R7 ;  /* 0x0000000709047221 */ /* 0x000fe40000010000 */
[----:B------:R-:W3:Y:S01]  /*128a0*/  MUFU.EX2 R7, R6 ;  /* 0x0000000600077308 */ /* 0x000ee20000000800 */
[C---:B------:R-:W-:Y:S02]  /*128b0*/  FMUL.FTZ R18, R0.reuse, R126 ;  /* 0x0000007e00127220 */ /* 0x040fe40000410000 */
[----:B------:R-:W-:Y:S02]  /*128c0*/  FMUL.FTZ R19, R0, R127 ;  /* 0x0000007f00137220 */ /* 0x000fe40000410000 */
[----:B------:R-:W-:Y:S02]  /*128d0*/  FADD.FTZ R149, R8, R4 ;  /* 0x0000000408957221 */ /* 0x000fe40000010000 */
[C---:B------:R-:W-:Y:S02]  /*128e0*/  FMUL.FTZ R4, R2.reuse, R136 ;  /* 0x0000008802047220 */ /* 0x040fe40000410000 */
[C---:B--2---:R-:W-:Y:S01]  /*128f0*/  FMUL.FTZ R5, R2.reuse, R137 ;  /* 0x0000008902057220 */ /* 0x044fe20000410000 */
[----:B------:R-:W-:Y:S01]  /*12900*/  MUFU.EX2 R126, R103 ;  /* 0x00000067007e7308 */ /* 0x000fe20000000800 */
[C---:B------:R-:W-:Y:S02]  /*12910*/  FMUL.FTZ R17, R2.reuse, R125 ;  /* 0x0000007d02117220 */ /* 0x040fe40000410000 */
[C---:B------:R-:W-:Y:S02]  /*12920*/  FMUL.FTZ R8, R2.reuse, R132 ;  /* 0x0000008402087220 */ /* 0x040fe40000410000 */
[----:B------:R-:W-:Y:S02]  /*12930*/  FMUL.FTZ R9, R2, R133 ;  /* 0x0000008502097220 */ /* 0x000fe40000410000 */
[----:B------:R-:W-:Y:S02]  /*12940*/  FMUL.FTZ R11, R0, R135 ;  /* 0x00000087000b7220 */ /* 0x000fe40000410000 */
[C---:B------:R-:W-:Y:S01]  /*12950*/  FMUL.FTZ R12, R2.reuse, R128 ;  /* 0x00000080020c7220 */ /* 0x040fe20000410000 */
[----:B------:R-:W2:Y:S01]  /*12960*/  MUFU.EX2 R127, R104 ;  /* 0x00000068007f7308 */ /* 0x000ea20000000800 */
[----:B------:R-:W-:Y:S02]  /*12970*/  FMUL.FTZ R13, R2, R129 ;  /* 0x00000081020d7220 */ /* 0x000fe40000410000 */
[C---:B------:R-:W-:Y:S01]  /*12980*/  FMUL.FTZ R14, R0.reuse, R130 ;  /* 0x00000082000e7220 */ /* 0x040fe20000410000 */
[C---:B---3--:R-:W-:Y:S01]  /*12990*/  F2FP.PACK_AB R145, R7.reuse, R10 ;  /* 0x0000000a0791723e */ /* 0x048fe200000000ff */
[C---:B------:R-:W-:Y:S02]  /*129a0*/  FFMA.FTZ R6, R0.reuse, R202, R10 ;  /* 0x000000ca00067223 */ /* 0x040fe4000001000a */
[C---:B------:R-:W-:Y:S02]  /*129b0*/  FMUL.FTZ R10, R0.reuse, R134 ;  /* 0x00000086000a7220 */ /* 0x040fe40000410000 */
[----:B------:R-:W-:Y:S01]  /*129c0*/  FADD.FTZ R125, R7, R6 ;  /* 0x00000006077d7221 */ /* 0x000fe20000010000 */
[----:B------:R-:W-:Y:S01]  /*129d0*/  LDSM.16.MT88.4 R132, [R169+0x1800] ;  /* 0x00180000a984783b */ /* 0x000fe20000004200 */
[C---:B------:R-:W-:Y:S01]  /*129e0*/  FMUL.FTZ R6, R0.reuse, R138 ;  /* 0x0000008a00067220 */ /* 0x040fe20000410000 */
[----:B------:R-:W-:Y:S01]  /*129f0*/  MUFU.EX2 R104, R152 ;  /* 0x0000009800687308 */ /* 0x000fe20000000800 */
[C---:B------:R-:W-:Y:S02]  /*12a00*/  FMUL.FTZ R7, R0.reuse, R139 ;  /* 0x0000008b00077220 */ /* 0x040fe40000410000 */
[----:B------:R-:W-:Y:S02]  /*12a10*/  FMUL.FTZ R15, R0, R131 ;  /* 0x00000083000f7220 */ /* 0x000fe40000410000 */
[C---:B------:R-:W-:Y:S02]  /*12a20*/  FMUL.FTZ R16, R2.reuse, R124 ;  /* 0x0000007c02107220 */ /* 0x040fe40000410000 */
[----:B------:R-:W-:Y:S02]  /*12a30*/  FMUL.FTZ R21, R2, R121 ;  /* 0x0000007902157220 */ /* 0x000fe40000410000 */
[C---:B------:R-:W-:Y:S01]  /*12a40*/  FMUL.FTZ R22, R0.reuse, R122 ;  /* 0x0000007a00167220 */ /* 0x040fe20000410000 */
[----:B------:R-:W-:Y:S01]  /*12a50*/  MUFU.EX2 R124, R196 ;  /* 0x000000c4007c7308 */ /* 0x000fe20000000800 */
[----:B------:R-:W-:Y:S01]  /*12a60*/  FMUL.FTZ R23, R0, R123 ;  /* 0x0000007b00177220 */ /* 0x000fe20000410000 */
[----:B--2---:R-:W-:Y:S01]  /*12a70*/  F2FP.PACK_AB R147, R127, R126 ;  /* 0x0000007e7f93723e */ /* 0x004fe200000000ff */
[----:B------:R-:W-:Y:S02]  /*12a80*/  FMUL.FTZ R25, R2, R117 ;  /* 0x0000007502197220 */ /* 0x000fe40000410000 */
[C---:B------:R-:W-:Y:S02]  /*12a90*/  FMUL.FTZ R26, R0.reuse, R118 ;  /* 0x00000076001a7220 */ /* 0x040fe40000410000 */
[----:B------:R-:W-:Y:S02]  /*12aa0*/  FMUL.FTZ R27, R0, R119 ;  /* 0x00000077001b7220 */ /* 0x000fe40000410000 */
[C---:B-1----:R-:W-:Y:S01]  /*12ab0*/  HMMA.16816.F32 R4, R144.reuse, R108, R4 ;  /* 0x0000006c9004723c */ /* 0x042fe20000001804 */
[----:B------:R-:W-:Y:S04]  /*12ac0*/  MUFU.EX2 R152, R150 ;  /* 0x0000009600987308 */ /* 0x000fe80000000800 */
[C---:B------:R-:W-:Y:S02]  /*12ad0*/  FMUL.FTZ R28, R2.reuse, R112 ;  /* 0x00000070021c7220 */ /* 0x040fe40000410000 */
[----:B------:R-:W-:Y:S01]  /*12ae0*/  FMUL.FTZ R29, R2, R113 ;  /* 0x00000071021d7220 */ /* 0x000fe20000410000 */
[C---:B------:R-:W-:Y:S01]  /*12af0*/  HMMA.16816.F32 R8, R144.reuse, R110, R8 ;  /* 0x0000006e9008723c */ /* 0x040fe20000001808 */
[----:B------:R-:W1:Y:S02]  /*12b00*/  LDSM.16.MT88.4 R108, [R170] ;  /* 0x00000000aa6c783b */ /* 0x000e640000004200 */
[----:B------:R-:W-:Y:S01]  /*12b10*/  MUFU.EX2 R150, R160 ;  /* 0x000000a000967308 */ /* 0x000fe20000000800 */
[C---:B------:R-:W-:Y:S02]  /*12b20*/  FMUL.FTZ R30, R0.reuse, R114 ;  /* 0x00000072001e7220 */ /* 0x040fe40000410000 */
[----:B------:R-:W-:Y:S02]  /*12b30*/  FMUL.FTZ R31, R0, R115 ;  /* 0x00000073001f7220 */ /* 0x000fe40000410000 */
[C---:B------:R-:W-:Y:S01]  /*12b40*/  FMUL.FTZ R20, R2.reuse, R120 ;  /* 0x0000007802147220 */ /* 0x040fe20000410000 */
[----:B------:R-:W-:Y:S03]  /*12b50*/  LDSM.16.MT88.4 R112, [R169+0x800] ;  /* 0x00080000a970783b */ /* 0x000fe60000004200 */
        /* <DEDUP_REMOVED lines=15> */
[----:B------:R-:W-:Y:S02]  /*12c50*/  FMUL.FTZ R47, R0, R47 ;  /* 0x0000002f002f7220 */ /* 0x000fe40000410000 */
[C---:B------:R-:W-:Y:S02]  /*12c60*/  FMUL.FTZ R48, R2.reuse, R48 ;  /* 0x0000003002307220 */ /* 0x040fe40000410000 */
[----:B------:R-:W-:Y:S01]  /*12c70*/  FMUL.FTZ R49, R2, R49 ;  /* 0x0000003102317220 */ /* 0x000fe20000410000 */
[C---:B-1----:R-:W-:Y:S02]  /*12c80*/  HMMA.16816.F32 R12, R144.reuse, R108, R12 ;  /* 0x0000006c900c723c */ /* 0x042fe4000000180c */
[----:B------:R-:W-:Y:S01]  /*12c90*/  MUFU.EX2 R157, R151 ;  /* 0x00000097009d7308 */ /* 0x000fe20000000800 */
[C---:B------:R-:W-:Y:S02]  /*12ca0*/  FMUL.FTZ R50, R0.reuse, R50 ;  /* 0x0000003200327220 */ /* 0x040fe40000410000 */
[----:B------:R-:W-:Y:S02]  /*12cb0*/  FMUL.FTZ R51, R0, R51 ;  /* 0x0000003300337220 */ /* 0x000fe40000410000 */
[C---:B------:R-:W-:Y:S01]  /*12cc0*/  FMUL.FTZ R52, R2.reuse, R52 ;  /* 0x0000003402347220 */ /* 0x040fe20000410000 */
[C---:B------:R-:W-:Y:S01]  /*12cd0*/  HMMA.16816.F32 R16, R144.reuse, R110, R16 ;  /* 0x0000006e9010723c */ /* 0x040fe20000001810 */
[----:B------:R-:W1:Y:S03]  /*12ce0*/  LDSM.16.MT88.4 R108, [R173] ;  /* 0x00000000ad6c783b */ /* 0x000e660000004200 */
[----:B------:R-:W-:Y:S01]  /*12cf0*/  FMUL.FTZ R53, R2, R53 ;  /* 0x0000003502357220 */ /* 0x000fe20000410000 */
[----:B------:R-:W-:Y:S01]  /*12d00*/  MUFU.EX2 R151, R159 ;  /* 0x0000009f00977308 */ /* 0x000fe20000000800 */
[C---:B------:R-:W-:Y:S02]  /*12d10*/  FMUL.FTZ R54, R0.reuse, R54 ;  /* 0x0000003600367220 */ /* 0x040fe40000410000 */
[----:B------:R-:W-:Y:S04]  /*12d20*/  FMUL.FTZ R55, R0, R55 ;  /* 0x0000003700377220 */ /* 0x000fe80000410000 */
[C---:B------:R-:W-:Y:S02]  /*12d30*/  FMUL.FTZ R56, R2.reuse, R56 ;  /* 0x0000003802387220 */ /* 0x040fe40000410000 */
[----:B------:R-:W-:Y:S01]  /*12d40*/  FMUL.FTZ R57, R2, R57 ;  /* 0x0000003902397220 */ /* 0x000fe20000410000 */
        /* <DEDUP_REMOVED lines=12> */
[----:B------:R-:W-:Y:S01]  /*12e10*/  MUFU.EX2 R153, R158 ;  /* 0x0000009e00997308 */ /* 0x000fe20000000800 */
        /* <DEDUP_REMOVED lines=8> */
[----:B------:R-:W1:Y:S03]  /*12ea0*/  LDSM.16.MT88.4 R108, [R172] ;  /* 0x00000000ac6c783b */ /* 0x000e660000004200 */
[C---:B------:R-:W-:Y:S02]  /*12eb0*/  FMUL.FTZ R74, R0.reuse, R74 ;  /* 0x0000004a004a7220 */ /* 0x040fe40000410000 */
[----:B------:R-:W-:Y:S02]  /*12ec0*/  FMUL.FTZ R75, R0, R75 ;  /* 0x0000004b004b7220 */ /* 0x000fe40000410000 */
[C---:B------:R-:W-:Y:S04]  /*12ed0*/  FMUL.FTZ R76, R2.reuse, R76 ;  /* 0x0000004c024c7220 */ /* 0x040fe80000410000 */
[----:B------:R-:W-:Y:S02]  /*12ee0*/  FMUL.FTZ R77, R2, R77 ;  /* 0x0000004d024d7220 */ /* 0x000fe40000410000 */
[C---:B------:R-:W-:Y:S02]  /*12ef0*/  FMUL.FTZ R78, R0.reuse, R78 ;  /* 0x0000004e004e7220 */ /* 0x040fe40000410000 */
        /* <DEDUP_REMOVED lines=12> */
[----:B------:R-:W-:Y:S01]  /*12fc0*/  FMUL.FTZ R91, R0, R91 ;  /* 0x0000005b005b7220 */ /* 0x000fe20000410000 */
[C---:B-1----:R-:W-:Y:S03]  /*12fd0*/  HMMA.16816.F32 R28, R144.reuse, R108, R28 ;  /* 0x0000006c901c723c */ /* 0x042fe6000000181c */
[C---:B------:R-:W-:Y:S02]  /*12fe0*/  FMUL.FTZ R92, R2.reuse, R92 ;  /* 0x0000005c025c7220 */ /* 0x040fe40000410000 */
[C---:B------:R-:W-:Y:S02]  /*12ff0*/  FMUL.FTZ R93, R2.reuse, R93 ;  /* 0x0000005d025d7220 */ /* 0x040fe40000410000 */
[C---:B------:R-:W-:Y:S01]  /*13000*/  FMUL.FTZ R96, R2.reuse, R96 ;  /* 0x0000006002607220 */ /* 0x040fe20000410000 */
[C---:B------:R-:W-:Y:S01]  /*13010*/  HMMA.16816.F32 R32, R144.reuse, R110, R32 ;  /* 0x0000006e9020723c */ /* 0x040fe20000001820 */
[----:B------:R-:W1:Y:S03]  /*13020*/  LDSM.16.MT88.4 R108, [R169+0x2000] ;  /* 0x00200000a96c783b */ /* 0x000e660000004200 */
[----:B------:R-:W-:Y:S02]  /*13030*/  FMUL.FTZ R97, R2, R97 ;  /* 0x0000006102617220 */ /* 0x000fe40000410000 */
[----:B------:R-:W3:Y:S01]  /*13040*/  MUFU.EX2 R2, R156 ;  /* 0x0000009c00027308 */ /* 0x000ee20000000800 */
[C---:B------:R-:W-:Y:S02]  /*13050*/  FMUL.FTZ R94, R0.reuse, R94 ;  /* 0x0000005e005e7220 */ /* 0x040fe40000410000 */
[C---:B------:R-:W-:Y:S03]  /*13060*/  FMUL.FTZ R95, R0.reuse, R95 ;  /* 0x0000005f005f7220 */ /* 0x040fe60000410000 */
[C---:B------:R-:W-:Y:S02]  /*13070*/  FMUL.FTZ R98, R0.reuse, R98 ;  /* 0x0000006200627220 */ /* 0x040fe40000410000 */
[----:B------:R-:W-:Y:S02]  /*13080*/  FMUL.FTZ R99, R0, R99 ;  /* 0x0000006300637220 */ /* 0x000fe40000410000 */
[----:B--2---:R-:W-:Y:S01]  /*13090*/  FADD.FTZ R0, R103, R149 ;  /* 0x0000009567007221 */ /* 0x004fe20000010000 */
[----:B------:R-:W2:Y:S10]  /*130a0*/  MUFU.EX2 R156, R148 ;  /* 0x00000094009c7308 */ /* 0x000eb40000000800 */
[----:B------:R-:W-:Y:S01]  /*130b0*/  MUFU.EX2 R149, R163 ;  /* 0x000000a300957308 */ /* 0x000fe20000000800 */
[----:B---3--:R-:W-:Y:S04]  /*130c0*/  FADD.FTZ R0, R2, R0 ;  /* 0x0000000002007221 */ /* 0x008fe80000010000 */
[----:B------:R-:W-:Y:S05]  /*130d0*/  FADD.FTZ R0, R116, R0 ;  /* 0x0000000074007221 */ /* 0x000fea0000010000 */
[----:B------:R-:W3:Y:S01]  /*130e0*/  MUFU.EX2 R148, R165 ;  /* 0x000000a500947308 */ /* 0x000ee20000000800 */
[----:B------:R-:W-:Y:S01]  /*130f0*/  FADD.FTZ R0, R104, R0 ;  /* 0x0000000068007221 */ /* 0x000fe20000010000 */
        /* <DEDUP_REMOVED lines=21> */
[C---:B-1----:R-:W-:Y:S07]  /*13250*/  HMMA.16816.F32 R92, R144.reuse, R108, R92 ;  /* 0x0000006c905c723c */ /* 0x042fee000000185c */
[----:B------:R-:W-:Y:S01]  /*13260*/  F2FP.PACK_AB R108, R2, R103 ;  /* 0x00000067026c723e */ /* 0x000fe200000000ff */
[----:B------:R-:W-:Y:S01]  /*13270*/  HMMA.16816.F32 R96, R144, R110, R96 ;  /* 0x0000006e9060723c */ /* 0x000fe20000001860 */
[----:B------:R-:W1:Y:S03]  /*13280*/  MUFU.EX2 R103, R193 ;  /* 0x000000c100677308 */ /* 0x000e660000000800 */
[----:B--2---:R-:W-:Y:S03]  /*13290*/  F2FP.PACK_AB R109, R156, R157 ;  /* 0x0000009d9c6d723e */ /* 0x004fe600000000ff */
[----:B------:R-:W-:Y:S02]  /*132a0*/  F2FP.PACK_AB R110, R104, R116 ;  /* 0x00000074686e723e */ /* 0x000fe400000000ff */
[----:B------:R-:W2:Y:S02]  /*132b0*/  LDSM.16.MT88.4 R116, [R170+0x800] ;  /* 0x00080000aa74783b */ /* 0x000ea40000004200 */
[----:B------:R-:W4:Y:S01]  /*132c0*/  MUFU.EX2 R2, R164 ;  /* 0x000000a400027308 */ /* 0x000f220000000800 */
[----:B------:R-:W-:Y:S02]  /*132d0*/  F2FP.PACK_AB R111, R154, R155 ;  /* 0x0000009b9a6f723e */ /* 0x000fe400000000ff */
[----:B---3--:R-:W-:Y:S05]  /*132e0*/  F2FP.PACK_AB R145, R148, R149 ;  /* 0x000000959491723e */ /* 0x008fea00000000ff */
[C---:B------:R-:W-:Y:S02]  /*132f0*/  HMMA.16816.F32 R4, R108.reuse, R112, R4 ;  /* 0x000000706c04723c */ /* 0x040fe40000001804 */
[----:B------:R-:W3:Y:S03]  /*13300*/  MUFU.EX2 R104, R161 ;  /* 0x000000a100687308 */ /* 0x000ee60000000800 */
[----:B-1----:R-:W-:Y:S03]  /*13310*/  FADD.FTZ R0, R103, R0 ;  /* 0x0000000067007221 */ /* 0x002fe60000010000 */
[C---:B------:R-:W-:Y:S01]  /*13320*/  HMMA.16816.F32 R8, R108.reuse, R114, R8 ;  /* 0x000000726c08723c */ /* 0x040fe20000001808 */
[----:B------:R-:W1:Y:S03]  /*13330*/  LDSM.16.MT88.4 R112, [R173+0x800] ;  /* 0x00080000ad70783b */ /* 0x000e660000004200 */
[----:B----4-:R-:W-:Y:S04]  /*13340*/  FADD.FTZ R0, R2, R0 ;  /* 0x0000000002007221 */ /* 0x010fe80000010000 */
[----:B------:R-:W-:Y:S04]  /*13350*/  FADD.FTZ R0, R120, R0 ;  /* 0x0000000078007221 */ /* 0x000fe80000010000 */
[----:B---3--:R-:W-:Y:S01]  /*13360*/  FADD.FTZ R0, R104, R0 ;  /* 0x0000000068007221 */ /* 0x008fe20000010000 */
[C---:B--2---:R-:W-:Y:S03]  /*13370*/  HMMA.16816.F32 R12, R108.reuse, R116, R12 ;  /* 0x000000746c0c723c */ /* 0x044fe6000000180c */
[----:B------:R-:W-:Y:S05]  /*13380*/  FADD.FTZ R0, R124, R0 ;  /* 0x000000007c007221 */ /* 0x000fea0000010000 */
        /* <DEDUP_REMOVED lines=30> */
[----:B------:R-:W-:Y:S01]  /*13570*/  HMMA.16816.F32 R96, R108, R118, R96 ;  /* 0x000000766c60723c */ /* 0x000fe20000001860 */
[----:B------:R-:W2:Y:S06]  /*13580*/  LDSM.16.MT88.4 R116, [R170+0x1000] ;  /* 0x00100000aa74783b */ /* 0x000eac0000004200 */
[----:B------:R-:W-:Y:S02]  /*13590*/  F2FP.PACK_AB R110, R104, R120 ;  /* 0x00000078686e723e */ /* 0x000fe400000000ff */
[----:B------:R-:W3:Y:S01]  /*135a0*/  LDSM.16.MT88.4 R120, [R173+0x1000] ;  /* 0x00100000ad78783b */ /* 0x000ee20000004200 */
[----:B------:R-:W-:Y:S02]  /*135b0*/  MUFU.EX2 R104, R199 ;  /* 0x000000c700687308 */ /* 0x000fe40000000800 */
[----:B------:R-:W-:Y:S02]  /*135c0*/  F2FP.PACK_AB R108, R2, R103 ;  /* 0x00000067026c723e */ /* 0x000fe400000000ff */
[----:B------:R-:W-:Y:S02]  /*135d0*/  F2FP.PACK_AB R109, R152, R153 ;  /* 0x00000099986d723e */ /* 0x000fe400000000ff */
[----:B------:R-:W-:Y:S04]  /*135e0*/  F2FP.PACK_AB R111, R150, R151 ;  /* 0x00000097966f723e */ /* 0x000fe800000000ff */
[----:B------:R-:W4:Y:S03]  /*135f0*/  MUFU.EX2 R2, R197 ;  /* 0x000000c500027308 */ /* 0x000f260000000800 */
[C---:B-1----:R-:W-:Y:S07]  /*13600*/  HMMA.16816.F32 R4, R108.reuse, R112, R4 ;  /* 0x000000706c04723c */ /* 0x042fee0000001804 */
[----:B------:R-:W1:Y:S01]  /*13610*/  MUFU.EX2 R103, R198 ;  /* 0x000000c600677308 */ /* 0x000e620000000800 */
[C---:B------:R-:W-:Y:S01]  /*13620*/  HMMA.16816.F32 R8, R108.reuse, R114, R8 ;  /* 0x000000726c08723c */ /* 0x040fe20000001808 */
[----:B------:R-:W5:Y:S07]  /*13630*/  LDSM.16.MT88.4 R112, [R172+0x1000] ;  /* 0x00100000ac70783b */ /* 0x000f6e0000004200 */
[C---:B--2---:R-:W-:Y:S04]  /*13640*/  HMMA.16816.F32 R12, R108.reuse, R116, R12 ;  /* 0x000000746c0c723c */ /* 0x044fe8000000180c */
[C---:B----4-:R-:W-:Y:S01]  /*13650*/  F2FP.PACK_AB R144, R2.reuse, R124 ;  /* 0x0000007c0290723e */ /* 0x050fe200000000ff */
[----:B------:R-:W-:Y:S02]  /*13660*/  FADD.FTZ R0, R2, R0 ;  /* 0x0000000002007221 */ /* 0x000fe40000010000 */
[----:B------:R-:W-:Y:S01]  /*13670*/  FADD.FTZ R2, R126, R125 ;  /* 0x0000007d7e027221 */ /* 0x000fe20000010000 */
[C---:B------:R-:W-:Y:S01]  /*13680*/  HMMA.16816.F32 R16, R108.reuse, R118, R16 ;  /* 0x000000766c10723c */ /* 0x040fe20000001810 */
[----:B------:R-:W2:Y:S03]  /*13690*/  LDSM.16.MT88.4 R116, [R169+0x3000] ;  /* 0x00300000a974783b */ /* 0x000ea60000004200 */
[----:B------:R-:W-:Y:S01]  /*136a0*/  FADD.FTZ R0, R104, R0 ;  /* 0x0000000068007221 */ /* 0x000fe20000010000 */
[C---:B-1----:R-:W-:Y:S02]  /*136b0*/  F2FP.PACK_AB R146, R103.reuse, R104 ;  /* 0x000000686792723e */ /* 0x042fe400000000ff */
[----:B------:R-:W-:Y:S01]  /*136c0*/  MUFU.EX2 R104, R166 ;  /* 0x000000a600687308 */ /* 0x000fe20000000800 */
[C---:B---3--:R-:W-:Y:S04]  /*136d0*/  HMMA.16816.F32 R20, R108.reuse, R120, R20 ;  /* 0x000000786c14723c */ /* 0x048fe80000001814 */
[----:B------:R-:W-:Y:S02]  /*136e0*/  FADD.FTZ R206, R103, R0 ;  /* 0x0000000067ce7221 */ /* 0x000fe40000010000 */
[----:B------:R-:W-:Y:S02]  /*136f0*/  FADD.FTZ R0, R127, R2 ;  /* 0x000000027f007221 */ /* 0x000fe40000010000 */
[C---:B------:R-:W-:Y:S01]  /*13700*/  HMMA.16816.F32 R24, R108.reuse, R122, R24 ;  /* 0x0000007a6c18723c */ /* 0x040fe20000001818 */
[----:B------:R-:W1:Y:S01]  /*13710*/  LDSM.16.MT88.4 R120, [R170+0x3000] ;  /* 0x00300000aa78783b */ /* 0x000e620000004200 */
[----:B------:R-:W3:Y:S02]  /*13720*/  MUFU.EX2 R103, R167 ;  /* 0x000000a700677308 */ /* 0x000ee40000000800 */
[----:B------:R-:W-:Y:S04]  /*13730*/  FADD.FTZ R0, R157, R0 ;  /* 0x000000009d007221 */ /* 0x000fe80000010000 */
[C---:B-----5:R-:W-:Y:S01]  /*13740*/  HMMA.16816.F32 R28, R108.reuse, R112, R28 ;  /* 0x000000706c1c723c */ /* 0x060fe2000000181c */
[----:B------:R-:W-:Y:S03]  /*13750*/  LDSM.16.MT88.4 R124, [R170+0x1800] ;  /* 0x00180000aa7c783b */ /* 0x000fe60000004200 */
[----:B------:R-:W-:Y:S04]  /*13760*/  FADD.FTZ R0, R156, R0 ;  /* 0x000000009c007221 */ /* 0x000fe80000010000 */
[C---:B------:R-:W-:Y:S01]  /*13770*/  HMMA.16816.F32 R32, R108.reuse, R114, R32 ;  /* 0x000000726c20723c */ /* 0x040fe20000001820 */
[----:B------:R-:W4:Y:S03]  /*13780*/  LDSM.16.MT88.4 R112, [R173+0x3000] ;  /* 0x00300000ad70783b */ /* 0x000f260000004200 */
[----:B------:R-:W-:Y:S04]  /*13790*/  FADD.FTZ R0, R155, R0 ;  /* 0x000000009b007221 */ /* 0x000fe80000010000 */
[----:B------:R-:W-:Y:S01]  /*137a0*/  FADD.FTZ R0, R154, R0 ;  /* 0x000000009a007221 */ /* 0x000fe20000010000 */
[C---:B--2---:R-:W-:Y:S03]  /*137b0*/  HMMA.16816.F32 R36, R108.reuse, R116, R36 ;  /* 0x000000746c24723c */ /* 0x044fe60000001824 */
[----:B---3--:R-:W-:Y:S01]  /*137c0*/  F2FP.PACK_AB R147, R103, R104 ;  /* 0x000000686793723e */ /* 0x008fe200000000ff */
[----:B------:R-:W-:Y:S04]  /*137d0*/  FADD.FTZ R0, R153, R0 ;  /* 0x0000000099007221 */ /* 0x000fe80000010000 */
        /* <DEDUP_REMOVED lines=8> */
[C---:B----4-:R-:W-:Y:S04]  /*13860*/  HMMA.16816.F32 R52, R108.reuse, R112, R52 ;  /* 0x000000706c34723c */ /* 0x050fe80000001834 */
[----:B------:R-:W-:Y:S04]  /*13870*/  FADD.FTZ R0, R149, R0 ;  /* 0x0000000095007221 */ /* 0x000fe80000010000 */
[C---:B------:R-:W-:Y:S01]  /*13880*/  HMMA.16816.F32 R56, R108.reuse, R114, R56 ;  /* 0x000000726c38723c */ /* 0x040fe20000001838 */
[----:B------:R-:W3:Y:S03]  /*13890*/  LDSM.16.MT88.4 R112, [R170+0x5000] ;  /* 0x00500000aa70783b */ /* 0x000ee60000004200 */
[----:B------:R-:W-:Y:S04]  /*138a0*/  FADD.FTZ R0, R148, R0 ;  /* 0x0000000094007221 */ /* 0x000fe80000010000 */
[----:B------:R-:W-:Y:S01]  /*138b0*/  FADD.FTZ R2, R104, R0 ;  /* 0x0000000068027221 */ /* 0x000fe20000010000 */
[C---:B--2---:R-:W-:Y:S03]  /*138c0*/  HMMA.16816.F32 R60, R108.reuse, R116, R60 ;  /* 0x000000746c3c723c */ /* 0x044fe6000000183c */
[----:B------:R-:W-:Y:S01]  /*138d0*/  IADD3 R0, R195, -0x1, RZ ;  /* 0xffffffffc3007810 */ /* 0x000fe20007ffe0ff */
[----:B------:R-:W-:Y:S01]  /*138e0*/  FADD.FTZ R202, R103, R2 ;  /* 0x0000000267ca7221 */ /* 0x000fe20000010000 */
[----:B------:R-:W-:Y:S02]  /*138f0*/  MOV R103, R102 ;  /* 0x0000006600677202 */ /* 0x000fe40000000f00 */
[----:B------:R-:W-:Y:S01]  /*13900*/  MOV R195, R0 ;  /* 0x0000000000c37202 */ /* 0x000fe20000000f00 */
[C---:B------:R-:W-:Y:S01]  /*13910*/  HMMA.16816.F32 R64, R108.reuse, R118, R64 ;  /* 0x000000766c40723c */ /* 0x040fe20000001840 */
[----:B------:R-:W2:Y:S03]  /*13920*/  LDSM.16.MT88.4 R116, [R173+0x5000] ;  /* 0x00500000ad74783b */ /* 0x000ea60000004200 */
[-C--:B------:R-:W-:Y:S04]  /*13930*/  MOV R104, R3.reuse ;  /* 0x0000000300687202 */ /* 0x080fe80000000f00 */
[C---:B-1----:R-:W-:Y:S08]  /*13940*/  HMMA.16816.F32 R68, R108.reuse, R120, R68 ;  /* 0x000000786c44723c */ /* 0x042ff00000001844 */
[C---:B------:R-:W-:Y:S01]  /*13950*/  HMMA.16816.F32 R72, R108.reuse, R122, R72 ;  /* 0x0000007a6c48723c */ /* 0x040fe20000001848 */
[----:B------:R-:W1:Y:S07]  /*13960*/  LDSM.16.MT88.4 R120, [R172+0x5000] ;  /* 0x00500000ac78783b */ /* 0x000e6e0000004200 */
[C---:B---3--:R-:W-:Y:S08]  /*13970*/  HMMA.16816.F32 R76, R108.reuse, R112, R76 ;  /* 0x000000706c4c723c */ /* 0x048ff0000000184c */
[C---:B------:R-:W-:Y:S08]  /*13980*/  HMMA.16816.F32 R80, R108.reuse, R114, R80 ;  /* 0x000000726c50723c */ /* 0x040ff00000001850 */
[C---:B--2---:R-:W-:Y:S08]  /*13990*/  HMMA.16816.F32 R84, R108.reuse, R116, R84 ;  /* 0x000000746c54723c */ /* 0x044ff00000001854 */
[C---:B------:R-:W-:Y:S01]  /*139a0*/  HMMA.16816.F32 R88, R108.reuse, R118, R88 ;  /* 0x000000766c58723c */ /* 0x040fe20000001858 */
[----:B------:R-:W2:Y:S07]  /*139b0*/  LDSM.16.MT88.4 R116, [R173+0x1800] ;  /* 0x00180000ad74783b */ /* 0x000eae0000004200 */
[C---:B-1----:R-:W-:Y:S08]  /*139c0*/  HMMA.16816.F32 R92, R108.reuse, R120, R92 ;  /* 0x000000786c5c723c */ /* 0x042ff0000000185c */
[----:B------:R-:W-:Y:S01]  /*139d0*/  HMMA.16816.F32 R96, R108, R122, R96 ;  /* 0x0000007a6c60723c */ /* 0x000fe20000001860 */
[----:B------:R-:W1:Y:S07]  /*139e0*/  LDSM.16.MT88.4 R108, [R172+0x1800] ;  /* 0x00180000ac6c783b */ /* 0x000e6e0000004200 */
        /* <DEDUP_REMOVED lines=8> */
[C---:B--2---:R-:W-:Y:S08]  /*13a70*/  HMMA.16816.F32 R120, R144.reuse, R116, R20 ;  /* 0x000000749078723c */ /* 0x044ff00000001814 */
[C---:B------:R-:W-:Y:S08]  /*13a80*/  HMMA.16816.F32 R116, R144.reuse, R118, R24 ;  /* 0x000000769074723c */ /* 0x040ff00000001818 */
[C---:B-1----:R-:W-:Y:S08]  /*13a90*/  HMMA.16816.F32 R112, R144.reuse, R108, R28 ;  /* 0x0000006c9070723c */ /* 0x042ff0000000181c */
        /* <DEDUP_REMOVED lines=13> */
[C---:B-1----:R-:W-:Y:S08]  /*13b70*/  HMMA.16816.F32 R68, R144.reuse, R4, R68 ;  /* 0x000000049044723c */ /* 0x042ff00000001844 */
[C---:B------:R-:W-:Y:S08]  /*13b80*/  HMMA.16816.F32 R72, R144.reuse, R6, R72 ;  /* 0x000000069048723c */ /* 0x040ff00000001848 */
[C---:B--2---:R-:W-:Y:S08]  /*13b90*/  HMMA.16816.F32 R76, R144.reuse, R8, R76 ;  /* 0x00000008904c723c */ /* 0x044ff0000000184c */
[C---:B------:R-:W-:Y:S08]  /*13ba0*/  HMMA.16816.F32 R80, R144.reuse, R10, R80 ;  /* 0x0000000a9050723c */ /* 0x040ff00000001850 */
[C---:B---3--:R-:W-:Y:S08]  /*13bb0*/  HMMA.16816.F32 R84, R144.reuse, R12, R84 ;  /* 0x0000000c9054723c */ /* 0x048ff00000001854 */
[C---:B------:R-:W-:Y:S08]  /*13bc0*/  HMMA.16816.F32 R88, R144.reuse, R14, R88 ;  /* 0x0000000e9058723c */ /* 0x040ff00000001858 */
[C---:B----4-:R-:W-:Y:S07]  /*13bd0*/  HMMA.16816.F32 R92, R144.reuse, R16, R92 ;  /* 0x00000010905c723c */ /* 0x050fee000000185c */
[----:B------:R-:W-:Y:S01]  /*13be0*/  MOV R16, R3 ;  /* 0x0000000300107202 */ /* 0x000fe20000000f00 */
[----:B------:R-:W-:Y:S01]  /*13bf0*/  HMMA.16816.F32 R96, R144, R18, R96 ;  /* 0x000000129060723c */ /* 0x000fe20000001860 */
[----:B------:R-:W-:Y:S07]  /*13c00*/  @!UPT UIADD3 URZ, URZ, URZ, URZ ;  /* 0x0000003f3f3ff290 */ /* 0x000fee000fffe03f */
[----:B------:R-:W-:-:S11]  /*13c10*/  @P0 BRA `(.L_x_275) ;  /* 0xffffd00000000947 */ /* 0x000fd6000383ffff */
.L_x_268:
[----:B------:R-:W-:Y:S05]  /*13c20*/  BRA.DIV ~URZ, `(.L_x_276) ;  /* 0x00005ad27f007947 */ /* 0x000fea000b800000 */
[----:B------:R1:W2:Y:S02]  /*13c30*/  SHFL.BFLY PT, R0, R206, 0x2, 0x1f ;  /* 0x0c401f00ce007f89 */ /* 0x0002a400000e0000 */
.L_x_353:
[----:B--2---:R-:W-:Y:S01]  /*13c40*/  FADD.FTZ R5, R0, R206 ;  /* 0x000000ce00057221 */ /* 0x004fe20000010000 */
[----:B------:R-:W-:Y:S05]  /*13c50*/  BRA.DIV ~URZ, `(.L_x_277) ;  /* 0x00005af27f007947 */ /* 0x000fea000b800000 */
[----:B------:R-:W2:Y:S02]  /*13c60*/  SHFL.BFLY PT, R0, R5, 0x1, 0x1f ;  /* 0x0c201f0005007f89 */ /* 0x000ea400000e0000 */
[----:B--2---:R-:W-:-:S02]  /*13c70*/  FADD.FTZ R5, R5, R0 ;  /* 0x0000000005057221 */ /* 0x004fc40000010000 */
[----:B------:R-:W2:Y:S02]  /*13c80*/  SHFL.BFLY PT, R0, R202, 0x2, 0x1f ;  /* 0x0c401f00ca007f89 */ /* 0x000ea400000e0000 */
[----:B--2---:R-:W-:-:S05]  /*13c90*/  FADD.FTZ R4, R0, R202 ;  /* 0x000000ca00047221 */ /* 0x004fca0000010000 */
[----:B------:R2:W3:Y:S02]  /*13ca0*/  SHFL.BFLY PT, R3, R4, 0x1, 0x1f ;  /* 0x0c201f0004037f89 */ /* 0x0004e400000e0000 */
.L_x_354:
[----:B------:R-:W-:Y:S01]  /*13cb0*/  FSETP.NE.FTZ.AND P0, PT, R5, RZ, PT ;  /* 0x000000ff0500720b */ /* 0x000fe20003f15000 */
[----:B---3--:R-:W-:Y:S01]  /*13cc0*/  FADD.FTZ R3, R3, R4 ;  /* 0x0000000403037221 */ /* 0x008fe20000010000 */
[----:B------:R-:W-:Y:S02]  /*13cd0*/  MOV R2, RZ ;  /* 0x000000ff00027202 */ /* 0x000fe40000000f00 */
[----:B------:R-:W-:Y:S02]  /*13ce0*/  MOV R18, 0xff800000 ;  /* 0xff80000000127802 */ /* 0x000fe40000000f00 */
[----:B------:R-:W-:-:S07]  /*13cf0*/  MOV R15, 0xff800000 ;  /* 0xff800000000f7802 */ /* 0x000fce0000000f00 */
[----:B------:R-:W3:Y:S08]  /*13d00*/  @P0 MUFU.LG2 R0, R5 ;  /* 0x0000000500000308 */ /* 0x000ef00000000c00 */
[----:B------:R4:W5:Y:S01]  /*13d10*/  @P0 MUFU.RCP R2, R5 ;  /* 0x0000000500020308 */ /* 0x0009620000001000 */
[----:B--23--:R-:W-:Y:S01]  /*13d20*/  @P0 FMUL.FTZ R4, R0, 0.69314718246459960938 ;  /* 0x3f31721800040820 */ /* 0x00cfe20000410000 */
[----:B----4-:R-:W-:Y:S01]  /*13d30*/  @P0 MOV R5, 0x3f317218 ;  /* 0x3f31721800050802 */ /* 0x010fe20000000f00 */
[----:B-----5:R-:W-:-:S02]  /*13d40*/  FMUL.FTZ R34, R2, R116 ;  /* 0x0000007402227220 */ /* 0x020fc40000410000 */
[C---:B------:R-:W-:Y:S02]  /*13d50*/  FMUL.FTZ R35, R2.reuse, R117 ;  /* 0x0000007502237220 */ /* 0x040fe40000410000 */
[----:B------:R-:W-:Y:S02]  /*13d60*/  @P0 FMUL.FTZ R0, R5, c[0x0][0x2d0] ;  /* 0x0000b40005000a20 */ /* 0x000fe40000410000 */
[----:B------:R-:W-:Y:S02]  /*13d70*/  FMUL.FTZ R103, R2, R113 ;  /* 0x0000007102677220 */ /* 0x000fe40000410000 */
[----:B------:R-:W-:Y:S01]  /*13d80*/  @P0 FFMA.FTZ R18, R0, R102, R4 ;  /* 0x0000006600120223 */ /* 0x000fe20000010004 */
[----:B------:R-:W-:Y:S01]  /*13d90*/  FSETP.NE.FTZ.AND P0, PT, R3, RZ, PT ;  /* 0x000000ff0300720b */ /* 0x000fe20003f15000 */
[C---:B------:R-:W-:Y:S01]  /*13da0*/  FMUL.FTZ R102, R2.reuse, R112 ;  /* 0x0000007002667220 */ /* 0x040fe20000410000 */
[----:B------:R-:W-:Y:S01]  /*13db0*/  MOV R0, RZ ;  /* 0x000000ff00007202 */ /* 0x000fe20000000f00 */
[----:B------:R-:W-:-:S02]  /*13dc0*/  FMUL.FTZ R116, R2, R88 ;  /* 0x0000005802747220 */ /* 0x000fc40000410000 */
[C---:B------:R-:W-:Y:S02]  /*13dd0*/  FMUL.FTZ R117, R2.reuse, R89 ;  /* 0x0000005902757220 */ /* 0x040fe40000410000 */
[C---:B------:R-:W-:Y:S02]  /*13de0*/  FMUL.FTZ R112, R2.reuse, R68 ;  /* 0x0000004402707220 */ /* 0x040fe40000410000 */
[C---:B------:R-:W-:Y:S02]  /*13df0*/  FMUL.FTZ R113, R2.reuse, R69 ;  /* 0x0000004502717220 */ /* 0x040fe40000410000 */
[C---:B------:R-:W-:Y:S02]  /*13e00*/  FMUL.FTZ R24, R2.reuse, R132 ;  /* 0x0000008402187220 */ /* 0x040fe40000410000 */
[----:B------:R-:W2:Y:S01]  /*13e10*/  @P0 MUFU.RCP R0, R3 ;  /* 0x0000000300000308 */ /* 0x000ea20000001000 */
[----:B------:R-:W-:Y:S01]  /*13e20*/  @P0 MOV R4, 0x3f317218 ;  /* 0x3f31721800040802 */ /* 0x000fe20000000f00 */
[----:B------:R-:W-:-:S02]  /*13e30*/  FMUL.FTZ R25, R2, R133 ;  /* 0x0000008502197220 */ /* 0x000fc40000410000 */
[C---:B------:R-:W-:Y:S02]  /*13e40*/  FMUL.FTZ R68, R2.reuse, R72 ;  /* 0x0000004802447220 */ /* 0x040fe40000410000 */
[C---:B------:R-:W-:Y:S02]  /*13e50*/  FMUL.FTZ R69, R2.reuse, R73 ;  /* 0x0000004902457220 */ /* 0x040fe40000410000 */
[----:B------:R-:W3:Y:S01]  /*13e60*/  @P0 MUFU.LG2 R3, R3 ;  /* 0x0000000300030308 */ /* 0x000ee20000000c00 */
[C---:B------:R-:W-:Y:S02]  /*13e70*/  FMUL.FTZ R20, R2.reuse, R96 ;  /* 0x0000006002147220 */ /* 0x040fe40000410000 */
[----:B------:R-:W-:Y:S02]  /*13e80*/  FMUL.FTZ R21, R2, R97 ;  /* 0x0000006102157220 */ /* 0x000fe40000410000 */
[----:B------:R-:W-:Y:S02]  /*13e90*/  @P0 FMUL.FTZ R4, R4, c[0x0][0x2d0] ;  /* 0x0000b40004040a20 */ /* 0x000fe40000410000 */
[----:B------:R-:W-:-:S02]  /*13ea0*/  FMUL.FTZ R72, R2, R76 ;  /* 0x0000004c02487220 */ /* 0x000fc40000410000 */
[C---:B--2---:R-:W-:Y:S02]  /*13eb0*/  FMUL.FTZ R88, R0.reuse, R122 ;  /* 0x0000007a00587220 */ /* 0x044fe40000410000 */
[C---:B------:R-:W-:Y:S02]  /*13ec0*/  FMUL.FTZ R89, R0.reuse, R123 ;  /* 0x0000007b00597220 */ /* 0x040fe40000410000 */
[C---:B------:R-:W-:Y:S02]  /*13ed0*/  FMUL.FTZ R122, R0.reuse, R38 ;  /* 0x00000026007a7220 */ /* 0x040fe40000410000 */
[----:B------:R-:W-:Y:S02]  /*13ee0*/  FMUL.FTZ R123, R0, R39 ;  /* 0x00000027007b7220 */ /* 0x000fe40000410000 */
[----:B---3--:R-:W-:Y:S02]  /*13ef0*/  @P0 FMUL.FTZ R3, R3, 0.69314718246459960938 ;  /* 0x3f31721803030820 */ /* 0x008fe40000410000 */
        /* <DEDUP_REMOVED lines=58> */
[----:B------:R-:W-:Y:S02]  /*142a0*/  @P0 FFMA.FTZ R15, R4, R16, R3 ;  /* 0x00000010040f0223 */ /* 0x000fe40000010003 */
        /* <DEDUP_REMOVED lines=19> */
[----:B------:R-:W-:Y:S02]  /*143e0*/  FMUL.FTZ R65, R2, R65 ;  /* 0x0000004102417220 */ /* 0x000fe40000410000 */
.L_x_210:
[----:B------:R-:W2:Y:S01]  /*143f0*/  S2R R2, SR_TID.X ;  /* 0x0000000000027919 */ /* 0x000ea20000002100 */
[----:B------:R-:W-:Y:S01]  /*14400*/  BSSY B0, `(.L_x_278) ;  /* 0x0000010000007945 */ /* 0x000fe20003800000 */
[----:B--2---:R-:W-:-:S13]  /*14410*/  LOP3.LUT P0, RZ, R2, 0xff, RZ, 0xc0, !PT ;  /* 0x000000ff02ff7812 */ /* 0x004fda000780c0ff */
[----:B------:R-:W-:Y:S05]  /*14420*/  @P0 BRA `(.L_x_279) ;  /* 0x000000d000000947 */ /* 0x000fea0003800000 */
[----:B------:R-:W2:Y:S01]  /*14430*/  S2R R2, SR_LANEID ;  /* 0x0000000000027919 */ /* 0x000ea20000000000 */
[----:B------:R-:W-:Y:S01]  /*14440*/  VOTEU.ANY UR4, UPT, PT ;  /* 0x0000000000047886 */ /* 0x000fe200038e0100 */
[----:B------:R-:W-:Y:S01]  /*14450*/  IMAD.MOV.U32 R4, RZ, RZ, c[0x0][0x560] ;  /* 0x00015800ff047624 */ /* 0x000fe200078e00ff */
[----:B------:R-:W2:Y:S01]  /*14460*/  FLO.U32 R3, UR4 ;  /* 0x0000000400037d00 */ /* 0x000ea200080e0000 */
[----:B------:R-:W-:Y:S01]  /*14470*/  IMAD.MOV.U32 R5, RZ, RZ, c[0x0][0x564] ;  /* 0x00015900ff057624 */ /* 0x000fe200078e00ff */
[----:B--2---:R-:W-:-:S06]  /*14480*/  ISETP.EQ.U32.AND P0, PT, R3, R2, PT ;  /* 0x000000020300720c */ /* 0x004fcc0003f02070 */
[----:B------:R-:W2:Y:S07]  /*14490*/  POPC R2, UR4 ;  /* 0x0000000400027d09 */ /* 0x000eae0008000000 */
[----:B--2---:R2:W3:Y:S04]  /*144a0*/  @P0 ATOMG.E.ADD.STRONG.GPU PT, R2, [R4.64], R2 ;  /* 0x00000002040209a8 */ /* 0x0044e800081ee1ca */
[----:B--2---:R-:W2:Y:S04]  /*144b0*/  S2R R4, SR_LTMASK ;  /* 0x0000000000047919 */ /* 0x004ea80000003900 */
[----:B---3--:R2:W3:Y:S02]  /*144c0*/  SHFL.IDX PT, R3, R2, R3, 0x1f ;  /* 0x00001f0302037589 */ /* 0x0084e400000e0000 */
[----:B--2---:R-:W-:-:S06]  /*144d0*/  LOP3.LUT R2, R4, UR4, RZ, 0xc0, !PT ;  /* 0x0000000404027c12 */ /* 0x004fcc000f8ec0ff */
[----:B------:R-:W3:Y:S02]  /*144e0*/  POPC R2, R2 ;  /* 0x0000000200027309 */ /* 0x000ee40000000000 */
[----:B---3--:R-:W-:-:S06]  /*144f0*/  IADD3 R236, R3, c[0x0][0xc], R2 ;  /* 0x0000030003ec7a10 */ /* 0x008fcc0007ffe002 */
.L_x_279:
[----:B------:R-:W-:Y:S05]  /*14500*/  BSYNC B0 ;  /* 0x0000000000007941 */ /* 0x000fea0003800000 */
.L_x_278:
[----:B------:R-:W-:Y:S01]  /*14510*/  PRMT R0, R0, 0x9910, RZ ;  /* 0x0000991000007816 */ /* 0x000fe200000000ff */
[----:B------:R-:W-:Y:S01]  /*14520*/  BSSY B1, `(.L_x_280) ;  /* 0x0000381000017945 */ /* 0x000fe20003800000 */
[----:B------:R-:W-:Y:S02]  /*14530*/  IMAD.MOV.U32 R29, RZ, RZ, R236 ;  /* 0x000000ffff1d7224 */ /* 0x000fe400078e00ec */
[----:B------:R-:W-:-:S13]  /*14540*/  ISETP.NE.AND P0, PT, R0, RZ, PT ;  /* 0x000000ff0000720c */ /* 0x000fda0003f05270 */
[----:B------:R-:W-:Y:S05]  /*14550*/  @!P0 BRA `(.L_x_281) ;  /* 0x00002bf000008947 */ /* 0x000fea0003800000 */
[----:B------:R-:W2:Y:S04]  /*14560*/  LDL R6, [R1+0xc] ;  /* 0x00000c0001067983 */ /* 0x000ea80000100800 */
[----:B------:R-:W3:Y:S04]  /*14570*/  LDL R5, [R1+0x4] ;  /* 0x0000040001057983 */ /* 0x000ee80000100800 */
[----:B------:R-:W4:Y:S04]  /*14580*/  LDL R4, [R1+0x8] ;  /* 0x0000080001047983 */ /* 0x000f280000100800 */
[----:B------:R-:W3:Y:S01]  /*14590*/  LDL R3, [R1] ;  /* 0x0000000001037983 */ /* 0x000ee20000100800 */
[----:B------:R-:W-:Y:S01]  /*145a0*/  WARPSYNC 0xffffffff ;  /* 0xffffffff00007948 */ /* 0x000fe20003800000 */
[----:B------:R-:W-:Y:S01]  /*145b0*/  F2FP.PACK_AB R2, R23, R22 ;  /* 0x000000161702723e */ /* 0x000fe200000000ff */
[----:B------:R-:W-:Y:S01]  /*145c0*/  IMAD.MOV.U32 R14, RZ, RZ, c[0x0][0x388] ;  /* 0x0000e200ff0e7624 */ /* 0x000fe200078e00ff */
[----:B------:R-:W-:Y:S01]  /*145d0*/  BAR.SYNC.DEFER_BLOCKING 0x1, 0x100 ;  /* 0x0044000000007b1d */ /* 0x000fe20000010000 */
[----:B------:R-:W-:-:S02]  /*145e0*/  F2FP.PACK_AB R0, R93, R92 ;  /* 0x0000005c5d00723e */ /* 0x000fc400000000ff */
[----:B------:R-:W-:-:S04]  /*145f0*/  ISETP.NE.U32.AND P0, PT, RZ, c[0x0][0x508], PT ;  /* 0x00014200ff007a0c */ /* 0x000fc80003f05070 */
[----:B------:R-:W-:Y:S01]  /*14600*/  ISETP.NE.AND.EX P1, PT, RZ, c[0x0][0x50c], PT, P0 ;  /* 0x00014300ff007a0c */ /* 0x000fe20003f25300 */
[----:B------:R1:W-:Y:S04]  /*14610*/  STS [R248], R2 ;  /* 0x00000002f8007388 */ /* 0x0003e80000000800 */
[----:B------:R1:W-:Y:S02]  /*14620*/  STS [R248+0x400], R0 ;  /* 0x00040000f8007388 */ /* 0x0003e40000000800 */
[----:B-1----:R-:W-:Y:S02]  /*14630*/  F2FP.PACK_AB R2, R25, R24 ;  /* 0x000000181902723e */ /* 0x002fe400000000ff */
[----:B------:R-:W-:-:S03]  /*14640*/  F2FP.PACK_AB R0, R85, R84 ;  /* 0x000000545500723e */ /* 0x000fc600000000ff */
        /* <DEDUP_REMOVED lines=11> */
[----:B------:R-:W-:Y:S02]  /*14700*/  F2FP.PACK_AB R0, R89, R88 ;  /* 0x000000585900723e */ /* 0x000fe400000000ff */
[----:B------:R-:W-:-:S04]  /*14710*/  ISETP.NE.U32.AND P2, PT, RZ, c[0x0][0x500], PT ;  /* 0x00014000ff007a0c */ /* 0x000fc80003f45070 */
[----:B------:R-:W-:Y:S01]  /*14720*/  ISETP.NE.AND.EX P2, PT, RZ, c[0x0][0x504], PT, P2 ;  /* 0x00014100ff007a0c */ /* 0x000fe20003f45320 */
[----:B--2---:R1:W-:Y:S04]  /*14730*/  STS [R6], R2 ;  /* 0x0000000206007388 */ /* 0x0043e80000000800 */
[----:B------:R2:W-:Y:S01]  /*14740*/  STS [R6+0x400], R0 ;  /* 0x0004000006007388 */ /* 0x0005e20000000800 */
[----:B-1----:R-:W-:Y:S02]  /*14750*/  F2FP.PACK_AB R2, R35, R34 ;  /* 0x000000222302723e */ /* 0x002fe400000000ff */
[----:B--2---:R-:W-:-:S03]  /*14760*/  F2FP.PACK_AB R0, R119, R118 ;  /* 0x000000767700723e */ /* 0x004fc600000000ff */
[----:B---3--:R1:W-:Y:S04]  /*14770*/  STS [R5], R2 ;  /* 0x0000000205007388 */ /* 0x0083e80000000800 */
[----:B------:R2:W-:Y:S01]  /*14780*/  STS [R5+0x400], R0 ;  /* 0x0004000005007388 */ /* 0x0005e20000000800 */
[----:B-1----:R-:W-:Y:S02]  /*14790*/  F2FP.PACK_AB R2, R103, R102 ;  /* 0x000000666702723e */ /* 0x002fe400000000ff */
[----:B--2---:R-:W-:-:S03]  /*147a0*/  F2FP.PACK_AB R0, R115, R114 ;  /* 0x000000727300723e */ /* 0x004fc600000000ff */
[----:B----4-:R1:W-:Y:S04]  /*147b0*/  STS [R4], R2 ;  /* 0x0000000204007388 */ /* 0x0103e80000000800 */
[----:B------:R2:W-:Y:S01]  /*147c0*/  STS [R4+0x400], R0 ;  /* 0x0004000004007388 */ /* 0x0005e20000000800 */
[----:B-1----:R-:W-:Y:S02]  /*147d0*/  F2FP.PACK_AB R2, R109, R108 ;  /* 0x0000006c6d02723e */ /* 0x002fe400000000ff */
[----:B--2---:R-:W-:-:S03]  /*147e0*/  F2FP.PACK_AB R0, R97, R96 ;  /* 0x000000606100723e */ /* 0x004fc600000000ff */
[----:B------:R1:W-:Y:S04]  /*147f0*/  STS [R3], R2 ;  /* 0x0000000203007388 */ /* 0x0003e80000000800 */
[----:B------:R2:W-:Y:S01]  /*14800*/  STS [R3+0x400], R0 ;  /* 0x0004000003007388 */ /* 0x0005e20000000800 */
[----:B-1----:R-:W-:Y:S02]  /*14810*/  F2FP.PACK_AB R2, R37, R36 ;  /* 0x000000242502723e */ /* 0x002fe400000000ff */
[----:B--2---:R-:W-:-:S03]  /*14820*/  F2FP.PACK_AB R0, R123, R122 ;  /* 0x0000007a7b00723e */ /* 0x004fc600000000ff */
[----:B------:R1:W-:Y:S04]  /*14830*/  STS [R248+0x4000], R2 ;  /* 0x00400002f8007388 */ /* 0x0003e80000000800 */
        /* <DEDUP_REMOVED lines=60> */
[----:B------:R2:W-:Y:S04]  /*14c00*/  STS [R3+0x8400], R0 ;  /* 0x0084000003007388 */ /* 0x0005e80000000800 */
[----:B------:R-:W-:Y:S01]  /*14c10*/  BAR.SYNC.DEFER_BLOCKING 0x1, 0x100 ;  /* 0x0044000000007b1d */ /* 0x000fe20000010000 */
[----:B-1----:R-:W-:-:S04]  /*14c20*/  @P1 IADD3 R2, P0, R240, c[0x0][0x508], RZ ;  /* 0x00014200f0021a10 */ /* 0x002fc80007f1e0ff */
[----:B--2---:R-:W-:Y:S02]  /*14c30*/  @P1 IADD3.X R3, R241, c[0x0][0x50c], RZ, P0, !PT ;  /* 0x00014300f1031a10 */ /* 0x004fe400007fe4ff */
[----:B------:R-:W-:-:S03]  /*14c40*/  IADD3 R4, P0, R240, c[0x0][0x500], RZ ;  /* 0x00014000f0047a10 */ /* 0x000fc60007f1e0ff */
[----:B------:R1:W5:Y:S01]  /*14c50*/  @P1 LDG.E R14, [R2.64] ;  /* 0x0000000a020e1981 */ /* 0x000362000c1e1900 */
[----:B------:R-:W-:Y:S01]  /*14c60*/  IADD3.X R5, R241, c[0x0][0x504], RZ, P0, !PT ;  /* 0x00014100f1057a10 */ /* 0x000fe200007fe4ff */
[----:B-1----:R-:W-:-:S06]  /*14c70*/  IMAD.MOV.U32 R2, RZ, RZ, RZ ;  /* 0x000000ffff027224 */ /* 0x002fcc00078e00ff */
[----:B------:R1:W5:Y:S01]  /*14c80*/  @P2 LDG.E R2, [R4.64] ;  /* 0x0000000a04022981 */ /* 0x000362000c1e1900 */
[----:B------:R-:W-:-:S04]  /*14c90*/  ISETP.NE.AND P0, PT, R244, RZ, PT ;  /* 0x000000fff400720c */ /* 0x000fc80003f05270 */
[----:B------:R-:W-:Y:S01]  /*14ca0*/  SEL R0, R244, c[0x0][0x3d4], P0 ;  /* 0x0000f500f4007a07 */ /* 0x000fe20000000000 */
[----:B------:R-:W-:Y:S05]  /*14cb0*/  @P1 BRA `(.L_x_282) ;  /* 0x0000004000001947 */ /* 0x000fea0003800000 */
[----:B------:R-:W-:Y:S05]  /*14cc0*/  @!P2 BRA `(.L_x_282) ;  /* 0x000000300000a947 */ /* 0x000fea0003800000 */
[----:B-----5:R2:W3:Y:S04]  /*14cd0*/  LDG.E R14, [R4.64] ;  /* 0x0000000a040e7981 */ /* 0x0204e8000c1e1900 */
[----:B-12---:R-:W3:Y:S02]  /*14ce0*/  LDG.E R4, [R4.64+0x4] ;  /* 0x0000040a04047981 */ /* 0x006ee4000c1e1900 */
[----:B---3--:R-:W-:Y:S02]  /*14cf0*/  IADD3 R14, -R14, R4, RZ ;  /* 0x000000040e0e7210 */ /* 0x008fe40007ffe1ff */
.L_x_282:
[----:B------:R-:W2:Y:S01]  /*14d00*/  LDL R19, [R1+0x58] ;  /* 0x0000580001137983 */ /* 0x000ea20000100800 */
[----:B------:R-:W-:Y:S01]  /*14d10*/  IMAD.MOV.U32 R13, RZ, RZ, 0x368 ;  /* 0x00000368ff0d7424 */ /* 0x000fe200078e00ff */
[----:B------:R-:W-:Y:S02]  /*14d20*/  ISETP.GT.AND P2, PT, R0, 0x1, PT ;  /* 0x000000010000780c */ /* 0x000fe40003f44270 */
[----:B------:R-:W-:-:S02]  /*14d30*/  ISETP.NE.U32.AND P0, PT, RZ, c[0x0][0x500], PT ;  /* 0x00014000ff007a0c */ /* 0x000fc40003f05070 */
[----:B------:R-:W-:Y:S02]  /*14d40*/  SEL R13, R13, 0x328, P2 ;  /* 0x000003280d0d7807 */ /* 0x000fe40001000000 */
[----:B------:R-:W-:Y:S02]  /*14d50*/  ISETP.NE.AND.EX P0, PT, RZ, c[0x0][0x504], PT, P0 ;  /* 0x00014100ff007a0c */ /* 0x000fe40003f05300 */
[----:B------:R-:W3:Y:S01]  /*14d60*/  LDC.64 R6, c[0x0][R13+0x170] ;  /* 0x00005c000d067b82 */ /* 0x000ee20000000a00 */
[----:B-1----:R-:W-:Y:S02]  /*14d70*/  LOP3.LUT R5, R238, 0xffff, RZ, 0xc0, !PT ;  /* 0x0000ffffee057812 */ /* 0x002fe400078ec0ff */
[----:B------:R-:W-:Y:S02]  /*14d80*/  SEL R0, R242, RZ, !P0 ;  /* 0x000000fff2007207 */ /* 0x000fe40004000000 */
[----:B------:R-:W-:-:S03]  /*14d90*/  SEL R4, R243, RZ, !P0 ;  /* 0x000000fff3047207 */ /* 0x000fc60004000000 */
[----:B------:R-:W1:Y:S08]  /*14da0*/  LDC.64 R10, c[0x0][R13+0x168] ;  /* 0x00005a000d0a7b82 */ /* 0x000e700000000a00 */
[----:B------:R-:W4:Y:S01]  /*14db0*/  LDC.64 R16, c[0x0][R13+0x178] ;  /* 0x00005e000d107b82 */ /* 0x000f220000000a00 */
[----:B---3--:R-:W-:-:S04]  /*14dc0*/  IMAD R3, R7, R0, RZ ;  /* 0x0000000007037224 */ /* 0x008fc800078e02ff */
[C---:B------:R-:W-:Y:S02]  /*14dd0*/  IMAD R4, R6.reuse, R4, R3 ;  /* 0x0000000406047224 */ /* 0x040fe400078e0203 */
[----:B------:R-:W-:-:S04]  /*14de0*/  IMAD.WIDE.U32 R6, R6, R0, RZ ;  /* 0x0000000006067225 */ /* 0x000fc800078e00ff */
[----:B-1----:R-:W-:-:S04]  /*14df0*/  IMAD.WIDE.U32 R8, R10, R5, RZ ;  /* 0x000000050a087225 */ /* 0x002fc800078e00ff */
[----:B------:R-:W-:Y:S01]  /*14e00*/  IMAD.IADD R4, R7, 0x1, R4 ;  /* 0x0000000107047824 */ /* 0x000fe200078e0204 */
[--C-:B-----5:R-:W-:Y:S01]  /*14e10*/  IADD3 R12, P1, P0, R6, R8, R2.reuse ;  /* 0x00000008060c7210 */ /* 0x120fe2000783e002 */
[----:B------:R-:W-:Y:S01]  /*14e20*/  IMAD R3, R11, R5, RZ ;  /* 0x000000050b037224 */ /* 0x000fe200078e02ff */
[----:B------:R-:W-:Y:S02]  /*14e30*/  SEL R6, R245, RZ, P2 ;  /* 0x000000fff5067207 */ /* 0x000fe40001000000 */
[----:B------:R-:W-:Y:S01]  /*14e40*/  SHF.R.S32.HI R8, RZ, 0x1f, R2 ;  /* 0x0000001fff087819 */ /* 0x000fe20000011402 */
[----:B------:R-:W-:Y:S02]  /*14e50*/  IMAD.IADD R9, R9, 0x1, R3 ;  /* 0x0000000109097824 */ /* 0x000fe400078e0203 */
[-C--:B----4-:R-:W-:Y:S02]  /*14e60*/  IMAD R10, R17, R6.reuse, RZ ;  /* 0x00000006110a7224 */ /* 0x090fe400078e02ff */
[----:B------:R-:W-:Y:S01]  /*14e70*/  IMAD.WIDE.U32 R6, R16, R6, RZ ;  /* 0x0000000610067225 */ /* 0x000fe200078e00ff */
[----:B------:R-:W-:Y:S01]  /*14e80*/  IADD3.X R11, R4, R9, R8, P1, P0 ;  /* 0x00000009040b7210 */ /* 0x000fe20000fe0408 */
[----:B------:R-:W3:Y:S02]  /*14e90*/  LDL R16, [R1+0x54] ;  /* 0x0000540001107983 */ /* 0x000ee40000100800 */
[----:B------:R-:W-:-:S05]  /*14ea0*/  IMAD.MOV.U32 R3, RZ, RZ, c[0x0][0x4e8] ;  /* 0x00013a00ff037624 */ /* 0x000fca00078e00ff */
[----:B------:R-:W-:Y:S01]  /*14eb0*/  ISETP.NE.AND P3, PT, R3, 0x1, PT ;  /* 0x000000010300780c */ /* 0x000fe20003f65270 */
[----:B------:R-:W-:Y:S01]  /*14ec0*/  IMAD.IADD R10, R7, 0x1, R10 ;  /* 0x00000001070a7824 */ /* 0x000fe200078e020a */
[----:B------:R-:W1:Y:S01]  /*14ed0*/  S2R R28, SR_TID.X ;  /* 0x00000000001c7919 */ /* 0x000e620000002100 */
[----:B--2---:R-:W-:-:S10]  /*14ee0*/  IMAD R3, R237, 0x80, R19 ;  /* 0x00000080ed037824 */ /* 0x004fd400078e0213 */
[----:B------:R-:W-:-:S04]  /*14ef0*/  @P3 IMAD.HI.U32 R9, R3, c[0x0][0x4ec], RZ ;  /* 0x00013b0003093a27 */ /* 0x000fc800078e00ff */
[----:B------:R-:W-:Y:S01]  /*14f00*/  IMAD.MOV.U32 R4, RZ, RZ, R3 ;  /* 0x000000ffff047224 */ /* 0x000fe200078e0003 */
[----:B------:R-:W-:-:S04]  /*14f10*/  @P3 SHF.R.U32.HI R4, RZ, c[0x0][0x4f0], R9 ;  /* 0x00013c00ff043a19 */ /* 0x000fc80000011609 */
[----:B------:R-:W-:Y:S02]  /*14f20*/  IADD3 R6, P1, P0, R4, R12, R6 ;  /* 0x0000000c04067210 */ /* 0x000fe4000783e006 */
[----:B------:R-:W-:-:S04]  /*14f30*/  SHF.R.S32.HI R7, RZ, 0x1f, R4 ;  /* 0x0000001fff077819 */ /* 0x000fc80000011404 */
[----:B------:R-:W-:Y:S02]  /*14f40*/  IADD3.X R7, R7, R11, R10, P1, P0 ;  /* 0x0000000b07077210 */ /* 0x000fe40000fe040a */
[----:B------:R-:W2:Y:S01]  /*14f50*/  LDC.64 R10, c[0x0][R13+0x160] ;  /* 0x000058000d0a7b82 */ /* 0x000ea20000000a00 */
[----:B------:R-:W-:-:S04]  /*14f60*/  IMAD.MOV R4, RZ, RZ, -R4 ;  /* 0x000000ffff047224 */ /* 0x000fc800078e0a04 */
[----:B------:R-:W-:-:S05]  /*14f70*/  IMAD R4, R4, c[0x0][0x4e8], R3 ;  /* 0x00013a0004047a24 */ /* 0x000fca00078e0203 */
[----:B------:R-:W-:Y:S02]  /*14f80*/  SHF.R.S32.HI R9, RZ, 0x1f, R4 ;  /* 0x0000001fff097819 */ /* 0x000fe40000011404 */
[----:B-1----:R-:W-:-:S04]  /*14f90*/  SHF.R.S32.HI R19, RZ, 0x1f, R28 ;  /* 0x0000001fff137819 */ /* 0x002fc8000001141c */
[----:B------:R-:W-:-:S04]  /*14fa0*/  LEA.HI R19, R19, R28, RZ, 0x5 ;  /* 0x0000001c13137211 */ /* 0x000fc800078f28ff */
[----:B------:R-:W-:Y:S01]  /*14fb0*/  LOP3.LUT R19, R19, 0xffffffe0, RZ, 0xc0, !PT ;  /* 0xffffffe013137812 */ /* 0x000fe200078ec0ff */
[----:B--2---:R-:W-:-:S04]  /*14fc0*/  IMAD.WIDE.U32 R6, R10, R4, R6 ;  /* 0x000000040a067225 */ /* 0x004fc800078e0006 */
[----:B------:R-:W-:-:S04]  /*14fd0*/  IMAD R4, R11, R4, RZ ;  /* 0x000000040b047224 */ /* 0x000fc800078e02ff */
[----:B------:R-:W-:Y:S02]  /*14fe0*/  IMAD R4, R10, R9, R4 ;  /* 0x000000090a047224 */ /* 0x000fe400078e0204 */
[----:B------:R-:W-:Y:S02]  /*14ff0*/  IMAD.MOV.U32 R10, RZ, RZ, c[0x0][0x4a8] ;  /* 0x00012a00ff0a7624 */ /* 0x000fe400078e00ff */
[----:B------:R-:W-:-:S03]  /*15000*/  IMAD.MOV.U32 R9, RZ, RZ, c[0x0][0x4ac] ;  /* 0x00012b00ff097624 */ /* 0x000fc600078e00ff */
[----:B------:R-:W-:Y:S01]  /*15010*/  SEL R10, R10, c[0x0][0x450], P2 ;  /* 0x000114000a0a7a07 */ /* 0x000fe20001000000 */
[----:B------:R-:W-:Y:S01]  /*15020*/  IMAD.IADD R4, R7, 0x1, R4 ;  /* 0x0000000107047824 */ /* 0x000fe200078e0204 */
[----:B------:R-:W-:Y:S02]  /*15030*/  SEL R9, R9, c[0x0][0x454], P2 ;  /* 0x0001150009097a07 */ /* 0x000fe40001000000 */
[----:B------:R-:W-:-:S04]  /*15040*/  LEA R10, P0, R6, R10, 0x2 ;  /* 0x0000000a060a7211 */ /* 0x000fc800078010ff */
[----:B------:R-:W-:Y:S01]  /*15050*/  LEA.HI.X R6, R6, R9, R4, 0x2, P0 ;  /* 0x0000000906067211 */ /* 0x000fe200000f1404 */
[----:B------:R-:W-:Y:S01]  /*15060*/  SHFL.IDX PT, R12, R10, RZ, 0x1c1f ;  /* 0x001c1fff0a0c7589 */ /* 0x000fe200000e0000 */
[----:B------:R-:W-:-:S03]  /*15070*/  IMAD.IADD R19, R28, 0x1, -R19 ;  /* 0x000000011c137824 */ /* 0x000fc600078e0a13 */
[----:B------:R-:W1:Y:S01]  /*15080*/  SHFL.IDX PT, R13, R6, RZ, 0x1c1f ;  /* 0x001c1fff060d7589 */ /* 0x000e6200000e0000 */
[----:B------:R-:W-:-:S03]  /*15090*/  IMAD R4, R14, c[0x0][0x4e8], RZ ;  /* 0x00013a000e047a24 */ /* 0x000fc600078e02ff */
[----:B------:R-:W-:Y:S01]  /*150a0*/  SHFL.IDX PT, R10, R10, 0x1, 0x1c1f ;  /* 0x003c1f000a0a7f89 */ /* 0x000fe200000e0000 */
[----:B------:R-:W-:-:S03]  /*150b0*/  LOP3.LUT P0, RZ, R19, 0x3, RZ, 0xc0, !PT ;  /* 0x0000000313ff7812 */ /* 0x000fc6000780c0ff */
[----:B------:R3:W2:Y:S02]  /*150c0*/  SHFL.IDX PT, R11, R6, 0x1, 0x1c1f ;  /* 0x003c1f00060b7f89 */ /* 0x0006a400000e0000 */
[----:B---3--:R-:W-:-:S05]  /*150d0*/  IMAD R6, R237, 0x80, R16 ;  /* 0x00000080ed067824 */ /* 0x008fca00078e0210 */
[C---:B------:R-:W-:Y:S02]  /*150e0*/  IADD3 R7, R6.reuse, 0x8, RZ ;  /* 0x0000000806077810 */ /* 0x040fe40007ffe0ff */
[-C--:B------:R-:W-:Y:S02]  /*150f0*/  ISETP.GE.OR P1, PT, R6, R4.reuse, P0 ;  /* 0x000000040600720c */ /* 0x080fe40000726670 */
[----:B------:R-:W-:-:S11]  /*15100*/  ISETP.GE.OR P0, PT, R7, R4, P0 ;  /* 0x000000040700720c */ /* 0x000fd60000706670 */
[----:B-1----:R1:W-:Y:S01]  /*15110*/  @!P1 ST.E [R12.64], R18 ;  /* 0x000000120c009985 */ /* 0x0023e2000c10190a */
[----:B------:R-:W-:-:S03]  /*15120*/  ISETP.GE.AND P1, PT, R7, R4, PT ;  /* 0x000000040700720c */ /* 0x000fc60003f26270 */
[----:B--2---:R2:W-:Y:S01]  /*15130*/  @!P0 ST.E [R10.64], R15 ;  /* 0x0000000f0a008985 */ /* 0x0045e2000c10190a */
[----:B------:R-:W-:Y:S02]  /*15140*/  ISETP.GE.AND P0, PT, R6, R4, PT ;  /* 0x000000040600720c */ /* 0x000fe40003f06270 */
[----:B-1----:R-:W-:Y:S01]  /*15150*/  P2R R13, PR, RZ, 0x2 ;  /* 0x00000002ff0d7803 */ /* 0x002fe20000000000 */
[----:B------:R-:W-:Y:S05]  /*15160*/  @P2 BRA `(.L_x_283) ;  /* 0x000007c000002947 */ /* 0x000fea0003800000 */
[----:B------:R-:W-:Y:S01]  /*15170*/  IMAD R8, R8, c[0x0][0x3a0], RZ ;  /* 0x0000e80008087a24 */ /* 0x000fe200078e02ff */
[----:B------:R-:W-:Y:S01]  /*15180*/  SHF.R.S32.HI R9, RZ, 0x1f, R0 ;  /* 0x0000001fff097819 */ /* 0x000fe20000011400 */
[C---:B------:R-:W-:Y:S01]  /*15190*/  IMAD.WIDE.U32 R6, R2.reuse, c[0x0][0x3a0], RZ ;  /* 0x0000e80002067a25 */ /* 0x040fe200078e00ff */
[----:B------:R1:W3:Y:S03]  /*151a0*/  LDS.128 R24, [R191+0x80] ;  /* 0x00008000bf187984 */ /* 0x0002e60000000c00 */
[----:B------:R-:W-:Y:S01]  /*151b0*/  IMAD R2, R2, c[0x0][0x3a4], R8 ;  /* 0x0000e90002027a24 */ /* 0x000fe200078e0208 */
[----:B------:R-:W-:Y:S01]  /*151c0*/  LEA R8, R237, R213, 0x7 ;  /* 0x000000d5ed087211 */ /* 0x000fe200078e38ff */
[----:B------:R1:W4:Y:S03]  /*151d0*/  LDS.128 R40, [R191+0x1080] ;  /* 0x00108000bf287984 */ /* 0x0003260000000c00 */
[----:B------:R-:W-:Y:S01]  /*151e0*/  IADD3 R3, R7, R2, RZ ;  /* 0x0000000207037210 */ /* 0x000fe20007ffe0ff */
[----:B------:R1:W2:Y:S01]  /*151f0*/  LDS.128 R52, [R191+0x2080] ;  /* 0x00208000bf347984 */ /* 0x0002a20000000c00 */
[----:B------:R-:W-:-:S03]  /*15200*/  MOV R2, R6 ;  /* 0x0000000600027202 */ /* 0x000fc60000000f00 */
[----:B------:R1:W1:Y:S02]  /*15210*/  LDS.128 R60, [R191+0x3080] ;  /* 0x00308000bf3c7984 */ /* 0x0002640000000c00 */
[----:B------:R-:W-:Y:S01]  /*15220*/  IMAD.WIDE.U32 R6, R5, c[0x0][0x3e8], R2 ;  /* 0x0000fa0005067a25 */ /* 0x000fe200078e0002 */
[----:B------:R-:W-:Y:S01]  /*15230*/  MOV R2, R8 ;  /* 0x0000000800027202 */ /* 0x000fe20000000f00 */
[----:B------:R1:W1:Y:S02]  /*15240*/  LDS.128 R20, [R191+0x4080] ;  /* 0x00408000bf147984 */ /* 0x0002640000000c00 */
[----:B------:R-:W-:Y:S02]  /*15250*/  IMAD R3, R9, c[0x0][0x3f0], RZ ;  /* 0x0000fc0009037a24 */ /* 0x000fe400078e02ff */
[----:B------:R-:W-:Y:S01]  /*15260*/  @P3 IMAD.HI.U32 R9, R8, c[0x0][0x4ec], RZ ;  /* 0x00013b0008093a27 */ /* 0x000fe200078e00ff */
[----:B------:R1:W1:Y:S03]  /*15270*/  LDS.128 R36, [R191+0x5080] ;  /* 0x00508000bf247984 */ /* 0x0002660000000c00 */
[----:B------:R-:W-:Y:S01]  /*15280*/  IMAD R7, R5, c[0x0][0x3ec], R7 ;  /* 0x0000fb0005077a24 */ /* 0x000fe200078e0207 */
[----:B------:R1:W1:Y:S01]  /*15290*/  LDS.128 R48, [R191+0x6080] ;  /* 0x00608000bf307984 */ /* 0x0002620000000c00 */
[----:B------:R-:W-:Y:S01]  /*152a0*/  @P3 SHF.R.U32.HI R2, RZ, c[0x0][0x4f0], R9 ;  /* 0x00013c00ff023a19 */ /* 0x000fe20000011609 */
[----:B------:R-:W-:-:S02]  /*152b0*/  IMAD R5, R0, c[0x0][0x3f4], R3 ;  /* 0x0000fd0000057a24 */ /* 0x000fc400078e0203 */
[----:B------:R1:W1:Y:S01]  /*152c0*/  LDS.128 R56, [R191+0x7080] ;  /* 0x00708000bf387984 */ /* 0x0002620000000c00 */
[----:B------:R-:W-:Y:S01]  /*152d0*/  IMAD.WIDE.U32 R6, R0, c[0x0][0x3f0], R6 ;  /* 0x0000fc0000067a25 */ /* 0x000fe200078e0006 */
[----:B------:R-:W-:Y:S02]  /*152e0*/  SHF.R.S32.HI R3, RZ, 0x1f, R2 ;  /* 0x0000001fff037819 */ /* 0x000fe40000011402 */
[----:B------:R1:W1:Y:S01]  /*152f0*/  LDS.128 R16, [R191+0x8080] ;  /* 0x00808000bf107984 */ /* 0x0002620000000c00 */
[----:B------:R-:W-:Y:S02]  /*15300*/  IADD3 R0, -R2, RZ, RZ ;  /* 0x000000ff02007210 */ /* 0x000fe40007ffe1ff */
[----:B------:R-:W-:Y:S01]  /*15310*/  IADD3 R7, R7, R5, RZ ;  /* 0x0000000507077210 */ /* 0x000fe20007ffe0ff */
[----:B------:R1:W1:Y:S01]  /*15320*/  LDS.128 R32, [R191+0x9080] ;  /* 0x00908000bf207984 */ /* 0x0002620000000c00 */
[----:B------:R-:W-:Y:S02]  /*15330*/  IMAD R3, R3, c[0x0][0x3e0], RZ ;  /* 0x0000f80003037a24 */ /* 0x000fe400078e02ff */
[----:B------:R-:W-:Y:S01]  /*15340*/  IMAD R0, R0, c[0x0][0x4e8], R8 ;  /* 0x00013a0000007a24 */ /* 0x000fe200078e0208 */
[----:B------:R1:W1:Y:S01]  /*15350*/  LDS.128 R44, [R191+0xa080] ;  /* 0x00a08000bf2c7984 */ /* 0x0002620000000c00 */
[----:B------:R-:W-:-:S02]  /*15360*/  IMAD R8, R2, c[0x0][0x3e4], R3 ;  /* 0x0000f90002087a24 */ /* 0x000fc400078e0203 */
[----:B------:R-:W-:Y:S01]  /*15370*/  IMAD.WIDE.U32 R2, R2, c[0x0][0x3e0], R6 ;  /* 0x0000f80002027a25 */ /* 0x000fe200078e0006 */
[----:B------:R1:W1:Y:S01]  /*15380*/  LDS.128 R64, [R191+0xb080] ;  /* 0x00b08000bf407984 */ /* 0x0002620000000c00 */
[----:B------:R-:W-:-:S03]  /*15390*/  SHF.R.S32.HI R5, RZ, 0x1f, R0 ;  /* 0x0000001fff057819 */ /* 0x000fc60000011400 */
[----:B------:R-:W-:Y:S02]  /*153a0*/  IADD3 R3, R3, R8, RZ ;  /* 0x0000000803037210 */ /* 0x000fe40007ffe0ff */
[----:B------:R-:W-:-:S03]  /*153b0*/  IMAD R5, R5, c[0x0][0x3d8], RZ ;  /* 0x0000f60005057a24 */ /* 0x000fc600078e02ff */
[----:B------:R-:W-:-:S04]  /*153c0*/  IMAD.WIDE.U32 R2, R0, c[0x0][0x3d8], R2 ;  /* 0x0000f60000027a25 */ /* 0x000fc800078e0002 */
[----:B------:R-:W-:Y:S01]  /*153d0*/  IMAD R0, R0, c[0x0][0x3dc], R5 ;  /* 0x0000f70000007a24 */ /* 0x000fe200078e0205 */
[----:B------:R-:W-:Y:S02]  /*153e0*/  LEA R12, P0, R2, c[0x0][0x380], 0x1 ;  /* 0x0000e000020c7a11 */ /* 0x000fe400078008ff */
[----:B------:R-:W-:Y:S02]  /*153f0*/  LEA R5, R237, R246, 0x7 ;  /* 0x000000f6ed057211 */ /* 0x000fe400078e38ff */
[----:B------:R-:W-:-:S04]  /*15400*/  IADD3 R0, R3, R0, RZ ;  /* 0x0000000003007210 */ /* 0x000fc80007ffe0ff */
[----:B------:R-:W-:Y:S01]  /*15410*/  LEA.HI.X R6, R2, c[0x0][0x384], R0, 0x1, P0 ;  /* 0x0000e10002067a11 */ /* 0x000fe200000f0c00 */
[----:B------:R-:W-:Y:S05]  /*15420*/  BRA.DIV ~URZ, `(.L_x_284) ;  /* 0x000044127f007947 */ /* 0x000fea000b800000 */
[----:B--234-:R2:W3:Y:S02]  /*15430*/  SHFL.IDX PT, R7, R6, RZ, 0x181f ;  /* 0x00181fff06077589 */ /* 0x01c4e400000e0000 */
.L_x_355:
[----:B------:R-:W-:Y:S05]  /*15440*/  BRA.DIV ~URZ, `(.L_x_285) ;  /* 0x000044627f007947 */ /* 0x000fea000b800000 */
[----:B------:R4:W2:Y:S02]  /*15450*/  SHFL.IDX PT, R0, R12, RZ, 0x181f ;  /* 0x00181fff0c007589 */ /* 0x0008a400000e0000 */
.L_x_356:
[----:B------:R-:W-:Y:S01]  /*15460*/  ISETP.GE.AND P0, PT, R5, R4, PT ;  /* 0x000000040500720c */ /* 0x000fe20003f06270 */
[----:B------:R-:W-:-:S12]  /*15470*/  BSSY B0, `(.L_x_286) ;  /* 0x000000e000007945 */ /* 0x000fd80003800000 */
[----:B------:R-:W-:Y:S05]  /*15480*/  @P0 BRA `(.L_x_287) ;  /* 0x000000c000000947 */ /* 0x000fea0003800000 */
[----:B------:R-:W-:Y:S02]  /*15490*/  ISETP.GE.AND P2, PT, R210, c[0x0][0x3c8], PT ;  /* 0x0000f200d2007a0c */ /* 0x000fe40003f46270 */
[----:B------:R-:W-:Y:S02]  /*154a0*/  ISETP.GE.AND P1, PT, R207, c[0x0][0x3c8], PT ;  /* 0x0000f200cf007a0c */ /* 0x000fe40003f26270 */
[----:B------:R-:W-:-:S09]  /*154b0*/  ISETP.GE.AND P0, PT, R208, c[0x0][0x3c8], PT ;  /* 0x0000f200d0007a0c */ /* 0x000fd20003f06270 */
        /* <DEDUP_REMOVED lines=9> */
.L_x_287:
[----:B------:R-:W-:Y:S05]  /*15550*/  BSYNC B0 ;  /* 0x0000000000007941 */ /* 0x000fea0003800000 */
.L_x_286:
[----:B------:R-:W-:Y:S05]  /*15560*/  BRA.DIV ~URZ, `(.L_x_288) ;  /* 0x000043a27f007947 */ /* 0x000fea000b800000 */
[----:B---3--:R3:W4:Y:S04]  /*15570*/  SHFL.IDX PT, R7, R6, 0x1, 0x181f ;  /* 0x00381f0006077f89 */ /* 0x00872800000e0000 */
[----:B--2---:R3:W2:Y:S02]  /*15580*/  SHFL.IDX PT, R0, R12, 0x1, 0x181f ;  /* 0x00381f000c007f89 */ /* 0x0046a400000e0000 */
.L_x_357:
[----:B------:R-:W-:Y:S01]  /*15590*/  IADD3 R2, R5, 0x20, RZ ;  /* 0x0000002005027810 */ /* 0x000fe20007ffe0ff */
[----:B------:R-:W-:Y:S03]  /*155a0*/  BSSY B0, `(.L_x_289) ;  /* 0x000000f000007945 */ /* 0x000fe60003800000 */
[----:B------:R-:W-:-:S13]  /*155b0*/  ISETP.GE.AND P0, PT, R2, R4, PT ;  /* 0x000000040200720c */ /* 0x000fda0003f06270 */
[----:B------:R-:W-:Y:S05]  /*155c0*/  @P0 BRA `(.L_x_290) ;  /* 0x000000c000000947 */ /* 0x000fea0003800000 */
[----:B------:R-:W-:Y:S02]  /*155d0*/  ISETP.GE.AND P2, PT, R210, c[0x0][0x3c8], PT ;  /* 0x0000f200d2007a0c */ /* 0x000fe40003f46270 */
[----:B------:R-:W-:Y:S02]  /*155e0*/  ISETP.GE.AND P1, PT, R207, c[0x0][0x3c8], PT ;  /* 0x0000f200cf007a0c */ /* 0x000fe40003f26270 */
[----:B------:R-:W-:-:S09]  /*155f0*/  ISETP.GE.AND P0, PT, R208, c[0x0][0x3c8], PT ;  /* 0x0000f200d0007a0c */ /* 0x000fd20003f06270 */
        /* <DEDUP_REMOVED lines=9> */
.L_x_290:
[----:B------:R-:W-:Y:S05]  /*15690*/  BSYNC B0 ;  /* 0x0000000000007941 */ /* 0x000fea0003800000 */
.L_x_289:
[----:B------:R-:W-:Y:S05]  /*156a0*/  BRA.DIV ~URZ, `(.L_x_291) ;  /* 0x000043227f007947 */ /* 0x000fea000b800000 */
[----:B----4-:R4:W3:Y:S02]  /*156b0*/  SHFL.IDX PT, R7, R6, 0x2, 0x181f ;  /* 0x00581f0006077f89 */ /* 0x0108e400000e0000 */
.L_x_358:
[----:B------:R-:W-:Y:S05]  /*156c0*/  BRA.DIV ~URZ, `(.L_x_292) ;  /* 0x000043727f007947 */ /* 0x000fea000b800000 */
[----:B--2---:R2:W4:Y:S02]  /*156d0*/  SHFL.IDX PT, R0, R12, 0x2, 0x181f ;  /* 0x00581f000c007f89 */ /* 0x00452400000e0000 */
.L_x_359:
[----:B------:R-:W-:Y:S01]  /*156e0*/  IADD3 R2, R5, 0x40, RZ ;  /* 0x0000004005027810 */ /* 0x000fe20007ffe0ff */
[----:B------:R-:W-:Y:S03]  /*156f0*/  BSSY B0, `(.L_x_293) ;  /* 0x000000f000007945 */ /* 0x000fe60003800000 */
[----:B------:R-:W-:-:S13]  /*15700*/  ISETP.GE.AND P0, PT, R2, R4, PT ;  /* 0x000000040200720c */ /* 0x000fda0003f06270 */
[----:B------:R-:W-:Y:S05]  /*15710*/  @P0 BRA `(.L_x_294) ;  /* 0x000000c000000947 */ /* 0x000fea0003800000 */
[----:B------:R-:W-:Y:S02]  /*15720*/  ISETP.GE.AND P2, PT, R210, c[0x0][0x3c8], PT ;  /* 0x0000f200d2007a0c */ /* 0x000fe40003f46270 */
[----:B------:R-:W-:Y:S02]  /*15730*/  ISETP.GE.AND P1, PT, R207, c[0x0][0x3c8], PT ;  /* 0x0000f200cf007a0c */ /* 0x000fe40003f26270 */
[----:B------:R-:W-:-:S09]  /*15740*/  ISETP.GE.AND P0, PT, R208, c[0x0][0x3c8], PT ;  /* 0x0000f200d0007a0c */ /* 0x000fd20003f06270 */
        /* <DEDUP_REMOVED lines=9> */
.L_x_294:
[----:B------:R-:W-:Y:S05]  /*157e0*/  BSYNC B0 ;  /* 0x0000000000007941 */ /* 0x000fea0003800000 */
.L_x_293:
[----:B------:R-:W-:Y:S05]  /*157f0*/  BRA.DIV ~URZ, `(.L_x_295) ;  /* 0x000042a27f007947 */ /* 0x000fea000b800000 */
[----:B---34-:R-:W3:Y:S04]  /*15800*/  SHFL.IDX PT, R6, R6, 0x3, 0x181f ;  /* 0x00781f0006067f89 */ /* 0x018ee800000e0000 */
[----:B------:R4:W2:Y:S02]  /*15810*/  SHFL.IDX PT, R0, R12, 0x3, 0x181f ;  /* 0x00781f000c007f89 */ /* 0x0008a400000e0000 */
.L_x_360:
[----:B------:R-:W-:-:S04]  /*15820*/  IADD3 R2, R5, 0x60, RZ ;  /* 0x0000006005027810 */ /* 0x000fc80007ffe0ff */
[----:B------:R-:W-:-:S13]  /*15830*/  ISETP.GE.AND P0, PT, R2, R4, PT ;  /* 0x000000040200720c */ /* 0x000fda0003f06270 */
[----:B------:R-:W-:Y:S05]  /*15840*/  @P0 BRA `(.L_x_296) ;  /* 0x000024e000000947 */ /* 0x000fea0003800000 */
[----:B------:R-:W-:Y:S02]  /*15850*/  ISETP.GE.AND P1, PT, R210, c[0x0][0x3c8], PT ;  /* 0x0000f200d2007a0c */ /* 0x000fe40003f26270 */
[----:B------:R-:W-:-:S11]  /*15860*/  ISETP.GE.AND P0, PT, R207, c[0x0][0x3c8], PT ;  /* 0x0000f200cf007a0c */ /* 0x000fd60003f06270 */
[CC--:B--2---:R-:W-:Y:S02]  /*15870*/  @!P1 LEA R4, P3, R210.reuse, R0.reuse, 0x1 ;  /* 0x00000000d2049211 */ /* 0x0c4fe400078608ff */
[C---:B------:R-:W-:Y:S02]  /*15880*/  @!P0 LEA R2, P2, R207.reuse, R0, 0x1 ;  /* 0x00000000cf028211 */ /* 0x040fe400078408ff */
[-C--:B---3--:R-:W-:Y:S02]  /*15890*/  @!P1 LEA.HI.X R5, R210, R6.reuse, R211, 0x1, P3 ;  /* 0x00000006d2059211 */ /* 0x088fe400018f0cd3 */
[----:B------:R-:W-:-:S03]  /*158a0*/  @!P0 LEA.HI.X R3, R207, R6, R224, 0x1, P2 ;  /* 0x00000006cf038211 */ /* 0x000fc600010f0ce0 */
[----:B-1----:R1:W-:Y:S04]  /*158b0*/  @!P1 ST.E.128 [R4.64], R60 ;  /* 0x0000003c04009985 */ /* 0x0023e8000c101d0a */
[----:B------:R1:W-:Y:S01]  /*158c0*/  @!P0 ST.E.128 [R2.64], R56 ;  /* 0x0000003802008985 */ /* 0x0003e2000c101d0a */
[----:B------:R-:W-:-:S13]  /*158d0*/  ISETP.GE.AND P0, PT, R208, c[0x0][0x3c8], PT ;  /* 0x0000f200d0007a0c */ /* 0x000fda0003f06270 */
[----:B------:R-:W-:Y:S05]  /*158e0*/  @P0 BRA `(.L_x_296) ;  /* 0x0000244000000947 */ /* 0x000fea0003800000 */
[----:B-1----:R-:W-:-:S04]  /*158f0*/  LEA R2, P0, R208, R0, 0x1 ;  /* 0x00000000d0027211 */ /* 0x002fc800078008ff */
[----:B------:R-:W-:-:S05]  /*15900*/  LEA.HI.X R3, R208, R6, R223, 0x1, P0 ;  /* 0x00000006d0037211 */ /* 0x000fca00000f0cdf */
[----:B------:R1:W-:Y:S01]  /*15910*/  ST.E.128 [R2.64], R64 ;  /* 0x0000004002007985 */ /* 0x0003e2000c101d0a */
[----:B------:R-:W-:Y:S05]  /*15920*/  BRA `(.L_x_296) ;  /* 0x0000240000007947 */ /* 0x000fea0003800000 */
.L_x_283:
[----:B------:R-:W-:Y:S02]  /*15930*/  IMAD R8, R8, c[0x0][0x408], RZ ;  /* 0x0001020008087a24 */ /* 0x000fe400078e02ff */
[----:B------:R-:W-:-:S04]  /*15940*/  IMAD.WIDE.U32 R6, R2, c[0x0][0x408], RZ ;  /* 0x0001020002067a25 */ /* 0x000fc800078e00ff */
[----:B------:R-:W-:Y:S01]  /*15950*/  IMAD R8, R2, c[0x0][0x40c], R8 ;  /* 0x0001030002087a24 */ /* 0x000fe200078e0208 */
[----:B------:R-:W-:-:S04]  /*15960*/  SHF.R.S32.HI R2, RZ, 0x1f, R0 ;  /* 0x0000001fff027819 */ /* 0x000fc80000011400 */
[----:B------:R-:W-:Y:S01]  /*15970*/  IADD3 R7, R7, R8, RZ ;  /* 0x0000000807077210 */ /* 0x000fe20007ffe0ff */
[----:B------:R-:W-:-:S04]  /*15980*/  IMAD R2, R2, c[0x0][0x440], RZ ;  /* 0x0001100002027a24 */ /* 0x000fc800078e02ff */
[----:B------:R-:W-:-:S04]  /*15990*/  IMAD.WIDE.U32 R6, R5, c[0x0][0x438], R6 ;  /* 0x00010e0005067a25 */ /* 0x000fc800078e0006 */
[----:B------:R-:W-:Y:S01]  /*159a0*/  IMAD R5, R5, c[0x0][0x43c], R7 ;  /* 0x00010f0005057a24 */ /* 0x000fe200078e0207 */
[----:B------:R-:W-:Y:S01]  /*159b0*/  MOV R4, R6 ;  /* 0x0000000600047202 */ /* 0x000fe20000000f00 */
[----:B------:R-:W-:-:S04]  /*159c0*/  IMAD R2, R0, c[0x0][0x444], R2 ;  /* 0x0001110000027a24 */ /* 0x000fc800078e0202 */
[----:B------:R-:W-:Y:S01]  /*159d0*/  IMAD.WIDE.U32 R4, R0, c[0x0][0x440], R4 ;  /* 0x0001100000047a25 */ /* 0x000fe200078e0004 */
[----:B------:R-:W-:-:S04]  /*159e0*/  MOV R0, R3 ;  /* 0x0000000300007202 */ /* 0x000fc80000000f00 */
[----:B------:R-:W-:Y:S01]  /*159f0*/  IADD3 R5, R5, R2, RZ ;  /* 0x0000000205057210 */ /* 0x000fe20007ffe0ff */
[----:B------:R-:W-:-:S04]  /*15a00*/  @P3 IMAD.HI.U32 R2, R3, c[0x0][0x4ec], RZ ;  /* 0x00013b0003023a27 */ /* 0x000fc800078e00ff */
[----:B------:R-:W-:Y:S01]  /*15a10*/  IMAD.WIDE.U32 R4, R245, c[0x0][0x448], R4 ;  /* 0x00011200f5047a25 */ /* 0x000fe200078e0004 */
[----:B------:R-:W-:-:S03]  /*15a20*/  @P3 SHF.R.U32.HI R0, RZ, c[0x0][0x4f0], R2 ;  /* 0x00013c00ff003a19 */ /* 0x000fc60000011602 */
[----:B------:R-:W-:Y:S01]  /*15a30*/  IMAD R5, R245, c[0x0][0x44c], R5 ;  /* 0x00011300f5057a24 */ /* 0x000fe200078e0205 */
[----:B------:R-:W-:-:S03]  /*15a40*/  SHF.R.S32.HI R2, RZ, 0x1f, R0 ;  /* 0x0000001fff027819 */ /* 0x000fc60000011400 */
[----:B------:R-:W-:-:S04]  /*15a50*/  IMAD.WIDE.U32 R4, R0, c[0x0][0x430], R4 ;  /* 0x00010c0000047a25 */ /* 0x000fc800078e0004 */
[----:B------:R-:W-:-:S04]  /*15a60*/  IMAD R2, R2, c[0x0][0x430], RZ ;  /* 0x00010c0002027a24 */ /* 0x000fc800078e02ff */
[C---:B------:R-:W-:Y:S01]  /*15a70*/  IMAD R2, R0.reuse, c[0x0][0x434], R2 ;  /* 0x00010d0000027a24 */ /* 0x040fe200078e0202 */
[----:B------:R-:W-:-:S05]  /*15a80*/  IADD3 R0, -R0, RZ, RZ ;  /* 0x000000ff00007210 */ /* 0x000fca0007ffe1ff */
[----:B------:R-:W-:Y:S01]  /*15a90*/  IMAD R0, R0, c[0x0][0x4e8], R3 ;  /* 0x00013a0000007a24 */ /* 0x000fe200078e0203 */
[----:B------:R-:W-:Y:S02]  /*15aa0*/  IADD3 R3, R5, R2, RZ ;  /* 0x0000000205037210 */ /* 0x000fe40007ffe0ff */
[----:B------:R-:W-:Y:S02]  /*15ab0*/  MOV R2, R4 ;  /* 0x0000000400027202 */ /* 0x000fe40000000f00 */
[----:B------:R-:W-:-:S03]  /*15ac0*/  SHF.R.S32.HI R4, RZ, 0x1f, R0 ;  /* 0x0000001fff047819 */ /* 0x000fc60000011400 */
[----:B------:R-:W-:-:S04]  /*15ad0*/  IMAD.WIDE.U32 R2, R0, c[0x0][0x428], R2 ;  /* 0x00010a0000027a25 */ /* 0x000fc800078e0002 */
[----:B------:R-:W-:Y:S01]  /*15ae0*/  IMAD R4, R4, c[0x0][0x428], RZ ;  /* 0x00010a0004047a24 */ /* 0x000fe200078e02ff */
[----:B------:R-:W-:-:S03]  /*15af0*/  LEA R12, P1, R2, c[0x0][0x400], 0x2 ;  /* 0x00010000020c7a11 */ /* 0x000fc600078210ff */
[----:B------:R-:W-:-:S05]  /*15b00*/  IMAD R0, R0, c[0x0][0x42c], R4 ;  /* 0x00010b0000007a24 */ /* 0x000fca00078e0204 */
[----:B------:R-:W-:-:S04]  /*15b10*/  IADD3 R0, R3, R0, RZ ;  /* 0x0000000003007210 */ /* 0x000fc80007ffe0ff */
[----:B------:R-:W-:Y:S01]  /*15b20*/  LEA.HI.X R5, R2, c[0x0][0x404], R0, 0x2, P1 ;  /* 0x0001010002057a11 */ /* 0x000fe200008f1400 */
[----:B------:R-:W-:Y:S05]  /*15b30*/  BRA.DIV ~URZ, `(.L_x_297) ;  /* 0x000040227f007947 */ /* 0x000fea000b800000 */
[----:B------:R1:W3:Y:S02]  /*15b40*/  SHFL.IDX PT, R4, R5, RZ, 0x1c1f ;  /* 0x001c1fff05047589 */ /* 0x0002e400000e0000 */
.L_x_361:
[----:B------:R-:W-:Y:S05]  /*15b50*/  BRA.DIV ~URZ, `(.L_x_298) ;  /* 0x000040727f007947 */ /* 0x000fea000b800000 */
[----:B------:R4:W1:Y:S02]  /*15b60*/  SHFL.IDX PT, R0, R12, RZ, 0x1c1f ;  /* 0x001c1fff0c007589 */ /* 0x00086400000e0000 */
.L_x_362:
[----:B------:R-:W-:Y:S01]  /*15b70*/  BSSY B0, `(.L_x_299) ;  /* 0x00000a6000007945 */ /* 0x000fe20003800000 */
[----:B------:R-:W-:Y:S05]  /*15b80*/  @P0 BRA `(.L_x_300) ;  /* 0x00000a4000000947 */ /* 0x000fea0003800000 */
[C---:B------:R-:W-:Y:S02]  /*15b90*/  ISETP.GE.AND P0, PT, R247.reuse, c[0x0][0x3c8], PT ;  /* 0x0000f200f7007a0c */ /* 0x040fe40003f06270 */
[C---:B------:R-:W-:Y:S02]  /*15ba0*/  IADD3 R7, R247.reuse, 0x8, RZ ;  /* 0x00000008f7077810 */ /* 0x040fe40007ffe0ff */
[----:B------:R-:W-:Y:S02]  /*15bb0*/  IADD3 R6, R247, 0x10, RZ ;  /* 0x00000010f7067810 */ /* 0x000fe40007ffe0ff */
[----:B------:R-:W-:Y:S02]  /*15bc0*/  ISETP.GE.AND P1, PT, R7, c[0x0][0x3c8], PT ;  /* 0x0000f20007007a0c */ /* 0x000fe40003f26270 */
[----:B------:R-:W-:-:S02]  /*15bd0*/  IADD3 R9, R247, 0x8, RZ ;  /* 0x00000008f7097810 */ /* 0x000fc40007ffe0ff */
[----:B------:R-:W-:Y:S02]  /*15be0*/  ISETP.GE.AND P2, PT, R6, c[0x0][0x3c8], PT ;  /* 0x0000f20006007a0c */ /* 0x000fe40003f46270 */
[----:B------:R-:W-:Y:S01]  /*15bf0*/  SHF.R.S32.HI R9, RZ, 0x1f, R9 ;  /* 0x0000001fff097819 */ /* 0x000fe20000011409 */
[----:B-1----:R-:W-:Y:S01]  /*15c00*/  @!P0 IMAD.MOV.U32 R2, RZ, RZ, R0 ;  /* 0x000000ffff028224 */ /* 0x002fe200078e0000 */
[C---:B------:R-:W-:Y:S01]  /*15c10*/  IADD3 R8, R247.reuse, 0x18, RZ ;  /* 0x00000018f7087810 */ /* 0x040fe20007ffe0ff */
[----:B---3--:R-:W-:Y:S01]  /*15c20*/  @!P0 IMAD.MOV.U32 R3, RZ, RZ, R4 ;  /* 0x000000ffff038224 */ /* 0x008fe200078e0004 */
[C---:B--2---:R-:W-:Y:S02]  /*15c30*/  IADD3 R10, R247.reuse, 0x30, RZ ;  /* 0x00000030f70a7810 */ /* 0x044fe40007ffe0ff */
[C---:B------:R-:W-:Y:S01]  /*15c40*/  IADD3 R14, R247.reuse, 0x40, RZ ;  /* 0x00000040f70e7810 */ /* 0x040fe20007ffe0ff */
[----:B------:R-:W-:Y:S01]  /*15c50*/  @!P0 IMAD.WIDE R2, R247, 0x4, R2 ;  /* 0x00000004f7028825 */ /* 0x000fe200078e0202 */
[----:B------:R-:W-:-:S02]  /*15c60*/  ISETP.GE.AND P3, PT, R10, c[0x0][0x3c8], PT ;  /* 0x0000f2000a007a0c */ /* 0x000fc40003f66270 */
[C---:B------:R-:W-:Y:S02]  /*15c70*/  IADD3 R15, R247.reuse, 0x30, RZ ;  /* 0x00000030f70f7810 */ /* 0x040fe40007ffe0ff */
[----:B------:R1:W-:Y:S01]  /*15c80*/  @!P0 ST.E.64 [R2.64], R22 ;  /* 0x0000001602008985 */ /* 0x0003e2000c101b0a */
[----:B------:R-:W-:Y:S02]  /*15c90*/  ISETP.GE.AND P4, PT, R14, c[0x0][0x3c8], PT ;  /* 0x0000f2000e007a0c */ /* 0x000fe40003f86270 */
[C---:B------:R-:W-:Y:S02]  /*15ca0*/  IADD3 R11, R247.reuse, 0x38, RZ ;  /* 0x00000038f70b7810 */ /* 0x040fe40007ffe0ff */
[----:B------:R-:W-:Y:S02]  /*15cb0*/  SHF.R.S32.HI R15, RZ, 0x1f, R15 ;  /* 0x0000001fff0f7819 */ /* 0x000fe4000001140f */
[----:B------:R-:W-:Y:S02]  /*15cc0*/  SHF.R.S32.HI R11, RZ, 0x1f, R11 ;  /* 0x0000001fff0b7819 */ /* 0x000fe4000001140b */
[----:B------:R-:W-:-:S02]  /*15cd0*/  IADD3 R16, R247, 0x60, RZ ;  /* 0x00000060f7107810 */ /* 0x000fc40007ffe0ff */
[C---:B------:R-:W-:Y:S02]  /*15ce0*/  IADD3 R17, R247.reuse, 0x80, RZ ;  /* 0x00000080f7117810 */ /* 0x040fe40007ffe0ff */
[----:B------:R-:W-:Y:S02]  /*15cf0*/  SHF.R.S32.HI R16, RZ, 0x1f, R16 ;  /* 0x0000001fff107819 */ /* 0x000fe40000011410 */
[----:B------:R-:W-:Y:S02]  /*15d00*/  SHF.R.S32.HI R17, RZ, 0x1f, R17 ;  /* 0x0000001fff117819 */ /* 0x000fe40000011411 */
[----:B------:R-:W-:-:S04]  /*15d10*/  IADD3 R18, R247, 0xa8, RZ ;  /* 0x000000a8f7127810 */ /* 0x000fc80007ffe0ff */
[----:B------:R-:W-:Y:S02]  /*15d20*/  SHF.R.S32.HI R18, RZ, 0x1f, R18 ;  /* 0x0000001fff127819 */ /* 0x000fe40000011412 */
[----:B-1----:R-:W-:-:S04]  /*15d30*/  @!P1 LEA R2, P0, R7, R0, 0x2 ;  /* 0x0000000007029211 */ /* 0x002fc800078010ff */
[----:B------:R-:W-:Y:S02]  /*15d40*/  @!P1 LEA.HI.X R3, R7, R4, R9, 0x2, P0 ;  /* 0x0000000407039211 */ /* 0x000fe400000f1409 */
[C---:B------:R-:W-:Y:S02]  /*15d50*/  IADD3 R9, R247.reuse, 0x10, RZ ;  /* 0x00000010f7097810 */ /* 0x040fe40007ffe0ff */
[----:B------:R-:W-:Y:S01]  /*15d60*/  IADD3 R7, R247, 0x20, RZ ;  /* 0x00000020f7077810 */ /* 0x000fe20007ffe0ff */
[----:B------:R1:W-:Y:S01]  /*15d70*/  @!P1 ST.E.64 [R2.64], R24 ;  /* 0x0000001802009985 */ /* 0x0003e2000c101b0a */
[----:B------:R-:W-:Y:S02]  /*15d80*/  ISETP.GE.AND P1, PT, R8, c[0x0][0x3c8], PT ;  /* 0x0000f20008007a0c */ /* 0x000fe40003f26270 */
[----:B------:R-:W-:Y:S02]  /*15d90*/  SHF.R.S32.HI R9, RZ, 0x1f, R9 ;  /* 0x0000001fff097819 */ /* 0x000fe40000011409 */
[----:B-1----:R-:W-:-:S04]  /*15da0*/  @!P2 LEA R2, P0, R6, R0, 0x2 ;  /* 0x000000000602a211 */ /* 0x002fc800078010ff */
[----:B------:R-:W-:Y:S02]  /*15db0*/  @!P2 LEA.HI.X R3, R6, R4, R9, 0x2, P0 ;  /* 0x000000040603a211 */ /* 0x000fe400000f1409 */
[C---:B------:R-:W-:Y:S02]  /*15dc0*/  IADD3 R9, R247.reuse, 0x18, RZ ;  /* 0x00000018f7097810 */ /* 0x040fe40007ffe0ff */
[----:B------:R-:W-:Y:S01]  /*15dd0*/  IADD3 R6, R247, 0x28, RZ ;  /* 0x00000028f7067810 */ /* 0x000fe20007ffe0ff */
[----:B------:R1:W-:Y:S01]  /*15de0*/  @!P2 ST.E.64 [R2.64], R26 ;  /* 0x0000001a0200a985 */ /* 0x0003e2000c101b0a */
[----:B------:R-:W-:Y:S02]  /*15df0*/  SHF.R.S32.HI R9, RZ, 0x1f, R9 ;  /* 0x0000001fff097819 */ /* 0x000fe40000011409 */
[----:B------:R-:W-:Y:S02]  /*15e00*/  ISETP.GE.AND P2, PT, R7, c[0x0][0x3c8], PT ;  /* 0x0000f20007007a0c */ /* 0x000fe40003f46270 */
        /* <DEDUP_REMOVED lines=16> */
[----:B------:R-:W-:-:S03]  /*15f10*/  @!P3 LEA R6, P5, R10, R0, 0x2 ;  /* 0x000000000a06b211 */ /* 0x000fc600078a10ff */
[----:B------:R1:W-:Y:S01]  /*15f20*/  @!P1 ST.E.64 [R2.64], R34 ;  /* 0x0000002202009985 */ /* 0x0003e2000c101b0a */
[----:B------:R-:W-:Y:S02]  /*15f30*/  ISETP.GE.AND P1, PT, R9, c[0x0][0x3c8], PT ;  /* 0x0000f20009007a0c */ /* 0x000fe40003f26270 */
[----:B------:R-:W-:Y:S02]  /*15f40*/  @!P3 LEA.HI.X R7, R10, R4, R15, 0x2, P5 ;  /* 0x000000040a07b211 */ /* 0x000fe400028f140f */
[C---:B------:R-:W-:Y:S02]  /*15f50*/  IADD3 R10, R247.reuse, 0x50, RZ ;  /* 0x00000050f70a7810 */ /* 0x040fe40007ffe0ff */
[----:B------:R-:W-:Y:S01]  /*15f60*/  IADD3 R15, R247, 0x40, RZ ;  /* 0x00000040f70f7810 */ /* 0x000fe20007ffe0ff */
[----:B------:R2:W-:Y:S01]  /*15f70*/  @!P3 ST.E.64 [R6.64], R102 ;  /* 0x000000660600b985 */ /* 0x0005e2000c101b0a */
[----:B------:R-:W-:Y:S02]  /*15f80*/  ISETP.GE.AND P3, PT, R10, c[0x0][0x3c8], PT ;  /* 0x0000f2000a007a0c */ /* 0x000fe40003f66270 */
[----:B------:R-:W-:-:S02]  /*15f90*/  SHF.R.S32.HI R15, RZ, 0x1f, R15 ;  /* 0x0000001fff0f7819 */ /* 0x000fc4000001140f */
[----:B-1----:R-:W-:-:S04]  /*15fa0*/  @!P2 LEA R2, P0, R8, R0, 0x2 ;  /* 0x000000000802a211 */ /* 0x002fc800078010ff */
[----:B------:R-:W-:Y:S02]  /*15fb0*/  @!P2 LEA.HI.X R3, R8, R4, R11, 0x2, P0 ;  /* 0x000000040803a211 */ /* 0x000fe400000f140b */
[C---:B------:R-:W-:Y:S02]  /*15fc0*/  IADD3 R8, R247.reuse, 0x58, RZ ;  /* 0x00000058f7087810 */ /* 0x040fe40007ffe0ff */
[----:B------:R-:W-:Y:S01]  /*15fd0*/  IADD3 R11, R247, 0x48, RZ ;  /* 0x00000048f70b7810 */ /* 0x000fe20007ffe0ff */
[----:B------:R1:W-:Y:S01]  /*15fe0*/  @!P2 ST.E.64 [R2.64], R108 ;  /* 0x0000006c0200a985 */ /* 0x0003e2000c101b0a */
[----:B--2---:R-:W-:Y:S02]  /*15ff0*/  @!P4 LEA R6, P5, R14, R0, 0x2 ;  /* 0x000000000e06c211 */ /* 0x004fe400078a10ff */
[----:B------:R-:W-:Y:S02]  /*16000*/  ISETP.GE.AND P2, PT, R8, c[0x0][0x3c8], PT ;  /* 0x0000f20008007a0c */ /* 0x000fe40003f46270 */
[----:B------:R-:W-:-:S02]  /*16010*/  SHF.R.S32.HI R11, RZ, 0x1f, R11 ;  /* 0x0000001fff0b7819 */ /* 0x000fc4000001140b */
        /* <DEDUP_REMOVED lines=11> */
[----:B------:R-:W-:Y:S02]  /*160d0*/  ISETP.GE.AND P1, PT, R9, c[0x0][0x3c8], PT ;  /* 0x0000f20009007a0c */ /* 0x000fe40003f26270 */
[----:B--2---:R-:W-:Y:S02]  /*160e0*/  @!P3 LEA R6, P5, R10, R0, 0x2 ;  /* 0x000000000a06b211 */ /* 0x004fe400078a10ff */
[----:B------:R-:W-:-:S02]  /*160f0*/  SHF.R.S32.HI R11, RZ, 0x1f, R11 ;  /* 0x0000001fff0b7819 */ /* 0x000fc4000001140b */
[----:B------:R-:W-:Y:S02]  /*16100*/  @!P3 LEA.HI.X R7, R10, R4, R14, 0x2, P5 ;  /* 0x000000040a07b211 */ /* 0x000fe400028f140e */
[C---:B------:R-:W-:Y:S02]  /*16110*/  IADD3 R10, R247.reuse, 0x70, RZ ;  /* 0x00000070f70a7810 */ /* 0x040fe40007ffe0ff */
[----:B------:R-:W-:Y:S01]  /*16120*/  IADD3 R14, R247, 0x80, RZ ;  /* 0x00000080f70e7810 */ /* 0x000fe20007ffe0ff */
[----:B------:R2:W-:Y:S01]  /*16130*/  @!P3 ST.E.64 [R6.64], R44 ;  /* 0x0000002c0600b985 */ /* 0x0005e2000c101b0a */
[----:B------:R-:W-:Y:S02]  /*16140*/  ISETP.GE.AND P3, PT, R10, c[0x0][0x3c8], PT ;  /* 0x0000f2000a007a0c */ /* 0x000fe40003f66270 */
        /* <DEDUP_REMOVED lines=23> */
[----:B------:R-:W-:Y:S02]  /*162c0*/  ISETP.GE.AND P6, PT, R11, c[0x0][0x3c8], PT ;  /* 0x0000f2000b007a0c */ /* 0x000fe40003fc6270 */
[C---:B------:R-:W-:Y:S01]  /*162d0*/  IADD3 R16, R247.reuse, 0x88, RZ ;  /* 0x00000088f7107810 */ /* 0x040fe20007ffe0ff */
[----:B------:R2:W-:Y:S01]  /*162e0*/  @!P3 ST.E.64 [R6.64], R60 ;  /* 0x0000003c0600b985 */ /* 0x0005e2000c101b0a */
[----:B------:R-:W-:Y:S02]  /*162f0*/  IADD3 R10, R247, 0x98, RZ ;  /* 0x00000098f70a7810 */ /* 0x000fe40007ffe0ff */
[----:B------:R-:W-:Y:S02]  /*16300*/  SHF.R.S32.HI R16, RZ, 0x1f, R16 ;  /* 0x0000001fff107819 */ /* 0x000fe40000011410 */
[----:B------:R-:W-:-:S02]  /*16310*/  ISETP.GE.AND P5, PT, R10, c[0x0][0x3c8], PT ;  /* 0x0000f2000a007a0c */ /* 0x000fc40003fa6270 */
[----:B-1----:R-:W-:-:S04]  /*16320*/  @!P2 LEA R2, P0, R8, R0, 0x2 ;  /* 0x000000000802a211 */ /* 0x002fc800078010ff */
[----:B------:R-:W-:Y:S02]  /*16330*/  @!P2 LEA.HI.X R3, R8, R4, R9, 0x2, P0 ;  /* 0x000000040803a211 */ /* 0x000fe400000f1409 */
[----:B------:R-:W-:-:S03]  /*16340*/  @!P4 LEA R8, P0, R14, R0, 0x2 ;  /* 0x000000000e08c211 */ /* 0x000fc600078010ff */
[----:B------:R1:W-:Y:S01]  /*16350*/  @!P2 ST.E.64 [R2.64], R64 ;  /* 0x000000400200a985 */ /* 0x0003e2000c101b0a */
[----:B------:R-:W-:Y:S02]  /*16360*/  @!P4 LEA.HI.X R9, R14, R4, R17, 0x2, P0 ;  /* 0x000000040e09c211 */ /* 0x000fe400000f1411 */
[----:B------:R-:W-:Y:S02]  /*16370*/  IADD3 R14, R247, 0xa0, RZ ;  /* 0x000000a0f70e7810 */ /* 0x000fe40007ffe0ff */
[-C--:B--2---:R-:W-:Y:S01]  /*16380*/  @!P6 LEA R6, P0, R11, R0.reuse, 0x2 ;  /* 0x000000000b06e211 */ /* 0x084fe200078010ff */
[----:B------:R-:W-:Y:S01]  /*16390*/  @!P4 ST.E.64 [R8.64], R112 ;  /* 0x000000700800c985 */ /* 0x000fe2000c101b0a */
[----:B------:R-:W-:Y:S02]  /*163a0*/  ISETP.GE.AND P4, PT, R14, c[0x0][0x3c8], PT ;  /* 0x0000f2000e007a0c */ /* 0x000fe40003f86270 */
[----:B------:R-:W-:Y:S02]  /*163b0*/  IADD3 R17, R247, 0xa8, RZ ;  /* 0x000000a8f7117810 */ /* 0x000fe40007ffe0ff */
[----:B-1----:R-:W-:-:S04]  /*163c0*/  @!P1 LEA R2, P2, R15, R0, 0x2 ;  /* 0x000000000f029211 */ /* 0x002fc800078410ff */
[-C--:B------:R-:W-:Y:S02]  /*163d0*/  @!P1 LEA.HI.X R3, R15, R4.reuse, R16, 0x2, P2 ;  /* 0x000000040f039211 */ /* 0x080fe400010f1410 */
[C---:B------:R-:W-:Y:S02]  /*163e0*/  IADD3 R16, R247.reuse, 0x90, RZ ;  /* 0x00000090f7107810 */ /* 0x040fe40007ffe0ff */
[----:B------:R-:W-:Y:S01]  /*163f0*/  IADD3 R15, R247, 0xb0, RZ ;  /* 0x000000b0f70f7810 */ /* 0x000fe20007ffe0ff */
[----:B------:R1:W-:Y:S01]  /*16400*/  @!P1 ST.E.64 [R2.64], R68 ;  /* 0x0000004402009985 */ /* 0x0003e2000c101b0a */
[----:B------:R-:W-:Y:S02]  /*16410*/  SHF.R.S32.HI R16, RZ, 0x1f, R16 ;  /* 0x0000001fff107819 */ /* 0x000fe40000011410 */
[----:B------:R-:W-:Y:S02]  /*16420*/  ISETP.GE.AND P2, PT, R17, c[0x0][0x3c8], PT ;  /* 0x0000f20011007a0c */ /* 0x000fe40003f46270 */
[----:B------:R-:W-:-:S02]  /*16430*/  @!P6 LEA.HI.X R7, R11, R4, R16, 0x2, P0 ;  /* 0x000000040b07e211 */ /* 0x000fc400000f1410 */
[----:B------:R-:W-:Y:S02]  /*16440*/  IADD3 R11, R247, 0x98, RZ ;  /* 0x00000098f70b7810 */ /* 0x000fe40007ffe0ff */
[----:B------:R-:W-:Y:S01]  /*16450*/  ISETP.GE.AND P1, PT, R15, c[0x0][0x3c8], PT ;  /* 0x0000f2000f007a0c */ /* 0x000fe20003f26270 */
[----:B------:R2:W-:Y:S01]  /*16460*/  @!P6 ST.E.64 [R6.64], R72 ;  /* 0x000000480600e985 */ /* 0x0005e2000c101b0a */
[----:B------:R-:W-:Y:S02]  /*16470*/  SHF.R.S32.HI R11, RZ, 0x1f, R11 ;  /* 0x0000001fff0b7819 */ /* 0x000fe4000001140b */
[----:B------:R-:W-:Y:S02]  /*16480*/  IADD3 R16, R247, 0xa0, RZ ;  /* 0x000000a0f7107810 */ /* 0x000fe40007ffe0ff */
[----:B------:R-:W-:Y:S02]  /*16490*/  ISETP.GE.AND P0, PT, R252, c[0x0][0x3c8], PT ;  /* 0x0000f200fc007a0c */ /* 0x000fe40003f06270 */
[----:B------:R-:W-:-:S02]  /*164a0*/  SHF.R.S32.HI R16, RZ, 0x1f, R16 ;  /* 0x0000001fff107819 */ /* 0x000fc40000011410 */
[----:B-1----:R-:W-:-:S04]  /*164b0*/  @!P5 LEA R2, P3, R10, R0, 0x2 ;  /* 0x000000000a02d211 */ /* 0x002fc800078610ff */
[----:B------:R-:W-:Y:S02]  /*164c0*/  @!P5 LEA.HI.X R3, R10, R4, R11, 0x2, P3 ;  /* 0x000000040a03d211 */ /* 0x000fe400018f140b */
[CC--:B------:R-:W-:Y:S02]  /*164d0*/  @!P4 LEA R10, P6, R14.reuse, R0.reuse, 0x2 ;  /* 0x000000000e0ac211 */ /* 0x0c0fe400078c10ff */
[----:B------:R-:W-:Y:S01]  /*164e0*/  @!P2 LEA R8, P3, R17, R0, 0x2 ;  /* 0x000000001108a211 */ /* 0x000fe200078610ff */
[----:B------:R1:W-:Y:S01]  /*164f0*/  @!P5 ST.E.64 [R2.64], R76 ;  /* 0x0000004c0200d985 */ /* 0x0003e2000c101b0a */
[----:B------:R-:W-:Y:S02]  /*16500*/  @!P4 LEA.HI.X R11, R14, R4, R16, 0x2, P6 ;  /* 0x000000040e0bc211 */ /* 0x000fe400030f1410 */
[----:B------:R-:W-:Y:S02]  /*16510*/  IADD3 R16, R247, 0xb0, RZ ;  /* 0x000000b0f7107810 */ /* 0x000fe40007ffe0ff */
[----:B--2---:R-:W-:Y:S01]  /*16520*/  @!P1 LEA R6, P5, R15, R0, 0x2 ;  /* 0x000000000f069211 */ /* 0x004fe200078a10ff */
[----:B------:R2:W-:Y:S01]  /*16530*/  @!P4 ST.E.64 [R10.64], R124 ;  /* 0x0000007c0a00c985 */ /* 0x0005e2000c101b0a */
[----:B------:R-:W-:-:S02]  /*16540*/  SHF.R.S32.HI R16, RZ, 0x1f, R16 ;  /* 0x0000001fff107819 */ /* 0x000fc40000011410 */
[-C--:B------:R-:W-:Y:S02]  /*16550*/  @!P2 LEA.HI.X R9, R17, R4.reuse, R18, 0x2, P3 ;  /* 0x000000041109a211 */ /* 0x080fe400018f1412 */
[----:B------:R-:W-:Y:S02]  /*16560*/  SHF.R.S32.HI R14, RZ, 0x1f, R252 ;  /* 0x0000001fff0e7819 */ /* 0x000fe400000114fc */
[----:B------:R-:W-:Y:S01]  /*16570*/  @!P1 LEA.HI.X R7, R15, R4, R16, 0x2, P5 ;  /* 0x000000040f079211 */ /* 0x000fe200028f1410 */
[----:B------:R2:W-:Y:S04]  /*16580*/  @!P2 ST.E.64 [R8.64], R116 ;  /* 0x000000740800a985 */ /* 0x0005e8000c101b0a */
[----:B------:R2:W-:Y:S01]  /*16590*/  @!P1 ST.E.64 [R6.64], R80 ;  /* 0x0000005006009985 */ /* 0x0005e2000c101b0a */
[----:B-1----:R-:W-:-:S04]  /*165a0*/  @!P0 LEA R2, P3, R252, R0, 0x2 ;  /* 0x00000000fc028211 */ /* 0x002fc800078610ff */
[----:B------:R-:W-:-:S05]  /*165b0*/  @!P0 LEA.HI.X R3, R252, R4, R14, 0x2, P3 ;  /* 0x00000004fc038211 */ /* 0x000fca00018f140e */
[----:B------:R2:W-:Y:S04]  /*165c0*/  @!P0 ST.E.64 [R2.64], R20 ;  /* 0x0000001402008985 */ /* 0x0005e8000c101b0a */
.L_x_300:
[----:B------:R-:W-:Y:S05]  /*165d0*/  BSYNC B0 ;  /* 0x0000000000007941 */ /* 0x000fea0003800000 */
.L_x_299:
[----:B------:R-:W-:Y:S05]  /*165e0*/  BRA.DIV ~URZ, `(.L_x_301) ;  /* 0x000036427f007947 */ /* 0x000fea000b800000 */
[----:B---3--:R3:W2:Y:S04]  /*165f0*/  SHFL.IDX PT, R4, R5, 0x1, 0x1c1f ;  /* 0x003c1f0005047f89 */ /* 0x0086a800000e0000 */
[----:B-1----:R3:W1:Y:S02]  /*16600*/  SHFL.IDX PT, R0, R12, 0x1, 0x1c1f ;  /* 0x003c1f000c007f89 */ /* 0x00266400000e0000 */
.L_x_363:
[----:B------:R-:W-:-:S13]  /*16610*/  ISETP.NE.AND P0, PT, R13, RZ, PT ;  /* 0x000000ff0d00720c */ /* 0x000fda0003f05270 */
[----:B------:R-:W-:Y:S05]  /*16620*/  @P0 BRA `(.L_x_296) ;  /* 0x0000170000000947 */ /* 0x000fea0003800000 */
[C---:B------:R-:W-:Y:S02]  /*16630*/  ISETP.GE.AND P4, PT, R247.reuse, c[0x0][0x3c8], PT ;  /* 0x0000f200f7007a0c */ /* 0x040fe40003f86270 */
[C---:B--2---:R-:W-:Y:S02]  /*16640*/  IADD3 R15, R247.reuse, 0x18, RZ ;  /* 0x00000018f70f7810 */ /* 0x044fe40007ffe0ff */
[----:B------:R-:W-:Y:S02]  /*16650*/  IADD3 R8, R247, 0x8, RZ ;  /* 0x00000008f7087810 */ /* 0x000fe40007ffe0ff */
[----:B------:R-:W-:Y:S02]  /*16660*/  ISETP.GE.AND P1, PT, R15, c[0x0][0x3c8], PT ;  /* 0x0000f2000f007a0c */ /* 0x000fe40003f26270 */
[----:B------:R-:W-:Y:S02]  /*16670*/  ISETP.GE.AND P3, PT, R8, c[0x0][0x3c8], PT ;  /* 0x0000f20008007a0c */ /* 0x000fe40003f66270 */
[----:B---3--:R-:W-:-:S02]  /*16680*/  IADD3 R5, R247, 0x10, RZ ;  /* 0x00000010f7057810 */ /* 0x008fc40007ffe0ff */
[----:B------:R-:W-:Y:S01]  /*16690*/  IADD3 R9, R247, 0x8, RZ ;  /* 0x00000008f7097810 */ /* 0x000fe20007ffe0ff */
[----:B-1----:R-:W-:Y:S01]  /*166a0*/  @!P4 IMAD.MOV.U32 R6, RZ, RZ, R0 ;  /* 0x000000ffff06c224 */ /* 0x002fe200078e0000 */
[----:B------:R-:W-:Y:S01]  /*166b0*/  ISETP.GE.AND P2, PT, R5, c[0x0][0x3c8], PT ;  /* 0x0000f20005007a0c */ /* 0x000fe20003f46270 */
[----:B------:R-:W-:Y:S01]  /*166c0*/  @!P4 IMAD.MOV.U32 R7, RZ, RZ, R4 ;  /* 0x000000ffff07c224 */ /* 0x000fe200078e0004 */
[----:B------:R-:W-:Y:S02]  /*166d0*/  SHF.R.S32.HI R9, RZ, 0x1f, R9 ;  /* 0x0000001fff097819 */ /* 0x000fe40000011409 */
[C---:B------:R-:W-:Y:S01]  /*166e0*/  IADD3 R10, R247.reuse, 0x20, RZ ;  /* 0x00000020f70a7810 */ /* 0x040fe20007ffe0ff */
[C---:B------:R-:W-:Y:S01]  /*166f0*/  @!P4 IMAD.WIDE R6, R247.reuse, 0x4, R6 ;  /* 0x00000004f706c825 */ /* 0x040fe200078e0206 */
[----:B----4-:R-:W-:Y:S02]  /*16700*/  IADD3 R12, R247, 0x10, RZ ;  /* 0x00000010f70c7810 */ /* 0x010fe40007ffe0ff */
[----:B------:R-:W-:-:S02]  /*16710*/  @!P3 LEA R2, P5, R8, R0, 0x2 ;  /* 0x000000000802b211 */ /* 0x000fc400078a10ff */
[----:B------:R1:W-:Y:S01]  /*16720*/  @!P4 ST.E.64 [R6.64], R92 ;  /* 0x0000005c0600c985 */ /* 0x0003e2000c101b0a */
[----:B------:R-:W-:Y:S02]  /*16730*/  ISETP.GE.AND P0, PT, R10, c[0x0][0x3c8], PT ;  /* 0x0000f2000a007a0c */ /* 0x000fe40003f06270 */
[----:B------:R-:W-:Y:S02]  /*16740*/  @!P3 LEA.HI.X R3, R8, R4, R9, 0x2, P5 ;  /* 0x000000040803b211 */ /* 0x000fe400028f1409 */
[----:B------:R-:W-:Y:S02]  /*16750*/  SHF.R.S32.HI R12, RZ, 0x1f, R12 ;  /* 0x0000001fff0c7819 */ /* 0x000fe4000001140c */
[----:B------:R-:W-:Y:S01]  /*16760*/  IADD3 R16, R247, 0x18, RZ ;  /* 0x00000018f7107810 */ /* 0x000fe20007ffe0ff */
[----:B------:R2:W-:Y:S01]  /*16770*/  @!P3 ST.E.64 [R2.64], R84 ;  /* 0x000000540200b985 */ /* 0x0005e2000c101b0a */
[----:B------:R-:W-:Y:S02]  /*16780*/  @!P2 LEA R8, P3, R5, R0, 0x2 ;  /* 0x000000000508a211 */ /* 0x000fe400078610ff */
[----:B------:R-:W-:-:S02]  /*16790*/  SHF.R.S32.HI R16, RZ, 0x1f, R16 ;  /* 0x0000001fff107819 */ /* 0x000fc40000011410 */
[----:B------:R-:W-:Y:S02]  /*167a0*/  @!P2 LEA.HI.X R9, R5, R4, R12, 0x2, P3 ;  /* 0x000000040509a211 */ /* 0x000fe400018f140c */
[C---:B------:R-:W-:Y:S02]  /*167b0*/  IADD3 R5, R247.reuse, 0x38, RZ ;  /* 0x00000038f7057810 */ /* 0x040fe40007ffe0ff */
[C---:B------:R-:W-:Y:S01]  /*167c0*/  IADD3 R12, R247.reuse, 0x20, RZ ;  /* 0x00000020f70c7810 */ /* 0x040fe20007ffe0ff */
[----:B------:R3:W-:Y:S01]  /*167d0*/  @!P2 ST.E.64 [R8.64], R130 ;  /* 0x000000820800a985 */ /* 0x0007e2000c101b0a */
[C---:B------:R-:W-:Y:S02]  /*167e0*/  IADD3 R11, R247.reuse, 0x28, RZ ;  /* 0x00000028f70b7810 */ /* 0x040fe40007ffe0ff */
[----:B------:R-:W-:Y:S02]  /*167f0*/  SHF.R.S32.HI R12, RZ, 0x1f, R12 ;  /* 0x0000001fff0c7819 */ /* 0x000fe4000001140c */
[----:B------:R-:W-:-:S02]  /*16800*/  IADD3 R14, R247, 0x30, RZ ;  /* 0x00000030f70e7810 */ /* 0x000fc40007ffe0ff */
[----:B------:R-:W-:Y:S02]  /*16810*/  ISETP.GE.AND P5, PT, R11, c[0x0][0x3c8], PT ;  /* 0x0000f2000b007a0c */ /* 0x000fe40003fa6270 */
[----:B------:R-:W-:Y:S02]  /*16820*/  ISETP.GE.AND P4, PT, R14, c[0x0][0x3c8], PT ;  /* 0x0000f2000e007a0c */ /* 0x000fe40003f86270 */
[----:B-1----:R-:W-:Y:S02]  /*16830*/  @!P1 LEA R6, P6, R15, R0, 0x2 ;  /* 0x000000000f069211 */ /* 0x002fe400078c10ff */
[----:B------:R-:W-:-:S04]  /*16840*/  IADD3 R13, R247, 0x30, RZ ;  /* 0x00000030f70d7810 */ /* 0x000fc80007ffe0ff */
[----:B------:R-:W-:-:S07]  /*16850*/  SHF.R.S32.HI R13, RZ, 0x1f, R13 ;  /* 0x0000001fff0d7819 */ /* 0x000fce000001140d */
[----:B--2---:R-:W-:-:S04]  /*16860*/  P2R R2, PR, RZ, 0x40 ;  /* 0x00000040ff027803 */ /* 0x004fc80000000000 */
[----:B------:R-:W-:Y:S02]  /*16870*/  ISETP.NE.AND P3, PT, R2, RZ, PT ;  /* 0x000000ff0200720c */ /* 0x000fe40003f65270 */
[C---:B------:R-:W-:Y:S02]  /*16880*/  @!P0 LEA R2, P6, R10.reuse, R0, 0x2 ;  /* 0x000000000a028211 */ /* 0x040fe400078c10ff */
[-C--:B------:R-:W-:Y:S02]  /*16890*/  @!P1 LEA.HI.X R7, R15, R4.reuse, R16, 0x2, P3 ;  /* 0x000000040f079211 */ /* 0x080fe400018f1410 */
[----:B------:R-:W-:Y:S02]  /*168a0*/  ISETP.GE.AND P3, PT, R5, c[0x0][0x3c8], PT ;  /* 0x0000f20005007a0c */ /* 0x000fe40003f66270 */
[----:B------:R-:W-:Y:S01]  /*168b0*/  @!P0 LEA.HI.X R3, R10, R4, R12, 0x2, P6 ;  /* 0x000000040a038211 */ /* 0x000fe200030f140c */
[----:B------:R1:W-:Y:S01]  /*168c0*/  @!P1 ST.E.64 [R6.64], R120 ;  /* 0x0000007806009985 */ /* 0x0003e2000c101b0a */
[----:B------:R-:W-:-:S02]  /*168d0*/  IADD3 R12, R247, 0x28, RZ ;  /* 0x00000028f70c7810 */ /* 0x000fc40007ffe0ff */
[----:B------:R-:W-:Y:S01]  /*168e0*/  IADD3 R15, R247, 0x48, RZ ;  /* 0x00000048f70f7810 */ /* 0x000fe20007ffe0ff */
[----:B------:R2:W-:Y:S01]  /*168f0*/  @!P0 ST.E.64 [R2.64], R88 ;  /* 0x0000005802008985 */ /* 0x0005e2000c101b0a */
[----:B---3--:R-:W-:Y:S02]  /*16900*/  @!P5 LEA R8, P0, R11, R0, 0x2 ;  /* 0x000000000b08d211 */ /* 0x008fe400078010ff */
[----:B------:R-:W-:Y:S02]  /*16910*/  SHF.R.S32.HI R12, RZ, 0x1f, R12 ;  /* 0x0000001fff0c7819 */ /* 0x000fe4000001140c */
[----:B------:R-:W-:Y:S02]  /*16920*/  IADD3 R10, R247, 0x40, RZ ;  /* 0x00000040f70a7810 */ /* 0x000fe40007ffe0ff */
[----:B------:R-:W-:Y:S02]  /*16930*/  @!P5 LEA.HI.X R9, R11, R4, R12, 0x2, P0 ;  /* 0x000000040b09d211 */ /* 0x000fe400000f140c */
[----:B------:R-:W-:-:S02]  /*16940*/  IADD3 R12, R247, 0x38, RZ ;  /* 0x00000038f70c7810 */ /* 0x000fc40007ffe0ff */
[----:B------:R-:W-:Y:S01]  /*16950*/  ISETP.GE.AND P2, PT, R10, c[0x0][0x3c8], PT ;  /* 0x0000f2000a007a0c */ /* 0x000fe20003f46270 */
[----:B------:R3:W-:Y:S01]  /*16960*/  @!P5 ST.E.64 [R8.64], R118 ;  /* 0x000000760800d985 */ /* 0x0007e2000c101b0a */
[----:B------:R-:W-:Y:S02]  /*16970*/  SHF.R.S32.HI R12, RZ, 0x1f, R12 ;  /* 0x0000001fff0c7819 */ /* 0x000fe4000001140c */
[C---:B------:R-:W-:Y:S02]  /*16980*/  IADD3 R11, R247.reuse, 0x50, RZ ;  /* 0x00000050f70b7810 */ /* 0x040fe40007ffe0ff */
[----:B------:R-:W-:Y:S02]  /*16990*/  IADD3 R16, R247, 0x88, RZ ;  /* 0x00000088f7107810 */ /* 0x000fe40007ffe0ff */
[----:B------:R-:W-:Y:S02]  /*169a0*/  ISETP.GE.AND P0, PT, R11, c[0x0][0x3c8], PT ;  /* 0x0000f2000b007a0c */ /* 0x000fe40003f06270 */
[----:B------:R-:W-:-:S02]  /*169b0*/  SHF.R.S32.HI R16, RZ, 0x1f, R16 ;  /* 0x0000001fff107819 */ /* 0x000fc40000011410 */
[CC--:B-1----:R-:W-:Y:S02]  /*169c0*/  @!P4 LEA R6, P6, R14.reuse, R0.reuse, 0x2 ;  /* 0x000000000e06c211 */ /* 0x0c2fe400078c10ff */
[----:B--2---:R-:W-:Y:S02]  /*169d0*/  @!P3 LEA R2, P1, R5, R0, 0x2 ;  /* 0x000000000502b211 */ /* 0x004fe400078210ff */
[----:B------:R-:W-:Y:S02]  /*169e0*/  @!P4 LEA.HI.X R7, R14, R4, R13, 0x2, P6 ;  /* 0x000000040e07c211 */ /* 0x000fe400030f140d */
[C---:B------:R-:W-:Y:S02]  /*169f0*/  IADD3 R14, R247.reuse, 0x60, RZ ;  /* 0x00000060f70e7810 */ /* 0x040fe40007ffe0ff */
[----:B------:R-:W-:Y:S01]  /*16a00*/  IADD3 R13, R247, 0x48, RZ ;  /* 0x00000048f70d7810 */ /* 0x000fe20007ffe0ff */
[----:B------:R1:W-:Y:S01]  /*16a10*/  @!P4 ST.E.64 [R6.64], R114 ;  /* 0x000000720600c985 */ /* 0x0003e2000c101b0a */
[----:B------:R-:W-:-:S02]  /*16a20*/  ISETP.GE.AND P4, PT, R14, c[0x0][0x3c8], PT ;  /* 0x0000f2000e007a0c */ /* 0x000fc40003f86270 */
[----:B------:R-:W-:-:S03]  /*16a30*/  SHF.R.S32.HI R13, RZ, 0x1f, R13 ;  /* 0x0000001fff0d7819 */ /* 0x000fc6000001140d */
[----:B------:R-:W-:Y:S02]  /*16a40*/  P2R R3, PR, RZ, 0x2 ;  /* 0x00000002ff037803 */ /* 0x000fe40000000000 */
[----:B------:R-:W-:Y:S02]  /*16a50*/  ISETP.GE.AND P1, PT, R15, c[0x0][0x3c8], PT ;  /* 0x0000f2000f007a0c */ /* 0x000fe40003f26270 */
[----:B------:R-:W-:-:S04]  /*16a60*/  ISETP.NE.AND P6, PT, R3, RZ, PT ;  /* 0x000000ff0300720c */ /* 0x000fc80003fc5270 */
[----:B------:R-:W-:Y:S02]  /*16a70*/  @!P3 LEA.HI.X R3, R5, R4, R12, 0x2, P6 ;  /* 0x000000040503b211 */ /* 0x000fe400030f140c */
[C---:B------:R-:W-:Y:S02]  /*16a80*/  IADD3 R12, R247.reuse, 0x40, RZ ;  /* 0x00000040f70c7810 */ /* 0x040fe40007ffe0ff */
[----:B------:R-:W-:Y:S01]  /*16a90*/  IADD3 R5, R247, 0x58, RZ ;  /* 0x00000058f7057810 */ /* 0x000fe20007ffe0ff */
[----:B------:R2:W-:Y:S01]  /*16aa0*/  @!P3 ST.E.64 [R2.64], R96 ;  /* 0x000000600200b985 */ /* 0x0005e2000c101b0a */
[----:B---3--:R-:W-:Y:S02]  /*16ab0*/  @!P2 LEA R8, P3, R10, R0, 0x2 ;  /* 0x000000000a08a211 */ /* 0x008fe400078610ff */
[----:B------:R-:W-:Y:S02]  /*16ac0*/  SHF.R.S32.HI R12, RZ, 0x1f, R12 ;  /* 0x0000001fff0c7819 */ /* 0x000fe4000001140c */
[----:B------:R-:W-:-:S02]  /*16ad0*/  ISETP.GE.AND P5, PT, R5, c[0x0][0x3c8], PT ;  /* 0x0000f20005007a0c */ /* 0x000fc40003fa6270 */
[----:B------:R-:W-:Y:S02]  /*16ae0*/  @!P2 LEA.HI.X R9, R10, R4, R12, 0x2, P3 ;  /* 0x000000040a09a211 */ /* 0x000fe400018f140c */
[----:B------:R-:W-:Y:S02]  /*16af0*/  IADD3 R12, R247, 0x50, RZ ;  /* 0x00000050f70c7810 */ /* 0x000fe40007ffe0ff */
[----:B-1----:R-:W-:Y:S01]  /*16b00*/  @!P1 LEA R6, P6, R15, R0, 0x2 ;  /* 0x000000000f069211 */ /* 0x002fe200078c10ff */
[----:B------:R1:W-:Y:S01]  /*16b10*/  @!P2 ST.E.64 [R8.64], R122 ;  /* 0x0000007a0800a985 */ /* 0x0003e2000c101b0a */
[----:B------:R-:W-:Y:S02]  /*16b20*/  SHF.R.S32.HI R12, RZ, 0x1f, R12 ;  /* 0x0000001fff0c7819 */ /* 0x000fe4000001140c */
[----:B------:R-:W-:-:S09]  /*16b30*/  IADD3 R10, R247, 0x68, RZ ;  /* 0x00000068f70a7810 */ /* 0x000fd20007ffe0ff */
[----:B--2---:R-:W-:-:S04]  /*16b40*/  P2R R2, PR, RZ, 0x40 ;  /* 0x00000040ff027803 */ /* 0x004fc80000000000 */
[----:B------:R-:W-:Y:S02]  /*16b50*/  ISETP.NE.AND P3, PT, R2, RZ, PT ;  /* 0x000000ff0200720c */ /* 0x000fe40003f65270 */
[----:B------:R-:W-:Y:S02]  /*16b60*/  @!P0 LEA R2, P6, R11, R0, 0x2 ;  /* 0x000000000b028211 */ /* 0x000fe400078c10ff */
[-C--:B------:R-:W-:Y:S02]  /*16b70*/  @!P1 LEA.HI.X R7, R15, R4.reuse, R13, 0x2, P3 ;  /* 0x000000040f079211 */ /* 0x080fe400018f140d */
[----:B------:R-:W-:Y:S02]  /*16b80*/  @!P0 LEA.HI.X R3, R11, R4, R12, 0x2, P6 ;  /* 0x000000040b038211 */ /* 0x000fe400030f140c */
[C---:B------:R-:W-:Y:S01]  /*16b90*/  IADD3 R13, R247.reuse, 0x58, RZ ;  /* 0x00000058f70d7810 */ /* 0x040fe20007ffe0ff */
[----:B------:R2:W-:Y:S01]  /*16ba0*/  @!P1 ST.E.64 [R6.64], R110 ;  /* 0x0000006e06009985 */ /* 0x0005e2000c101b0a */
[----:B------:R-:W-:-:S02]  /*16bb0*/  IADD3 R12, R247, 0x78, RZ ;  /* 0x00000078f70c7810 */ /* 0x000fc40007ffe0ff */
[----:B------:R-:W-:Y:S01]  /*16bc0*/  ISETP.GE.AND P3, PT, R10, c[0x0][0x3c8], PT ;  /* 0x0000f2000a007a0c */ /* 0x000fe20003f66270 */
[----:B------:R3:W-:Y:S01]  /*16bd0*/  @!P0 ST.E.64 [R2.64], R38 ;  /* 0x0000002602008985 */ /* 0x0007e2000c101b0a */
[----:B-1----:R-:W-:Y:S02]  /*16be0*/  @!P5 LEA R8, P0, R5, R0, 0x2 ;  /* 0x000000000508d211 */ /* 0x002fe400078010ff */
[----:B------:R-:W-:Y:S02]  /*16bf0*/  SHF.R.S32.HI R13, RZ, 0x1f, R13 ;  /* 0x0000001fff0d7819 */ /* 0x000fe4000001140d */
[----:B------:R-:W-:Y:S02]  /*16c00*/  IADD3 R15, R247, 0x60, RZ ;  /* 0x00000060f70f7810 */ /* 0x000fe40007ffe0ff */
[----:B------:R-:W-:Y:S02]  /*16c10*/  ISETP.GE.AND P1, PT, R12, c[0x0][0x3c8], PT ;  /* 0x0000f2000c007a0c */ /* 0x000fe40003f26270 */
[----:B------:R-:W-:-:S02]  /*16c20*/  @!P5 LEA.HI.X R9, R5, R4, R13, 0x2, P0 ;  /* 0x000000040509d211 */ /* 0x000fc400000f140d */
[----:B------:R-:W-:Y:S02]  /*16c30*/  SHF.R.S32.HI R15, RZ, 0x1f, R15 ;  /* 0x0000001fff0f7819 */ /* 0x000fe4000001140f */
[C---:B------:R-:W-:Y:S01]  /*16c40*/  IADD3 R11, R247.reuse, 0x70, RZ ;  /* 0x00000070f70b7810 */ /* 0x040fe20007ffe0ff */
[----:B------:R1:W-:Y:S01]  /*16c50*/  @!P5 ST.E.64 [R8.64], R128 ;  /* 0x000000800800d985 */ /* 0x0003e2000c101b0a */
[----:B------:R-:W-:Y:S02]  /*16c60*/  IADD3 R13, R247, 0x68, RZ ;  /* 0x00000068f70d7810 */ /* 0x000fe40007ffe0ff */
[----:B------:R-:W-:Y:S02]  /*16c70*/  ISETP.GE.AND P2, PT, R11, c[0x0][0x3c8], PT ;  /* 0x0000f2000b007a0c */ /* 0x000fe40003f46270 */
[----:B------:R-:W-:Y:S02]  /*16c80*/  SHF.R.S32.HI R13, RZ, 0x1f, R13 ;  /* 0x0000001fff0d7819 */ /* 0x000fe4000001140d */
[----:B------:R-:W-:-:S02]  /*16c90*/  IADD3 R5, R247, 0x80, RZ ;  /* 0x00000080f7057810 */ /* 0x000fc40007ffe0ff */
[----:B--2---:R-:W-:-:S13]  /*16ca0*/  @!P4 LEA R6, P6, R14, R0, 0x2 ;  /* 0x000000000e06c211 */ /* 0x004fda00078c10ff */
[----:B---3--:R-:W-:-:S04]  /*16cb0*/  P2R R2, PR, RZ, 0x40 ;  /* 0x00000040ff027803 */ /* 0x008fc80000000000 */
[----:B------:R-:W-:Y:S02]  /*16cc0*/  ISETP.NE.AND P0, PT, R2, RZ, PT ;  /* 0x000000ff0200720c */ /* 0x000fe40003f05270 */
[----:B------:R-:W-:Y:S02]  /*16cd0*/  @!P3 LEA R2, P6, R10, R0, 0x2 ;  /* 0x000000000a02b211 */ /* 0x000fe400078c10ff */
[-C--:B------:R-:W-:Y:S02]  /*16ce0*/  @!P4 LEA.HI.X R7, R14, R4.reuse, R15, 0x2, P0 ;  /* 0x000000040e07c211 */ /* 0x080fe400000f140f */
[----:B------:R-:W-:Y:S02]  /*16cf0*/  @!P3 LEA.HI.X R3, R10, R4, R13, 0x2, P6 ;  /* 0x000000040a03b211 */ /* 0x000fe400030f140d */
[----:B------:R-:W-:Y:S01]  /*16d00*/  IADD3 R13, R247, 0x70, RZ ;  /* 0x00000070f70d7810 */ /* 0x000fe20007ffe0ff */
[----:B------:R2:W-:Y:S01]  /*16d10*/  @!P4 ST.E.64 [R6.64], R54 ;  /* 0x000000360600c985 */ /* 0x0005e2000c101b0a */
[----:B------:R-:W-:-:S02]  /*16d20*/  ISETP.GE.AND P0, PT, R5, c[0x0][0x3c8], PT ;  /* 0x0000f20005007a0c */ /* 0x000fc40003f06270 */
[----:B------:R-:W-:Y:S01]  /*16d30*/  SHF.R.S32.HI R13, RZ, 0x1f, R13 ;  /* 0x0000001fff0d7819 */ /* 0x000fe2000001140d */
[----:B------:R3:W-:Y:S01]  /*16d40*/  @!P3 ST.E.64 [R2.64], R42 ;  /* 0x0000002a0200b985 */ /* 0x0007e2000c101b0a */
[----:B-1----:R-:W-:Y:S02]  /*16d50*/  @!P2 LEA R8, P3, R11, R0, 0x2 ;  /* 0x000000000b08a211 */ /* 0x002fe400078610ff */
[----:B------:R-:W-:Y:S02]  /*16d60*/  IADD3 R14, R247, 0x88, RZ ;  /* 0x00000088f70e7810 */ /* 0x000fe40007ffe0ff */
[----:B------:R-:W-:Y:S02]  /*16d70*/  @!P2 LEA.HI.X R9, R11, R4, R13, 0x2, P3 ;  /* 0x000000040b09a211 */ /* 0x000fe400018f140d */
[C---:B------:R-:W-:Y:S02]  /*16d80*/  IADD3 R13, R247.reuse, 0x78, RZ ;  /* 0x00000078f70d7810 */ /* 0x040fe40007ffe0ff */
[----:B------:R-:W-:Y:S01]  /*16d90*/  IADD3 R11, R247, 0x80, RZ ;  /* 0x00000080f70b7810 */ /* 0x000fe20007ffe0ff */
[----:B------:R-:W-:Y:S01]  /*16da0*/  @!P2 ST.E.64 [R8.64], R132 ;  /* 0x000000840800a985 */ /* 0x000fe2000c101b0a */
[----:B------:R-:W-:-:S02]  /*16db0*/  ISETP.GE.AND P5, PT, R14, c[0x0][0x3c8], PT ;  /* 0x0000f2000e007a0c */ /* 0x000fc40003fa6270 */
[C---:B------:R-:W-:Y:S02]  /*16dc0*/  IADD3 R10, R247.reuse, 0x90, RZ ;  /* 0x00000090f70a7810 */ /* 0x040fe40007ffe0ff */
[----:B------:R-:W-:Y:S02]  /*16dd0*/  SHF.R.S32.HI R13, RZ, 0x1f, R13 ;  /* 0x0000001fff0d7819 */ /* 0x000fe4000001140d */
[----:B------:R-:W-:Y:S02]  /*16de0*/  SHF.R.S32.HI R11, RZ, 0x1f, R11 ;  /* 0x0000001fff0b7819 */ /* 0x000fe4000001140b */
[----:B------:R-:W-:-:S04]  /*16df0*/  IADD3 R15, R247, 0xa0, RZ ;  /* 0x000000a0f70f7810 */ /* 0x000fc80007ffe0ff */
[----:B------:R-:W-:Y:S02]  /*16e00*/  ISETP.GE.AND P2, PT, R15, c[0x0][0x3c8], PT ;  /* 0x0000f2000f007a0c */ /* 0x000fe40003f46270 */
[-C--:B--2---:R-:W-:Y:S02]  /*16e10*/  @!P1 LEA R6, P4, R12, R0.reuse, 0x2 ;  /* 0x000000000c069211 */ /* 0x084fe400078810ff */
[----:B---3--:R-:W-:-:S11]  /*16e20*/  @!P0 LEA R2, P6, R5, R0, 0x2 ;  /* 0x0000000005028211 */ /* 0x008fd600078c10ff */
[----:B------:R-:W-:Y:S02]  /*16e30*/  P2R R3, PR, RZ, 0x10 ;  /* 0x00000010ff037803 */ /* 0x000fe40000000000 */
[----:B------:R-:W-:Y:S02]  /*16e40*/  ISETP.GE.AND P4, PT, R10, c[0x0][0x3c8], PT ;  /* 0x0000f2000a007a0c */ /* 0x000fe40003f86270 */
[----:B------:R-:W-:Y:S02]  /*16e50*/  ISETP.NE.AND P3, PT, R3, RZ, PT ;  /* 0x000000ff0300720c */ /* 0x000fe40003f65270 */
[-C--:B------:R-:W-:Y:S02]  /*16e60*/  @!P0 LEA.HI.X R3, R5, R4.reuse, R11, 0x2, P6 ;  /* 0x0000000405038211 */ /* 0x080fe400030f140b */
[----:B------:R-:W-:Y:S02]  /*16e70*/  @!P1 LEA.HI.X R7, R12, R4, R13, 0x2, P3 ;  /* 0x000000040c079211 */ /* 0x000fe400018f140d */
[----:B------:R-:W-:-:S02]  /*16e80*/  IADD3 R12, R247, 0x98, RZ ;  /* 0x00000098f70c7810 */ /* 0x000fc40007ffe0ff */
[C---:B------:R-:W-:Y:S01]  /*16e90*/  IADD3 R11, R247.reuse, 0x90, RZ ;  /* 0x00000090f70b7810 */ /* 0x040fe20007ffe0ff */
[----:B------:R1:W-:Y:S01]  /*16ea0*/  @!P1 ST.E.64 [R6.64], R62 ;  /* 0x0000003e06009985 */ /* 0x0003e2000c101b0a */
[----:B------:R-:W-:Y:S02]  /*16eb0*/  ISETP.GE.AND P3, PT, R12, c[0x0][0x3c8], PT ;  /* 0x0000f2000c007a0c */ /* 0x000fe40003f66270 */
[----:B------:R-:W-:Y:S01]  /*16ec0*/  SHF.R.S32.HI R11, RZ, 0x1f, R11 ;  /* 0x0000001fff0b7819 */ /* 0x000fe2000001140b */
[----:B------:R2:W-:Y:S01]  /*16ed0*/  @!P0 ST.E.64 [R2.64], R46 ;  /* 0x0000002e02008985 */ /* 0x0005e2000c101b0a */
[C---:B------:R-:W-:Y:S02]  /*16ee0*/  IADD3 R13, R247.reuse, 0xa8, RZ ;  /* 0x000000a8f70d7810 */ /* 0x040fe40007ffe0ff */
[----:B------:R-:W-:Y:S02]  /*16ef0*/  IADD3 R5, R247, 0xb0, RZ ;  /* 0x000000b0f7057810 */ /* 0x000fe40007ffe0ff */
[----:B------:R-:W-:-:S02]  /*16f00*/  ISETP.GE.AND P1, PT, R13, c[0x0][0x3c8], PT ;  /* 0x0000f2000d007a0c */ /* 0x000fc40003f26270 */
[----:B-1----:R-:W-:-:S04]  /*16f10*/  @!P5 LEA R6, P0, R14, R0, 0x2 ;  /* 0x000000000e06d211 */ /* 0x002fc800078010ff */
[----:B------:R-:W-:Y:S02]  /*16f20*/  @!P5 LEA.HI.X R7, R14, R4, R16, 0x2, P0 ;  /* 0x000000040e07d211 */ /* 0x000fe400000f1410 */
[C---:B--2---:R-:W-:Y:S02]  /*16f30*/  @!P4 LEA R2, P6, R10.reuse, R0, 0x2 ;  /* 0x000000000a02c211 */ /* 0x044fe400078c10ff */
[----:B------:R-:W-:Y:S01]  /*16f40*/  IADD3 R14, R247, 0x98, RZ ;  /* 0x00000098f70e7810 */ /* 0x000fe20007ffe0ff */
[----:B------:R-:W-:Y:S01]  /*16f50*/  @!P5 ST.E.64 [R6.64], R66 ;  /* 0x000000420600d985 */ /* 0x000fe2000c101b0a */
[----:B------:R-:W-:Y:S02]  /*16f60*/  @!P4 LEA.HI.X R3, R10, R4, R11, 0x2, P6 ;  /* 0x000000040a03c211 */ /* 0x000fe400030f140b */
[----:B------:R-:W-:Y:S02]  /*16f70*/  @!P3 LEA R10, P5, R12, R0, 0x2 ;  /* 0x000000000c0ab211 */ /* 0x000fe400078a10ff */
[----:B------:R-:W-:Y:S01]  /*16f80*/  ISETP.GE.AND P0, PT, R5, c[0x0][0x3c8], PT ;  /* 0x0000f20005007a0c */ /* 0x000fe20003f06270 */
[----:B------:R1:W-:Y:S01]  /*16f90*/  @!P4 ST.E.64 [R2.64], R70 ;  /* 0x000000460200c985 */ /* 0x0003e2000c101b0a */
[----:B------:R-:W-:-:S02]  /*16fa0*/  SHF.R.S32.HI R14, RZ, 0x1f, R14 ;  /* 0x0000001fff0e7819 */ /* 0x000fc4000001140e */
[----:B------:R-:W-:Y:S02]  /*16fb0*/  IADD3 R16, R247, 0xa0, RZ ;  /* 0x000000a0f7107810 */ /* 0x000fe40007ffe0ff */
[----:B------:R-:W-:Y:S02]  /*16fc0*/  @!P2 LEA R8, P6, R15, R0, 0x2 ;  /* 0x000000000f08a211 */ /* 0x000fe400078c10ff */
[----:B------:R-:W-:-:S04]  /*16fd0*/  SHF.R.S32.HI R16, RZ, 0x1f, R16 ;  /* 0x0000001fff107819 */ /* 0x000fc80000011410 */
[----:B------:R-:W-:Y:S02]  /*16fe0*/  @!P2 LEA.HI.X R9, R15, R4, R16, 0x2, P6 ;  /* 0x000000040f09a211 */ /* 0x000fe400030f1410 */
[----:B-1----:R-:W-:Y:S02]  /*16ff0*/  P2R R2, PR, RZ, 0x20 ;  /* 0x00000020ff027803 */ /* 0x002fe40000000000 */
[----:B------:R-:W-:Y:S02]  /*17000*/  @!P1 LEA R6, P5, R13, R0, 0x2 ;  /* 0x000000000d069211 */ /* 0x000fe400078a10ff */
[----:B------:R-:W-:-:S04]  /*17010*/  ISETP.NE.AND P4, PT, R2, RZ, PT ;  /* 0x000000ff0200720c */ /* 0x000fc80003f85270 */
[----:B------:R-:W-:Y:S02]  /*17020*/  @!P3 LEA.HI.X R11, R12, R4, R14, 0x2, P4 ;  /* 0x000000040c0bb211 */ /* 0x000fe400020f140e */
[C---:B------:R-:W-:Y:S02]  /*17030*/  IADD3 R14, R247.reuse, 0xa8, RZ ;  /* 0x000000a8f70e7810 */ /* 0x040fe40007ffe0ff */
[----:B------:R-:W-:Y:S01]  /*17040*/  IADD3 R12, R247, 0xb0, RZ ;  /* 0x000000b0f70c7810 */ /* 0x000fe20007ffe0ff */
[----:B------:R1:W-:Y:S01]  /*17050*/  @!P3 ST.E.64 [R10.64], R82 ;  /* 0x000000520a00b985 */ /* 0x0003e2000c101b0a */
[----:B------:R-:W-:Y:S02]  /*17060*/  SHF.R.S32.HI R14, RZ, 0x1f, R14 ;  /* 0x0000001fff0e7819 */ /* 0x000fe4000001140e */
[----:B------:R-:W-:Y:S01]  /*17070*/  SHF.R.S32.HI R12, RZ, 0x1f, R12 ;  /* 0x0000001fff0c7819 */ /* 0x000fe2000001140c */
[----:B------:R1:W-:Y:S01]  /*17080*/  @!P2 ST.E.64 [R8.64], R78 ;  /* 0x0000004e0800a985 */ /* 0x0003e2000c101b0a */
[----:B------:R-:W-:-:S02]  /*17090*/  @!P0 LEA R2, P4, R5, R0, 0x2 ;  /* 0x0000000005028211 */ /* 0x000fc400078810ff */
[-C--:B------:R-:W-:Y:S02]  /*170a0*/  @!P1 LEA.HI.X R7, R13, R4.reuse, R14, 0x2, P5 ;  /* 0x000000040d079211 */ /* 0x080fe400028f140e */
[----:B------:R-:W-:-:S03]  /*170b0*/  @!P0 LEA.HI.X R3, R5, R4, R12, 0x2, P4 ;  /* 0x0000000405038211 */ /* 0x000fc600020f140c */
[----:B------:R1:W-:Y:S04]  /*170c0*/  @!P1 ST.E.64 [R6.64], R74 ;  /* 0x0000004a06009985 */ /* 0x0003e8000c101b0a */
[----:B------:R1:W-:Y:S01]  /*170d0*/  @!P0 ST.E.64 [R2.64], R58 ;  /* 0x0000003a02008985 */ /* 0x0003e2000c101b0a */
[----:B------:R-:W-:-:S13]  /*170e0*/  ISETP.GE.AND P0, PT, R252, c[0x0][0x3c8], PT ;  /* 0x0000f200fc007a0c */ /* 0x000fda0003f06270 */
[----:B------:R-:W-:Y:S05]  /*170f0*/  @P0 BRA `(.L_x_296) ;  /* 0x00000c3000000947 */ /* 0x000fea0003800000 */
[----:B------:R-:W-:Y:S02]  /*17100*/  SHF.R.S32.HI R5, RZ, 0x1f, R252 ;  /* 0x0000001fff057819 */ /* 0x000fe400000114fc */
[----:B-1----:R-:W-:-:S04]  /*17110*/  LEA R2, P0, R252, R0, 0x2 ;  /* 0x00000000fc027211 */ /* 0x002fc800078010ff */
[----:B------:R-:W-:-:S05]  /*17120*/  LEA.HI.X R3, R252, R4, R5, 0x2, P0 ;  /* 0x00000004fc037211 */ /* 0x000fca00000f1405 */
[----:B------:R1:W-:Y:S01]  /*17130*/  ST.E.64 [R2.64], R50 ;  /* 0x0000003202007985 */ /* 0x0003e2000c101b0a */
[----:B------:R-:W-:Y:S05]  /*17140*/  BRA `(.L_x_296) ;  /* 0x00000be000007947 */ /* 0x000fea0003800000 */
.L_x_281:
        /* <DEDUP_REMOVED lines=16> */
[----:B--2---:R2:W3:Y:S04]  /*17250*/  LDG.E R4, [R2.64] ;  /* 0x0000000a02047981 */ /* 0x0044e8000c1e1900 */
[----:B--2---:R-:W3:Y:S02]  /*17260*/  LDG.E R2, [R2.64+0x4] ;  /* 0x0000040a02027981 */ /* 0x004ee4000c1e1900 */
[----:B---3-5:R-:W-:Y:S02]  /*17270*/  IADD3 R19, -R4, R2, RZ ;  /* 0x0000000204137210 */ /* 0x028fe40007ffe1ff */
.L_x_302:
        /* <DEDUP_REMOVED lines=31> */
[-C--:B-----5:R-:W-:Y:S01]  /*17470*/  IMAD R10, R17, R5.reuse, RZ ;  /* 0x00000005110a7224 */ /* 0x0a0fe200078e02ff */
[----:B------:R-:W-:Y:S02]  /*17480*/  @P0 SHF.R.U32.HI R2, RZ, c[0x0][0x4f0], R20 ;  /* 0x00013c00ff020a19 */ /* 0x000fe40000011614 */
[----:B------:R-:W-:Y:S01]  /*17490*/  IADD3 R20, P1, P0, R6, R8, R0 ;  /* 0x0000000806147210 */ /* 0x000fe2000783e000 */
[----:B------:R-:W-:Y:S01]  /*174a0*/  IMAD.WIDE.U32 R8, R16, R5, RZ ;  /* 0x0000000510087225 */ /* 0x000fe200078e00ff */
[--C-:B------:R-:W-:Y:S02]  /*174b0*/  SHF.R.S32.HI R5, RZ, 0x1f, R2.reuse ;  /* 0x0000001fff057819 */ /* 0x100fe40000011402 */
[----:B------:R-:W-:Y:S01]  /*174c0*/  IADD3.X R11, R7, R11, R15, P1, P0 ;  /* 0x0000000b070b7210 */ /* 0x000fe20000fe040f */
[----:B------:R-:W-:Y:S01]  /*174d0*/  IMAD.MOV R6, RZ, RZ, -R2 ;  /* 0x000000ffff067224 */ /* 0x000fe200078e0a02 */
[----:B------:R-:W-:Y:S01]  /*174e0*/  IADD3 R9, R9, R10, RZ ;  /* 0x0000000a09097210 */ /* 0x000fe20007ffe0ff */
[----:B------:R-:W-:Y:S01]  /*174f0*/  IMAD.MOV.U32 R10, RZ, RZ, c[0x0][0x4a8] ;  /* 0x00012a00ff0a7624 */ /* 0x000fe200078e00ff */
[----:B------:R-:W-:Y:S01]  /*17500*/  IADD3 R8, P1, P0, R2, R20, R8 ;  /* 0x0000001402087210 */ /* 0x000fe2000783e008 */
[----:B------:R-:W-:-:S03]  /*17510*/  IMAD R6, R6, c[0x0][0x4e8], R14 ;  /* 0x00013a0006067a24 */ /* 0x000fc600078e020e */
[----:B------:R-:W-:Y:S01]  /*17520*/  IADD3.X R9, R5, R11, R9, P1, P0 ;  /* 0x0000000b05097210 */ /* 0x000fe20000fe0409 */
[----:B-1----:R-:W-:Y:S01]  /*17530*/  IMAD R2, R13, R6, RZ ;  /* 0x000000060d027224 */ /* 0x002fe200078e02ff */
[----:B------:R-:W-:Y:S02]  /*17540*/  SHF.R.S32.HI R7, RZ, 0x1f, R6 ;  /* 0x0000001fff077819 */ /* 0x000fe40000011406 */
[----:B------:R-:W-:-:S03]  /*17550*/  MOV R5, c[0x0][0x4ac] ;  /* 0x00012b0000057a02 */ /* 0x000fc60000000f00 */
[C---:B------:R-:W-:Y:S01]  /*17560*/  IMAD R2, R12.reuse, R7, R2 ;  /* 0x000000070c027224 */ /* 0x040fe200078e0202 */
[----:B------:R-:W-:Y:S01]  /*17570*/  SEL R5, R5, c[0x0][0x454], P2 ;  /* 0x0001150005057a07 */ /* 0x000fe20001000000 */
[----:B------:R-:W-:Y:S01]  /*17580*/  IMAD.WIDE.U32 R6, R12, R6, R8 ;  /* 0x000000060c067225 */ /* 0x000fe200078e0008 */
[----:B------:R-:W-:-:S03]  /*17590*/  SEL R8, R10, c[0x0][0x450], P2 ;  /* 0x000114000a087a07 */ /* 0x000fc60001000000 */
[----:B------:R-:W-:Y:S01]  /*175a0*/  IMAD.IADD R2, R7, 0x1, R2 ;  /* 0x0000000107027824 */ /* 0x000fe200078e0202 */
[----:B------:R-:W-:-:S04]  /*175b0*/  LEA R8, P0, R6, R8, 0x2 ;  /* 0x0000000806087211 */ /* 0x000fc800078010ff */
[----:B------:R-:W-:Y:S02]  /*175c0*/  LEA.HI.X R9, R6, R5, R2, 0x2, P0 ;  /* 0x0000000506097211 */ /* 0x000fe400000f1402 */
[----:B------:R-:W-:-:S05]  /*175d0*/  MOV R2, 0xff800000 ;  /* 0xff80000000027802 */ /* 0x000fca0000000f00 */
[----:B------:R1:W-:Y:S02]  /*175e0*/  STG.E [R8.64], R2 ;  /* 0x0000000208007986 */ /* 0x0003e4000c10190a */
.L_x_304:
[----:B------:R-:W-:Y:S05]  /*175f0*/  BSYNC B0 ;  /* 0x0000000000007941 */ /* 0x000fea0003800000 */
.L_x_303:
[----:B------:R-:W-:-:S13]  /*17600*/  ISETP.GT.AND P0, PT, R18, 0x1, PT ;  /* 0x000000011200780c */ /* 0x000fda0003f04270 */
[----:B------:R-:W-:Y:S05]  /*17610*/  @P0 BRA `(.L_x_296) ;  /* 0x0000071000000947 */ /* 0x000fea0003800000 */
[----:B------:R-:W-:Y:S01]  /*17620*/  MOV R5, c[0x0][0x4e8] ;  /* 0x00013a0000057a02 */ /* 0x000fe20000000f00 */
[----:B-1----:R-:W-:Y:S01]  /*17630*/  IMAD R2, R15, c[0x0][0x3a0], RZ ;  /* 0x0000e8000f027a24 */ /* 0x002fe200078e02ff */
[----:B------:R-:W-:Y:S01]  /*17640*/  LEA R11, R237, R246, 0x7 ;  /* 0x000000f6ed0b7211 */ /* 0x000fe200078e38ff */
[----:B------:R-:W-:Y:S01]  /*17650*/  IMAD.WIDE.U32 R6, R0, c[0x0][0x3a0], RZ ;  /* 0x0000e80000067a25 */ /* 0x000fe200078e00ff */
[----:B------:R-:W-:-:S03]  /*17660*/  ISETP.NE.AND P0, PT, R5, 0x1, PT ;  /* 0x000000010500780c */ /* 0x000fc60003f05270 */
[----:B------:R-:W-:Y:S01]  /*17670*/  IMAD R0, R0, c[0x0][0x3a4], R2 ;  /* 0x0000e90000007a24 */ /* 0x000fe200078e0202 */
[----:B------:R-:W-:Y:S01]  /*17680*/  LEA R2, R237, R213, 0x7 ;  /* 0x000000d5ed027211 */ /* 0x000fe200078e38ff */
[----:B------:R-:W-:-:S03]  /*17690*/  IMAD R8, R21, c[0x0][0x3f0], RZ ;  /* 0x0000fc0015087a24 */ /* 0x000fc600078e02ff */
[----:B------:R-:W-:Y:S01]  /*176a0*/  IADD3 R7, R7, R0, RZ ;  /* 0x0000000007077210 */ /* 0x000fe20007ffe0ff */
[----:B------:R-:W-:Y:S01]  /*176b0*/  IMAD R9, R3, c[0x0][0x3f4], R8 ;  /* 0x0000fd0003097a24 */ /* 0x000fe200078e0208 */
[----:B------:R-:W-:-:S03]  /*176c0*/  MOV R0, R2 ;  /* 0x0000000200007202 */ /* 0x000fc60000000f00 */
[----:B------:R-:W-:-:S04]  /*176d0*/  @P0 IMAD.HI.U32 R5, R2, c[0x0][0x4ec], RZ ;  /* 0x00013b0002050a27 */ /* 0x000fc800078e00ff */
[----:B------:R-:W-:Y:S01]  /*176e0*/  IMAD.WIDE.U32 R6, R4, c[0x0][0x3e8], R6 ;  /* 0x0000fa0004067a25 */ /* 0x000fe200078e0006 */
[----:B------:R-:W-:-:S03]  /*176f0*/  @P0 SHF.R.U32.HI R0, RZ, c[0x0][0x4f0], R5 ;  /* 0x00013c00ff000a19 */ /* 0x000fc60000011605 */
[----:B------:R-:W-:Y:S01]  /*17700*/  IMAD R5, R4, c[0x0][0x3ec], R7 ;  /* 0x0000fb0004057a24 */ /* 0x000fe200078e0207 */
[----:B------:R-:W-:Y:S02]  /*17710*/  MOV R4, R6 ;  /* 0x0000000600047202 */ /* 0x000fe40000000f00 */
[----:B------:R-:W-:-:S03]  /*17720*/  SHF.R.S32.HI R8, RZ, 0x1f, R0 ;  /* 0x0000001fff087819 */ /* 0x000fc60000011400 */
[----:B------:R-:W-:Y:S01]  /*17730*/  IMAD.WIDE.U32 R6, R3, c[0x0][0x3f0], R4 ;  /* 0x0000fc0003067a25 */ /* 0x000fe200078e0004 */
[----:B------:R-:W-:-:S03]  /*17740*/  IADD3 R4, -R0, RZ, RZ ;  /* 0x000000ff00047210 */ /* 0x000fc60007ffe1ff */
[----:B------:R-:W-:Y:S01]  /*17750*/  IMAD R5, R8, c[0x0][0x3e0], RZ ;  /* 0x0000f80008057a24 */ /* 0x000fe200078e02ff */
[----:B------:R-:W-:Y:S01]  /*17760*/  IADD3 R3, R7, R9, RZ ;  /* 0x0000000907037210 */ /* 0x000fe20007ffe0ff */
[----:B------:R-:W-:Y:S01]  /*17770*/  IMAD R4, R4, c[0x0][0x4e8], R2 ;  /* 0x00013a0004047a24 */ /* 0x000fe200078e0202 */
[----:B------:R-:W-:Y:S01]  /*17780*/  MOV R2, R6 ;  /* 0x0000000600027202 */ /* 0x000fe20000000f00 */
[----:B------:R-:W-:-:S04]  /*17790*/  IMAD R5, R0, c[0x0][0x3e4], R5 ;  /* 0x0000f90000057a24 */ /* 0x000fc800078e0205 */
        /* <DEDUP_REMOVED lines=11> */
.L_x_364:
[----:B------:R-:W-:Y:S05]  /*17850*/  BRA.DIV ~URZ, `(.L_x_306) ;  /* 0x000025027f007947 */ /* 0x000fea000b800000 */
[----:B------:R3:W4:Y:S02]  /*17860*/  SHFL.IDX PT, R0, R12, RZ, 0x181f ;  /* 0x00181fff0c007589 */ /* 0x00072400000e0000 */
.L_x_365:
[----:B------:R-:W-:Y:S01]  /*17870*/  IMAD R10, R19, c[0x0][0x4e8], RZ ;  /* 0x00013a00130a7a24 */ /* 0x000fe200078e02ff */
[----:B------:R-:W-:Y:S04]  /*17880*/  BSSY B0, `(.L_x_307) ;  /* 0x000000f000007945 */ /* 0x000fe80003800000 */
        /* <DEDUP_REMOVED lines=14> */
.L_x_308:
[----:B------:R-:W-:Y:S05]  /*17970*/  BSYNC B0 ;  /* 0x0000000000007941 */ /* 0x000fea0003800000 */
.L_x_307:
[----:B------:R-:W-:Y:S05]  /*17980*/  BRA.DIV ~URZ, `(.L_x_309) ;  /* 0x000024327f007947 */ /* 0x000fea000b800000 */
[----:B--2---:R2:W1:Y:S04]  /*17990*/  SHFL.IDX PT, R4, R5, 0x1, 0x181f ;  /* 0x00381f0005047f89 */ /* 0x00446800000e0000 */
[----:B----4-:R2:W4:Y:S02]  /*179a0*/  SHFL.IDX PT, R0, R12, 0x1, 0x181f ;  /* 0x00381f000c007f89 */ /* 0x01052400000e0000 */
.L_x_366:
        /* <DEDUP_REMOVED lines=16> */
.L_x_311:
[----:B------:R-:W-:Y:S05]  /*17ab0*/  BSYNC B0 ;  /* 0x0000000000007941 */ /* 0x000fea0003800000 */
.L_x_310:
[----:B------:R-:W-:Y:S05]  /*17ac0*/  BRA.DIV ~URZ, `(.L_x_312) ;  /* 0x000023b27f007947 */ /* 0x000fea000b800000 */
[----:B-1----:R1:W2:Y:S02]  /*17ad0*/  SHFL.IDX PT, R4, R5, 0x2, 0x181f ;  /* 0x00581f0005047f89 */ /* 0x0022a400000e0000 */
.L_x_367:
[----:B------:R-:W-:Y:S05]  /*17ae0*/  BRA.DIV ~URZ, `(.L_x_313) ;  /* 0x000024027f007947 */ /* 0x000fea000b800000 */
[----:B----4-:R4:W1:Y:S02]  /*17af0*/  SHFL.IDX PT, R0, R12, 0x2, 0x181f ;  /* 0x00581f000c007f89 */ /* 0x01086400000e0000 */
.L_x_368:
[----:B------:R-:W-:Y:S01]  /*17b00*/  IADD3 R2, R11, 0x40, RZ ;  /* 0x000000400b027810 */ /* 0x000fe20007ffe0ff */
[----:B------:R-:W-:Y:S03]  /*17b10*/  BSSY B0, `(.L_x_314) ;  /* 0x000000f000007945 */ /* 0x000fe60003800000 */
[----:B------:R-:W-:-:S13]  /*17b20*/  ISETP.GE.AND P0, PT, R2, R10, PT ;  /* 0x0000000a0200720c */ /* 0x000fda0003f06270 */
[----:B------:R-:W-:Y:S05]  /*17b30*/  @P0 BRA `(.L_x_315) ;  /* 0x000000c000000947 */ /* 0x000fea0003800000 */
[----:B------:R-:W-:Y:S02]  /*17b40*/  ISETP.GE.AND P2, PT, R210, c[0x0][0x3c8], PT ;  /* 0x0000f200d2007a0c */ /* 0x000fe40003f46270 */
[----:B------:R-:W-:Y:S02]  /*17b50*/  ISETP.GE.AND P1, PT, R207, c[0x0][0x3c8], PT ;  /* 0x0000f200cf007a0c */ /* 0x000fe40003f26270 */
[----:B------:R-:W-:-:S09]  /*17b60*/  ISETP.GE.AND P0, PT, R208, c[0x0][0x3c8], PT ;  /* 0x0000f200d0007a0c */ /* 0x000fd20003f06270 */
        /* <DEDUP_REMOVED lines=9> */
.L_x_315:
[----:B------:R-:W-:Y:S05]  /*17c00*/  BSYNC B0 ;  /* 0x0000000000007941 */ /* 0x000fea0003800000 */
.L_x_314:
[----:B------:R-:W-:Y:S05]  /*17c10*/  BRA.DIV ~URZ, `(.L_x_316) ;  /* 0x000023327f007947 */ /* 0x000fea000b800000 */
[----:B--2---:R2:W3:Y:S04]  /*17c20*/  SHFL.IDX PT, R4, R5, 0x3, 0x181f ;  /* 0x00781f0005047f89 */ /* 0x0044e800000e0000 */
[----:B-1----:R2:W1:Y:S02]  /*17c30*/  SHFL.IDX PT, R0, R12, 0x3, 0x181f ;  /* 0x00781f000c007f89 */ /* 0x00246400000e0000 */
.L_x_369:
[----:B------:R-:W-:-:S04]  /*17c40*/  IADD3 R11, R11, 0x60, RZ ;  /* 0x000000600b0b7810 */ /* 0x000fc80007ffe0ff */
        /* <DEDUP_REMOVED lines=8> */
[-C--:B---3--:R-:W-:Y:S02]  /*17cd0*/  @!P2 LEA.HI.X R9, R210, R4.reuse, R211, 0x1, P5 ;  /* 0x00000004d209a211 */ /* 0x088fe400028f0cd3 */
[-C--:B------:R-:W-:Y:S02]  /*17ce0*/  @!P1 LEA.HI.X R7, R207, R4.reuse, R224, 0x1, P4 ;  /* 0x00000004cf079211 */ /* 0x080fe400020f0ce0 */
[----:B------:R-:W-:Y:S01]  /*17cf0*/  @!P0 LEA.HI.X R3, R208, R4, R223, 0x1, P3 ;  /* 0x00000004d0038211 */ /* 0x000fe200018f0cdf */
[----:B------:R1:W-:Y:S04]  /*17d00*/  @!P2 ST.E.128 [R8.64], RZ ;  /* 0x000000ff0800a985 */ /* 0x0003e8000c101d0a */
[----:B------:R1:W-:Y:S04]  /*17d10*/  @!P1 ST.E.128 [R6.64], RZ ;  /* 0x000000ff06009985 */ /* 0x0003e8000c101d0a */
[----:B------:R1:W-:Y:S02]  /*17d20*/  @!P0 ST.E.128 [R2.64], RZ ;  /* 0x000000ff02008985 */ /* 0x0003e4000c101d0a */
.L_x_296:
[----:B------:R-:W-:Y:S05]  /*17d30*/  BSYNC B1 ;  /* 0x0000000000017941 */ /* 0x000fea0003800000 */
.L_x_280:
[----:B------:R-:W-:-:S13]  /*17d40*/  ISETP.NE.AND P0, PT, RZ, UR9, PT ;  /* 0x00000009ff007c0c */ /* 0x000fda000bf05270 */
[----:B------:R-:W-:Y:S01]  /*17d50*/  @P0 WARPSYNC 0xffffffff ;  /* 0xffffffff00000948 */ /* 0x000fe20003800000 */
[----:B------:R-:W-:Y:S06]  /*17d60*/  @P0 BAR.SYNC.DEFER_BLOCKING 0x5, 0x100 ;  /* 0x0144000000000b1d */ /* 0x000fec0000010000 */
[----:B------:R-:W4:Y:S04]  /*17d70*/  @P0 LDS.128 R236, [0x18100] ;  /* 0x01810000ffec0984 */ /* 0x000f280000000c00 */
[----:B------:R-:W-:Y:S06]  /*17d80*/  @P0 BAR.ARV 0x4, 0x100 ;  /* 0x0104000000000b1d */ /* 0x000fec0000002000 */
[----:B------:R-:W-:Y:S05]  /*17d90*/  @P0 BRA `(.L_x_317) ;  /* 0x00000ae000000947 */ /* 0x000fea0003800000 */
[----:B-12---:R-:W1:Y:S01]  /*17da0*/  S2R R0, SR_TID.X ;  /* 0x0000000000007919 */ /* 0x006e620000002100 */
[----:B------:R-:W-:Y:S01]  /*17db0*/  IMAD.MOV.U32 R8, RZ, RZ, RZ ;  /* 0x000000ffff087224 */ /* 0x000fe200078e00ff */
[----:B-1----:R-:W-:-:S04]  /*17dc0*/  LOP3.LUT R14, R0, 0x1f, RZ, 0xc0, !PT ;  /* 0x0000001f000e7812 */ /* 0x002fc800078ec0ff */
[----:B------:R-:W-:Y:S01]  /*17dd0*/  ISETP.NE.AND P6, PT, R14, 0x1f, PT ;  /* 0x0000001f0e00780c */ /* 0x000fe20003fc5270 */
[----:B------:R-:W-:Y:S10]  /*17de0*/  BRA.DIV ~URZ, `(.L_x_318) ;  /* 0x000022227f007947 */ /* 0x000ff4000b800000 */
[----:B------:R1:W2:Y:S02]  /*17df0*/  SHFL.IDX PT, R9, R29, RZ, 0x1f ;  /* 0x00001fff1d097589 */ /* 0x0002a400000e0000 */
.L_x_370:
[----:B------:R-:W-:Y:S05]  /*17e00*/  BRA.DIV ~URZ, `(.L_x_319) ;  /* 0x000022727f007947 */ /* 0x000fea000b800000 */
[----:B---3--:R3:W1:Y:S02]  /*17e10*/  SHFL.IDX PT, R6, R29, 0x1, 0x1f ;  /* 0x00201f001d067f89 */ /* 0x00866400000e0000 */
.L_x_371:
[----:B----4-:R-:W-:Y:S02]  /*17e20*/  IMAD.IADD R0, R239, 0x1, R14 ;  /* 0x00000001ef007824 */ /* 0x010fe400078e020e */
[----:B------:R-:W-:-:S03]  /*17e30*/  IMAD.MOV.U32 R7, RZ, RZ, RZ ;  /* 0x000000ffff077224 */ /* 0x000fc600078e00ff */
[----:B------:R-:W-:-:S13]  /*17e40*/  ISETP.GE.OR P0, PT, R0, c[0x0][0x53c], !P6 ;  /* 0x00014f0000007a0c */ /* 0x000fda0007706670 */
[----:B------:R-:W-:Y:S01]  /*17e50*/  @!P0 MOV R2, 0x4 ;  /* 0x0000000400028802 */ /* 0x000fe20000000f00 */
[----:B------:R-:W-:-:S04]  /*17e60*/  @!P0 IMAD.MOV.U32 R4, RZ, RZ, 0x4 ;  /* 0x00000004ff048424 */ /* 0x000fc800078e00ff */
[----:B------:R-:W-:-:S04]  /*17e70*/  @!P0 IMAD.WIDE R4, R0, R4, c[0x0][0x580] ;  /* 0x0001600000048625 */ /* 0x000fc800078e0204 */
[----:B------:R-:W-:Y:S01]  /*17e80*/  @!P0 IMAD.WIDE R2, R0, R2, c[0x0][0x578] ;  /* 0x00015e0000028625 */ /* 0x000fe200078e0202 */
[----:B------:R-:W4:Y:S04]  /*17e90*/  @!P0 LDG.E R7, [R4.64] ;  /* 0x0000000a04078981 */ /* 0x000f28000c1e1900 */
[----:B------:R-:W4:Y:S01]  /*17ea0*/  @!P0 LDG.E R8, [R2.64] ;  /* 0x0000000a02088981 */ /* 0x000f22000c1e1900 */
[C---:B------:R-:W-:Y:S02]  /*17eb0*/  ISETP.GE.U32.AND P4, PT, R14.reuse, 0x10, PT ;  /* 0x000000100e00780c */ /* 0x040fe40003f86070 */
[C---:B------:R-:W-:Y:S02]  /*17ec0*/  ISETP.GE.U32.AND P3, PT, R14.reuse, 0x8, PT ;  /* 0x000000080e00780c */ /* 0x040fe40003f66070 */
[----:B------:R-:W-:-:S02]  /*17ed0*/  ISETP.GE.U32.AND P2, PT, R14, 0x4, PT ;  /* 0x000000040e00780c */ /* 0x000fc40003f46070 */
[C---:B------:R-:W-:Y:S02]  /*17ee0*/  ISETP.GE.U32.AND P1, PT, R14.reuse, 0x2, PT ;  /* 0x000000020e00780c */ /* 0x040fe40003f26070 */
[----:B------:R-:W-:Y:S02]  /*17ef0*/  ISETP.NE.AND P5, PT, R14, RZ, PT ;  /* 0x000000ff0e00720c */ /* 0x000fe40003fa5270 */
[----:B------:R-:W-:Y:S01]  /*17f00*/  MOV R13, RZ ;  /* 0x000000ff000d7202 */ /* 0x000fe20000000f00 */
[----:B----4-:R-:W-:Y:S01]  /*17f10*/  IMAD R0, R8, R7, RZ ;  /* 0x0000000708007224 */ /* 0x010fe200078e02ff */
[----:B------:R-:W-:Y:S07]  /*17f20*/  BRA.DIV ~URZ, `(.L_x_320) ;  /* 0x000021c27f007947 */ /* 0x000fee000b800000 */
[----:B------:R4:W3:Y:S02]  /*17f30*/  SHFL.UP PT, R4, R0, 0x1, RZ ;  /* 0x0420000000047989 */ /* 0x0008e400000e00ff */
.L_x_372:
[----:B---3--:R-:W-:-:S04]  /*17f40*/  SEL R4, R4, RZ, P5 ;  /* 0x000000ff04047207 */ /* 0x008fc80002800000 */
[----:B----4-:R-:W-:Y:S01]  /*17f50*/  IADD3 R0, R0, R4, RZ ;  /* 0x0000000400007210 */ /* 0x010fe20007ffe0ff */
[----:B------:R-:W-:Y:S05]  /*17f60*/  BRA.DIV ~URZ, `(.L_x_321) ;  /* 0x000021c27f007947 */ /* 0x000fea000b800000 */
        /* <DEDUP_REMOVED lines=12> */
[----:B------:R3:W4:Y:S02]  /*18030*/  SHFL.IDX PT, R0, R4, 0x1f, 0x1f ;  /* 0x03e01f0004007f89 */ /* 0x00072400000e0000 */
.L_x_373:
[----:B----4-:R-:W-:Y:S01]  /*18040*/  IMAD R0, R0, c[0x0][0x538], RZ ;  /* 0x00014e0000007a24 */ /* 0x010fe200078e02ff */
[----:B------:R-:W-:Y:S04]  /*18050*/  BSSY B1, `(.L_x_322) ;  /* 0x000007d000017945 */ /* 0x000fe80003800000 */
[----:B-1----:R-:W-:-:S04]  /*18060*/  IADD3 R6, R0, R6, RZ ;  /* 0x0000000600067210 */ /* 0x002fc80007ffe0ff */
[----:B--2---:R-:W-:-:S13]  /*18070*/  ISETP.GT.AND P0, PT, R6, R9, PT ;  /* 0x000000090600720c */ /* 0x004fda0003f04270 */
[----:B------:R-:W-:Y:S05]  /*18080*/  @P0 BRA `(.L_x_323) ;  /* 0x0000025000000947 */ /* 0x000fea0003800000 */
.L_x_327:
        /* <DEDUP_REMOVED lines=8> */
[----:B---3--:R-:W-:Y:S01]  /*18110*/  @!P0 MOV R4, 0x4 ;  /* 0x0000000400048802 */ /* 0x008fe20000000f00 */
[----:B------:R-:W-:-:S04]  /*18120*/  @!P0 IMAD.MOV.U32 R2, RZ, RZ, 0x4 ;  /* 0x00000004ff028424 */ /* 0x000fc800078e00ff */
[----:B------:R-:W-:-:S04]  /*18130*/  @!P0 IMAD.WIDE R4, R0, R4, c[0x0][0x580] ;  /* 0x0001600000048625 */ /* 0x000fc800078e0204 */
[----:B------:R-:W-:Y:S01]  /*18140*/  @!P0 IMAD.WIDE R2, R0, R2, c[0x0][0x578] ;  /* 0x00015e0000028625 */ /* 0x000fe200078e0202 */
[----:B------:R-:W2:Y:S04]  /*18150*/  @!P0 LDG.E R7, [R4.64] ;  /* 0x0000000a04078981 */ /* 0x000ea8000c1e1900 */
[----:B------:R-:W2:Y:S02]  /*18160*/  @!P0 LDG.E R8, [R2.64] ;  /* 0x0000000a02088981 */ /* 0x000ea4000c1e1900 */
[----:B--2---:R-:W-:Y:S01]  /*18170*/  IMAD R0, R8, R7, RZ ;  /* 0x0000000708007224 */ /* 0x004fe200078e02ff */
[----:B------:R-:W-:Y:S05]  /*18180*/  BRA.DIV ~URZ, `(.L_x_325) ;  /* 0x000021427f007947 */ /* 0x000fea000b800000 */
[----:B------:R1:W2:Y:S02]  /*18190*/  SHFL.UP PT, R2, R0, 0x1, RZ ;  /* 0x0420000000027989 */ /* 0x0002a400000e00ff */
.L_x_374:
        /* <DEDUP_REMOVED lines=16> */
.L_x_375:
[----:B--2---:R-:W-:-:S05]  /*182a0*/  IMAD R0, R0, c[0x0][0x538], RZ ;  /* 0x00014e0000007a24 */ /* 0x004fca00078e02ff */
[----:B------:R-:W-:-:S04]  /*182b0*/  IADD3 R6, R0, R6, RZ ;  /* 0x0000000600067210 */ /* 0x000fc80007ffe0ff */
[----:B------:R-:W-:-:S13]  /*182c0*/  ISETP.GT.AND P0, PT, R6, R9, PT ;  /* 0x000000090600720c */ /* 0x000fda0003f04270 */
[----:B-1----:R-:W-:Y:S05]  /*182d0*/  @!P0 BRA `(.L_x_327) ;  /* 0xfffffdb000008947 */ /* 0x002fea000383ffff */
.L_x_323:
[----:B------:R-:W-:-:S05]  /*182e0*/  IADD3 R12, -R0, R6, RZ ;  /* 0x00000006000c7210 */ /* 0x000fca0007ffe1ff */
[----:B------:R-:W-:-:S05]  /*182f0*/  IMAD R0, R4, c[0x0][0x538], R12 ;  /* 0x00014e0004007a24 */ /* 0x000fca00078e020c */
[----:B------:R-:W-:Y:S01]  /*18300*/  ISETP.GT.AND P0, PT, R0, R9, PT ;  /* 0x000000090000720c */ /* 0x000fe20003f04270 */
[----:B------:R-:W-:-:S12]  /*18310*/  BRA.DIV ~URZ, `(.L_x_328) ;  /* 0x000021a27f007947 */ /* 0x000fd8000b800000 */
[----:B------:R-:W-:-:S04]  /*18320*/  VOTE.ANY R10, PT, !P0 ;  /* 0x00000000000a7806 */ /* 0x000fc800040e0100 */
.L_x_376:
[----:B------:R1:W2:Y:S01]  /*18330*/  POPC R6, R10 ;  /* 0x0000000a00067309 */ /* 0x0002a20000000000 */
[----:B------:R-:W-:Y:S05]  /*18340*/  BRA.DIV ~URZ, `(.L_x_329) ;  /* 0x000021c27f007947 */ /* 0x000fea000b800000 */
[----:B--2---:R2:W4:Y:S04]  /*18350*/  SHFL.IDX PT, R7, R7, R6, 0x1f ;  /* 0x00001f0607077589 */ /* 0x00452800000e0000 */
[----:B------:R2:W1:Y:S02]  /*18360*/  SHFL.IDX PT, R5, R8, R6, 0x1f ;  /* 0x00001f0608057589 */ /* 0x00046400000e0000 */
.L_x_377:
[----:B------:R-:W-:Y:S01]  /*18370*/  ISETP.NE.AND P0, PT, R10, RZ, PT ;  /* 0x000000ff0a00720c */ /* 0x000fe20003f05270 */
[----:B------:R-:W-:-:S12]  /*18380*/  BSSY B0, `(.L_x_330) ;  /* 0x0000005000007945 */ /* 0x000fd80003800000 */
[----:B------:R-:W-:Y:S05]  /*18390*/  @!P0 BRA `(.L_x_331) ;  /* 0x0000003000008947 */ /* 0x000fea0003800000 */
[----:B------:R-:W-:Y:S01]  /*183a0*/  IADD3 R28, R6, -0x1, RZ ;  /* 0xffffffff061c7810 */ /* 0x000fe20007ffe0ff */
[----:B------:R-:W-:Y:S05]  /*183b0*/  BRA.DIV ~URZ, `(.L_x_332) ;  /* 0x000022227f007947 */ /* 0x000fea000b800000 */
[----:B------:R2:W3:Y:S02]  /*183c0*/  SHFL.IDX PT, R13, R4, R28, 0x1f ;  /* 0x00001f1c040d7589 */ /* 0x0004e400000e0000 */
.L_x_331:
[----:B------:R-:W-:Y:S05]  /*183d0*/  BSYNC B0 ;  /* 0x0000000000007941 */ /* 0x000fea0003800000 */
.L_x_330:
[----:B----4-:R-:W-:Y:S01]  /*183e0*/  IABS R2, R7 ;  /* 0x0000000700027213 */ /* 0x010fe20000000000 */
[----:B---3--:R-:W-:Y:S01]  /*183f0*/  IMAD R236, R13, c[0x0][0x538], R12 ;  /* 0x00014e000dec7a24 */ /* 0x008fe200078e020c */
[----:B-1----:R-:W-:Y:S01]  /*18400*/  IABS R3, R5 ;  /* 0x0000000500037213 */ /* 0x002fe20000000000 */
[----:B------:R-:W-:Y:S01]  /*18410*/  IMAD.IADD R239, R6, 0x1, R239 ;  /* 0x0000000106ef7824 */ /* 0x000fe200078e02ef */
[----:B------:R-:W1:Y:S01]  /*18420*/  I2F.RP R10, R2 ;  /* 0x00000002000a7306 */ /* 0x000e620000209400 */
[----:B------:R-:W-:-:S05]  /*18430*/  IMAD.IADD R12, R9, 0x1, -R236 ;  /* 0x00000001090c7824 */ /* 0x000fca00078e0aec */
[----:B--2---:R-:W-:Y:S02]  /*18440*/  IABS R8, R12 ;  /* 0x0000000c00087213 */ /* 0x004fe40000000000 */
[----:B------:R-:W-:Y:S08]  /*18450*/  I2F.RP R9, R3 ;  /* 0x0000000300097306 */ /* 0x000ff00000209400 */
[----:B-1----:R-:W1:Y:S02]  /*18460*/  MUFU.RCP R10, R10 ;  /* 0x0000000a000a7308 */ /* 0x002e640000001000 */
[----:B-1----:R-:W-:-:S06]  /*18470*/  IADD3 R10, R10, 0xffffffe, RZ ;  /* 0x0ffffffe0a0a7810 */ /* 0x002fcc0007ffe0ff */
[----:B------:R-:W1:Y:S02]  /*18480*/  F2I.FTZ.U32.TRUNC.NTZ R11, R10 ;  /* 0x0000000a000b7305 */ /* 0x000e64000021f000 */
[----:B-1----:R-:W-:Y:S01]  /*18490*/  IMAD.MOV R0, RZ, RZ, -R11 ;  /* 0x000000ffff007224 */ /* 0x002fe200078e0a0b */
[----:B------:R-:W-:-:S03]  /*184a0*/  MOV R10, RZ ;  /* 0x000000ff000a7202 */ /* 0x000fc60000000f00 */
        /* <DEDUP_REMOVED lines=12> */
[-C--:B------:R-:W-:Y:S01]  /*18570*/  @!P0 IADD3 R4, R4, -R2.reuse, RZ ;  /* 0x8000000204048210 */ /* 0x080fe20007ffe0ff */
[----:B------:R-:W1:Y:S01]  /*18580*/  F2I.FTZ.U32.TRUNC.NTZ R9, R8 ;  /* 0x0000000800097305 */ /* 0x000e62000021f000 */
[----:B------:R-:W-:Y:S02]  /*18590*/  @!P0 IADD3 R0, R0, 0x1, RZ ;  /* 0x0000000100008810 */ /* 0x000fe40007ffe0ff */
[----:B------:R-:W-:Y:S02]  /*185a0*/  ISETP.GE.U32.AND P2, PT, R4, R2, PT ;  /* 0x000000020400720c */ /* 0x000fe40003f46070 */
[----:B------:R-:W-:Y:S02]  /*185b0*/  LOP3.LUT R2, R12, R7, RZ, 0x3c, !PT ;  /* 0x000000070c027212 */ /* 0x000fe400078e3cff */
[----:B------:R-:W-:Y:S02]  /*185c0*/  ISETP.NE.AND P0, PT, R7, RZ, PT ;  /* 0x000000ff0700720c */ /* 0x000fe40003f05270 */
[----:B------:R-:W-:-:S07]  /*185d0*/  ISETP.GE.AND P1, PT, R2, RZ, PT ;  /* 0x000000ff0200720c */ /* 0x000fce0003f26270 */
[----:B------:R-:W-:Y:S01]  /*185e0*/  @P2 IADD3 R0, R0, 0x1, RZ ;  /* 0x0000000100002810 */ /* 0x000fe20007ffe0ff */
[----:B-1----:R-:W-:Y:S02]  /*185f0*/  IMAD.MOV R2, RZ, RZ, -R9 ;  /* 0x000000ffff027224 */ /* 0x002fe400078e0a09 */
[----:B------:R-:W-:Y:S02]  /*18600*/  IMAD.MOV.U32 R8, RZ, RZ, RZ ;  /* 0x000000ffff087224 */ /* 0x000fe400078e00ff */
[----:B------:R-:W-:Y:S01]  /*18610*/  IMAD.MOV.U32 R4, RZ, RZ, R2 ;  /* 0x000000ffff047224 */ /* 0x000fe200078e0002 */
[----:B------:R-:W-:Y:S01]  /*18620*/  IABS R2, R5 ;  /* 0x0000000500027213 */ /* 0x000fe20000000000 */
[----:B------:R-:W-:Y:S01]  /*18630*/  @!P1 IMAD.MOV R0, RZ, RZ, -R0 ;  /* 0x000000ffff009224 */ /* 0x000fe200078e0a00 */
[----:B------:R-:W-:Y:S01]  /*18640*/  @!P0 LOP3.LUT R0, RZ, R7, RZ, 0x33, !PT ;  /* 0x00000007ff008212 */ /* 0x000fe200078e33ff */
[----:B------:R-:W-:Y:S01]  /*18650*/  IMAD R4, R4, R3, RZ ;  /* 0x0000000304047224 */ /* 0x000fe200078e02ff */
[----:B------:R-:W-:-:S02]  /*18660*/  IADD3 R10, RZ, -R2, RZ ;  /* 0x80000002ff0a7210 */ /* 0x000fc40007ffe0ff */
[----:B------:R-:W-:Y:S01]  /*18670*/  IABS R11, R0 ;  /* 0x00000000000b7213 */ /* 0x000fe20000000000 */
[----:B------:R-:W-:Y:S01]  /*18680*/  IMAD.HI.U32 R2, R9, R4, R8 ;  /* 0x0000000409027227 */ /* 0x000fe200078e0008 */
[----:B------:R-:W-:-:S03]  /*18690*/  MOV R8, R10 ;  /* 0x0000000a00087202 */ /* 0x000fc60000000f00 */
[----:B------:R-:W-:Y:S02]  /*186a0*/  IMAD.MOV.U32 R4, RZ, RZ, R11 ;  /* 0x000000ffff047224 */ /* 0x000fe400078e000b */
[----:B------:R-:W-:Y:S02]  /*186b0*/  IMAD R7, R0, R7, RZ ;  /* 0x0000000700077224 */ /* 0x000fe400078e02ff */
[----:B------:R-:W-:-:S03]  /*186c0*/  IMAD.HI.U32 R2, R2, R4, RZ ;  /* 0x0000000402027227 */ /* 0x000fc600078e00ff */
[----:B------:R-:W-:Y:S01]  /*186d0*/  IADD3 R237, R12, -R7, RZ ;  /* 0x800000070ced7210 */ /* 0x000fe20007ffe0ff */
        /* <DEDUP_REMOVED lines=16> */
.L_x_324:
[----:B------:R-:W-:Y:S01]  /*187e0*/  IMAD.MOV.U32 R236, RZ, RZ, R9 ;  /* 0x000000ffffec7224 */ /* 0x000fe200078e0009 */
[----:B------:R-:W-:Y:S01]  /*187f0*/  MOV R238, RZ ;  /* 0x000000ff00ee7202 */ /* 0x000fe20000000f00 */
[----:B------:R-:W-:Y:S01]  /*18800*/  IMAD.MOV.U32 R237, RZ, RZ, RZ ;  /* 0x000000ffffed7224 */ /* 0x000fe200078e00ff */
[----:B------:R-:W-:Y:S02]  /*18810*/  MOV R239, c[0x0][0x53c] ;  /* 0x00014f0000ef7a02 */ /* 0x000fe40000000f00 */
.L_x_333:
[----:B------:R-:W-:Y:S05]  /*18820*/  BSYNC B1 ;  /* 0x0000000000017941 */ /* 0x000fea0003800000 */
.L_x_322:
[----:B------:R-:W-:Y:S01]  /*18830*/  WARPSYNC 0xffffffff ;  /* 0xffffffff00007948 */ /* 0x000fe20003800000 */
[----:B------:R-:W-:Y:S01]  /*18840*/  BAR.SYNC.DEFER_BLOCKING 0x4, 0x100 ;  /* 0x0104000000007b1d */ /* 0x000fe20000010000 */
[----:B------:R-:W-:-:S13]  /*18850*/  ISETP.NE.AND P0, PT, R14, RZ, PT ;  /* 0x000000ff0e00720c */ /* 0x000fda0003f05270 */
[----:B------:R1:W-:Y:S04]  /*18860*/  @!P0 STS.128 [0x18100], R236 ;  /* 0x018100ecff008388 */ /* 0x0003e80000000c00 */
[----:B------:R-:W-:Y:S06]  /*18870*/  BAR.ARV 0x5, 0x100 ;  /* 0x0144000000007b1d */ /* 0x000fec0000002000 */
.L_x_317:
[----:B----4-:R-:W-:-:S13]  /*18880*/  ISETP.GE.AND P0, PT, R239, c[0x0][0x53c], PT ;  /* 0x00014f00ef007a0c */ /* 0x010fda0003f06270 */
[----:B-123--:R-:W-:Y:S01]  /*18890*/  @P0 CALL.REL.NOINC `(.L_x_334) ;  /* 0x0000001000000944 */ /* 0x00efe20003c00000 */
[----:B------:R-:W-:Y:S05]  /*188a0*/  BRA `(.L_x_335) ;  /* 0xfffe942000007947 */ /* 0x000fea000383ffff */
.L_x_334:
[----:B------:R-:W-:Y:S05]  /*188b0*/  EXIT ;  /* 0x000000000000794d */ /* 0x000fea0003800000 */
.L_x_168:
[----:B------:R-:W-:Y:S01]  /*188c0*/  IMAD.MOV.U32 R0, RZ, RZ, R5 ;  /* 0x000000ffff007224 */ /* 0x000fe200078e0005 */
[----:B------:R-:W-:Y:S02]  /*188d0*/  MOV R3, 0x1 ;  /* 0x0000000100037802 */ /* 0x000fe40000000f00 */
[----:B------:R-:W-:Y:S02]  /*188e0*/  MOV R2, 0x18900 ;  /* 0x0001890000027802 */ /* 0x000fe40000000f00 */
[----:B-1----:R-:W-:Y:S05]  /*188f0*/  CALL.REL.NOINC `($__internal_6_$__cuda_sm70_shflsync_up_p) ;  /* 0x00001df000007944 */ /* 0x002fea0003c00000 */
[----:B------:R-:W-:Y:S01]  /*18900*/  MOV R0, R4 ;  /* 0x0000000400007202 */ /* 0x000fe20000000f00 */
[----:B------:R-:W-:Y:S05]  /*18910*/  BRA `(.L_x_336) ;  /* 0xfffe7b3000007947 */ /* 0x000fea000383ffff */
.L_x_169:
[----:B------:R-:W-:Y:S01]  /*18920*/  IMAD.MOV.U32 R0, RZ, RZ, R5 ;  /* 0x000000ffff007224 */ /* 0x000fe200078e0005 */
[----:B------:R-:W-:Y:S02]  /*18930*/  MOV R3, 0x2 ;  /* 0x0000000200037802 */ /* 0x000fe40000000f00 */
[----:B------:R-:W-:Y:S02]  /*18940*/  MOV R2, 0x18960 ;  /* 0x0001896000027802 */ /* 0x000fe40000000f00 */
[----:B-1----:R-:W-:Y:S05]  /*18950*/  CALL.REL.NOINC `($__internal_6_$__cuda_sm70_shflsync_up_p) ;  /* 0x00001d9000007944 */ /* 0x002fea0003c00000 */
[----:B------:R-:W-:Y:S01]  /*18960*/  SEL R4, R4, RZ, P4 ;  /* 0x000000ff04047207 */ /* 0x000fe20002000000 */
[----:B------:R-:W-:Y:S01]  /*18970*/  IMAD.MOV.U32 R3, RZ, RZ, 0x4 ;  /* 0x00000004ff037424 */ /* 0x000fe200078e00ff */
[----:B------:R-:W-:-:S03]  /*18980*/  MOV R2, 0x189b0 ;  /* 0x000189b000027802 */ /* 0x000fc60000000f00 */
[----:B------:R-:W-:Y:S02]  /*18990*/  IMAD.IADD R0, R5, 0x1, R4 ;  /* 0x0000000105007824 */ /* 0x000fe400078e0204 */
[----:B------:R-:W-:Y:S05]  /*189a0*/  CALL.REL.NOINC `($__internal_6_$__cuda_sm70_shflsync_up_p) ;  /* 0x00001d4000007944 */ /* 0x000fea0003c00000 */
        /* <DEDUP_REMOVED lines=12> */
[----:B------:R-:W-:Y:S02]  /*18a70*/  MOV R3, 0x1f ;  /* 0x0000001f00037802 */ /* 0x000fe40000000f00 */
[----:B------:R-:W-:Y:S01]  /*18a80*/  MOV R2, 0x18ac0 ;  /* 0x00018ac000027802 */ /* 0x000fe20000000f00 */
[----:B------:R-:W-:-:S04]  /*18a90*/  IMAD.IADD R4, R0, 0x1, R4 ;  /* 0x0000000100047824 */ /* 0x000fc800078e0204 */
[----:B------:R-:W-:Y:S02]  /*18aa0*/  IMAD.MOV.U32 R0, RZ, RZ, R4 ;  /* 0x000000ffff007224 */ /* 0x000fe400078e0004 */
[----:B------:R-:W-:Y:S05]  /*18ab0*/  CALL.REL.NOINC `($__internal_5_$__cuda_sm70_shflsync_idx_p) ;  /* 0x00001be000007944 */ /* 0x000fea0003c00000 */
[----:B------:R-:W-:Y:S05]  /*18ac0*/  BRA `(.L_x_337) ;  /* 0xfffe7a8000007947 */ /* 0x000fea000383ffff */
.L_x_171:
[----:B------:R-:W-:Y:S02]  /*18ad0*/  SEL R0, RZ, 0x1, P0 ;  /* 0x00000001ff007807 */ /* 0x000fe40000000000 */
[----:B------:R-:W-:Y:S02]  /*18ae0*/  MOV R2, 0x18b00 ;  /* 0x00018b0000027802 */ /* 0x000fe40000000f00 */
[----:B-1----:R-:W-:Y:S05]  /*18af0*/  CALL.REL.NOINC `($__internal_7_$__cuda_sm70_votesync_ballot) ;  /* 0x00001c5000007944 */ /* 0x002fea0003c00000 */
[----:B------:R-:W-:Y:S01]  /*18b00*/  MOV R5, R0 ;  /* 0x0000000000057202 */ /* 0x000fe20000000f00 */
[----:B------:R-:W-:Y:S05]  /*18b10*/  BRA `(.L_x_338) ;  /* 0xfffe7ac000007947 */ /* 0x000fea000383ffff */
.L_x_172:
[----:B------:R-:W-:Y:S01]  /*18b20*/  IMAD.MOV.U32 R0, RZ, RZ, R8 ;  /* 0x000000ffff007224 */ /* 0x000fe200078e0008 */
[----:B---3--:R-:W-:Y:S01]  /*18b30*/  MOV R28, R13 ;  /* 0x0000000d001c7202 */ /* 0x008fe20000000f00 */
[----:B------:R-:W-:Y:S01]  /*18b40*/  IMAD.MOV.U32 R3, RZ, RZ, 0x1f ;  /* 0x0000001fff037424 */ /* 0x000fe200078e00ff */
[----:B------:R-:W-:Y:S02]  /*18b50*/  MOV R2, 0x18b70 ;  /* 0x00018b7000027802 */ /* 0x000fe40000000f00 */
[----:B-12---:R-:W-:Y:S05]  /*18b60*/  CALL.REL.NOINC `($__internal_5_$__cuda_sm70_shflsync_idx_p) ;  /* 0x00001b3000007944 */ /* 0x006fea0003c00000 */
[----:B------:R-:W-:Y:S01]  /*18b70*/  IMAD.MOV.U32 R11, RZ, RZ, R0 ;  /* 0x000000ffff0b7224 */ /* 0x000fe200078e0000 */
[----:B------:R-:W-:Y:S01]  /*18b80*/  MOV R0, R7 ;  /* 0x0000000700007202 */ /* 0x000fe20000000f00 */
[----:B------:R-:W-:Y:S01]  /*18b90*/  IMAD.MOV.U32 R6, RZ, RZ, RZ ;  /* 0x000000ffff067224 */ /* 0x000fe200078e00ff */
[----:B------:R-:W-:Y:S01]  /*18ba0*/  MOV R28, R13 ;  /* 0x0000000d001c7202 */ /* 0x000fe20000000f00 */
[----:B------:R-:W-:Y:S01]  /*18bb0*/  IMAD.MOV.U32 R3, RZ, RZ, 0x1f ;  /* 0x0000001fff037424 */ /* 0x000fe200078e00ff */
[----:B------:R-:W-:-:S02]  /*18bc0*/  MOV R2, 0x18be0 ;  /* 0x00018be000027802 */ /* 0x000fc40000000f00 */
[----:B------:R-:W-:Y:S05]  /*18bd0*/  CALL.REL.NOINC `($__internal_5_$__cuda_sm70_shflsync_idx_p) ;  /* 0x00001ac000007944 */ /* 0x000fea0003c00000 */
[----:B------:R-:W-:Y:S01]  /*18be0*/  MOV R10, R0 ;  /* 0x00000000000a7202 */ /* 0x000fe20000000f00 */
[----:B------:R-:W-:Y:S05]  /*18bf0*/  BRA `(.L_x_339) ;  /* 0xfffe7a3000007947 */ /* 0x000fea000383ffff */
.L_x_175:
[----:B------:R-:W-:Y:S01]  /*18c00*/  IMAD.MOV.U32 R0, RZ, RZ, R4 ;  /* 0x000000ffff007224 */ /* 0x000fe200078e0004 */
[----:B------:R-:W-:-:S02]  /*18c10*/  MOV R3, 0x1f ;  /* 0x0000001f00037802 */ /* 0x000fc40000000f00 */
[----:B------:R-:W-:Y:S02]  /*18c20*/  MOV R2, 0x18c40 ;  /* 0x00018c4000027802 */ /* 0x000fe40000000f00 */
[----:B-1234-:R-:W-:Y:S05]  /*18c30*/  CALL.REL.NOINC `($__internal_5_$__cuda_sm70_shflsync_idx_p) ;  /* 0x00001a6000007944 */ /* 0x01efea0003c00000 */
[----:B------:R-:W-:Y:S01]  /*18c40*/  MOV R6, R0 ;  /* 0x0000000000067202 */ /* 0x000fe20000000f00 */
[----:B------:R-:W-:Y:S05]  /*18c50*/  BRA `(.L_x_174) ;  /* 0xfffe7a3000007947 */ /* 0x000fea000383ffff */
.L_x_211:
[----:B------:R-:W-:Y:S01]  /*18c60*/  IMAD.MOV.U32 R0, RZ, RZ, R5 ;  /* 0x000000ffff007224 */ /* 0x000fe200078e0005 */
[----:B------:R-:W-:Y:S01]  /*18c70*/  MOV R28, RZ ;  /* 0x000000ff001c7202 */ /* 0x000fe20000000f00 */
[----:B------:R-:W-:Y:S01]  /*18c80*/  IMAD.MOV.U32 R3, RZ, RZ, 0x181f ;  /* 0x0000181fff037424 */ /* 0x000fe200078e00ff */
[----:B------:R-:W-:Y:S02]  /*18c90*/  MOV R2, 0x18cb0 ;  /* 0x00018cb000027802 */ /* 0x000fe40000000f00 */
[----:B-----5:R-:W-:Y:S05]  /*18ca0*/  CALL.REL.NOINC `($__internal_5_$__cuda_sm70_shflsync_idx_p) ;  /* 0x000019f000007944 */ /* 0x020fea0003c00000 */
[----:B------:R-:W-:Y:S01]  /*18cb0*/  MOV R6, R0 ;  /* 0x0000000000067202 */ /* 0x000fe20000000f00 */
[----:B------:R-:W-:Y:S05]  /*18cc0*/  BRA `(.L_x_340) ;  /* 0xfffef1a000007947 */ /* 0x000fea000383ffff */
.L_x_212:
[----:B------:R-:W-:Y:S01]  /*18cd0*/  IMAD.MOV.U32 R0, RZ, RZ, R7 ;  /* 0x000000ffff007224 */ /* 0x000fe200078e0007 */
[----:B------:R-:W-:Y:S01]  /*18ce0*/  MOV R28, RZ ;  /* 0x000000ff001c7202 */ /* 0x000fe20000000f00 */
[----:B------:R-:W-:Y:S01]  /*18cf0*/  IMAD.MOV.U32 R3, RZ, RZ, 0x181f ;  /* 0x0000181fff037424 */ /* 0x000fe200078e00ff */
[----:B------:R-:W-:Y:S02]  /*18d00*/  MOV R2, 0x18d20 ;  /* 0x00018d2000027802 */ /* 0x000fe40000000f00 */
[----:B-12--5:R-:W-:Y:S05]  /*18d10*/  CALL.REL.NOINC `($__internal_5_$__cuda_sm70_shflsync_idx_p) ;  /* 0x0000198000007944 */ /* 0x026fea0003c00000 */
[----:B------:R-:W-:Y:S05]  /*18d20*/  BRA `(.L_x_341) ;  /* 0xfffef16000007947 */ /* 0x000fea000383ffff */
.L_x_215:
[----:B----4-:R-:W-:Y:S01]  /*18d30*/  IMAD.MOV.U32 R0, RZ, RZ, R5 ;  /* 0x000000ffff007224 */ /* 0x010fe200078e0005 */
[----:B------:R-:W-:Y:S01]  /*18d40*/  MOV R28, 0x1 ;  /* 0x00000001001c7802 */ /* 0x000fe20000000f00 */
[----:B--2---:R-:W-:Y:S01]  /*18d50*/  IMAD.MOV.U32 R3, RZ, RZ, 0x181f ;  /* 0x0000181fff037424 */ /* 0x004fe200078e00ff */
[----:B------:R-:W-:-:S02]  /*18d60*/  MOV R2, 0x18d80 ;  /* 0x00018d8000027802 */ /* 0x000fc40000000f00 */
[----:B-1-3-5:R-:W-:Y:S05]  /*18d70*/  CALL.REL.NOINC `($__internal_5_$__cuda_sm70_shflsync_idx_p) ;  /* 0x0000192000007944 */ /* 0x02afea0003c00000 */
[----:B------:R-:W-:Y:S01]  /*18d80*/  IMAD.MOV.U32 R6, RZ, RZ, R0 ;  /* 0x000000ffff067224 */ /* 0x000fe200078e0000 */
[----:B------:R-:W-:Y:S01]  /*18d90*/  MOV R28, 0x1 ;  /* 0x00000001001c7802 */ /* 0x000fe20000000f00 */
[----:B------:R-:W-:Y:S01]  /*18da0*/  IMAD.MOV.U32 R0, RZ, RZ, R7 ;  /* 0x000000ffff007224 */ /* 0x000fe200078e0007 */
[----:B------:R-:W-:-:S02]  /*18db0*/  MOV R3, 0x181f ;  /* 0x0000181f00037802 */ /* 0x000fc40000000f00 */
[----:B------:R-:W-:Y:S02]  /*18dc0*/  MOV R2, 0x18de0 ;  /* 0x00018de000027802 */ /* 0x000fe40000000f00 */
[----:B------:R-:W-:Y:S05]  /*18dd0*/  CALL.REL.NOINC `($__internal_5_$__cuda_sm70_shflsync_idx_p) ;  /* 0x000018c000007944 */ /* 0x000fea0003c00000 */
[----:B------:R-:W-:Y:S05]  /*18de0*/  BRA `(.L_x_342) ;  /* 0xfffef1e000007947 */ /* 0x000fea000383ffff */
.L_x_218:
[----:B----4-:R-:W-:Y:S01]  /*18df0*/  IMAD.MOV.U32 R0, RZ, RZ, R5 ;  /* 0x000000ffff007224 */ /* 0x010fe200078e0005 */
[----:B------:R-:W-:Y:S01]  /*18e00*/  MOV R28, 0x2 ;  /* 0x00000002001c7802 */ /* 0x000fe20000000f00 */
[----:B-1----:R-:W-:Y:S01]  /*18e10*/  IMAD.MOV.U32 R3, RZ, RZ, 0x181f ;  /* 0x0000181fff037424 */ /* 0x002fe200078e00ff */
[----:B------:R-:W-:Y:S02]  /*18e20*/  MOV R2, 0x18e40 ;  /* 0x00018e4000027802 */ /* 0x000fe40000000f00 */
[----:B--23-5:R-:W-:Y:S05]  /*18e30*/  CALL.REL.NOINC `($__internal_5_$__cuda_sm70_shflsync_idx_p) ;  /* 0x0000186000007944 */ /* 0x02cfea0003c00000 */
[----:B------:R-:W-:Y:S01]  /*18e40*/  MOV R6, R0 ;  /* 0x0000000000067202 */ /* 0x000fe20000000f00 */
[----:B------:R-:W-:Y:S05]  /*18e50*/  BRA `(.L_x_343) ;  /* 0xfffef2a000007947 */ /* 0x000fea000383ffff */
.L_x_219:
[----:B----4-:R-:W-:Y:S01]  /*18e60*/  IMAD.MOV.U32 R0, RZ, RZ, R7 ;  /* 0x000000ffff007224 */ /* 0x010fe200078e0007 */
[----:B------:R-:W-:Y:S01]  /*18e70*/  MOV R28, 0x2 ;  /* 0x00000002001c7802 */ /* 0x000fe20000000f00 */
[----:B------:R-:W-:Y:S01]  /*18e80*/  IMAD.MOV.U32 R3, RZ, RZ, 0x181f ;  /* 0x0000181fff037424 */ /* 0x000fe200078e00ff */
[----:B------:R-:W-:Y:S02]  /*18e90*/  MOV R2, 0x18eb0 ;  /* 0x00018eb000027802 */ /* 0x000fe40000000f00 */
[----:B-123-5:R-:W-:Y:S05]  /*18ea0*/  CALL.REL.NOINC `($__internal_5_$__cuda_sm70_shflsync_idx_p) ;  /* 0x000017f000007944 */ /* 0x02efea0003c00000 */
[----:B------:R-:W-:Y:S05]  /*18eb0*/  BRA `(.L_x_344) ;  /* 0xfffef26000007947 */ /* 0x000fea000383ffff */
.L_x_222:
[----:B-1----:R-:W-:Y:S01]  /*18ec0*/  IMAD.MOV.U32 R0, RZ, RZ, R5 ;  /* 0x000000ffff007224 */ /* 0x002fe200078e0005 */
[----:B------:R-:W-:Y:S01]  /*18ed0*/  MOV R28, 0x3 ;  /* 0x00000003001c7802 */ /* 0x000fe20000000f00 */
[----:B------:R-:W-:Y:S01]  /*18ee0*/  IMAD.MOV.U32 R3, RZ, RZ, 0x181f ;  /* 0x0000181fff037424 */ /* 0x000fe200078e00ff */
[----:B------:R-:W-:-:S02]  /*18ef0*/  MOV R2, 0x18f10 ;  /* 0x00018f1000027802 */ /* 0x000fc40000000f00 */
[----:B--2345:R-:W-:Y:S05]  /*18f00*/  CALL.REL.NOINC `($__internal_5_$__cuda_sm70_shflsync_idx_p) ;  /* 0x0000179000007944 */ /* 0x03cfea0003c00000 */
[----:B------:R-:W-:Y:S01]  /*18f10*/  IMAD.MOV.U32 R5, RZ, RZ, R0 ;  /* 0x000000ffff057224 */ /* 0x000fe200078e0000 */
[----:B------:R-:W-:Y:S01]  /*18f20*/  MOV R28, 0x3 ;  /* 0x00000003001c7802 */ /* 0x000fe20000000f00 */
[----:B------:R-:W-:Y:S01]  /*18f30*/  IMAD.MOV.U32 R0, RZ, RZ, R7 ;  /* 0x000000ffff007224 */ /* 0x000fe200078e0007 */
[----:B------:R-:W-:-:S02]  /*18f40*/  MOV R3, 0x181f ;  /* 0x0000181f00037802 */ /* 0x000fc40000000f00 */
[----:B------:R-:W-:Y:S02]  /*18f50*/  MOV R2, 0x18f70 ;  /* 0x00018f7000027802 */ /* 0x000fe40000000f00 */
[----:B------:R-:W-:Y:S05]  /*18f60*/  CALL.REL.NOINC `($__internal_5_$__cuda_sm70_shflsync_idx_p) ;  /* 0x0000173000007944 */ /* 0x000fea0003c00000 */
[----:B------:R-:W-:Y:S05]  /*18f70*/  BRA `(.L_x_345) ;  /* 0xfffef2e000007947 */ /* 0x000fea000383ffff */
.L_x_265:
[----:B------:R-:W-:Y:S01]  /*18f80*/  IMAD.MOV.U32 R0, RZ, RZ, R5 ;  /* 0x000000ffff007224 */ /* 0x000fe200078e0005 */
[----:B------:R-:W-:Y:S01]  /*18f90*/  MOV R28, RZ ;  /* 0x000000ff001c7202 */ /* 0x000fe20000000f00 */
[----:B------:R-:W-:Y:S01]  /*18fa0*/  IMAD.MOV.U32 R3, RZ, RZ, 0x181f ;  /* 0x0000181fff037424 */ /* 0x000fe200078e00ff */
[----:B------:R-:W-:Y:S02]  /*18fb0*/  MOV R2, 0x18fd0 ;  /* 0x00018fd000027802 */ /* 0x000fe40000000f00 */
[----:B------:R-:W-:Y:S05]  /*18fc0*/  CALL.REL.NOINC `($__internal_5_$__cuda_sm70_shflsync_idx_p) ;  /* 0x000016d000007944 */ /* 0x000fea0003c00000 */
[----:B------:R-:W-:Y:S01]  /*18fd0*/  MOV R4, R0 ;  /* 0x0000000000047202 */ /* 0x000fe20000000f00 */
[----:B------:R-:W-:Y:S05]  /*18fe0*/  BRA `(.L_x_346) ;  /* 0xffff630000007947 */ /* 0x000fea000383ffff */
.L_x_266:
[----:B------:R-:W-:Y:S01]  /*18ff0*/  IMAD.MOV.U32 R0, RZ, RZ, R10 ;  /* 0x000000ffff007224 */ /* 0x000fe200078e000a */
[----:B------:R-:W-:Y:S01]  /*19000*/  MOV R28, RZ ;  /* 0x000000ff001c7202 */ /* 0x000fe20000000f00 */
[----:B------:R-:W-:Y:S01]  /*19010*/  IMAD.MOV.U32 R3, RZ, RZ, 0x181f ;  /* 0x0000181fff037424 */ /* 0x000fe200078e00ff */
[----:B------:R-:W-:Y:S02]  /*19020*/  MOV R2, 0x19040 ;  /* 0x0001904000027802 */ /* 0x000fe40000000f00 */
[----:B-12---:R-:W-:Y:S05]  /*19030*/  CALL.REL.NOINC `($__internal_5_$__cuda_sm70_shflsync_idx_p) ;  /* 0x0000166000007944 */ /* 0x006fea0003c00000 */
[----:B------:R-:W-:Y:S01]  /*19040*/  LOP3.LUT P1, RZ, R212, 0x10, RZ, 0xc0, !PT ;  /* 0x00000010d4ff7812 */ /* 0x000fe2000782c0ff */
[----:B------:R-:W-:Y:S01]  /*19050*/  IMAD.MOV.U32 R7, RZ, RZ, R92 ;  /* 0x000000ffff077224 */ /* 0x000fe200078e005c */
[----:B------:R-:W-:Y:S01]  /*19060*/  IADD3 R2, P0, R0, R85, RZ ;  /* 0x0000005500027210 */ /* 0x000fe20007f1e0ff */
[----:B------:R-:W-:Y:S01]  /*19070*/  IMAD.MOV.U32 R28, RZ, RZ, 0x1 ;  /* 0x00000001ff1c7424 */ /* 0x000fe200078e00ff */
[----:B------:R-:W-:-:S03]  /*19080*/  SEL R6, RZ, 0x10, P4 ;  /* 0x00000010ff067807 */ /* 0x000fc60002000000 */
[----:B------:R-:W-:-:S06]  /*19090*/  IMAD.X R3, R4, 0x1, R87, P0 ;  /* 0x0000000104037824 */ /* 0x000fcc00000e0657 */
[----:B------:R-:W-:Y:S01]  /*190a0*/  @!PT LDS RZ, [RZ] ;  /* 0x00000000fffff984 */ /* 0x000fe20000000800 */
[----:B------:R-:W-:Y:S01]  /*190b0*/  @!PT LDS RZ, [RZ] ;  /* 0x00000000fffff984 */ /* 0x000fe20000000800 */
[----:B------:R-:W-:Y:S01]  /*190c0*/  @!PT LDS RZ, [RZ] ;  /* 0x00000000fffff984 */ /* 0x000fe20000000800 */
[----:B------:R1:W-:Y:S02]  /*190d0*/  LDGSTS.E.BYPASS.LTC128B.128 [R191+0x6100], [R2.64], !P1 ;  /* 0x0610000002bf7fae */ /* 0x0003e4000c901d4a */
[----:B-1----:R-:W-:-:S05]  /*190e0*/  IADD3 R2, P0, R0, R86, RZ ;  /* 0x0000005600027210 */ /* 0x002fca0007f1e0ff */
[----:B------:R-:W-:-:S05]  /*190f0*/  IMAD.X R3, R4, 0x1, R88, P0 ;  /* 0x0000000104037824 */ /* 0x000fca00000e0658 */
[----:B------:R1:W-:Y:S02]  /*19100*/  LDGSTS.E.BYPASS.LTC128B.128 [R191+0x8100], [R2.64], !P4 ;  /* 0x0810000002bf7fae */ /* 0x0003e4000e101d4a */
[----:B-1----:R-:W-:Y:S01]  /*19110*/  IADD3 R2, P0, R0, R89, RZ ;  /* 0x0000005900027210 */ /* 0x002fe20007f1e0ff */
[----:B------:R-:W-:Y:S01]  /*19120*/  IMAD.MOV.U32 R0, RZ, RZ, R5 ;  /* 0x000000ffff007224 */ /* 0x000fe200078e0005 */
[----:B------:R-:W-:-:S03]  /*19130*/  SEL R5, RZ, 0x10, P1 ;  /* 0x00000010ff057807 */ /* 0x000fc60000800000 */
[----:B------:R-:W-:-:S05]  /*19140*/  IMAD.X R3, R4, 0x1, R90, P0 ;  /* 0x0000000104037824 */ /* 0x000fca00000e065a */
[----:B------:R1:W-:Y:S02]  /*19150*/  LDGSTS.E.BYPASS.LTC128B.128 [R191+0xa100], [R2.64], !P5 ;  /* 0x0a10000002bf7fae */ /* 0x0003e4000e901d4a */
[----:B-1----:R-:W-:Y:S01]  /*19160*/  IMAD.MOV.U32 R3, RZ, RZ, 0x181f ;  /* 0x0000181fff037424 */ /* 0x002fe200078e00ff */
[----:B------:R-:W-:Y:S02]  /*19170*/  MOV R2, 0x19190 ;  /* 0x0001919000027802 */ /* 0x000fe40000000f00 */
[----:B------:R-:W-:Y:S05]  /*19180*/  CALL.REL.NOINC `($__internal_5_$__cuda_sm70_shflsync_idx_p) ;  /* 0x0000151000007944 */ /* 0x000fea0003c00000 */
[----:B------:R-:W-:Y:S01]  /*19190*/  IMAD.MOV.U32 R4, RZ, RZ, R0 ;  /* 0x000000ffff047224 */ /* 0x000fe200078e0000 */
[----:B------:R-:W-:Y:S01]  /*191a0*/  MOV R28, 0x1 ;  /* 0x00000001001c7802 */ /* 0x000fe20000000f00 */
[----:B------:R-:W-:Y:S01]  /*191b0*/  IMAD.MOV.U32 R0, RZ, RZ, R10 ;  /* 0x000000ffff007224 */ /* 0x000fe200078e000a */
[----:B------:R-:W-:Y:S02]  /*191c0*/  MOV R3, 0x181f ;  /* 0x0000181f00037802 */ /* 0x000fe40000000f00 */
[----:B------:R-:W-:Y:S02]  /*191d0*/  MOV R2, 0x191f0 ;  /* 0x000191f000027802 */ /* 0x000fe40000000f00 */
[----:B------:R-:W-:Y:S05]  /*191e0*/  CALL.REL.NOINC `($__internal_5_$__cuda_sm70_shflsync_idx_p) ;  /* 0x000014b000007944 */ /* 0x000fea0003c00000 */
[----:B------:R-:W-:Y:S05]  /*191f0*/  BRA `(.L_x_347) ;  /* 0xffff621000007947 */ /* 0x000fea000383ffff */
.L_x_267:
[----:B------:R-:W-:Y:S02]  /*19200*/  MOV R0, 0x2 ;  /* 0x0000000200007802 */ /* 0x000fe40000000f00 */
[----:B------:R-:W-:-:S02]  /*19210*/  MOV R2, 0x19230 ;  /* 0x0001923000027802 */ /* 0x000fc40000000f00 */
[----:B------:R-:W-:Y:S05]  /*19220*/  CALL.REL.NOINC `($__internal_4_$__cuda_sm70_shflsync_bfly_p) ;  /* 0x0000141000007944 */ /* 0x000fea0003c00000 */
[----:B------:R-:W-:Y:S01]  /*19230*/  FMNMX.FTZ R4, R4, R0, !PT ;  /* 0x0000000004047209 */ /* 0x000fe20007810000 */
[----:B------:R-:W-:Y:S01]  /*19240*/  IMAD.MOV.U32 R0, RZ, RZ, 0x1 ;  /* 0x00000001ff007424 */ /* 0x000fe200078e00ff */
[----:B------:R-:W-:-:S02]  /*19250*/  MOV R2, 0x19270 ;  /* 0x0001927000027802 */ /* 0x000fc40000000f00 */
[----:B------:R-:W-:Y:S05]  /*19260*/  CALL.REL.NOINC `($__internal_4_$__cuda_sm70_shflsync_bfly_p) ;  /* 0x000013d000007944 */ /* 0x000fea0003c00000 */
[----:B------:R-:W-:Y:S01]  /*19270*/  FMNMX.FTZ R102, R4, R0, !PT ;  /* 0x0000000004667209 */ /* 0x000fe20007810000 */
[----:B------:R-:W-:Y:S01]  /*19280*/  IMAD.MOV.U32 R4, RZ, RZ, R5 ;  /* 0x000000ffff047224 */ /* 0x000fe200078e0005 */
[----:B------:R-:W-:Y:S01]  /*19290*/  MOV R2, 0x192c0 ;  /* 0x000192c000027802 */ /* 0x000fe20000000f00 */
[----:B------:R-:W-:-:S02]  /*192a0*/  IMAD.MOV.U32 R0, RZ, RZ, 0x2 ;  /* 0x00000002ff007424 */ /* 0x000fc400078e00ff */
[----:B------:R-:W-:Y:S05]  /*192b0*/  CALL.REL.NOINC `($__internal_4_$__cuda_sm70_shflsync_bfly_p) ;  /* 0x0000138000007944 */ /* 0x000fea0003c00000 */
[----:B------:R-:W-:Y:S01]  /*192c0*/  FMNMX.FTZ R4, R5, R0, !PT ;  /* 0x0000000005047209 */ /* 0x000fe20007810000 */
[----:B------:R-:W-:Y:S01]  /*192d0*/  IMAD.MOV.U32 R0, RZ, RZ, 0x1 ;  /* 0x00000001ff007424 */ /* 0x000fe200078e00ff */
[----:B------:R-:W-:-:S02]  /*192e0*/  MOV R2, 0x19300 ;  /* 0x0001930000027802 */ /* 0x000fc40000000f00 */
[----:B------:R-:W-:Y:S05]  /*192f0*/  CALL.REL.NOINC `($__internal_4_$__cuda_sm70_shflsync_bfly_p) ;  /* 0x0000134000007944 */ /* 0x000fea0003c00000 */
[----:B------:R-:W-:Y:S01]  /*19300*/  MOV R3, R0 ;  /* 0x0000000000037202 */ /* 0x000fe20000000f00 */
[----:B------:R-:W-:Y:S05]  /*19310*/  BRA `(.L_x_348) ;  /* 0xffff67d000007947 */ /* 0x000fea000383ffff */
.L_x_269:
[----:B------:R-:W-:Y:S01]  /*19320*/  MOV R28, RZ ;  /* 0x000000ff001c7202 */ /* 0x000fe20000000f00 */
[----:B------:R-:W-:Y:S01]  /*19330*/  IMAD.MOV.U32 R0, RZ, RZ, R4 ;  /* 0x000000ffff007224 */ /* 0x000fe200078e0004 */
[----:B------:R-:W-:Y:S01]  /*19340*/  MOV R2, 0x19370 ;  /* 0x0001937000027802 */ /* 0x000fe20000000f00 */
[----:B------:R-:W-:Y:S02]  /*19350*/  IMAD.MOV.U32 R3, RZ, RZ, 0x181f ;  /* 0x0000181fff037424 */ /* 0x000fe400078e00ff */
[----:B-1234-:R-:W-:Y:S05]  /*19360*/  CALL.REL.NOINC `($__internal_5_$__cuda_sm70_shflsync_idx_p) ;  /* 0x0000133000007944 */ /* 0x01efea0003c00000 */
[----:B------:R-:W-:-:S05]  /*19370*/  BRA `(.L_x_349) ;  /* 0xffff7ae000007947 */ /* 0x000fca000383ffff */
.L_x_272:
[----:B------:R-:W-:Y:S01]  /*19380*/  MOV R28, RZ ;  /* 0x000000ff001c7202 */ /* 0x000fe20000000f00 */
[----:B------:R-:W-:Y:S01]  /*19390*/  IMAD.MOV.U32 R0, RZ, RZ, R5 ;  /* 0x000000ffff007224 */ /* 0x000fe200078e0005 */
[----:B------:R-:W-:Y:S01]  /*193a0*/  MOV R2, 0x193d0 ;  /* 0x000193d000027802 */ /* 0x000fe20000000f00 */
[----:B------:R-:W-:Y:S02]  /*193b0*/  IMAD.MOV.U32 R3, RZ, RZ, 0x181f ;  /* 0x0000181fff037424 */ /* 0x000fe400078e00ff */
[----:B------:R-:W-:Y:S05]  /*193c0*/  CALL.REL.NOINC `($__internal_5_$__cuda_sm70_shflsync_idx_p) ;  /* 0x000012d000007944 */ /* 0x000fea0003c00000 */
[----:B------:R-:W-:Y:S01]  /*193d0*/  MOV R4, R0 ;  /* 0x0000000000047202 */ /* 0x000fe20000000f00 */
[----:B------:R-:W-:-:S05]  /*193e0*/  BRA `(.L_x_350) ;  /* 0xffff8c6000007947 */ /* 0x000fca000383ffff */
.L_x_273:
[----:B------:R-:W-:Y:S01]  /*193f0*/  MOV R28, RZ ;  /* 0x000000ff001c7202 */ /* 0x000fe20000000f00 */
[----:B------:R-:W-:Y:S01]  /*19400*/  IMAD.MOV.U32 R0, RZ, RZ, R8 ;  /* 0x000000ffff007224 */ /* 0x000fe200078e0008 */
[----:B------:R-:W-:Y:S01]  /*19410*/  MOV R2, 0x19440 ;  /* 0x0001944000027802 */ /* 0x000fe20000000f00 */
[----:B------:R-:W-:Y:S02]  /*19420*/  IMAD.MOV.U32 R3, RZ, RZ, 0x181f ;  /* 0x0000181fff037424 */ /* 0x000fe400078e00ff */
[----:B-12---:R-:W-:Y:S05]  /*19430*/  CALL.REL.NOINC `($__internal_5_$__cuda_sm70_shflsync_idx_p) ;  /* 0x0000126000007944 */ /* 0x006fea0003c00000 */
        /* <DEDUP_REMOVED lines=10> */
[----:B------:R-:W-:Y:S05]  /*194e0*/  IADD3 R6, P0, R0, R11, RZ ;  /* 0x0000000b00067210 */ /* 0x000fea0007f1e0ff */
[----:B------:R-:W-:Y:S05]  /*194f0*/  IMAD.X R7, R4, 0x1, R13, P0 ;  /* 0x0000000104077824 */ /* 0x000fea00000e060d */
[----:B------:R2:W-:Y:S01]  /*19500*/  LDGSTS.E.BYPASS.LTC128B.128 [R191+0x8100], [R6.64], !P3 ;  /* 0x0810000006bf7fae */ /* 0x0005e2000d901d4a */
[----:B-1----:R-:W-:Y:S01]  /*19510*/  IADD3 R2, P0, R0, R12, RZ ;  /* 0x0000000c00027210 */ /* 0x002fe20007f1e0ff */
[----:B------:R-:W-:Y:S04]  /*19520*/  IMAD.MOV.U32 R0, RZ, RZ, R5 ;  /* 0x000000ffff007224 */ /* 0x000fe800078e0005 */
[----:B------:R-:W-:Y:S05]  /*19530*/  IMAD.X R3, R4, 0x1, R14, P0 ;  /* 0x0000000104037824 */ /* 0x000fea00000e060e */
[----:B------:R1:W-:Y:S02]  /*19540*/  LDGSTS.E.BYPASS.LTC128B.128 [R191+0xa100], [R2.64], !P4 ;  /* 0x0a10000002bf7fae */ /* 0x0003e4000e101d4a */
[----:B-1----:R-:W-:Y:S01]  /*19550*/  MOV R2, 0x19580 ;  /* 0x0001958000027802 */ /* 0x002fe20000000f00 */
[----:B------:R-:W-:Y:S02]  /*19560*/  IMAD.MOV.U32 R3, RZ, RZ, 0x181f ;  /* 0x0000181fff037424 */ /* 0x000fe400078e00ff */
[----:B--2---:R-:W-:Y:S05]  /*19570*/  CALL.REL.NOINC `($__internal_5_$__cuda_sm70_shflsync_idx_p) ;  /* 0x0000112000007944 */ /* 0x004fea0003c00000 */
[----:B------:R-:W-:Y:S01]  /*19580*/  MOV R28, 0x1 ;  /* 0x00000001001c7802 */ /* 0x000fe20000000f00 */
[----:B------:R-:W-:Y:S01]  /*19590*/  IMAD.MOV.U32 R4, RZ, RZ, R0 ;  /* 0x000000ffff047224 */ /* 0x000fe200078e0000 */
[----:B------:R-:W-:Y:S01]  /*195a0*/  MOV R3, 0x181f ;  /* 0x0000181f00037802 */ /* 0x000fe20000000f00 */
[----:B------:R-:W-:Y:S01]  /*195b0*/  IMAD.MOV.U32 R0, RZ, RZ, R8 ;  /* 0x000000ffff007224 */ /* 0x000fe200078e0008 */
[----:B------:R-:W-:Y:S02]  /*195c0*/  MOV R2, 0x195e0 ;  /* 0x000195e000027802 */ /* 0x000fe40000000f00 */
[----:B------:R-:W-:Y:S05]  /*195d0*/  CALL.REL.NOINC `($__internal_5_$__cuda_sm70_shflsync_idx_p) ;  /* 0x000010c000007944 */ /* 0x000fea0003c00000 */
[----:B------:R-:W-:-:S05]  /*195e0*/  BRA `(.L_x_351) ;  /* 0xffff8b8000007947 */ /* 0x000fca000383ffff */
.L_x_274:
[----:B------:R-:W-:Y:S02]  /*195f0*/  MOV R0, 0x2 ;  /* 0x0000000200007802 */ /* 0x000fe40000000f00 */
[----:B------:R-:W-:Y:S02]  /*19600*/  MOV R2, 0x19620 ;  /* 0x0001962000027802 */ /* 0x000fe40000000f00 */
[----:B------:R-:W-:Y:S05]  /*19610*/  CALL.REL.NOINC `($__internal_4_$__cuda_sm70_shflsync_bfly_p) ;  /* 0x0000102000007944 */ /* 0x000fea0003c00000 */
[----:B------:R-:W-:Y:S01]  /*19620*/  FMNMX.FTZ R4, R4, R0, !PT ;  /* 0x0000000004047209 */ /* 0x000fe20007810000 */
[----:B------:R-:W-:Y:S01]  /*19630*/  IMAD.MOV.U32 R0, RZ, RZ, 0x1 ;  /* 0x00000001ff007424 */ /* 0x000fe200078e00ff */
[----:B------:R-:W-:Y:S02]  /*19640*/  MOV R2, 0x19660 ;  /* 0x0001966000027802 */ /* 0x000fe40000000f00 */
[----:B------:R-:W-:Y:S05]  /*19650*/  CALL.REL.NOINC `($__internal_4_$__cuda_sm70_shflsync_bfly_p) ;  /* 0x00000fe000007944 */ /* 0x000fea0003c00000 */
[----:B------:R-:W-:Y:S01]  /*19660*/  FMNMX.FTZ R102, R4, R0, !PT ;  /* 0x0000000004667209 */ /* 0x000fe20007810000 */
[----:B------:R-:W-:Y:S01]  /*19670*/  IMAD.MOV.U32 R4, RZ, RZ, R5 ;  /* 0x000000ffff047224 */ /* 0x000fe200078e0005 */
[----:B------:R-:W-:Y:S01]  /*19680*/  MOV R2, 0x196b0 ;  /* 0x000196b000027802 */ /* 0x000fe20000000f00 */
[----:B------:R-:W-:Y:S02]  /*19690*/  IMAD.MOV.U32 R0, RZ, RZ, 0x2 ;  /* 0x00000002ff007424 */ /* 0x000fe400078e00ff */
[----:B------:R-:W-:Y:S05]  /*196a0*/  CALL.REL.NOINC `($__internal_4_$__cuda_sm70_shflsync_bfly_p) ;  /* 0x00000f9000007944 */ /* 0x000fea0003c00000 */
[----:B------:R-:W-:Y:S01]  /*196b0*/  FMNMX.FTZ R4, R5, R0, !PT ;  /* 0x0000000005047209 */ /* 0x000fe20007810000 */
[----:B------:R-:W-:Y:S01]  /*196c0*/  IMAD.MOV.U32 R0, RZ, RZ, 0x1 ;  /* 0x00000001ff007424 */ /* 0x000fe200078e00ff */
[----:B------:R-:W-:Y:S02]  /*196d0*/  MOV R2, 0x196f0 ;  /* 0x000196f000027802 */ /* 0x000fe40000000f00 */
[----:B------:R-:W-:Y:S05]  /*196e0*/  CALL.REL.NOINC `($__internal_4_$__cuda_sm70_shflsync_bfly_p) ;  /* 0x00000f5000007944 */ /* 0x000fea0003c00000 */
[----:B------:R-:W-:-:S05]  /*196f0*/  BRA `(.L_x_352) ;  /* 0xffff8e0000007947 */ /* 0x000fca000383ffff */
.L_x_276:
[----:B------:R-:W-:Y:S01]  /*19700*/  IMAD.MOV.U32 R4, RZ, RZ, R206 ;  /* 0x000000ffff047224 */ /* 0x000fe200078e00ce */
[----:B------:R-:W-:-:S02]  /*19710*/  MOV R0, 0x2 ;  /* 0x0000000200007802 */ /* 0x000fc40000000f00 */
[----:B------:R-:W-:Y:S02]  /*19720*/  MOV R2, 0x19740 ;  /* 0x0001974000027802 */ /* 0x000fe40000000f00 */
[----:B------:R-:W-:Y:S05]  /*19730*/  CALL.REL.NOINC `($__internal_4_$__cuda_sm70_shflsync_bfly_p) ;  /* 0x00000f0000007944 */ /* 0x000fea0003c00000 */
[----:B------:R-:W-:Y:S05]  /*19740*/  BRA `(.L_x_353) ;  /* 0xffffa4f000007947 */ /* 0x000fea000383ffff */
.L_x_277:
[----:B------:R-:W-:Y:S01]  /*19750*/  IMAD.MOV.U32 R4, RZ, RZ, R5 ;  /* 0x000000ffff047224 */ /* 0x000fe200078e0005 */
[----:B------:R-:W-:Y:S02]  /*19760*/  MOV R0, 0x1 ;  /* 0x0000000100007802 */ /* 0x000fe40000000f00 */
[----:B------:R-:W-:Y:S02]  /*19770*/  MOV R2, 0x19790 ;  /* 0x0001979000027802 */ /* 0x000fe40000000f00 */
[----:B-1----:R-:W-:Y:S05]  /*19780*/  CALL.REL.NOINC `($__internal_4_$__cuda_sm70_shflsync_bfly_p) ;  /* 0x00000eb000007944 */ /* 0x002fea0003c00000 */
[----:B------:R-:W-:Y:S01]  /*19790*/  FADD.FTZ R5, R5, R0 ;  /* 0x0000000005057221 */ /* 0x000fe20000010000 */
[----:B------:R-:W-:Y:S02]  /*197a0*/  MOV R4, R202 ;  /* 0x000000ca00047202 */ /* 0x000fe40000000f00 */
[----:B------:R-:W-:Y:S02]  /*197b0*/  MOV R0, 0x2 ;  /* 0x0000000200007802 */ /* 0x000fe40000000f00 */
[----:B------:R-:W-:Y:S02]  /*197c0*/  MOV R2, 0x197e0 ;  /* 0x000197e000027802 */ /* 0x000fe40000000f00 */
[----:B------:R-:W-:Y:S05]  /*197d0*/  CALL.REL.NOINC `($__internal_4_$__cuda_sm70_shflsync_bfly_p) ;  /* 0x00000e6000007944 */ /* 0x000fea0003c00000 */
[----:B------:R-:W-:Y:S01]  /*197e0*/  FADD.FTZ R4, R202, R0 ;  /* 0x00000000ca047221 */ /* 0x000fe20000010000 */
[----:B------:R-:W-:Y:S02]  /*197f0*/  MOV R0, 0x1 ;  /* 0x0000000100007802 */ /* 0x000fe40000000f00 */
[----:B------:R-:W-:-:S02]  /*19800*/  MOV R2, 0x19820 ;  /* 0x0001982000027802 */ /* 0x000fc40000000f00 */
[----:B------:R-:W-:Y:S05]  /*19810*/  CALL.REL.NOINC `($__internal_4_$__cuda_sm70_shflsync_bfly_p) ;  /* 0x00000e2000007944 */ /* 0x000fea0003c00000 */
[----:B------:R-:W-:Y:S01]  /*19820*/  MOV R3, R0 ;  /* 0x0000000000037202 */ /* 0x000fe20000000f00 */
[----:B------:R-:W-:Y:S05]  /*19830*/  BRA `(.L_x_354) ;  /* 0xffffa47000007947 */ /* 0x000fea000383ffff */
.L_x_284:
[----:B--234-:R-:W-:Y:S01]  /*19840*/  IMAD.MOV.U32 R0, RZ, RZ, R6 ;  /* 0x000000ffff007224 */ /* 0x01cfe200078e0006 */
[----:B------:R-:W-:Y:S01]  /*19850*/  MOV R28, RZ ;  /* 0x000000ff001c7202 */ /* 0x000fe20000000f00 */
[----:B------:R-:W-:Y:S01]  /*19860*/  IMAD.MOV.U32 R3, RZ, RZ, 0x181f ;  /* 0x0000181fff037424 */ /* 0x000fe200078e00ff */
[----:B------:R-:W-:-:S02]  /*19870*/  MOV R2, 0x19890 ;  /* 0x0001989000027802 */ /* 0x000fc40000000f00 */
[----:B-1----:R-:W-:Y:S05]  /*19880*/  CALL.REL.NOINC `($__internal_5_$__cuda_sm70_shflsync_idx_p) ;  /* 0x00000e1000007944 */ /* 0x002fea0003c00000 */
[----:B------:R-:W-:Y:S01]  /*19890*/  MOV R7, R0 ;  /* 0x0000000000077202 */ /* 0x000fe20000000f00 */
[----:B------:R-:W-:Y:S05]  /*198a0*/  BRA `(.L_x_355) ;  /* 0xffffbb9000007947 */ /* 0x000fea000383ffff */
.L_x_285:
[----:B------:R-:W-:Y:S01]  /*198b0*/  IMAD.MOV.U32 R0, RZ, RZ, R12 ;  /* 0x000000ffff007224 */ /* 0x000fe200078e000c */
[----:B------:R-:W-:Y:S01]  /*198c0*/  MOV R28, RZ ;  /* 0x000000ff001c7202 */ /* 0x000fe20000000f00 */
[----:B------:R-:W-:Y:S01]  /*198d0*/  IMAD.MOV.U32 R3, RZ, RZ, 0x181f ;  /* 0x0000181fff037424 */ /* 0x000fe200078e00ff */
[----:B------:R-:W-:-:S02]  /*198e0*/  MOV R2, 0x19900 ;  /* 0x0001990000027802 */ /* 0x000fc40000000f00 */
[----:B-123--:R-:W-:Y:S05]  /*198f0*/  CALL.REL.NOINC `($__internal_5_$__cuda_sm70_shflsync_idx_p) ;  /* 0x00000da000007944 */ /* 0x00efea0003c00000 */
[----:B------:R-:W-:Y:S05]  /*19900*/  BRA `(.L_x_356) ;  /* 0xffffbb5000007947 */ /* 0x000fea000383ffff */
.L_x_288:
[----:B--2---:R-:W-:Y:S01]  /*19910*/  IMAD.MOV.U32 R0, RZ, RZ, R6 ;  /* 0x000000ffff007224 */ /* 0x004fe200078e0006 */
[----:B------:R-:W-:Y:S01]  /*19920*/  MOV R28, 0x1 ;  /* 0x00000001001c7802 */ /* 0x000fe20000000f00 */
[----:B------:R-:W-:Y:S01]  /*19930*/  IMAD.MOV.U32 R3, RZ, RZ, 0x181f ;  /* 0x0000181fff037424 */ /* 0x000fe200078e00ff */
[----:B------:R-:W-:-:S02]  /*19940*/  MOV R2, 0x19960 ;  /* 0x0001996000027802 */ /* 0x000fc40000000f00 */
[----:B-1-34-:R-:W-:Y:S05]  /*19950*/  CALL.REL.NOINC `($__internal_5_$__cuda_sm70_shflsync_idx_p) ;  /* 0x00000d4000007944 */ /* 0x01afea0003c00000 */
[----:B------:R-:W-:Y:S01]  /*19960*/  IMAD.MOV.U32 R7, RZ, RZ, R0 ;  /* 0x000000ffff077224 */ /* 0x000fe200078e0000 */
[----:B------:R-:W-:Y:S01]  /*19970*/  MOV R28, 0x1 ;  /* 0x00000001001c7802 */ /* 0x000fe20000000f00 */
[----:B------:R-:W-:Y:S01]  /*19980*/  IMAD.MOV.U32 R0, RZ, RZ, R12 ;  /* 0x000000ffff007224 */ /* 0x000fe200078e000c */
[----:B------:R-:W-:-:S02]  /*19990*/  MOV R3, 0x181f ;  /* 0x0000181f00037802 */ /* 0x000fc40000000f00 */
[----:B------:R-:W-:Y:S02]  /*199a0*/  MOV R2, 0x199c0 ;  /* 0x000199c000027802 */ /* 0x000fe40000000f00 */
[----:B------:R-:W-:Y:S05]  /*199b0*/  CALL.REL.NOINC `($__internal_5_$__cuda_sm70_shflsync_idx_p) ;  /* 0x00000ce000007944 */ /* 0x000fea0003c00000 */
[----:B------:R-:W-:Y:S05]  /*199c0*/  BRA `(.L_x_357) ;  /* 0xffffbbc000007947 */ /* 0x000fea000383ffff */
.L_x_291:
[----:B--2---:R-:W-:Y:S01]  /*199d0*/  IMAD.MOV.U32 R0, RZ, RZ, R6 ;  /* 0x000000ffff007224 */ /* 0x004fe200078e0006 */
[----:B------:R-:W-:Y:S01]  /*199e0*/  MOV R28, 0x2 ;  /* 0x00000002001c7802 */ /* 0x000fe20000000f00 */
[----:B------:R-:W-:Y:S01]  /*199f0*/  IMAD.MOV.U32 R3, RZ, RZ, 0x181f ;  /* 0x0000181fff037424 */ /* 0x000fe200078e00ff */
[----:B------:R-:W-:Y:S02]  /*19a00*/  MOV R2, 0x19a20 ;  /* 0x00019a2000027802 */ /* 0x000fe40000000f00 */
[----:B-1-34-:R-:W-:Y:S05]  /*19a10*/  CALL.REL.NOINC `($__internal_5_$__cuda_sm70_shflsync_idx_p) ;  /* 0x00000c8000007944 */ /* 0x01afea0003c00000 */
[----:B------:R-:W-:Y:S01]  /*19a20*/  MOV R7, R0 ;  /* 0x0000000000077202 */ /* 0x000fe20000000f00 */
[----:B------:R-:W-:Y:S05]  /*19a30*/  BRA `(.L_x_358) ;  /* 0xffffbc8000007947 */ /* 0x000fea000383ffff */
.L_x_292:
[----:B--2---:R-:W-:Y:S01]  /*19a40*/  IMAD.MOV.U32 R0, RZ, RZ, R12 ;  /* 0x000000ffff007224 */ /* 0x004fe200078e000c */
[----:B------:R-:W-:Y:S01]  /*19a50*/  MOV R28, 0x2 ;  /* 0x00000002001c7802 */ /* 0x000fe20000000f00 */
[----:B------:R-:W-:Y:S01]  /*19a60*/  IMAD.MOV.U32 R3, RZ, RZ, 0x181f ;  /* 0x0000181fff037424 */ /* 0x000fe200078e00ff */
[----:B------:R-:W-:Y:S02]  /*19a70*/  MOV R2, 0x19a90 ;  /* 0x00019a9000027802 */ /* 0x000fe40000000f00 */
[----:B-1-34-:R-:W-:Y:S05]  /*19a80*/  CALL.REL.NOINC `($__internal_5_$__cuda_sm70_shflsync_idx_p) ;  /* 0x00000c1000007944 */ /* 0x01afea0003c00000 */
[----:B------:R-:W-:Y:S05]  /*19a90*/  BRA `(.L_x_359) ;  /* 0xffffbc4000007947 */ /* 0x000fea000383ffff */
.L_x_295:
[----:B----4-:R-:W-:Y:S01]  /*19aa0*/  IMAD.MOV.U32 R0, RZ, RZ, R6 ;  /* 0x000000ffff007224 */ /* 0x010fe200078e0006 */
[----:B------:R-:W-:Y:S01]  /*19ab0*/  MOV R28, 0x3 ;  /* 0x00000003001c7802 */ /* 0x000fe20000000f00 */
[----:B---3--:R-:W-:Y:S01]  /*19ac0*/  IMAD.MOV.U32 R3, RZ, RZ, 0x181f ;  /* 0x0000181fff037424 */ /* 0x008fe200078e00ff */
[----:B------:R-:W-:-:S02]  /*19ad0*/  MOV R2, 0x19af0 ;  /* 0x00019af000027802 */ /* 0x000fc40000000f00 */
[----:B-12---:R-:W-:Y:S05]  /*19ae0*/  CALL.REL.NOINC `($__internal_5_$__cuda_sm70_shflsync_idx_p) ;  /* 0x00000bb000007944 */ /* 0x006fea0003c00000 */
[----:B------:R-:W-:Y:S01]  /*19af0*/  IMAD.MOV.U32 R6, RZ, RZ, R0 ;  /* 0x000000ffff067224 */ /* 0x000fe200078e0000 */
[----:B------:R-:W-:Y:S01]  /*19b00*/  MOV R28, 0x3 ;  /* 0x00000003001c7802 */ /* 0x000fe20000000f00 */
[----:B------:R-:W-:Y:S01]  /*19b10*/  IMAD.MOV.U32 R0, RZ, RZ, R12 ;  /* 0x000000ffff007224 */ /* 0x000fe200078e000c */
[----:B------:R-:W-:-:S02]  /*19b20*/  MOV R3, 0x181f ;  /* 0x0000181f00037802 */ /* 0x000fc40000000f00 */
[----:B------:R-:W-:Y:S02]  /*19b30*/  MOV R2, 0x19b50 ;  /* 0x00019b5000027802 */ /* 0x000fe40000000f00 */
[----:B------:R-:W-:Y:S05]  /*19b40*/  CALL.REL.NOINC `($__internal_5_$__cuda_sm70_shflsync_idx_p) ;  /* 0x00000b5000007944 */ /* 0x000fea0003c00000 */
[----:B------:R-:W-:Y:S05]  /*19b50*/  BRA `(.L_x_360) ;  /* 0xffffbcc000007947 */ /* 0x000fea000383ffff */
.L_x_297:
[----:B------:R-:W-:Y:S01]  /*19b60*/  IMAD.MOV.U32 R0, RZ, RZ, R5 ;  /* 0x000000ffff007224 */ /* 0x000fe200078e0005 */
[----:B------:R-:W-:Y:S01]  /*19b70*/  MOV R28, RZ ;  /* 0x000000ff001c7202 */ /* 0x000fe20000000f00 */
[----:B------:R-:W-:Y:S01]  /*19b80*/  IMAD.MOV.U32 R3, RZ, RZ, 0x1c1f ;  /* 0x00001c1fff037424 */ /* 0x000fe200078e00ff */
[----:B------:R-:W-:Y:S02]  /*19b90*/  MOV R2, 0x19bb0 ;  /* 0x00019bb000027802 */ /* 0x000fe40000000f00 */
[----:B--2---:R-:W-:Y:S05]  /*19ba0*/  CALL.REL.NOINC `($__internal_5_$__cuda_sm70_shflsync_idx_p) ;  /* 0x00000af000007944 */ /* 0x004fea0003c00000 */
[----:B------:R-:W-:Y:S01]  /*19bb0*/  MOV R4, R0 ;  /* 0x0000000000047202 */ /* 0x000fe20000000f00 */
[----:B------:R-:W-:Y:S05]  /*19bc0*/  BRA `(.L_x_361) ;  /* 0xffffbf8000007947 */ /* 0x000fea000383ffff */
.L_x_298:
[----:B------:R-:W-:Y:S01]  /*19bd0*/  IMAD.MOV.U32 R0, RZ, RZ, R12 ;  /* 0x000000ffff007224 */ /* 0x000fe200078e000c */
[----:B------:R-:W-:Y:S01]  /*19be0*/  MOV R28, RZ ;  /* 0x000000ff001c7202 */ /* 0x000fe20000000f00 */
[----:B------:R-:W-:Y:S01]  /*19bf0*/  IMAD.MOV.U32 R3, RZ, RZ, 0x1c1f ;  /* 0x00001c1fff037424 */ /* 0x000fe200078e00ff */
[----:B------:R-:W-:Y:S02]  /*19c00*/  MOV R2, 0x19c20 ;  /* 0x00019c2000027802 */ /* 0x000fe40000000f00 */
[----:B-123--:R-:W-:Y:S05]  /*19c10*/  CALL.REL.NOINC `($__internal_5_$__cuda_sm70_shflsync_idx_p) ;  /* 0x00000a8000007944 */ /* 0x00efea0003c00000 */
[----:B------:R-:W-:Y:S05]  /*19c20*/  BRA `(.L_x_362) ;  /* 0xffffbf4000007947 */ /* 0x000fea000383ffff */
.L_x_301:
[----:B-1----:R-:W-:Y:S01]  /*19c30*/  IMAD.MOV.U32 R0, RZ, RZ, R5 ;  /* 0x000000ffff007224 */ /* 0x002fe200078e0005 */
[----:B------:R-:W-:Y:S01]  /*19c40*/  MOV R28, 0x1 ;  /* 0x00000001001c7802 */ /* 0x000fe20000000f00 */
[----:B--2---:R-:W-:Y:S01]  /*19c50*/  IMAD.MOV.U32 R3, RZ, RZ, 0x1c1f ;  /* 0x00001c1fff037424 */ /* 0x004fe200078e00ff */
[----:B------:R-:W-:-:S02]  /*19c60*/  MOV R2, 0x19c80 ;  /* 0x00019c8000027802 */ /* 0x000fc40000000f00 */
[----:B---34-:R-:W-:Y:S05]  /*19c70*/  CALL.REL.NOINC `($__internal_5_$__cuda_sm70_shflsync_idx_p) ;  /* 0x00000a2000007944 */ /* 0x018fea0003c00000 */
[----:B------:R-:W-:Y:S01]  /*19c80*/  IMAD.MOV.U32 R4, RZ, RZ, R0 ;  /* 0x000000ffff047224 */ /* 0x000fe200078e0000 */
[----:B------:R-:W-:Y:S01]  /*19c90*/  MOV R28, 0x1 ;  /* 0x00000001001c7802 */ /* 0x000fe20000000f00 */
[----:B------:R-:W-:Y:S01]  /*19ca0*/  IMAD.MOV.U32 R0, RZ, RZ, R12 ;  /* 0x000000ffff007224 */ /* 0x000fe200078e000c */
[----:B------:R-:W-:-:S02]  /*19cb0*/  MOV R3, 0x1c1f ;  /* 0x00001c1f00037802 */ /* 0x000fc40000000f00 */
[----:B------:R-:W-:Y:S02]  /*19cc0*/  MOV R2, 0x19ce0 ;  /* 0x00019ce000027802 */ /* 0x000fe40000000f00 */
[----:B------:R-:W-:Y:S05]  /*19cd0*/  CALL.REL.NOINC `($__internal_5_$__cuda_sm70_shflsync_idx_p) ;  /* 0x000009c000007944 */ /* 0x000fea0003c00000 */
[----:B------:R-:W-:Y:S05]  /*19ce0*/  BRA `(.L_x_363) ;  /* 0xffffc92000007947 */ /* 0x000fea000383ffff */
.L_x_305:
[----:B------:R-:W-:Y:S01]  /*19cf0*/  IMAD.MOV.U32 R0, RZ, RZ, R5 ;  /* 0x000000ffff007224 */ /* 0x000fe200078e0005 */
[----:B------:R-:W-:Y:S01]  /*19d00*/  MOV R28, RZ ;  /* 0x000000ff001c7202 */ /* 0x000fe20000000f00 */
[----:B------:R-:W-:Y:S01]  /*19d10*/  IMAD.MOV.U32 R3, RZ, RZ, 0x181f ;  /* 0x0000181fff037424 */ /* 0x000fe200078e00ff */
[----:B------:R-:W-:Y:S02]  /*19d20*/  MOV R2, 0x19d40 ;  /* 0x00019d4000027802 */ /* 0x000fe40000000f00 */
[----:B------:R-:W-:Y:S05]  /*19d30*/  CALL.REL.NOINC `($__internal_5_$__cuda_sm70_shflsync_idx_p) ;  /* 0x0000096000007944 */ /* 0x000fea0003c00000 */
[----:B------:R-:W-:Y:S01]  /*19d40*/  MOV R4, R0 ;  /* 0x0000000000047202 */ /* 0x000fe20000000f00 */
[----:B------:R-:W-:Y:S05]  /*19d50*/  BRA `(.L_x_364) ;  /* 0xffffdaf000007947 */ /* 0x000fea000383ffff */
.L_x_306:
[----:B------:R-:W-:Y:S01]  /*19d60*/  IMAD.MOV.U32 R0, RZ, RZ, R12 ;  /* 0x000000ffff007224 */ /* 0x000fe200078e000c */
[----:B------:R-:W-:Y:S01]  /*19d70*/  MOV R28, RZ ;  /* 0x000000ff001c7202 */ /* 0x000fe20000000f00 */
[----:B------:R-:W-:Y:S01]  /*19d80*/  IMAD.MOV.U32 R3, RZ, RZ, 0x181f ;  /* 0x0000181fff037424 */ /* 0x000fe200078e00ff */
[----:B------:R-:W-:Y:S02]  /*19d90*/  MOV R2, 0x19db0 ;  /* 0x00019db000027802 */ /* 0x000fe40000000f00 */
[----:B-12---:R-:W-:Y:S05]  /*19da0*/  CALL.REL.NOINC `($__internal_5_$__cuda_sm70_shflsync_idx_p) ;  /* 0x000008f000007944 */ /* 0x006fea0003c00000 */
[----:B------:R-:W-:Y:S05]  /*19db0*/  BRA `(.L_x_365) ;  /* 0xffffdab000007947 */ /* 0x000fea000383ffff */
.L_x_309:
[----:B----4-:R-:W-:Y:S01]  /*19dc0*/  IMAD.MOV.U32 R0, RZ, RZ, R5 ;  /* 0x000000ffff007224 */ /* 0x010fe200078e0005 */
[----:B------:R-:W-:Y:S01]  /*19dd0*/  MOV R28, 0x1 ;  /* 0x00000001001c7802 */ /* 0x000fe20000000f00 */
[----:B--2---:R-:W-:Y:S01]  /*19de0*/  IMAD.MOV.U32 R3, RZ, RZ, 0x181f ;  /* 0x0000181fff037424 */ /* 0x004fe200078e00ff */
[----:B------:R-:W-:-:S02]  /*19df0*/  MOV R2, 0x19e10 ;  /* 0x00019e1000027802 */ /* 0x000fc40000000f00 */
[----:B-1-3--:R-:W-:Y:S05]  /*19e00*/  CALL.REL.NOINC `($__internal_5_$__cuda_sm70_shflsync_idx_p) ;  /* 0x0000089000007944 */ /* 0x00afea0003c00000 */
[----:B------:R-:W-:Y:S01]  /*19e10*/  IMAD.MOV.U32 R4, RZ, RZ, R0 ;  /* 0x000000ffff047224 */ /* 0x000fe200078e0000 */
[----:B------:R-:W-:Y:S01]  /*19e20*/  MOV R28, 0x1 ;  /* 0x00000001001c7802 */ /* 0x000fe20000000f00 */
[----:B------:R-:W-:Y:S01]  /*19e30*/  IMAD.MOV.U32 R0, RZ, RZ, R12 ;  /* 0x000000ffff007224 */ /* 0x000fe200078e000c */
[----:B------:R-:W-:-:S02]  /*19e40*/  MOV R3, 0x181f ;  /* 0x0000181f00037802 */ /* 0x000fc40000000f00 */
[----:B------:R-:W-:Y:S02]  /*19e50*/  MOV R2, 0x19e70 ;  /* 0x00019e7000027802 */ /* 0x000fe40000000f00 */
[----:B------:R-:W-:Y:S05]  /*19e60*/  CALL.REL.NOINC `($__internal_5_$__cuda_sm70_shflsync_idx_p) ;  /* 0x0000083000007944 */ /* 0x000fea0003c00000 */
[----:B------:R-:W-:Y:S05]  /*19e70*/  BRA `(.L_x_366) ;  /* 0xffffdb3000007947 */ /* 0x000fea000383ffff */
.L_x_312:
[----:B----4-:R-:W-:Y:S01]  /*19e80*/  IMAD.MOV.U32 R0, RZ, RZ, R5 ;  /* 0x000000ffff007224 */ /* 0x010fe200078e0005 */
[----:B------:R-:W-:Y:S01]  /*19e90*/  MOV R28, 0x2 ;  /* 0x00000002001c7802 */ /* 0x000fe20000000f00 */
[----:B-1----:R-:W-:Y:S01]  /*19ea0*/  IMAD.MOV.U32 R3, RZ, RZ, 0x181f ;  /* 0x0000181fff037424 */ /* 0x002fe200078e00ff */
[----:B------:R-:W-:Y:S02]  /*19eb0*/  MOV R2, 0x19ed0 ;  /* 0x00019ed000027802 */ /* 0x000fe40000000f00 */
[----:B--23--:R-:W-:Y:S05]  /*19ec0*/  CALL.REL.NOINC `($__internal_5_$__cuda_sm70_shflsync_idx_p) ;  /* 0x000007d000007944 */ /* 0x00cfea0003c00000 */
[----:B------:R-:W-:Y:S01]  /*19ed0*/  MOV R4, R0 ;  /* 0x0000000000047202 */ /* 0x000fe20000000f00 */
[----:B------:R-:W-:Y:S05]  /*19ee0*/  BRA `(.L_x_367) ;  /* 0xffffdbf000007947 */ /* 0x000fea000383ffff */
.L_x_313:
[----:B----4-:R-:W-:Y:S01]  /*19ef0*/  IMAD.MOV.U32 R0, RZ, RZ, R12 ;  /* 0x000000ffff007224 */ /* 0x010fe200078e000c */
[----:B------:R-:W-:Y:S01]  /*19f00*/  MOV R28, 0x2 ;  /* 0x00000002001c7802 */ /* 0x000fe20000000f00 */
[----:B------:R-:W-:Y:S01]  /*19f10*/  IMAD.MOV.U32 R3, RZ, RZ, 0x181f ;  /* 0x0000181fff037424 */ /* 0x000fe200078e00ff */
[----:B------:R-:W-:Y:S02]  /*19f20*/  MOV R2, 0x19f40 ;  /* 0x00019f4000027802 */ /* 0x000fe40000000f00 */
[----:B-123--:R-:W-:Y:S05]  /*19f30*/  CALL.REL.NOINC `($__internal_5_$__cuda_sm70_shflsync_idx_p) ;  /* 0x0000076000007944 */ /* 0x00efea0003c00000 */
[----:B------:R-:W-:Y:S05]  /*19f40*/  BRA `(.L_x_368) ;  /* 0xffffdbb000007947 */ /* 0x000fea000383ffff */
.L_x_316:
[----:B-1----:R-:W-:Y:S01]  /*19f50*/  IMAD.MOV.U32 R0, RZ, RZ, R5 ;  /* 0x000000ffff007224 */ /* 0x002fe200078e0005 */
[----:B------:R-:W-:Y:S01]  /*19f60*/  MOV R28, 0x3 ;  /* 0x00000003001c7802 */ /* 0x000fe20000000f00 */
[----:B------:R-:W-:Y:S01]  /*19f70*/  IMAD.MOV.U32 R3, RZ, RZ, 0x181f ;  /* 0x0000181fff037424 */ /* 0x000fe200078e00ff */
[----:B------:R-:W-:-:S02]  /*19f80*/  MOV R2, 0x19fa0 ;  /* 0x00019fa000027802 */ /* 0x000fc40000000f00 */
[----:B--234-:R-:W-:Y:S05]  /*19f90*/  CALL.REL.NOINC `($__internal_5_$__cuda_sm70_shflsync_idx_p) ;  /* 0x0000070000007944 */ /* 0x01cfea0003c00000 */
[----:B------:R-:W-:Y:S01]  /*19fa0*/  IMAD.MOV.U32 R4, RZ, RZ, R0 ;  /* 0x000000ffff047224 */ /* 0x000fe200078e0000 */
[----:B------:R-:W-:Y:S01]  /*19fb0*/  MOV R28, 0x3 ;  /* 0x00000003001c7802 */ /* 0x000fe20000000f00 */
[----:B------:R-:W-:Y:S01]  /*19fc0*/  IMAD.MOV.U32 R0, RZ, RZ, R12 ;  /* 0x000000ffff007224 */ /* 0x000fe200078e000c */
[----:B------:R-:W-:-:S02]  /*19fd0*/  MOV R3, 0x181f ;  /* 0x0000181f00037802 */ /* 0x000fc40000000f00 */
[----:B------:R-:W-:Y:S02]  /*19fe0*/  MOV R2, 0x1a000 ;  /* 0x0001a00000027802 */ /* 0x000fe40000000f00 */
[----:B------:R-:W-:Y:S05]  /*19ff0*/  CALL.REL.NOINC `($__internal_5_$__cuda_sm70_shflsync_idx_p) ;  /* 0x000006a000007944 */ /* 0x000fea0003c00000 */
[----:B------:R-:W-:Y:S05]  /*1a000*/  BRA `(.L_x_369) ;  /* 0xffffdc3000007947 */ /* 0x000fea000383ffff */
.L_x_318:
[----:B------:R-:W-:Y:S01]  /*1a010*/  IMAD.MOV.U32 R0, RZ, RZ, R29 ;  /* 0x000000ffff007224 */ /* 0x000fe200078e001d */
[----:B------:R-:W-:Y:S01]  /*1a020*/  MOV R28, RZ ;  /* 0x000000ff001c7202 */ /* 0x000fe20000000f00 */
[----:B------:R-:W-:Y:S01]  /*1a030*/  IMAD.MOV.U32 R3, RZ, RZ, 0x1f ;  /* 0x0000001fff037424 */ /* 0x000fe200078e00ff */
[----:B------:R-:W-:Y:S02]  /*1a040*/  MOV R2, 0x1a060 ;  /* 0x0001a06000027802 */ /* 0x000fe40000000f00 */
[----:B---34-:R-:W-:Y:S05]  /*1a050*/  CALL.REL.NOINC `($__internal_5_$__cuda_sm70_shflsync_idx_p) ;  /* 0x0000064000007944 */ /* 0x018fea0003c00000 */
[----:B------:R-:W-:Y:S01]  /*1a060*/  MOV R9, R0 ;  /* 0x0000000000097202 */ /* 0x000fe20000000f00 */
[----:B------:R-:W-:Y:S05]  /*1a070*/  BRA `(.L_x_370) ;  /* 0xffffdd8000007947 */ /* 0x000fea000383ffff */
.L_x_319:
[----:B------:R-:W-:Y:S01]  /*1a080*/  IMAD.MOV.U32 R0, RZ, RZ, R29 ;  /* 0x000000ffff007224 */ /* 0x000fe200078e001d */
[----:B------:R-:W-:Y:S01]  /*1a090*/  MOV R28, 0x1 ;  /* 0x00000001001c7802 */ /* 0x000fe20000000f00 */
[----:B------:R-:W-:Y:S01]  /*1a0a0*/  IMAD.MOV.U32 R3, RZ, RZ, 0x1f ;  /* 0x0000001fff037424 */ /* 0x000fe200078e00ff */
[----:B------:R-:W-:Y:S02]  /*1a0b0*/  MOV R2, 0x1a0d0 ;  /* 0x0001a0d000027802 */ /* 0x000fe40000000f00 */
[----:B-1234-:R-:W-:Y:S05]  /*1a0c0*/  CALL.REL.NOINC `($__internal_5_$__cuda_sm70_shflsync_idx_p) ;  /* 0x000005d000007944 */ /* 0x01efea0003c00000 */
[----:B------:R-:W-:Y:S01]  /*1a0d0*/  MOV R6, R0 ;  /* 0x0000000000067202 */ /* 0x000fe20000000f00 */
[----:B------:R-:W-:Y:S05]  /*1a0e0*/  BRA `(.L_x_371) ;  /* 0xffffdd3000007947 */ /* 0x000fea000383ffff */
.L_x_320:
[----:B------:R-:W-:Y:S02]  /*1a0f0*/  MOV R3, 0x1 ;  /* 0x0000000100037802 */ /* 0x000fe40000000f00 */
[----:B------:R-:W-:-:S02]  /*1a100*/  MOV R2, 0x1a120 ;  /* 0x0001a12000027802 */ /* 0x000fc40000000f00 */
[----:B-123--:R-:W-:Y:S05]  /*1a110*/  CALL.REL.NOINC `($__internal_6_$__cuda_sm70_shflsync_up_p) ;  /* 0x000005d000007944 */ /* 0x00efea0003c00000 */
[----:B------:R-:W-:Y:S05]  /*1a120*/  BRA `(.L_x_372) ;  /* 0xffffde1000007947 */ /* 0x000fea000383ffff */
.L_x_321:
[----:B------:R-:W-:Y:S02]  /*1a130*/  MOV R3, 0x2 ;  /* 0x0000000200037802 */ /* 0x000fe40000000f00 */
[----:B------:R-:W-:-:S02]  /*1a140*/  MOV R2, 0x1a160 ;  /* 0x0001a16000027802 */ /* 0x000fc40000000f00 */
[----:B-12---:R-:W-:Y:S05]  /*1a150*/  CALL.REL.NOINC `($__internal_6_$__cuda_sm70_shflsync_up_p) ;  /* 0x0000059000007944 */ /* 0x006fea0003c00000 */
[----:B------:R-:W-:Y:S02]  /*1a160*/  SEL R3, R4, RZ, P1 ;  /* 0x000000ff04037207 */ /* 0x000fe40000800000 */
[----:B------:R-:W-:-:S03]  /*1a170*/  MOV R2, 0x1a1b0 ;  /* 0x0001a1b000027802 */ /* 0x000fc60000000f00 */
[----:B------:R-:W-:Y:S02]  /*1a180*/  IMAD.IADD R0, R0, 0x1, R3 ;  /* 0x0000000100007824 */ /* 0x000fe400078e0203 */
[----:B------:R-:W-:Y:S02]  /*1a190*/  IMAD.MOV.U32 R3, RZ, RZ, 0x4 ;  /* 0x00000004ff037424 */ /* 0x000fe400078e00ff */
        /* <DEDUP_REMOVED lines=19> */
.L_x_325:
[----:B------:R-:W-:Y:S02]  /*1a2d0*/  MOV R3, 0x1 ;  /* 0x0000000100037802 */ /* 0x000fe40000000f00 */
[----:B------:R-:W-:Y:S02]  /*1a2e0*/  MOV R2, 0x1a300 ;  /* 0x0001a30000027802 */ /* 0x000fe40000000f00 */
[----:B------:R-:W-:Y:S05]  /*1a2f0*/  CALL.REL.NOINC `($__internal_6_$__cuda_sm70_shflsync_up_p) ;  /* 0x000003f000007944 */ /* 0x000fea0003c00000 */
[----:B------:R-:W-:Y:S01]  /*1a300*/  MOV R2, R4 ;  /* 0x0000000400027202 */ /* 0x000fe20000000f00 */
[----:B------:R-:W-:Y:S05]  /*1a310*/  BRA `(.L_x_374) ;  /* 0xffffde8000007947 */ /* 0x000fea000383ffff */
.L_x_326:
[----:B------:R-:W-:Y:S02]  /*1a320*/  MOV R3, 0x2 ;  /* 0x0000000200037802 */ /* 0x000fe40000000f00 */
[----:B------:R-:W-:Y:S02]  /*1a330*/  MOV R2, 0x1a350 ;  /* 0x0001a35000027802 */ /* 0x000fe40000000f00 */
        /* <DEDUP_REMOVED lines=24> */
.L_x_328:
[----:B------:R-:W-:Y:S02]  /*1a4c0*/  SEL R0, RZ, 0x1, P0 ;  /* 0x00000001ff007807 */ /* 0x000fe40000000000 */
[----:B------:R-:W-:Y:S02]  /*1a4d0*/  MOV R2, 0x1a4f0 ;  /* 0x0001a4f000027802 */ /* 0x000fe40000000f00 */
[----:B---3--:R-:W-:Y:S05]  /*1a4e0*/  CALL.REL.NOINC `($__internal_7_$__cuda_sm70_votesync_ballot) ;  /* 0x0000026000007944 */ /* 0x008fea0003c00000 */
[----:B------:R-:W-:Y:S01]  /*1a4f0*/  MOV R10, R0 ;  /* 0x00000000000a7202 */ /* 0x000fe20000000f00 */
[----:B------:R-:W-:Y:S05]  /*1a500*/  BRA `(.L_x_376) ;  /* 0xffffde2000007947 */ /* 0x000fea000383ffff */
.L_x_329:
[----:B------:R-:W-:Y:S01]  /*1a510*/  IMAD.MOV.U32 R0, RZ, RZ, R7 ;  /* 0x000000ffff007224 */ /* 0x000fe200078e0007 */
[----:B--2---:R-:W-:Y:S01]  /*1a520*/  MOV R28, R6 ;  /* 0x00000006001c7202 */ /* 0x004fe20000000f00 */
[----:B------:R-:W-:Y:S01]  /*1a530*/  IMAD.MOV.U32 R3, RZ, RZ, 0x1f ;  /* 0x0000001fff037424 */ /* 0x000fe200078e00ff */
[----:B------:R-:W-:Y:S02]  /*1a540*/  MOV R2, 0x1a560 ;  /* 0x0001a56000027802 */ /* 0x000fe40000000f00 */
[----:B-1-3--:R-:W-:Y:S05]  /*1a550*/  CALL.REL.NOINC `($__internal_5_$__cuda_sm70_shflsync_idx_p) ;  /* 0x0000014000007944 */ /* 0x00afea0003c00000 */
[----:B------:R-:W-:Y:S01]  /*1a560*/  IMAD.MOV.U32 R7, RZ, RZ, R0 ;  /* 0x000000ffff077224 */ /* 0x000fe200078e0000 */
[----:B------:R-:W-:Y:S01]  /*1a570*/  MOV R28, R6 ;  /* 0x00000006001c7202 */ /* 0x000fe20000000f00 */
[----:B------:R-:W-:Y:S01]  /*1a580*/  IMAD.MOV.U32 R0, RZ, RZ, R8 ;  /* 0x000000ffff007224 */ /* 0x000fe200078e0008 */
[----:B------:R-:W-:Y:S02]  /*1a590*/  MOV R3, 0x1f ;  /* 0x0000001f00037802 */ /* 0x000fe40000000f00 */
[----:B------:R-:W-:-:S02]  /*1a5a0*/  MOV R2, 0x1a5c0 ;  /* 0x0001a5c000027802 */ /* 0x000fc40000000f00 */
[----:B------:R-:W-:Y:S05]  /*1a5b0*/  CALL.REL.NOINC `($__internal_5_$__cuda_sm70_shflsync_idx_p) ;  /* 0x000000e000007944 */ /* 0x000fea0003c00000 */
[----:B------:R-:W-:Y:S01]  /*1a5c0*/  MOV R5, R0 ;  /* 0x0000000000057202 */ /* 0x000fe20000000f00 */
[----:B------:R-:W-:Y:S05]  /*1a5d0*/  BRA `(.L_x_377) ;  /* 0xffffdd9000007947 */ /* 0x000fea000383ffff */
.L_x_332:
[----:B------:R-:W-:Y:S01]  /*1a5e0*/  IMAD.MOV.U32 R0, RZ, RZ, R4 ;  /* 0x000000ffff007224 */ /* 0x000fe200078e0004 */
[----:B------:R-:W-:-:S02]  /*1a5f0*/  MOV R3, 0x1f ;  /* 0x0000001f00037802 */ /* 0x000fc40000000f00 */
[----:B------:R-:W-:Y:S02]  /*1a600*/  MOV R2, 0x1a620 ;  /* 0x0001a62000027802 */ /* 0x000fe40000000f00 */
[----:B-1234-:R-:W-:Y:S05]  /*1a610*/  CALL.REL.NOINC `($__internal_5_$__cuda_sm70_shflsync_idx_p) ;  /* 0x0000008000007944 */ /* 0x01efea0003c00000 */
[----:B------:R-:W-:Y:S01]  /*1a620*/  MOV R13, R0 ;  /* 0x00000000000d7202 */ /* 0x000fe20000000f00 */
[----:B------:R-:W-:Y:S05]  /*1a630*/  BRA `(.L_x_331) ;  /* 0xffffdd9000007947 */ /* 0x000fea000383ffff */
        .weak           $__internal_4_$__cuda_sm70_shflsync_bfly_p
        .type           $__internal_4_$__cuda_sm70_shflsync_bfly_p,@function
        .size           $__internal_4_$__cuda_sm70_shflsync_bfly_p,($__internal_5_$__cuda_sm70_shflsync_idx_p - $__internal_4_$__cuda_sm70_shflsync_bfly_p)
$__internal_4_$__cuda_sm70_shflsync_bfly_p:
[----:B------:R-:W-:Y:S02]  /*1a640*/  MOV R27, 0xffffffff ;  /* 0xffffffff001b7802 */ /* 0x000fe40000000f00 */
[----:B------:R-:W-:Y:S02]  /*1a650*/  MOV R3, 0x1f ;  /* 0x0000001f00037802 */ /* 0x000fe40000000f00 */
[----:B------:R-:W-:Y:S04]  /*1a660*/  WARPSYNC R27 ;  /* 0x0000001b00007348 */ /* 0x000fe80003800000 */
[----:B------:R1:W2:Y:S02]  /*1a670*/  SHFL.BFLY PT, R0, R4, R0, R3 ;  /* 0x0c00000004007389 */ /* 0x0002a400000e0003 */
[----:B-1----:R-:W-:-:S04]  /*1a680*/  MOV R3, 0x0 ;  /* 0x0000000000037802 */ /* 0x002fc80000000f00 */
[----:B--2---:R-:W-:Y:S05]  /*1a690*/  RET.REL.NODEC R2 `(_ZN7cutlass13device_kernelIN5flash19enable_sm80_to_sm89INS1_16FlashAttnFwdSm80INS1_25CollectiveMainloopFwdSm80ILi8ELi1ELb0EN4cute5tupleIJNS5_1CILi128EEENS7_ILi64EEENS7_ILi192EEEEEELi192ENS_6half_tEfNS_4arch4Sm80ELb0ELb0ELb1ELb1ELb1ELb1ELb1ELb1EEENS1_21CollectiveEpilogueFwdINS6_IJS8_SA_S9_EEENS6_IJNS7_ILi1EEESI_SI_EEESC_SE_Li256ELb1ELb1ELb1ELb0EEENS1_36VarlenDynamicPersistentTileSchedulerILi128ELi64ELi256ELi256ELb1ELb1ELb0ELb0ELb1ELb1EEEEEEEEEvNT_6ParamsE) ;  /* 0xfffe596002007950 */ /* 0x004fea0003c3ffff */
        .weak           $__internal_5_$__cuda_sm70_shflsync_idx_p
        .type           $__internal_5_$__cuda_sm70_shflsync_idx_p,@function
        .size           $__internal_5_$__cuda_sm70_shflsync_idx_p,($__internal_6_$__cuda_sm70_shflsync_up_p - $__internal_5_$__cuda_sm70_shflsync_idx_p)
$__internal_5_$__cuda_sm70_shflsync_idx_p:
[----:B------:R-:W-:-:S04]  /*1a6a0*/  MOV R193, 0xffffffff ;  /* 0xffffffff00c17802 */ /* 0x000fc80000000f00 */
[----:B------:R-:W-:Y:S04]  /*1a6b0*/  WARPSYNC R193 ;  /* 0x000000c100007348 */ /* 0x000fe80003800000 */
[----:B------:R1:W2:Y:S02]  /*1a6c0*/  SHFL.IDX PT, R0, R0, R28, R3 ;  /* 0x0000001c00007389 */ /* 0x0002a400000e0003 */
[----:B-1----:R-:W-:-:S04]  /*1a6d0*/  MOV R3, 0x0 ;  /* 0x0000000000037802 */ /* 0x002fc80000000f00 */
[----:B--2---:R-:W-:Y:S05]  /*1a6e0*/  RET.REL.NODEC R2 `(_ZN7cutlass13device_kernelIN5flash19enable_sm80_to_sm89INS1_16FlashAttnFwdSm80INS1_25CollectiveMainloopFwdSm80ILi8ELi1ELb0EN4cute5tupleIJNS5_1CILi128EEENS7_ILi64EEENS7_ILi192EEEEEELi192ENS_6half_tEfNS_4arch4Sm80ELb0ELb0ELb1ELb1ELb1ELb1ELb1ELb1EEENS1_21CollectiveEpilogueFwdINS6_IJS8_SA_S9_EEENS6_IJNS7_ILi1EEESI_SI_EEESC_SE_Li256ELb1ELb1ELb1ELb0EEENS1_36VarlenDynamicPersistentTileSchedulerILi128ELi64ELi256ELi256ELb1ELb1ELb0ELb0ELb1ELb1EEEEEEEEEvNT_6ParamsE) ;  /* 0xfffe591002007950 */ /* 0x004fea0003c3ffff */
        .weak           $__internal_6_$__cuda_sm70_shflsync_up_p
        .type           $__internal_6_$__cuda_sm70_shflsync_up_p,@function
        .size           $__internal_6_$__cuda_sm70_shflsync_up_p,($__internal_7_$__cuda_sm70_votesync_ballot - $__internal_6_$__cuda_sm70_shflsync_up_p)
$__internal_6_$__cuda_sm70_shflsync_up_p:
[----:B------:R-:W-:Y:S02]  /*1a6f0*/  MOV R4, RZ ;  /* 0x000000ff00047202 */ /* 0x000fe40000000f00 */
[----:B------:R-:W-:-:S04]  /*1a700*/  MOV R10, 0xffffffff ;  /* 0xffffffff000a7802 */ /* 0x000fc80000000f00 */
[----:B------:R-:W-:Y:S04]  /*1a710*/  WARPSYNC R10 ;  /* 0x0000000a00007348 */ /* 0x000fe80003800000 */
[----:B------:R1:W2:Y:S02]  /*1a720*/  SHFL.UP PT, R4, R0, R3, R4 ;  /* 0x0400000300047389 */ /* 0x0002a400000e0004 */
[----:B-1----:R-:W-:-:S04]  /*1a730*/  MOV R3, 0x0 ;  /* 0x0000000000037802 */ /* 0x002fc80000000f00 */
[----:B--2---:R-:W-:Y:S05]  /*1a740*/  RET.REL.NODEC R2 `(_ZN7cutlass13device_kernelIN5flash19enable_sm80_to_sm89INS1_16FlashAttnFwdSm80INS1_25CollectiveMainloopFwdSm80ILi8ELi1ELb0EN4cute5tupleIJNS5_1CILi128EEENS7_ILi64EEENS7_ILi192EEEEEELi192ENS_6half_tEfNS_4arch4Sm80ELb0ELb0ELb1ELb1ELb1ELb1ELb1ELb1EEENS1_21CollectiveEpilogueFwdINS6_IJS8_SA_S9_EEENS6_IJNS7_ILi1EEESI_SI_EEESC_SE_Li256ELb1ELb1ELb1ELb0EEENS1_36VarlenDynamicPersistentTileSchedulerILi128ELi64ELi256ELi256ELb1ELb1ELb0ELb0ELb1ELb1EEEEEEEEEvNT_6ParamsE) ;  /* 0xfffe58b002007950 */ /* 0x004fea0003c3ffff */
        .weak           $__internal_7_$__cuda_sm70_votesync_ballot
        .type           $__internal_7_$__cuda_sm70_votesync_ballot,@function
        .size           $__internal_7_$__cuda_sm70_votesync_ballot,(.L_x_3091 - $__internal_7_$__cuda_sm70_votesync_ballot)
$__internal_7_$__cuda_sm70_votesync_ballot:
[----:B------:R-:W-:Y:S01]  /*1a750*/  ISETP.NE.U32.AND P0, PT, R0, 0x1, PT ;  /* 0x000000010000780c */ /* 0x000fe20003f05070 */
[----:B------:R-:W-:-:S04]  /*1a760*/  IMAD.MOV.U32 R3, RZ, RZ, -0x1 ;  /* 0xffffffffff037424 */ /* 0x000fc800078e00ff */
[----:B------:R-:W-:Y:S08]  /*1a770*/  WARPSYNC R3 ;  /* 0x0000000300007348 */ /* 0x000ff00003800000 */
[----:B------:R-:W-:-:S04]  /*1a780*/  VOTE.ANY R0, PT, !P0 ;  /* 0x0000000000007806 */ /* 0x000fc800040e0100 */
[----:B------:R-:W-:Y:S01]  /*1a790*/  LOP3.LUT R0, R0, R3, RZ, 0xc0, !PT ;  /* 0x0000000300007212 */ /* 0x000fe200078ec0ff */
[----:B------:R-:W-:-:S04]  /*1a7a0*/  IMAD.MOV.U32 R3, RZ, RZ, 0x0 ;  /* 0x00000000ff037424 */ /* 0x000fc800078e00ff */
[----:B------:R-:W-:Y:S05]  /*1a7b0*/  RET.REL.NODEC R2 `(_ZN7cutlass13device_kernelIN5flash19enable_sm80_to_sm89INS1_16FlashAttnFwdSm80INS1_25CollectiveMainloopFwdSm80ILi8ELi1ELb0EN4cute5tupleIJNS5_1CILi128EEENS7_ILi64EEENS7_ILi192EEEEEELi192ENS_6half_tEfNS_4arch4Sm80ELb0ELb0ELb1ELb1ELb1ELb1ELb1ELb1EEENS1_21CollectiveEpilogueFwdINS6_IJS8_SA_S9_EEENS6_IJNS7_ILi1EEESI_SI_EEESC_SE_Li256ELb1ELb1ELb1ELb0EEENS1_36VarlenDynamicPersistentTileSchedulerILi128ELi64ELi256ELi256ELb1ELb1ELb0ELb0ELb1ELb1EEEEEEEEEvNT_6ParamsE) ;  /* 0xfffe584002007950 */ /* 0x000fea0003c3ffff */
.L_x_378:
        /* <DEDUP_REMOVED lines=12> */
.L_x_3091:


//--------------------- .text._ZN7cutlass13device_kernelIN5flash19enable_sm80_to_sm89INS1_16FlashAttnFwdSm80INS1_25CollectiveMainloopFwdSm80ILi8ELi1ELb0EN4cute5tupleIJNS5_1CILi128EEENS7_ILi64EEENS7_ILi192EEEEEELi192ENS_6half_tEfNS_4arch4Sm80ELb0ELb1ELb1ELb0ELb1ELb0ELb1ELb1EEENS1_21CollectiveEpilogueFwdINS6_IJS8_SA_S9_EEENS6_IJNS7_ILi1EEESI_SI_EEESC_SE_Li256ELb0ELb1ELb1ELb0EEENS1_19SingleTileSchedulerILb0ELb1ELb1ELi128EEEEEEEEEvNT_6ParamsE --------------------------
	.section	.text._ZN7cutlass13device_kernelIN5flash19enable_sm80_to_sm89INS1_16FlashAttnFwdSm80INS1_25CollectiveMainloopFwdSm80ILi8ELi1ELb0EN4cute5tupleIJNS5_1CILi128EEENS7_ILi64EEENS7_ILi192EEEEEELi192ENS_6half_tEfNS_4arch4Sm80ELb0ELb1ELb1ELb0ELb1ELb0ELb1ELb1EEENS1_21CollectiveEpilogueFwdINS6_IJS8_SA_S9_EEENS6_IJNS7_ILi1EEESI_SI_EEESC_SE_Li256ELb0ELb1ELb1ELb0EEENS1_19SingleTileSchedulerILb0ELb1ELb1ELi128EEEEEEEEEvNT_6ParamsE,"ax",@progbits
	.sectioninfo	@"SHI_REGISTERS=255"
	.align	128
.text._ZN7cutlass13device_kernelIN5flash19enable_sm80_to_sm89INS1_16FlashAttnFwdSm80INS1_25CollectiveMainloopFwdSm80ILi8ELi1ELb0EN4cute5tupleIJNS5_1CILi128EEENS7_ILi64EEENS7_ILi192EEEEEELi192ENS_6half_tEfNS_4arch4Sm80ELb0ELb1ELb1ELb0ELb1ELb0ELb1ELb1EEENS1_21CollectiveEpilogueFwdINS6_IJS8_SA_S9_EEENS6_IJNS7_ILi1EEESI_SI_EEESC_SE_Li256ELb0ELb1ELb1ELb0EEENS1_19SingleTileSchedulerILb0ELb1ELb1ELi128EEEEEEEEEvNT_6ParamsE:
        .type           _ZN7cutlass13device_kernelIN5flash19enable_sm80_to_sm89INS1_16FlashAttnFwdSm80INS1_25CollectiveMainloopFwdSm80ILi8ELi1ELb0EN4cute5tupleIJNS5_1CILi128EEENS7_ILi64EEENS7_ILi192EEEEEELi192ENS_6half_tEfNS_4arch4Sm80ELb0ELb1ELb1ELb0ELb1ELb0ELb1ELb1EEENS1_21CollectiveEpilogueFwdINS6_IJS8_SA_S9_EEENS6_IJNS7_ILi1EEESI_SI_EEESC_SE_Li256ELb0ELb1ELb1ELb0EEENS1_19SingleTileSchedulerILb0ELb1ELb1ELi128EEEEEEEEEvNT_6ParamsE,@function
        .size           _ZN7cutlass13device_kernelIN5flash19enable_sm80_to_sm89INS1_16FlashAttnFwdSm80INS1_25CollectiveMainloopFwdSm80ILi8ELi1ELb0EN4cute5tupleIJNS5_1CILi128EEENS7_ILi64EEENS7_ILi192EEEEEELi192ENS_6half_tEfNS_4arch4Sm80ELb0ELb1ELb1ELb0ELb1ELb0ELb1ELb1EEENS1_21CollectiveEpilogueFwdINS6_IJS8_SA_S9_EEENS6_IJNS7_ILi1EEESI_SI_EEESC_SE_Li256ELb0ELb1ELb1ELb0EEENS1_19SingleTileSchedulerILb0ELb1ELb1ELi128EEEEEEEEEvNT_6ParamsE,(.L_x_3096 - _ZN7cutlass13device_kernelIN5flash19enable_sm80_to_sm89INS1_16FlashAttnFwdSm80INS1_25CollectiveMainloopFwdSm80ILi8ELi1ELb0EN4cute5tupleIJNS5_1CILi128EEENS7_ILi64EEENS7_ILi192EEEEEELi192ENS_6half_tEfNS_4arch4Sm80ELb0ELb1ELb1ELb0ELb1ELb0ELb1ELb1EEENS1_21CollectiveEpilogueFwdINS6_IJS8_SA_S9_EEENS6_IJNS7_ILi1EEESI_SI_EEESC_SE_Li256ELb0ELb1ELb1ELb0EEENS1_19SingleTileSchedulerILb0ELb1ELb1ELi128EEEEEEEEEvNT_6ParamsE)
        .other          _ZN7cutlass13device_kernelIN5flash19enable_sm80_to_sm89INS1_16FlashAttnFwdSm80INS1_25CollectiveMainloopFwdSm80ILi8ELi1ELb0EN4cute5tupleIJNS5_1CILi128EEENS7_ILi64EEENS7_ILi192EEEEEELi192ENS_6half_tEfNS_4arch4Sm80ELb0ELb1ELb1ELb0ELb1ELb0ELb1ELb1EEENS1_21CollectiveEpilogueFwdINS6_IJS8_SA_S9_EEENS6_IJNS7_ILi1EEESI_SI_EEESC_SE_Li256ELb0ELb1ELb1ELb0EEENS1_19SingleTileSchedulerILb0ELb1ELb1ELi128EEEEEEEEEvNT_6ParamsE,@"STO_CUDA_ENTRY STV_DEFAULT"
_ZN7cutlass13device_kernelIN5flash19enable_sm80_to_sm89INS1_16FlashAttnFwdSm80INS1_25CollectiveMainloopFwdSm80ILi8ELi1ELb0EN4cute5tupleIJNS5_1CILi128EEENS7_ILi64EEENS7_ILi192EEEEEELi192ENS_6half_tEfNS_4arch4Sm80ELb0ELb1ELb1ELb0ELb1ELb0ELb1ELb1EEENS1_21CollectiveEpilogueFwdINS6_IJS8_SA_S9_EEENS6_IJNS7_ILi1EEESI_SI_EEESC_SE_Li256ELb0ELb1ELb1ELb0EEENS1_19SingleTileSchedulerILb0ELb1ELb1ELi128EEEEEEEEEvNT_6ParamsE:
        /* <DEDUP_REMOVED lines=17> */
.L_x_379:
[----:B------:R-:W-:Y:S02]  /*0110*/  ULDC.64 UR4, c[0x0][0x550] ;  /* 0x0001540000047ab9 */ /* 0x000fe40000000a00 */
[----:B------:R-:W-:Y:S02]  /*0120*/  UISETP.NE.AND UP0, UPT, UR4, 0x1, UPT ;  /* 0x000000010400788c */ /* 0x000fe4000bf05270 */
[----:B------:R-:W-:-:S02]  /*0130*/  UIMAD.WIDE.U32 UR8, UR7, UR5, URZ ;  /* 0x00000005070872a5 */ /* 0x000fc4000f8e003f */
[----:B------:R-:W-:Y:S02]  /*0140*/  ULDC UR4, c[0x0][0x558] ;  /* 0x0001560000047ab9 */ /* 0x000fe40000000800 */
[----:B------:R-:W-:-:S05]  /*0150*/  UMOV UR13, UR7 ;  /* 0x00000007000d7c82 */ /* 0x000fca0008000000 */
[----:B------:R-:W-:-:S03]  /*0160*/  @UP0 USHF.R.U32.HI UR13, URZ, UR4, UR9 ;  /* 0x000000043f0d0299 */ /* 0x000fc60008011609 */
.L_x_380:
        /* <DEDUP_REMOVED lines=16> */
[----:B------:R-:W1:Y:S01]  /*0270*/  S2UR UR24, SR_CTAID.X ;  /* 0x00000000001879c3 */ /* 0x000e620000002500 */
[----:B------:R-:W-:Y:S02]  /*0280*/  ULDC UR4, c[0x0][0x2c4] ;  /* 0x0000b10000047ab9 */ /* 0x000fe40000000800 */
[----:B------:R-:W-:Y:S02]  /*0290*/  UISETP.NE.AND UP1, UPT, UR4, 0x1, UPT ;  /* 0x000000010400788c */ /* 0x000fe4000bf25270 */
[----:B------:R-:W-:Y:S02]  /*02a0*/  UMOV UR12, URZ ;  /* 0x0000003f000c7c82 */ /* 0x000fe40008000000 */
[----:B------:R-:W-:Y:S02]  /*02b0*/  ULDC.64 UR4, c[0x0][0x2c8] ;  /* 0x0000b20000047ab9 */ /* 0x000fe40000000a00 */
[----:B-1----:R-:W-:-:S05]  /*02c0*/  USHF.L.U32 UR24, UR24, 0x7, URZ ;  /* 0x0000000718187899 */ /* 0x002fca000800063f */
[----:B------:R-:W-:Y:S02]  /*02d0*/  @UP1 UIADD3 UR10, UR24, 0x7f, URZ ;  /* 0x0000007f180a1890 */ /* 0x000fe4000fffe03f */
[----:B------:R-:W-:Y:S02]  /*02e0*/  UIADD3 UR8, UR24, 0x7f, URZ ;  /* 0x0000007f18087890 */ /* 0x000fe4000fffe03f */
[----:B------:R-:W-:-:S03]  /*02f0*/  UIMAD.WIDE.U32 UR10, UR10, UR4, URZ ;  /* 0x000000040a0a72a5 */ /* 0x000fc6000f8e003f */
[----:B------:R-:W-:-:S04]  /*0300*/  ULDC UR4, c[0x0][0x2ac] ;  /* 0x0000ab0000047ab9 */ /* 0x000fc80000000800 */
[----:B------:R-:W-:Y:S02]  /*0310*/  @UP1 UMOV UR9, UR11 ;  /* 0x0000000b00091c82 */ /* 0x000fe40008000000 */
[----:B------:R-:W-:Y:S02]  /*0320*/  ULDC UR10, c[0x0][0x1d0] ;  /* 0x00007400000a7ab9 */ /* 0x000fe40000000800 */
[----:B------:R-:W-:Y:S02]  /*0330*/  @UP1 USHF.R.U32.HI UR8, URZ, UR5, UR9 ;  /* 0x000000053f081299 */ /* 0x000fe40008011609 */
[----:B------:R-:W-:Y:S02]  /*0340*/  UIMAD UR10, UR4, UR10, URZ ;  /* 0x0000000a040a72a4 */ /* 0x000fe4000f8e023f */
[----:B------:R-:W-:Y:S02]  /*0350*/  UMOV UR9, 0x1 ;  /* 0x0000000100097882 */ /* 0x000fe40000000000 */
[----:B------:R-:W-:-:S02]  /*0360*/  ULDC.64 UR4, c[0x0][0x328] ;  /* 0x0000ca0000047ab9 */ /* 0x000fc40000000a00 */
[----:B------:R-:W-:Y:S02]  /*0370*/  UISETP.LE.AND UP0, UPT, UR9, UR5, UPT ;  /* 0x000000050900728c */ /* 0x000fe4000bf03270 */
[----:B------:R-:W-:Y:S02]  /*0380*/  ULDC UR11, c[0x0][0x168] ;  /* 0x00005a00000b7ab9 */ /* 0x000fe40000000800 */
[----:B------:R-:W-:-:S04]  /*0390*/  UIADD3 UR11, UR10, -UR11, UR9 ;  /* 0x8000000b0a0b7290 */ /* 0x000fc8000fffe009 */
[----:B------:R-:W-:-:S04]  /*03a0*/  UIADD3 UR5, UR11, UR8, URZ ;  /* 0x000000080b057290 */ /* 0x000fc8000fffe03f */
[----:B------:R-:W-:Y:S01]  /*03b0*/  UIADD3 UR8, UR5, UR4, URZ ;  /* 0x0000000405087290 */ /* 0x000fe2000fffe03f */
[----:B--2---:R1:W2:Y:S01]  /*03c0*/  @P0 R2UR UR12, R2 ;  /* 0x00000000020c03c2 */ /* 0x0042a200000e0000 */
[----:B------:R-:W-:-:S13]  /*03d0*/  PLOP3.LUT P0, PT, PT, PT, UP0, 0x40, 0x0 ;  /* 0x000000000000781c */ /* 0x000fda0003f0e808 */
[----:B------:R-:W-:Y:S05]  /*03e0*/  @P0 BRA `(.L_x_381) ;  /* 0x0000016000000947 */ /* 0x000fea0003800000 */
[----:B------:R-:W-:Y:S01]  /*03f0*/  ISETP.LT.AND P0, PT, RZ, UR5, PT ;  /* 0x00000005ff007c0c */ /* 0x000fe2000bf01270 */
[----:B------:R-:W-:-:S12]  /*0400*/  UIADD3 UR11, UR5, -0x1, URZ ;  /* 0xffffffff050b7890 */ /* 0x000fd8000fffe03f */
[----:B------:R-:W-:Y:S05]  /*0410*/  @P0 BRA `(.L_x_382) ;  /* 0x0000009000000947 */ /* 0x000fea0003800000 */
[----:B------:R-:W-:Y:S02]  /*0420*/  ULDC UR4, c[0x0][0x32c] ;  /* 0x0000cb0000047ab9 */ /* 0x000fe40000000800 */
[----:B------:R-:W-:Y:S02]  /*0430*/  UISETP.NE.AND UP2, UPT, UR9, UR4, UPT ;  /* 0x000000040900728c */ /* 0x000fe4000bf45270 */
[----:B------:R-:W-:-:S03]  /*0440*/  UIADD3 UR11, -UR5, URZ, URZ ;  /* 0x0000003f050b7290 */ /* 0x000fc6000fffe13f */
[----:B------:R-:W-:Y:S02]  /*0450*/  ULDC.64 UR4, c[0x0][0x330] ;  /* 0x0000cc0000047ab9 */ /* 0x000fe40000000a00 */
[----:B------:R-:W-:-:S07]  /*0460*/  UIMAD.WIDE.U32 UR14, UR11, UR4, URZ ;  /* 0x000000040b0e72a5 */ /* 0x000fce000f8e003f */
[----:B------:R-:W-:Y:S02]  /*0470*/  @UP2 UMOV UR9, UR15 ;  /* 0x0000000f00092c82 */ /* 0x000fe40008000000 */
[----:B------:R-:W-:-:S04]  /*0480*/  @UP2 USHF.R.U32.HI UR11, URZ, UR5, UR9 ;  /* 0x000000053f0b2299 */ /* 0x000fc80008011609 */
[----:B------:R-:W-:Y:S01]  /*0490*/  ULOP3.LUT UR11, URZ, UR11, URZ, 0x33, !UPT ;  /* 0x0000000b3f0b7292 */ /* 0x000fe2000f8e333f */
[----:B------:R-:W-:Y:S05]  /*04a0*/  BRA `(.L_x_383) ;  /* 0x0000006000007947 */ /* 0x000fea0003800000 */
.L_x_382:
[----:B------:R-:W-:Y:S02]  /*04b0*/  ULDC UR4, c[0x0][0x32c] ;  /* 0x0000cb0000047ab9 */ /* 0x000fe40000000800 */
[----:B------:R-:W-:-:S03]  /*04c0*/  UISETP.NE.AND UP2, UPT, UR9, UR4, UPT ;  /* 0x000000040900728c */ /* 0x000fc6000bf45270 */
[----:B------:R-:W-:Y:S02]  /*04d0*/  ULDC.64 UR4, c[0x0][0x330] ;  /* 0x0000cc0000047ab9 */ /* 0x000fe40000000a00 */
[----:B------:R-:W-:-:S07]  /*04e0*/  UIMAD.WIDE.U32 UR14, UR11, UR4, URZ ;  /* 0x000000040b0e72a5 */ /* 0x000fce000f8e003f */
[----:B------:R-:W-:Y:S02]  /*04f0*/  @UP2 UMOV UR9, UR15 ;  /* 0x0000000f00092c82 */ /* 0x000fe40008000000 */
[----:B------:R-:W-:Y:S02]  /*0500*/  @UP2 USHF.R.U32.HI UR11, URZ, UR5, UR9 ;  /* 0x000000053f0b2299 */ /* 0x000fe40008011609 */
.L_x_383:
[----:B------:R-:W-:Y:S02]  /*0510*/  ULDC UR4, c[0x0][0x32c] ;  /* 0x0000cb0000047ab9 */ /* 0x000fe40000000800 */
[----:B------:R-:W-:-:S04]  /*0520*/  UIMAD UR4, UR11, UR4, UR4 ;  /* 0x000000040b0472a4 */ /* 0x000fc8000f8e0204 */
[----:B------:R-:W-:-:S04]  /*0530*/  UISETP.LT.AND UP2, UPT, UR8, UR4, UPT ;  /* 0x000000040800728c */ /* 0x000fc8000bf41270 */
[----:B------:R-:W-:Y:S02]  /*0540*/  USEL UR8, UR8, UR4, UP2 ;  /* 0x0000000408087287 */ /* 0x000fe40009000000 */
.L_x_381:
[----:B------:R-:W-:Y:S01]  /*0550*/  UIADD3 UR9, UR10, 0x3f, URZ ;  /* 0x0000003f0a097890 */ /* 0x000fe2000fffe03f */
[----:B------:R-:W-:Y:S01]  /*0560*/  PLOP3.LUT P0, PT, PT, PT, UP0, 0x40, 0x0 ;  /* 0x000000000000781c */ /* 0x000fe20003f0e808 */
[----:B------:R-:W-:Y:S02]  /*0570*/  UIADD3 UR11, UR8, 0x3f, URZ ;  /* 0x0000003f080b7890 */ /* 0x000fe4000fffe03f */
[----:B------:R-:W-:Y:S02]  /*0580*/  ULDC.64 UR4, c[0x0][0x2c8] ;  /* 0x0000b20000047ab9 */ /* 0x000fe40000000a00 */
[----:B------:R-:W-:Y:S02]  /*0590*/  UIMAD.WIDE.U32 UR16, UR24, UR4, URZ ;  /* 0x00000004181072a5 */ /* 0x000fe4000f8e003f */
[----:B------:R-:W-:Y:S02]  /*05a0*/  USHF.R.S32.HI UR14, URZ, 0x1f, UR9 ;  /* 0x0000001f3f0e7899 */ /* 0x000fe40008011409 */
[----:B------:R-:W-:-:S02]  /*05b0*/  USHF.R.S32.HI UR8, URZ, 0x1f, UR11 ;  /* 0x0000001f3f087899 */ /* 0x000fc4000801140b */
[----:B------:R-:W-:Y:S02]  /*05c0*/  UMOV UR4, UR24 ;  /* 0x0000001800047c82 */ /* 0x000fe40008000000 */
[----:B------:R-:W-:Y:S02]  /*05d0*/  @UP1 USHF.R.U32.HI UR4, URZ, UR5, UR17 ;  /* 0x000000053f041299 */ /* 0x000fe40008011611 */
[----:B------:R-:W-:Y:S02]  /*05e0*/  ULEA.HI UR5, UR14, UR9, URZ, 0x6 ;  /* 0x000000090e057291 */ /* 0x000fe4000f8f303f */
[----:B------:R-:W-:Y:S02]  /*05f0*/  ULEA.HI UR20, UR8, UR11, URZ, 0x6 ;  /* 0x0000000b08147291 */ /* 0x000fe4000f8f303f */
[----:B------:R-:W-:Y:S02]  /*0600*/  ULDC UR21, c[0x0][0x168] ;  /* 0x00005a0000157ab9 */ /* 0x000fe40000000800 */
[----:B------:R-:W-:-:S02]  /*0610*/  USHF.R.S32.HI UR5, URZ, 0x6, UR5 ;  /* 0x000000063f057899 */ /* 0x000fc40008011405 */
[----:B------:R-:W-:Y:S02]  /*0620*/  USHF.R.S32.HI UR20, URZ, 0x6, UR20 ;  /* 0x000000063f147899 */ /* 0x000fe40008011414 */
[----:B------:R-:W-:Y:S02]  /*0630*/  UIADD3 UR21, UR10, -UR21, URZ ;  /* 0x800000150a157290 */ /* 0x000fe4000fffe03f */
[----:B------:R-:W-:Y:S02]  /*0640*/  UISETP.LT.AND UP2, UPT, UR5, UR20, UPT ;  /* 0x000000140500728c */ /* 0x000fe4000bf41270 */
[----:B------:R-:W-:Y:S02]  /*0650*/  UIADD3 UR4, UR21, UR4, URZ ;  /* 0x0000000415047290 */ /* 0x000fe4000fffe03f */
[----:B------:R-:W-:Y:S02]  /*0660*/  ULDC UR8, c[0x0][0x324] ;  /* 0x0000c90000087ab9 */ /* 0x000fe40000000800 */
[----:B------:R-:W-:-:S02]  /*0670*/  USEL UR20, UR5, UR20, UP2 ;  /* 0x0000001405147287 */ /* 0x000fc40009000000 */
[----:B------:R-:W-:Y:S01]  /*0680*/  UIADD3 UR8, UR4, -UR8, URZ ;  /* 0x8000000804087290 */ /* 0x000fe2000fffe03f */
[----:B------:R-:W-:Y:S05]  /*0690*/  @P0 BRA `(.L_x_384) ;  /* 0x0000017000000947 */ /* 0x000fea0003800000 */
[----:B------:R-:W-:Y:S02]  /*06a0*/  UMOV UR9, UR4 ;  /* 0x0000000400097c82 */ /* 0x000fe40008000000 */
[----:B------:R-:W-:-:S06]  /*06b0*/  UISETP.GT.AND UP2, UPT, UR9, -0x1, UPT ;  /* 0xffffffff0900788c */ /* 0x000fcc000bf44270 */
[----:B------:R-:W-:-:S13]  /*06c0*/  PLOP3.LUT P0, PT, PT, PT, UP2, 0x80, 0x0 ;  /* 0x000000000000781c */ /* 0x000fda0003f0f028 */
[----:B------:R-:W-:Y:S05]  /*06d0*/  @P0 BRA `(.L_x_385) ;  /* 0x0000009000000947 */ /* 0x000fea0003800000 */
[----:B------:R-:W-:Y:S02]  /*06e0*/  ULDC UR4, c[0x0][0x32c] ;  /* 0x0000cb0000047ab9 */ /* 0x000fe40000000800 */
[----:B------:R-:W-:Y:S02]  /*06f0*/  UISETP.NE.AND UP2, UPT, UR4, 0x1, UPT ;  /* 0x000000010400788c */ /* 0x000fe4000bf45270 */
[----:B------:R-:W-:Y:S02]  /*0700*/  ULOP3.LUT UR9, URZ, UR9, URZ, 0x33, !UPT ;  /* 0x000000093f097292 */ /* 0x000fe4000f8e333f */
[----:B------:R-:W-:Y:S02]  /*0710*/  ULDC.64 UR4, c[0x0][0x330] ;  /* 0x0000cc0000047ab9 */ /* 0x000fe40000000a00 */
[----:B------:R-:W-:-:S07]  /*0720*/  UIMAD.WIDE.U32 UR14, UR9, UR4, URZ ;  /* 0x00000004090e72a5 */ /* 0x000fce000f8e003f */
[----:B------:R-:W-:Y:S02]  /*0730*/  @UP2 UMOV UR11, UR15 ;  /* 0x0000000f000b2c82 */ /* 0x000fe40008000000 */
[----:B------:R-:W-:-:S04]  /*0740*/  @UP2 USHF.R.U32.HI UR9, URZ, UR5, UR11 ;  /* 0x000000053f092299 */ /* 0x000fc8000801160b */
[----:B------:R-:W-:Y:S01]  /*0750*/  ULOP3.LUT UR9, URZ, UR9, URZ, 0x33, !UPT ;  /* 0x000000093f097292 */ /* 0x000fe2000f8e333f */
[----:B------:R-:W-:Y:S05]  /*0760*/  BRA `(.L_x_386) ;  /* 0x0000006000007947 */ /* 0x000fea0003800000 */
.L_x_385:
[----:B------:R-:W-:Y:S02]  /*0770*/  ULDC UR4, c[0x0][0x32c] ;  /* 0x0000cb0000047ab9 */ /* 0x000fe40000000800 */
[----:B------:R-:W-:-:S03]  /*0780*/  UISETP.NE.AND UP2, UPT, UR4, 0x1, UPT ;  /* 0x000000010400788c */ /* 0x000fc6000bf45270 */
[----:B------:R-:W-:Y:S02]  /*0790*/  ULDC.64 UR4, c[0x0][0x330] ;  /* 0x0000cc0000047ab9 */ /* 0x000fe40000000a00 */
[----:B------:R-:W-:-:S07]  /*07a0*/  UIMAD.WIDE.U32 UR14, UR9, UR4, URZ ;  /* 0x00000004090e72a5 */ /* 0x000fce000f8e003f */
[----:B------:R-:W-:Y:S02]  /*07b0*/  @UP2 UMOV UR11, UR15 ;  /* 0x0000000f000b2c82 */ /* 0x000fe40008000000 */
[----:B------:R-:W-:Y:S02]  /*07c0*/  @UP2 USHF.R.U32.HI UR9, URZ, UR5, UR11 ;  /* 0x000000053f092299 */ /* 0x000fe4000801160b */
.L_x_386:
[----:B------:R-:W-:Y:S02]  /*07d0*/  ULDC UR4, c[0x0][0x32c] ;  /* 0x0000cb0000047ab9 */ /* 0x000fe40000000800 */
[----:B------:R-:W-:-:S04]  /*07e0*/  UIMAD UR4, UR9, UR4, URZ ;  /* 0x00000004090472a4 */ /* 0x000fc8000f8e023f */
[----:B------:R-:W-:-:S04]  /*07f0*/  UISETP.LT.AND UP2, UPT, UR8, UR4, UPT ;  /* 0x000000040800728c */ /* 0x000fc8000bf41270 */
[----:B------:R-:W-:-:S04]  /*0800*/  USEL UR8, UR8, UR4, !UP2 ;  /* 0x0000000408087287 */ /* 0x000fc8000d000000 */
.L_x_384:
[----:B------:R-:W-:Y:S02]  /*0810*/  USHF.R.S32.HI UR4, URZ, 0x1f, UR8 ;  /* 0x0000001f3f047899 */ /* 0x000fe40008011408 */
[----:B------:R-:W-:Y:S02]  /*0820*/  ULDC UR5, c[0x0][0x338] ;  /* 0x0000ce0000057ab9 */ /* 0x000fe40000000800 */
[----:B------:R-:W-:-:S04]  /*0830*/  ULEA.HI UR4, UR4, UR8, URZ, 0x6 ;  /* 0x0000000804047291 */ /* 0x000fc8000f8f303f */
[----:B------:R-:W-:Y:S02]  /*0840*/  USHF.R.S32.HI UR9, URZ, 0x6, UR4 ;  /* 0x000000063f097899 */ /* 0x000fe40008011404 */
[----:B------:R-:W-:Y:S02]  /*0850*/  USHF.R.U32.HI UR4, URZ, 0x10, UR7 ;  /* 0x000000103f047899 */ /* 0x000fe40008011607 */
[----:B------:R-:W-:Y:S02]  /*0860*/  UISETP.LT.AND UP2, UPT, URZ, UR9, UPT ;  /* 0x000000093f00728c */ /* 0x000fe4000bf41270 */
[----:B------:R-:W-:Y:S02]  /*0870*/  UISETP.NE.AND UP3, UPT, UR4, URZ, UPT ;  /* 0x0000003f0400728c */ /* 0x000fe4000bf65270 */
[----:B------:R-:W-:Y:S02]  /*0880*/  USEL UR9, URZ, UR9, !UP2 ;  /* 0x000000093f097287 */ /* 0x000fe4000d000000 */
[----:B------:R-:W-:-:S02]  /*0890*/  USEL UR5, UR4, UR5, UP3 ;  /* 0x0000000504057287 */ /* 0x000fc40009800000 */
[----:B------:R-:W-:Y:S02]  /*08a0*/  UISETP.GT.AND UP2, UPT, UR20, UR9, UPT ;  /* 0x000000091400728c */ /* 0x000fe4000bf44270 */
[----:B------:R-:W-:-:S04]  /*08b0*/  UMOV UR4, URZ ;  /* 0x0000003f00047c82 */ /* 0x000fc80008000000 */
[----:B------:R-:W-:-:S13]  /*08c0*/  PLOP3.LUT P0, PT, PT, PT, UP2, 0x80, 0x0 ;  /* 0x000000000000781c */ /* 0x000fda0003f0f028 */
[----:B------:R-:W-:Y:S05]  /*08d0*/  @!P0 BRA `(.L_x_387) ;  /* 0x0000021000008947 */ /* 0x000fea0003800000 */
[----:B------:R-:W-:Y:S01]  /*08e0*/  IMAD.U32 R0, RZ, RZ, UR5 ;  /* 0x00000005ff007e24 */ /* 0x000fe2000f8e00ff */
[----:B------:R-:W-:Y:S02]  /*08f0*/  UIADD3 UR15, UR5, -0x1, UR20 ;  /* 0xffffffff050f7890 */ /* 0x000fe4000fffe014 */
[----:B------:R-:W-:Y:S02]  /*0900*/  UMOV UR16, URZ ;  /* 0x0000003f00107c82 */ /* 0x000fe40008000000 */
[-C--:B-1----:R-:W-:Y:S01]  /*0910*/  IABS R2, R0.reuse ;  /* 0x0000000000027213 */ /* 0x082fe20000000000 */
[----:B------:R-:W-:Y:S01]  /*0920*/  UIADD3 UR15, -UR9, UR15, URZ ;  /* 0x0000000f090f7290 */ /* 0x000fe2000fffe13f */
[----:B------:R-:W-:Y:S02]  /*0930*/  IABS R0, R0 ;  /* 0x0000000000007213 */ /* 0x000fe40000000000 */
[----:B------:R1:W3:Y:S03]  /*0940*/  R2UR UR14, R2 ;  /* 0x00000000020e73c2 */ /* 0x0002e600000e0000 */
[----:B------:R-:W-:Y:S01]  /*0950*/  IMAD.U32 R4, RZ, RZ, UR15 ;  /* 0x0000000fff047e24 */ /* 0x000fe2000f8e00ff */
[----:B------:R-:W-:Y:S01]  /*0960*/  ULOP3.LUT UR15, UR15, UR5, URZ, 0x3c, !UPT ;  /* 0x000000050f0f7292 */ /* 0x000fe2000f8e3c3f */
[----:B------:R-:W-:-:S04]  /*0970*/  IMAD.MOV R0, RZ, RZ, -R0 ;  /* 0x000000ffff007224 */ /* 0x000fc800078e0a00 */
[----:B------:R-:W4:Y:S01]  /*0980*/  R2UR UR8, R0 ;  /* 0x00000000000873c2 */ /* 0x000f2200000e0000 */
[----:B-1----:R-:W-:Y:S01]  /*0990*/  IABS R2, R4 ;  /* 0x0000000400027213 */ /* 0x002fe20000000000 */
[----:B---3--:R-:W1:Y:S06]  /*09a0*/  I2F.RP R5, UR14 ;  /* 0x0000000e00057d06 */ /* 0x008e6c0008209400 */
[----:B------:R-:W3:Y:S02]  /*09b0*/  R2UR UR11, R2 ;  /* 0x00000000020b73c2 */ /* 0x000ee400000e0000 */
[----:B-1----:R-:W1:Y:S02]  /*09c0*/  MUFU.RCP R3, R5 ;  /* 0x0000000500037308 */ /* 0x002e640000001000 */
[----:B-1----:R-:W-:-:S06]  /*09d0*/  IADD3 R3, R3, 0xffffffe, RZ ;  /* 0x0ffffffe03037810 */ /* 0x002fcc0007ffe0ff */
[----:B------:R-:W1:Y:S02]  /*09e0*/  F2I.FTZ.U32.TRUNC.NTZ R3, R3 ;  /* 0x0000000300037305 */ /* 0x000e64000021f000 */
[----:B-1----:R-:W1:Y:S02]  /*09f0*/  R2UR UR17, R3 ;  /* 0x00000000031173c2 */ /* 0x002e6400000e0000 */
[----:B-1----:R-:W-:-:S04]  /*0a00*/  UIADD3 UR4, URZ, -UR17, URZ ;  /* 0x800000113f047290 */ /* 0x002fc8000fffe03f */
[----:B------:R-:W-:-:S04]  /*0a10*/  UIMAD UR4, UR4, UR14, URZ ;  /* 0x0000000e040472a4 */ /* 0x000fc8000f8e023f */
[----:B------:R-:W-:-:S04]  /*0a20*/  UIMAD.WIDE.U32 UR16, UR17, UR4, UR16 ;  /* 0x00000004111072a5 */ /* 0x000fc8000f8e0010 */
[----:B---3--:R-:W-:-:S04]  /*0a30*/  UIMAD.WIDE.U32 UR16, UR17, UR11, URZ ;  /* 0x0000000b111072a5 */ /* 0x008fc8000f8e003f */
[----:B----4-:R-:W-:-:S04]  /*0a40*/  UIMAD UR8, UR17, UR8, UR11 ;  /* 0x00000008110872a4 */ /* 0x010fc8000f8e020b */
[----:B------:R-:W-:-:S11]  /*0a50*/  UISETP.GT.U32.AND UP2, UPT, UR14, UR8, UPT ;  /* 0x000000080e00728c */ /* 0x000fd6000bf44070 */
[----:B------:R-:W-:Y:S02]  /*0a60*/  @!UP2 UIADD3 UR8, UR8, -UR14, URZ ;  /* 0x8000000e0808a290 */ /* 0x000fe4000fffe03f */
[----:B------:R-:W-:Y:S02]  /*0a70*/  @!UP2 UIADD3 UR17, UR17, 0x1, URZ ;  /* 0x000000011111a890 */ /* 0x000fe4000fffe03f */
[----:B------:R-:W-:Y:S02]  /*0a80*/  UISETP.GE.U32.AND UP3, UPT, UR8, UR14, UPT ;  /* 0x0000000e0800728c */ /* 0x000fe4000bf66070 */
[----:B------:R-:W-:-:S09]  /*0a90*/  UISETP.GE.AND UP2, UPT, UR15, URZ, UPT ;  /* 0x0000003f0f00728c */ /* 0x000fd2000bf46270 */
[----:B------:R-:W-:Y:S02]  /*0aa0*/  @UP3 UIADD3 UR17, UR17, 0x1, URZ ;  /* 0x0000000111113890 */ /* 0x000fe4000fffe03f */
[----:B------:R-:W-:-:S05]  /*0ab0*/  UISETP.NE.AND UP3, UPT, UR5, URZ, UPT ;  /* 0x0000003f0500728c */ /* 0x000fca000bf65270 */
[----:B------:R-:W-:Y:S02]  /*0ac0*/  UMOV UR4, UR17 ;  /* 0x0000001100047c82 */ /* 0x000fe40008000000 */
[----:B------:R-:W-:-:S04]  /*0ad0*/  @!UP2 UIADD3 UR4, -UR4, URZ, URZ ;  /* 0x0000003f0404a290 */ /* 0x000fc8000fffe13f */
[----:B------:R-:W-:Y:S02]  /*0ae0*/  @!UP3 ULOP3.LUT UR4, URZ, UR5, URZ, 0x33, !UPT ;  /* 0x000000053f04b292 */ /* 0x000fe4000f8e333f */
.L_x_387:
[----:B------:R-:W-:Y:S01]  /*0af0*/  ULOP3.LUT UR7, UR7, 0xffff, URZ, 0xc0, !UPT ;  /* 0x0000ffff07077892 */ /* 0x000fe2000f8ec03f */
[----:B------:R-:W-:Y:S01]  /*0b00*/  PLOP3.LUT P2, PT, PT, PT, PT, 0x80, 0x0 ;  /* 0x000000000000781c */ /* 0x000fe20003f4f070 */
[----:B------:R-:W-:Y:S01]  /*0b10*/  IMAD.MOV.U32 R7, RZ, RZ, RZ ;  /* 0x000000ffff077224 */ /* 0x000fe200078e00ff */
[----:B------:R-:W-:Y:S01]  /*0b20*/  CS2R R96, SRZ ;  /* 0x0000000000607805 */ /* 0x000fe2000001ff00 */
[----:B------:R-:W-:Y:S01]  /*0b30*/  UIMAD UR9, UR7, UR4, UR9 ;  /* 0x00000004070972a4 */ /* 0x000fe2000f8e0209 */
        /* <DEDUP_REMOVED lines=8> */
[----:B-1----:R-:W-:Y:S01]  /*0bc0*/  CS2R R2, SRZ ;  /* 0x0000000000027805 */ /* 0x002fe2000001ff00 */
        /* <DEDUP_REMOVED lines=54> */
[----:B------:R-:W-:Y:S01]  /*0f30*/  SHF.R.S32.HI R87, RZ, 0x1f, R84 ;  /* 0x0000001fff577819 */ /* 0x000fe20000011454 */
[----:B------:R-:W-:Y:S01]  /*0f40*/  USHF.R.S32.HI UR7, URZ, 0x1f, UR13 ;  /* 0x0000001f3f077899 */ /* 0x000fe2000801140d */
[----:B------:R-:W-:Y:S01]  /*0f50*/  PLOP3.LUT P1, PT, PT, PT, UP1, 0x80, 0x0 ;  /* 0x000000000000781c */ /* 0x000fe20003f2f018 */
[----:B------:R-:W-:Y:S01]  /*0f60*/  ULDC.64 UR4, c[0x0][0x1b8] ;  /* 0x00006e0000047ab9 */ /* 0x000fe20000000a00 */
[----:B------:R1:W3:Y:S01]  /*0f70*/  @P2 LDG.E R3, [R2.64] ;  /* 0x0000001202032981 */ /* 0x0002e2000c1e1900 */
[CC--:B------:R-:W-:Y:S01]  /*0f80*/  LEA.HI R8, R87.reuse, R84.reuse, RZ, 0x3 ;  /* 0x0000005457087211 */ /* 0x0c0fe200078f18ff */
[----:B------:R-:W-:Y:S01]  /*0f90*/  UIMAD UR7, UR7, UR4, URZ ;  /* 0x00000004070772a4 */ /* 0x000fe2000f8e023f */
[----:B------:R-:W-:Y:S01]  /*0fa0*/  PLOP3.LUT P0, PT, PT, PT, UP1, 0x80, 0x0 ;  /* 0x000000000000781c */ /* 0x000fe20003f0f018 */
[----:B------:R-:W-:Y:S01]  /*0fb0*/  UIMAD.WIDE.U32 UR14, UR13, UR4, URZ ;  /* 0x000000040d0e72a5 */ /* 0x000fe2000f8e003f */
[----:B------:R-:W-:Y:S01]  /*0fc0*/  LOP3.LUT R5, R8, 0xfffffff8, RZ, 0xc0, !PT ;  /* 0xfffffff808057812 */ /* 0x000fe200078ec0ff */
[----:B------:R-:W-:Y:S01]  /*0fd0*/  UIMAD UR7, UR13, UR5, UR7 ;  /* 0x000000050d0772a4 */ /* 0x000fe2000f8e0207 */
[----:B------:R-:W-:Y:S01]  /*0fe0*/  SHF.R.S32.HI R8, RZ, 0x3, R8 ;  /* 0x00000003ff087819 */ /* 0x000fe20000011408 */
[----:B------:R-:W-:Y:S01]  /*0ff0*/  USHF.R.S32.HI UR8, URZ, 0x1f, UR6 ;  /* 0x0000001f3f087899 */ /* 0x000fe20008011406 */
[----:B------:R-:W-:Y:S01]  /*1000*/  LEA.HI R12, R87, R84, RZ, 0x6 ;  /* 0x00000054570c7211 */ /* 0x000fe200078f30ff */
[----:B------:R-:W-:Y:S01]  /*1010*/  IMAD.IADD R0, R84, 0x1, -R5 ;  /* 0x0000000154007824 */ /* 0x000fe200078e0a05 */
[----:B------:R-:W-:Y:S01]  /*1020*/  ULDC.64 UR4, c[0x0][0x1c0] ;  /* 0x0000700000047ab9 */ /* 0x000fe20000000a00 */
[----:B------:R-:W-:Y:S01]  /*1030*/  IMAD.SHL.U32 R207, R8, 0x40, RZ ;  /* 0x0000004008cf7824 */ /* 0x000fe200078e00ff */
[----:B------:R-:W-:Y:S01]  /*1040*/  UIADD3 UR15, UR15, UR7, URZ ;  /* 0x000000070f0f7290 */ /* 0x000fe2000fffe03f */
[C---:B------:R-:W-:Y:S01]  /*1050*/  IMAD R210, R0.reuse, 0x20, R8 ;  /* 0x0000002000d27824 */ /* 0x040fe200078e0208 */
[----:B------:R-:W-:Y:S01]  /*1060*/  UIMAD UR8, UR8, UR4, URZ ;  /* 0x00000004080872a4 */ /* 0x000fe2000f8e023f */
[----:B------:R-:W-:Y:S01]  /*1070*/  IMAD.SHL.U32 R218, R0, 0x8, RZ ;  /* 0x0000000800da7824 */ /* 0x000fe200078e00ff */
[----:B------:R-:W-:Y:S01]  /*1080*/  UIMAD.WIDE.U32 UR14, UR6, UR4, UR14 ;  /* 0x00000004060e72a5 */ /* 0x000fe2000f8e000e */
[----:B------:R-:W-:Y:S01]  /*1090*/  LOP3.LUT R207, R207, 0x1c0, RZ, 0xc0, !PT ;  /* 0x000001c0cfcf7812 */ /* 0x000fe200078ec0ff */
[----:B------:R-:W-:Y:S01]  /*10a0*/  UIMAD UR5, UR6, UR5, UR8 ;  /* 0x00000005060572a4 */ /* 0x000fe2000f8e0208 */
[----:B------:R-:W-:Y:S01]  /*10b0*/  IMAD.SHL.U32 R12, R12, 0x8, RZ ;  /* 0x000000080c0c7824 */ /* 0x000fe200078e00ff */
[----:B------:R-:W-:Y:S01]  /*10c0*/  ULDC UR4, c[0x0][0x168] ;  /* 0x00005a0000047ab9 */ /* 0x000fe20000000800 */
[----:B------:R-:W-:Y:S01]  /*10d0*/  ISETP.GE.AND P3, PT, R218, c[0x0][0x198], PT ;  /* 0x00006600da007a0c */ /* 0x000fe20003f66270 */
[----:B------:R-:W-:Y:S01]  /*10e0*/  UIADD3 UR5, UR15, UR5, URZ ;  /* 0x000000050f057290 */ /* 0x000fe2000fffe03f */
[----:B------:R-:W-:Y:S01]  /*10f0*/  IMAD.U32 R11, RZ, RZ, UR15 ;  /* 0x0000000fff0b7e24 */ /* 0x000fe2000f8e00ff */
[----:B-1----:R-:W-:Y:S01]  /*1100*/  IADD3 R2, R210, UR24, RZ ;  /* 0x00000018d2027c10 */ /* 0x002fe2000fffe0ff */
[----:B------:R-:W-:Y:S01]  /*1110*/  IMAD.U32 R10, RZ, RZ, UR14 ;  /* 0x0000000eff0a7e24 */ /* 0x000fe2000f8e00ff */
[----:B------:R-:W-:Y:S02]  /*1120*/  BSSY B0, `(.L_x_389) ;  /* 0x000003f000007945 */ /* 0x000fe40003800000 */
[----:B------:R-:W-:Y:S01]  /*1130*/  IMAD.U32 R11, RZ, RZ, UR5 ;  /* 0x00000005ff0b7e24 */ /* 0x000fe2000f8e00ff */
[----:B------:R-:W-:Y:S01]  /*1140*/  ULDC UR5, c[0x0][0x2c4] ;  /* 0x0000b10000057ab9 */ /* 0x000fe20000000800 */
[----:B------:R-:W-:Y:S01]  /*1150*/  @P1 IMAD.HI.U32 R4, R2, c[0x0][0x2c8], RZ ;  /* 0x0000b20002041a27 */ /* 0x000fe200078e00ff */
[----:B------:R-:W-:-:S03]  /*1160*/  UIMAD UR4, UR5, UR4, URZ ;  /* 0x00000004050472a4 */ /* 0x000fc6000f8e023f */
[----:B------:R-:W-:Y:S01]  /*1170*/  IMAD.MOV.U32 R7, RZ, RZ, R2 ;  /* 0x000000ffff077224 */ /* 0x000fe200078e0002 */
[----:B------:R-:W-:-:S04]  /*1180*/  @P0 SHF.R.U32.HI R7, RZ, c[0x0][0x2cc], R4 ;  /* 0x0000b300ff070a19 */ /* 0x000fc80000011604 */
[--C-:B------:R-:W-:Y:S01]  /*1190*/  SHF.R.S32.HI R4, RZ, 0x1f, R7.reuse ;  /* 0x0000001fff047819 */ /* 0x100fe20000011407 */
[----:B------:R-:W-:Y:S02]  /*11a0*/  IMAD.MOV R5, RZ, RZ, -R7 ;  /* 0x000000ffff057224 */ /* 0x000fe400078e0a07 */
[----:B------:R-:W-:-:S04]  /*11b0*/  IMAD.WIDE.U32 R10, R7, c[0x0][0x1b0], R10 ;  /* 0x00006c00070a7a25 */ /* 0x000fc800078e000a */
[----:B------:R-:W-:Y:S02]  /*11c0*/  IMAD R5, R5, c[0x0][0x2c4], R2 ;  /* 0x0000b10005057a24 */ /* 0x000fe400078e0202 */
[----:B------:R-:W-:Y:S02]  /*11d0*/  IMAD R4, R4, c[0x0][0x1b0], RZ ;  /* 0x00006c0004047a24 */ /* 0x000fe400078e02ff */
[----:B------:R-:W-:Y:S01]  /*11e0*/  IMAD.MOV.U32 R6, RZ, RZ, R10 ;  /* 0x000000ffff067224 */ /* 0x000fe200078e000a */
[----:B------:R-:W-:Y:S01]  /*11f0*/  SHF.R.S32.HI R2, RZ, 0x1f, R5 ;  /* 0x0000001fff027819 */ /* 0x000fe20000011405 */
[----:B------:R-:W-:Y:S01]  /*1200*/  IMAD R7, R7, c[0x0][0x1b4], R4 ;  /* 0x00006d0007077a24 */ /* 0x000fe200078e0204 */
[----:B------:R-:W-:Y:S02]  /*1210*/  SHF.R.U32.HI R4, RZ, 0x3, R207 ;  /* 0x00000003ff047819 */ /* 0x000fe400000116cf */
[----:B------:R-:W-:Y:S01]  /*1220*/  LOP3.LUT R207, R207, 0x38, R218, 0xf8, !PT ;  /* 0x00000038cfcf7812 */ /* 0x000fe200078ef8da */
[----:B------:R-:W-:-:S02]  /*1230*/  IMAD.IADD R7, R11, 0x1, R7 ;  /* 0x000000010b077824 */ /* 0x000fc400078e0207 */
[----:B------:R-:W-:Y:S01]  /*1240*/  IMAD R2, R2, c[0x0][0x1a8], RZ ;  /* 0x00006a0002027a24 */ /* 0x000fe200078e02ff */
[----:B------:R-:W-:Y:S01]  /*1250*/  LOP3.LUT R207, R207, R4, RZ, 0x3c, !PT ;  /* 0x00000004cfcf7212 */ /* 0x000fe200078e3cff */
[----:B------:R-:W-:Y:S01]  /*1260*/  IMAD.WIDE.U32 R6, R5, c[0x0][0x1a8], R6 ;  /* 0x00006a0005067a25 */ /* 0x000fe200078e0006 */
[----:B------:R-:W-:Y:S02]  /*1270*/  IADD3 R4, R218, 0x40, RZ ;  /* 0x00000040da047810 */ /* 0x000fe40007ffe0ff */
[----:B------:R-:W-:Y:S01]  /*1280*/  LOP3.LUT R207, R207, 0xfffffe00, R12, 0xf8, !PT ;  /* 0xfffffe00cfcf7812 */ /* 0x000fe200078ef80c */
[----:B------:R-:W-:Y:S01]  /*1290*/  IMAD R11, R5, c[0x0][0x1ac], R2 ;  /* 0x00006b00050b7a24 */ /* 0x000fe200078e0202 */
[----:B------:R-:W-:Y:S02]  /*12a0*/  LEA.HI R5, R87, R84, RZ, 0x4 ;  /* 0x0000005457057211 */ /* 0x000fe400078f20ff */
[----:B------:R-:W-:Y:S01]  /*12b0*/  LEA R15, P0, R6, c[0x0][0x160], 0x1 ;  /* 0x00005800060f7a11 */ /* 0x000fe200078008ff */
[----:B------:R-:W-:Y:S01]  /*12c0*/  IMAD.IADD R10, R7, 0x1, R11 ;  /* 0x00000001070a7824 */ /* 0x000fe200078e020b */
[----:B------:R-:W-:-:S02]  /*12d0*/  LOP3.LUT R9, R5, 0xfffffff0, RZ, 0xc0, !PT ;  /* 0xfffffff005097812 */ /* 0x000fc400078ec0ff */
[----:B------:R-:W-:Y:S01]  /*12e0*/  ISETP.GE.AND P4, PT, R4, c[0x0][0x198], PT ;  /* 0x0000660004007a0c */ /* 0x000fe20003f86270 */
[----:B------:R1:W4:Y:S01]  /*12f0*/  SHFL.IDX PT, R16, R15, RZ, 0x181f ;  /* 0x00181fff0f107589 */ /* 0x00032200000e0000 */
[----:B------:R-:W-:Y:S01]  /*1300*/  LEA.HI.X R10, R6, c[0x0][0x164], R10, 0x1, P0 ;  /* 0x00005900060a7a11 */ /* 0x000fe200000f0c0a */
[----:B------:R-:W-:Y:S01]  /*1310*/  IMAD.IADD R2, R84, 0x1, -R9 ;  /* 0x0000000154027824 */ /* 0x000fe200078e0a09 */
[----:B------:R-:W-:Y:S02]  /*1320*/  IADD3 R6, R8, UR24, RZ ;  /* 0x0000001808067c10 */ /* 0x000fe4000fffe0ff */
[----:B------:R-:W-:Y:S01]  /*1330*/  IADD3 R9, R218, 0x80, RZ ;  /* 0x00000080da097810 */ /* 0x000fe20007ffe0ff */
[----:B------:R1:W2:Y:S01]  /*1340*/  SHFL.IDX PT, R17, R10, RZ, 0x181f ;  /* 0x00181fff0a117589 */ /* 0x0002a200000e0000 */
[----:B------:R-:W-:Y:S02]  /*1350*/  SHF.R.S32.HI R7, RZ, 0x1f, R2 ;  /* 0x0000001fff077819 */ /* 0x000fe40000011402 */
[----:B------:R-:W-:-:S02]  /*1360*/  ISETP.GE.AND P5, PT, R6, UR4, PT ;  /* 0x0000000406007c0c */ /* 0x000fc4000bfa6270 */
[----:B------:R-:W-:Y:S02]  /*1370*/  LEA.HI R7, R7, R2, RZ, 0x3 ;  /* 0x0000000207077211 */ /* 0x000fe400078f18ff */
[----:B------:R-:W-:Y:S02]  /*1380*/  ISETP.GE.AND P0, PT, R9, c[0x0][0x198], PT ;  /* 0x0000660009007a0c */ /* 0x000fe40003f06270 */
[----:B------:R-:W-:-:S05]  /*1390*/  LOP3.LUT R11, R7, 0xfffffff8, RZ, 0xc0, !PT ;  /* 0xfffffff8070b7812 */ /* 0x000fca00078ec0ff */
[----:B------:R-:W-:Y:S02]  /*13a0*/  IMAD.IADD R11, R2, 0x1, -R11 ;  /* 0x00000001020b7824 */ /* 0x000fe400078e0a0b */
[----:B------:R-:W-:Y:S01]  /*13b0*/  IMAD.MOV.U32 R2, RZ, RZ, 0x10 ;  /* 0x00000010ff027424 */ /* 0x000fe200078e00ff */
[----:B---3--:R3:W5:Y:S02]  /*13c0*/  @P2 R2UR UR7, R3 ;  /* 0x00000000030723c2 */ /* 0x00876400000e0000 */
[----:B------:R-:W-:Y:S01]  /*13d0*/  R2P PR, R11, 0x6 ;  /* 0x000000060b007804 */ /* 0x000fe20000000000 */
[----:B-----5:R-:W-:-:S04]  /*13e0*/  @!UP2 UMOV UR7, UR6 ;  /* 0x000000060007ac82 */ /* 0x020fc80008000000 */
[----:B------:R-:W-:Y:S01]  /*13f0*/  SEL R2, R2, 0xfffffff0, !P1 ;  /* 0xfffffff002027807 */ /* 0x000fe20004800000 */
[----:B---3--:R-:W-:-:S05]  /*1400*/  IMAD.MOV.U32 R3, RZ, RZ, 0x20 ;  /* 0x00000020ff037424 */ /* 0x008fca00078e00ff */
[----:B------:R-:W-:Y:S01]  /*1410*/  SEL R3, R3, 0xffffffe0, !P2 ;  /* 0xffffffe003037807 */ /* 0x000fe20005000000 */
[----:B------:R-:W-:Y:S05]  /*1420*/  @P5 BRA `(.L_x_390) ;  /* 0x000000e000005947 */ /* 0x000fea0003800000 */
[----:B-12-4-:R-:W-:Y:S01]  /*1430*/  SHF.R.S32.HI R13, RZ, 0x1f, R4 ;  /* 0x0000001fff0d7819 */ /* 0x016fe20000011404 */
[----:B------:R-:W-:Y:S01]  /*1440*/  IMAD.SHL.U32 R14, R207, 0x2, RZ ;  /* 0x00000002cf0e7824 */ /* 0x000fe200078e00ff */
[----:B------:R-:W-:Y:S01]  /*1450*/  SHF.R.S32.HI R12, RZ, 0x1f, R9 ;  /* 0x0000001fff0c7819 */ /* 0x000fe20000011409 */
[----:B------:R-:W-:Y:S01]  /*1460*/  IMAD.WIDE R18, R218, 0x2, R16 ;  /* 0x00000002da127825 */ /* 0x000fe200078e0210 */
[----:B------:R-:W-:Y:S02]  /*1470*/  LEA.HI R13, R13, R4, RZ, 0x3 ;  /* 0x000000040d0d7211 */ /* 0x000fe400078f18ff */
[----:B------:R-:W-:Y:S02]  /*1480*/  LEA.HI R12, R12, R9, RZ, 0x3 ;  /* 0x000000090c0c7211 */ /* 0x000fe400078f18ff */
[----:B------:R-:W-:Y:S01]  /*1490*/  LOP3.LUT R13, R13, 0xfffffff8, RZ, 0xc0, !PT ;  /* 0xfffffff80d0d7812 */ /* 0x000fe200078ec0ff */
[----:B------:R-:W-:Y:S01]  /*14a0*/  @!PT LDS RZ, [RZ] ;  /* 0x00000000fffff984 */ /* 0x000fe20000000800 */
[----:B------:R1:W-:Y:S01]  /*14b0*/  LDGSTS.E.BYPASS.LTC128B.128 [R14+0xc100], [R18.64], !P3 ;  /* 0x0c100000120e7fae */ /* 0x0003e2000d901d52 */
[----:B------:R-:W-:-:S03]  /*14c0*/  LOP3.LUT R12, R12, 0xfffffff8, RZ, 0xc0, !PT ;  /* 0xfffffff80c0c7812 */ /* 0x000fc600078ec0ff */
[----:B------:R-:W-:-:S04]  /*14d0*/  IMAD.WIDE R20, R13, 0x2, R16 ;  /* 0x000000020d147825 */ /* 0x000fc800078e0210 */
[----:B------:R-:W-:Y:S01]  /*14e0*/  IMAD.WIDE R12, R12, 0x2, R16 ;  /* 0x000000020c0c7825 */ /* 0x000fe200078e0210 */
[----:B------:R1:W-:Y:S04]  /*14f0*/  LDGSTS.E.BYPASS.LTC128B.128 [R14+0x10100], [R20.64], !P4 ;  /* 0x10100000140e7fae */ /* 0x0003e8000e101d52 */
[----:B------:R1:W-:Y:S02]  /*1500*/  LDGSTS.E.BYPASS.LTC128B.128 [R14+0x14100], [R12.64], !P0 ;  /* 0x141000000c0e7fae */ /* 0x0003e4000c101d52 */
.L_x_390:
[----:B-12-4-:R-:W-:Y:S05]  /*1510*/  BSYNC B0 ;  /* 0x0000000000007941 */ /* 0x016fea0003800000 */
.L_x_389:
[----:B------:R-:W-:Y:S01]  /*1520*/  IADD3 R12, R6, 0x20, RZ ;  /* 0x00000020060c7810 */ /* 0x000fe20007ffe0ff */
[----:B------:R1:W2:Y:S01]  /*1530*/  SHFL.IDX PT, R17, R10, 0x1, 0x181f ;  /* 0x00381f000a117f89 */ /* 0x0002a200000e0000 */
[----:B------:R-:W-:Y:S02]  /*1540*/  BSSY B0, `(.L_x_391) ;  /* 0x0000012000007945 */ /* 0x000fe40003800000 */
[----:B------:R-:W-:Y:S01]  /*1550*/  ISETP.GE.AND P1, PT, R12, UR4, PT ;  /* 0x000000040c007c0c */ /* 0x000fe2000bf26270 */
[----:B------:R1:W3:-:S12]  /*1560*/  SHFL.IDX PT, R16, R15, 0x1, 0x181f ;  /* 0x00381f000f107f89 */ /* 0x0002d800000e0000 */
[----:B------:R-:W-:Y:S05]  /*1570*/  @P1 BRA `(.L_x_392) ;  /* 0x000000e000001947 */ /* 0x000fea0003800000 */
[----:B------:R-:W-:Y:S01]  /*1580*/  SHF.R.S32.HI R13, RZ, 0x1f, R4 ;  /* 0x0000001fff0d7819 */ /* 0x000fe20000011404 */
[----:B------:R-:W-:Y:S01]  /*1590*/  IMAD.SHL.U32 R14, R207, 0x2, RZ ;  /* 0x00000002cf0e7824 */ /* 0x000fe200078e00ff */
[----:B------:R-:W-:Y:S01]  /*15a0*/  SHF.R.S32.HI R12, RZ, 0x1f, R9 ;  /* 0x0000001fff0c7819 */ /* 0x000fe20000011409 */
[----:B--23--:R-:W-:Y:S01]  /*15b0*/  IMAD.WIDE R18, R218, 0x2, R16 ;  /* 0x00000002da127825 */ /* 0x00cfe200078e0210 */
        /* <DEDUP_REMOVED lines=10> */
.L_x_392:
[----:B------:R-:W-:Y:S05]  /*1660*/  BSYNC B0 ;  /* 0x0000000000007941 */ /* 0x000fea0003800000 */
.L_x_391:
[----:B--2---:R-:W-:Y:S01]  /*1670*/  IADD3 R12, R6, 0x40, RZ ;  /* 0x00000040060c7810 */ /* 0x004fe20007ffe0ff */
[----:B------:R2:W4:Y:S01]  /*1680*/  SHFL.IDX PT, R17, R10, 0x2, 0x181f ;  /* 0x00581f000a117f89 */ /* 0x00052200000e0000 */
[----:B------:R-:W-:Y:S02]  /*1690*/  BSSY B0, `(.L_x_393) ;  /* 0x0000012000007945 */ /* 0x000fe40003800000 */
[----:B------:R-:W-:Y:S01]  /*16a0*/  ISETP.GE.AND P1, PT, R12, UR4, PT ;  /* 0x000000040c007c0c */ /* 0x000fe2000bf26270 */
[----:B---3--:R2:W3:-:S12]  /*16b0*/  SHFL.IDX PT, R16, R15, 0x2, 0x181f ;  /* 0x00581f000f107f89 */ /* 0x0084d800000e0000 */
[----:B------:R-:W-:Y:S05]  /*16c0*/  @P1 BRA `(.L_x_394) ;  /* 0x000000e000001947 */ /* 0x000fea0003800000 */
[----:B------:R-:W-:Y:S01]  /*16d0*/  SHF.R.S32.HI R13, RZ, 0x1f, R4 ;  /* 0x0000001fff0d7819 */ /* 0x000fe20000011404 */
[----:B------:R-:W-:Y:S01]  /*16e0*/  IMAD.SHL.U32 R14, R207, 0x2, RZ ;  /* 0x00000002cf0e7824 */ /* 0x000fe200078e00ff */
[----:B------:R-:W-:Y:S01]  /*16f0*/  SHF.R.S32.HI R12, RZ, 0x1f, R9 ;  /* 0x0000001fff0c7819 */ /* 0x000fe20000011409 */
[----:B---34-:R-:W-:Y:S01]  /*1700*/  IMAD.WIDE R18, R218, 0x2, R16 ;  /* 0x00000002da127825 */ /* 0x018fe200078e0210 */
        /* <DEDUP_REMOVED lines=10> */
.L_x_394:
[----:B------:R-:W-:Y:S05]  /*17b0*/  BSYNC B0 ;  /* 0x0000000000007941 */ /* 0x000fea0003800000 */
.L_x_393:
[----:B---3--:R-:W-:Y:S01]  /*17c0*/  SHFL.IDX PT, R16, R15, 0x3, 0x181f ;  /* 0x00781f000f107f89 */ /* 0x008fe200000e0000 */
[----:B------:R-:W-:Y:S01]  /*17d0*/  IMAD.MOV.U32 R12, RZ, RZ, c[0x0][0x2b8] ;  /* 0x0000ae00ff0c7624 */ /* 0x000fe200078e00ff */
[----:B------:R-:W-:Y:S01]  /*17e0*/  UIADD3 UR25, UR20, -0x1, URZ ;  /* 0xffffffff14197890 */ /* 0x000fe2000fffe03f */
[----:B------:R-:W-:Y:S01]  /*17f0*/  SHF.R.S32.HI R217, RZ, 0x1f, R4 ;  /* 0x0000001fffd97819 */ /* 0x000fe20000011404 */
[----:B----4-:R-:W3:Y:S01]  /*1800*/  SHFL.IDX PT, R17, R10, 0x3, 0x181f ;  /* 0x00781f000a117f89 */ /* 0x010ee200000e0000 */
[----:B------:R-:W-:Y:S01]  /*1810*/  SHF.R.S32.HI R216, RZ, 0x1f, R9 ;  /* 0x0000001fffd87819 */ /* 0x000fe20000011409 */
[----:B------:R-:W-:Y:S01]  /*1820*/  USHF.L.U32 UR11, UR25, 0x6, URZ ;  /* 0x00000006190b7899 */ /* 0x000fe2000800063f */
[----:B------:R-:W-:Y:S01]  /*1830*/  ISETP.NE.AND P2, PT, R12, 0x1, PT ;  /* 0x000000010c00780c */ /* 0x000fe20003f45270 */
[----:B------:R-:W-:Y:S01]  /*1840*/  IMAD.SHL.U32 R207, R207, 0x2, RZ ;  /* 0x00000002cfcf7824 */ /* 0x000fe200078e00ff */
[----:B------:R-:W-:Y:S01]  /*1850*/  IADD3 R12, R6, 0x60, RZ ;  /* 0x00000060060c7810 */ /* 0x000fe20007ffe0ff */
[----:B------:R-:W-:Y:S01]  /*1860*/  USHF.R.S32.HI UR6, URZ, 0x1f, UR7 ;  /* 0x0000001f3f067899 */ /* 0x000fe20008011407 */
[----:B------:R-:W-:Y:S01]  /*1870*/  LEA.HI R217, R217, R4, RZ, 0x3 ;  /* 0x00000004d9d97211 */ /* 0x000fe200078f18ff */
[----:B------:R-:W-:Y:S01]  /*1880*/  IMAD.MOV.U32 R208, RZ, RZ, RZ ;  /* 0x000000ffffd07224 */ /* 0x000fe200078e00ff */
[----:B------:R-:W-:Y:S01]  /*1890*/  ISETP.GE.AND P5, PT, R12, UR4, PT ;  /* 0x000000040c007c0c */ /* 0x000fe2000bfa6270 */
[----:B------:R-:W-:Y:S01]  /*18a0*/  ULDC.64 UR4, c[0x0][0x2b0] ;  /* 0x0000ac0000047ab9 */ /* 0x000fe20000000a00 */
[----:B------:R-:W-:Y:S01]  /*18b0*/  LEA.HI R216, R216, R9, RZ, 0x3 ;  /* 0x00000009d8d87211 */ /* 0x000fe200078f18ff */
[----:B------:R-:W-:Y:S01]  /*18c0*/  UIMAD UR6, UR6, UR4, URZ ;  /* 0x00000004060672a4 */ /* 0x000fe2000f8e023f */
[----:B------:R-:W-:Y:S01]  /*18d0*/  LOP3.LUT R217, R217, 0xfffffff8, RZ, 0xc0, !PT ;  /* 0xfffffff8d9d97812 */ /* 0x000fe200078ec0ff */
[----:B------:R-:W-:Y:S01]  /*18e0*/  UIMAD.WIDE.U32 UR16, UR7, UR4, URZ ;  /* 0x00000004071072a5 */ /* 0x000fe2000f8e003f */
[----:B------:R-:W-:Y:S01]  /*18f0*/  LOP3.LUT R216, R216, 0xfffffff8, RZ, 0xc0, !PT ;  /* 0xfffffff8d8d87812 */ /* 0x000fe200078ec0ff */
[----:B------:R-:W-:Y:S01]  /*1900*/  UIMAD UR5, UR7, UR5, UR6 ;  /* 0x00000005070572a4 */ /* 0x000fe2000f8e0206 */
[----:B------:R-:W-:-:S03]  /*1910*/  IADD3 R6, R210, UR11, RZ ;  /* 0x0000000bd2067c10 */ /* 0x000fc6000fffe0ff */
[----:B------:R-:W-:Y:S01]  /*1920*/  UIADD3 UR8, UR17, UR5, URZ ;  /* 0x0000000511087290 */ /* 0x000fe2000fffe03f */
[C---:B------:R-:W-:Y:S02]  /*1930*/  ISETP.GE.AND P6, PT, R6.reuse, UR10, PT ;  /* 0x0000000a06007c0c */ /* 0x040fe4000bfc6270 */
[----:B------:R-:W-:Y:S01]  /*1940*/  IADD3 R209, R6, UR12, RZ ;  /* 0x0000000c06d17c10 */ /* 0x000fe2000fffe0ff */
[----:B-123--:R-:W-:Y:S01]  /*1950*/  @!P5 IMAD.WIDE R14, R218, 0x2, R16 ;  /* 0x00000002da0ed825 */ /* 0x00efe200078e0210 */
[----:B------:R-:W-:-:S03]  /*1960*/  ISETP.GT.OR P6, PT, R210, 0x3f, P6 ;  /* 0x0000003fd200780c */ /* 0x000fc600037c4670 */
[--C-:B------:R-:W-:Y:S01]  /*1970*/  @!P5 IMAD.WIDE R18, R217, 0x2, R16.reuse ;  /* 0x00000002d912d825 */ /* 0x100fe200078e0210 */
[----:B------:R-:W-:Y:S01]  /*1980*/  @!PT LDS RZ, [RZ] ;  /* 0x00000000fffff984 */ /* 0x000fe20000000800 */
[----:B------:R1:W-:Y:S01]  /*1990*/  @!P5 LDGSTS.E.BYPASS.LTC128B.128 [R207+0xf100], [R14.64], !P3 ;  /* 0x0f1000000ecfdfae */ /* 0x0003e2000d901d52 */
[----:B------:R-:W-:Y:S02]  /*19a0*/  USHF.R.S32.HI UR6, URZ, 0x1f, UR13 ;  /* 0x0000001f3f067899 */ /* 0x000fe4000801140d */
[----:B------:R-:W-:Y:S01]  /*19b0*/  @!P5 IMAD.WIDE R16, R216, 0x2, R16 ;  /* 0x00000002d810d825 */ /* 0x000fe200078e0210 */
[----:B------:R2:W-:Y:S01]  /*19c0*/  @!P5 LDGSTS.E.BYPASS.LTC128B.128 [R207+0x13100], [R18.64], !P4 ;  /* 0x1310000012cfdfae */ /* 0x0005e2000e101d52 */
[----:B------:R-:W-:Y:S02]  /*19d0*/  ULDC.64 UR4, c[0x0][0x1e8] ;  /* 0x00007a0000047ab9 */ /* 0x000fe40000000a00 */
[----:B------:R-:W-:Y:S01]  /*19e0*/  @P2 IMAD.HI.U32 R12, R209, c[0x0][0x2bc], RZ ;  /* 0x0000af00d10c2a27 */ /* 0x000fe200078e00ff */
[----:B------:R3:W-:Y:S03]  /*19f0*/  @!P5 LDGSTS.E.BYPASS.LTC128B.128 [R207+0x17100], [R16.64], !P0 ;  /* 0x1710000010cfdfae */ /* 0x0007e6000c101d52 */
[----:B------:R-:W-:Y:S01]  /*1a00*/  IMAD.MOV.U32 R6, RZ, RZ, R209 ;  /* 0x000000ffff067224 */ /* 0x000fe200078e00d1 */
[----:B------:R-:W0:Y:S01]  /*1a10*/  LDGDEPBAR ;  /* 0x00000000000079af */ /* 0x000e220000000000 */
[----:B------:R-:W-:-:S04]  /*1a20*/  @P2 SHF.R.U32.HI R6, RZ, c[0x0][0x2c0], R12 ;  /* 0x0000b000ff062a19 */ /* 0x000fc8000001160c */
[----:B------:R-:W-:-:S04]  /*1a30*/  @!P6 IADD3 R13, P1, R6, UR16, RZ ;  /* 0x00000010060dec10 */ /* 0x000fc8000ff3e0ff */
[----:B------:R-:W-:Y:S02]  /*1a40*/  @!P6 LEA.HI.X.SX32 R10, R6, UR8, 0x1, P1 ;  /* 0x00000008060aec11 */ /* 0x000fe400088f0eff */
[----:B------:R-:W-:-:S04]  /*1a50*/  @!P6 LEA R12, P1, R13, c[0x0][0x2a0], 0x2 ;  /* 0x0000a8000d0cea11 */ /* 0x000fc800078210ff */
[----:B------:R-:W-:Y:S01]  /*1a60*/  @!P6 LEA.HI.X R13, R13, c[0x0][0x2a4], R10, 0x2, P1 ;  /* 0x0000a9000d0dea11 */ /* 0x000fe200008f140a */
[----:B------:R-:W-:Y:S06]  /*1a70*/  BAR.SYNC.DEFER_BLOCKING 0x0 ;  /* 0x0000000000007b1d */ /* 0x000fec0000010000 */
[----:B------:R4:W5:Y:S01]  /*1a80*/  @!P6 LDG.E R208, [R12.64] ;  /* 0x000000120cd0e981 */ /* 0x000962000c1e1900 */
[----:B------:R-:W-:Y:S01]  /*1a90*/  IMAD.MOV R6, RZ, RZ, -R6 ;  /* 0x000000ffff067224 */ /* 0x000fe200078e0a06 */
[----:B------:R-:W-:Y:S01]  /*1aa0*/  UIMAD UR7, UR6, UR4, URZ ;  /* 0x00000004060772a4 */ /* 0x000fe2000f8e023f */
[----:B-1----:R-:W-:Y:S01]  /*1ab0*/  IMAD.SHL.U32 R15, R0, 0x40, RZ ;  /* 0x00000040000f7824 */ /* 0x002fe200078e00ff */
[----:B------:R-:W-:Y:S01]  /*1ac0*/  UIMAD.WIDE.U32 UR14, UR13, UR4, URZ ;  /* 0x000000040d0e72a5 */ /* 0x000fe2000f8e003f */
[----:B------:R-:W-:Y:S01]  /*1ad0*/  IMAD R209, R6, c[0x0][0x2b8], R209 ;  /* 0x0000ae0006d17a24 */ /* 0x000fe200078e02d1 */
[----:B------:R-:W-:Y:S01]  /*1ae0*/  UIMAD UR7, UR13, UR5, UR7 ;  /* 0x000000050d0772a4 */ /* 0x000fe2000f8e0207 */
[----:B------:R-:W-:Y:S01]  /*1af0*/  IMAD.SHL.U32 R10, R8, 0x8, RZ ;  /* 0x00000008080a7824 */ /* 0x000fe200078e00ff */
[----:B------:R-:W-:Y:S01]  /*1b00*/  LOP3.LUT R15, R15, 0x1c0, RZ, 0xc0, !PT ;  /* 0x000001c00f0f7812 */ /* 0x000fe200078ec0ff */
[----:B------:R-:W-:Y:S01]  /*1b10*/  IMAD.WIDE.U32 R20, R209, c[0x0][0x1e0], RZ ;  /* 0x00007800d1147a25 */ /* 0x000fe200078e00ff */
[----:B------:R-:W-:Y:S01]  /*1b20*/  SHF.R.S32.HI R14, RZ, 0x1f, R209 ;  /* 0x0000001fff0e7819 */ /* 0x000fe200000114d1 */
[----:B------:R-:W-:Y:S01]  /*1b30*/  UIADD3 UR7, UR15, UR7, URZ ;  /* 0x000000070f077290 */ /* 0x000fe2000fffe03f */
[----:B------:R-:W-:Y:S01]  /*1b40*/  LOP3.LUT R10, R15, 0x8, R10, 0xf8, !PT ;  /* 0x000000080f0a7812 */ /* 0x000fe200078ef80a */
[C---:B---3--:R-:W-:Y:S01]  /*1b50*/  IMAD.WIDE.U32 R16, R209.reuse, c[0x0][0x208], RZ ;  /* 0x00008200d1107a25 */ /* 0x048fe200078e00ff */
[----:B------:R-:W-:Y:S01]  /*1b60*/  SHF.R.U32.HI R15, RZ, 0x3, R15 ;  /* 0x00000003ff0f7819 */ /* 0x000fe2000001160f */
[----:B------:R-:W-:Y:S01]  /*1b70*/  ULDC.64 UR4, c[0x0][0x210] ;  /* 0x0000840000047ab9 */ /* 0x000fe20000000a00 */
[----:B------:R-:W-:Y:S01]  /*1b80*/  LOP3.LUT P3, RZ, R0, 0x2, RZ, 0xc0, !PT ;  /* 0x0000000200ff7812 */ /* 0x000fe2000786c0ff */
[C---:B------:R-:W-:Y:S01]  /*1b90*/  IMAD R6, R14.reuse, c[0x0][0x1e0], RZ ;  /* 0x000078000e067a24 */ /* 0x040fe200078e02ff */
[----:B------:R-:W-:Y:S01]  /*1ba0*/  UIMAD UR6, UR6, UR4, URZ ;  /* 0x00000004060672a4 */ /* 0x000fe2000f8e023f */
[----:B------:R-:W-:Y:S01]  /*1bb0*/  IMAD R14, R14, c[0x0][0x208], RZ ;  /* 0x000082000e0e7a24 */ /* 0x000fe200078e02ff */
[----:B------:R-:W-:Y:S01]  /*1bc0*/  LOP3.LUT R10, R10, R15, RZ, 0x3c, !PT ;  /* 0x0000000f0a0a7212 */ /* 0x000fe200078e3cff */
[----:B--2---:R-:W-:Y:S01]  /*1bd0*/  IMAD R18, R209, c[0x0][0x1e4], R6 ;  /* 0x00007900d1127a24 */ /* 0x004fe200078e0206 */
[----:B------:R-:W-:Y:S01]  /*1be0*/  UIMAD.WIDE.U32 UR22, UR13, UR4, URZ ;  /* 0x000000040d1672a5 */ /* 0x000fe2000f8e003f */
[----:B------:R-:W-:Y:S01]  /*1bf0*/  IMAD.U32 R85, RZ, RZ, UR11 ;  /* 0x0000000bff557e24 */ /* 0x000fe2000f8e00ff */
[----:B------:R-:W-:Y:S01]  /*1c00*/  UIMAD UR6, UR13, UR5, UR6 ;  /* 0x000000050d0672a4 */ /* 0x000fe2000f8e0206 */
[----:B------:R-:W-:Y:S01]  /*1c10*/  IMAD.IADD R19, R21, 0x1, R18 ;  /* 0x0000000115137824 */ /* 0x000fe200078e0212 */
[----:B----4-:R-:W-:Y:S01]  /*1c20*/  SHF.R.S32.HI R12, RZ, 0x4, R5 ;  /* 0x00000004ff0c7819 */ /* 0x010fe20000011405 */
[----:B------:R-:W-:Y:S01]  /*1c30*/  IMAD.MOV.U32 R18, RZ, RZ, R20 ;  /* 0x000000ffff127224 */ /* 0x000fe200078e0014 */
[----:B------:R-:W-:Y:S01]  /*1c40*/  UIADD3 UR6, UR23, UR6, URZ ;  /* 0x0000000617067290 */ /* 0x000fe2000fffe03f */
[----:B------:R-:W-:Y:S01]  /*1c50*/  IMAD R13, R209, c[0x0][0x20c], R14 ;  /* 0x00008300d10d7a24 */ /* 0x000fe200078e020e */
[----:B------:R-:W-:Y:S01]  /*1c60*/  LEA.HI R5, R5, R12, RZ, 0x1 ;  /* 0x0000000c05057211 */ /* 0x000fe200078f08ff */
[----:B------:R-:W-:Y:S01]  /*1c70*/  IMAD.SHL.U32 R90, R7, 0x40, RZ ;  /* 0x00000040075a7824 */ /* 0x000fe200078e00ff */
[----:B------:R-:W-:Y:S01]  /*1c80*/  IADD3 R8, -R8, UR10, -R85 ;  /* 0x0000000a08087c10 */ /* 0x000fe2000fffe955 */
[----:B------:R-:W-:Y:S01]  /*1c90*/  IMAD.IADD R13, R17, 0x1, R13 ;  /* 0x00000001110d7824 */ /* 0x000fe200078e020d */
[----:B------:R-:W-:Y:S01]  /*1ca0*/  LOP3.LUT R5, R5, 0xfffffffe, RZ, 0xc0, !PT ;  /* 0xfffffffe05057812 */ /* 0x000fe200078ec0ff */
[----:B------:R-:W-:Y:S01]  /*1cb0*/  UISETP.GT.AND UP2, UPT, UR25, UR9, UPT ;  /* 0x000000091900728c */ /* 0x000fe2000bf44270 */
[----:B------:R-:W-:-:S02]  /*1cc0*/  ISETP.GE.AND P1, PT, R8, 0x1, PT ;  /* 0x000000010800780c */ /* 0x000fc40003f26270 */
[----:B------:R-:W-:Y:S01]  /*1cd0*/  ISETP.GE.AND P5, PT, R218, c[0x0][0x1d4], PT ;  /* 0x00007500da007a0c */ /* 0x000fe20003fa6270 */
[----:B------:R-:W-:Y:S01]  /*1ce0*/  IMAD.IADD R5, R12, 0x1, -R5 ;  /* 0x000000010c057824 */ /* 0x000fe200078e0a05 */
[----:B------:R-:W-:Y:S01]  /*1cf0*/  ISETP.GE.AND P4, PT, R4, c[0x0][0x1d4], PT ;  /* 0x0000750004007a0c */ /* 0x000fe20003f86270 */
[----:B------:R-:W-:Y:S01]  /*1d00*/  IMAD.MOV.U32 R12, RZ, RZ, R16 ;  /* 0x000000ffff0c7224 */ /* 0x000fe200078e0010 */
[----:B------:R-:W-:Y:S01]  /*1d10*/  LEA.HI R88, R87, R84, RZ, 0x5 ;  /* 0x0000005457587211 */ /* 0x000fe200078f28ff */
[----:B------:R-:W-:Y:S01]  /*1d20*/  IMAD.SHL.U32 R16, R11, 0x40, RZ ;  /* 0x000000400b107824 */ /* 0x000fe200078e00ff */
[----:B------:R-:W-:Y:S01]  /*1d30*/  LOP3.LUT R90, R90, 0xfffffe00, RZ, 0xc0, !PT ;  /* 0xfffffe005a5a7812 */ /* 0x000fe200078ec0ff */
[C---:B------:R-:W-:Y:S01]  /*1d40*/  IMAD R205, R5.reuse, 0x200, R10 ;  /* 0x0000020005cd7824 */ /* 0x040fe200078e020a */
[----:B------:R-:W-:Y:S01]  /*1d50*/  SHF.R.S32.HI R86, RZ, 0x5, R88 ;  /* 0x00000005ff567819 */ /* 0x000fe20000011458 */
[----:B------:R-:W-:Y:S01]  /*1d60*/  IMAD.SHL.U32 R89, R5, 0x8, RZ ;  /* 0x0000000805597824 */ /* 0x000fe200078e00ff */
[----:B------:R-:W-:Y:S01]  /*1d70*/  LOP3.LUT R16, R16, 0x1c0, RZ, 0xc0, !PT ;  /* 0x000001c010107812 */ /* 0x000fe200078ec0ff */
[----:B------:R-:W-:Y:S01]  /*1d80*/  IMAD.SHL.U32 R205, R205, 0x2, RZ ;  /* 0x00000002cdcd7824 */ /* 0x000fe200078e00ff */
[----:B------:R-:W-:Y:S01]  /*1d90*/  SHF.R.S32.HI R133, RZ, 0x1f, R218 ;  /* 0x0000001fff857819 */ /* 0x000fe200000114da */
[----:B------:R-:W-:Y:S01]  /*1da0*/  IMAD R206, R86, 0x400, R90 ;  /* 0x0000040056ce7824 */ /* 0x000fe200078e025a */
[----:B------:R-:W-:-:S02]  /*1db0*/  LOP3.LUT R89, R16, 0x8, R89, 0xf8, !PT ;  /* 0x0000000810597812 */ /* 0x000fc400078ef859 */
[----:B------:R-:W-:Y:S02]  /*1dc0*/  IADD3 R204, R205, 0x6120, RZ ;  /* 0x00006120cdcc7810 */ /* 0x000fe40007ffe0ff */
[----:B------:R-:W-:Y:S02]  /*1dd0*/  SHF.R.U32.HI R16, RZ, 0x3, R16 ;  /* 0x00000003ff107819 */ /* 0x000fe40000011610 */
[----:B------:R-:W-:Y:S02]  /*1de0*/  IADD3 R213, R207, 0x100, RZ ;  /* 0x00000100cfd57810 */ /* 0x000fe40007ffe0ff */
[----:B------:R-:W-:Y:S02]  /*1df0*/  LOP3.LUT R89, R89, R16, RZ, 0x3c, !PT ;  /* 0x0000001059597212 */ /* 0x000fe400078e3cff */
[----:B------:R-:W-:Y:S02]  /*1e00*/  SHF.R.S32.HI R220, RZ, 0x1f, R217 ;  /* 0x0000001fffdc7819 */ /* 0x000fe400000114d9 */
[----:B------:R-:W-:Y:S01]  /*1e10*/  SHF.R.S32.HI R219, RZ, 0x1f, R216 ;  /* 0x0000001fffdb7819 */ /* 0x000fe200000114d8 */
[----:B------:R-:W-:-:S04]  /*1e20*/  IMAD.IADD R206, R89, 0x1, R206 ;  /* 0x0000000159ce7824 */ /* 0x000fc800078e02ce */
[----:B------:R-:W-:-:S04]  /*1e30*/  IMAD.SHL.U32 R206, R206, 0x2, RZ ;  /* 0x00000002cece7824 */ /* 0x000fc800078e00ff */
[--C-:B------:R-:W-:Y:S02]  /*1e40*/  IMAD R202, R2, 0x2, R206.reuse ;  /* 0x0000000202ca7824 */ /* 0x100fe400078e02ce */
[C---:B------:R-:W-:Y:S02]  /*1e50*/  IMAD R201, R3.reuse, 0x2, R206 ;  /* 0x0000000203c97824 */ /* 0x040fe400078e02ce */
[----:B------:R-:W-:Y:S01]  /*1e60*/  IMAD R199, R3, 0x2, R202 ;  /* 0x0000000203c77824 */ /* 0x000fe200078e02ca */
[----:B-----5:R-:W-:Y:S01]  /*1e70*/  SHF.R.S32.HI R6, RZ, 0x1f, R208 ;  /* 0x0000001fff067819 */ /* 0x020fe200000114d0 */
[----:B------:R-:W-:-:S04]  /*1e80*/  IMAD.WIDE.U32 R18, R208, c[0x0][0x1f0], R18 ;  /* 0x00007c00d0127a25 */ /* 0x000fc800078e0012 */
[----:B------:R-:W-:Y:S01]  /*1e90*/  IMAD R21, R6, c[0x0][0x1f0], RZ ;  /* 0x00007c0006157a24 */ /* 0x000fe200078e02ff */
[----:B------:R-:W-:Y:S01]  /*1ea0*/  IADD3 R17, P0, R18, UR14, RZ ;  /* 0x0000000e12117c10 */ /* 0x000fe2000ff1e0ff */
[----:B------:R-:W-:Y:S02]  /*1eb0*/  IMAD R11, R6, c[0x0][0x218], RZ ;  /* 0x00008600060b7a24 */ /* 0x000fe400078e02ff */
[C---:B------:R-:W-:Y:S02]  /*1ec0*/  IMAD R14, R208.reuse, c[0x0][0x1f4], R21 ;  /* 0x00007d00d00e7a24 */ /* 0x040fe400078e0215 */
[----:B------:R-:W-:-:S03]  /*1ed0*/  IMAD R5, R208, c[0x0][0x21c], R11 ;  /* 0x00008700d0057a24 */ /* 0x000fc600078e020b */
[----:B------:R-:W-:Y:S02]  /*1ee0*/  IADD3.X R14, R19, UR7, R14, P0, !PT ;  /* 0x00000007130e7c10 */ /* 0x000fe400087fe40e */
[----:B------:R-:W-:-:S04]  /*1ef0*/  LEA R18, P0, R17, c[0x0][0x1c8], 0x1 ;  /* 0x0000720011127a11 */ /* 0x000fc800078008ff */
[----:B------:R-:W-:Y:S01]  /*1f00*/  LEA.HI.X R17, R17, c[0x0][0x1cc], R14, 0x1, P0 ;  /* 0x0000730011117a11 */ /* 0x000fe200000f0c0e */
[----:B------:R-:W-:Y:S01]  /*1f10*/  IMAD.WIDE.U32 R14, R208, c[0x0][0x218], R12 ;  /* 0x00008600d00e7a25 */ /* 0x000fe200078e000c */
[----:B------:R-:W-:Y:S04]  /*1f20*/  SHFL.IDX PT, R10, R18, 0x1, 0x181f ;  /* 0x00381f00120a7f89 */ /* 0x000fe800000e0000 */
[----:B------:R-:W-:Y:S01]  /*1f30*/  SHFL.IDX PT, R12, R18, RZ, 0x181f ;  /* 0x00181fff120c7589 */ /* 0x000fe200000e0000 */
[----:B------:R-:W-:-:S03]  /*1f40*/  IADD3 R6, P0, R14, UR22, RZ ;  /* 0x000000160e067c10 */ /* 0x000fc6000ff1e0ff */
[----:B------:R-:W1:Y:S01]  /*1f50*/  SHFL.IDX PT, R13, R17, RZ, 0x181f ;  /* 0x00181fff110d7589 */ /* 0x000e6200000e0000 */
[----:B------:R-:W-:Y:S02]  /*1f60*/  IADD3.X R5, R15, UR6, R5, P0, !PT ;  /* 0x000000060f057c10 */ /* 0x000fe400087fe405 */
[----:B------:R-:W-:Y:S01]  /*1f70*/  IADD3 R15, R205, 0x6100, RZ ;  /* 0x00006100cd0f7810 */ /* 0x000fe20007ffe0ff */
[----:B------:R-:W2:Y:S01]  /*1f80*/  SHFL.IDX PT, R11, R17, 0x1, 0x181f ;  /* 0x00381f00110b7f89 */ /* 0x000ea200000e0000 */
[C---:B------:R-:W-:Y:S02]  /*1f90*/  LEA R14, P0, R6.reuse, c[0x0][0x1f8], 0x1 ;  /* 0x00007e00060e7a11 */ /* 0x040fe400078008ff */
[----:B------:R-:W-:Y:S02]  /*1fa0*/  @P3 IADD3 R204, R15, -0x20, RZ ;  /* 0xffffffe00fcc3810 */ /* 0x000fe40007ffe0ff */
[----:B------:R-:W-:Y:S01]  /*1fb0*/  LEA.HI.X R15, R6, c[0x0][0x1fc], R5, 0x1, P0 ;  /* 0x00007f00060f7a11 */ /* 0x000fe200000f0c05 */
[----:B------:R-:W3:Y:S01]  /*1fc0*/  SHFL.IDX PT, R16, R14, RZ, 0x181f ;  /* 0x00181fff0e107589 */ /* 0x000ee200000e0000 */
[----:B------:R-:W-:-:S02]  /*1fd0*/  ISETP.GT.AND P0, PT, R8, 0x20, PT ;  /* 0x000000200800780c */ /* 0x000fc40003f04270 */
[----:B------:R-:W-:Y:S01]  /*1fe0*/  ISETP.GE.AND P3, PT, R9, c[0x0][0x1d4], PT ;  /* 0x0000750009007a0c */ /* 0x000fe20003f66270 */
[----:B------:R-:W4:Y:S01]  /*1ff0*/  SHFL.IDX PT, R40, R14, 0x1, 0x181f ;  /* 0x00381f000e287f89 */ /* 0x000f2200000e0000 */
[C---:B------:R-:W-:Y:S02]  /*2000*/  IADD3 R195, R204.reuse, 0x800, RZ ;  /* 0x00000800ccc37810 */ /* 0x040fe40007ffe0ff */
[----:B------:R-:W-:Y:S01]  /*2010*/  SEL R221, RZ, 0x10, P3 ;  /* 0x00000010ffdd7807 */ /* 0x000fe20001800000 */
[----:B------:R-:W5:Y:S01]  /*2020*/  SHFL.IDX PT, R6, R15, RZ, 0x181f ;  /* 0x00181fff0f067589 */ /* 0x000f6200000e0000 */
[C---:B------:R-:W-:Y:S02]  /*2030*/  IADD3 R194, R204.reuse, 0x1000, RZ ;  /* 0x00001000ccc27810 */ /* 0x040fe40007ffe0ff */
[C---:B------:R-:W-:Y:S01]  /*2040*/  IADD3 R193, R204.reuse, 0x1800, RZ ;  /* 0x00001800ccc17810 */ /* 0x040fe20007ffe0ff */
[----:B------:R3:W3:Y:S01]  /*2050*/  SHFL.IDX PT, R5, R15, 0x1, 0x181f ;  /* 0x00381f000f057f89 */ /* 0x0006e200000e0000 */
[----:B------:R-:W-:Y:S01]  /*2060*/  IADD3 R191, R204, 0x2000, RZ ;  /* 0x00002000ccbf7810 */ /* 0x000fe20007ffe0ff */
[----:B-1----:R-:W-:Y:S01]  /*2070*/  @P1 IMAD.WIDE R20, R218, 0x2, R12 ;  /* 0x00000002da141825 */ /* 0x002fe200078e020c */
[----:B------:R-:W-:-:S02]  /*2080*/  IADD3 R190, R204, 0x2800, RZ ;  /* 0x00002800ccbe7810 */ /* 0x000fc40007ffe0ff */
[C---:B------:R-:W-:Y:S01]  /*2090*/  IADD3 R189, R204.reuse, 0x3000, RZ ;  /* 0x00003000ccbd7810 */ /* 0x040fe20007ffe0ff */
[--C-:B------:R-:W-:Y:S01]  /*20a0*/  @P1 IMAD.WIDE R18, R217, 0x2, R12.reuse ;  /* 0x00000002d9121825 */ /* 0x100fe200078e020c */
[----:B------:R1:W-:Y:S01]  /*20b0*/  @P1 LDGSTS.E.BYPASS.LTC128B.128 [R207+0x6100], [R20.64], !P5 ;  /* 0x0610000014cf1fae */ /* 0x0003e2000e901d52 */
[----:B------:R-:W-:Y:S02]  /*20c0*/  IADD3 R188, R204, 0x3800, RZ ;  /* 0x00003800ccbc7810 */ /* 0x000fe40007ffe0ff */
[----:B------:R-:W-:Y:S01]  /*20d0*/  @P1 IMAD.WIDE R22, R216, 0x2, R12 ;  /* 0x00000002d8161825 */ /* 0x000fe200078e020c */
[----:B------:R1:W-:Y:S01]  /*20e0*/  @P1 LDGSTS.E.BYPASS.LTC128B.128 [R207+0x8100], [R18.64], !P4 ;  /* 0x0810000012cf1fae */ /* 0x0003e2000e101d52 */
[----:B------:R-:W-:Y:S02]  /*20f0*/  IADD3 R187, R204, 0x4000, RZ ;  /* 0x00004000ccbb7810 */ /* 0x000fe40007ffe0ff */
[----:B--2---:R-:W-:Y:S01]  /*2100*/  @P0 IMAD.WIDE R12, R218, 0x2, R10 ;  /* 0x00000002da0c0825 */ /* 0x004fe200078e020a */
[----:B------:R2:W-:Y:S01]  /*2110*/  @P1 LDGSTS.E.BYPASS.LTC128B.128 [R207+0xa100], [R22.64], !P3 ;  /* 0x0a10000016cf1fae */ /* 0x0005e2000d901d52 */
[----:B------:R-:W-:-:S02]  /*2120*/  IADD3 R186, R204, 0x4800, RZ ;  /* 0x00004800ccba7810 */ /* 0x000fc40007ffe0ff */
[C-C-:B------:R-:W-:Y:S01]  /*2130*/  @P0 IMAD.WIDE R24, R217.reuse, 0x2, R10.reuse ;  /* 0x00000002d9180825 */ /* 0x140fe200078e020a */
[----:B------:R2:W-:Y:S01]  /*2140*/  @P0 LDGSTS.E.BYPASS.LTC128B.128 [R207+0x7100], [R12.64], !P5 ;  /* 0x071000000ccf0fae */ /* 0x0005e2000e901d52 */
[----:B------:R-:W-:Y:S02]  /*2150*/  IADD3 R185, R204, 0x5000, RZ ;  /* 0x00005000ccb97810 */ /* 0x000fe40007ffe0ff */
[----:B------:R-:W-:Y:S01]  /*2160*/  @P0 IMAD.WIDE R26, R216, 0x2, R10 ;  /* 0x00000002d81a0825 */ /* 0x000fe200078e020a */
[----:B------:R2:W-:Y:S01]  /*2170*/  @P0 LDGSTS.E.BYPASS.LTC128B.128 [R207+0x9100], [R24.64], !P4 ;  /* 0x0910000018cf0fae */ /* 0x0005e2000e101d52 */
[----:B------:R-:W-:Y:S02]  /*2180*/  IADD3 R184, R204, 0x5800, RZ ;  /* 0x00005800ccb87810 */ /* 0x000fe40007ffe0ff */
[----:B------:R-:W-:Y:S01]  /*2190*/  IMAD.WIDE R10, R218, 0x2, RZ ;  /* 0x00000002da0a7825 */ /* 0x000fe200078e02ff */
[----:B------:R2:W-:Y:S03]  /*21a0*/  @P0 LDGSTS.E.BYPASS.LTC128B.128 [R207+0xb100], [R26.64], !P3 ;  /* 0x0b1000001acf0fae */ /* 0x0005e6000d901d52 */
[----:B---3--:R-:W-:Y:S01]  /*21b0*/  IMAD.WIDE R14, R217, 0x2, RZ ;  /* 0x00000002d90e7825 */ /* 0x008fe200078e02ff */
[----:B------:R-:W0:Y:S01]  /*21c0*/  LDGDEPBAR ;  /* 0x00000000000079af */ /* 0x000e220000000000 */
[----:B------:R-:W-:-:S02]  /*21d0*/  IADD3 R48, P0, R16, R10, RZ ;  /* 0x0000000a10307210 */ /* 0x000fc40007f1e0ff */
[----:B----4-:R-:W-:-:S03]  /*21e0*/  IADD3 R10, P1, R10, R40, RZ ;  /* 0x000000280a0a7210 */ /* 0x010fc60007f3e0ff */
[----:B-----5:R-:W-:Y:S01]  /*21f0*/  IMAD.X R49, R6, 0x1, R11, P0 ;  /* 0x0000000106317824 */ /* 0x020fe200000e060b */
[----:B------:R-:W-:Y:S01]  /*2200*/  IADD3 R42, P0, R14, R40, RZ ;  /* 0x000000280e2a7210 */ /* 0x000fe20007f1e0ff */
[----:B------:R-:W-:Y:S01]  /*2210*/  IMAD.X R11, R11, 0x1, R5, P1 ;  /* 0x000000010b0b7824 */ /* 0x000fe200008e0605 */
[----:B-1----:R-:W-:-:S03]  /*2220*/  IADD3 R18, P6, R16, R14, RZ ;  /* 0x0000000e10127210 */ /* 0x002fc60007fde0ff */
[----:B------:R-:W-:Y:S02]  /*2230*/  IMAD.X R43, R15, 0x1, R5, P0 ;  /* 0x000000010f2b7824 */ /* 0x000fe400000e0605 */
[----:B------:R-:W-:Y:S01]  /*2240*/  IMAD.X R19, R6, 0x1, R15, P6 ;  /* 0x0000000106137824 */ /* 0x000fe200030e060f */
[----:B------:R-:W-:Y:S01]  /*2250*/  ISETP.GE.AND P6, PT, R4, c[0x0][0x1d4], PT ;  /* 0x0000750004007a0c */ /* 0x000fe20003fc6270 */
[----:B--2---:R-:W-:-:S05]  /*2260*/  IMAD.WIDE R12, R216, 0x2, RZ ;  /* 0x00000002d80c7825 */ /* 0x004fca00078e02ff */
[----:B------:R-:W-:Y:S02]  /*2270*/  IADD3 R16, P1, R16, R12, RZ ;  /* 0x0000000c10107210 */ /* 0x000fe40007f3e0ff */
[----:B------:R-:W-:Y:S01]  /*2280*/  IADD3 R40, P0, R12, R40, RZ ;  /* 0x000000280c287210 */ /* 0x000fe20007f1e0ff */
[----:B------:R-:W-:-:S04]  /*2290*/  DEPBAR.LE SB0, 0x1 ;  /* 0x000080400000791a */ /* 0x000fc80000000000 */
[----:B------:R-:W-:-:S04]  /*22a0*/  DEPBAR.LE SB0, 0x0 ;  /* 0x000080000000791a */ /* 0x000fc80000000000 */
[----:B------:R-:W-:Y:S01]  /*22b0*/  BAR.SYNC.DEFER_BLOCKING 0x0 ;  /* 0x0000000000007b1d */ /* 0x000fe20000010000 */
[----:B------:R-:W-:Y:S01]  /*22c0*/  IMAD.X R17, R6, 0x1, R13, P1 ;  /* 0x0000000106117824 */ /* 0x000fe200008e060d */
[----:B------:R-:W-:Y:S01]  /*22d0*/  ISETP.GE.AND P1, PT, R218, c[0x0][0x1d4], PT ;  /* 0x00007500da007a0c */ /* 0x000fe20003f26270 */
[----:B------:R-:W-:-:S03]  /*22e0*/  IMAD.X R41, R13, 0x1, R5, P0 ;  /* 0x000000010d297824 */ /* 0x000fc600000e0605 */
[C---:B------:R-:W-:Y:S02]  /*22f0*/  ISETP.LT.OR P0, PT, R8.reuse, 0x1, P1 ;  /* 0x000000010800780c */ /* 0x040fe40000f01670 */
[----:B------:R-:W-:Y:S01]  /*2300*/  ISETP.GE.AND P1, PT, R9, c[0x0][0x1d4], PT ;  /* 0x0000750009007a0c */ /* 0x000fe20003f26270 */
[----:B------:R-:W-:Y:S04]  /*2310*/  LDSM.16.M88.4 R28, [R206+0xc100] ;  /* 0x00c10000ce1c783b */ /* 0x000fe80000000200 */
[----:B------:R-:W-:Y:S04]  /*2320*/  LDSM.16.M88.4 R12, [R202+0xc100] ;  /* 0x00c10000ca0c783b */ /* 0x000fe80000000200 */
[----:B------:R-:W1:Y:S04]  /*2330*/  LDSM.16.M88.4 R20, [R205+0x6100] ;  /* 0x00610000cd14783b */ /* 0x000e680000000200 */
[----:B------:R-:W-:Y:S04]  /*2340*/  LDSM.16.M88.4 R64, [R205+0x6900] ;  /* 0x00690000cd40783b */ /* 0x000fe80000000200 */
[----:B------:R-:W2:Y:S04]  /*2350*/  LDSM.16.M88.4 R56, [R205+0x7100] ;  /* 0x00710000cd38783b */ /* 0x000ea80000000200 */
[----:B------:R-:W3:Y:S04]  /*2360*/  LDSM.16.M88.4 R32, [R205+0x7900] ;  /* 0x00790000cd20783b */ /* 0x000ee80000000200 */
[----:B------:R-:W4:Y:S04]  /*2370*/  LDSM.16.M88.4 R4, [R204] ;  /* 0x00000000cc04783b */ /* 0x000f280000000200 */
[----:B------:R-:W5:Y:S04]  /*2380*/  LDSM.16.M88.4 R80, [R204+0x800] ;  /* 0x00080000cc50783b */ /* 0x000f680000000200 */
[----:B------:R-:W3:Y:S04]  /*2390*/  LDSM.16.M88.4 R44, [R204+0x1000] ;  /* 0x00100000cc2c783b */ /* 0x000ee80000000200 */
[----:B------:R-:W3:Y:S04]  /*23a0*/  LDSM.16.M88.4 R36, [R204+0x1800] ;  /* 0x00180000cc24783b */ /* 0x000ee80000000200 */
        /* <DEDUP_REMOVED lines=9> */
[----:B------:R-:W-:Y:S01]  /*2440*/  HMMA.16816.F32 R20, R28, R22, RZ ;  /* 0x000000161c14723c */ /* 0x000fe200000018ff */
[----:B------:R-:W-:-:S07]  /*2450*/  ISETP.LT.OR P1, PT, R8, 0x21, P1 ;  /* 0x000000210800780c */ /* 0x000fce0000f21670 */
[----:B--2---:R-:W-:Y:S04]  /*2460*/  HMMA.16816.F32 R60, R28, R56, RZ ;  /* 0x000000381c3c723c */ /* 0x004fe800000018ff */
[----:B------:R1:W-:Y:S01]  /*2470*/  LDGSTS.E.BYPASS.LTC128B.128 [R207+0x4100], [R16.64], !P0 ;  /* 0x0410000010cf7fae */ /* 0x0003e2000c101d52 */
[----:B------:R-:W-:-:S03]  /*2480*/  ISETP.GE.AND P0, PT, R218, c[0x0][0x1d4], PT ;  /* 0x00007500da007a0c */ /* 0x000fc60003f06270 */
[----:B------:R-:W-:Y:S01]  /*2490*/  HMMA.16816.F32 R56, R28, R58, RZ ;  /* 0x0000003a1c38723c */ /* 0x000fe200000018ff */
[----:B------:R-:W-:-:S07]  /*24a0*/  ISETP.LT.OR P0, PT, R8, 0x21, P0 ;  /* 0x000000210800780c */ /* 0x000fce0000701670 */
[----:B---3--:R-:W-:Y:S06]  /*24b0*/  HMMA.16816.F32 R52, R28, R32, RZ ;  /* 0x000000201c34723c */ /* 0x008fec00000018ff */
[----:B------:R2:W-:Y:S01]  /*24c0*/  LDGSTS.E.BYPASS.LTC128B.128 [R207+0x1100], [R10.64], !P0 ;  /* 0x011000000acf7fae */ /* 0x0005e2000c101d52 */
[----:B------:R-:W-:Y:S01]  /*24d0*/  LOP3.LUT P0, RZ, R0, 0x4, RZ, 0xc0, !PT ;  /* 0x0000000400ff7812 */ /* 0x000fe2000780c0ff */
[----:B------:R-:W-:Y:S01]  /*24e0*/  IMAD.MOV.U32 R0, RZ, RZ, 0x40 ;  /* 0x00000040ff007424 */ /* 0x000fe200078e00ff */
[----:B----4-:R-:W-:Y:S01]  /*24f0*/  HMMA.16816.F32 R24, R12, R4, R24 ;  /* 0x000000040c18723c */ /* 0x010fe20000001818 */
[----:B------:R3:W-:Y:S03]  /*2500*/  LDGSTS.E.BYPASS.LTC128B.128 [R207+0x3100], [R42.64], !P6 ;  /* 0x031000002acf7fae */ /* 0x0007e6000f101d52 */
[----:B------:R-:W-:Y:S01]  /*2510*/  SEL R0, R0, 0xffffffc0, !P0 ;  /* 0xffffffc000007807 */ /* 0x000fe20004000000 */
[----:B------:R3:W-:Y:S01]  /*2520*/  LDGSTS.E.BYPASS.LTC128B.128 [R207+0x5100], [R40.64], !P1 ;  /* 0x0510000028cf7fae */ /* 0x0007e2000c901d52 */
[----:B------:R-:W-:-:S02]  /*2530*/  PLOP3.LUT P0, PT, PT, PT, UP2, 0x40, 0x0 ;  /* 0x000000000000781c */ /* 0x000fc40003f0e828 */
[C---:B-1----:R-:W-:Y:S01]  /*2540*/  HMMA.16816.F32 R16, R28.reuse, R64, RZ ;  /* 0x000000401c10723c */ /* 0x042fe200000018ff */
[----:B------:R-:W-:Y:S01]  /*2550*/  IMAD.IADD R200, R205, 0x1, R0 ;  /* 0x00000001cdc87824 */ /* 0x000fe200078e0200 */
[----:B------:R-:W-:Y:S01]  /*2560*/  LDSM.16.M88.4 R48, [R201+0xc100] ;  /* 0x00c10000c930783b */ /* 0x000fe20000000200 */
[----:B------:R-:W-:Y:S01]  /*2570*/  IMAD.IADD R192, R0, 0x1, R204 ;  /* 0x0000000100c07824 */ /* 0x000fe200078e02cc */
[----:B------:R-:W-:Y:S02]  /*2580*/  ISETP.GT.AND P1, PT, R210, 0x3f, PT ;  /* 0x0000003fd200780c */ /* 0x000fe40003f24270 */
[----:B------:R-:W-:Y:S02]  /*2590*/  LDSM.16.M88.4 R76, [R200+0x6900] ;  /* 0x00690000c84c783b */ /* 0x000fe40000000200 */
[C---:B------:R-:W-:Y:S02]  /*25a0*/  HMMA.16816.F32 R64, R28.reuse, R66, RZ ;  /* 0x000000421c40723c */ /* 0x040fe400000018ff */
[----:B------:R-:W-:Y:S04]  /*25b0*/  LDSM.16.M88.4 R72, [R200+0x7100] ;  /* 0x00710000c848783b */ /* 0x000fe80000000200 */
[----:B------:R-:W-:Y:S02]  /*25c0*/  LDSM.16.M88.4 R68, [R192+0x800] ;  /* 0x00080000c044783b */ /* 0x000fe40000000200 */
[----:B------:R-:W-:Y:S02]  /*25d0*/  HMMA.16816.F32 R28, R28, R34, RZ ;  /* 0x000000221c1c723c */ /* 0x000fe400000018ff */
[----:B--2---:R-:W1:Y:S04]  /*25e0*/  LDSM.16.M88.4 R8, [R200+0x6100] ;  /* 0x00610000c808783b */ /* 0x004e680000000200 */
[----:B------:R-:W-:Y:S02]  /*25f0*/  LDSM.16.M88.4 R32, [R199+0xc100] ;  /* 0x00c10000c720783b */ /* 0x000fe40000000200 */
[C---:B------:R-:W-:Y:S02]  /*2600*/  HMMA.16816.F32 R20, R12.reuse, R6, R20 ;  /* 0x000000060c14723c */ /* 0x040fe40000001814 */
[----:B---3--:R-:W2:Y:S04]  /*2610*/  LDSM.16.M88.4 R40, [R200+0x7900] ;  /* 0x00790000c828783b */ /* 0x008ea80000000200 */
[----:B------:R-:W3:Y:S02]  /*2620*/  LDSM.16.M88.4 R4, [R192] ;  /* 0x00000000c004783b */ /* 0x000ee40000000200 */
[C---:B-----5:R-:W-:Y:S02]  /*2630*/  HMMA.16816.F32 R16, R12.reuse, R80, R16 ;  /* 0x000000500c10723c */ /* 0x060fe40000001810 */
[----:B------:R-:W0:Y:S06]  /*2640*/  LDGDEPBAR ;  /* 0x00000000000079af */ /* 0x000e2c0000000000 */
[C---:B------:R-:W-:Y:S01]  /*2650*/  HMMA.16816.F32 R64, R12.reuse, R82, R64 ;  /* 0x000000520c40723c */ /* 0x040fe20000001840 */
[----:B------:R-:W-:Y:S07]  /*2660*/  LDSM.16.M88.4 R80, [R205+0x8900] ;  /* 0x00890000cd50783b */ /* 0x000fee0000000200 */
[C---:B------:R-:W-:Y:S08]  /*2670*/  HMMA.16816.F32 R60, R12.reuse, R44, R60 ;  /* 0x0000002c0c3c723c */ /* 0x040ff0000000183c */
[C---:B------:R-:W-:Y:S01]  /*2680*/  HMMA.16816.F32 R56, R12.reuse, R46, R56 ;  /* 0x0000002e0c38723c */ /* 0x040fe20000001838 */
[----:B------:R-:W4:Y:S07]  /*2690*/  LDSM.16.M88.4 R44, [R192+0x1000] ;  /* 0x00100000c02c783b */ /* 0x000f2e0000000200 */
[C---:B------:R-:W-:Y:S08]  /*26a0*/  HMMA.16816.F32 R52, R12.reuse, R36, R52 ;  /* 0x000000240c34723c */ /* 0x040ff00000001834 */
[----:B------:R-:W-:Y:S01]  /*26b0*/  HMMA.16816.F32 R28, R12, R38, R28 ;  /* 0x000000260c1c723c */ /* 0x000fe2000000181c */
[----:B------:R-:W5:Y:S04]  /*26c0*/  LDSM.16.M88.4 R36, [R192+0x1800] ;  /* 0x00180000c024783b */ /* 0x000f680000000200 */
[----:B------:R-:W-:Y:S03]  /*26d0*/  LDSM.16.M88.4 R12, [R206+0x10100] ;  /* 0x01010000ce0c783b */ /* 0x000fe60000000200 */
[C---:B-1----:R-:W-:Y:S08]  /*26e0*/  HMMA.16816.F32 R24, R48.reuse, R8, R24 ;  /* 0x000000083018723c */ /* 0x042ff00000001818 */
[C---:B------:R-:W-:Y:S01]  /*26f0*/  HMMA.16816.F32 R20, R48.reuse, R10, R20 ;  /* 0x0000000a3014723c */ /* 0x040fe20000001814 */
[----:B------:R-:W1:Y:S07]  /*2700*/  LDSM.16.M88.4 R8, [R205+0x8100] ;  /* 0x00810000cd08783b */ /* 0x000e6e0000000200 */
[C---:B------:R-:W-:Y:S08]  /*2710*/  HMMA.16816.F32 R16, R48.reuse, R76, R16 ;  /* 0x0000004c3010723c */ /* 0x040ff00000001810 */
[C---:B------:R-:W-:Y:S01]  /*2720*/  HMMA.16816.F32 R64, R48.reuse, R78, R64 ;  /* 0x0000004e3040723c */ /* 0x040fe20000001840 */
[----:B------:R-:W1:Y:S07]  /*2730*/  LDSM.16.M88.4 R76, [R205+0x9100] ;  /* 0x00910000cd4c783b */ /* 0x000e6e0000000200 */
[C---:B------:R-:W-:Y:S08]  /*2740*/  HMMA.16816.F32 R60, R48.reuse, R72, R60 ;  /* 0x00000048303c723c */ /* 0x040ff0000000183c */
[C---:B------:R-:W-:Y:S01]  /*2750*/  HMMA.16816.F32 R56, R48.reuse, R74, R56 ;  /* 0x0000004a3038723c */ /* 0x040fe20000001838 */
[----:B------:R-:W-:Y:S07]  /*2760*/  LDSM.16.M88.4 R72, [R204+0x2800] ;  /* 0x00280000cc48783b */ /* 0x000fee0000000200 */
[C---:B--2---:R-:W-:Y:S08]  /*2770*/  HMMA.16816.F32 R52, R48.reuse, R40, R52 ;  /* 0x000000283034723c */ /* 0x044ff00000001834 */
[----:B------:R-:W-:Y:S01]  /*2780*/  HMMA.16816.F32 R48, R48, R42, R28 ;  /* 0x0000002a3030723c */ /* 0x000fe2000000181c */
[----:B------:R-:W2:Y:S04]  /*2790*/  LDSM.16.M88.4 R28, [R205+0x9900] ;  /* 0x00990000cd1c783b */ /* 0x000ea80000000200 */
[----:B------:R-:W-:Y:S03]  /*27a0*/  LDSM.16.M88.4 R40, [R202+0x10100] ;  /* 0x01010000ca28783b */ /* 0x000fe60000000200 */
[C---:B---3--:R-:W-:Y:S08]  /*27b0*/  HMMA.16816.F32 R24, R32.reuse, R4, R24 ;  /* 0x000000042018723c */ /* 0x048ff00000001818 */
[C---:B------:R-:W-:Y:S01]  /*27c0*/  HMMA.16816.F32 R20, R32.reuse, R6, R20 ;  /* 0x000000062014723c */ /* 0x040fe20000001814 */
[----:B------:R-:W3:Y:S07]  /*27d0*/  LDSM.16.M88.4 R4, [R204+0x2000] ;  /* 0x00200000cc04783b */ /* 0x000eee0000000200 */
[C---:B------:R-:W-:Y:S08]  /*27e0*/  HMMA.16816.F32 R16, R32.reuse, R68, R16 ;  /* 0x000000442010723c */ /* 0x040ff00000001810 */
[C---:B------:R-:W-:Y:S01]  /*27f0*/  HMMA.16816.F32 R64, R32.reuse, R70, R64 ;  /* 0x000000462040723c */ /* 0x040fe20000001840 */
[----:B------:R-:W2:Y:S07]  /*2800*/  LDSM.16.M88.4 R68, [R204+0x3000] ;  /* 0x00300000cc44783b */ /* 0x000eae0000000200 */
[C---:B----4-:R-:W-:Y:S08]  /*2810*/  HMMA.16816.F32 R60, R32.reuse, R44, R60 ;  /* 0x0000002c203c723c */ /* 0x050ff0000000183c */
[C---:B------:R-:W-:Y:S01]  /*2820*/  HMMA.16816.F32 R56, R32.reuse, R46, R56 ;  /* 0x0000002e2038723c */ /* 0x040fe20000001838 */
[----:B------:R-:W4:Y:S07]  /*2830*/  LDSM.16.M88.4 R44, [R204+0x3800] ;  /* 0x00380000cc2c783b */ /* 0x000f2e0000000200 */
[C---:B-----5:R-:W-:Y:S08]  /*2840*/  HMMA.16816.F32 R52, R32.reuse, R36, R52 ;  /* 0x000000242034723c */ /* 0x060ff00000001834 */
[----:B------:R-:W-:Y:S01]  /*2850*/  HMMA.16816.F32 R48, R32, R38, R48 ;  /* 0x000000262030723c */ /* 0x000fe20000001830 */
[----:B------:R-:W-:Y:S04]  /*2860*/  LDSM.16.M88.4 R36, [R200+0x8100] ;  /* 0x00810000c824783b */ /* 0x000fe80000000200 */
[----:B------:R-:W-:Y:S03]  /*2870*/  LDSM.16.M88.4 R32, [R200+0x8900] ;  /* 0x00890000c820783b */ /* 0x000fe60000000200 */
[C---:B-1----:R-:W-:Y:S08]  /*2880*/  HMMA.16816.F32 R24, R12.reuse, R8, R24 ;  /* 0x000000080c18723c */ /* 0x042ff00000001818 */
[C---:B------:R-:W-:Y:S01]  /*2890*/  HMMA.16816.F32 R20, R12.reuse, R10, R20 ;  /* 0x0000000a0c14723c */ /* 0x040fe20000001814 */
[----:B------:R-:W1:Y:S07]  /*28a0*/  LDSM.16.M88.4 R8, [R201+0x10100] ;  /* 0x01010000c908783b */ /* 0x000e6e0000000200 */
[C---:B------:R-:W-:Y:S08]  /*28b0*/  HMMA.16816.F32 R16, R12.reuse, R80, R16 ;  /* 0x000000500c10723c */ /* 0x040ff00000001810 */
[C---:B------:R-:W-:Y:S01]  /*28c0*/  HMMA.16816.F32 R64, R12.reuse, R82, R64 ;  /* 0x000000520c40723c */ /* 0x040fe20000001840 */
[----:B------:R-:W-:Y:S07]  /*28d0*/  LDSM.16.M88.4 R80, [R192+0x2800] ;  /* 0x00280000c050783b */ /* 0x000fee0000000200 */
[C---:B------:R-:W-:Y:S08]  /*28e0*/  HMMA.16816.F32 R60, R12.reuse, R76, R60 ;  /* 0x0000004c0c3c723c */ /* 0x040ff0000000183c */
[C---:B------:R-:W-:Y:S01]  /*28f0*/  HMMA.16816.F32 R56, R12.reuse, R78, R56 ;  /* 0x0000004e0c38723c */ /* 0x040fe20000001838 */
[----:B------:R-:W-:Y:S07]  /*2900*/  LDSM.16.M88.4 R76, [R199+0x10100] ;  /* 0x01010000c74c783b */ /* 0x000fee0000000200 */
[C---:B--2---:R-:W-:Y:S08]  /*2910*/  HMMA.16816.F32 R52, R12.reuse, R28, R52 ;  /* 0x0000001c0c34723c */ /* 0x044ff00000001834 */
[----:B------:R-:W-:Y:S01]  /*2920*/  HMMA.16816.F32 R48, R12, R30, R48 ;  /* 0x0000001e0c30723c */ /* 0x000fe20000001830 */
[----:B------:R-:W2:Y:S04]  /*2930*/  LDSM.16.M88.4 R28, [R200+0x9100] ;  /* 0x00910000c81c783b */ /* 0x000ea80000000200 */
[----:B------:R-:W5:Y:S03]  /*2940*/  LDSM.16.M88.4 R12, [R200+0x9900] ;  /* 0x00990000c80c783b */ /* 0x000f660000000200 */
[C---:B---3--:R-:W-:Y:S08]  /*2950*/  HMMA.16816.F32 R24, R40.reuse, R4, R24 ;  /* 0x000000042818723c */ /* 0x048ff00000001818 */
[C---:B------:R-:W-:Y:S01]  /*2960*/  HMMA.16816.F32 R20, R40.reuse, R6, R20 ;  /* 0x000000062814723c */ /* 0x040fe20000001814 */
[----:B------:R-:W3:Y:S07]  /*2970*/  LDSM.16.M88.4 R4, [R192+0x2000] ;  /* 0x00200000c004783b */ /* 0x000eee0000000200 */
[C---:B------:R-:W-:Y:S08]  /*2980*/  HMMA.16816.F32 R16, R40.reuse, R72, R16 ;  /* 0x000000482810723c */ /* 0x040ff00000001810 */
[C---:B------:R-:W-:Y:S01]  /*2990*/  HMMA.16816.F32 R64, R40.reuse, R74, R64 ;  /* 0x0000004a2840723c */ /* 0x040fe20000001840 */
[----:B------:R-:W2:Y:S07]  /*29a0*/  LDSM.16.M88.4 R72, [R192+0x3000] ;  /* 0x00300000c048783b */ /* 0x000eae0000000200 */
[C---:B------:R-:W-:Y:S08]  /*29b0*/  HMMA.16816.F32 R60, R40.reuse, R68, R60 ;  /* 0x00000044283c723c */ /* 0x040ff0000000183c */
[C---:B------:R-:W-:Y:S01]  /*29c0*/  HMMA.16816.F32 R56, R40.reuse, R70, R56 ;  /* 0x000000462838723c */ /* 0x040fe20000001838 */
[----:B------:R-:W2:Y:S07]  /*29d0*/  LDSM.16.M88.4 R68, [R192+0x3800] ;  /* 0x00380000c044783b */ /* 0x000eae0000000200 */
[C---:B----4-:R-:W-:Y:S08]  /*29e0*/  HMMA.16816.F32 R52, R40.reuse, R44, R52 ;  /* 0x0000002c2834723c */ /* 0x050ff00000001834 */
[----:B------:R-:W-:Y:S01]  /*29f0*/  HMMA.16816.F32 R48, R40, R46, R48 ;  /* 0x0000002e2830723c */ /* 0x000fe20000001830 */
[----:B------:R-:W-:Y:S04]  /*2a00*/  LDSM.16.M88.4 R44, [R206+0x14100] ;  /* 0x01410000ce2c783b */ /* 0x000fe80000000200 */
[----:B------:R-:W4:Y:S03]  /*2a10*/  LDSM.16.M88.4 R40, [R205+0xa100] ;  /* 0x00a10000cd28783b */ /* 0x000f260000000200 */
[C---:B-1----:R-:W-:Y:S08]  /*2a20*/  HMMA.16816.F32 R24, R8.reuse, R36, R24 ;  /* 0x000000240818723c */ /* 0x042ff00000001818 */
[C---:B------:R-:W-:Y:S01]  /*2a30*/  HMMA.16816.F32 R20, R8.reuse, R38, R20 ;  /* 0x000000260814723c */ /* 0x040fe20000001814 */
[----:B------:R-:W1:Y:S07]  /*2a40*/  LDSM.16.M88.4 R36, [R205+0xa900] ;  /* 0x00a90000cd24783b */ /* 0x000e6e0000000200 */
[C---:B------:R-:W-:Y:S08]  /*2a50*/  HMMA.16816.F32 R16, R8.reuse, R32, R16 ;  /* 0x000000200810723c */ /* 0x040ff00000001810 */
[C---:B------:R-:W-:Y:S01]  /*2a60*/  HMMA.16816.F32 R64, R8.reuse, R34, R64 ;  /* 0x000000220840723c */ /* 0x040fe20000001840 */
[----:B------:R-:W1:Y:S07]  /*2a70*/  LDSM.16.M88.4 R32, [R205+0xb100] ;  /* 0x00b10000cd20783b */ /* 0x000e6e0000000200 */
[C---:B--2---:R-:W-:Y:S08]  /*2a80*/  HMMA.16816.F32 R60, R8.reuse, R28, R60 ;  /* 0x0000001c083c723c */ /* 0x044ff0000000183c */
[C---:B------:R-:W-:Y:S01]  /*2a90*/  HMMA.16816.F32 R56, R8.reuse, R30, R56 ;  /* 0x0000001e0838723c */ /* 0x040fe20000001838 */
[----:B------:R-:W2:Y:S07]  /*2aa0*/  LDSM.16.M88.4 R28, [R205+0xb900] ;  /* 0x00b90000cd1c783b */ /* 0x000eae0000000200 */
[C---:B-----5:R-:W-:Y:S08]  /*2ab0*/  HMMA.16816.F32 R52, R8.reuse, R12, R52 ;  /* 0x0000000c0834723c */ /* 0x060ff00000001834 */
[----:B------:R-:W-:Y:S01]  /*2ac0*/  HMMA.16816.F32 R48, R8, R14, R48 ;  /* 0x0000000e0830723c */ /* 0x000fe20000001830 */
[----:B------:R-:W-:Y:S04]  /*2ad0*/  LDSM.16.M88.4 R12, [R202+0x14100] ;  /* 0x01410000ca0c783b */ /* 0x000fe80000000200 */
[----:B------:R-:W5:Y:S03]  /*2ae0*/  LDSM.16.M88.4 R8, [R204+0x4000] ;  /* 0x00400000cc08783b */ /* 0x000f660000000200 */
[C---:B---3--:R-:W-:Y:S08]  /*2af0*/  HMMA.16816.F32 R24, R76.reuse, R4, R24 ;  /* 0x000000044c18723c */ /* 0x048ff00000001818 */
[C---:B------:R-:W-:Y:S01]  /*2b00*/  HMMA.16816.F32 R20, R76.reuse, R6, R20 ;  /* 0x000000064c14723c */ /* 0x040fe20000001814 */
[----:B------:R-:W3:Y:S07]  /*2b10*/  LDSM.16.M88.4 R4, [R204+0x4800] ;  /* 0x00480000cc04783b */ /* 0x000eee0000000200 */
[C---:B------:R-:W-:Y:S08]  /*2b20*/  HMMA.16816.F32 R16, R76.reuse, R80, R16 ;  /* 0x000000504c10723c */ /* 0x040ff00000001810 */
[C---:B------:R-:W-:Y:S08]  /*2b30*/  HMMA.16816.F32 R64, R76.reuse, R82, R64 ;  /* 0x000000524c40723c */ /* 0x040ff00000001840 */
[C---:B------:R-:W-:Y:S08]  /*2b40*/  HMMA.16816.F32 R60, R76.reuse, R72, R60 ;  /* 0x000000484c3c723c */ /* 0x040ff0000000183c */
[C---:B------:R-:W-:Y:S08]  /*2b50*/  HMMA.16816.F32 R56, R76.reuse, R74, R56 ;  /* 0x0000004a4c38723c */ /* 0x040ff00000001838 */
[C---:B------:R-:W-:Y:S08]  /*2b60*/  HMMA.16816.F32 R52, R76.reuse, R68, R52 ;  /* 0x000000444c34723c */ /* 0x040ff00000001834 */
[----:B------:R-:W-:Y:S01]  /*2b70*/  HMMA.16816.F32 R48, R76, R70, R48 ;  /* 0x000000464c30723c */ /* 0x000fe20000001830 */
[----:B------:R-:W2:Y:S07]  /*2b80*/  LDSM.16.M88.4 R68, [R204+0x5000] ;  /* 0x00500000cc44783b */ /* 0x000eae0000000200 */
[C---:B----4-:R-:W-:Y:S08]  /*2b90*/  HMMA.16816.F32 R24, R44.reuse, R40, R24 ;  /* 0x000000282c18723c */ /* 0x050ff00000001818 */
[C---:B------:R-:W-:Y:S01]  /*2ba0*/  HMMA.16816.F32 R20, R44.reuse, R42, R20 ;  /* 0x0000002a2c14723c */ /* 0x040fe20000001814 */
[----:B------:R-:W4:Y:S07]  /*2bb0*/  LDSM.16.M88.4 R40, [R204+0x5800] ;  /* 0x00580000cc28783b */ /* 0x000f2e0000000200 */
[C---:B-1----:R-:W-:Y:S08]  /*2bc0*/  HMMA.16816.F32 R16, R44.reuse, R36, R16 ;  /* 0x000000242c10723c */ /* 0x042ff00000001810 */
[C---:B------:R-:W-:Y:S01]  /*2bd0*/  HMMA.16816.F32 R64, R44.reuse, R38, R64 ;  /* 0x000000262c40723c */ /* 0x040fe20000001840 */
[----:B------:R-:W-:Y:S07]  /*2be0*/  LDSM.16.M88.4 R36, [R200+0xb100] ;  /* 0x00b10000c824783b */ /* 0x000fee0000000200 */
[C---:B------:R-:W-:Y:S08]  /*2bf0*/  HMMA.16816.F32 R60, R44.reuse, R32, R60 ;  /* 0x000000202c3c723c */ /* 0x040ff0000000183c */
[C---:B------:R-:W-:Y:S01]  /*2c00*/  HMMA.16816.F32 R56, R44.reuse, R34, R56 ;  /* 0x000000222c38723c */ /* 0x040fe20000001838 */
[----:B------:R-:W-:Y:S07]  /*2c10*/  LDSM.16.M88.4 R32, [R200+0xb900] ;  /* 0x00b90000c820783b */ /* 0x000fee0000000200 */
[C---:B--2---:R-:W-:Y:S08]  /*2c20*/  HMMA.16816.F32 R52, R44.reuse, R28, R52 ;  /* 0x0000001c2c34723c */ /* 0x044ff00000001834 */
[----:B------:R-:W-:Y:S01]  /*2c30*/  HMMA.16816.F32 R48, R44, R30, R48 ;  /* 0x0000001e2c30723c */ /* 0x000fe20000001830 */
[----:B------:R-:W-:Y:S04]  /*2c40*/  LDSM.16.M88.4 R28, [R201+0x14100] ;  /* 0x01410000c91c783b */ /* 0x000fe80000000200 */
[----:B------:R-:W-:Y:S03]  /*2c50*/  LDSM.16.M88.4 R44, [R199+0x14100] ;  /* 0x01410000c72c783b */ /* 0x000fe60000000200 */
[C---:B-----5:R-:W-:Y:S08]  /*2c60*/  HMMA.16816.F32 R24, R12.reuse, R8, R24 ;  /* 0x000000080c18723c */ /* 0x060ff00000001818 */
[C---:B------:R-:W-:Y:S01]  /*2c70*/  HMMA.16816.F32 R20, R12.reuse, R10, R20 ;  /* 0x0000000a0c14723c */ /* 0x040fe20000001814 */
[----:B------:R-:W1:Y:S07]  /*2c80*/  LDSM.16.M88.4 R8, [R200+0xa100] ;  /* 0x00a10000c808783b */ /* 0x000e6e0000000200 */
[C---:B---3--:R-:W-:Y:S08]  /*2c90*/  HMMA.16816.F32 R16, R12.reuse, R4, R16 ;  /* 0x000000040c10723c */ /* 0x048ff00000001810 */
[C---:B------:R-:W-:Y:S01]  /*2ca0*/  HMMA.16816.F32 R64, R12.reuse, R6, R64 ;  /* 0x000000060c40723c */ /* 0x040fe20000001840 */
[----:B------:R-:W2:Y:S07]  /*2cb0*/  LDSM.16.M88.4 R4, [R200+0xa900] ;  /* 0x00a90000c804783b */ /* 0x000eae0000000200 */
[C---:B------:R-:W-:Y:S08]  /*2cc0*/  HMMA.16816.F32 R60, R12.reuse, R68, R60 ;  /* 0x000000440c3c723c */ /* 0x040ff0000000183c */
[C---:B------:R-:W-:Y:S08]  /*2cd0*/  HMMA.16816.F32 R56, R12.reuse, R70, R56 ;  /* 0x000000460c38723c */ /* 0x040ff00000001838 */
[----:B----4-:R-:W-:Y:S01]  /*2ce0*/  HMMA.16816.F32 R68, R12, R40, R52 ;  /* 0x000000280c44723c */ /* 0x010fe20000001834 */
[----:B------:R-:W3:Y:S07]  /*2cf0*/  LDSM.16.M88.4 R52, [R192+0x4000] ;  /* 0x00400000c034783b */ /* 0x000eee0000000200 */
[----:B-1----:R-:W-:Y:S08]  /*2d00*/  HMMA.16816.F32 R24, R28, R8, R24 ;  /* 0x000000081c18723c */ /* 0x002ff00000001818 */
[----:B------:R-:W-:Y:S01]  /*2d10*/  HMMA.16816.F32 R48, R12, R42, R48 ;  /* 0x0000002a0c30723c */ /* 0x000fe20000001830 */
[----:B------:R-:W1:Y:S04]  /*2d20*/  LDSM.16.M88.4 R12, [R192+0x4800] ;  /* 0x00480000c00c783b */ /* 0x000e680000000200 */
[----:B------:R-:W-:Y:S03]  /*2d30*/  LDSM.16.M88.4 R40, [R192+0x5000] ;  /* 0x00500000c028783b */ /* 0x000fe60000000200 */
[----:B------:R-:W-:Y:S01]  /*2d40*/  HMMA.16816.F32 R20, R28, R10, R20 ;  /* 0x0000000a1c14723c */ /* 0x000fe20000001814 */
[----:B------:R-:W4:Y:S01]  /*2d50*/  LDSM.16.M88.4 R8, [R192+0x5800] ;  /* 0x00580000c008783b */ /* 0x000f220000000200 */
[----:B------:R-:W-:-:S06]  /*2d60*/  DEPBAR.LE SB0, 0x0 ;  /* 0x000080000000791a */ /* 0x000fcc0000000000 */
[C---:B--2---:R-:W-:Y:S07]  /*2d70*/  HMMA.16816.F32 R16, R28.reuse, R4, R16 ;  /* 0x000000041c10723c */ /* 0x044fee0000001810 */
[----:B------:R-:W-:Y:S01]  /*2d80*/  LOP3.LUT R4, R89, R90, RZ, 0xfc, !PT ;  /* 0x0000005a59047212 */ /* 0x000fe200078efcff */
[----:B------:R-:W-:Y:S08]  /*2d90*/  HMMA.16816.F32 R68, R28, R32, R68 ;  /* 0x000000201c44723c */ /* 0x000ff00000001844 */
[----:B---3--:R-:W-:Y:S08]  /*2da0*/  HMMA.16816.F32 R24, R44, R52, R24 ;  /* 0x000000342c18723c */ /* 0x008ff00000001818 */
[C---:B------:R-:W-:Y:S08]  /*2db0*/  HMMA.16816.F32 R64, R28.reuse, R6, R64 ;  /* 0x000000061c40723c */ /* 0x040ff00000001840 */
[C---:B------:R-:W-:Y:S08]  /*2dc0*/  HMMA.16816.F32 R60, R28.reuse, R36, R60 ;  /* 0x000000241c3c723c */ /* 0x040ff0000000183c */
[----:B------:R-:W-:Y:S01]  /*2dd0*/  HMMA.16816.F32 R56, R28, R38, R56 ;  /* 0x000000261c38723c */ /* 0x000fe20000001838 */
[----:B------:R-:W-:-:S06]  /*2de0*/  FMUL.FTZ R0, R26, c[0x0][0x320] ;  /* 0x0000c8001a007a20 */ /* 0x000fcc0000410000 */
[----:B------:R-:W2:Y:S01]  /*2df0*/  MUFU.TANH R0, R0 ;  /* 0x0000000000007308 */ /* 0x000ea20000002400 */
[----:B------:R-:W-:Y:S08]  /*2e00*/  HMMA.16816.F32 R48, R28, R34, R48 ;  /* 0x000000221c30723c */ /* 0x000ff00000001830 */
[C---:B-1----:R-:W-:Y:S07]  /*2e10*/  HMMA.16816.F32 R16, R44.reuse, R12, R16 ;  /* 0x0000000c2c10723c */ /* 0x042fee0000001810 */
[----:B------:R-:W-:Y:S01]  /*2e20*/  FMUL.FTZ R13, R24, c[0x0][0x320] ;  /* 0x0000c800180d7a20 */ /* 0x000fe20000410000 */
[C---:B----4-:R-:W-:Y:S05]  /*2e30*/  HMMA.16816.F32 R68, R44.reuse, R8, R68 ;  /* 0x000000082c44723c */ /* 0x050fea0000001844 */
[----:B------:R-:W1:Y:S02]  /*2e40*/  MUFU.TANH R13, R13 ;  /* 0x0000000d000d7308 */ /* 0x000e640000002400 */
[----:B------:R-:W-:Y:S01]  /*2e50*/  FMUL.FTZ R8, R25, c[0x0][0x320] ;  /* 0x0000c80019087a20 */ /* 0x000fe20000410000 */
[C---:B------:R-:W-:Y:S05]  /*2e60*/  HMMA.16816.F32 R20, R44.reuse, R54, R20 ;  /* 0x000000362c14723c */ /* 0x040fea0000001814 */
[----:B------:R-:W3:Y:S03]  /*2e70*/  MUFU.TANH R8, R8 ;  /* 0x0000000800087308 */ /* 0x000ee60000002400 */
[C---:B------:R-:W-:Y:S08]  /*2e80*/  HMMA.16816.F32 R64, R44.reuse, R14, R64 ;  /* 0x0000000e2c40723c */ /* 0x040ff00000001840 */
[C---:B------:R-:W-:Y:S08]  /*2e90*/  HMMA.16816.F32 R60, R44.reuse, R40, R60 ;  /* 0x000000282c3c723c */ /* 0x040ff0000000183c */
[C---:B------:R-:W-:Y:S08]  /*2ea0*/  HMMA.16816.F32 R56, R44.reuse, R42, R56 ;  /* 0x0000002a2c38723c */ /* 0x040ff00000001838 */
[----:B------:R-:W-:Y:S01]  /*2eb0*/  HMMA.16816.F32 R48, R44, R10, R48 ;  /* 0x0000000a2c30723c */ /* 0x000fe20000001830 */
[----:B------:R-:W-:Y:S06]  /*2ec0*/  BAR.SYNC.DEFER_BLOCKING 0x0 ;  /* 0x0000000000007b1d */ /* 0x000fec0000010000 */
[----:B------:R-:W-:Y:S05]  /*2ed0*/  @P0 BRA `(.L_x_395) ;  /* 0x0000041000000947 */ /* 0x000fea0003800000 */
[----:B-123--:R-:W-:Y:S01]  /*2ee0*/  IADD3 R209, R210, UR12, R85 ;  /* 0x0000000cd2d17c10 */ /* 0x00efe2000fffe055 */
[----:B------:R-:W-:-:S03]  /*2ef0*/  IMAD.MOV.U32 R208, RZ, RZ, RZ ;  /* 0x000000ffffd07224 */ /* 0x000fc600078e00ff */
[----:B------:R-:W-:-:S05]  /*2f00*/  IADD3 R209, R209, -0x40, RZ ;  /* 0xffffffc0d1d17810 */ /* 0x000fca0007ffe0ff */
        /* <DEDUP_REMOVED lines=9> */
[----:B------:R-:W-:Y:S02]  /*2fa0*/  IADD3 R14, -R221, 0x10, RZ ;  /* 0x00000010dd0e7810 */ /* 0x000fe40007ffe1ff */
[----:B------:R-:W-:Y:S01]  /*2fb0*/  SHF.L.U64.HI R9, R217, 0x1, R220 ;  /* 0x00000001d9097819 */ /* 0x000fe200000102dc */
[----:B------:R-:W-:Y:S01]  /*2fc0*/  IMAD R209, R10, c[0x0][0x2b8], R209 ;  /* 0x0000ae000ad17a24 */ /* 0x000fe200078e02d1 */
[----:B------:R-:W-:-:S03]  /*2fd0*/  LOP3.LUT R14, R14, 0xf, RZ, 0xc0, !PT ;  /* 0x0000000f0e0e7812 */ /* 0x000fc600078ec0ff */
[----:B------:R-:W-:Y:S01]  /*2fe0*/  IMAD.WIDE.U32 R10, R209, c[0x0][0x1e0], RZ ;  /* 0x00007800d10a7a25 */ /* 0x000fe200078e00ff */
[----:B------:R-:W-:-:S05]  /*2ff0*/  SHF.R.S32.HI R12, RZ, 0x1f, R209 ;  /* 0x0000001fff0c7819 */ /* 0x000fca00000114d1 */
[----:B------:R-:W-:-:S04]  /*3000*/  IMAD R12, R12, c[0x0][0x1e0], RZ ;  /* 0x000078000c0c7a24 */ /* 0x000fc800078e02ff */
[----:B------:R-:W-:Y:S01]  /*3010*/  IMAD R5, R209, c[0x0][0x1e4], R12 ;  /* 0x00007900d1057a24 */ /* 0x000fe200078e020c */
[----:B------:R-:W-:-:S03]  /*3020*/  SHF.L.U64.HI R12, R218, 0x1, R133 ;  /* 0x00000001da0c7819 */ /* 0x000fc60000010285 */
        /* <DEDUP_REMOVED lines=15> */
[----:B------:R-:W1:Y:S01]  /*3120*/  SHFL.IDX PT, R24, R5, 0x1, 0x181f ;  /* 0x00381f0005187f89 */ /* 0x000e6200000e0000 */
[----:B------:R-:W-:Y:S01]  /*3130*/  IMAD.SHL.U32 R7, R217, 0x2, RZ ;  /* 0x00000002d9077824 */ /* 0x000fe200078e00ff */
[----:B------:R-:W-:Y:S02]  /*3140*/  LOP3.LUT R28, R28, 0xf, RZ, 0xc0, !PT ;  /* 0x0000000f1c1c7812 */ /* 0x000fe400078ec0ff */
[----:B------:R-:W2:Y:S04]  /*3150*/  SHFL.IDX PT, R15, R32, 0x1, 0x181f ;  /* 0x00381f00200f7f89 */ /* 0x000ea800000e0000 */
[----:B------:R3:W4:Y:S04]  /*3160*/  SHFL.IDX PT, R26, R5, RZ, 0x181f ;  /* 0x00181fff051a7589 */ /* 0x00072800000e0000 */
[----:B------:R5:W4:Y:S01]  /*3170*/  SHFL.IDX PT, R25, R32, RZ, 0x181f ;  /* 0x00181fff20197589 */ /* 0x000b2200000e0000 */
[----:B-1----:R-:W-:-:S04]  /*3180*/  IADD3 R30, P6, P0, R30, R24, R11 ;  /* 0x000000181e1e7210 */ /* 0x002fc800078de00b */
[----:B--2---:R-:W-:Y:S02]  /*3190*/  IADD3.X R31, RZ, R15, R12, P6, P0 ;  /* 0x0000000fff1f7210 */ /* 0x004fe400037e040c */
[----:B------:R-:W-:Y:S01]  /*31a0*/  IADD3 R28, P6, P0, R28, R24, R7 ;  /* 0x000000181c1c7210 */ /* 0x000fe200078de007 */
[----:B---3--:R-:W-:-:S03]  /*31b0*/  IMAD.SHL.U32 R5, R216, 0x2, RZ ;  /* 0x00000002d8057824 */ /* 0x008fc600078e00ff */
[----:B------:R-:W-:Y:S02]  /*31c0*/  IADD3.X R29, RZ, R15, R9, P6, P0 ;  /* 0x0000000fff1d7210 */ /* 0x000fe400037e0409 */
[----:B-----5:R-:W-:Y:S02]  /*31d0*/  IADD3 R32, P6, P0, R14, R24, R5 ;  /* 0x000000180e207210 */ /* 0x020fe400078de005 */
[----:B------:R-:W-:-:S04]  /*31e0*/  SHF.L.U64.HI R14, R216, 0x1, R219 ;  /* 0x00000001d80e7819 */ /* 0x000fc800000102db */
[----:B------:R-:W-:Y:S02]  /*31f0*/  IADD3.X R33, RZ, R15, R14, P6, P0 ;  /* 0x0000000fff217210 */ /* 0x000fe400037e040e */
[C---:B----4-:R-:W-:Y:S02]  /*3200*/  IADD3 R34, P6, R26.reuse, R11, RZ ;  /* 0x0000000b1a227210 */ /* 0x050fe40007fde0ff */
[----:B------:R-:W-:-:S03]  /*3210*/  IADD3 R36, P0, R26, R7, RZ ;  /* 0x000000071a247210 */ /* 0x000fc60007f1e0ff */
[C---:B------:R-:W-:Y:S01]  /*3220*/  IMAD.X R35, R25.reuse, 0x1, R12, P6 ;  /* 0x0000000119237824 */ /* 0x040fe200030e060c */
        /* <DEDUP_REMOVED lines=12> */
.L_x_395:
[----:B-123--:R-:W-:Y:S01]  /*32f0*/  FMUL.FTZ R9, R17, c[0x0][0x320] ;  /* 0x0000c80011097a20 */ /* 0x00efe20000410000 */
[----:B------:R-:W-:Y:S01]  /*3300*/  LOP3.LUT R17, R88, 0xffffffe0, RZ, 0xc0, !PT ;  /* 0xffffffe058117812 */ /* 0x000fe200078ec0ff */
[----:B------:R-:W-:Y:S01]  /*3310*/  UIADD3 UR4, UR10, 0x1, -UR11 ;  /* 0x000000010a047890 */ /* 0x000fe2000fffe80b */
[----:B------:R-:W-:Y:S01]  /*3320*/  LEA.HI R87, R87, R84, RZ, 0x2 ;  /* 0x0000005457577211 */ /* 0x000fe200078f10ff */
[----:B------:R-:W-:Y:S01]  /*3330*/  FMUL.FTZ R24, R21, c[0x0][0x320] ;  /* 0x0000c80015187a20 */ /* 0x000fe20000410000 */
[----:B------:R-:W-:Y:S01]  /*3340*/  SHF.R.S32.HI R15, RZ, 0x1f, R86 ;  /* 0x0000001fff0f7819 */ /* 0x000fe20000011456 */
[----:B------:R-:W-:Y:S01]  /*3350*/  IMAD.IADD R10, R84, 0x1, -R17 ;  /* 0x00000001540a7824 */ /* 0x000fe200078e0a11 */
[----:B------:R-:W-:Y:S01]  /*3360*/  LOP3.LUT R87, R87, 0xfffffffc, RZ, 0xc0, !PT ;  /* 0xfffffffc57577812 */ /* 0x000fe200078ec0ff */
[----:B------:R-:W-:Y:S01]  /*3370*/  IMAD.U32 R21, RZ, RZ, UR4 ;  /* 0x00000004ff157e24 */ /* 0x000fe2000f8e00ff */
[----:B------:R-:W-:Y:S01]  /*3380*/  LEA.HI R15, R15, R86, RZ, 0x3 ;  /* 0x000000560f0f7211 */ /* 0x000fe200078f18ff */
[----:B------:R-:W-:Y:S01]  /*3390*/  FMUL.FTZ R11, R16, c[0x0][0x320] ;  /* 0x0000c800100b7a20 */ /* 0x000fe20000410000 */
[----:B------:R-:W-:Y:S01]  /*33a0*/  SHF.R.S32.HI R17, RZ, 0x1f, R10 ;  /* 0x0000001fff117819 */ /* 0x000fe2000001140a */
[----:B------:R-:W-:Y:S01]  /*33b0*/  IMAD.IADD R87, R84, 0x1, -R87 ;  /* 0x0000000154577824 */ /* 0x000fe200078e0a57 */
[----:B------:R-:W-:Y:S01]  /*33c0*/  LOP3.LUT R15, R15, 0xffffff8, RZ, 0xc0, !PT ;  /* 0x0ffffff80f0f7812 */ /* 0x000fe200078ec0ff */
[----:B------:R-:W-:Y:S01]  /*33d0*/  FMUL.FTZ R7, R64, c[0x0][0x320] ;  /* 0x0000c80040077a20 */ /* 0x000fe20000410000 */
[----:B------:R-:W-:Y:S01]  /*33e0*/  LEA.HI R12, R17, R10, RZ, 0x2 ;  /* 0x0000000a110c7211 */ /* 0x000fe200078f10ff */
[----:B------:R-:W-:Y:S01]  /*33f0*/  FMUL.FTZ R5, R65, c[0x0][0x320] ;  /* 0x0000c80041057a20 */ /* 0x000fe20000410000 */
[----:B------:R-:W-:Y:S01]  /*3400*/  LEA.HI R6, R87, R87, RZ, 0x1 ;  /* 0x0000005757067211 */ /* 0x000fe200078f08ff */
[----:B------:R-:W-:Y:S01]  /*3410*/  IMAD.IADD R15, R86, 0x1, -R15 ;  /* 0x00000001560f7824 */ /* 0x000fe200078e0a0f */
[----:B------:R-:W-:Y:S01]  /*3420*/  LEA.HI.SX32 R14, R12, UR24, 0x1e ;  /* 0x000000180c0e7c11 */ /* 0x000fe2000f8ff2ff */
[----:B------:R-:W-:Y:S01]  /*3430*/  FMUL.FTZ R60, R60, c[0x0][0x320] ;  /* 0x0000c8003c3c7a20 */ /* 0x000fe20000410000 */
[----:B------:R-:W-:Y:S01]  /*3440*/  LOP3.LUT R6, R6, 0x1ffffffe, RZ, 0xc0, !PT ;  /* 0x1ffffffe06067812 */ /* 0x000fe200078ec0ff */
[----:B------:R-:W-:Y:S01]  /*3450*/  FMUL.FTZ R61, R61, c[0x0][0x320] ;  /* 0x0000c8003d3d7a20 */ /* 0x000fe20000410000 */
[----:B------:R-:W-:Y:S01]  /*3460*/  PLOP3.LUT P6, PT, PT, PT, UP1, 0x80, 0x0 ;  /* 0x000000000000781c */ /* 0x000fe20003fcf018 */
[----:B------:R-:W-:Y:S01]  /*3470*/  FMUL.FTZ R56, R56, c[0x0][0x320] ;  /* 0x0000c80038387a20 */ /* 0x000fe20000410000 */
[----:B------:R-:W-:Y:S01]  /*3480*/  LEA R14, R15, R14, 0x4 ;  /* 0x0000000e0f0e7211 */ /* 0x000fe200078e20ff */
[----:B------:R-:W-:Y:S01]  /*3490*/  IMAD.IADD R211, R87, 0x1, -R6 ;  /* 0x0000000157d37824 */ /* 0x000fe200078e0a06 */
[----:B------:R-:W-:Y:S01]  /*34a0*/  PLOP3.LUT P0, PT, PT, PT, UP1, 0x80, 0x0 ;  /* 0x000000000000781c */ /* 0x000fe20003f0f018 */
[----:B------:R-:W-:Y:S01]  /*34b0*/  FMUL.FTZ R68, R68, c[0x0][0x320] ;  /* 0x0000c80044447a20 */ /* 0x000fe20000410000 */
[----:B------:R-:W-:Y:S01]  /*34c0*/  LOP3.LUT R15, R12, 0x7ffffffc, RZ, 0xc0, !PT ;  /* 0x7ffffffc0c0f7812 */ /* 0x000fe200078ec0ff */
[----:B------:R-:W-:Y:S01]  /*34d0*/  IMAD R211, R211, 0x8, R14 ;  /* 0x00000008d3d37824 */ /* 0x000fe200078e020e */
[----:B------:R-:W-:Y:S01]  /*34e0*/  ULDC UR25, c[0x0][0x2ac] ;  /* 0x0000ab0000197ab9 */ /* 0x000fe20000000800 */
[----:B------:R-:W-:Y:S01]  /*34f0*/  FMUL.FTZ R69, R69, c[0x0][0x320] ;  /* 0x0000c80045457a20 */ /* 0x000fe20000410000 */
[----:B------:R-:W-:Y:S01]  /*3500*/  ULDC UR4, c[0x0][0x1d0] ;  /* 0x0000740000047ab9 */ /* 0x000fe20000000800 */
[----:B------:R-:W-:Y:S01]  /*3510*/  IMAD.IADD R212, R10, 0x1, -R15 ;  /* 0x000000010ad47824 */ /* 0x000fe200078e0a0f */
[----:B------:R-:W-:Y:S01]  /*3520*/  MOV R6, R211 ;  /* 0x000000d300067202 */ /* 0x000fe20000000f00 */
[----:B------:R-:W-:Y:S01]  /*3530*/  @P6 IMAD.HI.U32 R14, R211, c[0x0][0x2c8], RZ ;  /* 0x0000b200d30e6a27 */ /* 0x000fe200078e00ff */
[----:B------:R-:W1:Y:S01]  /*3540*/  MUFU.TANH R11, R11 ;  /* 0x0000000b000b7308 */ /* 0x000e620000002400 */
[----:B------:R-:W-:Y:S01]  /*3550*/  ULDC UR5, c[0x0][0x324] ;  /* 0x0000c90000057ab9 */ /* 0x000fe20000000800 */
[----:B------:R-:W-:Y:S01]  /*3560*/  SHF.L.U32 R212, R212, 0x1, RZ ;  /* 0x00000001d4d47819 */ /* 0x000fe200000006ff */
[----:B------:R-:W-:Y:S01]  /*3570*/  FMUL.FTZ R15, R20, c[0x0][0x320] ;  /* 0x0000c800140f7a20 */ /* 0x000fe20000410000 */
[----:B------:R-:W-:Y:S01]  /*3580*/  @P0 SHF.R.U32.HI R6, RZ, c[0x0][0x2cc], R14 ;  /* 0x0000b300ff060a19 */ /* 0x000fe2000001160e */
[----:B------:R-:W-:Y:S01]  /*3590*/  FMUL.FTZ R48, R48, c[0x0][0x320] ;  /* 0x0000c80030307a20 */ /* 0x000fe20000410000 */
[----:B------:R-:W-:Y:S01]  /*35a0*/  PLOP3.LUT P0, PT, PT, PT, UP0, 0x40, 0x0 ;  /* 0x000000000000781c */ /* 0x000fe20003f0e808 */
[----:B------:R-:W-:Y:S01]  /*35b0*/  FMUL.FTZ R49, R49, c[0x0][0x320] ;  /* 0x0000c80031317a20 */ /* 0x000fe20000410000 */
[----:B------:R-:W-:Y:S01]  /*35c0*/  IADD3 R12, R21, -c[0x0][0x168], -R212 ;  /* 0x80005a00150c7a10 */ /* 0x000fe20007ffe8d4 */
[----:B------:R-:W2:Y:S01]  /*35d0*/  SHFL.IDX PT, R17, R6, RZ, 0x1c1f ;  /* 0x001c1fff06117589 */ /* 0x000ea200000e0000 */
[----:B------:R-:W-:Y:S01]  /*35e0*/  FMUL.FTZ R57, R57, c[0x0][0x320] ;  /* 0x0000c80039397a20 */ /* 0x000fe20000410000 */
[----:B------:R-:W3:Y:S01]  /*35f0*/  MUFU.TANH R9, R9 ;  /* 0x0000000900097308 */ /* 0x000ee20000002400 */
[----:B------:R-:W-:Y:S01]  /*3600*/  UIMAD UR4, UR25, UR4, -UR11 ;  /* 0x00000004190472a4 */ /* 0x000fe2000f8e0a0b */
[----:B------:R-:W-:Y:S01]  /*3610*/  IADD3 R14, R12, c[0x0][0x328], RZ ;  /* 0x0000ca000c0e7a10 */ /* 0x000fe20007ffe0ff */
[----:B------:R-:W-:Y:S01]  /*3620*/  ULOP3.LUT UR11, URZ, UR5, URZ, 0x33, !UPT ;  /* 0x000000053f0b7292 */ /* 0x000fe2000f8e333f */
[----:B------:R-:W0:Y:S03]  /*3630*/  LDGDEPBAR ;  /* 0x00000000000079af */ /* 0x000e260000000000 */
[----:B------:R-:W-:Y:S01]  /*3640*/  IADD3 R10, -R212, UR4, RZ ;  /* 0x00000004d40a7c10 */ /* 0x000fe2000fffe1ff */
[----:B------:R-:W4:Y:S01]  /*3650*/  MUFU.TANH R7, R7 ;  /* 0x0000000700077308 */ /* 0x000f220000002400 */
[----:B------:R-:W-:-:S07]  /*3660*/  IADD3 R12, R12, UR11, RZ ;  /* 0x0000000b0c0c7c10 */ /* 0x000fce000fffe0ff */
[----:B------:R-:W1:Y:S01]  /*3670*/  MUFU.TANH R5, R5 ;  /* 0x0000000500057308 */ /* 0x000e620000002400 */
[----:B--2---:R-:W-:Y:S01]  /*3680*/  IMAD.IADD R21, R14, 0x1, R17 ;  /* 0x000000010e157824 */ /* 0x004fe200078e0211 */
[----:B------:R-:W-:-:S06]  /*3690*/  IADD3 R20, R12, R17, RZ ;  /* 0x000000110c147210 */ /* 0x000fcc0007ffe0ff */
[----:B------:R2:W1:Y:S01]  /*36a0*/  MUFU.TANH R165, R60 ;  /* 0x0000003c00a57308 */ /* 0x0004620000002400 */
[----:B------:R-:W-:-:S07]  /*36b0*/  IMNMX R21, R21, R10, PT ;  /* 0x0000000a15157217 */ /* 0x000fce0003800200 */
[----:B------:R2:W1:Y:S08]  /*36c0*/  MUFU.TANH R159, R61 ;  /* 0x0000003d009f7308 */ /* 0x0004700000002400 */
[----:B------:R2:W1:Y:S08]  /*36d0*/  MUFU.TANH R157, R56 ;  /* 0x00000038009d7308 */ /* 0x0004700000002400 */
[----:B------:R2:W1:Y:S08]  /*36e0*/  MUFU.TANH R169, R68 ;  /* 0x0000004400a97308 */ /* 0x0004700000002400 */
[----:B------:R2:W1:Y:S08]  /*36f0*/  MUFU.TANH R167, R69 ;  /* 0x0000004500a77308 */ /* 0x0004700000002400 */
[----:B------:R2:W1:Y:S08]  /*3700*/  MUFU.TANH R143, R48 ;  /* 0x00000030008f7308 */ /* 0x0004700000002400 */
[----:B------:R2:W1:Y:S08]  /*3710*/  MUFU.TANH R141, R49 ;  /* 0x00000031008d7308 */ /* 0x0004700000002400 */
[----:B------:R-:W1:Y:S08]  /*3720*/  MUFU.TANH R24, R24 ;  /* 0x0000001800187308 */ /* 0x000e700000002400 */
[----:B------:R-:W1:Y:S08]  /*3730*/  MUFU.TANH R15, R15 ;  /* 0x0000000f000f7308 */ /* 0x000e700000002400 */
[----:B------:R2:W1:Y:S01]  /*3740*/  MUFU.TANH R163, R57 ;  /* 0x0000003900a37308 */ /* 0x0004620000002400 */
[----:B------:R-:W-:Y:S05]  /*3750*/  @P0 BRA `(.L_x_396) ;  /* 0x0000016000000947 */ /* 0x000fea0003800000 */
[----:B---34-:R-:W-:Y:S01]  /*3760*/  IMAD.U32 R16, RZ, RZ, UR10 ;  /* 0x0000000aff107e24 */ /* 0x018fe2000f8e00ff */
[----:B------:R-:W-:Y:S04]  /*3770*/  BSSY B0, `(.L_x_397) ;  /* 0x000000f000007945 */ /* 0x000fe80003800000 */
[----:B------:R-:W-:-:S04]  /*3780*/  IADD3 R26, R16, -c[0x0][0x168], R17 ;  /* 0x80005a00101a7a10 */ /* 0x000fc80007ffe011 */
[----:B------:R-:W-:-:S13]  /*3790*/  ISETP.GT.AND P0, PT, R26, -0x1, PT ;  /* 0xffffffff1a00780c */ /* 0x000fda0003f04270 */
[----:B------:R-:W-:Y:S05]  /*37a0*/  @P0 BRA `(.L_x_398) ;  /* 0x0000007000000947 */ /* 0x000fea0003800000 */
[----:B------:R-:W-:Y:S01]  /*37b0*/  IMAD.MOV.U32 R16, RZ, RZ, c[0x0][0x32c] ;  /* 0x0000cb00ff107624 */ /* 0x000fe200078e00ff */
[----:B------:R-:W-:-:S04]  /*37c0*/  LOP3.LUT R26, RZ, R26, RZ, 0x33, !PT ;  /* 0x0000001aff1a7212 */ /* 0x000fc800078e33ff */
[----:B------:R-:W-:-:S13]  /*37d0*/  ISETP.NE.AND P0, PT, R16, 0x1, PT ;  /* 0x000000011000780c */ /* 0x000fda0003f05270 */
[----:B------:R-:W-:-:S05]  /*37e0*/  @P0 IMAD.HI.U32 R16, R26, c[0x0][0x330], RZ ;  /* 0x0000cc001a100a27 */ /* 0x000fca00078e00ff */
[----:B------:R-:W-:-:S04]  /*37f0*/  @P0 SHF.R.U32.HI R26, RZ, c[0x0][0x334], R16 ;  /* 0x0000cd00ff1a0a19 */ /* 0x000fc80000011610 */
[----:B------:R-:W-:Y:S01]  /*3800*/  LOP3.LUT R26, RZ, R26, RZ, 0x33, !PT ;  /* 0x0000001aff1a7212 */ /* 0x000fe200078e33ff */
[----:B------:R-:W-:Y:S05]  /*3810*/  BRA `(.L_x_399) ;  /* 0x0000004000007947 */ /* 0x000fea0003800000 */
.L_x_398:
[----:B------:R-:W-:-:S04]  /*3820*/  MOV R16, c[0x0][0x32c] ;  /* 0x0000cb0000107a02 */ /* 0x000fc80000000f00 */
[----:B------:R-:W-:-:S13]  /*3830*/  ISETP.NE.AND P0, PT, R16, 0x1, PT ;  /* 0x000000011000780c */ /* 0x000fda0003f05270 */
[----:B------:R-:W-:-:S05]  /*3840*/  @P0 IMAD.HI.U32 R16, R26, c[0x0][0x330], RZ ;  /* 0x0000cc001a100a27 */ /* 0x000fca00078e00ff */
[----:B------:R-:W-:Y:S02]  /*3850*/  @P0 SHF.R.U32.HI R26, RZ, c[0x0][0x334], R16 ;  /* 0x0000cd00ff1a0a19 */ /* 0x000fe40000011610 */
.L_x_399:
[----:B------:R-:W-:Y:S05]  /*3860*/  BSYNC B0 ;  /* 0x0000000000007941 */ /* 0x000fea0003800000 */
.L_x_397:
[----:B------:R-:W-:-:S04]  /*3870*/  IMAD R17, R26, c[0x0][0x32c], -R85 ;  /* 0x0000cb001a117a24 */ /* 0x000fc800078e0a55 */
[----:B------:R-:W-:-:S05]  /*3880*/  IMAD.IADD R17, R17, 0x1, -R212 ;  /* 0x0000000111117824 */ /* 0x000fca00078e0ad4 */
[----:B------:R-:W-:Y:S02]  /*3890*/  IADD3 R16, R17, c[0x0][0x32c], RZ ;  /* 0x0000cb0011107a10 */ /* 0x000fe40007ffe0ff */
[----:B------:R-:W-:Y:S02]  /*38a0*/  IMNMX R20, R20, R17, !PT ;  /* 0x0000001114147217 */ /* 0x000fe40007800200 */
[----:B------:R-:W-:Y:S02]  /*38b0*/  IMNMX R21, R21, R16, PT ;  /* 0x0000001015157217 */ /* 0x000fe40003800200 */
.L_x_396:
[----:B---34-:R-:W-:Y:S01]  /*38c0*/  ISETP.LT.AND P6, PT, RZ, UR20, PT ;  /* 0x00000014ff007c0c */ /* 0x018fe2000bfc1270 */
[----:B------:R-:W-:Y:S02]  /*38d0*/  FMUL.FTZ R25, R27, c[0x0][0x320] ;  /* 0x0000c8001b197a20 */ /* 0x000fe40000410000 */
[----:B------:R-:W3:Y:S01]  /*38e0*/  SHFL.IDX PT, R27, R6, 0x1, 0x1c1f ;  /* 0x003c1f00061b7f89 */ /* 0x000ee200000e0000 */
[----:B------:R-:W-:Y:S01]  /*38f0*/  ISETP.GT.AND P0, PT, R20, RZ, P6 ;  /* 0x000000ff1400720c */ /* 0x000fe20003704270 */
[----:B------:R-:W-:Y:S02]  /*3900*/  FMUL.FTZ R18, R18, c[0x0][0x320] ;  /* 0x0000c80012127a20 */ /* 0x000fe40000410000 */
[----:B------:R-:W-:Y:S01]  /*3910*/  FMUL.FTZ R19, R19, c[0x0][0x320] ;  /* 0x0000c80013137a20 */ /* 0x000fe20000410000 */
[----:B------:R-:W-:Y:S01]  /*3920*/  ISETP.LT.OR P0, PT, R21, 0x1, P0 ;  /* 0x000000011500780c */ /* 0x000fe20000701670 */
[----:B------:R-:W-:Y:S01]  /*3930*/  FMUL.FTZ R58, R58, c[0x0][0x320] ;  /* 0x0000c8003a3a7a20 */ /* 0x000fe20000410000 */
[----:B------:R-:W4:Y:S01]  /*3940*/  MUFU.TANH R25, R25 ;  /* 0x0000001900197308 */ /* 0x000f220000002400 */
[----:B------:R-:W-:Y:S01]  /*3950*/  FMUL.FTZ R59, R59, c[0x0][0x320] ;  /* 0x0000c8003b3b7a20 */ /* 0x000fe20000410000 */
[----:B------:R-:W-:Y:S01]  /*3960*/  FSEL R16, R13, -INF , !P0 ;  /* 0xff8000000d107808 */ /* 0x000fe20004000000 */
[----:B------:R-:W-:Y:S01]  /*3970*/  FMUL.FTZ R70, R70, c[0x0][0x320] ;  /* 0x0000c80046467a20 */ /* 0x000fe20000410000 */
[----:B------:R-:W-:Y:S01]  /*3980*/  ISETP.GT.AND P0, PT, R20, 0x1, P6 ;  /* 0x000000011400780c */ /* 0x000fe20003704270 */
[----:B------:R-:W-:-:S02]  /*3990*/  FMUL.FTZ R71, R71, c[0x0][0x320] ;  /* 0x0000c80047477a20 */ /* 0x000fc40000410000 */
[----:B------:R-:W-:Y:S01]  /*39a0*/  FMUL.FTZ R62, R62, c[0x0][0x320] ;  /* 0x0000c8003e3e7a20 */ /* 0x000fe20000410000 */
[----:B------:R-:W-:Y:S01]  /*39b0*/  ISETP.LT.OR P0, PT, R21, 0x2, P0 ;  /* 0x000000021500780c */ /* 0x000fe20000701670 */
[----:B------:R-:W-:Y:S01]  /*39c0*/  FMUL.FTZ R50, R50, c[0x0][0x320] ;  /* 0x0000c80032327a20 */ /* 0x000fe20000410000 */
[----:B------:R2:W1:Y:S01]  /*39d0*/  MUFU.TANH R164, R58 ;  /* 0x0000003a00a47308 */ /* 0x0004620000002400 */
[----:B------:R-:W-:Y:S01]  /*39e0*/  FMUL.FTZ R51, R51, c[0x0][0x320] ;  /* 0x0000c80033337a20 */ /* 0x000fe20000410000 */
[----:B------:R-:W-:Y:S01]  /*39f0*/  FSEL R17, R8, -INF , !P0 ;  /* 0xff80000008117808 */ /* 0x000fe20004000000 */
[----:B------:R-:W-:Y:S01]  /*3a00*/  FMUL.FTZ R8, R67, c[0x0][0x320] ;  /* 0x0000c80043087a20 */ /* 0x000fe20000410000 */
[----:B------:R-:W-:Y:S01]  /*3a10*/  ISETP.GT.AND P0, PT, R20, 0x8, P6 ;  /* 0x000000081400780c */ /* 0x000fe20003704270 */
[----:B------:R-:W-:Y:S02]  /*3a20*/  FMUL.FTZ R63, R63, c[0x0][0x320] ;  /* 0x0000c8003f3f7a20 */ /* 0x000fe40000410000 */
[----:B------:R-:W-:Y:S01]  /*3a30*/  FMUL.FTZ R23, R23, c[0x0][0x320] ;  /* 0x0000c80017177a20 */ /* 0x000fe20000410000 */
[----:B------:R-:W-:Y:S01]  /*3a40*/  ISETP.LT.OR P0, PT, R21, 0x9, P0 ;  /* 0x000000091500780c */ /* 0x000fe20000701670 */
[----:B------:R2:W1:Y:S03]  /*3a50*/  MUFU.TANH R170, R59 ;  /* 0x0000003b00aa7308 */ /* 0x0004660000002400 */
[----:B-1----:R-:W-:-:S02]  /*3a60*/  FSEL R15, R15, -INF , !P0 ;  /* 0xff8000000f0f7808 */ /* 0x002fc40004000000 */
[----:B------:R-:W-:-:S03]  /*3a70*/  ISETP.GT.AND P0, PT, R20, 0x9, P6 ;  /* 0x000000091400780c */ /* 0x000fc60003704270 */
[----:B------:R-:W1:Y:S01]  /*3a80*/  MUFU.TANH R8, R8 ;  /* 0x0000000800087308 */ /* 0x000e620000002400 */
[----:B------:R-:W-:-:S04]  /*3a90*/  ISETP.LT.OR P0, PT, R21, 0xa, P0 ;  /* 0x0000000a1500780c */ /* 0x000fc80000701670 */
[----:B------:R-:W-:Y:S01]  /*3aa0*/  FSEL R13, R24, -INF , !P0 ;  /* 0xff800000180d7808 */ /* 0x000fe20004000000 */
[----:B------:R-:W-:Y:S01]  /*3ab0*/  FMUL.FTZ R24, R66, c[0x0][0x320] ;  /* 0x0000c80042187a20 */ /* 0x000fe20000410000 */
[----:B------:R-:W-:Y:S01]  /*3ac0*/  ISETP.GT.AND P0, PT, R20, 0x10, P6 ;  /* 0x000000101400780c */ /* 0x000fe20003704270 */
[----:B------:R-:W1:Y:S03]  /*3ad0*/  MUFU.TANH R18, R18 ;  /* 0x0000001200127308 */ /* 0x000e660000002400 */
[----:B------:R-:W-:-:S04]  /*3ae0*/  ISETP.LT.OR P0, PT, R21, 0x11, P0 ;  /* 0x000000111500780c */ /* 0x000fc80000701670 */
[----:B------:R-:W-:Y:S01]  /*3af0*/  FSEL R11, R11, -INF , !P0 ;  /* 0xff8000000b0b7808 */ /* 0x000fe20004000000 */
[----:B------:R2:W1:Y:S01]  /*3b00*/  MUFU.TANH R166, R70 ;  /* 0x0000004600a67308 */ /* 0x0004620000002400 */
[----:B------:R-:W-:-:S04]  /*3b10*/  ISETP.GT.AND P0, PT, R20, 0x11, P6 ;  /* 0x000000111400780c */ /* 0x000fc80003704270 */
[----:B------:R-:W-:-:S03]  /*3b20*/  ISETP.LT.OR P0, PT, R21, 0x12, P0 ;  /* 0x000000121500780c */ /* 0x000fc60000701670 */
[----:B------:R2:W1:Y:S01]  /*3b30*/  MUFU.TANH R142, R71 ;  /* 0x00000047008e7308 */ /* 0x0004620000002400 */
[----:B------:R-:W-:Y:S02]  /*3b40*/  FSEL R9, R9, -INF , !P0 ;  /* 0xff80000009097808 */ /* 0x000fe40004000000 */
[----:B------:R-:W-:-:S04]  /*3b50*/  ISETP.GT.AND P0, PT, R20, 0x18, P6 ;  /* 0x000000181400780c */ /* 0x000fc80003704270 */
[----:B------:R-:W-:Y:S01]  /*3b60*/  ISETP.LT.OR P0, PT, R21, 0x19, P0 ;  /* 0x000000191500780c */ /* 0x000fe20000701670 */
[----:B------:R-:W1:Y:S03]  /*3b70*/  MUFU.TANH R19, R19 ;  /* 0x0000001300137308 */ /* 0x000e660000002400 */
[----:B------:R-:W-:Y:S02]  /*3b80*/  FSEL R7, R7, -INF , !P0 ;  /* 0xff80000007077808 */ /* 0x000fe40004000000 */
[----:B------:R-:W-:-:S03]  /*3b90*/  ISETP.GT.AND P0, PT, R20, 0x19, P6 ;  /* 0x000000191400780c */ /* 0x000fc60003704270 */
[----:B------:R2:W1:Y:S01]  /*3ba0*/  MUFU.TANH R162, R62 ;  /* 0x0000003e00a27308 */ /* 0x0004620000002400 */
[----:B------:R-:W-:-:S04]  /*3bb0*/  ISETP.LT.OR P0, PT, R21, 0x1a, P0 ;  /* 0x0000001a1500780c */ /* 0x000fc80000701670 */
[----:B------:R-:W-:Y:S02]  /*3bc0*/  FSEL R5, R5, -INF , !P0 ;  /* 0xff80000005057808 */ /* 0x000fe40004000000 */
[----:B------:R-:W-:Y:S01]  /*3bd0*/  ISETP.GT.AND P0, PT, R20, 0x20, P6 ;  /* 0x000000201400780c */ /* 0x000fe20003704270 */
[----:B------:R2:W1:Y:S03]  /*3be0*/  MUFU.TANH R140, R50 ;  /* 0x00000032008c7308 */ /* 0x0004660000002400 */
        /* <DEDUP_REMOVED lines=15> */
[----:B------:R-:W-:-:S04]  /*3ce0*/  ISETP.GT.AND P0, PT, R20, 0x30, P6 ;  /* 0x000000301400780c */ /* 0x000fc80003704270 */
        /* <DEDUP_REMOVED lines=8> */
[----:B------:R-:W-:Y:S01]  /*3d70*/  ISETP.GT.AND P0, PT, R20, 0x39, P6 ;  /* 0x000000391400780c */ /* 0x000fe20003704270 */
[----:B------:R-:W-:Y:S02]  /*3d80*/  FMUL.FTZ R20, R22, c[0x0][0x320] ;  /* 0x0000c80016147a20 */ /* 0x000fe40000410000 */
[--C-:B---3--:R-:W-:Y:S01]  /*3d90*/  IMAD.IADD R22, R12, 0x1, R27.reuse ;  /* 0x000000010c167824 */ /* 0x108fe200078e021b */
[----:B------:R-:W-:Y:S01]  /*3da0*/  ISETP.LT.OR P0, PT, R21, 0x3a, P0 ;  /* 0x0000003a1500780c */ /* 0x000fe20000701670 */
[----:B------:R2:W3:Y:S01]  /*3db0*/  MUFU.TANH R6, R20 ;  /* 0x0000001400067308 */ /* 0x0004e20000002400 */
[----:B------:R-:W-:Y:S02]  /*3dc0*/  IMAD.IADD R21, R14, 0x1, R27 ;  /* 0x000000010e157824 */ /* 0x000fe400078e021b */
[----:B------:R-:W-:-:S02]  /*3dd0*/  FSEL R141, R141, -INF , !P0 ;  /* 0xff8000008d8d7808 */ /* 0x000fc40004000000 */
[----:B------:R-:W-:Y:S02]  /*3de0*/  PLOP3.LUT P0, PT, PT, PT, UP0, 0x40, 0x0 ;  /* 0x000000000000781c */ /* 0x000fe40003f0e808 */
[----:B------:R-:W-:-:S11]  /*3df0*/  IMNMX R21, R21, R10, PT ;  /* 0x0000000a15157217 */ /* 0x000fd60003800200 */
[----:B------:R-:W-:Y:S05]  /*3e00*/  @P0 BRA `(.L_x_400) ;  /* 0x0000016000000947 */ /* 0x000fea0003800000 */
[----:B-1234-:R-:W-:Y:S01]  /*3e10*/  IMAD.U32 R10, RZ, RZ, UR10 ;  /* 0x0000000aff0a7e24 */ /* 0x01efe2000f8e00ff */
        /* <DEDUP_REMOVED lines=11> */
.L_x_402:
[----:B------:R-:W-:-:S04]  /*3ed0*/  MOV R10, c[0x0][0x32c] ;  /* 0x0000cb00000a7a02 */ /* 0x000fc80000000f00 */
[----:B------:R-:W-:-:S13]  /*3ee0*/  ISETP.NE.AND P0, PT, R10, 0x1, PT ;  /* 0x000000010a00780c */ /* 0x000fda0003f05270 */
[----:B------:R-:W-:-:S05]  /*3ef0*/  @P0 IMAD.HI.U32 R10, R12, c[0x0][0x330], RZ ;  /* 0x0000cc000c0a0a27 */ /* 0x000fca00078e00ff */
[----:B------:R-:W-:Y:S02]  /*3f00*/  @P0 SHF.R.U32.HI R12, RZ, c[0x0][0x334], R10 ;  /* 0x0000cd00ff0c0a19 */ /* 0x000fe4000001160a */
.L_x_403:
[----:B------:R-:W-:Y:S05]  /*3f10*/  BSYNC B0 ;  /* 0x0000000000007941 */ /* 0x000fea0003800000 */
.L_x_401:
[----:B------:R-:W-:-:S04]  /*3f20*/  IMAD R23, R12, c[0x0][0x32c], -R85 ;  /* 0x0000cb000c177a24 */ /* 0x000fc800078e0a55 */
[----:B------:R-:W-:-:S05]  /*3f30*/  IMAD.IADD R23, R23, 0x1, -R212 ;  /* 0x0000000117177824 */ /* 0x000fca00078e0ad4 */
[----:B------:R-:W-:Y:S02]  /*3f40*/  IADD3 R10, R23, c[0x0][0x32c], RZ ;  /* 0x0000cb00170a7a10 */ /* 0x000fe40007ffe0ff */
[----:B------:R-:W-:Y:S02]  /*3f50*/  IMNMX R22, R22, R23, !PT ;  /* 0x0000001716167217 */ /* 0x000fe40007800200 */
[----:B------:R-:W-:Y:S02]  /*3f60*/  IMNMX R21, R21, R10, PT ;  /* 0x0000000a15157217 */ /* 0x000fe40003800200 */
.L_x_400:
[----:B-1234-:R-:W-:Y:S01]  /*3f70*/  ISETP.GT.AND P0, PT, R22, 0x1, P6 ;  /* 0x000000011600780c */ /* 0x01efe20003704270 */
[----:B------:R-:W-:Y:S01]  /*3f80*/  IMAD.SHL.U32 R203, R4, 0x2, RZ ;  /* 0x0000000204cb7824 */ /* 0x000fe200078e00ff */
[----:B------:R-:W-:Y:S02]  /*3f90*/  ULDC.64 UR4, c[0x0][0x2c8] ;  /* 0x0000b20000047ab9 */ /* 0x000fe40000000a00 */
[----:B------:R-:W-:Y:S01]  /*3fa0*/  ISETP.LT.OR P0, PT, R21, 0x2, P0 ;  /* 0x000000021500780c */ /* 0x000fe20000701670 */
[--C-:B------:R-:W-:Y:S01]  /*3fb0*/  IMAD R197, R3, 0x2, R203.reuse ;  /* 0x0000000203c57824 */ /* 0x100fe200078e02cb */
[----:B------:R-:W-:Y:S01]  /*3fc0*/  LDSM.16.MT88.4 R40, [R203+0x2100] ;  /* 0x00210000cb28783b */ /* 0x000fe20000004200 */
[----:B------:R-:W-:Y:S01]  /*3fd0*/  IMAD R198, R2, 0x2, R203 ;  /* 0x0000000202c67824 */ /* 0x000fe200078e02cb */
[----:B------:R-:W-:Y:S01]  /*3fe0*/  FSEL R20, R25, -INF , !P0 ;  /* 0xff80000019147808 */ /* 0x000fe20004000000 */
[----:B------:R-:W-:Y:S01]  /*3ff0*/  UIMAD.WIDE.U32 UR26, UR24, UR4, URZ ;  /* 0x00000004181a72a5 */ /* 0x000fe2000f8e003f */
[----:B------:R-:W-:Y:S01]  /*4000*/  ISETP.GT.AND P0, PT, R22, 0x8, P6 ;  /* 0x000000081600780c */ /* 0x000fe20003704270 */
[----:B------:R-:W-:Y:S01]  /*4010*/  LDSM.16.MT88.4 R56, [R197+0x2100] ;  /* 0x00210000c538783b */ /* 0x000fe20000004200 */
[----:B------:R-:W-:Y:S01]  /*4020*/  IMAD R196, R3, 0x2, R198 ;  /* 0x0000000203c47824 */ /* 0x000fe200078e02c6 */
[----:B------:R-:W-:Y:S01]  /*4030*/  UIADD3 UR20, UR20, -0x2, URZ ;  /* 0xfffffffe14147890 */ /* 0x000fe2000fffe03f */
[----:B------:R-:W-:Y:S01]  /*4040*/  ISETP.LT.OR P0, PT, R21, 0x9, P0 ;  /* 0x000000091500780c */ /* 0x000fe20000701670 */
[----:B------:R-:W-:Y:S01]  /*4050*/  LDSM.16.MT88.4 R124, [R203+0x100] ;  /* 0x00010000cb7c783b */ /* 0x000fe20000004200 */
[----:B------:R-:W-:-:S02]  /*4060*/  @UP1 UMOV UR25, UR27 ;  /* 0x0000001b00191c82 */ /* 0x000fc40008000000 */
[----:B------:R-:W-:Y:S01]  /*4070*/  FSEL R6, R6, -INF , !P0 ;  /* 0xff80000006067808 */ /* 0x000fe20004000000 */
[----:B------:R-:W-:Y:S01]  /*4080*/  LDSM.16.MT88.4 R116, [R198+0x100] ;  /* 0x00010000c674783b */ /* 0x000fe20000004200 */
[----:B------:R-:W-:Y:S01]  /*4090*/  ISETP.GT.AND P0, PT, R22, 0x9, P6 ;  /* 0x000000091600780c */ /* 0x000fe20003704270 */
[----:B------:R-:W-:Y:S02]  /*40a0*/  @UP1 USHF.R.U32.HI UR24, URZ, UR5, UR25 ;  /* 0x000000053f181299 */ /* 0x000fe40008011619 */
[----:B------:R-:W-:Y:S01]  /*40b0*/  LDSM.16.MT88.4 R108, [R197+0x100] ;  /* 0x00010000c56c783b */ /* 0x000fe20000004200 */
[----:B------:R-:W-:Y:S01]  /*40c0*/  ISETP.LT.OR P0, PT, R21, 0xa, P0 ;  /* 0x0000000a1500780c */ /* 0x000fe20000701670 */
[----:B------:R-:W-:Y:S02]  /*40d0*/  UIADD3 UR4, UR21, UR24, URZ ;  /* 0x0000001815047290 */ /* 0x000fe4000fffe03f */
[----:B------:R-:W-:Y:S01]  /*40e0*/  LDSM.16.MT88.4 R100, [R196+0x100] ;  /* 0x00010000c464783b */ /* 0x000fe20000004200 */
[----:B------:R-:W-:Y:S01]  /*40f0*/  FSEL R144, R144, -INF , !P0 ;  /* 0xff80000090907808 */ /* 0x000fe20004000000 */
[----:B------:R-:W-:Y:S01]  /*4100*/  ULDC UR21, c[0x0][0x328] ;  /* 0x0000ca0000157ab9 */ /* 0x000fe20000000800 */
[----:B------:R-:W-:Y:S01]  /*4110*/  ISETP.GT.AND P0, PT, R22, 0x10, P6 ;  /* 0x000000101600780c */ /* 0x000fe20003704270 */
[----:B------:R-:W-:Y:S01]  /*4120*/  LDSM.16.MT88.4 R48, [R198+0x2100] ;  /* 0x00210000c630783b */ /* 0x000fe20000004200 */
[----:B------:R-:W-:-:S02]  /*4130*/  UIADD3 UR21, UR4, UR21, URZ ;  /* 0x0000001504157290 */ /* 0x000fc4000fffe03f */
[C---:B------:R-:W-:Y:S01]  /*4140*/  ISETP.LT.OR P0, PT, R21.reuse, 0x11, P0 ;  /* 0x000000111500780c */ /* 0x040fe20000701670 */
[----:B------:R-:W-:Y:S03]  /*4150*/  LDSM.16.MT88.4 R64, [R196+0x2100] ;  /* 0x00210000c440783b */ /* 0x000fe60000004200 */
[----:B------:R-:W-:Y:S01]  /*4160*/  FSEL R14, R18, -INF , !P0 ;  /* 0xff800000120e7808 */ /* 0x000fe20004000000 */
[----:B------:R-:W-:Y:S01]  /*4170*/  LDSM.16.MT88.4 R72, [R203+0x4100] ;  /* 0x00410000cb48783b */ /* 0x000fe20000004200 */
[----:B------:R-:W-:Y:S02]  /*4180*/  ISETP.GT.AND P0, PT, R22, 0x11, P6 ;  /* 0x000000111600780c */ /* 0x000fe40003704270 */
[----:B------:R-:W-:Y:S01]  /*4190*/  FMNMX.FTZ R18, R16, R17, !PT ;  /* 0x0000001110127209 */ /* 0x000fe20007810000 */
[----:B------:R-:W-:Y:S01]  /*41a0*/  LDSM.16.MT88.4 R80, [R198+0x4100] ;  /* 0x00410000c650783b */ /* 0x000fe20000004200 */
[----:B------:R-:W-:-:S02]  /*41b0*/  ISETP.LT.OR P0, PT, R21, 0x12, P0 ;  /* 0x000000121500780c */ /* 0x000fc40000701670 */
[----:B------:R-:W-:Y:S01]  /*41c0*/  FMNMX.FTZ R18, R15, R18, !PT ;  /* 0x000000120f127209 */ /* 0x000fe20007810000 */
[----:B------:R-:W-:Y:S01]  /*41d0*/  LDSM.16.MT88.4 R88, [R197+0x4100] ;  /* 0x00410000c558783b */ /* 0x000fe20000004200 */
[----:B------:R-:W-:Y:S02]  /*41e0*/  FSEL R12, R19, -INF , !P0 ;  /* 0xff800000130c7808 */ /* 0x000fe40004000000 */
[----:B------:R-:W-:Y:S01]  /*41f0*/  ISETP.GT.AND P0, PT, R22, 0x18, P6 ;  /* 0x000000181600780c */ /* 0x000fe20003704270 */
[----:B------:R-:W-:Y:S01]  /*4200*/  LDSM.16.MT88.4 R136, [R198+0x900] ;  /* 0x00090000c688783b */ /* 0x000fe20000004200 */
[----:B------:R-:W-:Y:S02]  /*4210*/  FMNMX.FTZ R18, R13, R18, !PT ;  /* 0x000000120d127209 */ /* 0x000fe40007810000 */
[----:B------:R-:W-:Y:S01]  /*4220*/  ISETP.LT.OR P0, PT, R21, 0x19, P0 ;  /* 0x000000191500780c */ /* 0x000fe20000701670 */
[----:B------:R-:W-:Y:S01]  /*4230*/  LDSM.16.MT88.4 R32, [R197+0x900] ;  /* 0x00090000c520783b */ /* 0x000fe20000004200 */
[----:B------:R-:W-:-:S02]  /*4240*/  FMNMX.FTZ R18, R11, R18, !PT ;  /* 0x000000120b127209 */ /* 0x000fc40007810000 */
[----:B------:R-:W-:Y:S01]  /*4250*/  FSEL R10, R24, -INF , !P0 ;  /* 0xff800000180a7808 */ /* 0x000fe20004000000 */
[----:B------:R-:W-:Y:S01]  /*4260*/  LDSM.16.MT88.4 R28, [R196+0x900] ;  /* 0x00090000c41c783b */ /* 0x000fe20000004200 */
[----:B------:R-:W-:Y:S02]  /*4270*/  ISETP.GT.AND P0, PT, R22, 0x19, P6 ;  /* 0x000000191600780c */ /* 0x000fe40003704270 */
[----:B------:R-:W-:Y:S02]  /*4280*/  FMNMX.FTZ R24, R9, R18, !PT ;  /* 0x0000001209187209 */ /* 0x000fe40007810000 */
        /* <DEDUP_REMOVED lines=8> */
[----:B------:R-:W-:-:S04]  /*4310*/  ISETP.GT.AND P0, PT, R22, RZ, P6 ;  /* 0x000000ff1600720c */ /* 0x000fc80003704270 */
[----:B------:R-:W-:-:S04]  /*4320*/  ISETP.LT.OR P0, PT, R21, 0x1, P0 ;  /* 0x000000011500780c */ /* 0x000fc80000701670 */
[----:B------:R-:W-:Y:S02]  /*4330*/  FSEL R18, R0, -INF , !P0 ;  /* 0xff80000000127808 */ /* 0x000fe40004000000 */
[----:B------:R-:W-:Y:S02]  /*4340*/  FMNMX.FTZ R0, R7, R24, !PT ;  /* 0x0000001807007209 */ /* 0x000fe40007810000 */
[----:B------:R-:W-:Y:S01]  /*4350*/  FMNMX.FTZ R23, R18, R20, !PT ;  /* 0x0000001412177209 */ /* 0x000fe20007810000 */
[----:B------:R-:W-:Y:S01]  /*4360*/  LDSM.16.MT88.4 R24, [R198+0x2900] ;  /* 0x00290000c618783b */ /* 0x000fe20000004200 */
[----:B------:R-:W-:Y:S02]  /*4370*/  FMNMX.FTZ R0, R5, R0, !PT ;  /* 0x0000000005007209 */ /* 0x000fe40007810000 */
[----:B------:R-:W-:Y:S02]  /*4380*/  ISETP.GT.AND P0, PT, R22, 0x28, P6 ;  /* 0x000000281600780c */ /* 0x000fe40003704270 */
[----:B------:R-:W-:-:S02]  /*4390*/  FMNMX.FTZ R0, R165, R0, !PT ;  /* 0x00000000a5007209 */ /* 0x000fc40007810000 */
[----:B------:R-:W-:Y:S02]  /*43a0*/  FMNMX.FTZ R23, R6, R23, !PT ;  /* 0x0000001706177209 */ /* 0x000fe40007810000 */
[----:B------:R-:W-:Y:S02]  /*43b0*/  FMNMX.FTZ R0, R159, R0, !PT ;  /* 0x000000009f007209 */ /* 0x000fe40007810000 */
[----:B------:R-:W-:Y:S02]  /*43c0*/  ISETP.LT.OR P0, PT, R21, 0x29, P0 ;  /* 0x000000291500780c */ /* 0x000fe40000701670 */
[----:B------:R-:W-:Y:S02]  /*43d0*/  FMNMX.FTZ R23, R144, R23, !PT ;  /* 0x0000001790177209 */ /* 0x000fe40007810000 */
[----:B------:R-:W-:Y:S02]  /*43e0*/  FMNMX.FTZ R0, R157, R0, !PT ;  /* 0x000000009d007209 */ /* 0x000fe40007810000 */
[----:B------:R-:W-:-:S02]  /*43f0*/  FSEL R164, R164, -INF , !P0 ;  /* 0xff800000a4a47808 */ /* 0x000fc40004000000 */
[----:B------:R-:W-:Y:S02]  /*4400*/  FMNMX.FTZ R23, R14, R23, !PT ;  /* 0x000000170e177209 */ /* 0x000fe40007810000 */
[----:B------:R-:W-:Y:S02]  /*4410*/  ISETP.GT.AND P0, PT, R22, 0x29, P6 ;  /* 0x000000291600780c */ /* 0x000fe40003704270 */
[----:B------:R-:W-:Y:S02]  /*4420*/  FMNMX.FTZ R0, R163, R0, !PT ;  /* 0x00000000a3007209 */ /* 0x000fe40007810000 */
[----:B------:R-:W-:Y:S02]  /*4430*/  FMNMX.FTZ R23, R12, R23, !PT ;  /* 0x000000170c177209 */ /* 0x000fe40007810000 */
[----:B------:R-:W-:Y:S02]  /*4440*/  ISETP.LT.OR P0, PT, R21, 0x2a, P0 ;  /* 0x0000002a1500780c */ /* 0x000fe40000701670 */
[----:B------:R-:W-:-:S02]  /*4450*/  FMNMX.FTZ R0, R169, R0, !PT ;  /* 0x00000000a9007209 */ /* 0x000fc40007810000 */
[----:B------:R-:W-:Y:S02]  /*4460*/  FMNMX.FTZ R23, R10, R23, !PT ;  /* 0x000000170a177209 */ /* 0x000fe40007810000 */
[----:B------:R-:W-:Y:S02]  /*4470*/  FSEL R170, R170, -INF , !P0 ;  /* 0xff800000aaaa7808 */ /* 0x000fe40004000000 */
[----:B------:R-:W-:Y:S02]  /*4480*/  ISETP.GT.AND P0, PT, R22, 0x30, P6 ;  /* 0x000000301600780c */ /* 0x000fe40003704270 */
[----:B------:R-:W-:Y:S02]  /*4490*/  FMNMX.FTZ R0, R167, R0, !PT ;  /* 0x00000000a7007209 */ /* 0x000fe40007810000 */
[----:B------:R-:W-:Y:S02]  /*44a0*/  FMNMX.FTZ R23, R8, R23, !PT ;  /* 0x0000001708177209 */ /* 0x000fe40007810000 */
[----:B------:R-:W-:-:S02]  /*44b0*/  ISETP.LT.OR P0, PT, R21, 0x31, P0 ;  /* 0x000000311500780c */ /* 0x000fc40000701670 */
[----:B------:R-:W-:Y:S02]  /*44c0*/  FMNMX.FTZ R0, R143, R0, !PT ;  /* 0x000000008f007209 */ /* 0x000fe40007810000 */
[----:B------:R-:W-:Y:S02]  /*44d0*/  FMNMX.FTZ R23, R162, R23, !PT ;  /* 0x00000017a2177209 */ /* 0x000fe40007810000 */
[----:B------:R-:W-:Y:S02]  /*44e0*/  FSEL R166, R166, -INF , !P0 ;  /* 0xff800000a6a67808 */ /* 0x000fe40004000000 */
[----:B------:R-:W-:Y:S02]  /*44f0*/  ISETP.GT.AND P0, PT, R22, 0x31, P6 ;  /* 0x000000311600780c */ /* 0x000fe40003704270 */
[----:B------:R-:W-:Y:S02]  /*4500*/  FMNMX.FTZ R0, R141, R0, !PT ;  /* 0x000000008d007209 */ /* 0x000fe40007810000 */
[----:B------:R-:W-:-:S02]  /*4510*/  FMNMX.FTZ R23, R172, R23, !PT ;  /* 0x00000017ac177209 */ /* 0x000fc40007810000 */
[----:B------:R-:W-:Y:S01]  /*4520*/  ISETP.LT.OR P0, PT, R21, 0x32, P0 ;  /* 0x000000321500780c */ /* 0x000fe20000701670 */
[----:B------:R-:W1:Y:S01]  /*4530*/  SHFL.BFLY PT, R19, R0, 0x2, 0x1f ;  /* 0x0c401f0000137f89 */ /* 0x000e6200000e0000 */
[----:B------:R-:W-:Y:S02]  /*4540*/  FMNMX.FTZ R23, R164, R23, !PT ;  /* 0x00000017a4177209 */ /* 0x000fe40007810000 */
[----:B------:R-:W-:Y:S02]  /*4550*/  FSEL R142, R142, -INF , !P0 ;  /* 0xff8000008e8e7808 */ /* 0x000fe40004000000 */
[----:B------:R-:W-:Y:S02]  /*4560*/  ISETP.GT.AND P0, PT, R22, 0x38, P6 ;  /* 0x000000381600780c */ /* 0x000fe40003704270 */
[----:B------:R-:W-:Y:S02]  /*4570*/  FMNMX.FTZ R23, R170, R23, !PT ;  /* 0x00000017aa177209 */ /* 0x000fe40007810000 */
[----:B------:R-:W-:-:S02]  /*4580*/  ISETP.GT.AND P6, PT, R22, 0x39, P6 ;  /* 0x000000391600780c */ /* 0x000fc400037c4270 */
[C---:B------:R-:W-:Y:S02]  /*4590*/  ISETP.LT.OR P0, PT, R21.reuse, 0x39, P0 ;  /* 0x000000391500780c */ /* 0x040fe40000701670 */
[----:B------:R-:W-:Y:S02]  /*45a0*/  FMNMX.FTZ R23, R166, R23, !PT ;  /* 0x00000017a6177209 */ /* 0x000fe40007810000 */
[----:B------:R-:W-:Y:S02]  /*45b0*/  ISETP.LT.OR P6, PT, R21, 0x3a, P6 ;  /* 0x0000003a1500780c */ /* 0x000fe400037c1670 */
[----:B------:R-:W-:Y:S02]  /*45c0*/  FSEL R140, R140, -INF , !P0 ;  /* 0xff8000008c8c7808 */ /* 0x000fe40004000000 */
[----:B------:R-:W-:Y:S02]  /*45d0*/  FMNMX.FTZ R23, R142, R23, !PT ;  /* 0x000000178e177209 */ /* 0x000fe40007810000 */
[----:B------:R-:W-:-:S02]  /*45e0*/  FSEL R160, R160, -INF , !P6 ;  /* 0xff800000a0a07808 */ /* 0x000fc40007000000 */
[----:B------:R-:W-:Y:S02]  /*45f0*/  FMNMX.FTZ R21, R140, R23, !PT ;  /* 0x000000178c157209 */ /* 0x000fe40007810000 */
[----:B-1----:R-:W-:Y:S02]  /*4600*/  FMNMX.FTZ R22, R0, R19, !PT ;  /* 0x0000001300167209 */ /* 0x002fe40007810000 */
[----:B------:R-:W-:-:S03]  /*4610*/  FMNMX.FTZ R21, R160, R21, !PT ;  /* 0x00000015a0157209 */ /* 0x000fc60007810000 */
[----:B------:R-:W-:Y:S04]  /*4620*/  SHFL.BFLY PT, R23, R22, 0x1, 0x1f ;  /* 0x0c201f0016177f89 */ /* 0x000fe800000e0000 */
[----:B------:R-:W1:Y:S02]  /*4630*/  SHFL.BFLY PT, R0, R21, 0x2, 0x1f ;  /* 0x0c401f0015007f89 */ /* 0x000e6400000e0000 */
[----:B-1----:R-:W-:Y:S02]  /*4640*/  FMNMX.FTZ R19, R21, R0, !PT ;  /* 0x0000000015137209 */ /* 0x002fe40007810000 */
[----:B------:R-:W-:-:S03]  /*4650*/  FMNMX.FTZ R0, R22, R23, !PT ;  /* 0x0000001716007209 */ /* 0x000fc60007810000 */
[----:B------:R-:W1:Y:S01]  /*4660*/  SHFL.BFLY PT, R132, R19, 0x1, 0x1f ;  /* 0x0c201f0013847f89 */ /* 0x000e6200000e0000 */
[C---:B------:R-:W-:Y:S01]  /*4670*/  FSETP.NEU.FTZ.AND P0, PT, R0.reuse, -INF , PT ;  /* 0xff8000000000780b */ /* 0x040fe20003f1d000 */
[----:B------:R-:W-:-:S05]  /*4680*/  FMUL.FTZ R168, R0, c[0x0][0x2d0] ;  /* 0x0000b40000a87a20 */ /* 0x000fca0000410000 */
[----:B------:R-:W-:-:S05]  /*4690*/  FSEL R168, R168, RZ, P0 ;  /* 0x000000ffa8a87208 */ /* 0x000fca0000000000 */
[--C-:B------:R-:W-:Y:S02]  /*46a0*/  FFMA.FTZ R155, R16, c[0x0][0x2d0], -R168.reuse ;  /* 0x0000b400109b7a23 */ /* 0x100fe400000108a8 */
[--C-:B------:R-:W-:Y:S02]  /*46b0*/  FFMA.FTZ R154, R17, c[0x0][0x2d0], -R168.reuse ;  /* 0x0000b400119a7a23 */ /* 0x100fe400000108a8 */
[--C-:B------:R-:W-:Y:S02]  /*46c0*/  FFMA.FTZ R153, R15, c[0x0][0x2d0], -R168.reuse ;  /* 0x0000b4000f997a23 */ /* 0x100fe400000108a8 */
[--C-:B------:R-:W-:Y:S01]  /*46d0*/  FFMA.FTZ R148, R13, c[0x0][0x2d0], -R168.reuse ;  /* 0x0000b4000d947a23 */ /* 0x100fe200000108a8 */
[----:B------:R-:W-:Y:S01]  /*46e0*/  MUFU.EX2 R155, R155 ;  /* 0x0000009b009b7308 */ /* 0x000fe20000000800 */
[--C-:B------:R-:W-:Y:S02]  /*46f0*/  FFMA.FTZ R146, R7, c[0x0][0x2d0], -R168.reuse ;  /* 0x0000b40007927a23 */ /* 0x100fe400000108a8 */
[--C-:B------:R-:W-:Y:S01]  /*4700*/  FFMA.FTZ R135, R5, c[0x0][0x2d0], -R168.reuse ;  /* 0x0000b40005877a23 */ /* 0x100fe200000108a8 */
[----:B-1----:R-:W-:Y:S01]  /*4710*/  FMNMX.FTZ R132, R132, R19, !PT ;  /* 0x0000001384847209 */ /* 0x002fe20007810000 */
[----:B------:R-:W-:-:S03]  /*4720*/  FFMA.FTZ R152, R11, c[0x0][0x2d0], -R168 ;  /* 0x0000b4000b987a23 */ /* 0x000fc600000108a8 */
[----:B------:R-:W1:Y:S01]  /*4730*/  MUFU.EX2 R154, R154 ;  /* 0x0000009a009a7308 */ /* 0x000e620000000800 */
[C---:B------:R-:W-:Y:S01]  /*4740*/  FSETP.NEU.FTZ.AND P0, PT, R132.reuse, -INF , PT ;  /* 0xff8000008400780b */ /* 0x040fe20003f1d000 */
[----:B------:R-:W-:Y:S02]  /*4750*/  FMUL.FTZ R161, R132, c[0x0][0x2d0] ;  /* 0x0000b40084a17a20 */ /* 0x000fe40000410000 */
[--C-:B------:R-:W-:Y:S02]  /*4760*/  FFMA.FTZ R147, R9, c[0x0][0x2d0], -R168.reuse ;  /* 0x0000b40009937a23 */ /* 0x100fe400000108a8 */
[--C-:B------:R-:W-:Y:S01]  /*4770*/  FFMA.FTZ R156, R165, c[0x0][0x2d0], -R168.reuse ;  /* 0x0000b400a59c7a23 */ /* 0x100fe200000108a8 */
[----:B------:R-:W-:Y:S01]  /*4780*/  FSEL R161, R161, RZ, P0 ;  /* 0x000000ffa1a17208 */ /* 0x000fe20000000000 */
[----:B------:R-:W-:Y:S01]  /*4790*/  MUFU.EX2 R153, R153 ;  /* 0x0000009900997308 */ /* 0x000fe20000000800 */
[--C-:B------:R-:W-:Y:S01]  /*47a0*/  FFMA.FTZ R158, R163, c[0x0][0x2d0], -R168.reuse ;  /* 0x0000b400a39e7a23 */ /* 0x100fe200000108a8 */
[----:B------:R-:W-:Y:S01]  /*47b0*/  PLOP3.LUT P0, PT, PT, PT, UP0, 0x40, 0x0 ;  /* 0x000000000000781c */ /* 0x000fe20003f0e808 */
[----:B------:R-:W-:-:S02]  /*47c0*/  FFMA.FTZ R159, R159, c[0x0][0x2d0], -R168 ;  /* 0x0000b4009f9f7a23 */ /* 0x000fc400000108a8 */
[--C-:B------:R-:W-:Y:S02]  /*47d0*/  FFMA.FTZ R149, R18, c[0x0][0x2d0], -R161.reuse ;  /* 0x0000b40012957a23 */ /* 0x100fe400000108a1 */
[--C-:B------:R-:W-:Y:S01]  /*47e0*/  FFMA.FTZ R150, R20, c[0x0][0x2d0], -R161.reuse ;  /* 0x0000b40014967a23 */ /* 0x100fe200000108a1 */
[----:B------:R-:W2:Y:S01]  /*47f0*/  MUFU.EX2 R148, R148 ;  /* 0x0000009400947308 */ /* 0x000ea20000000800 */
[--C-:B------:R-:W-:Y:S01]  /*4800*/  FFMA.FTZ R151, R6, c[0x0][0x2d0], -R161.reuse ;  /* 0x0000b40006977a23 */ /* 0x100fe200000108a1 */
[----:B------:R-:W-:Y:S01]  /*4810*/  LDSM.16.MT88.4 R16, [R197+0x2900] ;  /* 0x00290000c510783b */ /* 0x000fe20000004200 */
[--C-:B------:R-:W-:Y:S01]  /*4820*/  FFMA.FTZ R144, R144, c[0x0][0x2d0], -R161.reuse ;  /* 0x0000b40090907a23 */ /* 0x100fe200000108a1 */
[----:B-1----:R-:W-:Y:S01]  /*4830*/  F2FP.PACK_AB R96, R154, R155 ;  /* 0x0000009b9a60723e */ /* 0x002fe200000000ff */
[--C-:B------:R-:W-:Y:S01]  /*4840*/  FFMA.FTZ R3, R10, c[0x0][0x2d0], -R161.reuse ;  /* 0x0000b4000a037a23 */ /* 0x100fe200000108a1 */
[----:B------:R-:W1:Y:S01]  /*4850*/  LDSM.16.MT88.4 R4, [R196+0x4100] ;  /* 0x00410000c404783b */ /* 0x000e620000004200 */
[--C-:B------:R-:W-:Y:S01]  /*4860*/  FFMA.FTZ R2, R8, c[0x0][0x2d0], -R161.reuse ;  /* 0x0000b40008027a23 */ /* 0x100fe200000108a1 */
[----:B------:R-:W-:Y:S01]  /*4870*/  MUFU.EX2 R149, R149 ;  /* 0x0000009500957308 */ /* 0x000fe20000000800 */
[--C-:B------:R-:W-:Y:S01]  /*4880*/  FFMA.FTZ R145, R14, c[0x0][0x2d0], -R161.reuse ;  /* 0x0000b4000e917a23 */ /* 0x100fe200000108a1 */
[----:B------:R-:W3:Y:S01]  /*4890*/  LDSM.16.MT88.4 R8, [R203+0x2900] ;  /* 0x00290000cb08783b */ /* 0x000ee20000004200 */
[----:B------:R-:W-:-:S02]  /*48a0*/  FFMA.FTZ R134, R12, c[0x0][0x2d0], -R161 ;  /* 0x0000b4000c867a23 */ /* 0x000fc400000108a1 */
[--C-:B------:R-:W-:Y:S01]  /*48b0*/  FFMA.FTZ R157, R157, c[0x0][0x2d0], -R168.reuse ;  /* 0x0000b4009d9d7a23 */ /* 0x100fe200000108a8 */
[----:B------:R-:W4:Y:S01]  /*48c0*/  LDSM.16.MT88.4 R20, [R203+0x900] ;  /* 0x00090000cb14783b */ /* 0x000f220000004200 */
[--C-:B------:R-:W-:Y:S01]  /*48d0*/  FFMA.FTZ R162, R162, c[0x0][0x2d0], -R161.reuse ;  /* 0x0000b400a2a27a23 */ /* 0x100fe200000108a1 */
[----:B------:R-:W5:Y:S01]  /*48e0*/  MUFU.EX2 R150, R150 ;  /* 0x0000009600967308 */ /* 0x000f620000000800 */
[----:B--2---:R-:W-:Y:S01]  /*48f0*/  F2FP.PACK_AB R98, R148, R153 ;  /* 0x000000999462723e */ /* 0x004fe200000000ff */
[----:B------:R-:W2:Y:S01]  /*4900*/  LDSM.16.MT88.4 R12, [R196+0x2900] ;  /* 0x00290000c40c783b */ /* 0x000ea20000004200 */
[--C-:B------:R-:W-:Y:S02]  /*4910*/  FFMA.FTZ R163, R172, c[0x0][0x2d0], -R161.reuse ;  /* 0x0000b400aca37a23 */ /* 0x100fe400000108a1 */
[--C-:B------:R-:W-:Y:S02]  /*4920*/  FFMA.FTZ R164, R164, c[0x0][0x2d0], -R161.reuse ;  /* 0x0000b400a4a47a23 */ /* 0x100fe400000108a1 */
[----:B------:R-:W-:Y:S01]  /*4930*/  FFMA.FTZ R165, R170, c[0x0][0x2d0], -R161 ;  /* 0x0000b400aaa57a23 */ /* 0x000fe200000108a1 */
[----:B------:R-:W-:Y:S01]  /*4940*/  MUFU.EX2 R151, R151 ;  /* 0x0000009700977308 */ /* 0x000fe20000000800 */
[----:B------:R-:W-:-:S02]  /*4950*/  FFMA.FTZ R170, R167, c[0x0][0x2d0], -R168 ;  /* 0x0000b400a7aa7a23 */ /* 0x000fc400000108a8 */
[--C-:B------:R-:W-:Y:S02]  /*4960*/  FFMA.FTZ R169, R169, c[0x0][0x2d0], -R168.reuse ;  /* 0x0000b400a9a97a23 */ /* 0x100fe400000108a8 */
[--C-:B------:R-:W-:Y:S02]  /*4970*/  FFMA.FTZ R167, R143, c[0x0][0x2d0], -R168.reuse ;  /* 0x0000b4008fa77a23 */ /* 0x100fe400000108a8 */
[----:B------:R-:W-:Y:S01]  /*4980*/  FFMA.FTZ R214, R141, c[0x0][0x2d0], -R168 ;  /* 0x0000b4008dd67a23 */ /* 0x000fe200000108a8 */
[----:B------:R-:W1:Y:S01]  /*4990*/  MUFU.EX2 R144, R144 ;  /* 0x0000009000907308 */ /* 0x000e620000000800 */
[----:B-----5:R-:W-:Y:S01]  /*49a0*/  F2FP.PACK_AB R97, R150, R149 ;  /* 0x000000959661723e */ /* 0x020fe200000000ff */
[--C-:B------:R-:W-:Y:S02]  /*49b0*/  FFMA.FTZ R166, R166, c[0x0][0x2d0], -R161.reuse ;  /* 0x0000b400a6a67a23 */ /* 0x100fe400000108a1 */
[--C-:B------:R-:W-:Y:S02]  /*49c0*/  FFMA.FTZ R171, R142, c[0x0][0x2d0], -R161.reuse ;  /* 0x0000b4008eab7a23 */ /* 0x100fe400000108a1 */
[----:B------:R-:W-:-:S02]  /*49d0*/  FFMA.FTZ R168, R140, c[0x0][0x2d0], -R161 ;  /* 0x0000b4008ca87a23 */ /* 0x000fc400000108a1 */
[----:B------:R-:W-:Y:S01]  /*49e0*/  MUFU.EX2 R152, R152 ;  /* 0x0000009800987308 */ /* 0x000fe20000000800 */
[----:B------:R-:W-:Y:S01]  /*49f0*/  FFMA.FTZ R215, R160, c[0x0][0x2d0], -R161 ;  /* 0x0000b400a0d77a23 */ /* 0x000fe200000108a1 */
[----:B------:R-:W-:Y:S01]  /*4a00*/  LDSM.16.MT88.4 R140, [R198+0x1900] ;  /* 0x00190000c68c783b */ /* 0x000fe20000004200 */
[----:B------:R-:W-:Y:S02]  /*4a10*/  FADD.FTZ R154, R155, R154 ;  /* 0x0000009a9b9a7221 */ /* 0x000fe40000010000 */
[----:B------:R-:W-:Y:S02]  /*4a20*/  FADD.FTZ R150, R149, R150 ;  /* 0x0000009695967221 */ /* 0x000fe40000010000 */
[----:B------:R-:W-:Y:S01]  /*4a30*/  FADD.FTZ R153, R153, R154 ;  /* 0x0000009a99997221 */ /* 0x000fe20000010000 */
[----:B-1----:R-:W-:Y:S01]  /*4a40*/  F2FP.PACK_AB R99, R144, R151 ;  /* 0x000000979063723e */ /* 0x002fe200000000ff */
[----:B------:R-:W1:Y:S01]  /*4a50*/  MUFU.EX2 R147, R147 ;  /* 0x0000009300937308 */ /* 0x000e620000000800 */
[----:B------:R-:W-:-:S02]  /*4a60*/  FADD.FTZ R151, R151, R150 ;  /* 0x0000009697977221 */ /* 0x000fc40000010000 */
        /* <DEDUP_REMOVED lines=46> */
[C---:B------:R-:W-:Y:S07]  /*4d50*/  HMMA.16816.F32 R92, R96.reuse, R4, RZ ;  /* 0x00000004605c723c */ /* 0x040fee00000018ff */
        /* <DEDUP_REMOVED lines=12> */
[----:B---3--:R-:W-:Y:S01]  /*4e20*/  HMMA.16816.F32 R36, R4, R8, R36 ;  /* 0x000000080424723c */ /* 0x008fe20000001824 */
[----:B------:R-:W-:-:S07]  /*4e30*/  FADD.FTZ R3, R2, R3 ;  /* 0x0000000302037221 */ /* 0x000fce0000010000 */
[C---:B------:R-:W-:Y:S01]  /*4e40*/  HMMA.16816.F32 R40, R4.reuse, R10, R40 ;  /* 0x0000000a0428723c */ /* 0x040fe20000001828 */
[----:B------:R-:W1:Y:S07]  /*4e50*/  LDSM.16.MT88.4 R8, [R198+0x4900] ;  /* 0x00490000c608783b */ /* 0x000e6e0000004200 */
[C---:B------:R-:W-:Y:S08]  /*4e60*/  HMMA.16816.F32 R52, R4.reuse, R16, R52 ;  /* 0x000000100434723c */ /* 0x040ff00000001834 */
[C---:B------:R-:W-:Y:S01]  /*4e70*/  HMMA.16816.F32 R56, R4.reuse, R18, R56 ;  /* 0x000000120438723c */ /* 0x040fe20000001838 */
[----:B------:R-:W3:Y:S07]  /*4e80*/  LDSM.16.MT88.4 R16, [R197+0x4900] ;  /* 0x00490000c510783b */ /* 0x000eee0000004200 */
[C---:B----4-:R-:W-:Y:S08]  /*4e90*/  HMMA.16816.F32 R128, R4.reuse, R20, R128 ;  /* 0x000000140480723c */ /* 0x050ff00000001880 */
        /* <DEDUP_REMOVED lines=116> */
[----:B------:R-:W-:Y:S07]  /*55e0*/  @P0 BRA `(.L_x_404) ;  /* 0x0000018000000947 */ /* 0x000fee0003800000 */
[----:B------:R-:W-:Y:S01]  /*55f0*/  ISETP.LT.AND P0, PT, RZ, UR4, PT ;  /* 0x00000004ff007c0c */ /* 0x000fe2000bf01270 */
[----:B------:R-:W-:-:S12]  /*5600*/  UIADD3 UR24, UR4, -0x1, URZ ;  /* 0xffffffff04187890 */ /* 0x000fd8000fffe03f */
[----:B------:R-:W-:Y:S05]  /*5610*/  @P0 BRA `(.L_x_405) ;  /* 0x000000a000000947 */ /* 0x000fea0003800000 */
[----:B------:R-:W-:Y:S02]  /*5620*/  UMOV UR24, 0x1 ;  /* 0x0000000100187882 */ /* 0x000fe40000000000 */
        /* <DEDUP_REMOVED lines=9> */
.L_x_405:
[----:B------:R-:W-:Y:S02]  /*56c0*/  UMOV UR5, 0x1 ;  /* 0x0000000100057882 */ /* 0x000fe40000000000 */
[----:B------:R-:W-:Y:S02]  /*56d0*/  ULDC UR4, c[0x0][0x32c] ;  /* 0x0000cb0000047ab9 */ /* 0x000fe40000000800 */
[----:B------:R-:W-:-:S03]  /*56e0*/  UISETP.NE.AND UP2, UPT, UR5, UR4, UPT ;  /* 0x000000040500728c */ /* 0x000fc6000bf45270 */
[----:B------:R-:W-:Y:S02]  /*56f0*/  ULDC.64 UR4, c[0x0][0x330] ;  /* 0x0000cc0000047ab9 */ /* 0x000fe40000000a00 */
[----:B------:R-:W-:-:S07]  /*5700*/  UIMAD.WIDE.U32 UR26, UR24, UR4, URZ ;  /* 0x00000004181a72a5 */ /* 0x000fce000f8e003f */
[----:B------:R-:W-:Y:S02]  /*5710*/  @UP2 UMOV UR25, UR27 ;  /* 0x0000001b00192c82 */ /* 0x000fe40008000000 */
[----:B------:R-:W-:Y:S02]  /*5720*/  @UP2 USHF.R.U32.HI UR24, URZ, UR5, UR25 ;  /* 0x000000053f182299 */ /* 0x000fe40008011619 */
.L_x_406:
[----:B------:R-:W-:Y:S02]  /*5730*/  ULDC UR4, c[0x0][0x32c] ;  /* 0x0000cb0000047ab9 */ /* 0x000fe40000000800 */
[----:B------:R-:W-:-:S04]  /*5740*/  UIMAD UR4, UR24, UR4, UR4 ;  /* 0x00000004180472a4 */ /* 0x000fc8000f8e0204 */
[----:B------:R-:W-:-:S04]  /*5750*/  UISETP.LT.AND UP2, UPT, UR21, UR4, UPT ;  /* 0x000000041500728c */ /* 0x000fc8000bf41270 */
[----:B------:R-:W-:-:S04]  /*5760*/  USEL UR21, UR21, UR4, UP2 ;  /* 0x0000000415157287 */ /* 0x000fc80009000000 */
.L_x_404:
[----:B------:R-:W-:-:S04]  /*5770*/  USHF.R.S32.HI UR4, URZ, 0x1f, UR21 ;  /* 0x0000001f3f047899 */ /* 0x000fc80008011415 */
[----:B------:R-:W-:-:S04]  /*5780*/  ULEA.HI UR4, UR4, UR21, URZ, 0x6 ;  /* 0x0000001504047291 */ /* 0x000fc8000f8f303f */
[----:B------:R-:W-:-:S04]  /*5790*/  USHF.R.S32.HI UR4, URZ, 0x6, UR4 ;  /* 0x000000063f047899 */ /* 0x000fc80008011404 */
[----:B------:R-:W-:-:S04]  /*57a0*/  UISETP.LT.AND UP2, UPT, UR9, UR4, UPT ;  /* 0x000000040900728c */ /* 0x000fc8000bf41270 */
[----:B------:R-:W-:-:S04]  /*57b0*/  USEL UR4, UR9, UR4, !UP2 ;  /* 0x0000000409047287 */ /* 0x000fc8000d000000 */
[----:B------:R-:W-:-:S06]  /*57c0*/  UISETP.GE.AND UP2, UPT, UR20, UR4, UPT ;  /* 0x000000041400728c */ /* 0x000fcc000bf46270 */
[----:B------:R-:W-:-:S13]  /*57d0*/  PLOP3.LUT P0, PT, PT, PT, UP2, 0x40, 0x0 ;  /* 0x000000000000781c */ /* 0x000fda0003f0e828 */
[----:B------:R-:W-:Y:S05]  /*57e0*/  @P0 BRA `(.L_x_407) ;  /* 0x00003bd000000947 */ /* 0x000fea0003800000 */
[C---:B------:R-:W-:Y:S01]  /*57f0*/  SHF.L.U64.HI R222, R218.reuse, 0x1, R133 ;  /* 0x00000001dade7819 */ /* 0x040fe20000010285 */
[----:B------:R-:W-:Y:S01]  /*5800*/  IMAD.MOV.U32 R2, RZ, RZ, R132 ;  /* 0x000000ffff027224 */ /* 0x000fe200078e0084 */
[----:B------:R-:W-:Y:S01]  /*5810*/  SHF.L.U32 R183, R218, 0x1, RZ ;  /* 0x00000001dab77819 */ /* 0x000fe200000006ff */
[----:B------:R-:W-:Y:S01]  /*5820*/  IMAD.MOV.U32 R3, RZ, RZ, R0 ;  /* 0x000000ffff037224 */ /* 0x000fe200078e0000 */
[C---:B------:R-:W-:Y:S01]  /*5830*/  SHF.L.U64.HI R182, R217.reuse, 0x1, R220 ;  /* 0x00000001d9b67819 */ /* 0x040fe200000102dc */
[----:B------:R-:W-:Y:S01]  /*5840*/  IMAD.SHL.U32 R181, R217, 0x2, RZ ;  /* 0x00000002d9b57824 */ /* 0x000fe200078e00ff */
[----:B------:R-:W-:Y:S02]  /*5850*/  SEL R180, RZ, 0x10, P4 ;  /* 0x00000010ffb47807 */ /* 0x000fe40002000000 */
.L_x_418:
[----:B------:R-:W-:Y:S04]  /*5860*/  DEPBAR.LE SB0, 0x0 ;  /* 0x000080000000791a */ /* 0x000fe80000000000 */
[----:B------:R-:W-:Y:S01]  /*5870*/  BAR.SYNC.DEFER_BLOCKING 0x0 ;  /* 0x0000000000007b1d */ /* 0x000fe20000010000 */
[----:B------:R-:W-:Y:S06]  /*5880*/  UISETP.GT.AND UP2, UPT, UR9, UR20, UPT ;  /* 0x000000140900728c */ /* 0x000fec000bf44270 */
[----:B------:R-:W-:Y:S01]  /*5890*/  PLOP3.LUT P0, PT, PT, PT, UP2, 0x80, 0x0 ;  /* 0x000000000000781c */ /* 0x000fe20003f0f028 */
[----:B------:R1:W2:Y:S04]  /*58a0*/  LDSM.16.M88.4 R132, [R206+0xc100] ;  /* 0x00c10000ce84783b */ /* 0x0002a80000000200 */
[----:B------:R1:W3:Y:S04]  /*58b0*/  LDSM.16.M88.4 R136, [R205+0x6100] ;  /* 0x00610000cd88783b */ /* 0x0002e80000000200 */
[----:B------:R1:W4:Y:S04]  /*58c0*/  LDSM.16.M88.4 R140, [R205+0x6900] ;  /* 0x00690000cd8c783b */ /* 0x0003280000000200 */
[----:B------:R1:W1:Y:S04]  /*58d0*/  LDSM.16.M88.4 R144, [R205+0x7100] ;  /* 0x00710000cd90783b */ /* 0x0002680000000200 */
[----:B------:R1:W1:Y:S04]  /*58e0*/  LDSM.16.M88.4 R148, [R205+0x7900] ;  /* 0x00790000cd94783b */ /* 0x0002680000000200 */
[----:B------:R1:W1:Y:S04]  /*58f0*/  LDSM.16.M88.4 R152, [R202+0xc100] ;  /* 0x00c10000ca98783b */ /* 0x0002680000000200 */
[----:B------:R1:W1:Y:S04]  /*5900*/  LDSM.16.M88.4 R156, [R204] ;  /* 0x00000000cc9c783b */ /* 0x0002680000000200 */
[----:B------:R1:W1:Y:S04]  /*5910*/  LDSM.16.M88.4 R160, [R195] ;  /* 0x00000000c3a0783b */ /* 0x0002680000000200 */
[----:B------:R1:W1:Y:S04]  /*5920*/  LDSM.16.M88.4 R164, [R194] ;  /* 0x00000000c2a4783b */ /* 0x0002680000000200 */
[----:B------:R1:W1:Y:S01]  /*5930*/  LDSM.16.M88.4 R168, [R193] ;  /* 0x00000000c1a8783b */ /* 0x0002620000000200 */
[----:B------:R-:W-:-:S05]  /*5940*/  @P0 BRA `(.L_x_408) ;  /* 0x000002b000000947 */ /* 0x000fca0003800000 */
[----:B------:R-:W-:Y:S01]  /*5950*/  SHF.R.S32.HI R5, RZ, 0x1f, R209 ;  /* 0x0000001fff057819 */ /* 0x000fe200000114d1 */
[----:B------:R-:W-:Y:S01]  /*5960*/  IMAD.WIDE.U32 R6, R209, c[0x0][0x208], RZ ;  /* 0x00008200d1067a25 */ /* 0x000fe200078e00ff */
[----:B------:R-:W-:Y:S02]  /*5970*/  SHF.R.S32.HI R4, RZ, 0x1f, R208 ;  /* 0x0000001fff047819 */ /* 0x000fe400000114d0 */
[----:B------:R-:W-:Y:S01]  /*5980*/  IADD3 R12, -R180, 0x10, RZ ;  /* 0x00000010b40c7810 */ /* 0x000fe20007ffe1ff */
[----:B------:R-:W-:Y:S01]  /*5990*/  IMAD R5, R5, c[0x0][0x208], RZ ;  /* 0x0000820005057a24 */ /* 0x000fe200078e02ff */
[----:B------:R-:W-:Y:S01]  /*59a0*/  IADD3 R11, -R221, 0x10, RZ ;  /* 0x00000010dd0b7810 */ /* 0x000fe20007ffe1ff */
[----:B------:R-:W-:Y:S01]  /*59b0*/  IMAD R4, R4, c[0x0][0x218], RZ ;  /* 0x0000860004047a24 */ /* 0x000fe200078e02ff */
[----:B------:R-:W-:Y:S01]  /*59c0*/  LOP3.LUT R12, R12, 0xf, RZ, 0xc0, !PT ;  /* 0x0000000f0c0c7812 */ /* 0x000fe200078ec0ff */
[----:B------:R-:W-:Y:S01]  /*59d0*/  IMAD R5, R209, c[0x0][0x20c], R5 ;  /* 0x00008300d1057a24 */ /* 0x000fe200078e0205 */
[----:B------:R-:W-:Y:S01]  /*59e0*/  LOP3.LUT R11, R11, 0xf, RZ, 0xc0, !PT ;  /* 0x0000000f0b0b7812 */ /* 0x000fe200078ec0ff */
[C---:B------:R-:W-:Y:S02]  /*59f0*/  IMAD R4, R208.reuse, c[0x0][0x21c], R4 ;  /* 0x00008700d0047a24 */ /* 0x040fe400078e0204 */
[----:B------:R-:W-:Y:S04]  /*5a00*/  IMAD.IADD R7, R7, 0x1, R5 ;  /* 0x0000000107077824 */ /* 0x000fe800078e0205 */
[----:B------:R-:W-:Y:S05]  /*5a10*/  IMAD.WIDE.U32 R6, R208, c[0x0][0x218], R6 ;  /* 0x00008600d0067a25 */ /* 0x000fea00078e0006 */
[----:B------:R-:W-:Y:S04]  /*5a20*/  IADD3 R0, P0, R6, UR22, RZ ;  /* 0x0000001606007c10 */ /* 0x000fe8000ff1e0ff */
[----:B------:R-:W-:Y:S02]  /*5a30*/  IADD3.X R7, R7, UR6, R4, P0, !PT ;  /* 0x0000000607077c10 */ /* 0x000fe400087fe404 */
[----:B------:R-:W-:Y:S02]  /*5a40*/  LEA R14, P0, R0, c[0x0][0x1f8], 0x1 ;  /* 0x00007e00000e7a11 */ /* 0x000fe400078008ff */
[----:B------:R-:W-:Y:S02]  /*5a50*/  SHF.L.U64.HI R4, R216, 0x1, R219 ;  /* 0x00000001d8047819 */ /* 0x000fe400000102db */
[----:B------:R-:W-:Y:S01]  /*5a60*/  LEA.HI.X R9, R0, c[0x0][0x1fc], R7, 0x1, P0 ;  /* 0x00007f0000097a11 */ /* 0x000fe200000f0c07 */
[----:B------:R-:W5:Y:S01]  /*5a70*/  SHFL.IDX PT, R6, R14, 0x1, 0x181f ;  /* 0x00381f000e067f89 */ /* 0x000f6200000e0000 */
[----:B------:R-:W-:Y:S03]  /*5a80*/  IMAD.SHL.U32 R0, R216, 0x2, RZ ;  /* 0x00000002d8007824 */ /* 0x000fe600078e00ff */
[----:B------:R-:W4:Y:S04]  /*5a90*/  SHFL.IDX PT, R5, R9, 0x1, 0x181f ;  /* 0x00381f0009057f89 */ /* 0x000f2800000e0000 */
[----:B------:R-:W3:Y:S04]  /*5aa0*/  SHFL.IDX PT, R8, R14, RZ, 0x181f ;  /* 0x00181fff0e087589 */ /* 0x000ee800000e0000 */
[----:B------:R-:W2:Y:S01]  /*5ab0*/  SHFL.IDX PT, R7, R9, RZ, 0x181f ;  /* 0x00181fff09077589 */ /* 0x000ea200000e0000 */
[-C--:B-----5:R-:W-:Y:S04]  /*5ac0*/  IADD3 R12, P6, P0, R12, R6.reuse, R181 ;  /* 0x000000060c0c7210 */ /* 0x0a0fe800078de0b5 */
[-C--:B----4-:R-:W-:Y:S02]  /*5ad0*/  IADD3.X R13, RZ, R5.reuse, R182, P6, P0 ;  /* 0x00000005ff0d7210 */ /* 0x090fe400037e04b6 */
[----:B------:R-:W-:Y:S04]  /*5ae0*/  IADD3 R10, P6, P0, R11, R6, R0 ;  /* 0x000000060b0a7210 */ /* 0x000fe800078de000 */
[--C-:B------:R-:W-:Y:S02]  /*5af0*/  IADD3.X R11, RZ, R5, R4.reuse, P6, P0 ;  /* 0x00000005ff0b7210 */ /* 0x100fe400037e0404 */
[C---:B---3--:R-:W-:Y:S02]  /*5b00*/  IADD3 R14, P6, R8.reuse, R0, RZ ;  /* 0x00000000080e7210 */ /* 0x048fe40007fde0ff */
[C---:B------:R-:W-:Y:S03]  /*5b10*/  IADD3 R16, P0, R8.reuse, R183, RZ ;  /* 0x000000b708107210 */ /* 0x040fe60007f1e0ff */
[C---:B--2---:R-:W-:Y:S01]  /*5b20*/  IMAD.X R15, R7.reuse, 0x1, R4, P6 ;  /* 0x00000001070f7824 */ /* 0x044fe200030e0604 */
[----:B------:R-:W-:Y:S01]  /*5b30*/  IADD3 R8, P6, R8, R181, RZ ;  /* 0x000000b508087210 */ /* 0x000fe20007fde0ff */
[C---:B------:R-:W-:Y:S01]  /*5b40*/  IMAD.X R17, R7.reuse, 0x1, R222, P0 ;  /* 0x0000000107117824 */ /* 0x040fe200000e06de */
[----:B------:R-:W-:Y:S03]  /*5b50*/  IADD3 R6, P0, R6, R183, RZ ;  /* 0x000000b706067210 */ /* 0x000fe60007f1e0ff */
[----:B------:R-:W-:Y:S01]  /*5b60*/  IMAD.X R9, R7, 0x1, R182, P6 ;  /* 0x0000000107097824 */ /* 0x000fe200030e06b6 */
[----:B------:R2:W-:Y:S01]  /*5b70*/  LDGSTS.E.BYPASS.LTC128B.128 [R213], [R16.64], !P5 ;  /* 0x0000000010d57fae */ /* 0x0005e2000e901d52 */
[----:B------:R-:W-:Y:S01]  /*5b80*/  ISETP.NE.U32.AND P6, PT, R180, RZ, PT ;  /* 0x000000ffb400720c */ /* 0x000fe20003fc5070 */
[----:B------:R-:W-:Y:S01]  /*5b90*/  IMAD.X R7, R5, 0x1, R222, P0 ;  /* 0x0000000105077824 */ /* 0x000fe200000e06de */
[----:B------:R-:W-:Y:S01]  /*5ba0*/  ISETP.NE.U32.AND P0, PT, R221, RZ, PT ;  /* 0x000000ffdd00720c */ /* 0x000fe20003f05070 */
[----:B------:R2:W-:Y:S04]  /*5bb0*/  LDGSTS.E.BYPASS.LTC128B.128 [R213+0x2000], [R8.64], !P4 ;  /* 0x0200000008d57fae */ /* 0x0005e8000e101d52 */
[----:B------:R2:W-:Y:S04]  /*5bc0*/  LDGSTS.E.BYPASS.LTC128B.128 [R213+0x4000], [R14.64], !P3 ;  /* 0x040000000ed57fae */ /* 0x0005e8000d901d52 */
[----:B------:R2:W-:Y:S04]  /*5bd0*/  LDGSTS.E.BYPASS.LTC128B.128 [R213+0x1000], [R6.64], !P5 ;  /* 0x0100000006d57fae */ /* 0x0005e8000e901d52 */
[----:B------:R2:W-:Y:S04]  /*5be0*/  LDGSTS.E.BYPASS.LTC128B.128.ZFILL [R213+0x3000], [R12.64], P6 ;  /* 0x030000000cd57fae */ /* 0x0005e8000b141d52 */
[----:B------:R2:W-:Y:S02]  /*5bf0*/  LDGSTS.E.BYPASS.LTC128B.128.ZFILL [R213+0x5000], [R10.64], P0 ;  /* 0x050000000ad57fae */ /* 0x0005e40008141d52 */
.L_x_408:
[C---:B--23--:R-:W-:Y:S01]  /*5c00*/  HMMA.16816.F32 R4, R132.reuse, R136, RZ ;  /* 0x000000888404723c */ /* 0x04cfe200000018ff */
[----:B------:R-:W-:Y:S01]  /*5c10*/  LDSM.16.M88.4 R172, [R201+0xc100] ;  /* 0x00c10000c9ac783b */ /* 0x000fe20000000200 */
[----:B------:R-:W-:Y:S06]  /*5c20*/  UISETP.GT.AND UP2, UPT, UR20, UR9, UPT ;  /* 0x000000091400728c */ /* 0x000fec000bf44270 */
[C---:B------:R-:W-:Y:S01]  /*5c30*/  HMMA.16816.F32 R8, R132.reuse, R138, RZ ;  /* 0x0000008a8408723c */ /* 0x040fe200000018ff */
[----:B------:R-:W0:Y:S01]  /*5c40*/  LDGDEPBAR ;  /* 0x00000000000079af */ /* 0x000e220000000000 */
[----:B------:R-:W-:Y:S06]  /*5c50*/  PLOP3.LUT P0, PT, PT, PT, UP2, 0x40, 0x0 ;  /* 0x000000000000781c */ /* 0x000fec0003f0e828 */
[C---:B----4-:R-:W-:Y:S01]  /*5c60*/  HMMA.16816.F32 R12, R132.reuse, R140, RZ ;  /* 0x0000008c840c723c */ /* 0x050fe200000018ff */
[----:B------:R-:W2:Y:S07]  /*5c70*/  LDSM.16.M88.4 R176, [R200+0x6100] ;  /* 0x00610000c8b0783b */ /* 0x000eae0000000200 */
[C---:B------:R-:W-:Y:S01]  /*5c80*/  HMMA.16816.F32 R16, R132.reuse, R142, RZ ;  /* 0x0000008e8410723c */ /* 0x040fe200000018ff */
[----:B------:R-:W-:Y:S07]  /*5c90*/  LDSM.16.M88.4 R136, [R200+0x7100] ;  /* 0x00710000c888783b */ /* 0x000fee0000000200 */
[C---:B-1----:R-:W-:Y:S01]  /*5ca0*/  HMMA.16816.F32 R20, R132.reuse, R144, RZ ;  /* 0x000000908414723c */ /* 0x042fe200000018ff */
[----:B------:R-:W-:Y:S07]  /*5cb0*/  LDSM.16.M88.4 R140, [R200+0x7900] ;  /* 0x00790000c88c783b */ /* 0x000fee0000000200 */
[C---:B------:R-:W-:Y:S01]  /*5cc0*/  HMMA.16816.F32 R24, R132.reuse, R146, RZ ;  /* 0x000000928418723c */ /* 0x040fe200000018ff */
[----:B------:R-:W-:Y:S07]  /*5cd0*/  LDSM.16.M88.4 R144, [R199+0xc100] ;  /* 0x00c10000c790783b */ /* 0x000fee0000000200 */
[C---:B------:R-:W-:Y:S08]  /*5ce0*/  HMMA.16816.F32 R28, R132.reuse, R148, RZ ;  /* 0x00000094841c723c */ /* 0x040ff000000018ff */
[----:B------:R-:W-:Y:S01]  /*5cf0*/  HMMA.16816.F32 R32, R132, R150, RZ ;  /* 0x000000968420723c */ /* 0x000fe200000018ff */
[----:B------:R-:W1:Y:S07]  /*5d00*/  LDSM.16.M88.4 R132, [R200+0x6900] ;  /* 0x00690000c884783b */ /* 0x000e6e0000000200 */
[C---:B------:R-:W-:Y:S01]  /*5d10*/  HMMA.16816.F32 R4, R152.reuse, R156, R4 ;  /* 0x0000009c9804723c */ /* 0x040fe20000001804 */
[----:B------:R-:W3:Y:S07]  /*5d20*/  LDSM.16.M88.4 R148, [R192] ;  /* 0x00000000c094783b */ /* 0x000eee0000000200 */
[C---:B------:R-:W-:Y:S01]  /*5d30*/  HMMA.16816.F32 R8, R152.reuse, R158, R8 ;  /* 0x0000009e9808723c */ /* 0x040fe20000001808 */
[----:B------:R-:W-:Y:S07]  /*5d40*/  LDSM.16.M88.4 R156, [R192+0x1000] ;  /* 0x00100000c09c783b */ /* 0x000fee0000000200 */
[C---:B------:R-:W-:Y:S08]  /*5d50*/  HMMA.16816.F32 R12, R152.reuse, R160, R12 ;  /* 0x000000a0980c723c */ /* 0x040ff0000000180c */
[C---:B------:R-:W-:Y:S01]  /*5d60*/  HMMA.16816.F32 R16, R152.reuse, R162, R16 ;  /* 0x000000a29810723c */ /* 0x040fe20000001810 */
[----:B------:R-:W-:Y:S07]  /*5d70*/  LDSM.16.M88.4 R160, [R192+0x1800] ;  /* 0x00180000c0a0783b */ /* 0x000fee0000000200 */
[C---:B------:R-:W-:Y:S08]  /*5d80*/  HMMA.16816.F32 R20, R152.reuse, R164, R20 ;  /* 0x000000a49814723c */ /* 0x040ff00000001814 */
[C---:B------:R-:W-:Y:S01]  /*5d90*/  HMMA.16816.F32 R24, R152.reuse, R166, R24 ;  /* 0x000000a69818723c */ /* 0x040fe20000001818 */
[----:B------:R-:W-:Y:S07]  /*5da0*/  LDSM.16.M88.4 R164, [R206+0x10100] ;  /* 0x01010000cea4783b */ /* 0x000fee0000000200 */
[C---:B------:R-:W-:Y:S08]  /*5db0*/  HMMA.16816.F32 R28, R152.reuse, R168, R28 ;  /* 0x000000a8981c723c */ /* 0x040ff0000000181c */
[----:B------:R-:W-:Y:S01]  /*5dc0*/  HMMA.16816.F32 R32, R152, R170, R32 ;  /* 0x000000aa9820723c */ /* 0x000fe20000001820 */
[----:B------:R-:W4:Y:S07]  /*5dd0*/  LDSM.16.M88.4 R152, [R192+0x800] ;  /* 0x00080000c098783b */ /* 0x000f2e0000000200 */
[C---:B--2---:R-:W-:Y:S01]  /*5de0*/  HMMA.16816.F32 R4, R172.reuse, R176, R4 ;  /* 0x000000b0ac04723c */ /* 0x044fe20000001804 */
[----:B------:R-:W2:Y:S07]  /*5df0*/  LDSM.16.M88.4 R168, [R205+0x8100] ;  /* 0x00810000cda8783b */ /* 0x000eae0000000200 */
[C---:B------:R-:W-:Y:S01]  /*5e00*/  HMMA.16816.F32 R8, R172.reuse, R178, R8 ;  /* 0x000000b2ac08723c */ /* 0x040fe20000001808 */
[----:B------:R-:W-:Y:S07]  /*5e10*/  LDSM.16.M88.4 R176, [R191] ;  /* 0x00000000bfb0783b */ /* 0x000fee0000000200 */
[C---:B-1----:R-:W-:Y:S08]  /*5e20*/  HMMA.16816.F32 R12, R172.reuse, R132, R12 ;  /* 0x00000084ac0c723c */ /* 0x042ff0000000180c */
[C---:B------:R-:W-:Y:S01]  /*5e30*/  HMMA.16816.F32 R16, R172.reuse, R134, R16 ;  /* 0x00000086ac10723c */ /* 0x040fe20000001810 */
[----:B------:R-:W1:Y:S07]  /*5e40*/  LDSM.16.M88.4 R132, [R205+0x8900] ;  /* 0x00890000cd84783b */ /* 0x000e6e0000000200 */
[C---:B------:R-:W-:Y:S08]  /*5e50*/  HMMA.16816.F32 R20, R172.reuse, R136, R20 ;  /* 0x00000088ac14723c */ /* 0x040ff00000001814 */
[C---:B------:R-:W-:Y:S01]  /*5e60*/  HMMA.16816.F32 R24, R172.reuse, R138, R24 ;  /* 0x0000008aac18723c */ /* 0x040fe20000001818 */
[----:B------:R-:W5:Y:S07]  /*5e70*/  LDSM.16.M88.4 R136, [R205+0x9100] ;  /* 0x00910000cd88783b */ /* 0x000f6e0000000200 */
[C---:B------:R-:W-:Y:S08]  /*5e80*/  HMMA.16816.F32 R28, R172.reuse, R140, R28 ;  /* 0x0000008cac1c723c */ /* 0x040ff0000000181c */
[----:B------:R-:W-:Y:S01]  /*5e90*/  HMMA.16816.F32 R32, R172, R142, R32 ;  /* 0x0000008eac20723c */ /* 0x000fe20000001820 */
[----:B------:R-:W1:Y:S07]  /*5ea0*/  LDSM.16.M88.4 R140, [R205+0x9900] ;  /* 0x00990000cd8c783b */ /* 0x000e6e0000000200 */
[C---:B---3--:R-:W-:Y:S01]  /*5eb0*/  HMMA.16816.F32 R4, R144.reuse, R148, R4 ;  /* 0x000000949004723c */ /* 0x048fe20000001804 */
[----:B------:R-:W3:Y:S07]  /*5ec0*/  LDSM.16.M88.4 R172, [R202+0x10100] ;  /* 0x01010000caac783b */ /* 0x000eee0000000200 */
[C---:B------:R-:W-:Y:S01]  /*5ed0*/  HMMA.16816.F32 R8, R144.reuse, R150, R8 ;  /* 0x000000969008723c */ /* 0x040fe20000001808 */
[----:B------:R-:W-:Y:S07]  /*5ee0*/  LDSM.16.M88.4 R148, [R189] ;  /* 0x00000000bd94783b */ /* 0x000fee0000000200 */
[C---:B----4-:R-:W-:Y:S08]  /*5ef0*/  HMMA.16816.F32 R12, R144.reuse, R152, R12 ;  /* 0x00000098900c723c */ /* 0x050ff0000000180c */
[C---:B------:R-:W-:Y:S01]  /*5f00*/  HMMA.16816.F32 R16, R144.reuse, R154, R16 ;  /* 0x0000009a9010723c */ /* 0x040fe20000001810 */
[----:B------:R-:W-:Y:S07]  /*5f10*/  LDSM.16.M88.4 R152, [R188] ;  /* 0x00000000bc98783b */ /* 0x000fee0000000200 */
[C---:B------:R-:W-:Y:S08]  /*5f20*/  HMMA.16816.F32 R20, R144.reuse, R156, R20 ;  /* 0x0000009c9014723c */ /* 0x040ff00000001814 */
[C---:B------:R-:W-:Y:S01]  /*5f30*/  HMMA.16816.F32 R24, R144.reuse, R158, R24 ;  /* 0x0000009e9018723c */ /* 0x040fe20000001818 */
[----:B------:R-:W-:Y:S07]  /*5f40*/  LDSM.16.M88.4 R156, [R201+0x10100] ;  /* 0x01010000c99c783b */ /* 0x000fee0000000200 */
[C---:B------:R-:W-:Y:S08]  /*5f50*/  HMMA.16816.F32 R28, R144.reuse, R160, R28 ;  /* 0x000000a0901c723c */ /* 0x040ff0000000181c */
[----:B------:R-:W-:Y:S01]  /*5f60*/  HMMA.16816.F32 R32, R144, R162, R32 ;  /* 0x000000a29020723c */ /* 0x000fe20000001820 */
[----:B------:R-:W4:Y:S07]  /*5f70*/  LDSM.16.M88.4 R144, [R190] ;  /* 0x00000000be90783b */ /* 0x000f2e0000000200 */
[C---:B--2---:R-:W-:Y:S01]  /*5f80*/  HMMA.16816.F32 R4, R164.reuse, R168, R4 ;  /* 0x000000a8a404723c */ /* 0x044fe20000001804 */
[----:B------:R-:W2:Y:S07]  /*5f90*/  LDSM.16.M88.4 R160, [R200+0x8100] ;  /* 0x00810000c8a0783b */ /* 0x000eae0000000200 */
[C---:B------:R-:W-:Y:S01]  /*5fa0*/  HMMA.16816.F32 R8, R164.reuse, R170, R8 ;  /* 0x000000aaa408723c */ /* 0x040fe20000001808 */
[----:B------:R-:W-:Y:S07]  /*5fb0*/  LDSM.16.M88.4 R168, [R192+0x2000] ;  /* 0x00200000c0a8783b */ /* 0x000fee0000000200 */
[C---:B-1----:R-:W-:Y:S08]  /*5fc0*/  HMMA.16816.F32 R12, R164.reuse, R132, R12 ;  /* 0x00000084a40c723c */ /* 0x042ff0000000180c */
[C---:B------:R-:W-:Y:S01]  /*5fd0*/  HMMA.16816.F32 R16, R164.reuse, R134, R16 ;  /* 0x00000086a410723c */ /* 0x040fe20000001810 */
[----:B------:R-:W1:Y:S07]  /*5fe0*/  LDSM.16.M88.4 R132, [R200+0x8900] ;  /* 0x00890000c884783b */ /* 0x000e6e0000000200 */
[C---:B-----5:R-:W-:Y:S08]  /*5ff0*/  HMMA.16816.F32 R20, R164.reuse, R136, R20 ;  /* 0x00000088a414723c */ /* 0x060ff00000001814 */
        /* <DEDUP_REMOVED lines=8> */
[----:B------:R-:W-:Y:S07]  /*6080*/  LDSM.16.M88.4 R176, [R205+0xa100] ;  /* 0x00a10000cdb0783b */ /* 0x000fee0000000200 */
[C---:B----4-:R-:W-:Y:S08]  /*6090*/  HMMA.16816.F32 R12, R172.reuse, R144, R12 ;  /* 0x00000090ac0c723c */ /* 0x050ff0000000180c */
[C---:B------:R-:W-:Y:S01]  /*60a0*/  HMMA.16816.F32 R16, R172.reuse, R146, R16 ;  /* 0x00000092ac10723c */ /* 0x040fe20000001810 */
[----:B------:R-:W4:Y:S07]  /*60b0*/  LDSM.16.M88.4 R144, [R192+0x2800] ;  /* 0x00280000c090783b */ /* 0x000f2e0000000200 */
[C---:B------:R-:W-:Y:S08]  /*60c0*/  HMMA.16816.F32 R20, R172.reuse, R148, R20 ;  /* 0x00000094ac14723c */ /* 0x040ff00000001814 */
[C---:B------:R-:W-:Y:S01]  /*60d0*/  HMMA.16816.F32 R24, R172.reuse, R150, R24 ;  /* 0x00000096ac18723c */ /* 0x040fe20000001818 */
[----:B------:R-:W3:Y:S07]  /*60e0*/  LDSM.16.M88.4 R148, [R192+0x3000] ;  /* 0x00300000c094783b */ /* 0x000eee0000000200 */
[C---:B------:R-:W-:Y:S08]  /*60f0*/  HMMA.16816.F32 R28, R172.reuse, R152, R28 ;  /* 0x00000098ac1c723c */ /* 0x040ff0000000181c */
[----:B------:R-:W-:Y:S01]  /*6100*/  HMMA.16816.F32 R32, R172, R154, R32 ;  /* 0x0000009aac20723c */ /* 0x000fe20000001820 */
[----:B------:R-:W3:Y:S07]  /*6110*/  LDSM.16.M88.4 R152, [R192+0x3800] ;  /* 0x00380000c098783b */ /* 0x000eee0000000200 */
[C---:B--2---:R-:W-:Y:S01]  /*6120*/  HMMA.16816.F32 R4, R156.reuse, R160, R4 ;  /* 0x000000a09c04723c */ /* 0x044fe20000001804 */
[----:B------:R-:W2:Y:S07]  /*6130*/  LDSM.16.M88.4 R172, [R206+0x14100] ;  /* 0x01410000ceac783b */ /* 0x000eae0000000200 */
[C---:B------:R-:W-:Y:S01]  /*6140*/  HMMA.16816.F32 R8, R156.reuse, R162, R8 ;  /* 0x000000a29c08723c */ /* 0x040fe20000001808 */
[----:B------:R-:W-:Y:S07]  /*6150*/  LDSM.16.M88.4 R160, [R187] ;  /* 0x00000000bba0783b */ /* 0x000fee0000000200 */
        /* <DEDUP_REMOVED lines=15> */
[----:B------:R-:W4:Y:S07]  /*6250*/  LDSM.16.M88.4 R144, [R186] ;  /* 0x00000000ba90783b */ /* 0x000f2e0000000200 */
[C---:B------:R-:W-:Y:S08]  /*6260*/  HMMA.16816.F32 R20, R164.reuse, R148, R20 ;  /* 0x00000094a414723c */ /* 0x040ff00000001814 */
[C---:B------:R-:W-:Y:S01]  /*6270*/  HMMA.16816.F32 R24, R164.reuse, R150, R24 ;  /* 0x00000096a418723c */ /* 0x040fe20000001818 */
[----:B------:R-:W3:Y:S07]  /*6280*/  LDSM.16.M88.4 R148, [R185] ;  /* 0x00000000b994783b */ /* 0x000eee0000000200 */
[C---:B------:R-:W-:Y:S08]  /*6290*/  HMMA.16816.F32 R28, R164.reuse, R152, R28 ;  /* 0x00000098a41c723c */ /* 0x040ff0000000181c */
[----:B------:R-:W-:Y:S01]  /*62a0*/  HMMA.16816.F32 R32, R164, R154, R32 ;  /* 0x0000009aa420723c */ /* 0x000fe20000001820 */
[----:B------:R-:W3:Y:S07]  /*62b0*/  LDSM.16.M88.4 R152, [R184] ;  /* 0x00000000b898783b */ /* 0x000eee0000000200 */
        /* <DEDUP_REMOVED lines=15> */
[C---:B------:R-:W-:Y:S08]  /*63b0*/  HMMA.16816.F32 R8, R156.reuse, R162, R8 ;  /* 0x000000a29c08723c */ /* 0x040ff00000001808 */
[C---:B----4-:R-:W-:Y:S08]  /*63c0*/  HMMA.16816.F32 R12, R156.reuse, R144, R12 ;  /* 0x000000909c0c723c */ /* 0x050ff0000000180c */
[C---:B------:R-:W-:Y:S08]  /*63d0*/  HMMA.16816.F32 R16, R156.reuse, R146, R16 ;  /* 0x000000929c10723c */ /* 0x040ff00000001810 */
[C---:B------:R-:W-:Y:S08]  /*63e0*/  HMMA.16816.F32 R20, R156.reuse, R148, R20 ;  /* 0x000000949c14723c */ /* 0x040ff00000001814 */
[C---:B------:R-:W-:Y:S08]  /*63f0*/  HMMA.16816.F32 R24, R156.reuse, R150, R24 ;  /* 0x000000969c18723c */ /* 0x040ff00000001818 */
[C---:B------:R-:W-:Y:S08]  /*6400*/  HMMA.16816.F32 R28, R156.reuse, R152, R28 ;  /* 0x000000989c1c723c */ /* 0x040ff0000000181c */
[----:B------:R-:W-:Y:S08]  /*6410*/  HMMA.16816.F32 R32, R156, R154, R32 ;  /* 0x0000009a9c20723c */ /* 0x000ff00000001820 */
[C---:B--2---:R-:W-:Y:S08]  /*6420*/  HMMA.16816.F32 R4, R164.reuse, R168, R4 ;  /* 0x000000a8a404723c */ /* 0x044ff00000001804 */
[C---:B------:R-:W-:Y:S08]  /*6430*/  HMMA.16816.F32 R8, R164.reuse, R170, R8 ;  /* 0x000000aaa408723c */ /* 0x040ff00000001808 */
[C---:B-1----:R-:W-:Y:S08]  /*6440*/  HMMA.16816.F32 R12, R164.reuse, R132, R12 ;  /* 0x00000084a40c723c */ /* 0x042ff0000000180c */
[C---:B------:R-:W-:Y:S01]  /*6450*/  HMMA.16816.F32 R16, R164.reuse, R134, R16 ;  /* 0x00000086a410723c */ /* 0x040fe20000001810 */
[----:B------:R-:W1:Y:S07]  /*6460*/  LDSM.16.M88.4 R132, [R192+0x4800] ;  /* 0x00480000c084783b */ /* 0x000e6e0000000200 */
[C---:B-----5:R-:W-:Y:S08]  /*6470*/  HMMA.16816.F32 R20, R164.reuse, R136, R20 ;  /* 0x00000088a414723c */ /* 0x060ff00000001814 */
[C---:B------:R-:W-:Y:S01]  /*6480*/  HMMA.16816.F32 R24, R164.reuse, R138, R24 ;  /* 0x0000008aa418723c */ /* 0x040fe20000001818 */
[----:B------:R-:W2:Y:S07]  /*6490*/  LDSM.16.M88.4 R136, [R192+0x5000] ;  /* 0x00500000c088783b */ /* 0x000eae0000000200 */
[C---:B------:R-:W-:Y:S08]  /*64a0*/  HMMA.16816.F32 R28, R164.reuse, R140, R28 ;  /* 0x0000008ca41c723c */ /* 0x040ff0000000181c */
[----:B------:R-:W-:Y:S08]  /*64b0*/  HMMA.16816.F32 R32, R164, R142, R32 ;  /* 0x0000008ea420723c */ /* 0x000ff00000001820 */
[C---:B---3--:R-:W-:Y:S08]  /*64c0*/  HMMA.16816.F32 R4, R172.reuse, R176, R4 ;  /* 0x000000b0ac04723c */ /* 0x048ff00000001804 */
[C---:B------:R-:W-:Y:S08]  /*64d0*/  HMMA.16816.F32 R8, R172.reuse, R178, R8 ;  /* 0x000000b2ac08723c */ /* 0x040ff00000001808 */
[C---:B-1----:R-:W-:Y:S08]  /*64e0*/  HMMA.16816.F32 R12, R172.reuse, R132, R12 ;  /* 0x00000084ac0c723c */ /* 0x042ff0000000180c */
[C---:B------:R-:W-:Y:S01]  /*64f0*/  HMMA.16816.F32 R16, R172.reuse, R134, R16 ;  /* 0x00000086ac10723c */ /* 0x040fe20000001810 */
[----:B------:R-:W1:Y:S01]  /*6500*/  LDSM.16.M88.4 R132, [R192+0x5800] ;  /* 0x00580000c084783b */ /* 0x000e620000000200 */
[----:B------:R-:W-:Y:S04]  /*6510*/  DEPBAR.LE SB0, 0x0 ;  /* 0x000080000000791a */ /* 0x000fe80000000000 */
[----:B------:R-:W-:Y:S02]  /*6520*/  FMUL.FTZ R225, R4, c[0x0][0x320] ;  /* 0x0000c80004e17a20 */ /* 0x000fe40000410000 */
[C---:B--2---:R-:W-:Y:S04]  /*6530*/  HMMA.16816.F32 R20, R172.reuse, R136, R20 ;  /* 0x00000088ac14723c */ /* 0x044fe80000001814 */
        /* <DEDUP_REMOVED lines=10> */
[----:B------:R-:W4:Y:S01]  /*65e0*/  MUFU.TANH R0, R0 ;  /* 0x0000000000007308 */ /* 0x000f220000002400 */
        /* <DEDUP_REMOVED lines=18> */
[----:B------:R-:W-:Y:S02]  /*6710*/  FMUL.FTZ R249, R24, c[0x0][0x320] ;  /* 0x0000c80018f97a20 */ /* 0x000fe40000410000 */
[----:B------:R-:W-:Y:S02]  /*6720*/  FMUL.FTZ R248, R25, c[0x0][0x320] ;  /* 0x0000c80019f87a20 */ /* 0x000fe40000410000 */
[----:B------:R-:W-:Y:S01]  /*6730*/  FMUL.FTZ R242, R26, c[0x0][0x320] ;  /* 0x0000c8001af27a20 */ /* 0x000fe20000410000 */
        /* <DEDUP_REMOVED lines=34> */
[----:B------:R-:W1:Y:S01]  /*6960*/  MUFU.TANH R246, R246 ;  /* 0x000000f600f67308 */ /* 0x000e620000002400 */
[----:B------:R-:W-:-:S05]  /*6970*/  @P0 BRA `(.L_x_409) ;  /* 0x0000039000000947 */ /* 0x000fca0003800000 */
[----:B--234-:R-:W-:Y:S01]  /*6980*/  IADD3 R12, -R180, 0x10, RZ ;  /* 0x00000010b40c7810 */ /* 0x01cfe20007ffe1ff */
[----:B------:R-:W-:Y:S01]  /*6990*/  ULEA UR5, UR20, UR12, 0x6 ;  /* 0x0000000c14057291 */ /* 0x000fe2000f8e303f */
[----:B------:R-:W-:Y:S01]  /*69a0*/  IADD3 R11, -R221, 0x10, RZ ;  /* 0x00000010dd0b7810 */ /* 0x000fe20007ffe1ff */
[----:B------:R-:W-:Y:S01]  /*69b0*/  IMAD.MOV.U32 R208, RZ, RZ, RZ ;  /* 0x000000ffffd07224 */ /* 0x000fe200078e00ff */
[----:B------:R-:W-:Y:S02]  /*69c0*/  LOP3.LUT R12, R12, 0xf, RZ, 0xc0, !PT ;  /* 0x0000000f0c0c7812 */ /* 0x000fe400078ec0ff */
[----:B------:R-:W-:Y:S01]  /*69d0*/  LOP3.LUT R11, R11, 0xf, RZ, 0xc0, !PT ;  /* 0x0000000f0b0b7812 */ /* 0x000fe200078ec0ff */
        /* <DEDUP_REMOVED lines=12> */
[----:B------:R2:W3:Y:S04]  /*6aa0*/  @!P1 LDG.E R208, [R6.64] ;  /* 0x0000001206d09981 */ /* 0x0004e8000c1e1900 */
[----:B------:R-:W-:Y:S04]  /*6ab0*/  IMAD R5, R5, c[0x0][0x1e0], RZ ;  /* 0x0000780005057a24 */ /* 0x000fe800078e02ff */
[C---:B------:R-:W-:Y:S02]  /*6ac0*/  IMAD R5, R209.reuse, c[0x0][0x1e4], R5 ;  /* 0x00007900d1057a24 */ /* 0x040fe400078e0205 */
[----:B--2---:R-:W-:Y:S04]  /*6ad0*/  IMAD.WIDE.U32 R6, R209, c[0x0][0x1e0], RZ ;  /* 0x00007800d1067a25 */ /* 0x004fe800078e00ff */
[----:B------:R-:W-:Y:S01]  /*6ae0*/  IMAD.IADD R7, R7, 0x1, R5 ;  /* 0x0000000107077824 */ /* 0x000fe200078e0205 */
[----:B---3--:R-:W-:Y:S03]  /*6af0*/  SHF.R.S32.HI R4, RZ, 0x1f, R208 ;  /* 0x0000001fff047819 */ /* 0x008fe600000114d0 */
[----:B------:R-:W-:Y:S04]  /*6b00*/  IMAD.WIDE.U32 R6, R208, c[0x0][0x1f0], R6 ;  /* 0x00007c00d0067a25 */ /* 0x000fe800078e0006 */
[----:B------:R-:W-:Y:S01]  /*6b10*/  IMAD R4, R4, c[0x0][0x1f0], RZ ;  /* 0x00007c0004047a24 */ /* 0x000fe200078e02ff */
[----:B------:R-:W-:Y:S03]  /*6b20*/  IADD3 R5, P0, R6, UR14, RZ ;  /* 0x0000000e06057c10 */ /* 0x000fe6000ff1e0ff */
[----:B------:R-:W-:Y:S05]  /*6b30*/  IMAD R4, R208, c[0x0][0x1f4], R4 ;  /* 0x00007d00d0047a24 */ /* 0x000fea00078e0204 */
[----:B------:R-:W-:Y:S02]  /*6b40*/  IADD3.X R4, R7, UR7, R4, P0, !PT ;  /* 0x0000000707047c10 */ /* 0x000fe400087fe404 */
[C---:B------:R-:W-:Y:S04]  /*6b50*/  LEA R15, P0, R5.reuse, c[0x0][0x1c8], 0x1 ;  /* 0x00007200050f7a11 */ /* 0x040fe800078008ff */
[----:B------:R-:W-:Y:S01]  /*6b60*/  LEA.HI.X R14, R5, c[0x0][0x1cc], R4, 0x1, P0 ;  /* 0x00007300050e7a11 */ /* 0x000fe200000f0c04 */
[----:B------:R-:W2:Y:S01]  /*6b70*/  SHFL.IDX PT, R6, R15, 0x1, 0x181f ;  /* 0x00381f000f067f89 */ /* 0x000ea200000e0000 */
[C---:B------:R-:W-:Y:S01]  /*6b80*/  IMAD.SHL.U32 R4, R216.reuse, 0x2, RZ ;  /* 0x00000002d8047824 */ /* 0x040fe200078e00ff */
[----:B------:R-:W-:Y:S02]  /*6b90*/  SHF.L.U64.HI R5, R216, 0x1, R219 ;  /* 0x00000001d8057819 */ /* 0x000fe400000102db */
[----:B------:R-:W3:Y:S04]  /*6ba0*/  SHFL.IDX PT, R7, R14, 0x1, 0x181f ;  /* 0x00381f000e077f89 */ /* 0x000ee800000e0000 */
[----:B------:R-:W4:Y:S04]  /*6bb0*/  SHFL.IDX PT, R8, R15, RZ, 0x181f ;  /* 0x00181fff0f087589 */ /* 0x000f2800000e0000 */
[----:B------:R5:W1:Y:S01]  /*6bc0*/  SHFL.IDX PT, R9, R14, RZ, 0x181f ;  /* 0x00181fff0e097589 */ /* 0x000a6200000e0000 */
[-C--:B--2---:R-:W-:Y:S04]  /*6bd0*/  IADD3 R12, P6, P0, R12, R6.reuse, R181 ;  /* 0x000000060c0c7210 */ /* 0x084fe800078de0b5 */
[-C--:B---3--:R-:W-:Y:S02]  /*6be0*/  IADD3.X R13, RZ, R7.reuse, R182, P6, P0 ;  /* 0x00000007ff0d7210 */ /* 0x088fe400037e04b6 */
[----:B------:R-:W-:Y:S04]  /*6bf0*/  IADD3 R10, P6, P0, R11, R6, R4 ;  /* 0x000000060b0a7210 */ /* 0x000fe800078de004 */
[--C-:B------:R-:W-:Y:S02]  /*6c00*/  IADD3.X R11, RZ, R7, R5.reuse, P6, P0 ;  /* 0x00000007ff0b7210 */ /* 0x100fe400037e0405 */
[C---:B----4-:R-:W-:Y:S02]  /*6c10*/  IADD3 R4, P6, R8.reuse, R4, RZ ;  /* 0x0000000408047210 */ /* 0x050fe40007fde0ff */
[C---:B-----5:R-:W-:Y:S03]  /*6c20*/  IADD3 R14, P0, R8.reuse, R183, RZ ;  /* 0x000000b7080e7210 */ /* 0x060fe60007f1e0ff */
[C---:B-1----:R-:W-:Y:S01]  /*6c30*/  IMAD.X R5, R9.reuse, 0x1, R5, P6 ;  /* 0x0000000109057824 */ /* 0x042fe200030e0605 */
[----:B------:R-:W-:Y:S01]  /*6c40*/  IADD3 R8, P6, R8, R181, RZ ;  /* 0x000000b508087210 */ /* 0x000fe20007fde0ff */
[C---:B------:R-:W-:Y:S01]  /*6c50*/  IMAD.X R15, R9.reuse, 0x1, R222, P0 ;  /* 0x00000001090f7824 */ /* 0x040fe200000e06de */
[----:B------:R-:W-:Y:S03]  /*6c60*/  IADD3 R6, P0, R6, R183, RZ ;  /* 0x000000b706067210 */ /* 0x000fe60007f1e0ff */
[----:B------:R-:W-:Y:S01]  /*6c70*/  IMAD.X R9, R9, 0x1, R182, P6 ;  /* 0x0000000109097824 */ /* 0x000fe200030e06b6 */
[----:B------:R1:W-:Y:S01]  /*6c80*/  LDGSTS.E.BYPASS.LTC128B.128 [R207+0x6100], [R14.64], !P5 ;  /* 0x061000000ecf7fae */ /* 0x0003e2000e901d52 */
        /* <DEDUP_REMOVED lines=8> */
.L_x_409:
[----:B-1234-:R-:W-:Y:S01]  /*6d10*/  IMAD.MOV.U32 R11, RZ, RZ, R211 ;  /* 0x000000ffff0b7224 */ /* 0x01efe200078e00d3 */
[----:B------:R-:W-:Y:S01]  /*6d20*/  PLOP3.LUT P6, PT, PT, PT, UP1, 0x80, 0x0 ;  /* 0x000000000000781c */ /* 0x000fe20003fcf018 */
[----:B------:R-:W0:Y:S01]  /*6d30*/  LDGDEPBAR ;  /* 0x00000000000079af */ /* 0x000e220000000000 */
[----:B------:R-:W-:Y:S01]  /*6d40*/  PLOP3.LUT P0, PT, PT, PT, UP1, 0x80, 0x0 ;  /* 0x000000000000781c */ /* 0x000fe20003f0f018 */
[----:B------:R-:W-:Y:S06]  /*6d50*/  USHF.L.U32 UR5, UR20, 0x6, URZ ;  /* 0x0000000614057899 */ /* 0x000fec000800063f */
[----:B------:R-:W-:Y:S04]  /*6d60*/  IMAD.U32 R5, RZ, RZ, UR5 ;  /* 0x00000005ff057e24 */ /* 0x000fe8000f8e00ff */
[----:B------:R-:W-:Y:S01]  /*6d70*/  @P6 IMAD.HI.U32 R4, R211, c[0x0][0x2c8], RZ ;  /* 0x0000b200d3046a27 */ /* 0x000fe200078e00ff */
[----:B------:R-:W-:Y:S04]  /*6d80*/  IADD3 R5, -R212, 0x1, -R5 ;  /* 0x00000001d4057810 */ /* 0x000fe80007ffe905 */
[----:B------:R-:W-:Y:S01]  /*6d90*/  @P0 SHF.R.U32.HI R11, RZ, c[0x0][0x2cc], R4 ;  /* 0x0000b300ff0b0a19 */ /* 0x000fe20000011604 */
[----:B------:R-:W-:Y:S01]  /*6da0*/  IMAD.MOV.U32 R4, RZ, RZ, c[0x0][0x2ac] ;  /* 0x0000ab00ff047624 */ /* 0x000fe200078e00ff */
[----:B------:R-:W-:Y:S03]  /*6db0*/  PLOP3.LUT P0, PT, PT, PT, UP0, 0x40, 0x0 ;  /* 0x000000000000781c */ /* 0x000fe60003f0e808 */
[----:B------:R-:W1:Y:S01]  /*6dc0*/  SHFL.IDX PT, R13, R11, RZ, 0x1c1f ;  /* 0x001c1fff0b0d7589 */ /* 0x000e6200000e0000 */
[----:B------:R-:W-:Y:S05]  /*6dd0*/  IMAD R5, R4, c[0x0][0x1d0], R5 ;  /* 0x0000740004057a24 */ /* 0x000fea00078e0205 */
[----:B------:R-:W-:Y:S04]  /*6de0*/  IADD3 R4, R5, -c[0x0][0x168], RZ ;  /* 0x80005a0005047a10 */ /* 0x000fe80007ffe0ff */
[C---:B------:R-:W-:Y:S02]  /*6df0*/  IADD3 R5, R4.reuse, c[0x0][0x328], RZ ;  /* 0x0000ca0004057a10 */ /* 0x040fe40007ffe0ff */
[----:B------:R-:W-:Y:S03]  /*6e00*/  IADD3 R4, R4, UR11, RZ ;  /* 0x0000000b04047c10 */ /* 0x000fe6000fffe0ff */
[--C-:B-1----:R-:W-:Y:S02]  /*6e10*/  IMAD.IADD R9, R5, 0x1, R13.reuse ;  /* 0x0000000105097824 */ /* 0x102fe400078e020d */
[----:B------:R-:W-:Y:S01]  /*6e20*/  IMAD.IADD R7, R4, 0x1, R13 ;  /* 0x0000000104077824 */ /* 0x000fe200078e020d */
[----:B------:R-:W-:-:S05]  /*6e30*/  @P0 BRA `(.L_x_410) ;  /* 0x000001b000000947 */ /* 0x000fca0003800000 */
[----:B------:R-:W-:Y:S01]  /*6e40*/  MOV R6, c[0x0][0x2ac] ;  /* 0x0000ab0000067a02 */ /* 0x000fe20000000f00 */
[----:B------:R-:W-:Y:S04]  /*6e50*/  BSSY B0, `(.L_x_411) ;  /* 0x0000013000007945 */ /* 0x000fe80003800000 */
[----:B------:R-:W-:Y:S05]  /*6e60*/  IMAD R13, R6, c[0x0][0x1d0], R13 ;  /* 0x00007400060d7a24 */ /* 0x000fea00078e020d */
[----:B------:R-:W-:Y:S04]  /*6e70*/  IADD3 R13, R13, -c[0x0][0x168], RZ ;  /* 0x80005a000d0d7a10 */ /* 0x000fe80007ffe0ff */
[----:B------:R-:W-:Y:S11]  /*6e80*/  ISETP.GT.AND P0, PT, R13, -0x1, PT ;  /* 0xffffffff0d00780c */ /* 0x000ff60003f04270 */
[----:B------:R-:W-:Y:S02]  /*6e90*/  @!UPT UIADD3 URZ, URZ, URZ, URZ ;  /* 0x0000003f3f3ff290 */ /* 0x000fe4000fffe03f */
[----:B------:R-:W-:-:S05]  /*6ea0*/  @P0 BRA `(.L_x_412) ;  /* 0x0000008000000947 */ /* 0x000fca0003800000 */
[----:B------:R-:W-:Y:S01]  /*6eb0*/  LOP3.LUT R13, RZ, R13, RZ, 0x33, !PT ;  /* 0x0000000dff0d7212 */ /* 0x000fe200078e33ff */
[----:B------:R-:W-:Y:S05]  /*6ec0*/  IMAD.MOV.U32 R6, RZ, RZ, c[0x0][0x32c] ;  /* 0x0000cb00ff067624 */ /* 0x000fea00078e00ff */
[----:B------:R-:W-:Y:S11]  /*6ed0*/  ISETP.NE.AND P0, PT, R6, 0x1, PT ;  /* 0x000000010600780c */ /* 0x000ff60003f05270 */
[----:B------:R-:W-:Y:S02]  /*6ee0*/  @!UPT UIADD3 URZ, URZ, URZ, URZ ;  /* 0x0000003f3f3ff290 */ /* 0x000fe4000fffe03f */
[----:B------:R-:W-:Y:S05]  /*6ef0*/  @P0 IMAD.HI.U32 R6, R13, c[0x0][0x330], RZ ;  /* 0x0000cc000d060a27 */ /* 0x000fea00078e00ff */
[----:B------:R-:W-:Y:S04]  /*6f00*/  @P0 SHF.R.U32.HI R13, RZ, c[0x0][0x334], R6 ;  /* 0x0000cd00ff0d0a19 */ /* 0x000fe80000011606 */
[----:B------:R-:W-:Y:S01]  /*6f10*/  LOP3.LUT R13, RZ, R13, RZ, 0x33, !PT ;  /* 0x0000000dff0d7212 */ /* 0x000fe200078e33ff */
[----:B------:R-:W-:-:S05]  /*6f20*/  BRA `(.L_x_413) ;  /* 0x0000005000007947 */ /* 0x000fca0003800000 */
.L_x_412:
[----:B------:R-:W-:Y:S04]  /*6f30*/  MOV R6, c[0x0][0x32c] ;  /* 0x0000cb0000067a02 */ /* 0x000fe80000000f00 */
[----:B------:R-:W-:Y:S11]  /*6f40*/  ISETP.NE.AND P0, PT, R6, 0x1, PT ;  /* 0x000000010600780c */ /* 0x000ff60003f05270 */
[----:B------:R-:W-:Y:S02]  /*6f50*/  @!UPT UIADD3 URZ, URZ, URZ, URZ ;  /* 0x0000003f3f3ff290 */ /* 0x000fe4000fffe03f */
[----:B------:R-:W-:Y:S05]  /*6f60*/  @P0 IMAD.HI.U32 R6, R13, c[0x0][0x330], RZ ;  /* 0x0000cc000d060a27 */ /* 0x000fea00078e00ff */
[----:B------:R-:W-:Y:S02]  /*6f70*/  @P0 SHF.R.U32.HI R13, RZ, c[0x0][0x334], R6 ;  /* 0x0000cd00ff0d0a19 */ /* 0x000fe40000011606 */
.L_x_413:
[----:B------:R-:W-:Y:S05]  /*6f80*/  BSYNC B0 ;  /* 0x0000000000007941 */ /* 0x000fea0003800000 */
.L_x_411:
[----:B------:R-:W-:Y:S04]  /*6f90*/  IMAD.MOV.U32 R6, RZ, RZ, c[0x0][0x32c] ;  /* 0x0000cb00ff067624 */ /* 0x000fe800078e00ff */
[----:B------:R-:W-:Y:S04]  /*6fa0*/  IMAD R13, R13, R6, -UR5 ;  /* 0x800000050d0d7e24 */ /* 0x000fe8000f8e0206 */
[----:B------:R-:W-:Y:S05]  /*6fb0*/  IMAD.IADD R8, R13, 0x1, -R212 ;  /* 0x000000010d087824 */ /* 0x000fea00078e0ad4 */
[----:B------:R-:W-:Y:S02]  /*6fc0*/  IADD3 R6, R8, c[0x0][0x32c], RZ ;  /* 0x0000cb0008067a10 */ /* 0x000fe40007ffe0ff */
[----:B------:R-:W-:Y:S02]  /*6fd0*/  IMNMX R7, R7, R8, !PT ;  /* 0x0000000807077217 */ /* 0x000fe40007800200 */
[----:B------:R-:W-:Y:S02]  /*6fe0*/  IMNMX R9, R9, R6, PT ;  /* 0x0000000609097217 */ /* 0x000fe40003800200 */
.L_x_410:
[----:B------:R-:W-:Y:S01]  /*6ff0*/  UISETP.GT.AND UP2, UPT, UR20, -0x1, UPT ;  /* 0xffffffff1400788c */ /* 0x000fe2000bf44270 */
[----:B------:R-:W1:Y:S05]  /*7000*/  SHFL.IDX PT, R11, R11, 0x1, 0x1c1f ;  /* 0x003c1f000b0b7f89 */ /* 0x000e6a00000e0000 */
[----:B------:R-:W-:Y:S02]  /*7010*/  PLOP3.LUT P0, PT, PT, PT, UP2, 0x80, 0x0 ;  /* 0x000000000000781c */ /* 0x000fe40003f0f028 */
[----:B------:R-:W-:Y:S02]  /*7020*/  PLOP3.LUT P6, PT, PT, PT, UP2, 0x80, 0x0 ;  /* 0x000000000000781c */ /* 0x000fe40003fcf028 */
[C---:B------:R-:W-:Y:S02]  /*7030*/  ISETP.GT.AND P0, PT, R7.reuse, RZ, P0 ;  /* 0x000000ff0700720c */ /* 0x040fe40000704270 */
[----:B------:R-:W-:Y:S02]  /*7040*/  ISETP.GT.AND P6, PT, R7, 0x1, P6 ;  /* 0x000000010700780c */ /* 0x000fe400037c4270 */
[C---:B------:R-:W-:Y:S02]  /*7050*/  ISETP.LT.OR P0, PT, R9.reuse, 0x1, P0 ;  /* 0x000000010900780c */ /* 0x040fe40000701670 */
[----:B------:R-:W-:Y:S02]  /*7060*/  ISETP.LT.OR P6, PT, R9, 0x2, P6 ;  /* 0x000000020900780c */ /* 0x000fe400037c1670 */
[----:B------:R-:W-:Y:S02]  /*7070*/  FSEL R10, R225, -INF , !P0 ;  /* 0xff800000e10a7808 */ /* 0x000fe40004000000 */
[----:B------:R-:W-:Y:S02]  /*7080*/  PLOP3.LUT P0, PT, PT, PT, UP2, 0x80, 0x0 ;  /* 0x000000000000781c */ /* 0x000fe40003f0f028 */
[----:B------:R-:W-:Y:S02]  /*7090*/  FSEL R8, R227, -INF , !P6 ;  /* 0xff800000e3087808 */ /* 0x000fe40007000000 */
[----:B------:R-:W-:Y:S01]  /*70a0*/  ISETP.GT.AND P0, PT, R7, 0x8, P0 ;  /* 0x000000080700780c */ /* 0x000fe20000704270 */
[--C-:B-1----:R-:W-:Y:S01]  /*70b0*/  IMAD.IADD R5, R5, 0x1, R11.reuse ;  /* 0x0000000105057824 */ /* 0x102fe200078e020b */
[----:B------:R-:W-:Y:S01]  /*70c0*/  PLOP3.LUT P6, PT, PT, PT, UP2, 0x80, 0x0 ;  /* 0x000000000000781c */ /* 0x000fe20003fcf028 */
[----:B------:R-:W-:Y:S01]  /*70d0*/  IMAD.IADD R4, R4, 0x1, R11 ;  /* 0x0000000104047824 */ /* 0x000fe200078e020b */
[----:B------:R-:W-:Y:S02]  /*70e0*/  ISETP.LT.OR P0, PT, R9, 0x9, P0 ;  /* 0x000000090900780c */ /* 0x000fe40000701670 */
[----:B------:R-:W-:Y:S02]  /*70f0*/  ISETP.GT.AND P6, PT, R7, 0x9, P6 ;  /* 0x000000090700780c */ /* 0x000fe400037c4270 */
[----:B------:R-:W-:Y:S02]  /*7100*/  FSEL R228, R228, -INF , !P0 ;  /* 0xff800000e4e47808 */ /* 0x000fe40004000000 */
[----:B------:R-:W-:Y:S02]  /*7110*/  PLOP3.LUT P0, PT, PT, PT, UP2, 0x80, 0x0 ;  /* 0x000000000000781c */ /* 0x000fe40003f0f028 */
[----:B------:R-:W-:Y:S02]  /*7120*/  ISETP.LT.OR P6, PT, R9, 0xa, P6 ;  /* 0x0000000a0900780c */ /* 0x000fe400037c1670 */
[----:B------:R-:W-:Y:S02]  /*7130*/  ISETP.GT.AND P0, PT, R7, 0x10, P0 ;  /* 0x000000100700780c */ /* 0x000fe40000704270 */
[----:B------:R-:W-:Y:S02]  /*7140*/  FSEL R6, R231, -INF , !P6 ;  /* 0xff800000e7067808 */ /* 0x000fe40007000000 */
[----:B------:R-:W-:Y:S02]  /*7150*/  ISETP.LT.OR P0, PT, R9, 0x11, P0 ;  /* 0x000000110900780c */ /* 0x000fe40000701670 */
[----:B------:R-:W-:Y:S02]  /*7160*/  PLOP3.LUT P6, PT, PT, PT, UP2, 0x80, 0x0 ;  /* 0x000000000000781c */ /* 0x000fe40003fcf028 */
[----:B------:R-:W-:Y:S02]  /*7170*/  FSEL R164, R235, -INF , !P0 ;  /* 0xff800000eba47808 */ /* 0x000fe40004000000 */
[----:B------:R-:W-:Y:S02]  /*7180*/  PLOP3.LUT P0, PT, PT, PT, UP2, 0x80, 0x0 ;  /* 0x000000000000781c */ /* 0x000fe40003f0f028 */
[C---:B------:R-:W-:Y:S02]  /*7190*/  ISETP.GT.AND P6, PT, R7.reuse, 0x11, P6 ;  /* 0x000000110700780c */ /* 0x040fe400037c4270 */
[----:B------:R-:W-:Y:S02]  /*71a0*/  ISETP.GT.AND P0, PT, R7, 0x18, P0 ;  /* 0x000000180700780c */ /* 0x000fe40000704270 */
[C---:B------:R-:W-:Y:S02]  /*71b0*/  ISETP.LT.OR P6, PT, R9.reuse, 0x12, P6 ;  /* 0x000000120900780c */ /* 0x040fe400037c1670 */
[----:B------:R-:W-:Y:S02]  /*71c0*/  ISETP.LT.OR P0, PT, R9, 0x19, P0 ;  /* 0x000000190900780c */ /* 0x000fe40000701670 */
[----:B------:R-:W-:Y:S02]  /*71d0*/  FSEL R162, R234, -INF , !P6 ;  /* 0xff800000eaa27808 */ /* 0x000fe40007000000 */
[----:B------:R-:W-:Y:S02]  /*71e0*/  FSEL R142, R236, -INF , !P0 ;  /* 0xff800000ec8e7808 */ /* 0x000fe40004000000 */
[----:B------:R-:W-:Y:S02]  /*71f0*/  PLOP3.LUT P0, PT, PT, PT, UP2, 0x80, 0x0 ;  /* 0x000000000000781c */ /* 0x000fe40003f0f028 */
[----:B------:R-:W-:Y:S02]  /*7200*/  PLOP3.LUT P6, PT, PT, PT, UP2, 0x80, 0x0 ;  /* 0x000000000000781c */ /* 0x000fe40003fcf028 */
[C---:B------:R-:W-:Y:S02]  /*7210*/  ISETP.GT.AND P0, PT, R7.reuse, 0x20, P0 ;  /* 0x000000200700780c */ /* 0x040fe40000704270 */
[----:B------:R-:W-:Y:S02]  /*7220*/  ISETP.GT.AND P6, PT, R7, 0x19, P6 ;  /* 0x000000190700780c */ /* 0x000fe400037c4270 */
[C---:B------:R-:W-:Y:S02]  /*7230*/  ISETP.LT.OR P0, PT, R9.reuse, 0x21, P0 ;  /* 0x000000210900780c */ /* 0x040fe40000701670 */
[----:B------:R-:W-:Y:S02]  /*7240*/  ISETP.LT.OR P6, PT, R9, 0x1a, P6 ;  /* 0x0000001a0900780c */ /* 0x000fe400037c1670 */
[----:B------:R-:W-:Y:S02]  /*7250*/  FSEL R160, R240, -INF , !P0 ;  /* 0xff800000f0a07808 */ /* 0x000fe40004000000 */
        /* <DEDUP_REMOVED lines=26> */
[----:B------:R-:W-:Y:S04]  /*7400*/  PLOP3.LUT P6, PT, PT, PT, UP2, 0x80, 0x0 ;  /* 0x000000000000781c */ /* 0x000fe80003fcf028 */
[----:B------:R-:W-:Y:S04]  /*7410*/  ISETP.GT.AND P6, PT, R7, 0x39, P6 ;  /* 0x000000390700780c */ /* 0x000fe800037c4270 */
[----:B------:R-:W-:Y:S04]  /*7420*/  ISETP.LT.OR P6, PT, R9, 0x3a, P6 ;  /* 0x0000003a0900780c */ /* 0x000fe800037c1670 */
[----:B------:R-:W-:Y:S01]  /*7430*/  FSEL R146, R252, -INF , !P6 ;  /* 0xff800000fc927808 */ /* 0x000fe20007000000 */
        /* <DEDUP_REMOVED lines=9> */
[----:B------:R-:W-:Y:S05]  /*74d0*/  IMAD.MOV.U32 R7, RZ, RZ, 0x1 ;  /* 0x00000001ff077424 */ /* 0x000fea00078e00ff */
[----:B------:R-:W-:Y:S11]  /*74e0*/  ISETP.NE.AND P0, PT, R7, c[0x0][0x32c], PT ;  /* 0x0000cb0007007a0c */ /* 0x000ff60003f05270 */
[----:B------:R-:W-:Y:S02]  /*74f0*/  @!UPT UIADD3 URZ, URZ, URZ, URZ ;  /* 0x0000003f3f3ff290 */ /* 0x000fe4000fffe03f */
[----:B------:R-:W-:Y:S05]  /*7500*/  @P0 IMAD.HI.U32 R7, R12, c[0x0][0x330], RZ ;  /* 0x0000cc000c070a27 */ /* 0x000fea00078e00ff */
[----:B------:R-:W-:Y:S04]  /*7510*/  @P0 SHF.R.U32.HI R12, RZ, c[0x0][0x334], R7 ;  /* 0x0000cd00ff0c0a19 */ /* 0x000fe80000011607 */
[----:B------:R-:W-:Y:S01]  /*7520*/  LOP3.LUT R12, RZ, R12, RZ, 0x33, !PT ;  /* 0x0000000cff0c7212 */ /* 0x000fe200078e33ff */
[----:B------:R-:W-:-:S05]  /*7530*/  BRA `(.L_x_417) ;  /* 0x0000005000007947 */ /* 0x000fca0003800000 */
.L_x_416:
[----:B------:R-:W-:Y:S04]  /*7540*/  MOV R7, 0x1 ;  /* 0x0000000100077802 */ /* 0x000fe80000000f00 */
[----:B------:R-:W-:Y:S11]  /*7550*/  ISETP.NE.AND P0, PT, R7, c[0x0][0x32c], PT ;  /* 0x0000cb0007007a0c */ /* 0x000ff60003f05270 */
[----:B------:R-:W-:Y:S02]  /*7560*/  @!UPT UIADD3 URZ, URZ, URZ, URZ ;  /* 0x0000003f3f3ff290 */ /* 0x000fe4000fffe03f */
[----:B------:R-:W-:Y:S05]  /*7570*/  @P0 IMAD.HI.U32 R7, R12, c[0x0][0x330], RZ ;  /* 0x0000cc000c070a27 */ /* 0x000fea00078e00ff */
[----:B------:R-:W-:Y:S02]  /*7580*/  @P0 SHF.R.U32.HI R12, RZ, c[0x0][0x334], R7 ;  /* 0x0000cd00ff0c0a19 */ /* 0x000fe40000011607 */
.L_x_417:
[----:B------:R-:W-:Y:S05]  /*7590*/  BSYNC B0 ;  /* 0x0000000000007941 */ /* 0x000fea0003800000 */
.L_x_415:
[----:B------:R-:W-:Y:S04]  /*75a0*/  IMAD.MOV.U32 R7, RZ, RZ, c[0x0][0x32c] ;  /* 0x0000cb00ff077624 */ /* 0x000fe800078e00ff */
[----:B------:R-:W-:Y:S04]  /*75b0*/  IMAD R7, R12, R7, -UR5 ;  /* 0x800000050c077e24 */ /* 0x000fe8000f8e0207 */
[----:B------:R-:W-:Y:S05]  /*75c0*/  IMAD.IADD R7, R7, 0x1, -R212 ;  /* 0x0000000107077824 */ /* 0x000fea00078e0ad4 */
[----:B------:R-:W-:Y:S02]  /*75d0*/  IADD3 R12, R7, c[0x0][0x32c], RZ ;  /* 0x0000cb00070c7a10 */ /* 0x000fe40007ffe0ff */
[----:B------:R-:W-:Y:S02]  /*75e0*/  IMNMX R4, R4, R7, !PT ;  /* 0x0000000704047217 */ /* 0x000fe40007800200 */
[----:B------:R-:W-:Y:S02]  /*75f0*/  IMNMX R5, R5, R12, PT ;  /* 0x0000000c05057217 */ /* 0x000fe40003800200 */
.L_x_414:
[----:B------:R-:W-:Y:S01]  /*7600*/  PLOP3.LUT P6, PT, PT, PT, UP2, 0x80, 0x0 ;  /* 0x000000000000781c */ /* 0x000fe20003fcf028 */
[----:B------:R-:W-:Y:S01]  /*7610*/  LDSM.16.MT88.4 R20, [R198+0x100] ;  /* 0x00010000c614783b */ /* 0x000fe20000004200 */
[----:B------:R-:W-:Y:S02]  /*7620*/  PLOP3.LUT P0, PT, PT, PT, UP2, 0x80, 0x0 ;  /* 0x000000000000781c */ /* 0x000fe40003f0f028 */
[----:B------:R-:W-:Y:S02]  /*7630*/  ISETP.GT.AND P6, PT, R4, RZ, P6 ;  /* 0x000000ff0400720c */ /* 0x000fe400037c4270 */
[----:B------:R-:W-:Y:S02]  /*7640*/  FMNMX.FTZ R7, R10, R3, !PT ;  /* 0x000000030a077209 */ /* 0x000fe40007810000 */
[C---:B------:R-:W-:Y:S01]  /*7650*/  ISETP.LT.OR P6, PT, R5.reuse, 0x1, P6 ;  /* 0x000000010500780c */ /* 0x040fe200037c1670 */
[----:B------:R-:W-:Y:S01]  /*7660*/  LDSM.16.MT88.4 R28, [R197+0x100] ;  /* 0x00010000c51c783b */ /* 0x000fe20000004200 */
[----:B------:R-:W-:Y:S02]  /*7670*/  ISETP.GT.AND P0, PT, R4, 0x1, P0 ;  /* 0x000000010400780c */ /* 0x000fe40000704270 */
[----:B------:R-:W-:Y:S02]  /*7680*/  FMNMX.FTZ R7, R8, R7, !PT ;  /* 0x0000000708077209 */ /* 0x000fe40007810000 */
[----:B------:R-:W-:Y:S02]  /*7690*/  FSEL R13, R0, -INF , !P6 ;  /* 0xff800000000d7808 */ /* 0x000fe40007000000 */
[----:B------:R-:W-:Y:S02]  /*76a0*/  ISETP.LT.OR P0, PT, R5, 0x2, P0 ;  /* 0x000000020500780c */ /* 0x000fe40000701670 */
[----:B------:R-:W-:Y:S02]  /*76b0*/  PLOP3.LUT P6, PT, PT, PT, UP2, 0x80, 0x0 ;  /* 0x000000000000781c */ /* 0x000fe40003fcf028 */
[----:B------:R-:W-:Y:S02]  /*76c0*/  FMNMX.FTZ R7, R228, R7, !PT ;  /* 0x00000007e4077209 */ /* 0x000fe40007810000 */
[----:B------:R-:W-:Y:S02]  /*76d0*/  FSEL R223, R223, -INF , !P0 ;  /* 0xff800000dfdf7808 */ /* 0x000fe40004000000 */
[----:B------:R-:W-:Y:S02]  /*76e0*/  ISETP.GT.AND P6, PT, R4, 0x8, P6 ;  /* 0x000000080400780c */ /* 0x000fe400037c4270 */
[----:B------:R-:W-:Y:S02]  /*76f0*/  PLOP3.LUT P0, PT, PT, PT, UP2, 0x80, 0x0 ;  /* 0x000000000000781c */ /* 0x000fe40003f0f028 */
[----:B------:R-:W-:Y:S02]  /*7700*/  FMNMX.FTZ R7, R6, R7, !PT ;  /* 0x0000000706077209 */ /* 0x000fe40007810000 */
[----:B------:R-:W-:Y:S02]  /*7710*/  ISETP.GT.AND P0, PT, R4, 0x9, P0 ;  /* 0x000000090400780c */ /* 0x000fe40000704270 */
[C---:B------:R-:W-:Y:S02]  /*7720*/  ISETP.LT.OR P6, PT, R5.reuse, 0x9, P6 ;  /* 0x000000090500780c */ /* 0x040fe400037c1670 */
[----:B------:R-:W-:Y:S02]  /*7730*/  FMNMX.FTZ R7, R164, R7, !PT ;  /* 0x00000007a4077209 */ /* 0x000fe40007810000 */
[----:B------:R-:W-:Y:S02]  /*7740*/  FSEL R11, R224, -INF , !P6 ;  /* 0xff800000e00b7808 */ /* 0x000fe40007000000 */
[C---:B------:R-:W-:Y:S02]  /*7750*/  ISETP.LT.OR P0, PT, R5.reuse, 0xa, P0 ;  /* 0x0000000a0500780c */ /* 0x040fe40000701670 */
[----:B------:R-:W-:Y:S02]  /*7760*/  PLOP3.LUT P6, PT, PT, PT, UP2, 0x80, 0x0 ;  /* 0x000000000000781c */ /* 0x000fe40003fcf028 */
[----:B------:R-:W-:Y:S02]  /*7770*/  FMNMX.FTZ R7, R162, R7, !PT ;  /* 0x00000007a2077209 */ /* 0x000fe40007810000 */
[----:B------:R-:W-:Y:S02]  /*7780*/  FSEL R9, R226, -INF , !P0 ;  /* 0xff800000e2097808 */ /* 0x000fe40004000000 */
[----:B------:R-:W-:Y:S02]  /*7790*/  ISETP.GT.AND P6, PT, R4, 0x10, P6 ;  /* 0x000000100400780c */ /* 0x000fe400037c4270 */
[----:B------:R-:W-:Y:S02]  /*77a0*/  PLOP3.LUT P0, PT, PT, PT, UP2, 0x80, 0x0 ;  /* 0x000000000000781c */ /* 0x000fe40003f0f028 */
[----:B------:R-:W-:Y:S02]  /*77b0*/  FMNMX.FTZ R7, R142, R7, !PT ;  /* 0x000000078e077209 */ /* 0x000fe40007810000 */
[C---:B------:R-:W-:Y:S02]  /*77c0*/  ISETP.LT.OR P6, PT, R5.reuse, 0x11, P6 ;  /* 0x000000110500780c */ /* 0x040fe400037c1670 */
        /* <DEDUP_REMOVED lines=10> */
[----:B------:R-:W-:Y:S02]  /*7870*/  FMNMX.FTZ R0, R13, R2, !PT ;  /* 0x000000020d007209 */ /* 0x000fe40007810000 */
[----:B------:R-:W-:Y:S02]  /*7880*/  ISETP.LT.OR P6, PT, R5, 0x19, P6 ;  /* 0x000000190500780c */ /* 0x000fe400037c1670 */
[----:B------:R-:W-:Y:S02]  /*7890*/  ISETP.GT.AND P0, PT, R4, 0x19, P0 ;  /* 0x000000190400780c */ /* 0x000fe40000704270 */
[----:B------:R-:W-:Y:S02]  /*78a0*/  FMNMX.FTZ R7, R156, R7, !PT ;  /* 0x000000079c077209 */ /* 0x000fe40007810000 */
[----:B------:R-:W-:Y:S02]  /*78b0*/  FSEL R143, R233, -INF , !P6 ;  /* 0xff800000e98f7808 */ /* 0x000fe40007000000 */
[----:B------:R-:W-:Y:S02]  /*78c0*/  ISETP.LT.OR P0, PT, R5, 0x1a, P0 ;  /* 0x0000001a0500780c */ /* 0x000fe40000701670 */
[----:B------:R-:W-:Y:S02]  /*78d0*/  FMNMX.FTZ R0, R223, R0, !PT ;  /* 0x00000000df007209 */ /* 0x000fe40007810000 */
[----:B------:R-:W-:Y:S02]  /*78e0*/  PLOP3.LUT P6, PT, PT, PT, UP2, 0x80, 0x0 ;  /* 0x000000000000781c */ /* 0x000fe40003fcf028 */
[----:B------:R-:W-:Y:S02]  /*78f0*/  FMNMX.FTZ R7, R154, R7, !PT ;  /* 0x000000079a077209 */ /* 0x000fe40007810000 */
[----:B------:R-:W-:Y:S02]  /*7900*/  FSEL R141, R232, -INF , !P0 ;  /* 0xff800000e88d7808 */ /* 0x000fe40004000000 */
[----:B------:R-:W-:Y:S02]  /*7910*/  FMNMX.FTZ R0, R11, R0, !PT ;  /* 0x000000000b007209 */ /* 0x000fe40007810000 */
[----:B------:R-:W-:Y:S02]  /*7920*/  ISETP.GT.AND P6, PT, R4, 0x20, P6 ;  /* 0x000000200400780c */ /* 0x000fe400037c4270 */
[----:B------:R-:W-:Y:S02]  /*7930*/  PLOP3.LUT P0, PT, PT, PT, UP2, 0x80, 0x0 ;  /* 0x000000000000781c */ /* 0x000fe40003f0f028 */
[----:B------:R-:W-:Y:S02]  /*7940*/  FMNMX.FTZ R7, R152, R7, !PT ;  /* 0x0000000798077209 */ /* 0x000fe40007810000 */
[----:B------:R-:W-:Y:S02]  /*7950*/  ISETP.LT.OR P6, PT, R5, 0x21, P6 ;  /* 0x000000210500780c */ /* 0x000fe400037c1670 */
[----:B------:R-:W-:Y:S02]  /*7960*/  FMNMX.FTZ R0, R9, R0, !PT ;  /* 0x0000000009007209 */ /* 0x000fe40007810000 */
[----:B------:R-:W-:Y:S02]  /*7970*/  ISETP.GT.AND P0, PT, R4, 0x21, P0 ;  /* 0x000000210400780c */ /* 0x000fe40000704270 */
[----:B------:R-:W-:Y:S02]  /*7980*/  FMNMX.FTZ R7, R150, R7, !PT ;  /* 0x0000000796077209 */ /* 0x000fe40007810000 */
[----:B------:R-:W-:Y:S02]  /*7990*/  FSEL R159, R238, -INF , !P6 ;  /* 0xff800000ee9f7808 */ /* 0x000fe40007000000 */
[----:B------:R-:W-:Y:S02]  /*79a0*/  FMNMX.FTZ R12, R163, R0, !PT ;  /* 0x00000000a30c7209 */ /* 0x000fe40007810000 */
[----:B------:R-:W-:Y:S02]  /*79b0*/  ISETP.LT.OR P0, PT, R5, 0x22, P0 ;  /* 0x000000220500780c */ /* 0x000fe40000701670 */
[----:B------:R-:W-:Y:S02]  /*79c0*/  PLOP3.LUT P6, PT, PT, PT, UP2, 0x80, 0x0 ;  /* 0x000000000000781c */ /* 0x000fe40003fcf028 */
[----:B------:R-:W-:Y:S02]  /*79d0*/  FMNMX.FTZ R7, R148, R7, !PT ;  /* 0x0000000794077209 */ /* 0x000fe40007810000 */
[----:B------:R-:W-:Y:S02]  /*79e0*/  FSEL R157, R237, -INF , !P0 ;  /* 0xff800000ed9d7808 */ /* 0x000fe40004000000 */
[----:B------:R-:W-:Y:S02]  /*79f0*/  FMNMX.FTZ R12, R161, R12, !PT ;  /* 0x0000000ca10c7209 */ /* 0x000fe40007810000 */
[----:B------:R-:W-:Y:S02]  /*7a00*/  ISETP.GT.AND P6, PT, R4, 0x28, P6 ;  /* 0x000000280400780c */ /* 0x000fe400037c4270 */
[----:B------:R-:W-:Y:S02]  /*7a10*/  PLOP3.LUT P0, PT, PT, PT, UP2, 0x80, 0x0 ;  /* 0x000000000000781c */ /* 0x000fe40003f0f028 */
[----:B------:R-:W-:Y:S02]  /*7a20*/  FMNMX.FTZ R0, R146, R7, !PT ;  /* 0x0000000792007209 */ /* 0x000fe40007810000 */
[----:B------:R-:W-:Y:S02]  /*7a30*/  FMNMX.FTZ R12, R143, R12, !PT ;  /* 0x0000000c8f0c7209 */ /* 0x000fe40007810000 */
[----:B------:R-:W-:Y:S01]  /*7a40*/  ISETP.LT.OR P6, PT, R5, 0x29, P6 ;  /* 0x000000290500780c */ /* 0x000fe200037c1670 */
[----:B------:R-:W1:Y:S01]  /*7a50*/  SHFL.BFLY PT, R7, R0, 0x2, 0x1f ;  /* 0x0c401f0000077f89 */ /* 0x000e6200000e0000 */
[----:B------:R-:W-:Y:S02]  /*7a60*/  ISETP.GT.AND P0, PT, R4, 0x29, P0 ;  /* 0x000000290400780c */ /* 0x000fe40000704270 */
[----:B------:R-:W-:Y:S02]  /*7a70*/  FSEL R155, R242, -INF , !P6 ;  /* 0xff800000f29b7808 */ /* 0x000fe40007000000 */
[----:B------:R-:W-:Y:S02]  /*7a80*/  FMNMX.FTZ R12, R141, R12, !PT ;  /* 0x0000000c8d0c7209 */ /* 0x000fe40007810000 */
[----:B------:R-:W-:Y:S02]  /*7a90*/  ISETP.LT.OR P0, PT, R5, 0x2a, P0 ;  /* 0x0000002a0500780c */ /* 0x000fe40000701670 */
[----:B------:R-:W-:Y:S02]  /*7aa0*/  PLOP3.LUT P6, PT, PT, PT, UP2, 0x80, 0x0 ;  /* 0x000000000000781c */ /* 0x000fe40003fcf028 */
[----:B------:R-:W-:Y:S02]  /*7ab0*/  FSEL R153, R241, -INF , !P0 ;  /* 0xff800000f1997808 */ /* 0x000fe40004000000 */
[----:B------:R-:W-:Y:S02]  /*7ac0*/  FMNMX.FTZ R12, R159, R12, !PT ;  /* 0x0000000c9f0c7209 */ /* 0x000fe40007810000 */
[C---:B------:R-:W-:Y:S02]  /*7ad0*/  ISETP.GT.AND P6, PT, R4.reuse, 0x30, P6 ;  /* 0x000000300400780c */ /* 0x040fe400037c4270 */
[----:B------:R-:W-:Y:S02]  /*7ae0*/  PLOP3.LUT P0, PT, PT, PT, UP2, 0x80, 0x0 ;  /* 0x000000000000781c */ /* 0x000fe40003f0f028 */
[----:B------:R-:W-:Y:S02]  /*7af0*/  FMNMX.FTZ R12, R157, R12, !PT ;  /* 0x0000000c9d0c7209 */ /* 0x000fe40007810000 */
[----:B------:R-:W-:Y:S02]  /*7b00*/  ISETP.LT.OR P6, PT, R5, 0x31, P6 ;  /* 0x000000310500780c */ /* 0x000fe400037c1670 */
        /* <DEDUP_REMOVED lines=8> */
[----:B------:R-:W-:Y:S01]  /*7b90*/  PLOP3.LUT P0, PT, PT, PT, UP2, 0x80, 0x0 ;  /* 0x000000000000781c */ /* 0x000fe20003f0f028 */
[----:B------:R-:W-:Y:S01]  /*7ba0*/  UISETP.GT.AND UP2, UPT, UR20, UR4, UPT ;  /* 0x000000041400728c */ /* 0x000fe2000bf44270 */
[----:B------:R-:W-:Y:S01]  /*7bb0*/  FMNMX.FTZ R14, R149, R14, !PT ;  /* 0x0000000e950e7209 */ /* 0x000fe20007810000 */
[----:B------:R-:W-:Y:S01]  /*7bc0*/  UIADD3 UR20, UR20, -0x1, URZ ;  /* 0xffffffff14147890 */ /* 0x000fe2000fffe03f */
[----:B------:R-:W-:Y:S02]  /*7bd0*/  ISETP.LT.OR P6, PT, R5, 0x39, P6 ;  /* 0x000000390500780c */ /* 0x000fe400037c1670 */
[----:B------:R-:W-:Y:S02]  /*7be0*/  ISETP.GT.AND P0, PT, R4, 0x39, P0 ;  /* 0x000000390400780c */ /* 0x000fe40000704270 */
[----:B-1----:R-:W-:Y:S02]  /*7bf0*/  FMNMX.FTZ R12, R0, R7, !PT ;  /* 0x00000007000c7209 */ /* 0x002fe40007810000 */
[----:B------:R-:W-:Y:S02]  /*7c00*/  FSEL R145, R247, -INF , !P6 ;  /* 0xff800000f7917808 */ /* 0x000fe40007000000 */
[----:B------:R-:W-:Y:S01]  /*7c10*/  FMNMX.FTZ R0, R147, R14, !PT ;  /* 0x0000000e93007209 */ /* 0x000fe20007810000 */
[----:B------:R-:W1:Y:S01]  /*7c20*/  SHFL.BFLY PT, R15, R12, 0x1, 0x1f ;  /* 0x0c201f000c0f7f89 */ /* 0x000e6200000e0000 */
[----:B------:R-:W-:Y:S02]  /*7c30*/  ISETP.LT.OR P0, PT, R5, 0x3a, P0 ;  /* 0x0000003a0500780c */ /* 0x000fe40000701670 */
[----:B------:R-:W-:Y:S02]  /*7c40*/  FMNMX.FTZ R0, R145, R0, !PT ;  /* 0x0000000091007209 */ /* 0x000fe40007810000 */
[----:B------:R-:W-:Y:S04]  /*7c50*/  FSEL R133, R246, -INF , !P0 ;  /* 0xff800000f6857808 */ /* 0x000fe80004000000 */
[----:B------:R-:W-:Y:S05]  /*7c60*/  FMNMX.FTZ R4, R133, R0, !PT ;  /* 0x0000000085047209 */ /* 0x000fea0007810000 */
[----:B------:R-:W2:Y:S01]  /*7c70*/  SHFL.BFLY PT, R7, R4, 0x2, 0x1f ;  /* 0x0c401f0004077f89 */ /* 0x000ea200000e0000 */
[----:B-1----:R-:W-:Y:S04]  /*7c80*/  FMNMX.FTZ R0, R12, R15, !PT ;  /* 0x0000000f0c007209 */ /* 0x002fe80007810000 */
[C---:B------:R-:W-:Y:S01]  /*7c90*/  FSETP.NEU.FTZ.AND P0, PT, R0.reuse, -INF , PT ;  /* 0xff8000000000780b */ /* 0x040fe20003f1d000 */
[----:B------:R-:W-:Y:S05]  /*7ca0*/  FMUL.FTZ R151, R0, c[0x0][0x2d0] ;  /* 0x0000b40000977a20 */ /* 0x000fea0000410000 */
[----:B------:R-:W-:Y:S02]  /*7cb0*/  FSEL R151, R151, RZ, P0 ;  /* 0x000000ff97977208 */ /* 0x000fe40000000000 */
[----:B--2---:R-:W-:Y:S03]  /*7cc0*/  FMNMX.FTZ R5, R4, R7, !PT ;  /* 0x0000000704057209 */ /* 0x004fe60007810000 */
[--C-:B------:R-:W-:Y:S01]  /*7cd0*/  FFMA.FTZ R168, R10, c[0x0][0x2d0], -R151.reuse ;  /* 0x0000b4000aa87a23 */ /* 0x100fe20000010897 */
[----:B------:R-:W-:Y:S01]  /*7ce0*/  FSEL R4, R0, RZ, P0 ;  /* 0x000000ff00047208 */ /* 0x000fe20000000000 */
[--C-:B------:R-:W-:Y:S01]  /*7cf0*/  FFMA.FTZ R135, R8, c[0x0][0x2d0], -R151.reuse ;  /* 0x0000b40008877a23 */ /* 0x100fe20000010897 */
[----:B------:R-:W1:Y:S01]  /*7d00*/  SHFL.BFLY PT, R132, R5, 0x1, 0x1f ;  /* 0x0c201f0005847f89 */ /* 0x000e6200000e0000 */
[----:B------:R-:W-:Y:S02]  /*7d10*/  FFMA.FTZ R134, R228, c[0x0][0x2d0], -R151 ;  /* 0x0000b400e4867a23 */ /* 0x000fe40000010897 */
[----:B------:R-:W-:Y:S01]  /*7d20*/  MUFU.EX2 R168, R168 ;  /* 0x000000a800a87308 */ /* 0x000fe20000000800 */
[----:B------:R-:W-:Y:S02]  /*7d30*/  FADD.FTZ R3, -R4, R3 ;  /* 0x0000000304037221 */ /* 0x000fe40000010100 */
[--C-:B------:R-:W-:Y:S02]  /*7d40*/  FFMA.FTZ R169, R6, c[0x0][0x2d0], -R151.reuse ;  /* 0x0000b40006a97a23 */ /* 0x100fe40000010897 */
[----:B------:R-:W-:Y:S02]  /*7d50*/  FMUL.FTZ R6, R3, c[0x0][0x2d0] ;  /* 0x0000b40003067a20 */ /* 0x000fe40000410000 */
[--C-:B------:R-:W-:Y:S02]  /*7d60*/  FFMA.FTZ R174, R164, c[0x0][0x2d0], -R151.reuse ;  /* 0x0000b400a4ae7a23 */ /* 0x100fe40000010897 */
[----:B------:R-:W-:Y:S01]  /*7d70*/  LDSM.16.MT88.4 R164, [R203+0x5900] ;  /* 0x00590000cba4783b */ /* 0x000fe20000004200 */
[----:B------:R-:W2:Y:S01]  /*7d80*/  MUFU.EX2 R135, R135 ;  /* 0x0000008700877308 */ /* 0x000ea20000000800 */
[--C-:B------:R-:W-:Y:S02]  /*7d90*/  FFMA.FTZ R175, R162, c[0x0][0x2d0], -R151.reuse ;  /* 0x0000b400a2af7a23 */ /* 0x100fe40000010897 */
[--C-:B------:R-:W-:Y:S02]  /*7da0*/  FFMA.FTZ R176, R142, c[0x0][0x2d0], -R151.reuse ;  /* 0x0000b4008eb07a23 */ /* 0x100fe40000010897 */
[--C-:B------:R-:W-:Y:S02]  /*7db0*/  FFMA.FTZ R177, R140, c[0x0][0x2d0], -R151.reuse ;  /* 0x0000b4008cb17a23 */ /* 0x100fe40000010897 */
[--C-:B------:R-:W-:Y:S02]  /*7dc0*/  FFMA.FTZ R225, R160, c[0x0][0x2d0], -R151.reuse ;  /* 0x0000b400a0e17a23 */ /* 0x100fe40000010897 */
[--C-:B------:R-:W-:Y:S01]  /*7dd0*/  FFMA.FTZ R226, R158, c[0x0][0x2d0], -R151.reuse ;  /* 0x0000b4009ee27a23 */ /* 0x100fe20000010897 */
[----:B------:R-:W-:Y:S01]  /*7de0*/  MUFU.EX2 R134, R134 ;  /* 0x0000008600867308 */ /* 0x000fe20000000800 */
[--C-:B------:R-:W-:Y:S01]  /*7df0*/  FFMA.FTZ R227, R156, c[0x0][0x2d0], -R151.reuse ;  /* 0x0000b4009ce37a23 */ /* 0x100fe20000010897 */
[----:B-1----:R-:W-:Y:S01]  /*7e00*/  FMNMX.FTZ R132, R132, R5, !PT ;  /* 0x0000000584847209 */ /* 0x002fe20007810000 */
[--C-:B------:R-:W-:Y:S02]  /*7e10*/  FFMA.FTZ R228, R154, c[0x0][0x2d0], -R151.reuse ;  /* 0x0000b4009ae47a23 */ /* 0x100fe40000010897 */
[--C-:B------:R-:W-:Y:S01]  /*7e20*/  FFMA.FTZ R233, R152, c[0x0][0x2d0], -R151.reuse ;  /* 0x0000b40098e97a23 */ /* 0x100fe20000010897 */
[C---:B------:R-:W-:Y:S01]  /*7e30*/  FSETP.NEU.FTZ.AND P0, PT, R132.reuse, -INF , PT ;  /* 0xff8000008400780b */ /* 0x040fe20003f1d000 */
[----:B------:R-:W-:Y:S02]  /*7e40*/  FMUL.FTZ R144, R132, c[0x0][0x2d0] ;  /* 0x0000b40084907a20 */ /* 0x000fe40000410000 */
[--C-:B------:R-:W-:Y:S01]  /*7e50*/  FFMA.FTZ R234, R150, c[0x0][0x2d0], -R151.reuse ;  /* 0x0000b40096ea7a23 */ /* 0x100fe20000010897 */
[----:B------:R-:W-:Y:S01]  /*7e60*/  FSEL R5, R132, RZ, P0 ;  /* 0x000000ff84057208 */ /* 0x000fe20000000000 */
[----:B------:R-:W1:Y:S01]  /*7e70*/  MUFU.EX2 R169, R169 ;  /* 0x000000a900a97308 */ /* 0x000e620000000800 */
[----:B------:R-:W-:Y:S01]  /*7e80*/  FSEL R144, R144, RZ, P0 ;  /* 0x000000ff90907208 */ /* 0x000fe20000000000 */
[--C-:B------:R-:W-:Y:S01]  /*7e90*/  FFMA.FTZ R235, R148, c[0x0][0x2d0], -R151.reuse ;  /* 0x0000b40094eb7a23 */ /* 0x100fe20000010897 */
[----:B--2---:R-:W-:Y:S01]  /*7ea0*/  F2FP.PACK_AB R136, R135, R168 ;  /* 0x000000a88788723e */ /* 0x004fe200000000ff */
[----:B------:R-:W-:Y:S01]  /*7eb0*/  FADD.FTZ R5, -R5, R2 ;  /* 0x0000000205057221 */ /* 0x000fe20000010100 */
[----:B------:R-:W-:Y:S01]  /*7ec0*/  PLOP3.LUT P0, PT, PT, PT, UP2, 0x80, 0x0 ;  /* 0x000000000000781c */ /* 0x000fe20003f0f028 */
[--C-:B------:R-:W-:Y:S02]  /*7ed0*/  FFMA.FTZ R173, R13, c[0x0][0x2d0], -R144.reuse ;  /* 0x0000b4000dad7a23 */ /* 0x100fe40000010890 */
[----:B------:R-:W2:Y:S01]  /*7ee0*/  LDSM.16.MT88.4 R12, [R203+0x100] ;  /* 0x00010000cb0c783b */ /* 0x000ea20000004200 */
[--C-:B------:R-:W-:Y:S01]  /*7ef0*/  FFMA.FTZ R172, R223, c[0x0][0x2d0], -R144.reuse ;  /* 0x0000b400dfac7a23 */ /* 0x100fe20000010890 */
[----:B------:R-:W3:Y:S01]  /*7f00*/  MUFU.EX2 R3, R6 ;  /* 0x0000000600037308 */ /* 0x000ee20000000800 */
[--C-:B------:R-:W-:Y:S02]  /*7f10*/  FFMA.FTZ R171, R11, c[0x0][0x2d0], -R144.reuse ;  /* 0x0000b4000bab7a23 */ /* 0x100fe40000010890 */
[--C-:B------:R-:W-:Y:S02]  /*7f20*/  FFMA.FTZ R170, R9, c[0x0][0x2d0], -R144.reuse ;  /* 0x0000b40009aa7a23 */ /* 0x100fe40000010890 */
[----:B------:R-:W-:Y:S02]  /*7f30*/  FMUL.FTZ R2, R5, c[0x0][0x2d0] ;  /* 0x0000b40005027a20 */ /* 0x000fe40000410000 */
[--C-:B------:R-:W-:Y:S02]  /*7f40*/  FFMA.FTZ R178, R163, c[0x0][0x2d0], -R144.reuse ;  /* 0x0000b400a3b27a23 */ /* 0x100fe40000010890 */
[--C-:B------:R-:W-:Y:S01]  /*7f50*/  FFMA.FTZ R179, R161, c[0x0][0x2d0], -R144.reuse ;  /* 0x0000b400a1b37a23 */ /* 0x100fe20000010890 */
[----:B------:R-:W-:Y:S01]  /*7f60*/  MUFU.EX2 R173, R173 ;  /* 0x000000ad00ad7308 */ /* 0x000fe20000000800 */
[----:B------:R-:W-:Y:S01]  /*7f70*/  LDSM.16.MT88.4 R160, [R196+0x3900] ;  /* 0x00390000c4a0783b */ /* 0x000fe20000004200 */
[--C-:B------:R-:W-:Y:S01]  /*7f80*/  FFMA.FTZ R223, R143, c[0x0][0x2d0], -R144.reuse ;  /* 0x0000b4008fdf7a23 */ /* 0x100fe20000010890 */
[----:B-1----:R-:W-:Y:S01]  /*7f90*/  F2FP.PACK_AB R138, R169, R134 ;  /* 0x00000086a98a723e */ /* 0x002fe200000000ff */
[--C-:B------:R-:W-:Y:S02]  /*7fa0*/  FFMA.FTZ R224, R141, c[0x0][0x2d0], -R144.reuse ;  /* 0x0000b4008de07a23 */ /* 0x100fe40000010890 */
[--C-:B------:R-:W-:Y:S03]  /*7fb0*/  FFMA.FTZ R229, R159, c[0x0][0x2d0], -R144.reuse ;  /* 0x0000b4009fe57a23 */ /* 0x100fe60000010890 */
[----:B------:R-:W-:Y:S01]  /*7fc0*/  LDSM.16.MT88.4 R140, [R197+0x2900] ;  /* 0x00290000c58c783b */ /* 0x000fe20000004200 */
[----:B------:R-:W1:Y:S01]  /*7fd0*/  MUFU.EX2 R172, R172 ;  /* 0x000000ac00ac7308 */ /* 0x000e620000000800 */
[--C-:B------:R-:W-:Y:S02]  /*7fe0*/  FFMA.FTZ R230, R157, c[0x0][0x2d0], -R144.reuse ;  /* 0x0000b4009de67a23 */ /* 0x100fe40000010890 */
[--C-:B------:R-:W-:Y:S02]  /*7ff0*/  FFMA.FTZ R231, R155, c[0x0][0x2d0], -R144.reuse ;  /* 0x0000b4009be77a23 */ /* 0x100fe40000010890 */
[C---:B---3--:R-:W-:Y:S02]  /*8000*/  FMUL.FTZ R4, R3.reuse, R128 ;  /* 0x0000008003047220 */ /* 0x048fe40000410000 */
[C---:B------:R-:W-:Y:S01]  /*8010*/  FMUL.FTZ R5, R3.reuse, R129 ;  /* 0x0000008103057220 */ /* 0x040fe20000410000 */
[----:B------:R-:W-:Y:S01]  /*8020*/  LDSM.16.MT88.4 R156, [R197+0x3900] ;  /* 0x00390000c59c783b */ /* 0x000fe20000004200 */
[C---:B------:R-:W-:Y:S01]  /*8030*/  FMUL.FTZ R8, R3.reuse, R124 ;  /* 0x0000007c03087220 */ /* 0x040fe20000410000 */
[----:B------:R-:W-:Y:S01]  /*8040*/  MUFU.EX2 R171, R171 ;  /* 0x000000ab00ab7308 */ /* 0x000fe20000000800 */
[C---:B------:R-:W-:Y:S02]  /*8050*/  FMUL.FTZ R9, R3.reuse, R125 ;  /* 0x0000007d03097220 */ /* 0x040fe40000410000 */
[C---:B------:R-:W-:Y:S02]  /*8060*/  FMUL.FTZ R16, R3.reuse, R116 ;  /* 0x0000007403107220 */ /* 0x040fe40000410000 */
[C---:B------:R-:W-:Y:S02]  /*8070*/  FMUL.FTZ R17, R3.reuse, R117 ;  /* 0x0000007503117220 */ /* 0x040fe40000410000 */
[C---:B------:R-:W-:Y:S02]  /*8080*/  FMUL.FTZ R24, R3.reuse, R108 ;  /* 0x0000006c03187220 */ /* 0x040fe40000410000 */
[C---:B------:R-:W-:Y:S01]  /*8090*/  FMUL.FTZ R25, R3.reuse, R109 ;  /* 0x0000006d03197220 */ /* 0x040fe20000410000 */
[----:B------:R-:W3:Y:S01]  /*80a0*/  MUFU.EX2 R170, R170 ;  /* 0x000000aa00aa7308 */ /* 0x000ee20000000800 */
[C---:B------:R-:W-:Y:S02]  /*80b0*/  FMUL.FTZ R32, R3.reuse, R100 ;  /* 0x0000006403207220 */ /* 0x040fe40000410000 */
[----:B------:R-:W-:Y:S01]  /*80c0*/  FMUL.FTZ R33, R3, R101 ;  /* 0x0000006503217220 */ /* 0x000fe20000410000 */
[----:B-1----:R-:W-:Y:S01]  /*80d0*/  F2FP.PACK_AB R137, R172, R173 ;  /* 0x000000adac89723e */ /* 0x002fe200000000ff */
[--C-:B------:R-:W-:Y:S02]  /*80e0*/  FFMA.FTZ R232, R153, c[0x0][0x2d0], -R144.reuse ;  /* 0x0000b40099e87a23 */ /* 0x100fe40000010890 */
[----:B------:R-:W-:Y:S01]  /*80f0*/  LDSM.16.MT88.4 R152, [R198+0x3900] ;  /* 0x00390000c698783b */ /* 0x000fe20000004200 */
[--C-:B------:R-:W-:Y:S02]  /*8100*/  FFMA.FTZ R237, R149, c[0x0][0x2d0], -R144.reuse ;  /* 0x0000b40095ed7a23 */ /* 0x100fe40000010890 */
[----:B------:R-:W1:Y:S01]  /*8110*/  MUFU.EX2 R2, R2 ;  /* 0x0000000200027308 */ /* 0x000e620000000800 */
[--C-:B------:R-:W-:Y:S02]  /*8120*/  FFMA.FTZ R238, R147, c[0x0][0x2d0], -R144.reuse ;  /* 0x0000b40093ee7a23 */ /* 0x100fe40000010890 */
[--C-:B------:R-:W-:Y:S02]  /*8130*/  FFMA.FTZ R239, R145, c[0x0][0x2d0], -R144.reuse ;  /* 0x0000b40091ef7a23 */ /* 0x100fe40000010890 */
[----:B------:R-:W-:Y:S02]  /*8140*/  FFMA.FTZ R151, R146, c[0x0][0x2d0], -R151 ;  /* 0x0000b40092977a23 */ /* 0x000fe40000010897 */
[----:B------:R-:W-:Y:S02]  /*8150*/  FFMA.FTZ R144, R133, c[0x0][0x2d0], -R144 ;  /* 0x0000b40085907a23 */ /* 0x000fe40000010890 */
[C---:B------:R-:W-:Y:S01]  /*8160*/  FMUL.FTZ R36, R3.reuse, R36 ;  /* 0x0000002403247220 */ /* 0x040fe20000410000 */
[----:B------:R-:W-:Y:S01]  /*8170*/  MUFU.EX2 R236, R151 ;  /* 0x0000009700ec7308 */ /* 0x000fe20000000800 */
[C---:B------:R-:W-:Y:S02]  /*8180*/  FMUL.FTZ R37, R3.reuse, R37 ;  /* 0x0000002503257220 */ /* 0x040fe40000410000 */
[C---:B------:R-:W-:Y:S01]  /*8190*/  FMUL.FTZ R40, R3.reuse, R40 ;  /* 0x0000002803287220 */ /* 0x040fe20000410000 */
[----:B---3--:R-:W-:Y:S01]  /*81a0*/  F2FP.PACK_AB R139, R170, R171 ;  /* 0x000000abaa8b723e */ /* 0x008fe200000000ff */
[C---:B------:R-:W-:Y:S02]  /*81b0*/  FMUL.FTZ R41, R3.reuse, R41 ;  /* 0x0000002903297220 */ /* 0x040fe40000410000 */
[C---:B------:R-:W-:Y:S02]  /*81c0*/  FMUL.FTZ R44, R3.reuse, R44 ;  /* 0x0000002c032c7220 */ /* 0x040fe40000410000 */
[C---:B------:R-:W-:Y:S01]  /*81d0*/  FMUL.FTZ R45, R3.reuse, R45 ;  /* 0x0000002d032d7220 */ /* 0x040fe20000410000 */
[----:B------:R3:W-:Y:S01]  /*81e0*/  MUFU.EX2 R240, R144 ;  /* 0x0000009000f07308 */ /* 0x0007e20000000800 */
[C---:B------:R-:W-:Y:S02]  /*81f0*/  FMUL.FTZ R48, R3.reuse, R48 ;  /* 0x0000003003307220 */ /* 0x040fe40000410000 */
[C---:B------:R-:W-:Y:S02]  /*8200*/  FMUL.FTZ R49, R3.reuse, R49 ;  /* 0x0000003103317220 */ /* 0x040fe40000410000 */
[C---:B-1----:R-:W-:Y:S02]  /*8210*/  FMUL.FTZ R6, R2.reuse, R130 ;  /* 0x0000008202067220 */ /* 0x042fe40000410000 */
[C---:B------:R-:W-:Y:S02]  /*8220*/  FMUL.FTZ R7, R2.reuse, R131 ;  /* 0x0000008302077220 */ /* 0x040fe40000410000 */
[----:B------:R-:W-:Y:S01]  /*8230*/  LDSM.16.MT88.4 R128, [R198+0x2900] ;  /* 0x00290000c680783b */ /* 0x000fe20000004200 */
[C---:B------:R-:W-:Y:S01]  /*8240*/  FMUL.FTZ R10, R2.reuse, R126 ;  /* 0x0000007e020a7220 */ /* 0x040fe20000410000 */
[----:B------:R-:W-:Y:S01]  /*8250*/  MUFU.EX2 R174, R174 ;  /* 0x000000ae00ae7308 */ /* 0x000fe20000000800 */
[C---:B------:R-:W-:Y:S02]  /*8260*/  FMUL.FTZ R11, R2.reuse, R127 ;  /* 0x0000007f020b7220 */ /* 0x040fe40000410000 */
[C---:B--2---:R-:W-:Y:S03]  /*8270*/  HMMA.16816.F32 R4, R136.reuse, R12, R4 ;  /* 0x0000000c8804723c */ /* 0x044fe60000001804 */
[----:B------:R-:W-:Y:S02]  /*8280*/  LDSM.16.MT88.4 R124, [R203+0x2900] ;  /* 0x00290000cb7c783b */ /* 0x000fe40000004200 */
[C---:B------:R-:W-:Y:S02]  /*8290*/  FMUL.FTZ R18, R2.reuse, R118 ;  /* 0x0000007602127220 */ /* 0x040fe40000410000 */
[C---:B------:R-:W-:Y:S01]  /*82a0*/  FMUL.FTZ R12, R3.reuse, R120 ;  /* 0x00000078030c7220 */ /* 0x040fe20000410000 */
[C---:B------:R-:W-:Y:S01]  /*82b0*/  HMMA.16816.F32 R8, R136.reuse, R14, R8 ;  /* 0x0000000e8808723c */ /* 0x040fe20000001808 */
[----:B------:R-:W1:Y:S02]  /*82c0*/  MUFU.EX2 R175, R175 ;  /* 0x000000af00af7308 */ /* 0x000e640000000800 */
[----:B---3--:R-:W-:Y:S01]  /*82d0*/  LDSM.16.MT88.4 R144, [R196+0x1900] ;  /* 0x00190000c490783b */ /* 0x008fe20000004200 */
[C---:B------:R-:W-:Y:S02]  /*82e0*/  FMUL.FTZ R13, R3.reuse, R121 ;  /* 0x00000079030d7220 */ /* 0x040fe40000410000 */
[C---:B------:R-:W-:Y:S02]  /*82f0*/  FMUL.FTZ R19, R2.reuse, R119 ;  /* 0x0000007702137220 */ /* 0x040fe40000410000 */
[C---:B------:R-:W-:Y:S03]  /*8300*/  FMUL.FTZ R14, R2.reuse, R122 ;  /* 0x0000007a020e7220 */ /* 0x040fe60000410000 */
[----:B------:R-:W-:Y:S01]  /*8310*/  LDSM.16.MT88.4 R116, [R198+0x900] ;  /* 0x00090000c674783b */ /* 0x000fe20000004200 */
[C---:B------:R-:W-:Y:S01]  /*8320*/  FMUL.FTZ R15, R2.reuse, R123 ;  /* 0x0000007b020f7220 */ /* 0x040fe20000410000 */
[----:B------:R-:W-:Y:S01]  /*8330*/  MUFU.EX2 R176, R176 ;  /* 0x000000b000b07308 */ /* 0x000fe20000000800 */
[C---:B------:R-:W-:Y:S02]  /*8340*/  FMUL.FTZ R26, R2.reuse, R110 ;  /* 0x0000006e021a7220 */ /* 0x040fe40000410000 */
[C---:B------:R-:W-:Y:S02]  /*8350*/  FMUL.FTZ R27, R2.reuse, R111 ;  /* 0x0000006f021b7220 */ /* 0x040fe40000410000 */
[C---:B------:R-:W-:Y:S01]  /*8360*/  FMUL.FTZ R34, R2.reuse, R102 ;  /* 0x0000006602227220 */ /* 0x040fe20000410000 */
[C---:B------:R-:W-:Y:S01]  /*8370*/  HMMA.16816.F32 R12, R136.reuse, R20, R12 ;  /* 0x00000014880c723c */ /* 0x040fe2000000180c */
[----:B------:R-:W2:Y:S02]  /*8380*/  LDSM.16.MT88.4 R120, [R196+0x100] ;  /* 0x00010000c478783b */ /* 0x000ea40000004200 */
[C---:B------:R-:W-:Y:S01]  /*8390*/  FMUL.FTZ R35, R2.reuse, R103 ;  /* 0x0000006702237220 */ /* 0x040fe20000410000 */
[----:B------:R-:W-:Y:S01]  /*83a0*/  MUFU.EX2 R177, R177 ;  /* 0x000000b100b17308 */ /* 0x000fe20000000800 */
[C---:B------:R-:W-:Y:S02]  /*83b0*/  FMUL.FTZ R38, R2.reuse, R38 ;  /* 0x0000002602267220 */ /* 0x040fe40000410000 */
[C---:B------:R-:W-:Y:S01]  /*83c0*/  FMUL.FTZ R20, R3.reuse, R112 ;  /* 0x0000007003147220 */ /* 0x040fe20000410000 */
[C---:B------:R-:W-:Y:S01]  /*83d0*/  HMMA.16816.F32 R16, R136.reuse, R22, R16 ;  /* 0x000000168810723c */ /* 0x040fe20000001810 */
[----:B------:R-:W-:Y:S03]  /*83e0*/  LDSM.16.MT88.4 R100, [R197+0x2100] ;  /* 0x00210000c564783b */ /* 0x000fe60000004200 */
[C---:B------:R-:W-:Y:S02]  /*83f0*/  FMUL.FTZ R21, R3.reuse, R113 ;  /* 0x0000007103157220 */ /* 0x040fe40000410000 */
[C---:B------:R-:W-:Y:S01]  /*8400*/  FMUL.FTZ R39, R2.reuse, R39 ;  /* 0x0000002702277220 */ /* 0x040fe20000410000 */
[----:B------:R-:W-:Y:S01]  /*8410*/  MUFU.EX2 R178, R178 ;  /* 0x000000b200b27308 */ /* 0x000fe20000000800 */
[C---:B------:R-:W-:Y:S01]  /*8420*/  FMUL.FTZ R22, R2.reuse, R114 ;  /* 0x0000007202167220 */ /* 0x040fe20000410000 */
[----:B------:R-:W-:Y:S03]  /*8430*/  LDSM.16.MT88.4 R108, [R196+0x2100] ;  /* 0x00210000c46c783b */ /* 0x000fe60000004200 */
[C---:B------:R-:W-:Y:S02]  /*8440*/  FMUL.FTZ R23, R2.reuse, R115 ;  /* 0x0000007302177220 */ /* 0x040fe40000410000 */
[C---:B------:R-:W-:Y:S02]  /*8450*/  FMUL.FTZ R42, R2.reuse, R42 ;  /* 0x0000002a022a7220 */ /* 0x040fe40000410000 */
[C---:B------:R-:W-:Y:S01]  /*8460*/  FMUL.FTZ R43, R2.reuse, R43 ;  /* 0x0000002b022b7220 */ /* 0x040fe20000410000 */
[----:B------:R-:W3:Y:S01]  /*8470*/  LDSM.16.MT88.4 R112, [R203+0x2100] ;  /* 0x00210000cb70783b */ /* 0x000ee20000004200 */
[C---:B------:R-:W-:Y:S01]  /*8480*/  FMUL.FTZ R46, R2.reuse, R46 ;  /* 0x0000002e022e7220 */ /* 0x040fe20000410000 */
[C---:B------:R-:W-:Y:S01]  /*8490*/  HMMA.16816.F32 R20, R136.reuse, R28, R20 ;  /* 0x0000001c8814723c */ /* 0x040fe20000001814 */
[----:B------:R-:W4:Y:S02]  /*84a0*/  MUFU.EX2 R179, R179 ;  /* 0x000000b300b37308 */ /* 0x000f240000000800 */
[C---:B------:R-:W-:Y:S02]  /*84b0*/  FMUL.FTZ R47, R2.reuse, R47 ;  /* 0x0000002f022f7220 */ /* 0x040fe40000410000 */
[C---:B------:R-:W-:Y:S01]  /*84c0*/  FMUL.FTZ R50, R2.reuse, R50 ;  /* 0x0000003202327220 */ /* 0x040fe20000410000 */
[----:B------:R-:W-:Y:S01]  /*84d0*/  LDSM.16.MT88.4 R148, [R203+0x3900] ;  /* 0x00390000cb94783b */ /* 0x000fe20000004200 */
[C---:B------:R-:W-:Y:S01]  /*84e0*/  FMUL.FTZ R28, R3.reuse, R104 ;  /* 0x00000068031c7220 */ /* 0x040fe20000410000 */
[C---:B------:R-:W-:Y:S03]  /*84f0*/  HMMA.16816.F32 R24, R136.reuse, R30, R24 ;  /* 0x0000001e8818723c */ /* 0x040fe60000001818 */
[----:B------:R-:W-:Y:S01]  /*8500*/  MUFU.EX2 R223, R223 ;  /* 0x000000df00df7308 */ /* 0x000fe20000000800 */
[C---:B------:R-:W-:Y:S02]  /*8510*/  FMUL.FTZ R29, R3.reuse, R105 ;  /* 0x00000069031d7220 */ /* 0x040fe40000410000 */
[C---:B------:R-:W-:Y:S02]  /*8520*/  FMUL.FTZ R51, R2.reuse, R51 ;  /* 0x0000003302337220 */ /* 0x040fe40000410000 */
[C---:B------:R-:W-:Y:S04]  /*8530*/  FMUL.FTZ R30, R2.reuse, R106 ;  /* 0x0000006a021e7220 */ /* 0x040fe80000410000 */
[C---:B------:R-:W-:Y:S01]  /*8540*/  FMUL.FTZ R31, R2.reuse, R107 ;  /* 0x0000006b021f7220 */ /* 0x040fe20000410000 */
[----:B------:R-:W5:Y:S01]  /*8550*/  MUFU.EX2 R224, R224 ;  /* 0x000000e000e07308 */ /* 0x000f620000000800 */
[----:B------:R-:W1:Y:S01]  /*8560*/  LDSM.16.MT88.4 R104, [R198+0x2100] ;  /* 0x00210000c668783b */ /* 0x000e620000004200 */
[C---:B------:R-:W-:Y:S02]  /*8570*/  FMUL.FTZ R52, R3.reuse, R52 ;  /* 0x0000003403347220 */ /* 0x040fe40000410000 */
[C---:B------:R-:W-:Y:S02]  /*8580*/  FMUL.FTZ R53, R3.reuse, R53 ;  /* 0x0000003503357220 */ /* 0x040fe40000410000 */
[C---:B--2---:R-:W-:Y:S03]  /*8590*/  HMMA.16816.F32 R28, R136.reuse, R120, R28 ;  /* 0x00000078881c723c */ /* 0x044fe6000000181c */
        /* <DEDUP_REMOVED lines=8> */
[----:B------:R-:W2:Y:S01]  /*8620*/  MUFU.EX2 R226, R226 ;  /* 0x000000e200e27308 */ /* 0x000ea20000000800 */
[C---:B---3--:R-:W-:Y:S04]  /*8630*/  HMMA.16816.F32 R36, R136.reuse, R112, R36 ;  /* 0x000000708824723c */ /* 0x048fe80000001824 */
[C---:B------:R-:W-:Y:S02]  /*8640*/  FMUL.FTZ R59, R2.reuse, R59 ;  /* 0x0000003b023b7220 */ /* 0x040fe40000410000 */
[C---:B------:R-:W-:Y:S02]  /*8650*/  FMUL.FTZ R60, R3.reuse, R60 ;  /* 0x0000003c033c7220 */ /* 0x040fe40000410000 */
[C---:B------:R-:W-:Y:S01]  /*8660*/  HMMA.16816.F32 R40, R136.reuse, R114, R40 ;  /* 0x000000728828723c */ /* 0x040fe20000001828 */
[----:B------:R-:W-:Y:S01]  /*8670*/  LDSM.16.MT88.4 R112, [R203+0x900] ;  /* 0x00090000cb70783b */ /* 0x000fe20000004200 */
[----:B------:R-:W-:Y:S02]  /*8680*/  MUFU.EX2 R227, R227 ;  /* 0x000000e300e37308 */ /* 0x000fe40000000800 */
[C---:B------:R-:W-:Y:S02]  /*8690*/  FMUL.FTZ R61, R3.reuse, R61 ;  /* 0x0000003d033d7220 */ /* 0x040fe40000410000 */
[C---:B------:R-:W-:Y:S02]  /*86a0*/  FMUL.FTZ R62, R2.reuse, R62 ;  /* 0x0000003e023e7220 */ /* 0x040fe40000410000 */
[C---:B------:R-:W-:Y:S01]  /*86b0*/  FMUL.FTZ R63, R2.reuse, R63 ;  /* 0x0000003f023f7220 */ /* 0x040fe20000410000 */
[C---:B-1----:R-:W-:Y:S03]  /*86c0*/  HMMA.16816.F32 R44, R136.reuse, R104, R44 ;  /* 0x00000068882c723c */ /* 0x042fe6000000182c */
[----:B------:R-:W1:Y:S01]  /*86d0*/  MUFU.EX2 R228, R228 ;  /* 0x000000e400e47308 */ /* 0x000e620000000800 */
[C---:B------:R-:W-:Y:S02]  /*86e0*/  FMUL.FTZ R64, R3.reuse, R64 ;  /* 0x0000004003407220 */ /* 0x040fe40000410000 */
[C---:B------:R-:W-:Y:S02]  /*86f0*/  FMUL.FTZ R65, R3.reuse, R65 ;  /* 0x0000004103417220 */ /* 0x040fe40000410000 */
[C---:B------:R-:W-:Y:S01]  /*8700*/  FMUL.FTZ R66, R2.reuse, R66 ;  /* 0x0000004202427220 */ /* 0x040fe20000410000 */
[C---:B------:R-:W-:Y:S01]  /*8710*/  HMMA.16816.F32 R48, R136.reuse, R106, R48 ;  /* 0x0000006a8830723c */ /* 0x040fe20000001830 */
[----:B------:R-:W3:Y:S03]  /*8720*/  LDSM.16.MT88.4 R104, [R203+0x4100] ;  /* 0x00410000cb68783b */ /* 0x000ee60000004200 */
[----:B------:R-:W-:Y:S01]  /*8730*/  MUFU.EX2 R229, R229 ;  /* 0x000000e500e57308 */ /* 0x000fe20000000800 */
[C---:B------:R-:W-:Y:S02]  /*8740*/  FMUL.FTZ R67, R2.reuse, R67 ;  /* 0x0000004302437220 */ /* 0x040fe40000410000 */
[C---:B------:R-:W-:Y:S01]  /*8750*/  FMUL.FTZ R68, R3.reuse, R68 ;  /* 0x0000004403447220 */ /* 0x040fe20000410000 */
[C---:B------:R-:W-:Y:S04]  /*8760*/  HMMA.16816.F32 R52, R136.reuse, R100, R52 ;  /* 0x000000648834723c */ /* 0x040fe80000001834 */
[C---:B------:R-:W-:Y:S02]  /*8770*/  FMUL.FTZ R69, R3.reuse, R69 ;  /* 0x0000004503457220 */ /* 0x040fe40000410000 */
[----:B------:R-:W1:Y:S01]  /*8780*/  MUFU.EX2 R230, R230 ;  /* 0x000000e600e67308 */ /* 0x000e620000000800 */
[C---:B------:R-:W-:Y:S01]  /*8790*/  FMUL.FTZ R70, R2.reuse, R70 ;  /* 0x0000004602467220 */ /* 0x040fe20000410000 */
[C---:B------:R-:W-:Y:S01]  /*87a0*/  HMMA.16816.F32 R56, R136.reuse, R102, R56 ;  /* 0x000000668838723c */ /* 0x040fe20000001838 */
[----:B------:R-:W1:Y:S03]  /*87b0*/  LDSM.16.MT88.4 R100, [R198+0x4100] ;  /* 0x00410000c664783b */ /* 0x000e660000004200 */
[C---:B------:R-:W-:Y:S02]  /*87c0*/  FMUL.FTZ R71, R2.reuse, R71 ;  /* 0x0000004702477220 */ /* 0x040fe40000410000 */
[C---:B------:R-:W-:Y:S02]  /*87d0*/  FMUL.FTZ R72, R3.reuse, R72 ;  /* 0x0000004803487220 */ /* 0x040fe40000410000 */
[----:B------:R-:W-:Y:S01]  /*87e0*/  MUFU.EX2 R231, R231 ;  /* 0x000000e700e77308 */ /* 0x000fe20000000800 */
[C---:B------:R-:W-:Y:S03]  /*87f0*/  HMMA.16816.F32 R60, R136.reuse, R108, R60 ;  /* 0x0000006c883c723c */ /* 0x040fe6000000183c */
[C---:B------:R-:W-:Y:S02]  /*8800*/  FMUL.FTZ R73, R3.reuse, R73 ;  /* 0x0000004903497220 */ /* 0x040fe40000410000 */
[C---:B------:R-:W-:Y:S03]  /*8810*/  FMUL.FTZ R74, R2.reuse, R74 ;  /* 0x0000004a024a7220 */ /* 0x040fe60000410000 */
[C---:B------:R-:W-:Y:S01]  /*8820*/  HMMA.16816.F32 R64, R136.reuse, R110, R64 ;  /* 0x0000006e8840723c */ /* 0x040fe20000001840 */
[----:B------:R-:W2:Y:S01]  /*8830*/  LDSM.16.MT88.4 R108, [R197+0x4100] ;  /* 0x00410000c56c783b */ /* 0x000ea20000004200 */
[----:B------:R-:W2:Y:S02]  /*8840*/  MUFU.EX2 R232, R232 ;  /* 0x000000e800e87308 */ /* 0x000ea40000000800 */
[C---:B------:R-:W-:Y:S02]  /*8850*/  FMUL.FTZ R75, R2.reuse, R75 ;  /* 0x0000004b024b7220 */ /* 0x040fe40000410000 */
[C---:B------:R-:W-:Y:S02]  /*8860*/  FMUL.FTZ R76, R3.reuse, R76 ;  /* 0x0000004c034c7220 */ /* 0x040fe40000410000 */
[C---:B------:R-:W-:Y:S01]  /*8870*/  FMUL.FTZ R77, R3.reuse, R77 ;  /* 0x0000004d034d7220 */ /* 0x040fe20000410000 */
[C---:B---3--:R-:W-:Y:S03]  /*8880*/  HMMA.16816.F32 R68, R136.reuse, R104, R68 ;  /* 0x000000688844723c */ /* 0x048fe60000001844 */
[C---:B------:R-:W-:Y:S01]  /*8890*/  FMUL.FTZ R78, R2.reuse, R78 ;  /* 0x0000004e024e7220 */ /* 0x040fe20000410000 */
[----:B------:R-:W-:Y:S01]  /*88a0*/  MUFU.EX2 R233, R233 ;  /* 0x000000e900e97308 */ /* 0x000fe20000000800 */
[C---:B------:R-:W-:Y:S02]  /*88b0*/  FMUL.FTZ R79, R2.reuse, R79 ;  /* 0x0000004f024f7220 */ /* 0x040fe40000410000 */
[C---:B------:R-:W-:Y:S01]  /*88c0*/  FMUL.FTZ R80, R3.reuse, R80 ;  /* 0x0000005003507220 */ /* 0x040fe20000410000 */
[C---:B------:R-:W-:Y:S01]  /*88d0*/  HMMA.16816.F32 R72, R136.reuse, R106, R72 ;  /* 0x0000006a8848723c */ /* 0x040fe20000001848 */
[----:B------:R-:W3:Y:S03]  /*88e0*/  LDSM.16.MT88.4 R104, [R196+0x4100] ;  /* 0x00410000c468783b */ /* 0x000ee60000004200 */
[C---:B------:R-:W-:Y:S02]  /*88f0*/  FMUL.FTZ R81, R3.reuse, R81 ;  /* 0x0000005103517220 */ /* 0x040fe40000410000 */
[C---:B------:R-:W-:Y:S01]  /*8900*/  FMUL.FTZ R82, R2.reuse, R82 ;  /* 0x0000005202527220 */ /* 0x040fe20000410000 */
[----:B------:R-:W2:Y:S01]  /*8910*/  MUFU.EX2 R234, R234 ;  /* 0x000000ea00ea7308 */ /* 0x000ea20000000800 */
[C---:B-1----:R-:W-:Y:S04]  /*8920*/  HMMA.16816.F32 R76, R136.reuse, R100, R76 ;  /* 0x00000064884c723c */ /* 0x042fe8000000184c */
[C---:B------:R-:W-:Y:S02]  /*8930*/  FMUL.FTZ R83, R2.reuse, R83 ;  /* 0x0000005302537220 */ /* 0x040fe40000410000 */
[----:B------:R-:W-:Y:S01]  /*8940*/  FMUL.FTZ R84, R3, R84 ;  /* 0x0000005403547220 */ /* 0x000fe20000410000 */
[----:B------:R-:W-:Y:S01]  /*8950*/  F2FP.PACK_AB R100, R175, R174 ;  /* 0x000000aeaf64723e */ /* 0x000fe200000000ff */
[----:B------:R-:W-:Y:S01]  /*8960*/  FMUL.FTZ R85, R3, R85 ;  /* 0x0000005503557220 */ /* 0x000fe20000410000 */
[----:B----4-:R-:W-:Y:S01]  /*8970*/  F2FP.PACK_AB R101, R179, R178 ;  /* 0x000000b2b365723e */ /* 0x010fe200000000ff */
[----:B------:R-:W-:Y:S01]  /*8980*/  MUFU.EX2 R235, R235 ;  /* 0x000000eb00eb7308 */ /* 0x000fe20000000800 */
[C---:B------:R-:W-:Y:S03]  /*8990*/  HMMA.16816.F32 R80, R136.reuse, R102, R80 ;  /* 0x000000668850723c */ /* 0x040fe60000001850 */
[C---:B------:R-:W-:Y:S02]  /*89a0*/  FMUL.FTZ R86, R2.reuse, R86 ;  /* 0x0000005602567220 */ /* 0x040fe40000410000 */
[C---:B------:R-:W-:Y:S02]  /*89b0*/  FMUL.FTZ R87, R2.reuse, R87 ;  /* 0x0000005702577220 */ /* 0x040fe40000410000 */
[----:B------:R-:W-:Y:S01]  /*89c0*/  FMUL.FTZ R88, R3, R88 ;  /* 0x0000005803587220 */ /* 0x000fe20000410000 */
[----:B------:R-:W-:Y:S01]  /*89d0*/  F2FP.PACK_AB R102, R177, R176 ;  /* 0x000000b0b166723e */ /* 0x000fe200000000ff */
[C---:B------:R-:W-:Y:S01]  /*89e0*/  FMUL.FTZ R89, R3.reuse, R89 ;  /* 0x0000005903597220 */ /* 0x040fe20000410000 */
[----:B------:R-:W-:Y:S02]  /*89f0*/  MUFU.EX2 R237, R237 ;  /* 0x000000ed00ed7308 */ /* 0x000fe40000000800 */
[C---:B--2---:R-:W-:Y:S03]  /*8a00*/  HMMA.16816.F32 R84, R136.reuse, R108, R84 ;  /* 0x0000006c8854723c */ /* 0x044fe60000001854 */
[----:B------:R-:W-:Y:S01]  /*8a10*/  FMUL.FTZ R90, R2, R90 ;  /* 0x0000005a025a7220 */ /* 0x000fe20000410000 */
[----:B-----5:R-:W-:Y:S01]  /*8a20*/  F2FP.PACK_AB R103, R224, R223 ;  /* 0x000000dfe067723e */ /* 0x020fe200000000ff */
[C---:B------:R-:W-:Y:S02]  /*8a30*/  FMUL.FTZ R91, R2.reuse, R91 ;  /* 0x0000005b025b7220 */ /* 0x040fe40000410000 */
[C---:B------:R-:W-:Y:S01]  /*8a40*/  FMUL.FTZ R92, R3.reuse, R92 ;  /* 0x0000005c035c7220 */ /* 0x040fe20000410000 */
[----:B------:R-:W1:Y:S01]  /*8a50*/  MUFU.EX2 R238, R238 ;  /* 0x000000ee00ee7308 */ /* 0x000e620000000800 */
[C---:B------:R-:W-:Y:S03]  /*8a60*/  FMUL.FTZ R93, R3.reuse, R93 ;  /* 0x0000005d035d7220 */ /* 0x040fe60000410000 */
[C---:B------:R-:W-:Y:S01]  /*8a70*/  HMMA.16816.F32 R88, R136.reuse, R110, R88 ;  /* 0x0000006e8858723c */ /* 0x040fe20000001858 */
[----:B------:R-:W2:Y:S02]  /*8a80*/  LDSM.16.MT88.4 R108, [R197+0x900] ;  /* 0x00090000c56c783b */ /* 0x000ea40000004200 */
[C---:B------:R-:W-:Y:S02]  /*8a90*/  FMUL.FTZ R94, R2.reuse, R94 ;  /* 0x0000005e025e7220 */ /* 0x040fe40000410000 */
[C---:B------:R-:W-:Y:S01]  /*8aa0*/  FMUL.FTZ R95, R2.reuse, R95 ;  /* 0x0000005f025f7220 */ /* 0x040fe20000410000 */
[----:B------:R-:W4:Y:S01]  /*8ab0*/  MUFU.EX2 R239, R239 ;  /* 0x000000ef00ef7308 */ /* 0x000f220000000800 */
[C---:B------:R-:W-:Y:S02]  /*8ac0*/  FMUL.FTZ R96, R3.reuse, R96 ;  /* 0x0000006003607220 */ /* 0x040fe40000410000 */
[C---:B------:R-:W-:Y:S03]  /*8ad0*/  FMUL.FTZ R97, R3.reuse, R97 ;  /* 0x0000006103617220 */ /* 0x040fe60000410000 */
[C---:B---3--:R-:W-:Y:S03]  /*8ae0*/  HMMA.16816.F32 R92, R136.reuse, R104, R92 ;  /* 0x00000068885c723c */ /* 0x048fe6000000185c */
[C---:B------:R-:W-:Y:S02]  /*8af0*/  FMUL.FTZ R98, R2.reuse, R98 ;  /* 0x0000006202627220 */ /* 0x040fe40000410000 */
[C---:B------:R-:W-:Y:S02]  /*8b00*/  FMUL.FTZ R99, R2.reuse, R99 ;  /* 0x0000006302637220 */ /* 0x040fe40000410000 */
[----:B------:R-:W-:Y:S02]  /*8b10*/  FFMA.FTZ R168, R3, R214, R168 ;  /* 0x000000d603a87223 */ /* 0x000fe400000100a8 */
[----:B------:R-:W-:Y:S03]  /*8b20*/  FFMA.FTZ R173, R2, R215, R173 ;  /* 0x000000d702ad7223 */ /* 0x000fe600000100ad */
[----:B------:R-:W-:Y:S01]  /*8b30*/  HMMA.16816.F32 R96, R136, R106, R96 ;  /* 0x0000006a8860723c */ /* 0x000fe20000001860 */
[----:B------:R-:W3:Y:S02]  /*8b40*/  LDSM.16.MT88.4 R104, [R196+0x2900] ;  /* 0x00290000c468783b */ /* 0x000ee40000004200 */
[----:B------:R-:W-:Y:S02]  /*8b50*/  FADD.FTZ R135, R135, R168 ;  /* 0x000000a887877221 */ /* 0x000fe40000010000 */
[----:B------:R-:W-:Y:S02]  /*8b60*/  FADD.FTZ R172, R172, R173 ;  /* 0x000000adacac7221 */ /* 0x000fe40000010000 */
[----:B------:R-:W-:Y:S01]  /*8b70*/  FADD.FTZ R134, R134, R135 ;  /* 0x0000008786867221 */ /* 0x000fe20000010000 */
[C---:B------:R-:W-:Y:S01]  /*8b80*/  HMMA.16816.F32 R4, R100.reuse, R112, R4 ;  /* 0x000000706404723c */ /* 0x040fe20000001804 */
[----:B------:R-:W-:Y:S04]  /*8b90*/  LDSM.16.MT88.4 R136, [R197+0x3100] ;  /* 0x00310000c588783b */ /* 0x000fe80000004200 */
[----:B------:R-:W-:Y:S02]  /*8ba0*/  FADD.FTZ R3, R171, R172 ;  /* 0x000000acab037221 */ /* 0x000fe40000010000 */
[----:B------:R-:W-:Y:S01]  /*8bb0*/  FADD.FTZ R169, R169, R134 ;  /* 0x00000086a9a97221 */ /* 0x000fe20000010000 */
[C---:B------:R-:W-:Y:S01]  /*8bc0*/  HMMA.16816.F32 R8, R100.reuse, R114, R8 ;  /* 0x000000726408723c */ /* 0x040fe20000001808 */
[----:B------:R-:W-:Y:S03]  /*8bd0*/  LDSM.16.MT88.4 R112, [R198+0x4900] ;  /* 0x00490000c670783b */ /* 0x000fe60000004200 */
[----:B------:R-:W-:Y:S02]  /*8be0*/  FADD.FTZ R3, R170, R3 ;  /* 0x00000003aa037221 */ /* 0x000fe40000010000 */
[----:B------:R-:W-:Y:S02]  /*8bf0*/  FADD.FTZ R174, R174, R169 ;  /* 0x000000a9aeae7221 */ /* 0x000fe40000010000 */
[C---:B------:R-:W-:Y:S04]  /*8c00*/  HMMA.16816.F32 R12, R100.reuse, R116, R12 ;  /* 0x00000074640c723c */ /* 0x040fe8000000180c */
[----:B------:R-:W-:Y:S01]  /*8c10*/  FADD.FTZ R2, R178, R3 ;  /* 0x00000003b2027221 */ /* 0x000fe20000010000 */
[----:B------:R-:W-:Y:S01]  /*8c20*/  MOV R3, R0 ;  /* 0x0000000000037202 */ /* 0x000fe20000000f00 */
[----:B------:R-:W-:Y:S02]  /*8c30*/  FADD.FTZ R175, R175, R174 ;  /* 0x000000aeafaf7221 */ /* 0x000fe40000010000 */
[C---:B------:R-:W-:Y:S01]  /*8c40*/  HMMA.16816.F32 R16, R100.reuse, R118, R16 ;  /* 0x000000766410723c */ /* 0x040fe20000001810 */
[----:B------:R-:W-:Y:S03]  /*8c50*/  LDSM.16.MT88.4 R116, [R197+0x4900] ;  /* 0x00490000c574783b */ /* 0x000fe60000004200 */
[----:B------:R-:W-:Y:S02]  /*8c60*/  FADD.FTZ R2, R179, R2 ;  /* 0x00000002b3027221 */ /* 0x000fe40000010000 */
[----:B------:R-:W-:Y:S02]  /*8c70*/  FADD.FTZ R176, R176, R175 ;  /* 0x000000afb0b07221 */ /* 0x000fe40000010000 */
[C---:B--2---:R-:W-:Y:S04]  /*8c80*/  HMMA.16816.F32 R20, R100.reuse, R108, R20 ;  /* 0x0000006c6414723c */ /* 0x044fe80000001814 */
[----:B------:R-:W-:Y:S01]  /*8c90*/  FADD.FTZ R223, R223, R2 ;  /* 0x00000002dfdf7221 */ /* 0x000fe20000010000 */
[----:B------:R-:W-:Y:S01]  /*8ca0*/  MOV R2, R132 ;  /* 0x0000008400027202 */ /* 0x000fe20000000f00 */
[----:B------:R-:W-:Y:S02]  /*8cb0*/  FADD.FTZ R176, R177, R176 ;  /* 0x000000b0b1b07221 */ /* 0x000fe40000010000 */
[C---:B------:R-:W-:Y:S01]  /*8cc0*/  HMMA.16816.F32 R24, R100.reuse, R110, R24 ;  /* 0x0000006e6418723c */ /* 0x040fe20000001818 */
[----:B------:R-:W2:Y:S03]  /*8cd0*/  LDSM.16.MT88.4 R108, [R203+0x4900] ;  /* 0x00490000cb6c783b */ /* 0x000ea60000004200 */
[----:B------:R-:W-:Y:S04]  /*8ce0*/  FADD.FTZ R224, R224, R223 ;  /* 0x000000dfe0e07221 */ /* 0x000fe80000010000 */
        /* <DEDUP_REMOVED lines=20> */
[----:B------:R-:W5:Y:S07]  /*8e30*/  LDSM.16.MT88.4 R112, [R197+0x1100] ;  /* 0x00110000c570783b */ /* 0x000f6e0000004200 */
[C---:B------:R-:W-:Y:S08]  /*8e40*/  HMMA.16816.F32 R84, R100.reuse, R116, R84 ;  /* 0x000000746454723c */ /* 0x040ff00000001854 */
[C---:B------:R-:W-:Y:S01]  /*8e50*/  HMMA.16816.F32 R88, R100.reuse, R118, R88 ;  /* 0x000000766458723c */ /* 0x040fe20000001858 */
[----:B------:R-:W1:Y:S07]  /*8e60*/  LDSM.16.MT88.4 R116, [R203+0x3100] ;  /* 0x00310000cb74783b */ /* 0x000e6e0000004200 */
[C---:B---3--:R-:W-:Y:S08]  /*8e70*/  HMMA.16816.F32 R92, R100.reuse, R104, R92 ;  /* 0x00000068645c723c */ /* 0x048ff0000000185c */
[----:B------:R-:W-:Y:S01]  /*8e80*/  HMMA.16816.F32 R96, R100, R106, R96 ;  /* 0x0000006a6460723c */ /* 0x000fe20000001860 */
[----:B------:R-:W3:Y:S06]  /*8e90*/  LDSM.16.MT88.4 R104, [R196+0x3100] ;  /* 0x00310000c468783b */ /* 0x000eec0000004200 */
[----:B------:R-:W-:Y:S01]  /*8ea0*/  F2FP.PACK_AB R100, R226, R225 ;  /* 0x000000e1e264723e */ /* 0x000fe200000000ff */
[----:B------:R-:W-:Y:S01]  /*8eb0*/  FADD.FTZ R225, R225, R176 ;  /* 0x000000b0e1e17221 */ /* 0x000fe20000010000 */
[----:B------:R-:W-:Y:S03]  /*8ec0*/  F2FP.PACK_AB R102, R228, R227 ;  /* 0x000000e3e466723e */ /* 0x000fe600000000ff */
[----:B------:R-:W-:Y:S01]  /*8ed0*/  F2FP.PACK_AB R101, R230, R229 ;  /* 0x000000e5e665723e */ /* 0x000fe200000000ff */
[----:B------:R-:W-:Y:S01]  /*8ee0*/  FADD.FTZ R229, R229, R224 ;  /* 0x000000e0e5e57221 */ /* 0x000fe20000010000 */
[----:B------:R-:W-:Y:S01]  /*8ef0*/  F2FP.PACK_AB R103, R232, R231 ;  /* 0x000000e7e867723e */ /* 0x000fe200000000ff */
[----:B------:R-:W-:Y:S02]  /*8f00*/  FADD.FTZ R226, R226, R225 ;  /* 0x000000e1e2e27221 */ /* 0x000fe40000010000 */
[----:B------:R-:W-:Y:S02]  /*8f10*/  FADD.FTZ R230, R230, R229 ;  /* 0x000000e5e6e67221 */ /* 0x000fe40000010000 */
[----:B------:R-:W-:Y:S02]  /*8f20*/  FADD.FTZ R227, R227, R226 ;  /* 0x000000e2e3e37221 */ /* 0x000fe40000010000 */
[C---:B--2---:R-:W-:Y:S03]  /*8f30*/  HMMA.16816.F32 R4, R100.reuse, R108, R4 ;  /* 0x0000006c6404723c */ /* 0x044fe60000001804 */
[----:B------:R-:W-:Y:S02]  /*8f40*/  FADD.FTZ R231, R231, R230 ;  /* 0x000000e6e7e77221 */ /* 0x000fe40000010000 */
[----:B------:R-:W-:Y:S02]  /*8f50*/  FADD.FTZ R228, R228, R227 ;  /* 0x000000e3e4e47221 */ /* 0x000fe40000010000 */
[----:B------:R-:W-:Y:S01]  /*8f60*/  FADD.FTZ R232, R232, R231 ;  /* 0x000000e7e8e87221 */ /* 0x000fe20000010000 */
[C---:B------:R-:W-:Y:S01]  /*8f70*/  HMMA.16816.F32 R8, R100.reuse, R110, R8 ;  /* 0x0000006e6408723c */ /* 0x040fe20000001808 */
[----:B------:R-:W2:Y:S07]  /*8f80*/  LDSM.16.MT88.4 R108, [R203+0x5100] ;  /* 0x00510000cb6c783b */ /* 0x000eae0000004200 */
[C---:B------:R-:W-:Y:S08]  /*8f90*/  HMMA.16816.F32 R12, R100.reuse, R120, R12 ;  /* 0x00000078640c723c */ /* 0x040ff0000000180c */
[C---:B------:R-:W-:Y:S08]  /*8fa0*/  HMMA.16816.F32 R16, R100.reuse, R122, R16 ;  /* 0x0000007a6410723c */ /* 0x040ff00000001810 */
[C---:B-----5:R-:W-:Y:S08]  /*8fb0*/  HMMA.16816.F32 R20, R100.reuse, R112, R20 ;  /* 0x000000706414723c */ /* 0x060ff00000001814 */
[C---:B------:R-:W-:Y:S01]  /*8fc0*/  HMMA.16816.F32 R24, R100.reuse, R114, R24 ;  /* 0x000000726418723c */ /* 0x040fe20000001818 */
[----:B------:R-:W5:Y:S07]  /*8fd0*/  LDSM.16.MT88.4 R112, [R198+0x5100] ;  /* 0x00510000c670783b */ /* 0x000f6e0000004200 */
[C---:B------:R-:W-:Y:S08]  /*8fe0*/  HMMA.16816.F32 R28, R100.reuse, R124, R28 ;  /* 0x0000007c641c723c */ /* 0x040ff0000000181c */
[C---:B------:R-:W-:Y:S01]  /*8ff0*/  HMMA.16816.F32 R32, R100.reuse, R126, R32 ;  /* 0x0000007e6420723c */ /* 0x040fe20000001820 */
[----:B------:R-:W-:Y:S07]  /*9000*/  LDSM.16.MT88.4 R124, [R203+0x1900] ;  /* 0x00190000cb7c783b */ /* 0x000fee0000004200 */
[C---:B-1----:R-:W-:Y:S08]  /*9010*/  HMMA.16816.F32 R36, R100.reuse, R116, R36 ;  /* 0x000000746424723c */ /* 0x042ff00000001824 */
[C---:B------:R-:W-:Y:S01]  /*9020*/  HMMA.16816.F32 R40, R100.reuse, R118, R40 ;  /* 0x000000766428723c */ /* 0x040fe20000001828 */
[----:B------:R-:W1:Y:S07]  /*9030*/  LDSM.16.MT88.4 R116, [R197+0x5100] ;  /* 0x00510000c574783b */ /* 0x000e6e0000004200 */
        /* <DEDUP_REMOVED lines=9> */
[----:B----4-:R-:W-:Y:S01]  /*90d0*/  F2FP.PACK_AB R139, R240, R239 ;  /* 0x000000eff08b723e */ /* 0x010fe200000000ff */
[----:B------:R-:W-:Y:S02]  /*90e0*/  FADD.FTZ R237, R237, R232 ;  /* 0x000000e8eded7221 */ /* 0x000fe40000010000 */
[----:B------:R-:W-:Y:S01]  /*90f0*/  FADD.FTZ R234, R234, R233 ;  /* 0x000000e9eaea7221 */ /* 0x000fe20000010000 */
[C---:B------:R-:W-:Y:S01]  /*9100*/  HMMA.16816.F32 R64, R100.reuse, R106, R64 ;  /* 0x0000006a6440723c */ /* 0x040fe20000001840 */
[----:B------:R-:W3:Y:S03]  /*9110*/  LDSM.16.MT88.4 R104, [R196+0x5100] ;  /* 0x00510000c468783b */ /* 0x000ee60000004200 */
[----:B------:R-:W-:Y:S02]  /*9120*/  FADD.FTZ R238, R238, R237 ;  /* 0x000000edeeee7221 */ /* 0x000fe40000010000 */
[----:B------:R-:W-:Y:S02]  /*9130*/  FADD.FTZ R235, R235, R234 ;  /* 0x000000eaebeb7221 */ /* 0x000fe40000010000 */
[C---:B--2---:R-:W-:Y:S04]  /*9140*/  HMMA.16816.F32 R68, R100.reuse, R108, R68 ;  /* 0x0000006c6444723c */ /* 0x044fe80000001844 */
[----:B------:R-:W-:Y:S02]  /*9150*/  FADD.FTZ R215, R239, R238 ;  /* 0x000000eeefd77221 */ /* 0x000fe40000010000 */
[----:B------:R-:W-:Y:S02]  /*9160*/  FADD.FTZ R214, R236, R235 ;  /* 0x000000ebecd67221 */ /* 0x000fe40000010000 */
[C---:B------:R-:W-:Y:S01]  /*9170*/  HMMA.16816.F32 R72, R100.reuse, R110, R72 ;  /* 0x0000006e6448723c */ /* 0x040fe20000001848 */
[----:B------:R-:W2:Y:S03]  /*9180*/  LDSM.16.MT88.4 R108, [R198+0x1900] ;  /* 0x00190000c66c783b */ /* 0x000ea60000004200 */
[----:B------:R-:W-:Y:S04]  /*9190*/  FADD.FTZ R215, R240, R215 ;  /* 0x000000d7f0d77221 */ /* 0x000fe80000010000 */
[C---:B-----5:R-:W-:Y:S08]  /*91a0*/  HMMA.16816.F32 R76, R100.reuse, R112, R76 ;  /* 0x00000070644c723c */ /* 0x060ff0000000184c */
[C---:B------:R-:W-:Y:S08]  /*91b0*/  HMMA.16816.F32 R80, R100.reuse, R114, R80 ;  /* 0x000000726450723c */ /* 0x040ff00000001850 */
[C---:B-1----:R-:W-:Y:S08]  /*91c0*/  HMMA.16816.F32 R84, R100.reuse, R116, R84 ;  /* 0x000000746454723c */ /* 0x042ff00000001854 */
[C---:B------:R-:W-:Y:S08]  /*91d0*/  HMMA.16816.F32 R88, R100.reuse, R118, R88 ;  /* 0x000000766458723c */ /* 0x040ff00000001858 */
[C---:B---3--:R-:W-:Y:S08]  /*91e0*/  HMMA.16816.F32 R92, R100.reuse, R104, R92 ;  /* 0x00000068645c723c */ /* 0x048ff0000000185c */
[----:B------:R-:W-:Y:S08]  /*91f0*/  HMMA.16816.F32 R96, R100, R106, R96 ;  /* 0x0000006a6460723c */ /* 0x000ff00000001860 */
[C---:B------:R-:W-:Y:S01]  /*9200*/  HMMA.16816.F32 R128, R136.reuse, R124, R4 ;  /* 0x0000007c8880723c */ /* 0x040fe20000001804 */
[----:B------:R-:W1:Y:S07]  /*9210*/  LDSM.16.MT88.4 R4, [R198+0x5900] ;  /* 0x00590000c604783b */ /* 0x000e6e0000004200 */
[C---:B------:R-:W-:Y:S01]  /*9220*/  HMMA.16816.F32 R124, R136.reuse, R126, R8 ;  /* 0x0000007e887c723c */ /* 0x040fe20000001808 */
[----:B------:R-:W3:Y:S07]  /*9230*/  LDSM.16.MT88.4 R8, [R197+0x5900] ;  /* 0x00590000c508783b */ /* 0x000eee0000004200 */
[C---:B--2---:R-:W-:Y:S01]  /*9240*/  HMMA.16816.F32 R120, R136.reuse, R108, R12 ;  /* 0x0000006c8878723c */ /* 0x044fe2000000180c */
[----:B------:R-:W2:Y:S07]  /*9250*/  LDSM.16.MT88.4 R12, [R196+0x5900] ;  /* 0x00590000c40c783b */ /* 0x000eae0000004200 */
        /* <DEDUP_REMOVED lines=15> */
[C---:B-1----:R-:W-:Y:S08]  /*9350*/  HMMA.16816.F32 R76, R136.reuse, R4, R76 ;  /* 0x00000004884c723c */ /* 0x042ff0000000184c */
[C---:B------:R-:W-:Y:S08]  /*9360*/  HMMA.16816.F32 R80, R136.reuse, R6, R80 ;  /* 0x000000068850723c */ /* 0x040ff00000001850 */
[C---:B---3--:R-:W-:Y:S08]  /*9370*/  HMMA.16816.F32 R84, R136.reuse, R8, R84 ;  /* 0x000000088854723c */ /* 0x048ff00000001854 */
[C---:B------:R-:W-:Y:S08]  /*9380*/  HMMA.16816.F32 R88, R136.reuse, R10, R88 ;  /* 0x0000000a8858723c */ /* 0x040ff00000001858 */
[C---:B--2---:R-:W-:Y:S08]  /*9390*/  HMMA.16816.F32 R92, R136.reuse, R12, R92 ;  /* 0x0000000c885c723c */ /* 0x044ff0000000185c */
[----:B------:R-:W-:Y:S01]  /*93a0*/  HMMA.16816.F32 R96, R136, R14, R96 ;  /* 0x0000000e8860723c */ /* 0x000fe20000001860 */
[----:B------:R-:W-:-:S07]  /*93b0*/  @P0 BRA `(.L_x_418) ;  /* 0xffffc4a000000947 */ /* 0x000fce000383ffff */
.L_x_407:
[----:B------:R-:W1:Y:S01]  /*93c0*/  S2UR UR26, SR_CTAID.X ;  /* 0x00000000001a79c3 */ /* 0x000e620000002500 */
[----:B------:R-:W-:Y:S01]  /*93d0*/  UMOV UR25, 0x1 ;  /* 0x0000000100197882 */ /* 0x000fe20000000000 */
[----:B------:R-:W-:Y:S01]  /*93e0*/  PLOP3.LUT P0, PT, PT, PT, UP0, 0x40, 0x0 ;  /* 0x000000000000781c */ /* 0x000fe20003f0e808 */
[----:B------:R-:W-:-:S02]  /*93f0*/  ULDC UR21, c[0x0][0x168] ;  /* 0x00005a0000157ab9 */ /* 0x000fc40000000800 */
[----:B------:R-:W-:Y:S02]  /*9400*/  ULDC.64 UR4, c[0x0][0x2c8] ;  /* 0x0000b20000047ab9 */ /* 0x000fe40000000a00 */
[----:B------:R-:W-:Y:S02]  /*9410*/  UIADD3 UR21, UR25, -UR21, URZ ;  /* 0x8000001519157290 */ /* 0x000fe4000fffe03f */
[----:B------:R-:W-:Y:S02]  /*9420*/  ULDC UR24, c[0x0][0x2ac] ;  /* 0x0000ab0000187ab9 */ /* 0x000fe40000000800 */
[----:B-1----:R-:W-:-:S04]  /*9430*/  ULEA UR26, UR26, 0x7f, 0x7 ;  /* 0x0000007f1a1a7891 */ /* 0x002fc8000f8e383f */
[----:B------:R-:W-:-:S03]  /*9440*/  UIMAD.WIDE.U32 UR28, UR26, UR4, URZ ;  /* 0x000000041a1c72a5 */ /* 0x000fc6000f8e003f */
[----:B------:R-:W-:Y:S02]  /*9450*/  ULDC UR4, c[0x0][0x1d0] ;  /* 0x0000740000047ab9 */ /* 0x000fe40000000800 */
[----:B------:R-:W-:Y:S02]  /*9460*/  UIMAD UR4, UR24, UR4, UR21 ;  /* 0x00000004180472a4 */ /* 0x000fe4000f8e0215 */
[----:B------:R-:W-:Y:S02]  /*9470*/  @UP1 USHF.R.U32.HI UR26, URZ, UR5, UR29 ;  /* 0x000000053f1a1299 */ /* 0x000fe4000801161d */
[----:B------:R-:W-:Y:S02]  /*9480*/  ULDC UR21, c[0x0][0x324] ;  /* 0x0000c90000157ab9 */ /* 0x000fe40000000800 */
[----:B------:R-:W-:-:S04]  /*9490*/  UIADD3 UR24, UR4, UR26, URZ ;  /* 0x0000001a04187290 */ /* 0x000fc8000fffe03f */
[----:B------:R-:W-:Y:S01]  /*94a0*/  UIADD3 UR21, UR24, -UR21, URZ ;  /* 0x8000001518157290 */ /* 0x000fe2000fffe03f */
[----:B------:R-:W-:Y:S05]  /*94b0*/  @P0 BRA `(.L_x_419) ;  /* 0x0000016000000947 */ /* 0x000fea0003800000 */
[----:B------:R-:W-:-:S06]  /*94c0*/  UISETP.GT.AND UP2, UPT, UR24, -0x1, UPT ;  /* 0xffffffff1800788c */ /* 0x000fcc000bf44270 */
[----:B------:R-:W-:-:S13]  /*94d0*/  PLOP3.LUT P0, PT, PT, PT, UP2, 0x80, 0x0 ;  /* 0x000000000000781c */ /* 0x000fda0003f0f028 */
[----:B------:R-:W-:Y:S05]  /*94e0*/  @P0 BRA `(.L_x_420) ;  /* 0x0000009000000947 */ /* 0x000fea0003800000 */
[----:B------:R-:W-:Y:S02]  /*94f0*/  ULDC UR4, c[0x0][0x32c] ;  /* 0x0000cb0000047ab9 */ /* 0x000fe40000000800 */
[----:B------:R-:W-:Y:S02]  /*9500*/  UISETP.NE.AND UP2, UPT, UR25, UR4, UPT ;  /* 0x000000041900728c */ /* 0x000fe4000bf45270 */
[----:B------:R-:W-:Y:S02]  /*9510*/  ULOP3.LUT UR24, URZ, UR24, URZ, 0x33, !UPT ;  /* 0x000000183f187292 */ /* 0x000fe4000f8e333f */
[----:B------:R-:W-:Y:S02]  /*9520*/  ULDC.64 UR4, c[0x0][0x330] ;  /* 0x0000cc0000047ab9 */ /* 0x000fe40000000a00 */
[----:B------:R-:W-:-:S07]  /*9530*/  UIMAD.WIDE.U32 UR26, UR24, UR4, URZ ;  /* 0x00000004181a72a5 */ /* 0x000fce000f8e003f */
[----:B------:R-:W-:Y:S02]  /*9540*/  @UP2 UMOV UR25, UR27 ;  /* 0x0000001b00192c82 */ /* 0x000fe40008000000 */
[----:B------:R-:W-:-:S04]  /*9550*/  @UP2 USHF.R.U32.HI UR24, URZ, UR5, UR25 ;  /* 0x000000053f182299 */ /* 0x000fc80008011619 */
[----:B------:R-:W-:Y:S01]  /*9560*/  ULOP3.LUT UR24, URZ, UR24, URZ, 0x33, !UPT ;  /* 0x000000183f187292 */ /* 0x000fe2000f8e333f */
[----:B------:R-:W-:Y:S05]  /*9570*/  BRA `(.L_x_421) ;  /* 0x0000006000007947 */ /* 0x000fea0003800000 */
.L_x_420:
[----:B------:R-:W-:Y:S02]  /*9580*/  ULDC UR4, c[0x0][0x32c] ;  /* 0x0000cb0000047ab9 */ /* 0x000fe40000000800 */
[----:B------:R-:W-:-:S03]  /*9590*/  UISETP.NE.AND UP2, UPT, UR25, UR4, UPT ;  /* 0x000000041900728c */ /* 0x000fc6000bf45270 */
[----:B------:R-:W-:Y:S02]  /*95a0*/  ULDC.64 UR4, c[0x0][0x330] ;  /* 0x0000cc0000047ab9 */ /* 0x000fe40000000a00 */
[----:B------:R-:W-:-:S07]  /*95b0*/  UIMAD.WIDE.U32 UR26, UR24, UR4, URZ ;  /* 0x00000004181a72a5 */ /* 0x000fce000f8e003f */
[----:B------:R-:W-:Y:S02]  /*95c0*/  @UP2 UMOV UR25, UR27 ;  /* 0x0000001b00192c82 */ /* 0x000fe40008000000 */
[----:B------:R-:W-:Y:S02]  /*95d0*/  @UP2 USHF.R.U32.HI UR24, URZ, UR5, UR25 ;  /* 0x000000053f182299 */ /* 0x000fe40008011619 */
.L_x_421:
[----:B------:R-:W-:Y:S02]  /*95e0*/  ULDC UR4, c[0x0][0x32c] ;  /* 0x0000cb0000047ab9 */ /* 0x000fe40000000800 */
[----:B------:R-:W-:-:S04]  /*95f0*/  UIMAD UR4, UR24, UR4, URZ ;  /* 0x00000004180472a4 */ /* 0x000fc8000f8e023f */
[----:B------:R-:W-:-:S04]  /*9600*/  UISETP.LT.AND UP2, UPT, UR21, UR4, UPT ;  /* 0x000000041500728c */ /* 0x000fc8000bf41270 */
[----:B------:R-:W-:-:S04]  /*9610*/  USEL UR21, UR21, UR4, !UP2 ;  /* 0x0000000415157287 */ /* 0x000fc8000d000000 */
.L_x_419:
[----:B------:R-:W-:-:S04]  /*9620*/  UIADD3 UR21, UR21, 0x3f, URZ ;  /* 0x0000003f15157890 */ /* 0x000fc8000fffe03f */
        /* <DEDUP_REMOVED lines=8> */
[----:B------:R-:W-:Y:S01]  /*96b0*/  SHF.R.S32.HI R5, RZ, 0x1f, R218 ;  /* 0x0000001fff057819 */ /* 0x000fe200000114da */
[----:B------:R-:W-:Y:S01]  /*96c0*/  IMAD.MOV.U32 R135, RZ, RZ, R132 ;  /* 0x000000ffff877224 */ /* 0x000fe200078e0084 */
[C---:B------:R-:W-:Y:S01]  /*96d0*/  SHF.L.U64.HI R224, R217.reuse, 0x1, R220 ;  /* 0x00000001d9e07819 */ /* 0x040fe200000102dc */
[----:B------:R-:W-:Y:S01]  /*96e0*/  IMAD.MOV.U32 R3, RZ, RZ, R0 ;  /* 0x000000ffff037224 */ /* 0x000fe200078e0000 */
[----:B------:R-:W-:Y:S01]  /*96f0*/  SEL R222, RZ, 0x10, P4 ;  /* 0x00000010ffde7807 */ /* 0x000fe20002000000 */
[C---:B------:R-:W-:Y:S01]  /*9700*/  IMAD.SHL.U32 R225, R218.reuse, 0x2, RZ ;  /* 0x00000002dae17824 */ /* 0x040fe200078e00ff */
[----:B------:R-:W-:Y:S01]  /*9710*/  SHF.L.U64.HI R226, R218, 0x1, R5 ;  /* 0x00000001dae27819 */ /* 0x000fe20000010205 */
[----:B------:R-:W-:Y:S02]  /*9720*/  IMAD.SHL.U32 R223, R217, 0x2, RZ ;  /* 0x00000002d9df7824 */ /* 0x000fe400078e00ff */
.L_x_425:
        /* <DEDUP_REMOVED lines=37> */
[----:B------:R3:W2:Y:S01]  /*9980*/  SHFL.IDX PT, R7, R12, RZ, 0x181f ;  /* 0x00181fff0c077589 */ /* 0x0006a200000e0000 */
        /* <DEDUP_REMOVED lines=20> */
.L_x_423:
        /* <DEDUP_REMOVED lines=14> */
[C---:B------:R-:W-:Y:S01]  /*9bb0*/  HMMA.16816.F32 R28, R136.reuse, R32, RZ ;  /* 0x00000020881c723c */ /* 0x040fe200000018ff */
[----:B------:R-:W-:Y:S07]  /*9bc0*/  LDSM.16.M88.4 R180, [R192] ;  /* 0x00000000c0b4783b */ /* 0x000fee0000000200 */
[----:B------:R-:W-:Y:S01]  /*9bd0*/  HMMA.16816.F32 R32, R136, R34, RZ ;  /* 0x000000228820723c */ /* 0x000fe200000018ff */
[----:B------:R-:W1:Y:S07]  /*9be0*/  LDSM.16.M88.4 R136, [R200+0x6900] ;  /* 0x00690000c888783b */ /* 0x000e6e0000000200 */
[C---:B------:R-:W-:Y:S08]  /*9bf0*/  HMMA.16816.F32 R4, R144.reuse, R148, R4 ;  /* 0x000000949004723c */ /* 0x040ff00000001804 */
        /* <DEDUP_REMOVED lines=10> */
[----:B------:R-:W3:Y:S07]  /*9ca0*/  LDSM.16.M88.4 R144, [R192+0x800] ;  /* 0x00080000c090783b */ /* 0x000eee0000000200 */
[C---:B--2---:R-:W-:Y:S01]  /*9cb0*/  HMMA.16816.F32 R4, R164.reuse, R168, R4 ;  /* 0x000000a8a404723c */ /* 0x044fe20000001804 */
        /* <DEDUP_REMOVED lines=8> */
[----:B------:R-:W4:Y:S07]  /*9d40*/  LDSM.16.M88.4 R140, [R205+0x9100] ;  /* 0x00910000cd8c783b */ /* 0x000f2e0000000200 */
[C---:B------:R-:W-:Y:S08]  /*9d50*/  HMMA.16816.F32 R28, R164.reuse, R172, R28 ;  /* 0x000000aca41c723c */ /* 0x040ff0000000181c */
[----:B------:R-:W-:Y:S01]  /*9d60*/  HMMA.16816.F32 R32, R164, R174, R32 ;  /* 0x000000aea420723c */ /* 0x000fe20000001820 */
[----:B------:R-:W5:Y:S07]  /*9d70*/  LDSM.16.M88.4 R164, [R205+0x9900] ;  /* 0x00990000cda4783b */ /* 0x000f6e0000000200 */
[C---:B------:R-:W-:Y:S01]  /*9d80*/  HMMA.16816.F32 R4, R176.reuse, R180, R4 ;  /* 0x000000b4b004723c */ /* 0x040fe20000001804 */
[----:B------:R-:W1:Y:S07]  /*9d90*/  LDSM.16.M88.4 R172, [R191] ;  /* 0x00000000bfac783b */ /* 0x000e6e0000000200 */
[C---:B------:R-:W-:Y:S01]  /*9da0*/  HMMA.16816.F32 R8, R176.reuse, R182, R8 ;  /* 0x000000b6b008723c */ /* 0x040fe20000001808 */
[----:B------:R-:W-:Y:S07]  /*9db0*/  LDSM.16.M88.4 R180, [R200+0x8100] ;  /* 0x00810000c8b4783b */ /* 0x000fee0000000200 */
[C---:B---3--:R-:W-:Y:S08]  /*9dc0*/  HMMA.16816.F32 R12, R176.reuse, R144, R12 ;  /* 0x00000090b00c723c */ /* 0x048ff0000000180c */
[C---:B------:R-:W-:Y:S01]  /*9dd0*/  HMMA.16816.F32 R16, R176.reuse, R146, R16 ;  /* 0x00000092b010723c */ /* 0x040fe20000001810 */
[----:B------:R-:W3:Y:S07]  /*9de0*/  LDSM.16.M88.4 R144, [R190] ;  /* 0x00000000be90783b */ /* 0x000eee0000000200 */
        /* <DEDUP_REMOVED lines=13> */
[C---:B----4-:R-:W-:Y:S08]  /*9ec0*/  HMMA.16816.F32 R20, R156.reuse, R140, R20 ;  /* 0x0000008c9c14723c */ /* 0x050ff00000001814 */
[C---:B------:R-:W-:Y:S01]  /*9ed0*/  HMMA.16816.F32 R24, R156.reuse, R142, R24 ;  /* 0x0000008e9c18723c */ /* 0x040fe20000001818 */
[----:B------:R-:W4:Y:S07]  /*9ee0*/  LDSM.16.M88.4 R140, [R200+0x9100] ;  /* 0x00910000c88c783b */ /* 0x000f2e0000000200 */
[C---:B-----5:R-:W-:Y:S08]  /*9ef0*/  HMMA.16816.F32 R28, R156.reuse, R164, R28 ;  /* 0x000000a49c1c723c */ /* 0x060ff0000000181c */
[----:B------:R-:W-:Y:S01]  /*9f00*/  HMMA.16816.F32 R32, R156, R166, R32 ;  /* 0x000000a69c20723c */ /* 0x000fe20000001820 */
[----:B------:R-:W5:Y:S07]  /*9f10*/  LDSM.16.M88.4 R156, [R200+0x9900] ;  /* 0x00990000c89c783b */ /* 0x000f6e0000000200 */
        /* <DEDUP_REMOVED lines=54> */
[C---:B------:R-:W-:Y:S08]  /*a280*/  HMMA.16816.F32 R8, R176.reuse, R182, R8 ;  /* 0x000000b6b008723c */ /* 0x040ff00000001808 */
[C---:B---3--:R-:W-:Y:S08]  /*a290*/  HMMA.16816.F32 R12, R176.reuse, R144, R12 ;  /* 0x00000090b00c723c */ /* 0x048ff0000000180c */
        /* <DEDUP_REMOVED lines=10> */
[C---:B----4-:R-:W-:Y:S08]  /*a340*/  HMMA.16816.F32 R20, R160.reuse, R140, R20 ;  /* 0x0000008ca014723c */ /* 0x050ff00000001814 */
[C---:B------:R-:W-:Y:S01]  /*a350*/  HMMA.16816.F32 R24, R160.reuse, R142, R24 ;  /* 0x0000008ea018723c */ /* 0x040fe20000001818 */
[----:B------:R-:W2:Y:S07]  /*a360*/  LDSM.16.M88.4 R140, [R192+0x5000] ;  /* 0x00500000c08c783b */ /* 0x000eae0000000200 */
[C---:B-----5:R-:W-:Y:S08]  /*a370*/  HMMA.16816.F32 R28, R160.reuse, R156, R28 ;  /* 0x0000009ca01c723c */ /* 0x060ff0000000181c */
[----:B------:R-:W-:Y:S08]  /*a380*/  HMMA.16816.F32 R32, R160, R158, R32 ;  /* 0x0000009ea020723c */ /* 0x000ff00000001820 */
[C---:B------:R-:W-:Y:S08]  /*a390*/  HMMA.16816.F32 R4, R168.reuse, R172, R4 ;  /* 0x000000aca804723c */ /* 0x040ff00000001804 */
[C---:B------:R-:W-:Y:S08]  /*a3a0*/  HMMA.16816.F32 R8, R168.reuse, R174, R8 ;  /* 0x000000aea808723c */ /* 0x040ff00000001808 */
[C---:B-1----:R-:W-:Y:S08]  /*a3b0*/  HMMA.16816.F32 R12, R168.reuse, R136, R12 ;  /* 0x00000088a80c723c */ /* 0x042ff0000000180c */
[C---:B------:R-:W-:Y:S04]  /*a3c0*/  HMMA.16816.F32 R16, R168.reuse, R138, R16 ;  /* 0x0000008aa810723c */ /* 0x040fe80000001810 */
[----:B------:R-:W-:Y:S02]  /*a3d0*/  FMUL.FTZ R172, R4, c[0x0][0x320] ;  /* 0x0000c80004ac7a20 */ /* 0x000fe40000410000 */
[----:B------:R-:W-:Y:S02]  /*a3e0*/  FMUL.FTZ R144, R5, c[0x0][0x320] ;  /* 0x0000c80005907a20 */ /* 0x000fe40000410000 */
[----:B------:R-:W-:Y:S01]  /*a3f0*/  FMUL.FTZ R9, R9, c[0x0][0x320] ;  /* 0x0000c80009097a20 */ /* 0x000fe20000410000 */
[C---:B--2---:R-:W-:Y:S01]  /*a400*/  HMMA.16816.F32 R20, R168.reuse, R140, R20 ;  /* 0x0000008ca814723c */ /* 0x044fe20000001814 */
[----:B------:R-:W1:Y:S02]  /*a410*/  MUFU.TANH R172, R172 ;  /* 0x000000ac00ac7308 */ /* 0x000e640000002400 */
[----:B------:R-:W-:Y:S02]  /*a420*/  FMUL.FTZ R10, R10, c[0x0][0x320] ;  /* 0x0000c8000a0a7a20 */ /* 0x000fe40000410000 */
[----:B------:R-:W-:Y:S02]  /*a430*/  FMUL.FTZ R11, R11, c[0x0][0x320] ;  /* 0x0000c8000b0b7a20 */ /* 0x000fe40000410000 */
[----:B------:R-:W-:Y:S01]  /*a440*/  FMUL.FTZ R178, R8, c[0x0][0x320] ;  /* 0x0000c80008b27a20 */ /* 0x000fe20000410000 */
[C---:B------:R-:W-:Y:S03]  /*a450*/  HMMA.16816.F32 R24, R168.reuse, R142, R24 ;  /* 0x0000008ea818723c */ /* 0x040fe60000001818 */
[----:B------:R-:W2:Y:S01]  /*a460*/  MUFU.TANH R180, R9 ;  /* 0x0000000900b47308 */ /* 0x000ea20000002400 */
[----:B------:R-:W-:Y:S02]  /*a470*/  FMUL.FTZ R176, R6, c[0x0][0x320] ;  /* 0x0000c80006b07a20 */ /* 0x000fe40000410000 */
[----:B------:R-:W-:Y:S02]  /*a480*/  FMUL.FTZ R175, R7, c[0x0][0x320] ;  /* 0x0000c80007af7a20 */ /* 0x000fe40000410000 */
[----:B------:R-:W-:Y:S04]  /*a490*/  FMUL.FTZ R166, R12, c[0x0][0x320] ;  /* 0x0000c8000ca67a20 */ /* 0x000fe80000410000 */
[----:B------:R-:W-:Y:S01]  /*a4a0*/  FMUL.FTZ R162, R16, c[0x0][0x320] ;  /* 0x0000c80010a27a20 */ /* 0x000fe20000410000 */
[----:B------:R-:W3:Y:S01]  /*a4b0*/  MUFU.TANH R179, R10 ;  /* 0x0000000a00b37308 */ /* 0x000ee20000002400 */
[----:B------:R-:W-:Y:S02]  /*a4c0*/  FMUL.FTZ R13, R13, c[0x0][0x320] ;  /* 0x0000c8000d0d7a20 */ /* 0x000fe40000410000 */
[----:B------:R-:W-:Y:S02]  /*a4d0*/  FMUL.FTZ R158, R20, c[0x0][0x320] ;  /* 0x0000c800149e7a20 */ /* 0x000fe40000410000 */
[----:B------:R-:W-:Y:S02]  /*a4e0*/  FMUL.FTZ R14, R14, c[0x0][0x320] ;  /* 0x0000c8000e0e7a20 */ /* 0x000fe40000410000 */
[----:B------:R-:W-:Y:S02]  /*a4f0*/  FMUL.FTZ R15, R15, c[0x0][0x320] ;  /* 0x0000c8000f0f7a20 */ /* 0x000fe40000410000 */
[----:B------:R-:W-:Y:S01]  /*a500*/  FMUL.FTZ R17, R17, c[0x0][0x320] ;  /* 0x0000c80011117a20 */ /* 0x000fe20000410000 */
[----:B------:R4:W1:Y:S01]  /*a510*/  MUFU.TANH R177, R11 ;  /* 0x0000000b00b17308 */ /* 0x0008620000002400 */
        /* <DEDUP_REMOVED lines=10> */
[----:B------:R-:W1:Y:S01]  /*a5c0*/  MUFU.TANH R176, R176 ;  /* 0x000000b000b07308 */ /* 0x000e620000002400 */
[----:B----4-:R-:W4:Y:S01]  /*a5d0*/  LDSM.16.M88.4 R8, [R192+0x5800] ;  /* 0x00580000c008783b */ /* 0x010f220000000200 */
[----:B------:R-:W-:Y:S08]  /*a5e0*/  DEPBAR.LE SB0, 0x0 ;  /* 0x000080000000791a */ /* 0x000ff00000000000 */
[----:B------:R-:W1:Y:S01]  /*a5f0*/  MUFU.TANH R175, R175 ;  /* 0x000000af00af7308 */ /* 0x000e620000002400 */
[----:B------:R-:W-:Y:S09]  /*a600*/  BAR.SYNC.DEFER_BLOCKING 0x0 ;  /* 0x0000000000007b1d */ /* 0x000ff20000010000 */
[----:B------:R-:W1:Y:S10]  /*a610*/  MUFU.TANH R178, R178 ;  /* 0x000000b200b27308 */ /* 0x000e740000002400 */
[----:B------:R-:W1:Y:S10]  /*a620*/  MUFU.TANH R166, R166 ;  /* 0x000000a600a67308 */ /* 0x000e740000002400 */
[----:B------:R1:W1:Y:S01]  /*a630*/  MUFU.TANH R164, R13 ;  /* 0x0000000d00a47308 */ /* 0x0002620000002400 */
[C---:B----4-:R-:W-:Y:S09]  /*a640*/  HMMA.16816.F32 R28, R168.reuse, R8, R28 ;  /* 0x00000008a81c723c */ /* 0x050ff2000000181c */
[----:B------:R4:W1:Y:S01]  /*a650*/  MUFU.TANH R167, R14 ;  /* 0x0000000e00a77308 */ /* 0x0008620000002400 */
[----:B------:R-:W-:Y:S09]  /*a660*/  HMMA.16816.F32 R32, R168, R10, R32 ;  /* 0x0000000aa820723c */ /* 0x000ff20000001820 */
[----:B------:R4:W1:Y:S05]  /*a670*/  MUFU.TANH R165, R15 ;  /* 0x0000000f00a57308 */ /* 0x00086a0000002400 */
[----:B------:R-:W-:Y:S05]  /*a680*/  FMUL.FTZ R148, R28, c[0x0][0x320] ;  /* 0x0000c8001c947a20 */ /* 0x000fea0000410000 */
[----:B------:R-:W1:Y:S01]  /*a690*/  MUFU.TANH R162, R162 ;  /* 0x000000a200a27308 */ /* 0x000e620000002400 */
[----:B------:R-:W-:Y:S02]  /*a6a0*/  FMUL.FTZ R29, R29, c[0x0][0x320] ;  /* 0x0000c8001d1d7a20 */ /* 0x000fe40000410000 */
[----:B------:R-:W-:Y:S02]  /*a6b0*/  FMUL.FTZ R30, R30, c[0x0][0x320] ;  /* 0x0000c8001e1e7a20 */ /* 0x000fe40000410000 */
[----:B------:R-:W-:Y:S02]  /*a6c0*/  FMUL.FTZ R31, R31, c[0x0][0x320] ;  /* 0x0000c8001f1f7a20 */ /* 0x000fe40000410000 */
[----:B------:R-:W-:Y:S02]  /*a6d0*/  FMUL.FTZ R146, R32, c[0x0][0x320] ;  /* 0x0000c80020927a20 */ /* 0x000fe40000410000 */
[----:B------:R-:W-:Y:S01]  /*a6e0*/  FMUL.FTZ R33, R33, c[0x0][0x320] ;  /* 0x0000c80021217a20 */ /* 0x000fe20000410000 */
[----:B------:R4:W1:Y:S01]  /*a6f0*/  MUFU.TANH R160, R17 ;  /* 0x0000001100a07308 */ /* 0x0008620000002400 */
[----:B------:R-:W-:Y:S02]  /*a700*/  FMUL.FTZ R34, R34, c[0x0][0x320] ;  /* 0x0000c80022227a20 */ /* 0x000fe40000410000 */
[----:B------:R-:W-:Y:S07]  /*a710*/  FMUL.FTZ R35, R35, c[0x0][0x320] ;  /* 0x0000c80023237a20 */ /* 0x000fee0000410000 */
[----:B------:R4:W1:Y:S10]  /*a720*/  MUFU.TANH R163, R18 ;  /* 0x0000001200a37308 */ /* 0x0008740000002400 */
[----:B------:R4:W1:Y:S10]  /*a730*/  MUFU.TANH R161, R19 ;  /* 0x0000001300a17308 */ /* 0x0008740000002400 */
[----:B------:R-:W1:Y:S10]  /*a740*/  MUFU.TANH R158, R158 ;  /* 0x0000009e009e7308 */ /* 0x000e740000002400 */
[----:B------:R4:W1:Y:S10]  /*a750*/  MUFU.TANH R156, R21 ;  /* 0x00000015009c7308 */ /* 0x0008740000002400 */
        /* <DEDUP_REMOVED lines=13> */
[----:B------:R4:W1:Y:S01]  /*a830*/  MUFU.TANH R133, R35 ;  /* 0x0000002300857308 */ /* 0x0008620000002400 */
[----:B------:R-:W-:-:S05]  /*a840*/  @P0 BRA `(.L_x_424) ;  /* 0x0000039000000947 */ /* 0x000fca0003800000 */
[----:B--23--:R-:W-:Y:S01]  /*a850*/  IADD3 R10, -R222, 0x10, RZ ;  /* 0x00000010de0a7810 */ /* 0x00cfe20007ffe1ff */
[----:B------:R-:W-:Y:S01]  /*a860*/  ULEA UR5, UR20, UR12, 0x6 ;  /* 0x0000000c14057291 */ /* 0x000fe2000f8e303f */
[----:B------:R-:W-:Y:S02]  /*a870*/  IMAD.MOV.U32 R208, RZ, RZ, RZ ;  /* 0x000000ffffd07224 */ /* 0x000fe400078e00ff */
[----:B------:R-:W-:Y:S03]  /*a880*/  LOP3.LUT R10, R10, 0xf, RZ, 0xc0, !PT ;  /* 0x0000000f0a0a7812 */ /* 0x000fe600078ec0ff */
[----:B------:R-:W-:Y:S05]  /*a890*/  IMAD.U32 R209, RZ, RZ, UR5 ;  /* 0x00000005ffd17e24 */ /* 0x000fea000f8e00ff */
[----:B------:R-:W-:Y:S05]  /*a8a0*/  IADD3 R209, R209, -0x40, R210 ;  /* 0xffffffc0d1d17810 */ /* 0x000fea0007ffe0d2 */
[----:B------:R-:W-:Y:S04]  /*a8b0*/  @P2 IMAD.HI.U32 R2, R209, c[0x0][0x2bc], RZ ;  /* 0x0000af00d1022a27 */ /* 0x000fe800078e00ff */
[--C-:B------:R-:W-:Y:S01]  /*a8c0*/  IMAD.MOV.U32 R0, RZ, RZ, R209.reuse ;  /* 0x000000ffff007224 */ /* 0x100fe200078e00d1 */
[----:B------:R-:W-:Y:S04]  /*a8d0*/  @P2 SHF.R.U32.HI R0, RZ, c[0x0][0x2c0], R2 ;  /* 0x0000b000ff002a19 */ /* 0x000fe80000011602 */
[C---:B------:R-:W-:Y:S04]  /*a8e0*/  @!P1 IADD3 R7, P0, R0.reuse, UR16, RZ ;  /* 0x0000001000079c10 */ /* 0x040fe8000ff1e0ff */
[----:B------:R-:W-:Y:S01]  /*a8f0*/  @!P1 LEA.HI.X.SX32 R2, R0, UR8, 0x1, P0 ;  /* 0x0000000800029c11 */ /* 0x000fe200080f0eff */
[----:B------:R-:W-:Y:S01]  /*a900*/  IMAD.MOV R0, RZ, RZ, -R0 ;  /* 0x000000ffff007224 */ /* 0x000fe200078e0a00 */
[C---:B------:R-:W-:Y:S03]  /*a910*/  @!P1 LEA R4, P0, R7.reuse, c[0x0][0x2a0], 0x2 ;  /* 0x0000a80007049a11 */ /* 0x040fe600078010ff */
[----:B------:R-:W-:Y:S01]  /*a920*/  IMAD R209, R0, c[0x0][0x2b8], R209 ;  /* 0x0000ae0000d17a24 */ /* 0x000fe200078e02d1 */
[----:B------:R-:W-:Y:S02]  /*a930*/  @!P1 LEA.HI.X R5, R7, c[0x0][0x2a4], R2, 0x2, P0 ;  /* 0x0000a90007059a11 */ /* 0x000fe400000f1402 */
[----:B------:R-:W-:Y:S01]  /*a940*/  SHF.L.U64.HI R2, R216, 0x1, R219 ;  /* 0x00000001d8027819 */ /* 0x000fe200000102db */
[----:B------:R-:W-:Y:S01]  /*a950*/  IMAD.WIDE.U32 R6, R209, c[0x0][0x1e0], RZ ;  /* 0x00007800d1067a25 */ /* 0x000fe200078e00ff */
[----:B------:R-:W-:Y:S01]  /*a960*/  SHF.R.S32.HI R9, RZ, 0x1f, R209 ;  /* 0x0000001fff097819 */ /* 0x000fe200000114d1 */
[----:B------:R-:W2:Y:S04]  /*a970*/  @!P1 LDG.E R208, [R4.64] ;  /* 0x0000001204d09981 */ /* 0x000ea8000c1e1900 */
[----:B------:R-:W-:Y:S04]  /*a980*/  IMAD R9, R9, c[0x0][0x1e0], RZ ;  /* 0x0000780009097a24 */ /* 0x000fe800078e02ff */
[----:B------:R-:W-:Y:S04]  /*a990*/  IMAD R9, R209, c[0x0][0x1e4], R9 ;  /* 0x00007900d1097a24 */ /* 0x000fe800078e0209 */
[----:B------:R-:W-:Y:S01]  /*a9a0*/  IMAD.IADD R7, R7, 0x1, R9 ;  /* 0x0000000107077824 */ /* 0x000fe200078e0209 */
[----:B------:R-:W-:Y:S04]  /*a9b0*/  IADD3 R9, -R221, 0x10, RZ ;  /* 0x00000010dd097810 */ /* 0x000fe80007ffe1ff */
[----:B------:R-:W-:Y:S02]  /*a9c0*/  LOP3.LUT R9, R9, 0xf, RZ, 0xc0, !PT ;  /* 0x0000000f09097812 */ /* 0x000fe400078ec0ff */
[----:B--2---:R-:W-:Y:S01]  /*a9d0*/  SHF.R.S32.HI R0, RZ, 0x1f, R208 ;  /* 0x0000001fff007819 */ /* 0x004fe200000114d0 */
[----:B------:R-:W-:Y:S04]  /*a9e0*/  IMAD.WIDE.U32 R6, R208, c[0x0][0x1f0], R6 ;  /* 0x00007c00d0067a25 */ /* 0x000fe800078e0006 */
[----:B------:R-:W-:Y:S01]  /*a9f0*/  IMAD R0, R0, c[0x0][0x1f0], RZ ;  /* 0x00007c0000007a24 */ /* 0x000fe200078e02ff */
[----:B------:R-:W-:Y:S03]  /*aa00*/  IADD3 R5, P0, R6, UR14, RZ ;  /* 0x0000000e06057c10 */ /* 0x000fe6000ff1e0ff */
[----:B------:R-:W-:Y:S05]  /*aa10*/  IMAD R0, R208, c[0x0][0x1f4], R0 ;  /* 0x00007d00d0007a24 */ /* 0x000fea00078e0200 */
[----:B------:R-:W-:Y:S02]  /*aa20*/  IADD3.X R0, R7, UR7, R0, P0, !PT ;  /* 0x0000000707007c10 */ /* 0x000fe400087fe400 */
[C---:B-1----:R-:W-:Y:S04]  /*aa30*/  LEA R13, P0, R5.reuse, c[0x0][0x1c8], 0x1 ;  /* 0x00007200050d7a11 */ /* 0x042fe800078008ff */
[----:B------:R-:W-:Y:S01]  /*aa40*/  LEA.HI.X R12, R5, c[0x0][0x1cc], R0, 0x1, P0 ;  /* 0x00007300050c7a11 */ /* 0x000fe200000f0c00 */
[----:B------:R-:W1:Y:S01]  /*aa50*/  SHFL.IDX PT, R4, R13, 0x1, 0x181f ;  /* 0x00381f000d047f89 */ /* 0x000e6200000e0000 */
[----:B------:R-:W-:Y:S03]  /*aa60*/  IMAD.SHL.U32 R0, R216, 0x2, RZ ;  /* 0x00000002d8007824 */ /* 0x000fe600078e00ff */
[----:B------:R-:W2:Y:S04]  /*aa70*/  SHFL.IDX PT, R5, R12, 0x1, 0x181f ;  /* 0x00381f000c057f89 */ /* 0x000ea800000e0000 */
[----:B------:R-:W3:Y:S04]  /*aa80*/  SHFL.IDX PT, R6, R13, RZ, 0x181f ;  /* 0x00181fff0d067589 */ /* 0x000ee800000e0000 */
[----:B------:R3:W5:Y:S01]  /*aa90*/  SHFL.IDX PT, R7, R12, RZ, 0x181f ;  /* 0x00181fff0c077589 */ /* 0x00076200000e0000 */
[-C--:B-1----:R-:W-:Y:S04]  /*aaa0*/  IADD3 R10, P6, P0, R10, R4.reuse, R223 ;  /* 0x000000040a0a7210 */ /* 0x082fe800078de0df */
[-C--:B--2---:R-:W-:Y:S02]  /*aab0*/  IADD3.X R11, RZ, R5.reuse, R224, P6, P0 ;  /* 0x00000005ff0b7210 */ /* 0x084fe400037e04e0 */
[----:B------:R-:W-:Y:S04]  /*aac0*/  IADD3 R8, P6, P0, R9, R4, R0 ;  /* 0x0000000409087210 */ /* 0x000fe800078de000 */
[--C-:B------:R-:W-:Y:S02]  /*aad0*/  IADD3.X R9, RZ, R5, R2.reuse, P6, P0 ;  /* 0x00000005ff097210 */ /* 0x100fe400037e0402 */
[C---:B---3--:R-:W-:Y:S02]  /*aae0*/  IADD3 R12, P6, R6.reuse, R0, RZ ;  /* 0x00000000060c7210 */ /* 0x048fe40007fde0ff */
[C---:B----4-:R-:W-:Y:S03]  /*aaf0*/  IADD3 R14, P0, R6.reuse, R225, RZ ;  /* 0x000000e1060e7210 */ /* 0x050fe60007f1e0ff */
[C---:B-----5:R-:W-:Y:S01]  /*ab00*/  IMAD.X R13, R7.reuse, 0x1, R2, P6 ;  /* 0x00000001070d7824 */ /* 0x060fe200030e0602 */
        /* <DEDUP_REMOVED lines=13> */
.L_x_424:
[----:B-123--:R-:W-:Y:S01]  /*abe0*/  FMNMX.FTZ R5, R172, R3, !PT ;  /* 0x00000003ac057209 */ /* 0x00efe20007810000 */
[----:B----4-:R-:W-:Y:S01]  /*abf0*/  LDSM.16.MT88.4 R12, [R203+0x100] ;  /* 0x00010000cb0c783b */ /* 0x010fe20000004200 */
        /* <DEDUP_REMOVED lines=26> */
[----:B------:R-:W0:Y:S01]  /*ada0*/  LDGDEPBAR ;  /* 0x00000000000079af */ /* 0x000e220000000000 */
        /* <DEDUP_REMOVED lines=8> */
[----:B------:R-:W-:Y:S02]  /*ae30*/  PLOP3.LUT P0, PT, PT, PT, UP2, 0x80, 0x0 ;  /* 0x000000000000781c */ /* 0x000fe40003f0f028 */
[----:B------:R-:W-:Y:S02]  /*ae40*/  FMNMX.FTZ R8, R145, R0, !PT ;  /* 0x0000000091087209 */ /* 0x000fe40007810000 */
[----:B------:R-:W-:Y:S03]  /*ae50*/  FMNMX.FTZ R0, R134, R7, !PT ;  /* 0x0000000786007209 */ /* 0x000fe60007810000 */
[----:B------:R-:W-:Y:S01]  /*ae60*/  SHFL.BFLY PT, R9, R8, 0x2, 0x1f ;  /* 0x0c401f0008097f89 */ /* 0x000fe200000e0000 */
[----:B------:R-:W-:Y:S07]  /*ae70*/  FMNMX.FTZ R4, R133, R0, !PT ;  /* 0x0000000085047209 */ /* 0x000fee0007810000 */
[----:B------:R-:W1:Y:S02]  /*ae80*/  SHFL.BFLY PT, R7, R4, 0x2, 0x1f ;  /* 0x0c401f0004077f89 */ /* 0x000e6400000e0000 */
[----:B-1----:R-:W-:Y:S02]  /*ae90*/  FMNMX.FTZ R5, R4, R7, !PT ;  /* 0x0000000704057209 */ /* 0x002fe40007810000 */
[----:B------:R-:W-:Y:S04]  /*aea0*/  FMNMX.FTZ R6, R8, R9, !PT ;  /* 0x0000000908067209 */ /* 0x000fe80007810000 */
[----:B------:R-:W1:Y:S08]  /*aeb0*/  SHFL.BFLY PT, R132, R5, 0x1, 0x1f ;  /* 0x0c201f0005847f89 */ /* 0x000e7000000e0000 */
[----:B------:R-:W2:Y:S01]  /*aec0*/  SHFL.BFLY PT, R9, R6, 0x1, 0x1f ;  /* 0x0c201f0006097f89 */ /* 0x000ea200000e0000 */
[----:B-1----:R-:W-:Y:S02]  /*aed0*/  FMNMX.FTZ R132, R132, R5, !PT ;  /* 0x0000000584847209 */ /* 0x002fe40007810000 */
[----:B--2---:R-:W-:Y:S05]  /*aee0*/  FMNMX.FTZ R0, R6, R9, !PT ;  /* 0x0000000906007209 */ /* 0x004fea0007810000 */
[C---:B------:R-:W-:Y:S02]  /*aef0*/  FMUL.FTZ R151, R0.reuse, c[0x0][0x2d0] ;  /* 0x0000b40000977a20 */ /* 0x040fe40000410000 */
[----:B------:R-:W-:Y:S02]  /*af00*/  FADD.FTZ R2, -R0, R3 ;  /* 0x0000000300027221 */ /* 0x000fe40000010100 */
[----:B------:R-:W-:Y:S02]  /*af10*/  FFMA.FTZ R173, R144, c[0x0][0x2d0], -R151 ;  /* 0x0000b40090ad7a23 */ /* 0x000fe40000010897 */
[----:B------:R-:W-:Y:S02]  /*af20*/  FMUL.FTZ R144, R132, c[0x0][0x2d0] ;  /* 0x0000b40084907a20 */ /* 0x000fe40000410000 */
[----:B------:R-:W-:Y:S02]  /*af30*/  FMUL.FTZ R3, R2, c[0x0][0x2d0] ;  /* 0x0000b40002037a20 */ /* 0x000fe40000410000 */
[----:B------:R-:W-:Y:S01]  /*af40*/  FADD.FTZ R2, -R132, R135 ;  /* 0x0000008784027221 */ /* 0x000fe20000010100 */
[----:B------:R-:W-:Y:S01]  /*af50*/  MUFU.EX2 R173, R173 ;  /* 0x000000ad00ad7308 */ /* 0x000fe20000000800 */
[--C-:B------:R-:W-:Y:S02]  /*af60*/  FFMA.FTZ R174, R172, c[0x0][0x2d0], -R151.reuse ;  /* 0x0000b400acae7a23 */ /* 0x100fe40000010897 */
[--C-:B------:R-:W-:Y:S02]  /*af70*/  FFMA.FTZ R172, R178, c[0x0][0x2d0], -R151.reuse ;  /* 0x0000b400b2ac7a23 */ /* 0x100fe40000010897 */
[--C-:B------:R-:W-:Y:S02]  /*af80*/  FFMA.FTZ R171, R180, c[0x0][0x2d0], -R151.reuse ;  /* 0x0000b400b4ab7a23 */ /* 0x100fe40000010897 */
[--C-:B------:R-:W-:Y:S02]  /*af90*/  FFMA.FTZ R170, R176, c[0x0][0x2d0], -R144.reuse ;  /* 0x0000b400b0aa7a23 */ /* 0x100fe40000010890 */
[--C-:B------:R-:W-:Y:S01]  /*afa0*/  FFMA.FTZ R169, R175, c[0x0][0x2d0], -R144.reuse ;  /* 0x0000b400afa97a23 */ /* 0x100fe20000010890 */
[----:B------:R-:W1:Y:S01]  /*afb0*/  MUFU.EX2 R3, R3 ;  /* 0x0000000300037308 */ /* 0x000e620000000800 */
[--C-:B------:R-:W-:Y:S02]  /*afc0*/  FFMA.FTZ R168, R179, c[0x0][0x2d0], -R144.reuse ;  /* 0x0000b400b3a87a23 */ /* 0x100fe40000010890 */
[--C-:B------:R-:W-:Y:S02]  /*afd0*/  FFMA.FTZ R135, R177, c[0x0][0x2d0], -R144.reuse ;  /* 0x0000b400b1877a23 */ /* 0x100fe40000010890 */
[----:B------:R-:W-:Y:S02]  /*afe0*/  FMUL.FTZ R4, R2, c[0x0][0x2d0] ;  /* 0x0000b40002047a20 */ /* 0x000fe40000410000 */
[--C-:B------:R-:W-:Y:S02]  /*aff0*/  FFMA.FTZ R175, R166, c[0x0][0x2d0], -R151.reuse ;  /* 0x0000b400a6af7a23 */ /* 0x100fe40000010897 */
[--C-:B------:R-:W-:Y:S01]  /*b000*/  FFMA.FTZ R176, R164, c[0x0][0x2d0], -R151.reuse ;  /* 0x0000b400a4b07a23 */ /* 0x100fe20000010897 */
[----:B------:R2:W3:Y:S01]  /*b010*/  MUFU.EX2 R2, R4 ;  /* 0x0000000400027308 */ /* 0x0004e20000000800 */
[--C-:B------:R-:W-:Y:S02]  /*b020*/  FFMA.FTZ R177, R167, c[0x0][0x2d0], -R144.reuse ;  /* 0x0000b400a7b17a23 */ /* 0x100fe40000010890 */
[--C-:B------:R-:W-:Y:S02]  /*b030*/  FFMA.FTZ R178, R165, c[0x0][0x2d0], -R144.reuse ;  /* 0x0000b400a5b27a23 */ /* 0x100fe40000010890 */
[----:B------:R-:W-:Y:S01]  /*b040*/  LDSM.16.MT88.4 R164, [R203+0x5900] ;  /* 0x00590000cba4783b */ /* 0x000fe20000004200 */
[--C-:B------:R-:W-:Y:S02]  /*b050*/  FFMA.FTZ R179, R162, c[0x0][0x2d0], -R151.reuse ;  /* 0x0000b400a2b37a23 */ /* 0x100fe40000010897 */
[--C-:B------:R-:W-:Y:S02]  /*b060*/  FFMA.FTZ R180, R160, c[0x0][0x2d0], -R151.reuse ;  /* 0x0000b400a0b47a23 */ /* 0x100fe40000010897 */
[----:B------:R-:W4:Y:S01]  /*b070*/  MUFU.EX2 R174, R174 ;  /* 0x000000ae00ae7308 */ /* 0x000f220000000800 */
[--C-:B------:R-:W-:Y:S02]  /*b080*/  FFMA.FTZ R181, R163, c[0x0][0x2d0], -R144.reuse ;  /* 0x0000b400a3b57a23 */ /* 0x100fe40000010890 */
[--C-:B------:R-:W-:Y:S02]  /*b090*/  FFMA.FTZ R182, R161, c[0x0][0x2d0], -R144.reuse ;  /* 0x0000b400a1b67a23 */ /* 0x100fe40000010890 */
[C---:B-1----:R-:W-:Y:S01]  /*b0a0*/  FMUL.FTZ R5, R3.reuse, R129 ;  /* 0x0000008103057220 */ /* 0x042fe20000410000 */
[----:B------:R-:W-:Y:S01]  /*b0b0*/  LDSM.16.MT88.4 R160, [R196+0x3900] ;  /* 0x00390000c4a0783b */ /* 0x000fe20000004200 */
[C---:B------:R-:W-:Y:S02]  /*b0c0*/  FMUL.FTZ R8, R3.reuse, R124 ;  /* 0x0000007c03087220 */ /* 0x040fe40000410000 */
[C---:B------:R-:W-:Y:S01]  /*b0d0*/  FMUL.FTZ R9, R3.reuse, R125 ;  /* 0x0000007d03097220 */ /* 0x040fe20000410000 */
[----:B------:R-:W-:Y:S01]  /*b0e0*/  MUFU.EX2 R172, R172 ;  /* 0x000000ac00ac7308 */ /* 0x000fe20000000800 */
[C---:B------:R-:W-:Y:S02]  /*b0f0*/  FMUL.FTZ R16, R3.reuse, R116 ;  /* 0x0000007403107220 */ /* 0x040fe40000410000 */
[C---:B------:R-:W-:Y:S02]  /*b100*/  FMUL.FTZ R17, R3.reuse, R117 ;  /* 0x0000007503117220 */ /* 0x040fe40000410000 */
[----:B--2---:R-:W-:Y:S02]  /*b110*/  FMUL.FTZ R4, R3, R128 ;  /* 0x0000008003047220 */ /* 0x004fe40000410000 */
[C---:B---3--:R-:W-:Y:S02]  /*b120*/  FMUL.FTZ R6, R2.reuse, R130 ;  /* 0x0000008202067220 */ /* 0x048fe40000410000 */
[C---:B------:R-:W-:Y:S01]  /*b130*/  FMUL.FTZ R7, R2.reuse, R131 ;  /* 0x0000008302077220 */ /* 0x040fe20000410000 */
[----:B------:R-:W1:Y:S01]  /*b140*/  MUFU.EX2 R171, R171 ;  /* 0x000000ab00ab7308 */ /* 0x000e620000000800 */
[C---:B------:R-:W-:Y:S02]  /*b150*/  FMUL.FTZ R10, R2.reuse, R126 ;  /* 0x0000007e020a7220 */ /* 0x040fe40000410000 */
[C---:B------:R-:W-:Y:S01]  /*b160*/  FMUL.FTZ R11, R2.reuse, R127 ;  /* 0x0000007f020b7220 */ /* 0x040fe20000410000 */
[----:B----4-:R-:W-:Y:S01]  /*b170*/  F2FP.PACK_AB R128, R173, R174 ;  /* 0x000000aead80723e */ /* 0x010fe200000000ff */
[C---:B------:R-:W-:Y:S01]  /*b180*/  FMUL.FTZ R18, R2.reuse, R118 ;  /* 0x0000007602127220 */ /* 0x040fe20000410000 */
[----:B------:R-:W-:Y:S01]  /*b190*/  LDSM.16.MT88.4 R124, [R203+0x2900] ;  /* 0x00290000cb7c783b */ /* 0x000fe20000004200 */
[C---:B------:R-:W-:Y:S02]  /*b1a0*/  FMUL.FTZ R19, R2.reuse, R119 ;  /* 0x0000007702137220 */ /* 0x040fe40000410000 */
[C---:B------:R-:W-:Y:S01]  /*b1b0*/  FMUL.FTZ R24, R3.reuse, R108 ;  /* 0x0000006c03187220 */ /* 0x040fe20000410000 */
[----:B------:R-:W-:Y:S01]  /*b1c0*/  MUFU.EX2 R170, R170 ;  /* 0x000000aa00aa7308 */ /* 0x000fe20000000800 */
[C---:B------:R-:W-:Y:S02]  /*b1d0*/  FMUL.FTZ R25, R3.reuse, R109 ;  /* 0x0000006d03197220 */ /* 0x040fe40000410000 */
[C---:B------:R-:W-:Y:S01]  /*b1e0*/  FMUL.FTZ R26, R2.reuse, R110 ;  /* 0x0000006e021a7220 */ /* 0x040fe20000410000 */
[----:B------:R-:W-:Y:S01]  /*b1f0*/  LDSM.16.MT88.4 R116, [R198+0x900] ;  /* 0x00090000c674783b */ /* 0x000fe20000004200 */
[C---:B------:R-:W-:Y:S02]  /*b200*/  FMUL.FTZ R27, R2.reuse, R111 ;  /* 0x0000006f021b7220 */ /* 0x040fe40000410000 */
[C---:B------:R-:W-:Y:S02]  /*b210*/  FMUL.FTZ R32, R3.reuse, R100 ;  /* 0x0000006403207220 */ /* 0x040fe40000410000 */
[----:B------:R-:W-:Y:S01]  /*b220*/  FMUL.FTZ R33, R3, R101 ;  /* 0x0000006503217220 */ /* 0x000fe20000410000 */
[----:B------:R-:W2:Y:S01]  /*b230*/  MUFU.EX2 R169, R169 ;  /* 0x000000a900a97308 */ /* 0x000ea20000000800 */
[C---:B------:R-:W-:Y:S01]  /*b240*/  FMUL.FTZ R34, R2.reuse, R102 ;  /* 0x0000006602227220 */ /* 0x040fe20000410000 */
[----:B------:R-:W-:Y:S01]  /*b250*/  LDSM.16.MT88.4 R108, [R196+0x2100] ;  /* 0x00210000c46c783b */ /* 0x000fe20000004200 */
[----:B------:R-:W-:Y:S01]  /*b260*/  FMUL.FTZ R35, R2, R103 ;  /* 0x0000006702237220 */ /* 0x000fe20000410000 */
[----:B-1----:R-:W-:Y:S01]  /*b270*/  F2FP.PACK_AB R130, R171, R172 ;  /* 0x000000acab82723e */ /* 0x002fe200000000ff */
[--C-:B------:R-:W-:Y:S02]  /*b280*/  FFMA.FTZ R183, R158, c[0x0][0x2d0], -R151.reuse ;  /* 0x0000b4009eb77a23 */ /* 0x100fe40000010897 */
[--C-:B------:R-:W-:Y:S02]  /*b290*/  FFMA.FTZ R228, R156, c[0x0][0x2d0], -R151.reuse ;  /* 0x0000b4009ce47a23 */ /* 0x100fe40000010897 */
[--C-:B------:R-:W-:Y:S01]  /*b2a0*/  FFMA.FTZ R227, R159, c[0x0][0x2d0], -R144.reuse ;  /* 0x0000b4009fe37a23 */ /* 0x100fe20000010890 */
[----:B------:R-:W-:Y:S01]  /*b2b0*/  MUFU.EX2 R168, R168 ;  /* 0x000000a800a87308 */ /* 0x000fe20000000800 */
[----:B------:R-:W-:Y:S01]  /*b2c0*/  LDSM.16.MT88.4 R100, [R197+0x2100] ;  /* 0x00210000c564783b */ /* 0x000fe20000004200 */
[--C-:B------:R-:W-:Y:S02]  /*b2d0*/  FFMA.FTZ R230, R157, c[0x0][0x2d0], -R144.reuse ;  /* 0x0000b4009de67a23 */ /* 0x100fe40000010890 */
[--C-:B------:R-:W-:Y:S02]  /*b2e0*/  FFMA.FTZ R229, R154, c[0x0][0x2d0], -R151.reuse ;  /* 0x0000b4009ae57a23 */ /* 0x100fe40000010897 */
[--C-:B------:R-:W-:Y:S02]  /*b2f0*/  FFMA.FTZ R232, R152, c[0x0][0x2d0], -R151.reuse ;  /* 0x0000b40098e87a23 */ /* 0x100fe40000010897 */
[--C-:B------:R-:W-:Y:S01]  /*b300*/  FFMA.FTZ R231, R155, c[0x0][0x2d0], -R144.reuse ;  /* 0x0000b4009be77a23 */ /* 0x100fe20000010890 */
[----:B------:R-:W-:Y:S01]  /*b310*/  LDSM.16.MT88.4 R156, [R197+0x3900] ;  /* 0x00390000c59c783b */ /* 0x000fe20000004200 */
[----:B------:R-:W1:Y:S01]  /*b320*/  MUFU.EX2 R135, R135 ;  /* 0x0000008700877308 */ /* 0x000e620000000800 */
[--C-:B------:R-:W-:Y:S02]  /*b330*/  FFMA.FTZ R234, R153, c[0x0][0x2d0], -R144.reuse ;  /* 0x0000b40099ea7a23 */ /* 0x100fe40000010890 */
[--C-:B------:R-:W-:Y:S01]  /*b340*/  FFMA.FTZ R233, R148, c[0x0][0x2d0], -R151.reuse ;  /* 0x0000b40094e97a23 */ /* 0x100fe20000010897 */
[----:B--2---:R-:W-:Y:S01]  /*b350*/  F2FP.PACK_AB R129, R169, R170 ;  /* 0x000000aaa981723e */ /* 0x004fe200000000ff */
[--C-:B------:R-:W-:Y:S02]  /*b360*/  FFMA.FTZ R236, R150, c[0x0][0x2d0], -R151.reuse ;  /* 0x0000b40096ec7a23 */ /* 0x100fe40000010897 */
[----:B------:R-:W-:Y:S01]  /*b370*/  LDSM.16.MT88.4 R152, [R198+0x3900] ;  /* 0x00390000c698783b */ /* 0x000fe20000004200 */
[--C-:B------:R-:W-:Y:S02]  /*b380*/  FFMA.FTZ R235, R149, c[0x0][0x2d0], -R144.reuse ;  /* 0x0000b40095eb7a23 */ /* 0x100fe40000010890 */
[--C-:B------:R-:W-:Y:S01]  /*b390*/  FFMA.FTZ R238, R147, c[0x0][0x2d0], -R144.reuse ;  /* 0x0000b40093ee7a23 */ /* 0x100fe20000010890 */
[----:B------:R-:W-:Y:S01]  /*b3a0*/  MUFU.EX2 R175, R175 ;  /* 0x000000af00af7308 */ /* 0x000fe20000000800 */
[--C-:B------:R-:W-:Y:S02]  /*b3b0*/  FFMA.FTZ R237, R146, c[0x0][0x2d0], -R151.reuse ;  /* 0x0000b40092ed7a23 */ /* 0x100fe40000010897 */
[----:B------:R-:W-:Y:S02]  /*b3c0*/  FFMA.FTZ R151, R145, c[0x0][0x2d0], -R151 ;  /* 0x0000b40091977a23 */ /* 0x000fe40000010897 */
[C---:B------:R-:W-:Y:S02]  /*b3d0*/  FMUL.FTZ R36, R3.reuse, R36 ;  /* 0x0000002403247220 */ /* 0x040fe40000410000 */
[----:B------:R-:W-:Y:S02]  /*b3e0*/  FMUL.FTZ R37, R3, R37 ;  /* 0x0000002503257220 */ /* 0x000fe40000410000 */
[C---:B------:R-:W-:Y:S01]  /*b3f0*/  FMUL.FTZ R38, R2.reuse, R38 ;  /* 0x0000002602267220 */ /* 0x040fe20000410000 */
[----:B------:R2:W-:Y:S01]  /*b400*/  MUFU.EX2 R240, R151 ;  /* 0x0000009700f07308 */ /* 0x0005e20000000800 */
[C---:B------:R-:W-:Y:S01]  /*b410*/  FMUL.FTZ R39, R2.reuse, R39 ;  /* 0x0000002702277220 */ /* 0x040fe20000410000 */
[----:B-1----:R-:W-:Y:S01]  /*b420*/  F2FP.PACK_AB R131, R135, R168 ;  /* 0x000000a88783723e */ /* 0x002fe200000000ff */
[C---:B------:R-:W-:Y:S02]  /*b430*/  FMUL.FTZ R40, R3.reuse, R40 ;  /* 0x0000002803287220 */ /* 0x040fe40000410000 */
[C---:B------:R-:W-:Y:S02]  /*b440*/  FMUL.FTZ R41, R3.reuse, R41 ;  /* 0x0000002903297220 */ /* 0x040fe40000410000 */
[C---:B------:R-:W-:Y:S02]  /*b450*/  FMUL.FTZ R42, R2.reuse, R42 ;  /* 0x0000002a022a7220 */ /* 0x040fe40000410000 */
[C---:B------:R-:W-:Y:S01]  /*b460*/  HMMA.16816.F32 R4, R128.reuse, R12, R4 ;  /* 0x0000000c8004723c */ /* 0x040fe20000001804 */
[----:B------:R-:W1:Y:S04]  /*b470*/  MUFU.EX2 R176, R176 ;  /* 0x000000b000b07308 */ /* 0x000e680000000800 */
[C---:B------:R-:W-:Y:S02]  /*b480*/  FMUL.FTZ R43, R2.reuse, R43 ;  /* 0x0000002b022b7220 */ /* 0x040fe40000410000 */
[C---:B------:R-:W-:Y:S01]  /*b490*/  FMUL.FTZ R12, R3.reuse, R120 ;  /* 0x00000078030c7220 */ /* 0x040fe20000410000 */
[C---:B------:R-:W-:Y:S03]  /*b4a0*/  HMMA.16816.F32 R8, R128.reuse, R14, R8 ;  /* 0x0000000e8008723c */ /* 0x040fe60000001808 */
[----:B------:R-:W-:Y:S01]  /*b4b0*/  MUFU.EX2 R177, R177 ;  /* 0x000000b100b17308 */ /* 0x000fe20000000800 */
[C---:B------:R-:W-:Y:S01]  /*b4c0*/  FMUL.FTZ R13, R3.reuse, R121 ;  /* 0x00000079030d7220 */ /* 0x040fe20000410000 */
[----:B--2---:R-:W-:Y:S02]  /*b4d0*/  LDSM.16.MT88.4 R148, [R203+0x3900] ;  /* 0x00390000cb94783b */ /* 0x004fe40000004200 */
[C---:B------:R-:W-:Y:S02]  /*b4e0*/  FMUL.FTZ R14, R2.reuse, R122 ;  /* 0x0000007a020e7220 */ /* 0x040fe40000410000 */
[C---:B------:R-:W-:Y:S03]  /*b4f0*/  FMUL.FTZ R15, R2.reuse, R123 ;  /* 0x0000007b020f7220 */ /* 0x040fe60000410000 */
[C---:B------:R-:W-:Y:S01]  /*b500*/  FMUL.FTZ R44, R3.reuse, R44 ;  /* 0x0000002c032c7220 */ /* 0x040fe20000410000 */
[----:B------:R-:W2:Y:S01]  /*b510*/  MUFU.EX2 R178, R178 ;  /* 0x000000b200b27308 */ /* 0x000ea20000000800 */
[----:B------:R-:W3:Y:S01]  /*b520*/  LDSM.16.MT88.4 R120, [R196+0x100] ;  /* 0x00010000c478783b */ /* 0x000ee20000004200 */
[C---:B------:R-:W-:Y:S01]  /*b530*/  FMUL.FTZ R45, R3.reuse, R45 ;  /* 0x0000002d032d7220 */ /* 0x040fe20000410000 */
[C---:B------:R-:W-:Y:S03]  /*b540*/  HMMA.16816.F32 R12, R128.reuse, R20, R12 ;  /* 0x00000014800c723c */ /* 0x040fe6000000180c */
[C---:B------:R-:W-:Y:S02]  /*b550*/  FMUL.FTZ R46, R2.reuse, R46 ;  /* 0x0000002e022e7220 */ /* 0x040fe40000410000 */
[C---:B------:R-:W-:Y:S02]  /*b560*/  FMUL.FTZ R47, R2.reuse, R47 ;  /* 0x0000002f022f7220 */ /* 0x040fe40000410000 */
[C---:B------:R-:W-:Y:S01]  /*b570*/  FMUL.FTZ R20, R3.reuse, R112 ;  /* 0x0000007003147220 */ /* 0x040fe20000410000 */
[C---:B------:R-:W-:Y:S01]  /*b580*/  HMMA.16816.F32 R16, R128.reuse, R22, R16 ;  /* 0x000000168010723c */ /* 0x040fe20000001810 */
[----:B------:R-:W-:Y:S03]  /*b590*/  MUFU.EX2 R179, R179 ;  /* 0x000000b300b37308 */ /* 0x000fe60000000800 */
[C---:B------:R-:W-:Y:S02]  /*b5a0*/  FMUL.FTZ R21, R3.reuse, R113 ;  /* 0x0000007103157220 */ /* 0x040fe40000410000 */
[C---:B------:R-:W-:Y:S02]  /*b5b0*/  FMUL.FTZ R48, R3.reuse, R48 ;  /* 0x0000003003307220 */ /* 0x040fe40000410000 */
[C---:B------:R-:W-:Y:S03]  /*b5c0*/  FMUL.FTZ R22, R2.reuse, R114 ;  /* 0x0000007202167220 */ /* 0x040fe60000410000 */
[----:B------:R-:W4:Y:S01]  /*b5d0*/  MUFU.EX2 R180, R180 ;  /* 0x000000b400b47308 */ /* 0x000f220000000800 */
[C---:B------:R-:W-:Y:S02]  /*b5e0*/  FMUL.FTZ R23, R2.reuse, R115 ;  /* 0x0000007302177220 */ /* 0x040fe40000410000 */
[----:B------:R-:W5:Y:S01]  /*b5f0*/  LDSM.16.MT88.4 R112, [R203+0x2100] ;  /* 0x00210000cb70783b */ /* 0x000f620000004200 */
[C---:B------:R-:W-:Y:S02]  /*b600*/  FMUL.FTZ R49, R3.reuse, R49 ;  /* 0x0000003103317220 */ /* 0x040fe40000410000 */
[C---:B------:R-:W-:Y:S02]  /*b610*/  FMUL.FTZ R50, R2.reuse, R50 ;  /* 0x0000003202327220 */ /* 0x040fe40000410000 */
[C---:B------:R-:W-:Y:S02]  /*b620*/  HMMA.16816.F32 R20, R128.reuse, R28, R20 ;  /* 0x0000001c8014723c */ /* 0x040fe40000001814 */
[----:B------:R-:W-:Y:S01]  /*b630*/  MUFU.EX2 R181, R181 ;  /* 0x000000b500b57308 */ /* 0x000fe20000000800 */
[C---:B------:R-:W-:Y:S02]  /*b640*/  FMUL.FTZ R51, R2.reuse, R51 ;  /* 0x0000003302337220 */ /* 0x040fe40000410000 */
[C---:B------:R-:W-:Y:S02]  /*b650*/  FMUL.FTZ R52, R3.reuse, R52 ;  /* 0x0000003403347220 */ /* 0x040fe40000410000 */
[C---:B------:R-:W-:Y:S01]  /*b660*/  FMUL.FTZ R28, R3.reuse, R104 ;  /* 0x00000068031c7220 */ /* 0x040fe20000410000 */
[C---:B------:R-:W-:Y:S04]  /*b670*/  HMMA.16816.F32 R24, R128.reuse, R30, R24 ;  /* 0x0000001e8018723c */ /* 0x040fe80000001818 */
[C---:B------:R-:W-:Y:S01]  /*b680*/  FMUL.FTZ R29, R3.reuse, R105 ;  /* 0x00000069031d7220 */ /* 0x040fe20000410000 */
[----:B------:R-:W1:Y:S01]  /*b690*/  MUFU.EX2 R182, R182 ;  /* 0x000000b600b67308 */ /* 0x000e620000000800 */
[C---:B------:R-:W-:Y:S02]  /*b6a0*/  FMUL.FTZ R53, R3.reuse, R53 ;  /* 0x0000003503357220 */ /* 0x040fe40000410000 */
[C---:B------:R-:W-:Y:S04]  /*b6b0*/  FMUL.FTZ R30, R2.reuse, R106 ;  /* 0x0000006a021e7220 */ /* 0x040fe80000410000 */
[C---:B------:R-:W-:Y:S02]  /*b6c0*/  FMUL.FTZ R31, R2.reuse, R107 ;  /* 0x0000006b021f7220 */ /* 0x040fe40000410000 */
[----:B------:R-:W1:Y:S01]  /*b6d0*/  LDSM.16.MT88.4 R104, [R198+0x2100] ;  /* 0x00210000c668783b */ /* 0x000e620000004200 */
[C---:B------:R-:W-:Y:S01]  /*b6e0*/  FMUL.FTZ R54, R2.reuse, R54 ;  /* 0x0000003602367220 */ /* 0x040fe20000410000 */
[----:B------:R-:W-:Y:S01]  /*b6f0*/  MUFU.EX2 R183, R183 ;  /* 0x000000b700b77308 */ /* 0x000fe20000000800 */
[C---:B------:R-:W-:Y:S02]  /*b700*/  FMUL.FTZ R55, R2.reuse, R55 ;  /* 0x0000003702377220 */ /* 0x040fe40000410000 */
[C---:B---3--:R-:W-:Y:S03]  /*b710*/  HMMA.16816.F32 R28, R128.reuse, R120, R28 ;  /* 0x00000078801c723c */ /* 0x048fe6000000181c */
[C---:B------:R-:W-:Y:S02]  /*b720*/  FMUL.FTZ R56, R3.reuse, R56 ;  /* 0x0000003803387220 */ /* 0x040fe40000410000 */
[C---:B------:R-:W-:Y:S02]  /*b730*/  FMUL.FTZ R57, R3.reuse, R57 ;  /* 0x0000003903397220 */ /* 0x040fe40000410000 */
[C---:B------:R-:W-:Y:S01]  /*b740*/  FMUL.FTZ R58, R2.reuse, R58 ;  /* 0x0000003a023a7220 */ /* 0x040fe20000410000 */
[C---:B------:R-:W-:Y:S01]  /*b750*/  HMMA.16816.F32 R32, R128.reuse, R122, R32 ;  /* 0x0000007a8020723c */ /* 0x040fe20000001820 */
[----:B------:R-:W-:Y:S01]  /*b760*/  LDSM.16.MT88.4 R120, [R196+0x900] ;  /* 0x00090000c478783b */ /* 0x000fe20000004200 */
[----:B------:R-:W3:Y:S02]  /*b770*/  MUFU.EX2 R228, R228 ;  /* 0x000000e400e47308 */ /* 0x000ee40000000800 */
[C---:B------:R-:W-:Y:S02]  /*b780*/  FMUL.FTZ R59, R2.reuse, R59 ;  /* 0x0000003b023b7220 */ /* 0x040fe40000410000 */
[C---:B------:R-:W-:Y:S02]  /*b790*/  FMUL.FTZ R60, R3.reuse, R60 ;  /* 0x0000003c033c7220 */ /* 0x040fe40000410000 */
[C---:B-----5:R-:W-:Y:S04]  /*b7a0*/  HMMA.16816.F32 R36, R128.reuse, R112, R36 ;  /* 0x000000708024723c */ /* 0x060fe80000001824 */
[C---:B------:R-:W-:Y:S01]  /*b7b0*/  FMUL.FTZ R61, R3.reuse, R61 ;  /* 0x0000003d033d7220 */ /* 0x040fe20000410000 */
[----:B------:R-:W-:Y:S01]  /*b7c0*/  MUFU.EX2 R227, R227 ;  /* 0x000000e300e37308 */ /* 0x000fe20000000800 */
[C---:B------:R-:W-:Y:S02]  /*b7d0*/  FMUL.FTZ R62, R2.reuse, R62 ;  /* 0x0000003e023e7220 */ /* 0x040fe40000410000 */
[C---:B------:R-:W-:Y:S01]  /*b7e0*/  HMMA.16816.F32 R40, R128.reuse, R114, R40 ;  /* 0x000000728028723c */ /* 0x040fe20000001828 */
[----:B------:R-:W-:Y:S03]  /*b7f0*/  LDSM.16.MT88.4 R112, [R203+0x900] ;  /* 0x00090000cb70783b */ /* 0x000fe60000004200 */
[C---:B------:R-:W-:Y:S02]  /*b800*/  FMUL.FTZ R63, R2.reuse, R63 ;  /* 0x0000003f023f7220 */ /* 0x040fe40000410000 */
[C---:B------:R-:W-:Y:S01]  /*b810*/  FMUL.FTZ R64, R3.reuse, R64 ;  /* 0x0000004003407220 */ /* 0x040fe20000410000 */
[----:B------:R-:W5:Y:S01]  /*b820*/  MUFU.EX2 R230, R230 ;  /* 0x000000e600e67308 */ /* 0x000f620000000800 */
[C---:B------:R-:W-:Y:S01]  /*b830*/  FMUL.FTZ R65, R3.reuse, R65 ;  /* 0x0000004103417220 */ /* 0x040fe20000410000 */
[C---:B-1----:R-:W-:Y:S03]  /*b840*/  HMMA.16816.F32 R44, R128.reuse, R104, R44 ;  /* 0x00000068802c723c */ /* 0x042fe6000000182c */
[C---:B------:R-:W-:Y:S02]  /*b850*/  FMUL.FTZ R66, R2.reuse, R66 ;  /* 0x0000004202427220 */ /* 0x040fe40000410000 */
[C---:B------:R-:W-:Y:S03]  /*b860*/  FMUL.FTZ R67, R2.reuse, R67 ;  /* 0x0000004302437220 */ /* 0x040fe60000410000 */
[----:B------:R-:W-:Y:S01]  /*b870*/  MUFU.EX2 R229, R229 ;  /* 0x000000e500e57308 */ /* 0x000fe20000000800 */
[C---:B------:R-:W-:Y:S01]  /*b880*/  FMUL.FTZ R68, R3.reuse, R68 ;  /* 0x0000004403447220 */ /* 0x040fe20000410000 */
[C---:B------:R-:W-:Y:S01]  /*b890*/  HMMA.16816.F32 R48, R128.reuse, R106, R48 ;  /* 0x0000006a8030723c */ /* 0x040fe20000001830 */
[----:B------:R-:W1:Y:S02]  /*b8a0*/  LDSM.16.MT88.4 R104, [R203+0x4100] ;  /* 0x00410000cb68783b */ /* 0x000e640000004200 */
[C---:B------:R-:W-:Y:S02]  /*b8b0*/  FMUL.FTZ R69, R3.reuse, R69 ;  /* 0x0000004503457220 */ /* 0x040fe40000410000 */
[C---:B------:R-:W-:Y:S03]  /*b8c0*/  FMUL.FTZ R70, R2.reuse, R70 ;  /* 0x0000004602467220 */ /* 0x040fe60000410000 */
[C---:B------:R-:W-:Y:S01]  /*b8d0*/  HMMA.16816.F32 R52, R128.reuse, R100, R52 ;  /* 0x000000648034723c */ /* 0x040fe20000001834 */
[----:B------:R-:W1:Y:S03]  /*b8e0*/  MUFU.EX2 R232, R232 ;  /* 0x000000e800e87308 */ /* 0x000e660000000800 */
[C---:B------:R-:W-:Y:S02]  /*b8f0*/  FMUL.FTZ R71, R2.reuse, R71 ;  /* 0x0000004702477220 */ /* 0x040fe40000410000 */
[C---:B------:R-:W-:Y:S02]  /*b900*/  FMUL.FTZ R72, R3.reuse, R72 ;  /* 0x0000004803487220 */ /* 0x040fe40000410000 */
[C---:B------:R-:W-:Y:S01]  /*b910*/  HMMA.16816.F32 R56, R128.reuse, R102, R56 ;  /* 0x000000668038723c */ /* 0x040fe20000001838 */
[----:B------:R-:W2:Y:S02]  /*b920*/  LDSM.16.MT88.4 R100, [R198+0x4100] ;  /* 0x00410000c664783b */ /* 0x000ea40000004200 */
[----:B------:R-:W-:Y:S01]  /*b930*/  MUFU.EX2 R231, R231 ;  /* 0x000000e700e77308 */ /* 0x000fe20000000800 */
[C---:B------:R-:W-:Y:S02]  /*b940*/  FMUL.FTZ R73, R3.reuse, R73 ;  /* 0x0000004903497220 */ /* 0x040fe40000410000 */
[C---:B------:R-:W-:Y:S02]  /*b950*/  FMUL.FTZ R74, R2.reuse, R74 ;  /* 0x0000004a024a7220 */ /* 0x040fe40000410000 */
[C---:B------:R-:W-:Y:S04]  /*b960*/  HMMA.16816.F32 R60, R128.reuse, R108, R60 ;  /* 0x0000006c803c723c */ /* 0x040fe8000000183c */
[C---:B------:R-:W-:Y:S01]  /*b970*/  FMUL.FTZ R75, R2.reuse, R75 ;  /* 0x0000004b024b7220 */ /* 0x040fe20000410000 */
[----:B------:R-:W2:Y:S01]  /*b980*/  MUFU.EX2 R234, R234 ;  /* 0x000000ea00ea7308 */ /* 0x000ea20000000800 */
[C---:B------:R-:W-:Y:S02]  /*b990*/  FMUL.FTZ R76, R3.reuse, R76 ;  /* 0x0000004c034c7220 */ /* 0x040fe40000410000 */
[C---:B------:R-:W-:Y:S01]  /*b9a0*/  HMMA.16816.F32 R64, R128.reuse, R110, R64 ;  /* 0x0000006e8040723c */ /* 0x040fe20000001840 */
[----:B------:R-:W3:Y:S03]  /*b9b0*/  LDSM.16.MT88.4 R108, [R197+0x4100] ;  /* 0x00410000c56c783b */ /* 0x000ee60000004200 */
[C---:B------:R-:W-:Y:S02]  /*b9c0*/  FMUL.FTZ R77, R3.reuse, R77 ;  /* 0x0000004d034d7220 */ /* 0x040fe40000410000 */
[C---:B------:R-:W-:Y:S01]  /*b9d0*/  FMUL.FTZ R78, R2.reuse, R78 ;  /* 0x0000004e024e7220 */ /* 0x040fe20000410000 */
[----:B------:R-:W-:Y:S01]  /*b9e0*/  MUFU.EX2 R233, R233 ;  /* 0x000000e900e97308 */ /* 0x000fe20000000800 */
[C---:B------:R-:W-:Y:S01]  /*b9f0*/  FMUL.FTZ R79, R2.reuse, R79 ;  /* 0x0000004f024f7220 */ /* 0x040fe20000410000 */
[C---:B-1----:R-:W-:Y:S03]  /*ba00*/  HMMA.16816.F32 R68, R128.reuse, R104, R68 ;  /* 0x000000688044723c */ /* 0x042fe60000001844 */
[C---:B------:R-:W-:Y:S02]  /*ba10*/  FMUL.FTZ R80, R3.reuse, R80 ;  /* 0x0000005003507220 */ /* 0x040fe40000410000 */
[C---:B------:R-:W-:Y:S02]  /*ba20*/  FMUL.FTZ R81, R3.reuse, R81 ;  /* 0x0000005103517220 */ /* 0x040fe40000410000 */
[C---:B------:R-:W-:Y:S01]  /*ba30*/  FMUL.FTZ R82, R2.reuse, R82 ;  /* 0x0000005202527220 */ /* 0x040fe20000410000 */
[C---:B------:R-:W-:Y:S01]  /*ba40*/  HMMA.16816.F32 R72, R128.reuse, R106, R72 ;  /* 0x0000006a8048723c */ /* 0x040fe20000001848 */
[----:B------:R-:W1:Y:S01]  /*ba50*/  LDSM.16.MT88.4 R104, [R196+0x4100] ;  /* 0x00410000c468783b */ /* 0x000e620000004200 */
[----:B------:R-:W1:Y:S02]  /*ba60*/  MUFU.EX2 R236, R236 ;  /* 0x000000ec00ec7308 */ /* 0x000e640000000800 */
[C---:B------:R-:W-:Y:S02]  /*ba70*/  FMUL.FTZ R83, R2.reuse, R83 ;  /* 0x0000005302537220 */ /* 0x040fe40000410000 */
[C---:B------:R-:W-:Y:S02]  /*ba80*/  FMUL.FTZ R84, R3.reuse, R84 ;  /* 0x0000005403547220 */ /* 0x040fe40000410000 */
[C---:B--2---:R-:W-:Y:S04]  /*ba90*/  HMMA.16816.F32 R76, R128.reuse, R100, R76 ;  /* 0x00000064804c723c */ /* 0x044fe8000000184c */
[C---:B------:R-:W-:Y:S01]  /*baa0*/  FMUL.FTZ R85, R3.reuse, R85 ;  /* 0x0000005503557220 */ /* 0x040fe20000410000 */
[----:B------:R-:W-:Y:S01]  /*bab0*/  MUFU.EX2 R235, R235 ;  /* 0x000000eb00eb7308 */ /* 0x000fe20000000800 */
[----:B------:R-:W-:Y:S01]  /*bac0*/  FMUL.FTZ R86, R2, R86 ;  /* 0x0000005602567220 */ /* 0x000fe20000410000 */
[----:B------:R-:W-:Y:S01]  /*bad0*/  F2FP.PACK_AB R100, R176, R175 ;  /* 0x000000afb064723e */ /* 0x000fe200000000ff */
[C---:B------:R-:W-:Y:S04]  /*bae0*/  HMMA.16816.F32 R80, R128.reuse, R102, R80 ;  /* 0x000000668050723c */ /* 0x040fe80000001850 */
[----:B------:R-:W-:Y:S01]  /*baf0*/  FMUL.FTZ R87, R2, R87 ;  /* 0x0000005702577220 */ /* 0x000fe20000410000 */
[----:B------:R-:W-:Y:S01]  /*bb00*/  F2FP.PACK_AB R101, R178, R177 ;  /* 0x000000b1b265723e */ /* 0x000fe200000000ff */
[C---:B------:R-:W-:Y:S01]  /*bb10*/  FMUL.FTZ R88, R3.reuse, R88 ;  /* 0x0000005803587220 */ /* 0x040fe20000410000 */
[----:B----4-:R-:W-:Y:S01]  /*bb20*/  F2FP.PACK_AB R102, R180, R179 ;  /* 0x000000b3b466723e */ /* 0x010fe200000000ff */
[C---:B------:R-:W-:Y:S01]  /*bb30*/  FMUL.FTZ R89, R3.reuse, R89 ;  /* 0x0000005903597220 */ /* 0x040fe20000410000 */
[----:B------:R-:W-:Y:S01]  /*bb40*/  F2FP.PACK_AB R103, R182, R181 ;  /* 0x000000b5b667723e */ /* 0x000fe200000000ff */
[----:B------:R-:W2:Y:S01]  /*bb50*/  MUFU.EX2 R238, R238 ;  /* 0x000000ee00ee7308 */ /* 0x000ea20000000800 */
[C---:B---3--:R-:W-:Y:S03]  /*bb60*/  HMMA.16816.F32 R84, R128.reuse, R108, R84 ;  /* 0x0000006c8054723c */ /* 0x048fe60000001854 */
[C---:B------:R-:W-:Y:S02]  /*bb70*/  FMUL.FTZ R90, R2.reuse, R90 ;  /* 0x0000005a025a7220 */ /* 0x040fe40000410000 */
[C---:B------:R-:W-:Y:S02]  /*bb80*/  FMUL.FTZ R91, R2.reuse, R91 ;  /* 0x0000005b025b7220 */ /* 0x040fe40000410000 */
[C---:B------:R-:W-:Y:S02]  /*bb90*/  FMUL.FTZ R92, R3.reuse, R92 ;  /* 0x0000005c035c7220 */ /* 0x040fe40000410000 */
[C---:B------:R-:W-:Y:S01]  /*bba0*/  FMUL.FTZ R93, R3.reuse, R93 ;  /* 0x0000005d035d7220 */ /* 0x040fe20000410000 */
[----:B------:R-:W3:Y:S02]  /*bbb0*/  MUFU.EX2 R237, R237 ;  /* 0x000000ed00ed7308 */ /* 0x000ee40000000800 */
[C---:B------:R-:W-:Y:S01]  /*bbc0*/  HMMA.16816.F32 R88, R128.reuse, R110, R88 ;  /* 0x0000006e8058723c */ /* 0x040fe20000001858 */
[----:B------:R-:W4:Y:S02]  /*bbd0*/  LDSM.16.MT88.4 R108, [R197+0x900] ;  /* 0x00090000c56c783b */ /* 0x000f240000004200 */
[C---:B------:R-:W-:Y:S02]  /*bbe0*/  FMUL.FTZ R94, R2.reuse, R94 ;  /* 0x0000005e025e7220 */ /* 0x040fe40000410000 */
[C---:B------:R-:W-:Y:S02]  /*bbf0*/  FMUL.FTZ R95, R2.reuse, R95 ;  /* 0x0000005f025f7220 */ /* 0x040fe40000410000 */
[C---:B------:R-:W-:Y:S02]  /*bc00*/  FMUL.FTZ R96, R3.reuse, R96 ;  /* 0x0000006003607220 */ /* 0x040fe40000410000 */
[----:B------:R-:W-:Y:S03]  /*bc10*/  FMUL.FTZ R97, R3, R97 ;  /* 0x0000006103617220 */ /* 0x000fe60000410000 */
[C---:B-1----:R-:W-:Y:S03]  /*bc20*/  HMMA.16816.F32 R92, R128.reuse, R104, R92 ;  /* 0x00000068805c723c */ /* 0x042fe6000000185c */
[C---:B------:R-:W-:Y:S02]  /*bc30*/  FMUL.FTZ R98, R2.reuse, R98 ;  /* 0x0000006202627220 */ /* 0x040fe40000410000 */
[----:B------:R-:W-:Y:S02]  /*bc40*/  FMUL.FTZ R99, R2, R99 ;  /* 0x0000006302637220 */ /* 0x000fe40000410000 */
[--C-:B------:R-:W-:Y:S02]  /*bc50*/  FFMA.FTZ R134, R134, c[0x0][0x2d0], -R144.reuse ;  /* 0x0000b40086867a23 */ /* 0x100fe40000010890 */
[----:B------:R-:W-:Y:S03]  /*bc60*/  FFMA.FTZ R144, R133, c[0x0][0x2d0], -R144 ;  /* 0x0000b40085907a23 */ /* 0x000fe60000010890 */
[----:B------:R-:W-:Y:S01]  /*bc70*/  HMMA.16816.F32 R96, R128, R106, R96 ;  /* 0x0000006a8060723c */ /* 0x000fe20000001860 */
[----:B------:R-:W1:Y:S01]  /*bc80*/  LDSM.16.MT88.4 R104, [R196+0x2900] ;  /* 0x00290000c468783b */ /* 0x000e620000004200 */
[----:B------:R2:W-:Y:S01]  /*bc90*/  MUFU.EX2 R133, R144 ;  /* 0x0000009000857308 */ /* 0x0005e20000000800 */
[----:B------:R-:W-:Y:S01]  /*bca0*/  FFMA.FTZ R174, R3, R214, R174 ;  /* 0x000000d603ae7223 */ /* 0x000fe200000100ae */
[----:B------:R-:W-:Y:S01]  /*bcb0*/  MOV R3, R0 ;  /* 0x0000000000037202 */ /* 0x000fe20000000f00 */
[----:B------:R-:W-:Y:S02]  /*bcc0*/  FFMA.FTZ R170, R2, R215, R170 ;  /* 0x000000d702aa7223 */ /* 0x000fe400000100aa */
[----:B------:R-:W-:Y:S01]  /*bcd0*/  FADD.FTZ R173, R173, R174 ;  /* 0x000000aeadad7221 */ /* 0x000fe20000010000 */
[C---:B------:R-:W-:Y:S01]  /*bce0*/  HMMA.16816.F32 R4, R100.reuse, R112, R4 ;  /* 0x000000706404723c */ /* 0x040fe20000001804 */
[----:B------:R-:W-:Y:S03]  /*bcf0*/  LDSM.16.MT88.4 R128, [R198+0x3100] ;  /* 0x00310000c680783b */ /* 0x000fe60000004200 */
[----:B------:R-:W1:Y:S01]  /*bd00*/  MUFU.EX2 R134, R134 ;  /* 0x0000008600867308 */ /* 0x000e620000000800 */
[----:B------:R-:W-:Y:S02]  /*bd10*/  FADD.FTZ R169, R169, R170 ;  /* 0x000000aaa9a97221 */ /* 0x000fe40000010000 */
[----:B------:R-:W-:Y:S01]  /*bd20*/  FADD.FTZ R172, R172, R173 ;  /* 0x000000adacac7221 */ /* 0x000fe20000010000 */
[C---:B------:R-:W-:Y:S01]  /*bd30*/  HMMA.16816.F32 R8, R100.reuse, R114, R8 ;  /* 0x000000726408723c */ /* 0x040fe20000001808 */
[----:B------:R-:W-:Y:S03]  /*bd40*/  LDSM.16.MT88.4 R112, [R198+0x4900] ;  /* 0x00490000c670783b */ /* 0x000fe60000004200 */
[----:B------:R-:W-:Y:S02]  /*bd50*/  FADD.FTZ R2, R168, R169 ;  /* 0x000000a9a8027221 */ /* 0x000fe40000010000 */
[----:B------:R-:W-:Y:S02]  /*bd60*/  FADD.FTZ R172, R171, R172 ;  /* 0x000000acabac7221 */ /* 0x000fe40000010000 */
[C---:B------:R-:W-:Y:S01]  /*bd70*/  HMMA.16816.F32 R12, R100.reuse, R116, R12 ;  /* 0x00000074640c723c */ /* 0x040fe2000000180c */
[----:B--2---:R-:W-:Y:S03]  /*bd80*/  LDSM.16.MT88.4 R144, [R196+0x1900] ;  /* 0x00190000c490783b */ /* 0x004fe60000004200 */
[----:B------:R-:W-:Y:S01]  /*bd90*/  FADD.FTZ R2, R135, R2 ;  /* 0x0000000287027221 */ /* 0x000fe20000010000 */
[----:B------:R-:W-:Y:S01]  /*bda0*/  MOV R135, R132 ;  /* 0x0000008400877202 */ /* 0x000fe20000000f00 */
[----:B------:R-:W-:Y:S02]  /*bdb0*/  FADD.FTZ R175, R175, R172 ;  /* 0x000000acafaf7221 */ /* 0x000fe40000010000 */
[C---:B------:R-:W-:Y:S01]  /*bdc0*/  HMMA.16816.F32 R16, R100.reuse, R118, R16 ;  /* 0x000000766410723c */ /* 0x040fe20000001810 */
[----:B------:R-:W-:Y:S03]  /*bdd0*/  LDSM.16.MT88.4 R116, [R197+0x4900] ;  /* 0x00490000c574783b */ /* 0x000fe60000004200 */
[----:B------:R-:W-:Y:S02]  /*bde0*/  FADD.FTZ R177, R177, R2 ;  /* 0x00000002b1b17221 */ /* 0x000fe40000010000 */
[----:B------:R-:W-:Y:S02]  /*bdf0*/  FADD.FTZ R176, R176, R175 ;  /* 0x000000afb0b07221 */ /* 0x000fe40000010000 */
[C---:B----4-:R-:W-:Y:S04]  /*be00*/  HMMA.16816.F32 R20, R100.reuse, R108, R20 ;  /* 0x0000006c6414723c */ /* 0x050fe80000001814 */
[----:B------:R-:W-:Y:S02]  /*be10*/  FADD.FTZ R178, R178, R177 ;  /* 0x000000b1b2b27221 */ /* 0x000fe40000010000 */
[----:B------:R-:W-:Y:S02]  /*be20*/  FADD.FTZ R179, R179, R176 ;  /* 0x000000b0b3b37221 */ /* 0x000fe40000010000 */
[C---:B------:R-:W-:Y:S01]  /*be30*/  HMMA.16816.F32 R24, R100.reuse, R110, R24 ;  /* 0x0000006e6418723c */ /* 0x040fe20000001818 */
[----:B------:R-:W2:Y:S03]  /*be40*/  LDSM.16.MT88.4 R108, [R203+0x4900] ;  /* 0x00490000cb6c783b */ /* 0x000ea60000004200 */
[----:B------:R-:W-:Y:S02]  /*be50*/  FADD.FTZ R181, R181, R178 ;  /* 0x000000b2b5b57221 */ /* 0x000fe40000010000 */
[----:B------:R-:W-:Y:S02]  /*be60*/  FADD.FTZ R180, R180, R179 ;  /* 0x000000b3b4b47221 */ /* 0x000fe40000010000 */
[C---:B------:R-:W-:Y:S04]  /*be70*/  HMMA.16816.F32 R28, R100.reuse, R120, R28 ;  /* 0x00000078641c723c */ /* 0x040fe8000000181c */
[----:B------:R-:W-:Y:S04]  /*be80*/  FADD.FTZ R182, R182, R181 ;  /* 0x000000b5b6b67221 */ /* 0x000fe80000010000 */
        /* <DEDUP_REMOVED lines=11> */
[C---:B-1----:R-:W-:Y:S08]  /*bf40*/  HMMA.16816.F32 R60, R100.reuse, R104, R60 ;  /* 0x00000068643c723c */ /* 0x042ff0000000183c */
[C---:B------:R-:W-:Y:S01]  /*bf50*/  HMMA.16816.F32 R64, R100.reuse, R106, R64 ;  /* 0x0000006a6440723c */ /* 0x040fe20000001840 */
[----:B------:R-:W1:Y:S07]  /*bf60*/  LDSM.16.MT88.4 R104, [R196+0x4900] ;  /* 0x00490000c468783b */ /* 0x000e6e0000004200 */
[C---:B--2---:R-:W-:Y:S08]  /*bf70*/  HMMA.16816.F32 R68, R100.reuse, R108, R68 ;  /* 0x0000006c6444723c */ /* 0x044ff00000001844 */
[C---:B------:R-:W-:Y:S01]  /*bf80*/  HMMA.16816.F32 R72, R100.reuse, R110, R72 ;  /* 0x0000006e6448723c */ /* 0x040fe20000001848 */
[----:B------:R-:W2:Y:S07]  /*bf90*/  LDSM.16.MT88.4 R108, [R203+0x1100] ;  /* 0x00110000cb6c783b */ /* 0x000eae0000004200 */
[C---:B------:R-:W-:Y:S08]  /*bfa0*/  HMMA.16816.F32 R76, R100.reuse, R112, R76 ;  /* 0x00000070644c723c */ /* 0x040ff0000000184c */
[C---:B------:R-:W-:Y:S01]  /*bfb0*/  HMMA.16816.F32 R80, R100.reuse, R114, R80 ;  /* 0x000000726450723c */ /* 0x040fe20000001850 */
[----:B------:R-:W4:Y:S07]  /*bfc0*/  LDSM.16.MT88.4 R112, [R197+0x1100] ;  /* 0x00110000c570783b */ /* 0x000f2e0000004200 */
[C---:B------:R-:W-:Y:S08]  /*bfd0*/  HMMA.16816.F32 R84, R100.reuse, R116, R84 ;  /* 0x000000746454723c */ /* 0x040ff00000001854 */
[C---:B------:R-:W-:Y:S01]  /*bfe0*/  HMMA.16816.F32 R88, R100.reuse, R118, R88 ;  /* 0x000000766458723c */ /* 0x040fe20000001858 */
[----:B------:R-:W3:Y:S07]  /*bff0*/  LDSM.16.MT88.4 R116, [R203+0x3100] ;  /* 0x00310000cb74783b */ /* 0x000eee0000004200 */
[C---:B-1----:R-:W-:Y:S08]  /*c000*/  HMMA.16816.F32 R92, R100.reuse, R104, R92 ;  /* 0x00000068645c723c */ /* 0x042ff0000000185c */
[----:B------:R-:W-:Y:S01]  /*c010*/  HMMA.16816.F32 R96, R100, R106, R96 ;  /* 0x0000006a6460723c */ /* 0x000fe20000001860 */
[----:B------:R-:W1:Y:S06]  /*c020*/  LDSM.16.MT88.4 R104, [R196+0x3100] ;  /* 0x00310000c468783b */ /* 0x000e6c0000004200 */
[----:B------:R-:W-:Y:S01]  /*c030*/  F2FP.PACK_AB R100, R228, R183 ;  /* 0x000000b7e464723e */ /* 0x000fe200000000ff */
[----:B------:R-:W-:Y:S01]  /*c040*/  FADD.FTZ R183, R183, R180 ;  /* 0x000000b4b7b77221 */ /* 0x000fe20000010000 */
[----:B-----5:R-:W-:Y:S03]  /*c050*/  F2FP.PACK_AB R101, R230, R227 ;  /* 0x000000e3e665723e */ /* 0x020fe600000000ff */
        /* <DEDUP_REMOVED lines=14> */
[C---:B----4-:R-:W-:Y:S08]  /*c140*/  HMMA.16816.F32 R20, R100.reuse, R112, R20 ;  /* 0x000000706414723c */ /* 0x050ff00000001814 */
[C---:B------:R-:W-:Y:S01]  /*c150*/  HMMA.16816.F32 R24, R100.reuse, R114, R24 ;  /* 0x000000726418723c */ /* 0x040fe20000001818 */
[----:B------:R-:W4:Y:S07]  /*c160*/  LDSM.16.MT88.4 R112, [R198+0x5100] ;  /* 0x00510000c670783b */ /* 0x000f2e0000004200 */
[C---:B------:R-:W-:Y:S08]  /*c170*/  HMMA.16816.F32 R28, R100.reuse, R124, R28 ;  /* 0x0000007c641c723c */ /* 0x040ff0000000181c */
[C---:B------:R-:W-:Y:S01]  /*c180*/  HMMA.16816.F32 R32, R100.reuse, R126, R32 ;  /* 0x0000007e6420723c */ /* 0x040fe20000001820 */
[----:B------:R-:W-:Y:S07]  /*c190*/  LDSM.16.MT88.4 R124, [R203+0x1900] ;  /* 0x00190000cb7c783b */ /* 0x000fee0000004200 */
[C---:B---3--:R-:W-:Y:S08]  /*c1a0*/  HMMA.16816.F32 R36, R100.reuse, R116, R36 ;  /* 0x000000746424723c */ /* 0x048ff00000001824 */
[C---:B------:R-:W-:Y:S01]  /*c1b0*/  HMMA.16816.F32 R40, R100.reuse, R118, R40 ;  /* 0x000000766428723c */ /* 0x040fe20000001828 */
[----:B------:R-:W3:Y:S07]  /*c1c0*/  LDSM.16.MT88.4 R116, [R197+0x5100] ;  /* 0x00510000c574783b */ /* 0x000eee0000004200 */
        /* <DEDUP_REMOVED lines=8> */
[C---:B-1----:R-:W-:Y:S04]  /*c250*/  HMMA.16816.F32 R60, R100.reuse, R104, R60 ;  /* 0x00000068643c723c */ /* 0x042fe8000000183c */
[----:B------:R-:W-:Y:S01]  /*c260*/  F2FP.PACK_AB R139, R133, R134 ;  /* 0x00000086858b723e */ /* 0x000fe200000000ff */
[----:B------:R-:W-:Y:S02]  /*c270*/  FADD.FTZ R235, R235, R234 ;  /* 0x000000eaebeb7221 */ /* 0x000fe40000010000 */
[----:B------:R-:W-:Y:S01]  /*c280*/  FADD.FTZ R236, R236, R233 ;  /* 0x000000e9ecec7221 */ /* 0x000fe20000010000 */
[C---:B------:R-:W-:Y:S01]  /*c290*/  HMMA.16816.F32 R64, R100.reuse, R106, R64 ;  /* 0x0000006a6440723c */ /* 0x040fe20000001840 */
[----:B------:R-:W1:Y:S03]  /*c2a0*/  LDSM.16.MT88.4 R104, [R196+0x5100] ;  /* 0x00510000c468783b */ /* 0x000e660000004200 */
        /* <DEDUP_REMOVED lines=8> */
[C---:B----4-:R-:W-:Y:S08]  /*c330*/  HMMA.16816.F32 R76, R100.reuse, R112, R76 ;  /* 0x00000070644c723c */ /* 0x050ff0000000184c */
[C---:B------:R-:W-:Y:S08]  /*c340*/  HMMA.16816.F32 R80, R100.reuse, R114, R80 ;  /* 0x000000726450723c */ /* 0x040ff00000001850 */
[C---:B---3--:R-:W-:Y:S08]  /*c350*/  HMMA.16816.F32 R84, R100.reuse, R116, R84 ;  /* 0x000000746454723c */ /* 0x048ff00000001854 */
[C---:B------:R-:W-:Y:S08]  /*c360*/  HMMA.16816.F32 R88, R100.reuse, R118, R88 ;  /* 0x000000766458723c */ /* 0x040ff00000001858 */
[C---:B-1----:R-:W-:Y:S08]  /*c370*/  HMMA.16816.F32 R92, R100.reuse, R104, R92 ;  /* 0x00000068645c723c */ /* 0x042ff0000000185c */
        /* <DEDUP_REMOVED lines=29> */
.L_x_422:
[----:B------:R-:W-:-:S06]  /*c550*/  UISETP.GE.AND UP2, UPT, UR20, UR9, UPT ;  /* 0x000000091400728c */ /* 0x000fcc000bf46270 */
[----:B------:R-:W-:-:S13]  /*c560*/  PLOP3.LUT P0, PT, PT, PT, UP2, 0x40, 0x0 ;  /* 0x000000000000781c */ /* 0x000fda0003f0e828 */
[----:B------:R-:W-:Y:S05]  /*c570*/  @P0 BRA `(.L_x_426) ;  /* 0x00003ae000000947 */ /* 0x000fea0003800000 */
[----:B------:R-:W-:Y:S01]  /*c580*/  SHF.R.S32.HI R5, RZ, 0x1f, R218 ;  /* 0x0000001fff057819 */ /* 0x000fe200000114da */
[----:B------:R-:W-:Y:S01]  /*c590*/  IMAD.MOV.U32 R2, RZ, RZ, R132 ;  /* 0x000000ffff027224 */ /* 0x000fe200078e0084 */
[C---:B------:R-:W-:Y:S01]  /*c5a0*/  SHF.L.U64.HI R220, R217.reuse, 0x1, R220 ;  /* 0x00000001d9dc7819 */ /* 0x040fe200000102dc */
[----:B------:R-:W-:Y:S01]  /*c5b0*/  IMAD.MOV.U32 R3, RZ, RZ, R0 ;  /* 0x000000ffff037224 */ /* 0x000fe200078e0000 */
[----:B------:R-:W-:Y:S01]  /*c5c0*/  SHF.L.U64.HI R180, R218, 0x1, R5 ;  /* 0x00000001dab47819 */ /* 0x000fe20000010205 */
[----:B------:R-:W-:Y:S01]  /*c5d0*/  IMAD.SHL.U32 R217, R217, 0x2, RZ ;  /* 0x00000002d9d97824 */ /* 0x000fe200078e00ff */
[----:B------:R-:W-:Y:S02]  /*c5e0*/  SHF.L.U64.HI R219, R216, 0x1, R219 ;  /* 0x00000001d8db7819 */ /* 0x000fe400000102db */
[----:B------:R-:W-:Y:S02]  /*c5f0*/  SHF.L.U32 R218, R218, 0x1, RZ ;  /* 0x00000001dada7819 */ /* 0x000fe400000006ff */
[----:B------:R-:W-:-:S02]  /*c600*/  SHF.L.U32 R216, R216, 0x1, RZ ;  /* 0x00000001d8d87819 */ /* 0x000fc400000006ff */
.L_x_436:
[----:B------:R-:W-:Y:S01]  /*c610*/  SHF.R.S32.HI R5, RZ, 0x1f, R209 ;  /* 0x0000001fff057819 */ /* 0x000fe200000114d1 */
[----:B------:R-:W-:Y:S01]  /*c620*/  IMAD.WIDE.U32 R8, R209, c[0x0][0x208], RZ ;  /* 0x00008200d1087a25 */ /* 0x000fe200078e00ff */
[----:B------:R-:W-:Y:S01]  /*c630*/  SHF.R.S32.HI R6, RZ, 0x1f, R208 ;  /* 0x0000001fff067819 */ /* 0x000fe200000114d0 */
[----:B------:R-:W-:Y:S04]  /*c640*/  DEPBAR.LE SB0, 0x0 ;  /* 0x000080000000791a */ /* 0x000fe80000000000 */
[----:B------:R-:W-:Y:S01]  /*c650*/  IMAD R5, R5, c[0x0][0x208], RZ ;  /* 0x0000820005057a24 */ /* 0x000fe200078e02ff */
[----:B------:R-:W-:Y:S01]  /*c660*/  BAR.SYNC.DEFER_BLOCKING 0x0 ;  /* 0x0000000000007b1d */ /* 0x000fe20000010000 */
[----:B------:R-:W-:Y:S01]  /*c670*/  IMAD R6, R6, c[0x0][0x218], RZ ;  /* 0x0000860006067a24 */ /* 0x000fe200078e02ff */
[----:B------:R-:W-:Y:S01]  /*c680*/  UISETP.GT.AND UP2, UPT, UR20, UR9, UPT ;  /* 0x000000091400728c */ /* 0x000fe2000bf44270 */
[----:B------:R-:W-:Y:S02]  /*c690*/  IMAD R5, R209, c[0x0][0x20c], R5 ;  /* 0x00008300d1057a24 */ /* 0x000fe400078e0205 */
[C---:B------:R-:W-:Y:S03]  /*c6a0*/  IMAD R6, R208.reuse, c[0x0][0x21c], R6 ;  /* 0x00008700d0067a24 */ /* 0x040fe600078e0206 */
[----:B------:R-:W-:Y:S05]  /*c6b0*/  IADD3 R9, R9, R5, RZ ;  /* 0x0000000509097210 */ /* 0x000fea0007ffe0ff */
[----:B------:R-:W-:Y:S05]  /*c6c0*/  IMAD.WIDE.U32 R8, R208, c[0x0][0x218], R8 ;  /* 0x00008600d0087a25 */ /* 0x000fea00078e0008 */
[----:B------:R-:W-:Y:S04]  /*c6d0*/  IADD3 R5, P0, R8, UR22, RZ ;  /* 0x0000001608057c10 */ /* 0x000fe8000ff1e0ff */
[----:B------:R-:W-:Y:S02]  /*c6e0*/  IADD3.X R6, R9, UR6, R6, P0, !PT ;  /* 0x0000000609067c10 */ /* 0x000fe400087fe406 */
[C---:B------:R-:W-:Y:S01]  /*c6f0*/  LEA R4, P0, R5.reuse, c[0x0][0x1f8], 0x1 ;  /* 0x00007e0005047a11 */ /* 0x040fe200078008ff */
[----:B------:R-:W-:Y:S03]  /*c700*/  LDSM.16.M88.4 R32, [R206+0xc100] ;  /* 0x00c10000ce20783b */ /* 0x000fe60000000200 */
[----:B------:R-:W-:Y:S04]  /*c710*/  LEA.HI.X R0, R5, c[0x0][0x1fc], R6, 0x1, P0 ;  /* 0x00007f0005007a11 */ /* 0x000fe800000f0c06 */
[----:B------:R-:W1:Y:S07]  /*c720*/  SHFL.IDX PT, R21, R4, RZ, 0x181f ;  /* 0x00181fff04157589 */ /* 0x000e6e00000e0000 */
[----:B------:R-:W2:Y:S07]  /*c730*/  SHFL.IDX PT, R7, R0, RZ, 0x181f ;  /* 0x00181fff00077589 */ /* 0x000eae00000e0000 */
[----:B------:R-:W-:Y:S07]  /*c740*/  LDSM.16.M88.4 R8, [R205+0x6100] ;  /* 0x00610000cd08783b */ /* 0x000fee0000000200 */
[----:B------:R-:W3:Y:S07]  /*c750*/  SHFL.IDX PT, R165, R4, 0x1, 0x181f ;  /* 0x00381f0004a57f89 */ /* 0x000eee00000e0000 */
[----:B------:R-:W4:Y:S07]  /*c760*/  SHFL.IDX PT, R5, R0, 0x1, 0x181f ;  /* 0x00381f0000057f89 */ /* 0x000f2e00000e0000 */
[----:B------:R-:W5:Y:S07]  /*c770*/  LDSM.16.M88.4 R16, [R205+0x6900] ;  /* 0x00690000cd10783b */ /* 0x000f6e0000000200 */
[----:B------:R-:W1:Y:S07]  /*c780*/  LDSM.16.M88.4 R24, [R205+0x7100] ;  /* 0x00710000cd18783b */ /* 0x000e6e0000000200 */
[----:B------:R-:W2:Y:S07]  /*c790*/  LDSM.16.M88.4 R132, [R205+0x7900] ;  /* 0x00790000cd84783b */ /* 0x000eae0000000200 */
[----:B------:R-:W-:Y:S07]  /*c7a0*/  LDSM.16.M88.4 R136, [R202+0xc100] ;  /* 0x00c10000ca88783b */ /* 0x000fee0000000200 */
[----:B------:R-:W5:Y:S07]  /*c7b0*/  LDSM.16.M88.4 R140, [R204] ;  /* 0x00000000cc8c783b */ /* 0x000f6e0000000200 */
[----:B------:R-:W5:Y:S07]  /*c7c0*/  LDSM.16.M88.4 R144, [R195] ;  /* 0x00000000c390783b */ /* 0x000f6e0000000200 */
[----:B------:R-:W5:Y:S07]  /*c7d0*/  LDSM.16.M88.4 R148, [R194] ;  /* 0x00000000c294783b */ /* 0x000f6e0000000200 */
[----:B------:R-:W5:Y:S01]  /*c7e0*/  LDSM.16.M88.4 R152, [R193] ;  /* 0x00000000c198783b */ /* 0x000f620000000200 */
[C---:B-1----:R-:W-:Y:S02]  /*c7f0*/  IADD3 R14, P6, R21.reuse, R218, RZ ;  /* 0x000000da150e7210 */ /* 0x042fe40007fde0ff */
[----:B------:R-:W-:Y:S02]  /*c800*/  IADD3 R12, P0, R21, R217, RZ ;  /* 0x000000d9150c7210 */ /* 0x000fe40007f1e0ff */
[C---:B--2---:R-:W-:Y:S02]  /*c810*/  IADD3.X R15, R7.reuse, R180, RZ, P6, !PT ;  /* 0x000000b4070f7210 */ /* 0x044fe400037fe4ff */
[----:B------:R-:W-:Y:S02]  /*c820*/  IADD3.X R13, R7, R220, RZ, P0, !PT ;  /* 0x000000dc070d7210 */ /* 0x000fe400007fe4ff */
[----:B------:R-:W-:Y:S01]  /*c830*/  IADD3 R20, P6, R21, R216, RZ ;  /* 0x000000d815147210 */ /* 0x000fe20007fde0ff */
[----:B------:R-:W-:Y:S01]  /*c840*/  @!PT LDS RZ, [RZ] ;  /* 0x00000000fffff984 */ /* 0x000fe20000000800 */
[----:B------:R-:W-:Y:S01]  /*c850*/  @!PT LDS RZ, [RZ] ;  /* 0x00000000fffff984 */ /* 0x000fe20000000800 */
[----:B------:R-:W-:Y:S01]  /*c860*/  @!PT LDS RZ, [RZ] ;  /* 0x00000000fffff984 */ /* 0x000fe20000000800 */
[----:B------:R5:W-:Y:S01]  /*c870*/  LDGSTS.E.BYPASS.LTC128B.128 [R213], [R14.64], !P5 ;  /* 0x000000000ed57fae */ /* 0x000be2000e901d52 */
[----:B---3--:R-:W-:Y:S02]  /*c880*/  IADD3 R168, P0, R165, R218, RZ ;  /* 0x000000daa5a87210 */ /* 0x008fe40007f1e0ff */
[----:B------:R-:W-:Y:S02]  /*c890*/  IADD3.X R21, R7, R219, RZ, P6, !PT ;  /* 0x000000db07157210 */ /* 0x000fe400037fe4ff */
[----:B------:R-:W-:Y:S02]  /*c8a0*/  IADD3 R166, P6, R165, R217, RZ ;  /* 0x000000d9a5a67210 */ /* 0x000fe40007fde0ff */
[----:B------:R5:W-:Y:S01]  /*c8b0*/  LDGSTS.E.BYPASS.LTC128B.128 [R213+0x2000], [R12.64], !P4 ;  /* 0x020000000cd57fae */ /* 0x000be2000e101d52 */
[----:B----4-:R-:W-:Y:S02]  /*c8c0*/  IADD3.X R169, R5, R180, RZ, P0, !PT ;  /* 0x000000b405a97210 */ /* 0x010fe400007fe4ff */
[----:B------:R-:W-:Y:S02]  /*c8d0*/  IADD3 R164, P0, R165, R216, RZ ;  /* 0x000000d8a5a47210 */ /* 0x000fe40007f1e0ff */
[C---:B------:R-:W-:Y:S02]  /*c8e0*/  IADD3.X R167, R5.reuse, R220, RZ, P6, !PT ;  /* 0x000000dc05a77210 */ /* 0x040fe400037fe4ff */
[----:B------:R-:W-:Y:S01]  /*c8f0*/  IADD3.X R165, R5, R219, RZ, P0, !PT ;  /* 0x000000db05a57210 */ /* 0x000fe200007fe4ff */
[----:B------:R1:W-:Y:S01]  /*c900*/  LDGSTS.E.BYPASS.LTC128B.128 [R213+0x4000], [R20.64], !P3 ;  /* 0x0400000014d57fae */ /* 0x0003e2000d901d52 */
[C---:B------:R-:W-:Y:S01]  /*c910*/  HMMA.16816.F32 R4, R32.reuse, R8, RZ ;  /* 0x000000082004723c */ /* 0x040fe200000018ff */
[----:B------:R-:W-:Y:S05]  /*c920*/  PLOP3.LUT P0, PT, PT, PT, UP2, 0x40, 0x0 ;  /* 0x000000000000781c */ /* 0x000fea0003f0e828 */
[----:B------:R2:W-:Y:S02]  /*c930*/  LDGSTS.E.BYPASS.LTC128B.128 [R213+0x1000], [R168.64], !P5 ;  /* 0x01000000a8d57fae */ /* 0x0005e4000e901d52 */
[C---:B------:R-:W-:Y:S05]  /*c940*/  HMMA.16816.F32 R8, R32.reuse, R10, RZ ;  /* 0x0000000a2008723c */ /* 0x040fea00000018ff */
[----:B------:R3:W-:Y:S03]  /*c950*/  LDGSTS.E.BYPASS.LTC128B.128 [R213+0x3000], [R166.64], !P4 ;  /* 0x03000000a6d57fae */ /* 0x0007e6000e101d52 */
[C---:B-----5:R-:W-:Y:S04]  /*c960*/  HMMA.16816.F32 R12, R32.reuse, R16, RZ ;  /* 0x00000010200c723c */ /* 0x060fe800000018ff */
[----:B------:R3:W-:Y:S04]  /*c970*/  LDGSTS.E.BYPASS.LTC128B.128 [R213+0x5000], [R164.64], !P3 ;  /* 0x05000000a4d57fae */ /* 0x0007e8000d901d52 */
[C---:B------:R-:W-:Y:S03]  /*c980*/  HMMA.16816.F32 R16, R32.reuse, R18, RZ ;  /* 0x000000122010723c */ /* 0x040fe600000018ff */
[----:B------:R-:W-:Y:S05]  /*c990*/  LDSM.16.M88.4 R156, [R201+0xc100] ;  /* 0x00c10000c99c783b */ /* 0x000fea0000000200 */
[C---:B-1----:R-:W-:Y:S02]  /*c9a0*/  HMMA.16816.F32 R20, R32.reuse, R24, RZ ;  /* 0x000000182014723c */ /* 0x042fe400000018ff */
[----:B------:R-:W0:Y:S06]  /*c9b0*/  LDGDEPBAR ;  /* 0x00000000000079af */ /* 0x000e2c0000000000 */
[C---:B------:R-:W-:Y:S01]  /*c9c0*/  HMMA.16816.F32 R24, R32.reuse, R26, RZ ;  /* 0x0000001a2018723c */ /* 0x040fe200000018ff */
[----:B------:R-:W1:Y:S07]  /*c9d0*/  LDSM.16.M88.4 R160, [R200+0x6100] ;  /* 0x00610000c8a0783b */ /* 0x000e6e0000000200 */
[C---:B------:R-:W-:Y:S01]  /*c9e0*/  HMMA.16816.F32 R28, R32.reuse, R132, RZ ;  /* 0x00000084201c723c */ /* 0x040fe200000018ff */
[----:B---3--:R-:W-:Y:S07]  /*c9f0*/  LDSM.16.M88.4 R164, [R200+0x7100] ;  /* 0x00710000c8a4783b */ /* 0x008fee0000000200 */
[----:B------:R-:W-:Y:S01]  /*ca00*/  HMMA.16816.F32 R32, R32, R134, RZ ;  /* 0x000000862020723c */ /* 0x000fe200000018ff */
[----:B------:R-:W3:Y:S07]  /*ca10*/  LDSM.16.M88.4 R132, [R200+0x6900] ;  /* 0x00690000c884783b */ /* 0x000eee0000000200 */
[C---:B------:R-:W-:Y:S01]  /*ca20*/  HMMA.16816.F32 R4, R136.reuse, R140, R4 ;  /* 0x0000008c8804723c */ /* 0x040fe20000001804 */
[----:B--2---:R-:W2:Y:S07]  /*ca30*/  LDSM.16.M88.4 R168, [R200+0x7900] ;  /* 0x00790000c8a8783b */ /* 0x004eae0000000200 */
[C---:B------:R-:W-:Y:S01]  /*ca40*/  HMMA.16816.F32 R8, R136.reuse, R142, R8 ;  /* 0x0000008e8808723c */ /* 0x040fe20000001808 */
[----:B------:R-:W-:Y:S07]  /*ca50*/  LDSM.16.M88.4 R172, [R199+0xc100] ;  /* 0x00c10000c7ac783b */ /* 0x000fee0000000200 */
[C---:B------:R-:W-:Y:S01]  /*ca60*/  HMMA.16816.F32 R12, R136.reuse, R144, R12 ;  /* 0x00000090880c723c */ /* 0x040fe2000000180c */
[----:B------:R-:W4:Y:S07]  /*ca70*/  LDSM.16.M88.4 R176, [R192] ;  /* 0x00000000c0b0783b */ /* 0x000f2e0000000200 */
[C---:B------:R-:W-:Y:S01]  /*ca80*/  HMMA.16816.F32 R16, R136.reuse, R146, R16 ;  /* 0x000000928810723c */ /* 0x040fe20000001810 */
[----:B------:R-:W-:Y:S07]  /*ca90*/  LDSM.16.M88.4 R140, [R192+0x1000] ;  /* 0x00100000c08c783b */ /* 0x000fee0000000200 */
[C---:B------:R-:W-:Y:S01]  /*caa0*/  HMMA.16816.F32 R20, R136.reuse, R148, R20 ;  /* 0x000000948814723c */ /* 0x040fe20000001814 */
[----:B------:R-:W-:Y:S07]  /*cab0*/  LDSM.16.M88.4 R144, [R192+0x1800] ;  /* 0x00180000c090783b */ /* 0x000fee0000000200 */
[C---:B------:R-:W-:Y:S01]  /*cac0*/  HMMA.16816.F32 R24, R136.reuse, R150, R24 ;  /* 0x000000968818723c */ /* 0x040fe20000001818 */
[----:B------:R-:W-:Y:S07]  /*cad0*/  LDSM.16.M88.4 R148, [R206+0x10100] ;  /* 0x01010000ce94783b */ /* 0x000fee0000000200 */
[C---:B------:R-:W-:Y:S08]  /*cae0*/  HMMA.16816.F32 R28, R136.reuse, R152, R28 ;  /* 0x00000098881c723c */ /* 0x040ff0000000181c */
[----:B------:R-:W-:Y:S01]  /*caf0*/  HMMA.16816.F32 R32, R136, R154, R32 ;  /* 0x0000009a8820723c */ /* 0x000fe20000001820 */
[----:B------:R-:W5:Y:S07]  /*cb00*/  LDSM.16.M88.4 R136, [R192+0x800] ;  /* 0x00080000c088783b */ /* 0x000f6e0000000200 */
[C---:B-1----:R-:W-:Y:S01]  /*cb10*/  HMMA.16816.F32 R4, R156.reuse, R160, R4 ;  /* 0x000000a09c04723c */ /* 0x042fe20000001804 */
        /* <DEDUP_REMOVED lines=8> */
[----:B------:R-:W-:Y:S07]  /*cba0*/  LDSM.16.M88.4 R164, [R202+0x10100] ;  /* 0x01010000caa4783b */ /* 0x000fee0000000200 */
[C---:B--2---:R-:W-:Y:S08]  /*cbb0*/  HMMA.16816.F32 R28, R156.reuse, R168, R28 ;  /* 0x000000a89c1c723c */ /* 0x044ff0000000181c */
[----:B------:R-:W-:Y:S01]  /*cbc0*/  HMMA.16816.F32 R32, R156, R170, R32 ;  /* 0x000000aa9c20723c */ /* 0x000fe20000001820 */
[----:B------:R-:W2:Y:S07]  /*cbd0*/  LDSM.16.M88.4 R156, [R205+0x9100] ;  /* 0x00910000cd9c783b */ /* 0x000eae0000000200 */
[C---:B----4-:R-:W-:Y:S01]  /*cbe0*/  HMMA.16816.F32 R4, R172.reuse, R176, R4 ;  /* 0x000000b0ac04723c */ /* 0x050fe20000001804 */
[----:B------:R-:W4:Y:S07]  /*cbf0*/  LDSM.16.M88.4 R168, [R191] ;  /* 0x00000000bfa8783b */ /* 0x000f2e0000000200 */
[C---:B------:R-:W-:Y:S01]  /*cc00*/  HMMA.16816.F32 R8, R172.reuse, R178, R8 ;  /* 0x000000b2ac08723c */ /* 0x040fe20000001808 */
[----:B------:R-:W-:Y:S07]  /*cc10*/  LDSM.16.M88.4 R176, [R200+0x8100] ;  /* 0x00810000c8b0783b */ /* 0x000fee0000000200 */
[C---:B-----5:R-:W-:Y:S08]  /*cc20*/  HMMA.16816.F32 R12, R172.reuse, R136, R12 ;  /* 0x00000088ac0c723c */ /* 0x060ff0000000180c */
[C---:B------:R-:W-:Y:S01]  /*cc30*/  HMMA.16816.F32 R16, R172.reuse, R138, R16 ;  /* 0x0000008aac10723c */ /* 0x040fe20000001810 */
[----:B------:R-:W5:Y:S07]  /*cc40*/  LDSM.16.M88.4 R136, [R190] ;  /* 0x00000000be88783b */ /* 0x000f6e0000000200 */
[C---:B------:R-:W-:Y:S08]  /*cc50*/  HMMA.16816.F32 R20, R172.reuse, R140, R20 ;  /* 0x0000008cac14723c */ /* 0x040ff00000001814 */
[C---:B------:R-:W-:Y:S01]  /*cc60*/  HMMA.16816.F32 R24, R172.reuse, R142, R24 ;  /* 0x0000008eac18723c */ /* 0x040fe20000001818 */
[----:B------:R-:W2:Y:S07]  /*cc70*/  LDSM.16.M88.4 R140, [R189] ;  /* 0x00000000bd8c783b */ /* 0x000eae0000000200 */
[C---:B------:R-:W-:Y:S08]  /*cc80*/  HMMA.16816.F32 R28, R172.reuse, R144, R28 ;  /* 0x00000090ac1c723c */ /* 0x040ff0000000181c */
[----:B------:R-:W-:Y:S01]  /*cc90*/  HMMA.16816.F32 R32, R172, R146, R32 ;  /* 0x00000092ac20723c */ /* 0x000fe20000001820 */
[----:B------:R-:W4:Y:S07]  /*cca0*/  LDSM.16.M88.4 R144, [R188] ;  /* 0x00000000bc90783b */ /* 0x000f2e0000000200 */
[C---:B-1----:R-:W-:Y:S01]  /*ccb0*/  HMMA.16816.F32 R4, R148.reuse, R152, R4 ;  /* 0x000000989404723c */ /* 0x042fe20000001804 */
[----:B------:R-:W1:Y:S07]  /*ccc0*/  LDSM.16.M88.4 R172, [R201+0x10100] ;  /* 0x01010000c9ac783b */ /* 0x000e6e0000000200 */
[C---:B------:R-:W-:Y:S01]  /*ccd0*/  HMMA.16816.F32 R8, R148.reuse, R154, R8 ;  /* 0x0000009a9408723c */ /* 0x040fe20000001808 */
[----:B------:R-:W-:Y:S07]  /*cce0*/  LDSM.16.M88.4 R152, [R200+0x9900] ;  /* 0x00990000c898783b */ /* 0x000fee0000000200 */
[C---:B---3--:R-:W-:Y:S08]  /*ccf0*/  HMMA.16816.F32 R12, R148.reuse, R132, R12 ;  /* 0x00000084940c723c */ /* 0x048ff0000000180c */
[C---:B------:R-:W-:Y:S01]  /*cd00*/  HMMA.16816.F32 R16, R148.reuse, R134, R16 ;  /* 0x000000869410723c */ /* 0x040fe20000001810 */
[----:B------:R-:W3:Y:S07]  /*cd10*/  LDSM.16.M88.4 R132, [R200+0x8900] ;  /* 0x00890000c884783b */ /* 0x000eee0000000200 */
[C---:B--2---:R-:W-:Y:S08]  /*cd20*/  HMMA.16816.F32 R20, R148.reuse, R156, R20 ;  /* 0x0000009c9414723c */ /* 0x044ff00000001814 */
[C---:B------:R-:W-:Y:S01]  /*cd30*/  HMMA.16816.F32 R24, R148.reuse, R158, R24 ;  /* 0x0000009e9418723c */ /* 0x040fe20000001818 */
[----:B------:R-:W-:Y:S07]  /*cd40*/  LDSM.16.M88.4 R156, [R199+0x10100] ;  /* 0x01010000c79c783b */ /* 0x000fee0000000200 */
[C---:B------:R-:W-:Y:S08]  /*cd50*/  HMMA.16816.F32 R28, R148.reuse, R160, R28 ;  /* 0x000000a0941c723c */ /* 0x040ff0000000181c */
[----:B------:R-:W-:Y:S01]  /*cd60*/  HMMA.16816.F32 R32, R148, R162, R32 ;  /* 0x000000a29420723c */ /* 0x000fe20000001820 */
[----:B------:R-:W2:Y:S07]  /*cd70*/  LDSM.16.M88.4 R148, [R200+0x9100] ;  /* 0x00910000c894783b */ /* 0x000eae0000000200 */
[C---:B----4-:R-:W-:Y:S01]  /*cd80*/  HMMA.16816.F32 R4, R164.reuse, R168, R4 ;  /* 0x000000a8a404723c */ /* 0x050fe20000001804 */
[----:B------:R-:W4:Y:S07]  /*cd90*/  LDSM.16.M88.4 R160, [R192+0x2000] ;  /* 0x00200000c0a0783b */ /* 0x000f2e0000000200 */
[C---:B------:R-:W-:Y:S01]  /*cda0*/  HMMA.16816.F32 R8, R164.reuse, R170, R8 ;  /* 0x000000aaa408723c */ /* 0x040fe20000001808 */
[----:B------:R-:W-:Y:S07]  /*cdb0*/  LDSM.16.M88.4 R168, [R205+0xa100] ;  /* 0x00a10000cda8783b */ /* 0x000fee0000000200 */
[C---:B-----5:R-:W-:Y:S08]  /*cdc0*/  HMMA.16816.F32 R12, R164.reuse, R136, R12 ;  /* 0x00000088a40c723c */ /* 0x060ff0000000180c */
[C---:B------:R-:W-:Y:S01]  /*cdd0*/  HMMA.16816.F32 R16, R164.reuse, R138, R16 ;  /* 0x0000008aa410723c */ /* 0x040fe20000001810 */
[----:B------:R-:W5:Y:S07]  /*cde0*/  LDSM.16.M88.4 R136, [R192+0x2800] ;  /* 0x00280000c088783b */ /* 0x000f6e0000000200 */
[C---:B------:R-:W-:Y:S08]  /*cdf0*/  HMMA.16816.F32 R20, R164.reuse, R140, R20 ;  /* 0x0000008ca414723c */ /* 0x040ff00000001814 */
[C---:B------:R-:W-:Y:S01]  /*ce00*/  HMMA.16816.F32 R24, R164.reuse, R142, R24 ;  /* 0x0000008ea418723c */ /* 0x040fe20000001818 */
[----:B------:R-:W2:Y:S07]  /*ce10*/  LDSM.16.M88.4 R140, [R192+0x3000] ;  /* 0x00300000c08c783b */ /* 0x000eae0000000200 */
[C---:B------:R-:W-:Y:S08]  /*ce20*/  HMMA.16816.F32 R28, R164.reuse, R144, R28 ;  /* 0x00000090a41c723c */ /* 0x040ff0000000181c */
[----:B------:R-:W-:Y:S01]  /*ce30*/  HMMA.16816.F32 R32, R164, R146, R32 ;  /* 0x00000092a420723c */ /* 0x000fe20000001820 */
[----:B------:R-:W4:Y:S07]  /*ce40*/  LDSM.16.M88.4 R144, [R192+0x3800] ;  /* 0x00380000c090783b */ /* 0x000f2e0000000200 */
[C---:B-1----:R-:W-:Y:S01]  /*ce50*/  HMMA.16816.F32 R4, R172.reuse, R176, R4 ;  /* 0x000000b0ac04723c */ /* 0x042fe20000001804 */
[----:B------:R-:W1:Y:S07]  /*ce60*/  LDSM.16.M88.4 R164, [R206+0x14100] ;  /* 0x01410000cea4783b */ /* 0x000e6e0000000200 */
[C---:B------:R-:W-:Y:S01]  /*ce70*/  HMMA.16816.F32 R8, R172.reuse, R178, R8 ;  /* 0x000000b2ac08723c */ /* 0x040fe20000001808 */
[----:B------:R-:W-:Y:S07]  /*ce80*/  LDSM.16.M88.4 R176, [R187] ;  /* 0x00000000bbb0783b */ /* 0x000fee0000000200 */
[C---:B---3--:R-:W-:Y:S08]  /*ce90*/  HMMA.16816.F32 R12, R172.reuse, R132, R12 ;  /* 0x00000084ac0c723c */ /* 0x048ff0000000180c */
[C---:B------:R-:W-:Y:S01]  /*cea0*/  HMMA.16816.F32 R16, R172.reuse, R134, R16 ;  /* 0x00000086ac10723c */ /* 0x040fe20000001810 */
[----:B------:R-:W3:Y:S07]  /*ceb0*/  LDSM.16.M88.4 R132, [R205+0xa900] ;  /* 0x00a90000cd84783b */ /* 0x000eee0000000200 */
[C---:B--2---:R-:W-:Y:S08]  /*cec0*/  HMMA.16816.F32 R20, R172.reuse, R148, R20 ;  /* 0x00000094ac14723c */ /* 0x044ff00000001814 */
[C---:B------:R-:W-:Y:S01]  /*ced0*/  HMMA.16816.F32 R24, R172.reuse, R150, R24 ;  /* 0x00000096ac18723c */ /* 0x040fe20000001818 */
[----:B------:R-:W2:Y:S07]  /*cee0*/  LDSM.16.M88.4 R148, [R205+0xb100] ;  /* 0x00b10000cd94783b */ /* 0x000eae0000000200 */
[C---:B------:R-:W-:Y:S08]  /*cef0*/  HMMA.16816.F32 R28, R172.reuse, R152, R28 ;  /* 0x00000098ac1c723c */ /* 0x040ff0000000181c */
[----:B------:R-:W-:Y:S01]  /*cf00*/  HMMA.16816.F32 R32, R172, R154, R32 ;  /* 0x0000009aac20723c */ /* 0x000fe20000001820 */
[----:B------:R-:W1:Y:S07]  /*cf10*/  LDSM.16.M88.4 R152, [R205+0xb900] ;  /* 0x00b90000cd98783b */ /* 0x000e6e0000000200 */
[C---:B----4-:R-:W-:Y:S01]  /*cf20*/  HMMA.16816.F32 R4, R156.reuse, R160, R4 ;  /* 0x000000a09c04723c */ /* 0x050fe20000001804 */
[----:B------:R-:W4:Y:S07]  /*cf30*/  LDSM.16.M88.4 R172, [R202+0x14100] ;  /* 0x01410000caac783b */ /* 0x000f2e0000000200 */
        /* <DEDUP_REMOVED lines=24> */
[----:B------:R-:W1:Y:S01]  /*d0c0*/  LDSM.16.M88.4 R164, [R199+0x14100] ;  /* 0x01410000c7a4783b */ /* 0x000e620000000200 */
[C---:B----4-:R-:W-:Y:S08]  /*d0d0*/  HMMA.16816.F32 R4, R172.reuse, R176, R4 ;  /* 0x000000b0ac04723c */ /* 0x050ff00000001804 */
[C---:B------:R-:W-:Y:S08]  /*d0e0*/  HMMA.16816.F32 R8, R172.reuse, R178, R8 ;  /* 0x000000b2ac08723c */ /* 0x040ff00000001808 */
[C---:B-----5:R-:W-:Y:S08]  /*d0f0*/  HMMA.16816.F32 R12, R172.reuse, R136, R12 ;  /* 0x00000088ac0c723c */ /* 0x060ff0000000180c */
[C---:B------:R-:W-:Y:S08]  /*d100*/  HMMA.16816.F32 R16, R172.reuse, R138, R16 ;  /* 0x0000008aac10723c */ /* 0x040ff00000001810 */
[C---:B------:R-:W-:Y:S08]  /*d110*/  HMMA.16816.F32 R20, R172.reuse, R140, R20 ;  /* 0x0000008cac14723c */ /* 0x040ff00000001814 */
[C---:B------:R-:W-:Y:S08]  /*d120*/  HMMA.16816.F32 R24, R172.reuse, R142, R24 ;  /* 0x0000008eac18723c */ /* 0x040ff00000001818 */
[C---:B------:R-:W-:Y:S08]  /*d130*/  HMMA.16816.F32 R28, R172.reuse, R144, R28 ;  /* 0x00000090ac1c723c */ /* 0x040ff0000000181c */
[----:B------:R-:W-:Y:S08]  /*d140*/  HMMA.16816.F32 R32, R172, R146, R32 ;  /* 0x00000092ac20723c */ /* 0x000ff00000001820 */
[C---:B-1----:R-:W-:Y:S08]  /*d150*/  HMMA.16816.F32 R4, R156.reuse, R160, R4 ;  /* 0x000000a09c04723c */ /* 0x042ff00000001804 */
[C---:B------:R-:W-:Y:S08]  /*d160*/  HMMA.16816.F32 R8, R156.reuse, R162, R8 ;  /* 0x000000a29c08723c */ /* 0x040ff00000001808 */
[C---:B---3--:R-:W-:Y:S08]  /*d170*/  HMMA.16816.F32 R12, R156.reuse, R132, R12 ;  /* 0x000000849c0c723c */ /* 0x048ff0000000180c */
        /* <DEDUP_REMOVED lines=11> */
[----:B------:R-:W-:Y:S02]  /*d230*/  FMUL.FTZ R138, R5, c[0x0][0x320] ;  /* 0x0000c800058a7a20 */ /* 0x000fe40000410000 */
[----:B------:R-:W1:Y:S01]  /*d240*/  MUFU.TANH R137, R137 ;  /* 0x0000008900897308 */ /* 0x000e620000002400 */
[----:B------:R-:W-:Y:S02]  /*d250*/  FMUL.FTZ R0, R6, c[0x0][0x320] ;  /* 0x0000c80006007a20 */ /* 0x000fe40000410000 */
[----:B------:R-:W-:Y:S04]  /*d260*/  FMUL.FTZ R9, R9, c[0x0][0x320] ;  /* 0x0000c80009097a20 */ /* 0x000fe80000410000 */
[----:B------:R-:W-:Y:S02]  /*d270*/  FMUL.FTZ R10, R10, c[0x0][0x320] ;  /* 0x0000c8000a0a7a20 */ /* 0x000fe40000410000 */
[----:B------:R-:W-:Y:S01]  /*d280*/  FMUL.FTZ R11, R11, c[0x0][0x320] ;  /* 0x0000c8000b0b7a20 */ /* 0x000fe20000410000 */
[----:B------:R-:W2:Y:S01]  /*d290*/  MUFU.TANH R140, R9 ;  /* 0x00000009008c7308 */ /* 0x000ea20000002400 */
[----:B------:R-:W-:Y:S02]  /*d2a0*/  FMUL.FTZ R136, R7, c[0x0][0x320] ;  /* 0x0000c80007887a20 */ /* 0x000fe40000410000 */
[----:B------:R-:W3:Y:S01]  /*d2b0*/  LDSM.16.M88.4 R4, [R192+0x5000] ;  /* 0x00500000c004783b */ /* 0x000ee20000000200 */
[----:B------:R-:W-:Y:S02]  /*d2c0*/  FMUL.FTZ R139, R8, c[0x0][0x320] ;  /* 0x0000c800088b7a20 */ /* 0x000fe40000410000 */
[----:B------:R-:W-:Y:S02]  /*d2d0*/  FMUL.FTZ R8, R12, c[0x0][0x320] ;  /* 0x0000c8000c087a20 */ /* 0x000fe40000410000 */
[----:B------:R-:W-:Y:S02]  /*d2e0*/  FMUL.FTZ R13, R13, c[0x0][0x320] ;  /* 0x0000c8000d0d7a20 */ /* 0x000fe40000410000 */
[----:B------:R-:W4:Y:S01]  /*d2f0*/  MUFU.TANH R132, R10 ;  /* 0x0000000a00847308 */ /* 0x000f220000002400 */
[----:B------:R-:W-:Y:S02]  /*d300*/  FMUL.FTZ R142, R16, c[0x0][0x320] ;  /* 0x0000c800108e7a20 */ /* 0x000fe40000410000 */
[----:B------:R-:W-:Y:S02]  /*d310*/  FMUL.FTZ R14, R14, c[0x0][0x320] ;  /* 0x0000c8000e0e7a20 */ /* 0x000fe40000410000 */
[----:B------:R-:W-:Y:S02]  /*d320*/  FMUL.FTZ R15, R15, c[0x0][0x320] ;  /* 0x0000c8000f0f7a20 */ /* 0x000fe40000410000 */
[----:B------:R-:W-:Y:S02]  /*d330*/  FMUL.FTZ R18, R18, c[0x0][0x320] ;  /* 0x0000c80012127a20 */ /* 0x000fe40000410000 */
[----:B------:R-:W-:Y:S01]  /*d340*/  FMUL.FTZ R19, R19, c[0x0][0x320] ;  /* 0x0000c80013137a20 */ /* 0x000fe20000410000 */
[----:B------:R-:W1:Y:S10]  /*d350*/  MUFU.TANH R133, R11 ;  /* 0x0000000b00857308 */ /* 0x000e740000002400 */
[----:B------:R5:W1:Y:S10]  /*d360*/  MUFU.TANH R12, R8 ;  /* 0x00000008000c7308 */ /* 0x000a740000002400 */
[----:B------:R-:W1:Y:S01]  /*d370*/  MUFU.TANH R138, R138 ;  /* 0x0000008a008a7308 */ /* 0x000e620000002400 */
[C---:B---3--:R-:W-:Y:S09]  /*d380*/  HMMA.16816.F32 R20, R164.reuse, R4, R20 ;  /* 0x00000004a414723c */ /* 0x048ff20000001814 */
[----:B------:R-:W3:Y:S01]  /*d390*/  MUFU.TANH R0, R0 ;  /* 0x0000000000007308 */ /* 0x000ee20000002400 */
[C---:B------:R-:W-:Y:S01]  /*d3a0*/  HMMA.16816.F32 R24, R164.reuse, R6, R24 ;  /* 0x00000006a418723c */ /* 0x040fe20000001818 */
[----:B-----5:R-:W5:Y:S01]  /*d3b0*/  LDSM.16.M88.4 R8, [R192+0x5800] ;  /* 0x00580000c008783b */ /* 0x020f620000000200 */
[----:B------:R-:W-:Y:S04]  /*d3c0*/  DEPBAR.LE SB0, 0x0 ;  /* 0x000080000000791a */ /* 0x000fe80000000000 */
[----:B------:R-:W-:Y:S03]  /*d3d0*/  FMUL.FTZ R4, R17, c[0x0][0x320] ;  /* 0x0000c80011047a20 */ /* 0x000fe60000410000 */
[----:B------:R-:W1:Y:S01]  /*d3e0*/  MUFU.TANH R136, R136 ;  /* 0x0000008800887308 */ /* 0x000e620000002400 */
[----:B------:R-:W-:Y:S04]  /*d3f0*/  BAR.SYNC.DEFER_BLOCKING 0x0 ;  /* 0x0000000000007b1d */ /* 0x000fe80000010000 */
[----:B------:R-:W-:Y:S02]  /*d400*/  FMUL.FTZ R160, R20, c[0x0][0x320] ;  /* 0x0000c80014a07a20 */ /* 0x000fe40000410000 */
[----:B------:R-:W-:Y:S03]  /*d410*/  FMUL.FTZ R21, R21, c[0x0][0x320] ;  /* 0x0000c80015157a20 */ /* 0x000fe60000410000 */
[----:B------:R-:W1:Y:S01]  /*d420*/  MUFU.TANH R139, R139 ;  /* 0x0000008b008b7308 */ /* 0x000e620000002400 */
[----:B------:R-:W-:Y:S02]  /*d430*/  FMUL.FTZ R22, R22, c[0x0][0x320] ;  /* 0x0000c80016167a20 */ /* 0x000fe40000410000 */
[----:B------:R-:W-:Y:S02]  /*d440*/  FMUL.FTZ R23, R23, c[0x0][0x320] ;  /* 0x0000c80017177a20 */ /* 0x000fe40000410000 */
[----:B------:R-:W-:Y:S02]  /*d450*/  FMUL.FTZ R156, R24, c[0x0][0x320] ;  /* 0x0000c800189c7a20 */ /* 0x000fe40000410000 */
[----:B------:R-:W-:Y:S02]  /*d460*/  FMUL.FTZ R25, R25, c[0x0][0x320] ;  /* 0x0000c80019197a20 */ /* 0x000fe40000410000 */
[----:B------:R-:W-:Y:S01]  /*d470*/  FMUL.FTZ R26, R26, c[0x0][0x320] ;  /* 0x0000c8001a1a7a20 */ /* 0x000fe20000410000 */
[----:B------:R1:W1:Y:S01]  /*d480*/  MUFU.TANH R162, R13 ;  /* 0x0000000d00a27308 */ /* 0x0002620000002400 */
[----:B------:R-:W-:Y:S09]  /*d490*/  FMUL.FTZ R27, R27, c[0x0][0x320] ;  /* 0x0000c8001b1b7a20 */ /* 0x000ff20000410000 */
[----:B------:R1:W1:Y:S01]  /*d4a0*/  MUFU.TANH R163, R14 ;  /* 0x0000000e00a37308 */ /* 0x0002620000002400 */
[C---:B-----5:R-:W-:Y:S09]  /*d4b0*/  HMMA.16816.F32 R28, R164.reuse, R8, R28 ;  /* 0x00000008a41c723c */ /* 0x060ff2000000181c */
[----:B------:R1:W1:Y:S01]  /*d4c0*/  MUFU.TANH R161, R15 ;  /* 0x0000000f00a17308 */ /* 0x0002620000002400 */
[----:B------:R-:W-:Y:S09]  /*d4d0*/  HMMA.16816.F32 R32, R164, R10, R32 ;  /* 0x0000000aa420723c */ /* 0x000ff20000001820 */
[----:B------:R-:W1:Y:S05]  /*d4e0*/  MUFU.TANH R142, R142 ;  /* 0x0000008e008e7308 */ /* 0x000e6a0000002400 */
        /* <DEDUP_REMOVED lines=26> */
[----:B------:R-:W1:Y:S01]  /*d690*/  MUFU.TANH R5, R5 ;  /* 0x0000000500057308 */ /* 0x000e620000002400 */
[----:B------:R-:W-:-:S05]  /*d6a0*/  @P0 BRA `(.L_x_427) ;  /* 0x0000031000000947 */ /* 0x000fca0003800000 */
[----:B--234-:R-:W-:Y:S01]  /*d6b0*/  ULEA UR4, UR20, UR12, 0x6 ;  /* 0x0000000c14047291 */ /* 0x01cfe2000f8e303f */
        /* <DEDUP_REMOVED lines=26> */
[----:B------:R-:W2:Y:S04]  /*d860*/  SHFL.IDX PT, R11, R20, RZ, 0x181f ;  /* 0x00181fff140b7589 */ /* 0x000ea800000e0000 */
[----:B-1----:R-:W1:Y:S04]  /*d870*/  SHFL.IDX PT, R13, R8, RZ, 0x181f ;  /* 0x00181fff080d7589 */ /* 0x002e6800000e0000 */
[----:B------:R-:W3:Y:S04]  /*d880*/  SHFL.IDX PT, R7, R20, 0x1, 0x181f ;  /* 0x00381f0014077f89 */ /* 0x000ee800000e0000 */
[----:B------:R-:W4:Y:S01]  /*d890*/  SHFL.IDX PT, R9, R8, 0x1, 0x181f ;  /* 0x00381f0008097f89 */ /* 0x000f2200000e0000 */
[C---:B--2---:R-:W-:Y:S02]  /*d8a0*/  IADD3 R14, P6, R11.reuse, R218, RZ ;  /* 0x000000da0b0e7210 */ /* 0x044fe40007fde0ff */
[-C--:B------:R-:W-:Y:S02]  /*d8b0*/  IADD3 R10, P0, R11, R217.reuse, RZ ;  /* 0x000000d90b0a7210 */ /* 0x080fe40007f1e0ff */
[----:B-1----:R-:W-:Y:S02]  /*d8c0*/  IADD3.X R15, R13, R180, RZ, P6, !PT ;  /* 0x000000b40d0f7210 */ /* 0x002fe400037fe4ff */
[----:B------:R-:W-:Y:S01]  /*d8d0*/  IADD3 R18, P6, R11, R216, RZ ;  /* 0x000000d80b127210 */ /* 0x000fe20007fde0ff */
[----:B------:R-:W-:Y:S01]  /*d8e0*/  IMAD.X R11, R13, 0x1, R220, P0 ;  /* 0x000000010d0b7824 */ /* 0x000fe200000e06dc */
[----:B---3--:R-:W-:Y:S01]  /*d8f0*/  IADD3 R16, P0, R7, R218, RZ ;  /* 0x000000da07107210 */ /* 0x008fe20007f1e0ff */
[----:B------:R1:W-:Y:S02]  /*d900*/  LDGSTS.E.BYPASS.LTC128B.128 [R207+0x6100], [R14.64], !P5 ;  /* 0x061000000ecf7fae */ /* 0x0003e4000e901d52 */
[--C-:B------:R-:W-:Y:S01]  /*d910*/  IMAD.X R19, R13, 0x1, R219.reuse, P6 ;  /* 0x000000010d137824 */ /* 0x100fe200030e06db */
[----:B------:R-:W-:Y:S01]  /*d920*/  IADD3 R6, P6, R7, R217, RZ ;  /* 0x000000d907067210 */ /* 0x000fe20007fde0ff */
[----:B------:R1:W-:Y:S01]  /*d930*/  LDGSTS.E.BYPASS.LTC128B.128 [R207+0x8100], [R10.64], !P4 ;  /* 0x081000000acf7fae */ /* 0x0003e2000e101d52 */
[----:B----4-:R-:W-:Y:S01]  /*d940*/  IMAD.X R17, R9, 0x1, R180, P0 ;  /* 0x0000000109117824 */ /* 0x010fe200000e06b4 */
[----:B------:R-:W-:Y:S02]  /*d950*/  IADD3 R8, P0, R7, R216, RZ ;  /* 0x000000d807087210 */ /* 0x000fe40007f1e0ff */
[----:B------:R1:W-:Y:S01]  /*d960*/  LDGSTS.E.BYPASS.LTC128B.128 [R207+0xa100], [R18.64], !P3 ;  /* 0x0a10000012cf7fae */ /* 0x0003e2000d901d52 */
[C---:B------:R-:W-:Y:S02]  /*d970*/  IADD3.X R7, R9.reuse, R220, RZ, P6, !PT ;  /* 0x000000dc09077210 */ /* 0x040fe400037fe4ff */
[----:B------:R-:W-:Y:S01]  /*d980*/  IMAD.X R9, R9, 0x1, R219, P0 ;  /* 0x0000000109097824 */ /* 0x000fe200000e06db */
[----:B------:R1:W-:Y:S04]  /*d990*/  LDGSTS.E.BYPASS.LTC128B.128 [R207+0x7100], [R16.64], !P5 ;  /* 0x0710000010cf7fae */ /* 0x0003e8000e901d52 */
[----:B------:R1:W-:Y:S04]  /*d9a0*/  LDGSTS.E.BYPASS.LTC128B.128 [R207+0x9100], [R6.64], !P4 ;  /* 0x0910000006cf7fae */ /* 0x0003e8000e101d52 */
[----:B------:R1:W-:Y:S02]  /*d9b0*/  LDGSTS.E.BYPASS.LTC128B.128 [R207+0xb100], [R8.64], !P3 ;  /* 0x0b10000008cf7fae */ /* 0x0003e4000d901d52 */
.L_x_427:
[----:B--234-:R-:W-:Y:S01]  /*d9c0*/  PLOP3.LUT P6, PT, PT, PT, UP1, 0x80, 0x0 ;  /* 0x000000000000781c */ /* 0x01cfe20003fcf018 */
[----:B------:R-:W0:Y:S01]  /*d9d0*/  LDGDEPBAR ;  /* 0x00000000000079af */ /* 0x000e220000000000 */
[----:B------:R-:W-:Y:S01]  /*d9e0*/  PLOP3.LUT P0, PT, PT, PT, UP1, 0x80, 0x0 ;  /* 0x000000000000781c */ /* 0x000fe20003f0f018 */
[----:B-1----:R-:W-:Y:S01]  /*d9f0*/  IMAD.MOV.U32 R14, RZ, RZ, R211 ;  /* 0x000000ffff0e7224 */ /* 0x002fe200078e00d3 */
[----:B------:R-:W-:Y:S06]  /*da00*/  USHF.L.U32 UR4, UR20, 0x6, URZ ;  /* 0x0000000614047899 */ /* 0x000fec000800063f */
[----:B------:R-:W-:Y:S03]  /*da10*/  IMAD.U32 R7, RZ, RZ, UR4 ;  /* 0x00000004ff077e24 */ /* 0x000fe6000f8e00ff */
[----:B------:R-:W-:Y:S02]  /*da20*/  @P6 IMAD.HI.U32 R6, R211, c[0x0][0x2c8], RZ ;  /* 0x0000b200d3066a27 */ /* 0x000fe400078e00ff */
[----:B------:R-:W-:Y:S03]  /*da30*/  IADD3 R7, -R212, 0x1, -R7 ;  /* 0x00000001d4077810 */ /* 0x000fe60007ffe907 */
[----:B------:R-:W-:Y:S01]  /*da40*/  @P0 SHF.R.U32.HI R14, RZ, c[0x0][0x2cc], R6 ;  /* 0x0000b300ff0e0a19 */ /* 0x000fe20000011606 */
[----:B------:R-:W-:Y:S01]  /*da50*/  IMAD.U32 R6, RZ, RZ, UR10 ;  /* 0x0000000aff067e24 */ /* 0x000fe2000f8e00ff */
[----:B------:R-:W-:Y:S03]  /*da60*/  PLOP3.LUT P0, PT, PT, PT, UP0, 0x40, 0x0 ;  /* 0x000000000000781c */ /* 0x000fe60003f0e808 */
[----:B------:R-:W1:Y:S01]  /*da70*/  SHFL.IDX PT, R8, R14, RZ, 0x1c1f ;  /* 0x001c1fff0e087589 */ /* 0x000e6200000e0000 */
[----:B------:R-:W-:Y:S04]  /*da80*/  IADD3 R6, R7, -c[0x0][0x168], R6 ;  /* 0x80005a0007067a10 */ /* 0x000fe80007ffe006 */
        /* <DEDUP_REMOVED lines=20> */
.L_x_430:
[----:B------:R-:W-:Y:S04]  /*dbd0*/  MOV R6, c[0x0][0x32c] ;  /* 0x0000cb0000067a02 */ /* 0x000fe80000000f00 */
[----:B------:R-:W-:Y:S11]  /*dbe0*/  ISETP.NE.AND P0, PT, R6, 0x1, PT ;  /* 0x000000010600780c */ /* 0x000ff60003f05270 */
[----:B------:R-:W-:Y:S02]  /*dbf0*/  @!UPT UIADD3 URZ, URZ, URZ, URZ ;  /* 0x0000003f3f3ff290 */ /* 0x000fe4000fffe03f */
[----:B------:R-:W-:Y:S05]  /*dc00*/  @P0 IMAD.HI.U32 R6, R15, c[0x0][0x330], RZ ;  /* 0x0000cc000f060a27 */ /* 0x000fea00078e00ff */
[----:B------:R-:W-:Y:S02]  /*dc10*/  @P0 SHF.R.U32.HI R15, RZ, c[0x0][0x334], R6 ;  /* 0x0000cd00ff0f0a19 */ /* 0x000fe40000011606 */
.L_x_431:
[----:B------:R-:W-:Y:S05]  /*dc20*/  BSYNC B0 ;  /* 0x0000000000007941 */ /* 0x000fea0003800000 */
.L_x_429:
[----:B------:R-:W-:Y:S04]  /*dc30*/  IMAD.MOV.U32 R6, RZ, RZ, c[0x0][0x32c] ;  /* 0x0000cb00ff067624 */ /* 0x000fe800078e00ff */
[----:B------:R-:W-:Y:S04]  /*dc40*/  IMAD R15, R15, R6, -UR4 ;  /* 0x800000040f0f7e24 */ /* 0x000fe8000f8e0206 */
[----:B------:R-:W-:Y:S05]  /*dc50*/  IMAD.IADD R8, R15, 0x1, -R212 ;  /* 0x000000010f087824 */ /* 0x000fea00078e0ad4 */
[----:B------:R-:W-:Y:S02]  /*dc60*/  IADD3 R6, R8, c[0x0][0x32c], RZ ;  /* 0x0000cb0008067a10 */ /* 0x000fe40007ffe0ff */
[----:B------:R-:W-:Y:S02]  /*dc70*/  IMNMX R11, R11, R8, !PT ;  /* 0x000000080b0b7217 */ /* 0x000fe40007800200 */
[----:B------:R-:W-:Y:S02]  /*dc80*/  IMNMX R13, R13, R6, PT ;  /* 0x000000060d0d7217 */ /* 0x000fe40003800200 */
.L_x_428:
[----:B------:R-:W-:Y:S06]  /*dc90*/  UISETP.GT.AND UP2, UPT, UR20, -0x1, UPT ;  /* 0xffffffff1400788c */ /* 0x000fec000bf44270 */
        /* <DEDUP_REMOVED lines=9> */
[----:B------:R-:W-:Y:S02]  /*dd30*/  ISETP.GT.AND P0, PT, R11, 0x8, P0 ;  /* 0x000000080b00780c */ /* 0x000fe40000704270 */
[----:B------:R-:W-:Y:S02]  /*dd40*/  PLOP3.LUT P6, PT, PT, PT, UP2, 0x80, 0x0 ;  /* 0x000000000000781c */ /* 0x000fe40003fcf028 */
        /* <DEDUP_REMOVED lines=10> */
[----:B------:R-:W-:Y:S01]  /*ddf0*/  PLOP3.LUT P0, PT, PT, PT, UP2, 0x80, 0x0 ;  /* 0x000000000000781c */ /* 0x000fe20003f0f028 */
[----:B------:R-:W1:Y:S01]  /*de00*/  SHFL.IDX PT, R12, R14, 0x1, 0x1c1f ;  /* 0x003c1f000e0c7f89 */ /* 0x000e6200000e0000 */
        /* <DEDUP_REMOVED lines=11> */
[----:B------:R-:W-:Y:S01]  /*dec0*/  ISETP.LT.OR P6, PT, R13, 0x1a, P6 ;  /* 0x0000001a0d00780c */ /* 0x000fe200037c1670 */
[--C-:B-1----:R-:W-:Y:S01]  /*ded0*/  IMAD.IADD R7, R7, 0x1, R12.reuse ;  /* 0x0000000107077824 */ /* 0x102fe200078e020c */
[----:B------:R-:W-:Y:S02]  /*dee0*/  FSEL R160, R160, -INF , !P0 ;  /* 0xff800000a0a07808 */ /* 0x000fe40004000000 */
[----:B------:R-:W-:Y:S02]  /*def0*/  PLOP3.LUT P0, PT, PT, PT, UP2, 0x80, 0x0 ;  /* 0x000000000000781c */ /* 0x000fe40003f0f028 */
[----:B------:R-:W-:Y:S01]  /*df00*/  FSEL R140, R4, -INF , !P6 ;  /* 0xff800000048c7808 */ /* 0x000fe20007000000 */
[----:B------:R-:W-:Y:S01]  /*df10*/  IMAD.IADD R4, R9, 0x1, R12 ;  /* 0x0000000109047824 */ /* 0x000fe200078e020c */
        /* <DEDUP_REMOVED lines=44> */
.L_x_434:
[----:B------:R-:W-:Y:S04]  /*e1e0*/  MOV R9, 0x1 ;  /* 0x0000000100097802 */ /* 0x000fe80000000f00 */
[----:B------:R-:W-:Y:S11]  /*e1f0*/  ISETP.NE.AND P0, PT, R9, c[0x0][0x32c], PT ;  /* 0x0000cb0009007a0c */ /* 0x000ff60003f05270 */
[----:B------:R-:W-:Y:S02]  /*e200*/  @!UPT UIADD3 URZ, URZ, URZ, URZ ;  /* 0x0000003f3f3ff290 */ /* 0x000fe4000fffe03f */
[----:B------:R-:W-:Y:S05]  /*e210*/  @P0 IMAD.HI.U32 R9, R12, c[0x0][0x330], RZ ;  /* 0x0000cc000c090a27 */ /* 0x000fea00078e00ff */
[----:B------:R-:W-:Y:S02]  /*e220*/  @P0 SHF.R.U32.HI R12, RZ, c[0x0][0x334], R9 ;  /* 0x0000cd00ff0c0a19 */ /* 0x000fe40000011609 */
.L_x_435:
[----:B------:R-:W-:Y:S05]  /*e230*/  BSYNC B0 ;  /* 0x0000000000007941 */ /* 0x000fea0003800000 */
.L_x_433:
[----:B------:R-:W-:Y:S04]  /*e240*/  IMAD.MOV.U32 R9, RZ, RZ, c[0x0][0x32c] ;  /* 0x0000cb00ff097624 */ /* 0x000fe800078e00ff */
[----:B------:R-:W-:Y:S04]  /*e250*/  IMAD R9, R12, R9, -UR4 ;  /* 0x800000040c097e24 */ /* 0x000fe8000f8e0209 */
[----:B------:R-:W-:Y:S05]  /*e260*/  IMAD.IADD R12, R9, 0x1, -R212 ;  /* 0x00000001090c7824 */ /* 0x000fea00078e0ad4 */
[----:B------:R-:W-:Y:S02]  /*e270*/  IADD3 R9, R12, c[0x0][0x32c], RZ ;  /* 0x0000cb000c097a10 */ /* 0x000fe40007ffe0ff */
[----:B------:R-:W-:Y:S02]  /*e280*/  IMNMX R7, R7, R12, !PT ;  /* 0x0000000c07077217 */ /* 0x000fe40007800200 */
[----:B------:R-:W-:Y:S02]  /*e290*/  IMNMX R4, R4, R9, PT ;  /* 0x0000000904047217 */ /* 0x000fe40003800200 */
.L_x_432:
[----:B------:R-:W-:Y:S01]  /*e2a0*/  PLOP3.LUT P6, PT, PT, PT, UP2, 0x80, 0x0 ;  /* 0x000000000000781c */ /* 0x000fe20003fcf028 */
[----:B------:R-:W-:Y:S01]  /*e2b0*/  LDSM.16.MT88.4 R20, [R198+0x100] ;  /* 0x00010000c614783b */ /* 0x000fe20000004200 */
[----:B------:R-:W-:Y:S02]  /*e2c0*/  PLOP3.LUT P0, PT, PT, PT, UP2, 0x80, 0x0 ;  /* 0x000000000000781c */ /* 0x000fe40003f0f028 */
[C---:B------:R-:W-:Y:S02]  /*e2d0*/  ISETP.GT.AND P6, PT, R7.reuse, RZ, P6 ;  /* 0x000000ff0700720c */ /* 0x040fe400037c4270 */
[----:B------:R-:W-:Y:S02]  /*e2e0*/  FMNMX.FTZ R17, R10, R3, !PT ;  /* 0x000000030a117209 */ /* 0x000fe40007810000 */
[----:B------:R-:W-:Y:S01]  /*e2f0*/  ISETP.LT.OR P6, PT, R4, 0x1, P6 ;  /* 0x000000010400780c */ /* 0x000fe200037c1670 */
[----:B------:R-:W-:Y:S01]  /*e300*/  LDSM.16.MT88.4 R28, [R197+0x100] ;  /* 0x00010000c51c783b */ /* 0x000fe20000004200 */
[C---:B------:R-:W-:Y:S02]  /*e310*/  ISETP.GT.AND P0, PT, R7.reuse, 0x1, P0 ;  /* 0x000000010700780c */ /* 0x040fe40000704270 */
[----:B------:R-:W-:Y:S02]  /*e320*/  FMNMX.FTZ R17, R138, R17, !PT ;  /* 0x000000118a117209 */ /* 0x000fe40007810000 */
[----:B------:R-:W-:Y:S02]  /*e330*/  FSEL R15, R0, -INF , !P6 ;  /* 0xff800000000f7808 */ /* 0x000fe40007000000 */
[----:B------:R-:W-:Y:S02]  /*e340*/  ISETP.LT.OR P0, PT, R4, 0x2, P0 ;  /* 0x000000020400780c */ /* 0x000fe40000701670 */
[----:B------:R-:W-:Y:S02]  /*e350*/  PLOP3.LUT P6, PT, PT, PT, UP2, 0x80, 0x0 ;  /* 0x000000000000781c */ /* 0x000fe40003fcf028 */
[----:B------:R-:W-:Y:S02]  /*e360*/  FMNMX.FTZ R17, R8, R17, !PT ;  /* 0x0000001108117209 */ /* 0x000fe40007810000 */
[----:B------:R-:W-:Y:S02]  /*e370*/  FSEL R13, R136, -INF , !P0 ;  /* 0xff800000880d7808 */ /* 0x000fe40004000000 */
[C---:B------:R-:W-:Y:S02]  /*e380*/  ISETP.GT.AND P6, PT, R7.reuse, 0x8, P6 ;  /* 0x000000080700780c */ /* 0x040fe400037c4270 */
[----:B------:R-:W-:Y:S02]  /*e390*/  PLOP3.LUT P0, PT, PT, PT, UP2, 0x80, 0x0 ;  /* 0x000000000000781c */ /* 0x000fe40003f0f028 */
[----:B------:R-:W-:Y:S02]  /*e3a0*/  FMNMX.FTZ R17, R6, R17, !PT ;  /* 0x0000001106117209 */ /* 0x000fe40007810000 */
[----:B------:R-:W-:Y:S02]  /*e3b0*/  ISETP.GT.AND P0, PT, R7, 0x9, P0 ;  /* 0x000000090700780c */ /* 0x000fe40000704270 */
[----:B------:R-:W-:Y:S02]  /*e3c0*/  ISETP.LT.OR P6, PT, R4, 0x9, P6 ;  /* 0x000000090400780c */ /* 0x000fe400037c1670 */
        /* <DEDUP_REMOVED lines=9> */
[----:B------:R-:W-:Y:S02]  /*e460*/  ISETP.LT.OR P6, PT, R4, 0x11, P6 ;  /* 0x000000110400780c */ /* 0x000fe400037c1670 */
        /* <DEDUP_REMOVED lines=39> */
[C---:B------:R-:W-:Y:S01]  /*e6e0*/  ISETP.LT.OR P6, PT, R4.reuse, 0x29, P6 ;  /* 0x000000290400780c */ /* 0x040fe200037c1670 */
[----:B------:R-:W1:Y:S01]  /*e6f0*/  SHFL.BFLY PT, R17, R0, 0x2, 0x1f ;  /* 0x0c401f0000117f89 */ /* 0x000e6200000e0000 */
[----:B------:R-:W-:Y:S02]  /*e700*/  ISETP.GT.AND P0, PT, R7, 0x29, P0 ;  /* 0x000000290700780c */ /* 0x000fe40000704270 */
[----:B------:R-:W-:Y:S02]  /*e710*/  FSEL R155, R155, -INF , !P6 ;  /* 0xff8000009b9b7808 */ /* 0x000fe40007000000 */
[----:B------:R-:W-:Y:S02]  /*e720*/  FMNMX.FTZ R12, R141, R12, !PT ;  /* 0x0000000c8d0c7209 */ /* 0x000fe40007810000 */
[C---:B------:R-:W-:Y:S02]  /*e730*/  ISETP.LT.OR P0, PT, R4.reuse, 0x2a, P0 ;  /* 0x0000002a0400780c */ /* 0x040fe40000701670 */
[----:B------:R-:W-:Y:S02]  /*e740*/  PLOP3.LUT P6, PT, PT, PT, UP2, 0x80, 0x0 ;  /* 0x000000000000781c */ /* 0x000fe40003fcf028 */
[----:B------:R-:W-:Y:S02]  /*e750*/  FSEL R153, R153, -INF , !P0 ;  /* 0xff80000099997808 */ /* 0x000fe40004000000 */
[----:B------:R-:W-:Y:S02]  /*e760*/  FMNMX.FTZ R12, R159, R12, !PT ;  /* 0x0000000c9f0c7209 */ /* 0x000fe40007810000 */
[----:B------:R-:W-:Y:S02]  /*e770*/  ISETP.GT.AND P6, PT, R7, 0x30, P6 ;  /* 0x000000300700780c */ /* 0x000fe400037c4270 */
[----:B------:R-:W-:Y:S02]  /*e780*/  PLOP3.LUT P0, PT, PT, PT, UP2, 0x80, 0x0 ;  /* 0x000000000000781c */ /* 0x000fe40003f0f028 */
[----:B------:R-:W-:Y:S02]  /*e790*/  FMNMX.FTZ R12, R157, R12, !PT ;  /* 0x0000000c9d0c7209 */ /* 0x000fe40007810000 */
[C---:B------:R-:W-:Y:S02]  /*e7a0*/  ISETP.LT.OR P6, PT, R4.reuse, 0x31, P6 ;  /* 0x000000310400780c */ /* 0x040fe400037c1670 */
        /* <DEDUP_REMOVED lines=8> */
[----:B------:R-:W-:Y:S01]  /*e830*/  PLOP3.LUT P0, PT, PT, PT, UP2, 0x80, 0x0 ;  /* 0x000000000000781c */ /* 0x000fe20003f0f028 */
[----:B------:R-:W-:Y:S01]  /*e840*/  UISETP.GT.AND UP2, UPT, UR20, UR9, UPT ;  /* 0x000000091400728c */ /* 0x000fe2000bf44270 */
[----:B------:R-:W-:Y:S01]  /*e850*/  FMNMX.FTZ R12, R149, R12, !PT ;  /* 0x0000000c950c7209 */ /* 0x000fe20007810000 */
[----:B------:R-:W-:Y:S01]  /*e860*/  UIADD3 UR20, UR20, -0x1, URZ ;  /* 0xffffffff14147890 */ /* 0x000fe2000fffe03f */
[----:B------:R-:W-:Y:S02]  /*e870*/  ISETP.LT.OR P6, PT, R4, 0x39, P6 ;  /* 0x000000390400780c */ /* 0x000fe400037c1670 */
[----:B------:R-:W-:Y:S02]  /*e880*/  ISETP.GT.AND P0, PT, R7, 0x39, P0 ;  /* 0x000000390700780c */ /* 0x000fe40000704270 */
[----:B------:R-:W-:Y:S02]  /*e890*/  FSEL R145, R145, -INF , !P6 ;  /* 0xff80000091917808 */ /* 0x000fe40007000000 */
[----:B-1----:R-:W-:Y:S02]  /*e8a0*/  FMNMX.FTZ R17, R0, R17, !PT ;  /* 0x0000001100117209 */ /* 0x002fe40007810000 */
[----:B------:R-:W-:Y:S02]  /*e8b0*/  FMNMX.FTZ R0, R147, R12, !PT ;  /* 0x0000000c93007209 */ /* 0x000fe40007810000 */
[----:B------:R-:W-:Y:S01]  /*e8c0*/  ISETP.LT.OR P0, PT, R4, 0x3a, P0 ;  /* 0x0000003a0400780c */ /* 0x000fe20000701670 */
[----:B------:R-:W1:Y:S01]  /*e8d0*/  SHFL.BFLY PT, R12, R17, 0x1, 0x1f ;  /* 0x0c201f00110c7f89 */ /* 0x000e6200000e0000 */
        /* <DEDUP_REMOVED lines=8> */
[----:B--2---:R-:W-:Y:S02]  /*e960*/  FMNMX.FTZ R5, R4, R7, !PT ;  /* 0x0000000704057209 */ /* 0x004fe40007810000 */
[----:B------:R-:W-:Y:S01]  /*e970*/  FSEL R4, R0, RZ, P0 ;  /* 0x000000ff00047208 */ /* 0x000fe20000000000 */
[--C-:B------:R-:W-:Y:S02]  /*e980*/  FFMA.FTZ R168, R10, c[0x0][0x2d0], -R151.reuse ;  /* 0x0000b4000aa87a23 */ /* 0x100fe40000010897 */
[----:B------:R-:W1:Y:S01]  /*e990*/  SHFL.BFLY PT, R132, R5, 0x1, 0x1f ;  /* 0x0c201f0005847f89 */ /* 0x000e6200000e0000 */
[----:B------:R-:W-:Y:S02]  /*e9a0*/  FFMA.FTZ R135, R138, c[0x0][0x2d0], -R151 ;  /* 0x0000b4008a877a23 */ /* 0x000fe40000010897 */
[----:B------:R-:W-:Y:S01]  /*e9b0*/  FADD.FTZ R4, -R4, R3 ;  /* 0x0000000304047221 */ /* 0x000fe20000010100 */
[----:B------:R-:W-:Y:S01]  /*e9c0*/  MUFU.EX2 R168, R168 ;  /* 0x000000a800a87308 */ /* 0x000fe20000000800 */
[--C-:B------:R-:W-:Y:S02]  /*e9d0*/  FFMA.FTZ R134, R8, c[0x0][0x2d0], -R151.reuse ;  /* 0x0000b40008867a23 */ /* 0x100fe40000010897 */
        /* <DEDUP_REMOVED lines=10> */
[----:B-1----:R-:W-:Y:S01]  /*ea80*/  FMNMX.FTZ R132, R132, R5, !PT ;  /* 0x0000000584847209 */ /* 0x002fe20007810000 */
[----:B------:R-:W-:Y:S01]  /*ea90*/  MUFU.EX2 R134, R134 ;  /* 0x0000008600867308 */ /* 0x000fe20000000800 */
[--C-:B------:R-:W-:Y:S02]  /*eaa0*/  FFMA.FTZ R221, R156, c[0x0][0x2d0], -R151.reuse ;  /* 0x0000b4009cdd7a23 */ /* 0x100fe40000010897 */
[C---:B------:R-:W-:Y:S01]  /*eab0*/  FSETP.NEU.FTZ.AND P0, PT, R132.reuse, -INF , PT ;  /* 0xff8000008400780b */ /* 0x040fe20003f1d000 */
[----:B------:R-:W-:Y:S02]  /*eac0*/  FMUL.FTZ R144, R132, c[0x0][0x2d0] ;  /* 0x0000b40084907a20 */ /* 0x000fe40000410000 */
[--C-:B------:R-:W-:Y:S01]  /*ead0*/  FFMA.FTZ R224, R154, c[0x0][0x2d0], -R151.reuse ;  /* 0x0000b4009ae07a23 */ /* 0x100fe20000010897 */
[----:B------:R-:W-:Y:S01]  /*eae0*/  FSEL R5, R132, RZ, P0 ;  /* 0x000000ff84057208 */ /* 0x000fe20000000000 */
[--C-:B------:R-:W-:Y:S01]  /*eaf0*/  FFMA.FTZ R227, R152, c[0x0][0x2d0], -R151.reuse ;  /* 0x0000b40098e37a23 */ /* 0x100fe20000010897 */
[----:B------:R-:W-:Y:S01]  /*eb00*/  FSEL R144, R144, RZ, P0 ;  /* 0x000000ff90907208 */ /* 0x000fe20000000000 */
[----:B------:R-:W1:Y:S01]  /*eb10*/  MUFU.EX2 R169, R169 ;  /* 0x000000a900a97308 */ /* 0x000e620000000800 */
[--C-:B------:R-:W-:Y:S01]  /*eb20*/  FFMA.FTZ R230, R150, c[0x0][0x2d0], -R151.reuse ;  /* 0x0000b40096e67a23 */ /* 0x100fe20000010897 */
[----:B------:R-:W-:Y:S01]  /*eb30*/  PLOP3.LUT P0, PT, PT, PT, UP2, 0x80, 0x0 ;  /* 0x000000000000781c */ /* 0x000fe20003f0f028 */
[----:B------:R-:W-:Y:S01]  /*eb40*/  FADD.FTZ R5, -R5, R2 ;  /* 0x0000000205057221 */ /* 0x000fe20000010100 */
[----:B--2---:R-:W-:Y:S01]  /*eb50*/  F2FP.PACK_AB R136, R135, R168 ;  /* 0x000000a88788723e */ /* 0x004fe200000000ff */
[--C-:B------:R-:W-:Y:S02]  /*eb60*/  FFMA.FTZ R173, R15, c[0x0][0x2d0], -R144.reuse ;  /* 0x0000b4000fad7a23 */ /* 0x100fe40000010890 */
[--C-:B------:R-:W-:Y:S02]  /*eb70*/  FFMA.FTZ R172, R13, c[0x0][0x2d0], -R144.reuse ;  /* 0x0000b4000dac7a23 */ /* 0x100fe40000010890 */
[----:B------:R-:W2:Y:S01]  /*eb80*/  LDSM.16.MT88.4 R12, [R203+0x100] ;  /* 0x00010000cb0c783b */ /* 0x000ea20000004200 */
[--C-:B------:R-:W-:Y:S01]  /*eb90*/  FFMA.FTZ R171, R11, c[0x0][0x2d0], -R144.reuse ;  /* 0x0000b4000bab7a23 */ /* 0x100fe20000010890 */
[----:B------:R-:W3:Y:S01]  /*eba0*/  MUFU.EX2 R3, R3 ;  /* 0x0000000300037308 */ /* 0x000ee20000000800 */
[--C-:B------:R-:W-:Y:S02]  /*ebb0*/  FFMA.FTZ R170, R9, c[0x0][0x2d0], -R144.reuse ;  /* 0x0000b40009aa7a23 */ /* 0x100fe40000010890 */
[----:B------:R-:W-:Y:S02]  /*ebc0*/  FMUL.FTZ R2, R5, c[0x0][0x2d0] ;  /* 0x0000b40005027a20 */ /* 0x000fe40000410000 */
[--C-:B------:R-:W-:Y:S02]  /*ebd0*/  FFMA.FTZ R178, R163, c[0x0][0x2d0], -R144.reuse ;  /* 0x0000b400a3b27a23 */ /* 0x100fe40000010890 */
[--C-:B------:R-:W-:Y:S02]  /*ebe0*/  FFMA.FTZ R179, R161, c[0x0][0x2d0], -R144.reuse ;  /* 0x0000b400a1b37a23 */ /* 0x100fe40000010890 */
[----:B------:R-:W-:Y:S01]  /*ebf0*/  LDSM.16.MT88.4 R160, [R196+0x3900] ;  /* 0x00390000c4a0783b */ /* 0x000fe20000004200 */
[----:B------:R-:W-:Y:S01]  /*ec00*/  MUFU.EX2 R173, R173 ;  /* 0x000000ad00ad7308 */ /* 0x000fe20000000800 */
[--C-:B------:R-:W-:Y:S01]  /*ec10*/  FFMA.FTZ R181, R143, c[0x0][0x2d0], -R144.reuse ;  /* 0x0000b4008fb57a23 */ /* 0x100fe20000010890 */
[----:B-1----:R-:W-:Y:S01]  /*ec20*/  F2FP.PACK_AB R138, R169, R134 ;  /* 0x00000086a98a723e */ /* 0x002fe200000000ff */
[--C-:B------:R-:W-:Y:S02]  /*ec30*/  FFMA.FTZ R182, R141, c[0x0][0x2d0], -R144.reuse ;  /* 0x0000b4008db67a23 */ /* 0x100fe40000010890 */
[--C-:B------:R-:W-:Y:S02]  /*ec40*/  FFMA.FTZ R223, R159, c[0x0][0x2d0], -R144.reuse ;  /* 0x0000b4009fdf7a23 */ /* 0x100fe40000010890 */
[----:B------:R-:W-:Y:S01]  /*ec50*/  LDSM.16.MT88.4 R140, [R197+0x2900] ;  /* 0x00290000c58c783b */ /* 0x000fe20000004200 */
[--C-:B------:R-:W-:Y:S02]  /*ec60*/  FFMA.FTZ R226, R157, c[0x0][0x2d0], -R144.reuse ;  /* 0x0000b4009de27a23 */ /* 0x100fe40000010890 */
[----:B------:R-:W1:Y:S01]  /*ec70*/  MUFU.EX2 R172, R172 ;  /* 0x000000ac00ac7308 */ /* 0x000e620000000800 */
[--C-:B------:R-:W-:Y:S02]  /*ec80*/  FFMA.FTZ R225, R155, c[0x0][0x2d0], -R144.reuse ;  /* 0x0000b4009be17a23 */ /* 0x100fe40000010890 */
[--C-:B------:R-:W-:Y:S02]  /*ec90*/  FFMA.FTZ R228, R153, c[0x0][0x2d0], -R144.reuse ;  /* 0x0000b40099e47a23 */ /* 0x100fe40000010890 */
[C---:B---3--:R-:W-:Y:S01]  /*eca0*/  FMUL.FTZ R4, R3.reuse, R128 ;  /* 0x0000008003047220 */ /* 0x048fe20000410000 */
        /* <DEDUP_REMOVED lines=15> */
[--C-:B------:R-:W-:Y:S02]  /*eda0*/  FFMA.FTZ R231, R149, c[0x0][0x2d0], -R144.reuse ;  /* 0x0000b40095e77a23 */ /* 0x100fe40000010890 */
[--C-:B------:R-:W-:Y:S01]  /*edb0*/  FFMA.FTZ R234, R147, c[0x0][0x2d0], -R144.reuse ;  /* 0x0000b40093ea7a23 */ /* 0x100fe20000010890 */
[----:B------:R-:W1:Y:S01]  /*edc0*/  MUFU.EX2 R2, R2 ;  /* 0x0000000200027308 */ /* 0x000e620000000800 */
[--C-:B------:R-:W-:Y:S02]  /*edd0*/  FFMA.FTZ R233, R145, c[0x0][0x2d0], -R144.reuse ;  /* 0x0000b40091e97a23 */ /* 0x100fe40000010890 */
[----:B------:R-:W-:Y:S02]  /*ede0*/  FFMA.FTZ R151, R146, c[0x0][0x2d0], -R151 ;  /* 0x0000b40092977a23 */ /* 0x000fe40000010897 */
[----:B------:R-:W-:Y:S02]  /*edf0*/  FFMA.FTZ R144, R133, c[0x0][0x2d0], -R144 ;  /* 0x0000b40085907a23 */ /* 0x000fe40000010890 */
[C---:B------:R-:W-:Y:S02]  /*ee00*/  FMUL.FTZ R36, R3.reuse, R36 ;  /* 0x0000002403247220 */ /* 0x040fe40000410000 */
        /* <DEDUP_REMOVED lines=123> */
[----:B------:R-:W3:Y:S01]  /*f5c0*/  MUFU.EX2 R230, R230 ;  /* 0x000000e600e67308 */ /* 0x000ee20000000800 */
[C---:B-1----:R-:W-:Y:S04]  /*f5d0*/  HMMA.16816.F32 R76, R136.reuse, R100, R76 ;  /* 0x00000064884c723c */ /* 0x042fe8000000184c */
[C---:B------:R-:W-:Y:S02]  /*f5e0*/  FMUL.FTZ R84, R3.reuse, R84 ;  /* 0x0000005403547220 */ /* 0x040fe40000410000 */
[----:B------:R-:W-:Y:S01]  /*f5f0*/  FMUL.FTZ R85, R3, R85 ;  /* 0x0000005503557220 */ /* 0x000fe20000410000 */
[----:B------:R-:W-:Y:S01]  /*f600*/  F2FP.PACK_AB R100, R175, R174 ;  /* 0x000000aeaf64723e */ /* 0x000fe200000000ff */
[C---:B------:R-:W-:Y:S01]  /*f610*/  HMMA.16816.F32 R80, R136.reuse, R102, R80 ;  /* 0x000000668850723c */ /* 0x040fe20000001850 */
[----:B------:R-:W-:Y:S03]  /*f620*/  MUFU.EX2 R229, R229 ;  /* 0x000000e500e57308 */ /* 0x000fe60000000800 */
[C---:B------:R-:W-:Y:S01]  /*f630*/  FMUL.FTZ R86, R2.reuse, R86 ;  /* 0x0000005602567220 */ /* 0x040fe20000410000 */
[----:B----4-:R-:W-:Y:S01]  /*f640*/  F2FP.PACK_AB R101, R179, R178 ;  /* 0x000000b2b365723e */ /* 0x010fe200000000ff */
[----:B------:R-:W-:Y:S01]  /*f650*/  FMUL.FTZ R87, R2, R87 ;  /* 0x0000005702577220 */ /* 0x000fe20000410000 */
[----:B------:R-:W-:Y:S01]  /*f660*/  F2FP.PACK_AB R102, R177, R176 ;  /* 0x000000b0b166723e */ /* 0x000fe200000000ff */
[C---:B------:R-:W-:Y:S01]  /*f670*/  FMUL.FTZ R88, R3.reuse, R88 ;  /* 0x0000005803587220 */ /* 0x040fe20000410000 */
[----:B-----5:R-:W-:Y:S02]  /*f680*/  F2FP.PACK_AB R103, R182, R181 ;  /* 0x000000b5b667723e */ /* 0x020fe400000000ff */
[----:B------:R-:W-:Y:S01]  /*f690*/  MUFU.EX2 R231, R231 ;  /* 0x000000e700e77308 */ /* 0x000fe20000000800 */
[C---:B------:R-:W-:Y:S01]  /*f6a0*/  FMUL.FTZ R89, R3.reuse, R89 ;  /* 0x0000005903597220 */ /* 0x040fe20000410000 */
[C---:B--2---:R-:W-:Y:S03]  /*f6b0*/  HMMA.16816.F32 R84, R136.reuse, R108, R84 ;  /* 0x0000006c8854723c */ /* 0x044fe60000001854 */
[C---:B------:R-:W-:Y:S02]  /*f6c0*/  FMUL.FTZ R90, R2.reuse, R90 ;  /* 0x0000005a025a7220 */ /* 0x040fe40000410000 */
        /* <DEDUP_REMOVED lines=153> */
.L_x_426:
[----:B------:R-:W1:Y:S01]  /*10060*/  SHFL.BFLY PT, R3, R214, 0x2, 0x1f ;  /* 0x0c401f00d6037f89 */ /* 0x000e6200000e0000 */
[----:B------:R-:W-:-:S02]  /*10070*/  MOV R7, RZ ;  /* 0x000000ff00077202 */ /* 0x000fc40000000f00 */
[----:B------:R-:W-:Y:S01]  /*10080*/  MOV R4, RZ ;  /* 0x000000ff00047202 */ /* 0x000fe20000000f00 */
[----:B------:R-:W2:Y:S01]  /*10090*/  SHFL.BFLY PT, R2, R215, 0x2, 0x1f ;  /* 0x0c401f00d7027f89 */ /* 0x000ea200000e0000 */
[----:B------:R-:W-:Y:S01]  /*100a0*/  PLOP3.LUT P2, PT, PT, PT, PT, 0x8, 0x0 ;  /* 0x000000000000781c */ /* 0x000fe20003f4e170 */
[----:B-1----:R-:W-:Y:S02]  /*100b0*/  FADD.FTZ R3, R3, R214 ;  /* 0x000000d603037221 */ /* 0x002fe40000010000 */
[----:B--2---:R-:W-:-:S03]  /*100c0*/  FADD.FTZ R2, R2, R215 ;  /* 0x000000d702027221 */ /* 0x004fc60000010000 */
[----:B------:R-:W1:Y:S04]  /*100d0*/  SHFL.BFLY PT, R6, R3, 0x1, 0x1f ;  /* 0x0c201f0003067f89 */ /* 0x000e6800000e0000 */
[----:B------:R-:W2:Y:S01]  /*100e0*/  SHFL.BFLY PT, R5, R2, 0x1, 0x1f ;  /* 0x0c201f0002057f89 */ /* 0x000ea200000e0000 */
[----:B-1----:R-:W-:Y:S02]  /*100f0*/  FADD.FTZ R6, R3, R6 ;  /* 0x0000000603067221 */ /* 0x002fe40000010000 */
[----:B--2---:R-:W-:-:S03]  /*10100*/  FADD.FTZ R5, R5, R2 ;  /* 0x0000000205057221 */ /* 0x004fc60000010000 */
[----:B------:R-:W-:Y:S02]  /*10110*/  FSETP.NE.FTZ.AND P1, PT, R6, RZ, PT ;  /* 0x000000ff0600720b */ /* 0x000fe40003f35000 */
[----:B------:R-:W-:-:S11]  /*10120*/  FSETP.NE.FTZ.AND P0, PT, R5, RZ, PT ;  /* 0x000000ff0500720b */ /* 0x000fd60003f15000 */
[----:B------:R-:W1:Y:S01]  /*10130*/  @P1 MUFU.RCP R7, R6 ;  /* 0x0000000600071308 */ /* 0x000e620000001000 */
[----:B------:R-:W-:Y:S02]  /*10140*/  @P1 MOV R10, 0x3f317218 ;  /* 0x3f317218000a1802 */ /* 0x000fe40000000f00 */
[----:B------:R-:W-:-:S05]  /*10150*/  @P0 MOV R11, 0x3f317218 ;  /* 0x3f317218000b0802 */ /* 0x000fca0000000f00 */
[----:B------:R-:W2:Y:S01]  /*10160*/  @P1 MUFU.LG2 R6, R6 ;  /* 0x0000000600061308 */ /* 0x000ea20000000c00 */
[----:B------:R-:W-:-:S07]  /*10170*/  @P0 FMUL.FTZ R11, R11, c[0x0][0x2d0] ;  /* 0x0000b4000b0b0a20 */ /* 0x000fce0000410000 */
[----:B------:R-:W3:Y:S01]  /*10180*/  @P0 MUFU.LG2 R8, R5 ;  /* 0x0000000500080308 */ /* 0x000ee20000000c00 */
[C---:B-1----:R-:W-:Y:S02]  /*10190*/  FMUL.FTZ R128, R7.reuse, R128 ;  /* 0x0000008007807220 */ /* 0x042fe40000410000 */
[C---:B------:R-:W-:Y:S02]  /*101a0*/  FMUL.FTZ R129, R7.reuse, R129 ;  /* 0x0000008107817220 */ /* 0x040fe40000410000 */
[C---:B------:R-:W-:Y:S02]  /*101b0*/  FMUL.FTZ R124, R7.reuse, R124 ;  /* 0x0000007c077c7220 */ /* 0x040fe40000410000 */
[----:B------:R-:W-:Y:S01]  /*101c0*/  FMUL.FTZ R125, R7, R125 ;  /* 0x0000007d077d7220 */ /* 0x000fe20000410000 */
[----:B------:R1:W4:Y:S01]  /*101d0*/  @P0 MUFU.RCP R4, R5 ;  /* 0x0000000500040308 */ /* 0x0003220000001000 */
[----:B--2---:R-:W-:Y:S02]  /*101e0*/  @P1 FMUL.FTZ R9, R6, 0.69314718246459960938 ;  /* 0x3f31721806091820 */ /* 0x004fe40000410000 */
[----:B------:R-:W-:-:S02]  /*101f0*/  @P1 FMUL.FTZ R6, R10, c[0x0][0x2d0] ;  /* 0x0000b4000a061a20 */ /* 0x000fc40000410000 */
[C---:B------:R-:W-:Y:S02]  /*10200*/  FMUL.FTZ R120, R7.reuse, R120 ;  /* 0x0000007807787220 */ /* 0x040fe40000410000 */
[C---:B------:R-:W-:Y:S02]  /*10210*/  FMUL.FTZ R121, R7.reuse, R121 ;  /* 0x0000007907797220 */ /* 0x040fe40000410000 */
[----:B---3--:R-:W-:Y:S02]  /*10220*/  @P0 FMUL.FTZ R8, R8, 0.69314718246459960938 ;  /* 0x3f31721808080820 */ /* 0x008fe40000410000 */
[C---:B------:R-:W-:Y:S02]  /*10230*/  FMUL.FTZ R116, R7.reuse, R116 ;  /* 0x0000007407747220 */ /* 0x040fe40000410000 */
[C---:B------:R-:W-:Y:S02]  /*10240*/  FMUL.FTZ R117, R7.reuse, R117 ;  /* 0x0000007507757220 */ /* 0x040fe40000410000 */
[C---:B------:R-:W-:Y:S01]  /*10250*/  FMUL.FTZ R112, R7.reuse, R112 ;  /* 0x0000007007707220 */ /* 0x040fe20000410000 */
[----:B-1----:R-:W-:Y:S01]  /*10260*/  MOV R5, 0xff800000 ;  /* 0xff80000000057802 */ /* 0x002fe20000000f00 */
        /* <DEDUP_REMOVED lines=90> */
.L_x_388:
[----:B------:R-:W-:Y:S05]  /*10810*/  @P2 BRA `(.L_x_437) ;  /* 0x0000197000002947 */ /* 0x000fea0003800000 */
[----:B------:R-:W1:Y:S01]  /*10820*/  S2R R9, SR_CTAID.Y ;  /* 0x0000000000097919 */ /* 0x000e620000002600 */
[----:B------:R-:W-:Y:S01]  /*10830*/  IMAD R8, RZ, RZ, -UR13 ;  /* 0x8000000dff087e24 */ /* 0x000fe2000f8e02ff */
[----:B------:R-:W-:Y:S01]  /*10840*/  USHF.R.S32.HI UR6, URZ, 0x1f, UR13 ;  /* 0x0000001f3f067899 */ /* 0x000fe2000801140d */
[----:B------:R-:W-:Y:S01]  /*10850*/  BSSY B0, `(.L_x_438) ;  /* 0x0000101000007945 */ /* 0x000fe20003800000 */
[----:B------:R-:W3:Y:S01]  /*10860*/  S2R R4, SR_TID.X ;  /* 0x0000000000047919 */ /* 0x000ee20000002100 */
[----:B------:R-:W-:-:S02]  /*10870*/  ULDC.64 UR4, c[0x0][0x4d0] ;  /* 0x0001340000047ab9 */ /* 0x000fc40000000a00 */
[----:B------:R-:W-:Y:S01]  /*10880*/  UIMAD UR7, UR6, UR4, URZ ;  /* 0x00000004060772a4 */ /* 0x000fe2000f8e023f */
[----:B------:R-:W4:Y:S01]  /*10890*/  S2R R11, SR_CTAID.Z ;  /* 0x00000000000b7919 */ /* 0x000f220000002700 */
[----:B------:R-:W-:Y:S02]  /*108a0*/  UIMAD.WIDE.U32 UR8, UR13, UR4, URZ ;  /* 0x000000040d0872a5 */ /* 0x000fe4000f8e003f */
[----:B------:R-:W-:Y:S01]  /*108b0*/  UIMAD UR7, UR13, UR5, UR7 ;  /* 0x000000050d0772a4 */ /* 0x000fe2000f8e0207 */
[----:B------:R-:W5:Y:S02]  /*108c0*/  S2R R12, SR_CTAID.X ;  /* 0x00000000000c7919 */ /* 0x000f640000002500 */
[----:B------:R-:W-:Y:S01]  /*108d0*/  ULDC.64 UR4, c[0x0][0x438] ;  /* 0x00010e0000047ab9 */ /* 0x000fe20000000a00 */
[----:B------:R-:W-:Y:S01]  /*108e0*/  MOV R19, UR9 ;  /* 0x0000000900137c02 */ /* 0x000fe20008000f00 */
[----:B------:R-:W-:Y:S01]  /*108f0*/  UIMAD.WIDE.U32 UR10, UR13, UR4, URZ ;  /* 0x000000040d0a72a5 */ /* 0x000fe2000f8e003f */
[----:B------:R-:W-:Y:S01]  /*10900*/  IMAD.U32 R18, RZ, RZ, UR8 ;  /* 0x00000008ff127e24 */ /* 0x000fe2000f8e00ff */
[----:B------:R-:W-:-:S02]  /*10910*/  UIMAD UR4, UR6, UR4, URZ ;  /* 0x00000004060472a4 */ /* 0x000fc4000f8e023f */
[----:B------:R-:W-:Y:S02]  /*10920*/  UIADD3 UR7, UR9, UR7, URZ ;  /* 0x0000000709077290 */ /* 0x000fe4000fffe03f */
[----:B------:R-:W-:Y:S01]  /*10930*/  UIMAD UR4, UR13, UR5, UR4 ;  /* 0x000000050d0472a4 */ /* 0x000fe2000f8e0204 */
[----:B------:R-:W-:Y:S01]  /*10940*/  MOV R16, UR10 ;  /* 0x0000000a00107c02 */ /* 0x000fe20008000f00 */
[----:B-1----:R-:W-:Y:S02]  /*10950*/  IMAD R8, R8, c[0x0][0x550], R9 ;  /* 0x0001540008087a24 */ /* 0x002fe400078e0209 */
[----:B------:R-:W-:Y:S01]  /*10960*/  UIADD3 UR4, UR11, UR4, URZ ;  /* 0x000000040b047290 */ /* 0x000fe2000fffe03f */
[----:B------:R-:W-:Y:S01]  /*10970*/  IMAD.U32 R17, RZ, RZ, UR11 ;  /* 0x0000000bff117e24 */ /* 0x000fe2000f8e00ff */
[----:B---3--:R-:W-:Y:S01]  /*10980*/  SHF.R.S32.HI R9, RZ, 0x1f, R4 ;  /* 0x0000001fff097819 */ /* 0x008fe20000011404 */
[----:B------:R-:W-:-:S03]  /*10990*/  IMAD.U32 R19, RZ, RZ, UR7 ;  /* 0x00000007ff137e24 */ /* 0x000fc6000f8e00ff */
[CC--:B------:R-:W-:Y:S01]  /*109a0*/  LEA.HI R0, R9.reuse, R4.reuse, RZ, 0x5 ;  /* 0x0000000409007211 */ /* 0x0c0fe200078f28ff */
[----:B------:R-:W-:Y:S01]  /*109b0*/  IMAD.U32 R17, RZ, RZ, UR4 ;  /* 0x00000004ff117e24 */ /* 0x000fe2000f8e00ff */
[-C--:B------:R-:W-:Y:S01]  /*109c0*/  LEA.HI R9, R9, R4.reuse, RZ, 0x2 ;  /* 0x0000000409097211 */ /* 0x080fe200078f10ff */
[C---:B----4-:R-:W-:Y:S01]  /*109d0*/  IMAD.WIDE.U32 R18, R11.reuse, c[0x0][0x4d8], R18 ;  /* 0x000136000b127a25 */ /* 0x050fe200078e0012 */
[----:B------:R-:W-:Y:S02]  /*109e0*/  LOP3.LUT R13, R0, 0xffffffe0, RZ, 0xc0, !PT ;  /* 0xffffffe0000d7812 */ /* 0x000fe400078ec0ff */
[----:B------:R-:W-:Y:S01]  /*109f0*/  SHF.R.S32.HI R15, RZ, 0x5, R0 ;  /* 0x00000005ff0f7819 */ /* 0x000fe20000011400 */
[----:B------:R-:W-:Y:S01]  /*10a00*/  IMAD.WIDE.U32 R16, R11, c[0x0][0x440], R16 ;  /* 0x000110000b107a25 */ /* 0x000fe200078e0010 */
[----:B------:R-:W-:Y:S02]  /*10a10*/  SHF.R.S32.HI R0, RZ, 0x1f, R0 ;  /* 0x0000001fff007819 */ /* 0x000fe40000011400 */
[----:B------:R-:W-:Y:S01]  /*10a20*/  LOP3.LUT R9, R9, 0xfffffffc, RZ, 0xc0, !PT ;  /* 0xfffffffc09097812 */ /* 0x000fe200078ec0ff */
[----:B------:R-:W-:Y:S01]  /*10a30*/  IMAD.IADD R6, R4, 0x1, -R13 ;  /* 0x0000000104067824 */ /* 0x000fe200078e0a0d */
[----:B------:R-:W-:Y:S01]  /*10a40*/  LEA.HI R0, R0, R15, RZ, 0x3 ;  /* 0x0000000f00007211 */ /* 0x000fe200078f18ff */
[----:B------:R-:W-:Y:S01]  /*10a50*/  IMAD.MOV.U32 R20, RZ, RZ, R18 ;  /* 0x000000ffff147224 */ /* 0x000fe200078e0012 */
[----:B------:R-:W-:-:S02]  /*10a60*/  IADD3 R9, -R9, R4, RZ ;  /* 0x0000000409097210 */ /* 0x000fc40007ffe1ff */
[----:B------:R-:W-:Y:S02]  /*10a70*/  LOP3.LUT R0, R0, 0xffffff8, RZ, 0xc0, !PT ;  /* 0x0ffffff800007812 */ /* 0x000fe400078ec0ff */
[----:B------:R-:W-:Y:S02]  /*10a80*/  SHF.R.S32.HI R13, RZ, 0x1f, R6 ;  /* 0x0000001fff0d7819 */ /* 0x000fe40000011406 */
[----:B------:R-:W-:Y:S01]  /*10a90*/  SHF.R.S32.HI R10, RZ, 0x1f, R11 ;  /* 0x0000001fff0a7819 */ /* 0x000fe2000001140b */
[----:B------:R-:W-:Y:S01]  /*10aa0*/  IMAD.IADD R15, R15, 0x1, -R0 ;  /* 0x000000010f0f7824 */ /* 0x000fe200078e0a00 */
[----:B------:R-:W-:Y:S02]  /*10ab0*/  LEA.HI R0, R9, R9, RZ, 0x1 ;  /* 0x0000000909007211 */ /* 0x000fe400078f08ff */
[----:B------:R-:W-:Y:S01]  /*10ac0*/  LEA.HI R4, R13, R6, RZ, 0x2 ;  /* 0x000000060d047211 */ /* 0x000fe200078f10ff */
[----:B------:R-:W-:Y:S01]  /*10ad0*/  IMAD.MOV.U32 R13, RZ, RZ, c[0x0][0x4e8] ;  /* 0x00013a00ff0d7624 */ /* 0x000fe200078e00ff */
[----:B------:R-:W-:-:S02]  /*10ae0*/  LOP3.LUT R0, R0, 0x1ffffffe, RZ, 0xc0, !PT ;  /* 0x1ffffffe00007812 */ /* 0x000fc400078ec0ff */
[----:B------:R-:W-:Y:S02]  /*10af0*/  SHF.R.S32.HI R14, RZ, 0x2, R4 ;  /* 0x00000002ff0e7819 */ /* 0x000fe40000011404 */
[----:B------:R-:W-:Y:S01]  /*10b00*/  IADD3 R0, R9, -R0, RZ ;  /* 0x8000000009007210 */ /* 0x000fe20007ffe0ff */
[----:B------:R-:W-:Y:S01]  /*10b10*/  BAR.SYNC.DEFER_BLOCKING 0x1, 0x100 ;  /* 0x0044000000007b1d */ /* 0x000fe20000010000 */
[----:B------:R-:W-:Y:S01]  /*10b20*/  ISETP.NE.AND P1, PT, R13, 0x1, PT ;  /* 0x000000010d00780c */ /* 0x000fe20003f25270 */
[----:B------:R-:W-:Y:S01]  /*10b30*/  IMAD R15, R15, 0x10, R14 ;  /* 0x000000100f0f7824 */ /* 0x000fe200078e020e */
[----:B------:R-:W-:Y:S01]  /*10b40*/  MOV R22, R16 ;  /* 0x0000001000167202 */ /* 0x000fe20000000f00 */
[----:B------:R-:W-:Y:S02]  /*10b50*/  IMAD R14, R10, c[0x0][0x4d8], RZ ;  /* 0x000136000a0e7a24 */ /* 0x000fe400078e02ff */
[----:B------:R-:W-:Y:S01]  /*10b60*/  IMAD R9, R0, 0x8, R15 ;  /* 0x0000000800097824 */ /* 0x000fe200078e020f */
[----:B------:R-:W-:Y:S01]  /*10b70*/  SHF.R.S32.HI R0, RZ, 0x1f, R8 ;  /* 0x0000001fff007819 */ /* 0x000fe20000011408 */
[----:B------:R-:W-:-:S02]  /*10b80*/  IMAD R10, R10, c[0x0][0x440], RZ ;  /* 0x000110000a0a7a24 */ /* 0x000fc400078e02ff */
[C---:B------:R-:W-:Y:S01]  /*10b90*/  IMAD R14, R11.reuse, c[0x0][0x4dc], R14 ;  /* 0x000137000b0e7a24 */ /* 0x040fe200078e020e */
[C---:B-----5:R-:W-:Y:S01]  /*10ba0*/  LEA R9, R12.reuse, R9, 0x7 ;  /* 0x000000090c097211 */ /* 0x060fe200078e38ff */
[----:B------:R-:W-:Y:S01]  /*10bb0*/  IMAD R10, R11, c[0x0][0x444], R10 ;  /* 0x000111000b0a7a24 */ /* 0x000fe200078e020a */
[----:B------:R-:W-:Y:S01]  /*10bc0*/  LEA R12, R12, R15, 0x7 ;  /* 0x0000000f0c0c7211 */ /* 0x000fe200078e38ff */
[----:B------:R-:W-:Y:S01]  /*10bd0*/  IMAD.IADD R21, R19, 0x1, R14 ;  /* 0x0000000113157824 */ /* 0x000fe200078e020e */
[----:B------:R-:W-:Y:S01]  /*10be0*/  MOV R11, R9 ;  /* 0x00000009000b7202 */ /* 0x000fe20000000f00 */
[----:B------:R-:W-:Y:S02]  /*10bf0*/  IMAD.IADD R23, R17, 0x1, R10 ;  /* 0x0000000111177824 */ /* 0x000fe400078e020a */
[----:B------:R-:W-:-:S04]  /*10c00*/  @P1 IMAD.HI.U32 R10, R9, c[0x0][0x4ec], RZ ;  /* 0x00013b00090a1a27 */ /* 0x000fc800078e00ff */
        /* <DEDUP_REMOVED lines=11> */
[----:B------:R-:W-:-:S03]  /*10cc0*/  IADD3 R16, P0, R11, R20, RZ ;  /* 0x000000140b107210 */ /* 0x000fc60007f1e0ff */
[----:B------:R-:W-:Y:S01]  /*10cd0*/  IMAD R0, R0, c[0x0][0x4e8], R9 ;  /* 0x00013a0000007a24 */ /* 0x000fe200078e0209 */
[----:B------:R-:W-:Y:S01]  /*10ce0*/  @P1 SHF.R.U32.HI R10, RZ, c[0x0][0x4f0], R8 ;  /* 0x00013c00ff0a1a19 */ /* 0x000fe20000011608 */
[----:B------:R-:W-:Y:S01]  /*10cf0*/  IMAD.IADD R23, R23, 0x1, R19 ;  /* 0x0000000117177824 */ /* 0x000fe200078e0213 */
[----:B------:R-:W-:Y:S01]  /*10d00*/  IADD3.X R17, R14, R21, R17, P0, !PT ;  /* 0x000000150e117210 */ /* 0x000fe200007fe411 */
[----:B------:R-:W-:Y:S01]  /*10d10*/  IMAD R13, R13, c[0x0][0x388], RZ ;  /* 0x0000e2000d0d7a24 */ /* 0x000fe200078e02ff */
[----:B------:R-:W-:Y:S01]  /*10d20*/  SHF.R.S32.HI R8, RZ, 0x1f, R0 ;  /* 0x0000001fff087819 */ /* 0x000fe20000011400 */
[C---:B------:R-:W-:Y:S01]  /*10d30*/  IMAD.WIDE.U32 R22, R10.reuse, c[0x0][0x430], R22 ;  /* 0x00010c000a167a25 */ /* 0x040fe200078e0016 */
[----:B------:R-:W-:Y:S02]  /*10d40*/  IADD3 R14, -R10, RZ, RZ ;  /* 0x000000ff0a0e7210 */ /* 0x000fe40007ffe1ff */
        /* <DEDUP_REMOVED lines=10> */
[----:B------:R-:W-:Y:S01]  /*10df0*/  SHFL.IDX PT, R18, R0, 0x1, 0x1c1f ;  /* 0x003c1f0000127f89 */ /* 0x000fe200000e0000 */
[----:B------:R-:W-:Y:S02]  /*10e00*/  SHF.R.S32.HI R8, RZ, 0x1f, R14 ;  /* 0x0000001fff087819 */ /* 0x000fe4000001140e */
[----:B------:R-:W-:Y:S01]  /*10e10*/  LEA.HI.X R11, R16, c[0x0][0x4ac], R11, 0x2, P0 ;  /* 0x00012b00100b7a11 */ /* 0x000fe200000f140b */
[----:B------:R-:W-:Y:S01]  /*10e20*/  IMAD R9, R10, c[0x0][0x434], R9 ;  /* 0x00010d000a097a24 */ /* 0x000fe200078e0209 */
[----:B------:R-:W-:Y:S03]  /*10e30*/  SHFL.IDX PT, R16, R0, RZ, 0x1c1f ;  /* 0x001c1fff00107589 */ /* 0x000fe600000e0000 */
[----:B------:R-:W-:Y:S01]  /*10e40*/  IMAD.IADD R23, R23, 0x1, R9 ;  /* 0x0000000117177824 */ /* 0x000fe200078e0209 */
[----:B------:R-:W1:Y:S01]  /*10e50*/  SHFL.IDX PT, R17, R11, RZ, 0x1c1f ;  /* 0x001c1fff0b117589 */ /* 0x000e6200000e0000 */
[----:B------:R-:W-:Y:S01]  /*10e60*/  IMAD R9, R8, c[0x0][0x428], RZ ;  /* 0x00010a0008097a24 */ /* 0x000fe200078e02ff */
[----:B------:R-:W-:-:S02]  /*10e70*/  IADD3 R8, R12, 0x8, RZ ;  /* 0x000000080c087810 */ /* 0x000fc40007ffe0ff */
[----:B------:R3:W4:Y:S01]  /*10e80*/  SHFL.IDX PT, R19, R11, 0x1, 0x1c1f ;  /* 0x003c1f000b137f89 */ /* 0x00072200000e0000 */
[----:B------:R-:W-:Y:S01]  /*10e90*/  IMAD R9, R14, c[0x0][0x42c], R9 ;  /* 0x00010b000e097a24 */ /* 0x000fe200078e0209 */
[----:B------:R-:W-:Y:S01]  /*10ea0*/  ISETP.GE.OR P1, PT, R8, R13, P1 ;  /* 0x0000000d0800720c */ /* 0x000fe20000f26670 */
[----:B------:R-:W-:-:S05]  /*10eb0*/  IMAD.WIDE.U32 R14, R14, c[0x0][0x428], R22 ;  /* 0x00010a000e0e7a25 */ /* 0x000fca00078e0016 */
[----:B------:R-:W-:Y:S02]  /*10ec0*/  IADD3 R10, R15, R9, RZ ;  /* 0x000000090f0a7210 */ /* 0x000fe40007ffe0ff */
[----:B------:R-:W-:-:S04]  /*10ed0*/  LEA R9, P0, R14, c[0x0][0x400], 0x2 ;  /* 0x000100000e097a11 */ /* 0x000fc800078010ff */
[----:B------:R-:W-:Y:S02]  /*10ee0*/  LEA.HI.X R10, R14, c[0x0][0x404], R10, 0x2, P0 ;  /* 0x000101000e0a7a11 */ /* 0x000fe400000f140a */
[----:B------:R2:W2:Y:S01]  /*10ef0*/  SHFL.IDX PT, R14, R9, RZ, 0x1c1f ;  /* 0x001c1fff090e7589 */ /* 0x0004a200000e0000 */
[----:B------:R-:W-:-:S03]  /*10f00*/  ISETP.GE.AND P0, PT, R8, R13, PT ;  /* 0x0000000d0800720c */ /* 0x000fc60003f06270 */
[----:B-1----:R1:W-:Y:S01]  /*10f10*/  @!P2 ST.E [R16.64], R5 ;  /* 0x000000051000a985 */ /* 0x0023e2000c101912 */
[----:B---3--:R-:W-:-:S03]  /*10f20*/  LOP3.LUT R11, R4, 0x7ffffffc, RZ, 0xc0, !PT ;  /* 0x7ffffffc040b7812 */ /* 0x008fc600078ec0ff */
[----:B----4-:R1:W-:Y:S01]  /*10f30*/  @!P1 ST.E [R18.64], R7 ;  /* 0x0000000712009985 */ /* 0x0103e2000c101912 */
[----:B------:R-:W-:Y:S01]  /*10f40*/  ISETP.GE.AND P1, PT, R12, R13, PT ;  /* 0x0000000d0c00720c */ /* 0x000fe20003f26270 */
[----:B------:R-:W-:Y:S02]  /*10f50*/  IMAD.IADD R11, R6, 0x1, -R11 ;  /* 0x00000001060b7824 */ /* 0x000fe400078e0a0b */
[----:B------:R1:W3:Y:S03]  /*10f60*/  SHFL.IDX PT, R15, R10, RZ, 0x1c1f ;  /* 0x001c1fff0a0f7589 */ /* 0x0002e600000e0000 */
[----:B------:R-:W-:-:S07]  /*10f70*/  SHF.L.U32 R11, R11, 0x1, RZ ;  /* 0x000000010b0b7819 */ /* 0x000fce00000006ff */
[----:B------:R-:W-:Y:S05]  /*10f80*/  @P1 BRA `(.L_x_439) ;  /* 0x000008d000001947 */ /* 0x000fea0003800000 */
[C---:B------:R-:W-:Y:S02]  /*10f90*/  ISETP.GE.AND P1, PT, R11.reuse, c[0x0][0x3c8], PT ;  /* 0x0000f2000b007a0c */ /* 0x040fe40003f26270 */
[C---:B-1----:R-:W-:Y:S02]  /*10fa0*/  IADD3 R7, R11.reuse, 0x8, RZ ;  /* 0x000000080b077810 */ /* 0x042fe40007ffe0ff */
[C---:B------:R-:W-:Y:S02]  /*10fb0*/  IADD3 R6, R11.reuse, 0x10, RZ ;  /* 0x000000100b067810 */ /* 0x040fe40007ffe0ff */
[----:B------:R-:W-:Y:S02]  /*10fc0*/  IADD3 R5, R11, 0x18, RZ ;  /* 0x000000180b057810 */ /* 0x000fe40007ffe0ff */
[----:B------:R-:W-:Y:S02]  /*10fd0*/  ISETP.GE.AND P5, PT, R7, c[0x0][0x3c8], PT ;  /* 0x0000f20007007a0c */ /* 0x000fe40003fa6270 */
[----:B------:R-:W-:-:S02]  /*10fe0*/  ISETP.GE.AND P4, PT, R6, c[0x0][0x3c8], PT ;  /* 0x0000f20006007a0c */ /* 0x000fc40003f86270 */
[C---:B------:R-:W-:Y:S01]  /*10ff0*/  IADD3 R4, R11.reuse, 0x20, RZ ;  /* 0x000000200b047810 */ /* 0x040fe20007ffe0ff */
[----:B--23--:R-:W-:Y:S01]  /*11000*/  @!P1 IMAD.WIDE R12, R11, 0x4, R14 ;  /* 0x000000040b0c9825 */ /* 0x00cfe200078e020e */
[----:B------:R-:W-:Y:S02]  /*11010*/  ISETP.GE.AND P3, PT, R5, c[0x0][0x3c8], PT ;  /* 0x0000f20005007a0c */ /* 0x000fe40003f66270 */
[----:B------:R-:W-:Y:S02]  /*11020*/  ISETP.GE.AND P2, PT, R4, c[0x0][0x3c8], PT ;  /* 0x0000f20004007a0c */ /* 0x000fe40003f46270 */
[C---:B------:R-:W-:Y:S01]  /*11030*/  IADD3 R0, R11.reuse, 0x28, RZ ;  /* 0x000000280b007810 */ /* 0x040fe20007ffe0ff */
[----:B------:R1:W-:Y:S01]  /*11040*/  @!P1 ST.E.64 [R12.64], R128 ;  /* 0x000000800c009985 */ /* 0x0003e2000c101b12 */
[----:B------:R-:W-:Y:S02]  /*11050*/  IADD3 R8, R11, 0x30, RZ ;  /* 0x000000300b087810 */ /* 0x000fe40007ffe0ff */
[----:B------:R-:W-:-:S02]  /*11060*/  ISETP.GE.AND P6, PT, R0, c[0x0][0x3c8], PT ;  /* 0x0000f20000007a0c */ /* 0x000fc40003fc6270 */
[----:B------:R-:W-:Y:S02]  /*11070*/  @!P5 LEA.HI R7, R7, R7, RZ, 0x1 ;  /* 0x000000070707d211 */ /* 0x000fe400078f08ff */
[----:B------:R-:W-:Y:S02]  /*11080*/  ISETP.GE.AND P1, PT, R8, c[0x0][0x3c8], PT ;  /* 0x0000f20008007a0c */ /* 0x000fe40003f26270 */
[----:B------:R-:W-:Y:S02]  /*11090*/  @!P4 LEA.HI R6, R6, R6, RZ, 0x1 ;  /* 0x000000060606c211 */ /* 0x000fe400078f08ff */
[----:B------:R-:W-:Y:S02]  /*110a0*/  @!P3 LEA.HI R5, R5, R5, RZ, 0x1 ;  /* 0x000000050505b211 */ /* 0x000fe400078f08ff */
[----:B------:R-:W-:Y:S02]  /*110b0*/  @!P5 LOP3.LUT R7, R7, 0xfffffffe, RZ, 0xc0, !PT ;  /* 0xfffffffe0707d812 */ /* 0x000fe400078ec0ff */
[----:B------:R-:W-:-:S02]  /*110c0*/  @!P4 LOP3.LUT R17, R6, 0xfffffffe, RZ, 0xc0, !PT ;  /* 0xfffffffe0611c812 */ /* 0x000fc400078ec0ff */
[----:B------:R-:W-:Y:S01]  /*110d0*/  @!P2 LEA.HI R4, R4, R4, RZ, 0x1 ;  /* 0x000000040404a211 */ /* 0x000fe200078f08ff */
[--C-:B------:R-:W-:Y:S01]  /*110e0*/  @!P5 IMAD.WIDE R6, R7, 0x4, R14.reuse ;  /* 0x000000040706d825 */ /* 0x100fe200078e020e */
[----:B------:R-:W-:Y:S02]  /*110f0*/  @!P3 LOP3.LUT R5, R5, 0xfffffffe, RZ, 0xc0, !PT ;  /* 0xfffffffe0505b812 */ /* 0x000fe400078ec0ff */
[----:B------:R-:W-:Y:S02]  /*11100*/  @!P2 LOP3.LUT R19, R4, 0xfffffffe, RZ, 0xc0, !PT ;  /* 0xfffffffe0413a812 */ /* 0x000fe400078ec0ff */
[----:B------:R-:W-:Y:S01]  /*11110*/  @!P6 LEA.HI R0, R0, R0, RZ, 0x1 ;  /* 0x000000000000e211 */ /* 0x000fe200078f08ff */
[--C-:B------:R-:W-:Y:S01]  /*11120*/  @!P3 IMAD.WIDE R4, R5, 0x4, R14.reuse ;  /* 0x000000040504b825 */ /* 0x100fe200078e020e */
[----:B------:R-:W-:Y:S01]  /*11130*/  @!P1 LEA.HI R8, R8, R8, RZ, 0x1 ;  /* 0x0000000808089211 */ /* 0x000fe200078f08ff */
[----:B------:R2:W-:Y:S01]  /*11140*/  @!P5 ST.E.64 [R6.64], R124 ;  /* 0x0000007c0600d985 */ /* 0x0005e2000c101b12 */
[----:B------:R-:W-:Y:S01]  /*11150*/  IADD3 R21, R11, 0x38, RZ ;  /* 0x000000380b157810 */ /* 0x000fe20007ffe0ff */
[----:B-1----:R-:W-:Y:S01]  /*11160*/  @!P4 IMAD.WIDE R12, R17, 0x4, R14 ;  /* 0x00000004110cc825 */ /* 0x002fe200078e020e */
[----:B------:R-:W-:-:S02]  /*11170*/  IADD3 R20, R11, 0x40, RZ ;  /* 0x000000400b147810 */ /* 0x000fc40007ffe0ff */
[----:B------:R-:W-:Y:S01]  /*11180*/  ISETP.GE.AND P5, PT, R21, c[0x0][0x3c8], PT ;  /* 0x0000f20015007a0c */ /* 0x000fe20003fa6270 */
[----:B------:R-:W-:Y:S01]  /*11190*/  @!P2 IMAD.WIDE R16, R19, 0x4, R14 ;  /* 0x000000041310a825 */ /* 0x000fe200078e020e */
[----:B------:R1:W-:Y:S01]  /*111a0*/  @!P4 ST.E.64 [R12.64], R120 ;  /* 0x000000780c00c985 */ /* 0x0003e2000c101b12 */
[C---:B------:R-:W-:Y:S02]  /*111b0*/  IADD3 R19, R11.reuse, 0x48, RZ ;  /* 0x000000480b137810 */ /* 0x040fe40007ffe0ff */
[----:B------:R-:W-:Y:S01]  /*111c0*/  IADD3 R18, R11, 0x50, RZ ;  /* 0x000000500b127810 */ /* 0x000fe20007ffe0ff */
[----:B------:R3:W-:Y:S01]  /*111d0*/  @!P3 ST.E.64 [R4.64], R116 ;  /* 0x000000740400b985 */ /* 0x0007e2000c101b12 */
[----:B------:R-:W-:Y:S02]  /*111e0*/  ISETP.GE.AND P4, PT, R20, c[0x0][0x3c8], PT ;  /* 0x0000f20014007a0c */ /* 0x000fe40003f86270 */
[----:B------:R-:W-:Y:S01]  /*111f0*/  ISETP.GE.AND P3, PT, R19, c[0x0][0x3c8], PT ;  /* 0x0000f20013007a0c */ /* 0x000fe20003f66270 */
[----:B------:R4:W-:Y:S01]  /*11200*/  @!P2 ST.E.64 [R16.64], R112 ;  /* 0x000000701000a985 */ /* 0x0009e2000c101b12 */
[----:B------:R-:W-:-:S02]  /*11210*/  ISETP.GE.AND P2, PT, R18, c[0x0][0x3c8], PT ;  /* 0x0000f20012007a0c */ /* 0x000fc40003f46270 */
[----:B------:R-:W-:-:S04]  /*11220*/  @!P5 LEA.HI R21, R21, R21, RZ, 0x1 ;  /* 0x000000151515d211 */ /* 0x000fc800078f08ff */
[----:B------:R-:W-:-:S03]  /*11230*/  @!P5 LOP3.LUT R21, R21, 0xfffffffe, RZ, 0xc0, !PT ;  /* 0xfffffffe1515d812 */ /* 0x000fc600078ec0ff */
[----:B------:R-:W-:Y:S02]  /*11240*/  @!P4 LEA.HI R20, R20, R20, RZ, 0x1 ;  /* 0x000000141414c211 */ /* 0x000fe400078f08ff */
[----:B------:R-:W-:Y:S02]  /*11250*/  @!P3 LEA.HI R19, R19, R19, RZ, 0x1 ;  /* 0x000000131313b211 */ /* 0x000fe400078f08ff */
[----:B--2---:R-:W-:Y:S02]  /*11260*/  @!P6 LOP3.LUT R7, R0, 0xfffffffe, RZ, 0xc0, !PT ;  /* 0xfffffffe0007e812 */ /* 0x004fe400078ec0ff */
[----:B------:R-:W-:Y:S02]  /*11270*/  IADD3 R0, R11, 0x58, RZ ;  /* 0x000000580b007810 */ /* 0x000fe40007ffe0ff */
[----:B------:R-:W-:Y:S01]  /*11280*/  @!P2 LEA.HI R18, R18, R18, RZ, 0x1 ;  /* 0x000000121212a211 */ /* 0x000fe200078f08ff */
[----:B------:R-:W-:Y:S01]  /*11290*/  @!P6 IMAD.WIDE R6, R7, 0x4, R14 ;  /* 0x000000040706e825 */ /* 0x000fe200078e020e */
[----:B------:R-:W-:-:S02]  /*112a0*/  @!P3 LOP3.LUT R19, R19, 0xfffffffe, RZ, 0xc0, !PT ;  /* 0xfffffffe1313b812 */ /* 0x000fc400078ec0ff */
[----:B-1----:R-:W-:Y:S02]  /*112b0*/  @!P4 LOP3.LUT R13, R20, 0xfffffffe, RZ, 0xc0, !PT ;  /* 0xfffffffe140dc812 */ /* 0x002fe400078ec0ff */
[----:B------:R1:W-:Y:S01]  /*112c0*/  @!P6 ST.E.64 [R6.64], R108 ;  /* 0x0000006c0600e985 */ /* 0x0003e2000c101b12 */
[----:B---3--:R-:W-:Y:S02]  /*112d0*/  @!P1 LOP3.LUT R5, R8, 0xfffffffe, RZ, 0xc0, !PT ;  /* 0xfffffffe08059812 */ /* 0x008fe400078ec0ff */
[----:B------:R-:W-:Y:S01]  /*112e0*/  IADD3 R8, R11, 0x60, RZ ;  /* 0x000000600b087810 */ /* 0x000fe20007ffe0ff */
[--C-:B------:R-:W-:Y:S01]  /*112f0*/  @!P4 IMAD.WIDE R12, R13, 0x4, R14.reuse ;  /* 0x000000040d0cc825 */ /* 0x100fe200078e020e */
[----:B------:R-:W-:Y:S02]  /*11300*/  IADD3 R20, R11, 0x68, RZ ;  /* 0x000000680b147810 */ /* 0x000fe40007ffe0ff */
[----:B------:R-:W-:Y:S01]  /*11310*/  ISETP.GE.AND P6, PT, R8, c[0x0][0x3c8], PT ;  /* 0x0000f20008007a0c */ /* 0x000fe20003fc6270 */
[----:B------:R-:W-:-:S04]  /*11320*/  @!P1 IMAD.WIDE R4, R5, 0x4, R14 ;  /* 0x0000000405049825 */ /* 0x000fc800078e020e */
[----:B----4-:R-:W-:Y:S01]  /*11330*/  @!P3 IMAD.WIDE R16, R19, 0x4, R14 ;  /* 0x000000041310b825 */ /* 0x010fe200078e020e */
[----:B------:R2:W-:Y:S01]  /*11340*/  @!P1 ST.E.64 [R4.64], R104 ;  /* 0x0000006804009985 */ /* 0x0005e2000c101b12 */
[----:B------:R-:W-:Y:S02]  /*11350*/  ISETP.GE.AND P1, PT, R0, c[0x0][0x3c8], PT ;  /* 0x0000f20000007a0c */ /* 0x000fe40003f26270 */
[----:B------:R-:W-:-:S04]  /*11360*/  IADD3 R19, R11, 0x70, RZ ;  /* 0x000000700b137810 */ /* 0x000fc80007ffe0ff */
[----:B------:R-:W-:-:S07]  /*11370*/  @!P6 LEA.HI R8, R8, R8, RZ, 0x1 ;  /* 0x000000080808e211 */ /* 0x000fce00078f08ff */
[----:B------:R-:W-:Y:S02]  /*11380*/  @!P1 LEA.HI R0, R0, R0, RZ, 0x1 ;  /* 0x0000000000009211 */ /* 0x000fe400078f08ff */
[----:B-1----:R-:W-:Y:S02]  /*11390*/  @!P2 LOP3.LUT R7, R18, 0xfffffffe, RZ, 0xc0, !PT ;  /* 0xfffffffe1207a812 */ /* 0x002fe400078ec0ff */
[----:B------:R-:W-:Y:S02]  /*113a0*/  @!P1 LOP3.LUT R23, R0, 0xfffffffe, RZ, 0xc0, !PT ;  /* 0xfffffffe00179812 */ /* 0x000fe400078ec0ff */
[----:B------:R-:W-:Y:S01]  /*113b0*/  IADD3 R18, R11, 0x78, RZ ;  /* 0x000000780b127810 */ /* 0x000fe20007ffe0ff */
[----:B------:R-:W-:Y:S01]  /*113c0*/  @!P2 IMAD.WIDE R6, R7, 0x4, R14 ;  /* 0x000000040706a825 */ /* 0x000fe200078e020e */
[----:B------:R-:W-:-:S03]  /*113d0*/  IADD3 R0, R11, 0x88, RZ ;  /* 0x000000880b007810 */ /* 0x000fc60007ffe0ff */
[----:B--2---:R-:W-:Y:S01]  /*113e0*/  @!P5 IMAD.WIDE R4, R21, 0x4, R14 ;  /* 0x000000041504d825 */ /* 0x004fe200078e020e */
        /* <DEDUP_REMOVED lines=25> */
[----:B------:R-:W-:-:S05]  /*11580*/  @!P5 IMAD.WIDE R6, R7, 0x4, R14 ;  /* 0x000000040706d825 */ /* 0x000fca00078e020e */
[----:B------:R-:W-:Y:S01]  /*11590*/  @!P1 LEA.HI R0, R0, R0, RZ, 0x1 ;  /* 0x0000000000009211 */ /* 0x000fe200078f08ff */
[----:B------:R3:W-:Y:S01]  /*115a0*/  @!P5 ST.E.64 [R6.64], R56 ;  /* 0x000000380600d985 */ /* 0x0007e2000c101b12 */
[----:B------:R-:W-:-:S03]  /*115b0*/  ISETP.GE.AND P5, PT, R8, c[0x0][0x3c8], PT ;  /* 0x0000f20008007a0c */ /* 0x000fc60003fa6270 */
[----:B------:R4:W-:Y:S01]  /*115c0*/  @!P4 ST.E.64 [R16.64], R60 ;  /* 0x0000003c1000c985 */ /* 0x0009e2000c101b12 */
[----:B-1----:R-:W-:Y:S01]  /*115d0*/  @!P3 LOP3.LUT R13, R18, 0xfffffffe, RZ, 0xc0, !PT ;  /* 0xfffffffe120db812 */ /* 0x002fe200078ec0ff */
[--C-:B------:R-:W-:Y:S01]  /*115e0*/  @!P2 IMAD.WIDE R18, R21, 0x4, R14.reuse ;  /* 0x000000041512a825 */ /* 0x100fe200078e020e */
[----:B------:R-:W-:Y:S02]  /*115f0*/  IADD3 R21, R11, 0xa0, RZ ;  /* 0x000000a00b157810 */ /* 0x000fe40007ffe0ff */
[----:B--2---:R-:W-:Y:S01]  /*11600*/  @!P1 LOP3.LUT R5, R0, 0xfffffffe, RZ, 0xc0, !PT ;  /* 0xfffffffe00059812 */ /* 0x004fe200078ec0ff */
[--C-:B------:R-:W-:Y:S01]  /*11610*/  @!P3 IMAD.WIDE R12, R13, 0x4, R14.reuse ;  /* 0x000000040d0cb825 */ /* 0x100fe200078e020e */
[----:B------:R-:W-:Y:S02]  /*11620*/  IADD3 R0, R11, 0x90, RZ ;  /* 0x000000900b007810 */ /* 0x000fe40007ffe0ff */
[----:B------:R-:W-:Y:S01]  /*11630*/  ISETP.GE.AND P4, PT, R21, c[0x0][0x3c8], PT ;  /* 0x0000f20015007a0c */ /* 0x000fe20003f86270 */
        /* <DEDUP_REMOVED lines=13> */
[----:B------:R-:W-:Y:S02]  /*11710*/  @!P3 LEA.HI R20, R20, R20, RZ, 0x1 ;  /* 0x000000141414b211 */ /* 0x000fe400078f08ff */
[----:B------:R-:W-:Y:S02]  /*11720*/  @!P4 LOP3.LUT R21, R21, 0xfffffffe, RZ, 0xc0, !PT ;  /* 0xfffffffe1515c812 */ /* 0x000fe400078ec0ff */
[----:B----4-:R-:W-:Y:S02]  /*11730*/  @!P3 LOP3.LUT R17, R20, 0xfffffffe, RZ, 0xc0, !PT ;  /* 0xfffffffe1411b812 */ /* 0x010fe400078ec0ff */
[----:B------:R-:W-:Y:S01]  /*11740*/  @!P2 LEA.HI R7, R7, R7, RZ, 0x1 ;  /* 0x000000070707a211 */ /* 0x000fe200078f08ff */
[----:B------:R-:W-:Y:S01]  /*11750*/  @!P4 IMAD.WIDE R20, R21, 0x4, R14 ;  /* 0x000000041514c825 */ /* 0x000fe200078e020e */
[----:B------:R-:W-:-:S02]  /*11760*/  @!P1 LEA.HI R6, R6, R6, RZ, 0x1 ;  /* 0x0000000606069211 */ /* 0x000fc400078f08ff */
        /* <DEDUP_REMOVED lines=15> */
.L_x_439:
[----:B------:R-:W-:Y:S05]  /*11860*/  BSYNC B0 ;  /* 0x0000000000007941 */ /* 0x000fea0003800000 */
.L_x_438:
[----:B-1----:R1:W4:Y:S04]  /*11870*/  SHFL.IDX PT, R5, R10, 0x1, 0x1c1f ;  /* 0x003c1f000a057f89 */ /* 0x00232800000e0000 */
        /* <DEDUP_REMOVED lines=9> */
[C---:B-12---:R-:W-:Y:S01]  /*11910*/  IADD3 R9, R11.reuse, 0x20, RZ ;  /* 0x000000200b097810 */ /* 0x046fe20007ffe0ff */
[C---:B---34-:R-:W-:Y:S01]  /*11920*/  @!P1 IMAD.WIDE R12, R11.reuse, 0x4, R4 ;  /* 0x000000040b0c9825 */ /* 0x058fe200078e0204 */
[----:B------:R-:W-:-:S02]  /*11930*/  IADD3 R8, R11, 0x28, RZ ;  /* 0x000000280b087810 */ /* 0x000fc40007ffe0ff */
[----:B------:R-:W-:Y:S02]  /*11940*/  @!P0 LEA.HI R3, R3, R3, RZ, 0x1 ;  /* 0x0000000303038211 */ /* 0x000fe400078f08ff */
[----:B------:R-:W-:Y:S01]  /*11950*/  IADD3 R7, R11, 0x30, RZ ;  /* 0x000000300b077810 */ /* 0x000fe20007ffe0ff */
[----:B------:R1:W-:Y:S01]  /*11960*/  @!P1 ST.E.64 [R12.64], R130 ;  /* 0x000000820c009985 */ /* 0x0003e2000c101b12 */
[----:B------:R-:W-:Y:S02]  /*11970*/  @!P0 LOP3.LUT R3, R3, 0xfffffffe, RZ, 0xc0, !PT ;  /* 0xfffffffe03038812 */ /* 0x000fe400078ec0ff */
[----:B------:R-:W-:Y:S02]  /*11980*/  IADD3 R6, R11, 0x38, RZ ;  /* 0x000000380b067810 */ /* 0x000fe40007ffe0ff */
[----:B------:R-:W-:Y:S01]  /*11990*/  ISETP.GE.AND P4, PT, R9, c[0x0][0x3c8], PT ;  /* 0x0000f20009007a0c */ /* 0x000fe20003f86270 */
[----:B------:R-:W-:Y:S01]  /*119a0*/  @!P0 IMAD.WIDE R14, R3, 0x4, R4 ;  /* 0x00000004030e8825 */ /* 0x000fe200078e0204 */
        /* <DEDUP_REMOVED lines=8> */
[----:B------:R-:W-:Y:S02]  /*11a30*/  @!P4 LEA.HI R9, R9, R9, RZ, 0x1 ;  /* 0x000000090909c211 */ /* 0x000fe400078f08ff */
[----:B------:R-:W-:Y:S02]  /*11a40*/  @!P3 LEA.HI R8, R8, R8, RZ, 0x1 ;  /* 0x000000080808b211 */ /* 0x000fe400078f08ff */
[----:B------:R-:W-:Y:S02]  /*11a50*/  @!P2 LEA.HI R7, R7, R7, RZ, 0x1 ;  /* 0x000000070707a211 */ /* 0x000fe400078f08ff */
[----:B------:R-:W-:Y:S02]  /*11a60*/  @!P1 LEA.HI R6, R6, R6, RZ, 0x1 ;  /* 0x0000000606069211 */ /* 0x000fe400078f08ff */
[----:B-1----:R-:W-:Y:S02]  /*11a70*/  @!P6 LOP3.LUT R13, R2, 0xfffffffe, RZ, 0xc0, !PT ;  /* 0xfffffffe020de812 */ /* 0x002fe400078ec0ff */
[----:B------:R-:W-:-:S02]  /*11a80*/  IADD3 R2, R11, 0x48, RZ ;  /* 0x000000480b027810 */ /* 0x000fc40007ffe0ff */
[----:B------:R-:W-:Y:S01]  /*11a90*/  @!P0 LEA.HI R3, R3, R3, RZ, 0x1 ;  /* 0x0000000303038211 */ /* 0x000fe200078f08ff */
[--C-:B------:R-:W-:Y:S01]  /*11aa0*/  @!P6 IMAD.WIDE R12, R13, 0x4, R4.reuse ;  /* 0x000000040d0ce825 */ /* 0x100fe200078e0204 */
[----:B------:R-:W-:Y:S02]  /*11ab0*/  @!P4 LOP3.LUT R9, R9, 0xfffffffe, RZ, 0xc0, !PT ;  /* 0xfffffffe0909c812 */ /* 0x000fe400078ec0ff */
[----:B------:R-:W-:Y:S02]  /*11ac0*/  @!P3 LOP3.LUT R17, R8, 0xfffffffe, RZ, 0xc0, !PT ;  /* 0xfffffffe0811b812 */ /* 0x000fe400078ec0ff */
[----:B------:R1:W-:Y:S01]  /*11ad0*/  @!P6 ST.E.64 [R12.64], R122 ;  /* 0x0000007a0c00e985 */ /* 0x0003e2000c101b12 */
[----:B------:R-:W-:Y:S01]  /*11ae0*/  ISETP.GE.AND P6, PT, R2, c[0x0][0x3c8], PT ;  /* 0x0000f20002007a0c */ /* 0x000fe20003fc6270 */
[----:B------:R-:W-:Y:S01]  /*11af0*/  @!P4 IMAD.WIDE R8, R9, 0x4, R4 ;  /* 0x000000040908c825 */ /* 0x000fe200078e0204 */
[----:B--2---:R-:W-:Y:S02]  /*11b00*/  @!P5 LOP3.LUT R15, R0, 0xfffffffe, RZ, 0xc0, !PT ;  /* 0xfffffffe000fd812 */ /* 0x004fe400078ec0ff */
[----:B------:R-:W-:-:S02]  /*11b10*/  IADD3 R0, R11, 0x50, RZ ;  /* 0x000000500b007810 */ /* 0x000fc40007ffe0ff */
[----:B------:R-:W-:Y:S01]  /*11b20*/  @!P2 LOP3.LUT R7, R7, 0xfffffffe, RZ, 0xc0, !PT ;  /* 0xfffffffe0707a812 */ /* 0x000fe200078ec0ff */
[----:B------:R-:W-:Y:S01]  /*11b30*/  @!P5 IMAD.WIDE R14, R15, 0x4, R4 ;  /* 0x000000040f0ed825 */ /* 0x000fe200078e0204 */
[----:B------:R-:W-:Y:S02]  /*11b40*/  @!P0 LOP3.LUT R3, R3, 0xfffffffe, RZ, 0xc0, !PT ;  /* 0xfffffffe03038812 */ /* 0x000fe400078ec0ff */
[C---:B------:R-:W-:Y:S02]  /*11b50*/  IADD3 R20, R11.reuse, 0x58, RZ ;  /* 0x000000580b147810 */ /* 0x040fe40007ffe0ff */
[----:B------:R2:W-:Y:S01]  /*11b60*/  @!P5 ST.E.64 [R14.64], R118 ;  /* 0x000000760e00d985 */ /* 0x0005e2000c101b12 */
[----:B------:R-:W-:Y:S02]  /*11b70*/  ISETP.GE.AND P5, PT, R0, c[0x0][0x3c8], PT ;  /* 0x0000f20000007a0c */ /* 0x000fe40003fa6270 */
[C---:B------:R-:W-:Y:S01]  /*11b80*/  IADD3 R19, R11.reuse, 0x60, RZ ;  /* 0x000000600b137810 */ /* 0x040fe20007ffe0ff */
[----:B------:R3:W-:Y:S01]  /*11b90*/  @!P4 ST.E.64 [R8.64], R114 ;  /* 0x000000720800c985 */ /* 0x0007e2000c101b12 */
[----:B------:R-:W-:-:S02]  /*11ba0*/  IADD3 R18, R11, 0x68, RZ ;  /* 0x000000680b127810 */ /* 0x000fc40007ffe0ff */
[----:B------:R-:W-:Y:S02]  /*11bb0*/  IADD3 R10, R11, 0x70, RZ ;  /* 0x000000700b0a7810 */ /* 0x000fe40007ffe0ff */
[----:B------:R-:W-:Y:S02]  /*11bc0*/  ISETP.GE.AND P4, PT, R20, c[0x0][0x3c8], PT ;  /* 0x0000f20014007a0c */ /* 0x000fe40003f86270 */
[----:B------:R-:W-:-:S03]  /*11bd0*/  @!P6 LEA.HI R2, R2, R2, RZ, 0x1 ;  /* 0x000000020202e211 */ /* 0x000fc600078f08ff */
[----:B------:R-:W-:Y:S02]  /*11be0*/  @!P5 LEA.HI R0, R0, R0, RZ, 0x1 ;  /* 0x000000000000d211 */ /* 0x000fe400078f08ff */
[----:B-1----:R-:W-:Y:S01]  /*11bf0*/  @!P1 LOP3.LUT R13, R6, 0xfffffffe, RZ, 0xc0, !PT ;  /* 0xfffffffe060d9812 */ /* 0x002fe200078ec0ff */
[----:B------:R-:W-:-:S04]  /*11c00*/  @!P2 IMAD.WIDE R6, R7, 0x4, R4 ;  /* 0x000000040706a825 */ /* 0x000fc800078e0204 */
[----:B------:R-:W-:Y:S01]  /*11c10*/  @!P1 IMAD.WIDE R12, R13, 0x4, R4 ;  /* 0x000000040d0c9825 */ /* 0x000fe200078e0204 */
[----:B------:R-:W-:-:S03]  /*11c20*/  @!P4 LEA.HI R20, R20, R20, RZ, 0x1 ;  /* 0x000000141414c211 */ /* 0x000fc600078f08ff */
[----:B--2---:R-:W-:-:S04]  /*11c30*/  @!P3 IMAD.WIDE R14, R17, 0x4, R4 ;  /* 0x00000004110eb825 */ /* 0x004fc800078e0204 */
[----:B------:R-:W-:Y:S01]  /*11c40*/  @!P0 IMAD.WIDE R16, R3, 0x4, R4 ;  /* 0x0000000403108825 */ /* 0x000fe200078e0204 */
[----:B------:R1:W-:Y:S01]  /*11c50*/  @!P3 ST.E.64 [R14.64], R110 ;  /* 0x0000006e0e00b985 */ /* 0x0003e2000c101b12 */
[----:B------:R-:W-:Y:S02]  /*11c60*/  IADD3 R3, R11, 0x78, RZ ;  /* 0x000000780b037810 */ /* 0x000fe40007ffe0ff */
[----:B------:R-:W-:Y:S01]  /*11c70*/  ISETP.GE.AND P3, PT, R19, c[0x0][0x3c8], PT ;  /* 0x0000f20013007a0c */ /* 0x000fe20003f66270 */
[----:B------:R2:W-:Y:S01]  /*11c80*/  @!P2 ST.E.64 [R6.64], R106 ;  /* 0x0000006a0600a985 */ /* 0x0005e2000c101b12 */
[----:B------:R-:W-:Y:S02]  /*11c90*/  ISETP.GE.AND P2, PT, R18, c[0x0][0x3c8], PT ;  /* 0x0000f20012007a0c */ /* 0x000fe40003f46270 */
[----:B---3--:R-:W-:Y:S01]  /*11ca0*/  @!P5 LOP3.LUT R9, R0, 0xfffffffe, RZ, 0xc0, !PT ;  /* 0xfffffffe0009d812 */ /* 0x008fe200078ec0ff */
[----:B------:R3:W-:Y:S01]  /*11cb0*/  @!P1 ST.E.64 [R12.64], R102 ;  /* 0x000000660c009985 */ /* 0x0007e2000c101b12 */
[----:B------:R-:W-:-:S02]  /*11cc0*/  ISETP.GE.AND P1, PT, R10, c[0x0][0x3c8], PT ;  /* 0x0000f2000a007a0c */ /* 0x000fc40003f26270 */
[----:B------:R-:W-:Y:S01]  /*11cd0*/  IADD3 R0, R11, 0x88, RZ ;  /* 0x000000880b007810 */ /* 0x000fe20007ffe0ff */
[----:B------:R4:W-:Y:S01]  /*11ce0*/  @!P0 ST.E.64 [R16.64], R38 ;  /* 0x0000002610008985 */ /* 0x0009e2000c101b12 */
[----:B------:R-:W-:Y:S01]  /*11cf0*/  ISETP.GE.AND P0, PT, R3, c[0x0][0x3c8], PT ;  /* 0x0000f20003007a0c */ /* 0x000fe20003f06270 */
[----:B------:R-:W-:Y:S02]  /*11d00*/  @!P5 IMAD.WIDE R8, R9, 0x4, R4 ;  /* 0x000000040908d825 */ /* 0x000fe400078e0204 */
[----:B------:R-:W-:Y:S02]  /*11d10*/  @!P3 LEA.HI R19, R19, R19, RZ, 0x1 ;  /* 0x000000131313b211 */ /* 0x000fe400078f08ff */
[----:B------:R-:W-:Y:S02]  /*11d20*/  @!P2 LEA.HI R18, R18, R18, RZ, 0x1 ;  /* 0x000000121212a211 */ /* 0x000fe400078f08ff */
[----:B------:R-:W-:Y:S02]  /*11d30*/  @!P3 LOP3.LUT R19, R19, 0xfffffffe, RZ, 0xc0, !PT ;  /* 0xfffffffe1313b812 */ /* 0x000fe400078ec0ff */
[----:B------:R-:W-:-:S04]  /*11d40*/  @!P1 LEA.HI R10, R10, R10, RZ, 0x1 ;  /* 0x0000000a0a0a9211 */ /* 0x000fc800078f08ff */
[----:B------:R-:W-:Y:S01]  /*11d50*/  @!P0 LEA.HI R3, R3, R3, RZ, 0x1 ;  /* 0x0000000303038211 */ /* 0x000fe200078f08ff */
[----:B-1----:R-:W-:-:S03]  /*11d60*/  @!P3 IMAD.WIDE R14, R19, 0x4, R4 ;  /* 0x00000004130eb825 */ /* 0x002fc600078e0204 */
[----:B------:R-:W-:Y:S02]  /*11d70*/  @!P0 LOP3.LUT R3, R3, 0xfffffffe, RZ, 0xc0, !PT ;  /* 0xfffffffe03038812 */ /* 0x000fe400078ec0ff */
[C---:B------:R-:W-:Y:S02]  /*11d80*/  IADD3 R19, R11.reuse, 0x98, RZ ;  /* 0x000000980b137810 */ /* 0x040fe40007ffe0ff */
[----:B--2---:R-:W-:Y:S02]  /*11d90*/  @!P6 LOP3.LUT R7, R2, 0xfffffffe, RZ, 0xc0, !PT ;  /* 0xfffffffe0207e812 */ /* 0x004fe400078ec0ff */
[----:B------:R-:W-:Y:S02]  /*11da0*/  IADD3 R2, R11, 0x80, RZ ;  /* 0x000000800b027810 */ /* 0x000fe40007ffe0ff */
[----:B---3--:R-:W-:Y:S01]  /*11db0*/  @!P4 LOP3.LUT R13, R20, 0xfffffffe, RZ, 0xc0, !PT ;  /* 0xfffffffe140dc812 */ /* 0x008fe200078ec0ff */
[----:B------:R-:W-:Y:S01]  /*11dc0*/  @!P6 IMAD.WIDE R6, R7, 0x4, R4 ;  /* 0x000000040706e825 */ /* 0x000fe200078e0204 */
[----:B------:R-:W-:-:S03]  /*11dd0*/  IADD3 R20, R11, 0x90, RZ ;  /* 0x000000900b147810 */ /* 0x000fc60007ffe0ff */
[--C-:B------:R-:W-:Y:S01]  /*11de0*/  @!P4 IMAD.WIDE R12, R13, 0x4, R4.reuse ;  /* 0x000000040d0cc825 */ /* 0x100fe200078e0204 */
[----:B------:R1:W-:Y:S01]  /*11df0*/  @!P6 ST.E.64 [R6.64], R42 ;  /* 0x0000002a0600e985 */ /* 0x0003e2000c101b12 */
[----:B------:R-:W-:Y:S02]  /*11e00*/  ISETP.GE.AND P6, PT, R2, c[0x0][0x3c8], PT ;  /* 0x0000f20002007a0c */ /* 0x000fe40003fc6270 */
[----:B----4-:R-:W-:Y:S01]  /*11e10*/  @!P0 IMAD.WIDE R16, R3, 0x4, R4 ;  /* 0x0000000403108825 */ /* 0x010fe200078e0204 */
        /* <DEDUP_REMOVED lines=55> */
.L_x_437:
[----:B------:R-:W1:Y:S02]  /*12190*/  S2R R4, SR_TID.X ;  /* 0x0000000000047919 */ /* 0x000e640000002100 */
        /* <DEDUP_REMOVED lines=15> */
[----:B------:R-:W-:Y:S01]  /*12290*/  UIMAD.WIDE.U32 UR8, UR13, UR4, URZ ;  /* 0x000000040d0872a5 */ /* 0x000fe2000f8e003f */
        /* <DEDUP_REMOVED lines=33> */
.L_x_440:
        /* <DEDUP_REMOVED lines=13> */
.L_x_3096:


//--------------------- .text._ZN7cutlass13device_kernelIN5flash19enable_sm80_to_sm89INS1_16FlashAttnFwdSm80INS1_25CollectiveMainloopFwdSm80ILi8ELi1ELb0EN4cute5tupleIJNS5_1CILi128EEENS7_ILi64EEENS7_ILi192EEEEEELi192ENS_6half_tEfNS_4arch4Sm80ELb0ELb1ELb1ELb1ELb1ELb0ELb1ELb1EEENS1_21CollectiveEpilogueFwdINS6_IJS8_SA_S9_EEENS6_IJNS7_ILi1EEESI_SI_EEESC_SE_Li256ELb1ELb1ELb1ELb0EEENS1_36VarlenDynamicPersistentTileSchedulerILi128ELi64ELi256ELi256ELb1ELb1ELb0ELb1ELb0ELb1EEEEEEEEEvNT_6ParamsE --------------------------
	.section	.text._ZN7cutlass13device_kernelIN5flash19enable_sm80_to_sm89INS1_16FlashAttnFwdSm80INS1_25CollectiveMainloopFwdSm80ILi8ELi1ELb0EN4cute5tupleIJNS5_1CILi128EEENS7_ILi64EEENS7_ILi192EEEEEELi192ENS_6half_tEfNS_4arch4Sm80ELb0ELb1ELb1ELb1ELb1ELb0ELb1ELb1EEENS1_21CollectiveEpilogueFwdINS6_IJS8_SA_S9_EEENS6_IJNS7_ILi1EEESI_SI_EEESC_SE_Li256ELb1ELb1ELb1ELb0EEENS1_36VarlenDynamicPersistentTileSchedulerILi128ELi64ELi256ELi256ELb1ELb1ELb0ELb1ELb0ELb1EEEEEEEEEvNT_6ParamsE,"ax",@progbits
	.sectioninfo	@"SHI_REGISTERS=255"
	.align	128
.text._ZN7cutlass13device_kernelIN5flash19enable_sm80_to_sm89INS1_16FlashAttnFwdSm80INS1_25CollectiveMainloopFwdSm80ILi8ELi1ELb0EN4cute5tupleIJNS5_1CILi128EEENS7_ILi64EEENS7_ILi192EEEEEELi192ENS_6half_tEfNS_4arch4Sm80ELb0ELb1ELb1ELb1ELb1ELb0ELb1ELb1EEENS1_21CollectiveEpilogueFwdINS6_IJS8_SA_S9_EEENS6_IJNS7_ILi1EEESI_SI_EEESC_SE_Li256ELb1ELb1ELb1ELb0EEENS1_36VarlenDynamicPersistentTileSchedulerILi128ELi64ELi256ELi256ELb1ELb1ELb0ELb1ELb0ELb1EEEEEEEEEvNT_6ParamsE:
        .type           _ZN7cutlass13device_kernelIN5flash19enable_sm80_to_sm89INS1_16FlashAttnFwdSm80INS1_25CollectiveMainloopFwdSm80ILi8ELi1ELb0EN4cute5tupleIJNS5_1CILi128EEENS7_ILi64EEENS7_ILi192EEEEEELi192ENS_6half_tEfNS_4arch4Sm80ELb0ELb1ELb1ELb1ELb1ELb0ELb1ELb1EEENS1_21CollectiveEpilogueFwdINS6_IJS8_SA_S9_EEENS6_IJNS7_ILi1EEESI_SI_EEESC_SE_Li256ELb1ELb1ELb1ELb0EEENS1_36VarlenDynamicPersistentTileSchedulerILi128ELi64ELi256ELi256ELb1ELb1ELb0ELb1ELb0ELb1EEEEEEEEEvNT_6ParamsE,@function
        .size           _ZN7cutlass13device_kernelIN5flash19enable_sm80_to_sm89INS1_16FlashAttnFwdSm80INS1_25CollectiveMainloopFwdSm80ILi8ELi1ELb0EN4cute5tupleIJNS5_1CILi128EEENS7_ILi64EEENS7_ILi192EEEEEELi192ENS_6half_tEfNS_4arch4Sm80ELb0ELb1ELb1ELb1ELb1ELb0ELb1ELb1EEENS1_21CollectiveEpilogueFwdINS6_IJS8_SA_S9_EEENS6_IJNS7_ILi1EEESI_SI_EEESC_SE_Li256ELb1ELb1ELb1ELb0EEENS1_36VarlenDynamicPersistentTileSchedulerILi128ELi64ELi256ELi256ELb1ELb1ELb0ELb1ELb0ELb1EEEEEEEEEvNT_6ParamsE,(.L_x_3097 - _ZN7cutlass13device_kernelIN5flash19enable_sm80_to_sm89INS1_16FlashAttnFwdSm80INS1_25CollectiveMainloopFwdSm80ILi8ELi1ELb0EN4cute5tupleIJNS5_1CILi128EEENS7_ILi64EEENS7_ILi192EEEEEELi192ENS_6half_tEfNS_4arch4Sm80ELb0ELb1ELb1ELb1ELb1ELb0ELb1ELb1EEENS1_21CollectiveEpilogueFwdINS6_IJS8_SA_S9_EEENS6_IJNS7_ILi1EEESI_SI_EEESC_SE_Li256ELb1ELb1ELb1ELb0EEENS1_36VarlenDynamicPersistentTileSchedulerILi128ELi64ELi256ELi256ELb1ELb1ELb0ELb1ELb0ELb1EEEEEEEEEvNT_6ParamsE)
        .other          _ZN7cutlass13device_kernelIN5flash19enable_sm80_to_sm89INS1_16FlashAttnFwdSm80INS1_25CollectiveMainloopFwdSm80ILi8ELi1ELb0EN4cute5tupleIJNS5_1CILi128EEENS7_ILi64EEENS7_ILi192EEEEEELi192ENS_6half_tEfNS_4arch4Sm80ELb0ELb1ELb1ELb1ELb1ELb0ELb1ELb1EEENS1_21CollectiveEpilogueFwdINS6_IJS8_SA_S9_EEENS6_IJNS7_ILi1EEESI_SI_EEESC_SE_Li256ELb1ELb1ELb1ELb0EEENS1_36VarlenDynamicPersistentTileSchedulerILi128ELi64ELi256ELi256ELb1ELb1ELb0ELb1ELb0ELb1EEEEEEEEEvNT_6ParamsE,@"STO_CUDA_ENTRY STV_DEFAULT"
_ZN7cutlass13device_kernelIN5flash19enable_sm80_to_sm89INS1_16FlashAttnFwdSm80INS1_25CollectiveMainloopFwdSm80ILi8ELi1ELb0EN4cute5tupleIJNS5_1CILi128EEENS7_ILi64EEENS7_ILi192EEEEEELi192ENS_6half_tEfNS_4arch4Sm80ELb0ELb1ELb1ELb1ELb1ELb0ELb1ELb1EEENS1_21CollectiveEpilogueFwdINS6_IJS8_SA_S9_EEENS6_IJNS7_ILi1EEESI_SI_EEESC_SE_Li256ELb1ELb1ELb1ELb0EEENS1_36VarlenDynamicPersistentTileSchedulerILi128ELi64ELi256ELi256ELb1ELb1ELb0ELb1ELb0ELb1EEEEEEEEEvNT_6ParamsE:
        /* <DEDUP_REMOVED lines=13> */
[----:B------:R-:W-:-:S03]  /*00d0*/  CS2R R8, SRZ ;  /* 0x0000000000087805 */ /* 0x000fc6000001ff00 */
        /* <DEDUP_REMOVED lines=10> */
[C---:B------:R-:W-:Y:S01]  /*0180*/  ISETP.GE.U32.AND P4, PT, R13.reuse, 0x2, PT ;  /* 0x000000020d00780c */ /* 0x040fe20003f86070 */
[----:B------:R-:W-:Y:S01]  /*0190*/  IMAD.MOV.U32 R7, RZ, RZ, RZ ;  /* 0x000000ffff077224 */ /* 0x000fe200078e00ff */
        /* <DEDUP_REMOVED lines=26> */
.L_x_446:
        /* <DEDUP_REMOVED lines=9> */
[----:B------:R-:W-:-:S04]  /*03d0*/  @!P0 IMAD.WIDE R4, R0, R2, c[0x0][0x580] ;  /* 0x0001600000048625 */ /* 0x000fc800078e0202 */
[----:B------:R-:W-:Y:S01]  /*03e0*/  @!P0 IMAD.WIDE R2, R0, R3, c[0x0][0x578] ;  /* 0x00015e0000028625 */ /* 0x000fe200078e0203 */
[----:B------:R-:W2:Y:S04]  /*03f0*/  @!P0 LDG.E R9, [R4.64] ;  /* 0x0000000804098981 */ /* 0x000ea8000c1e1900 */
[----:B------:R-:W2:Y:S02]  /*0400*/  @!P0 LDG.E R8, [R2.64] ;  /* 0x0000000802088981 */ /* 0x000ea4000c1e1900 */
[----:B--2---:R-:W-:Y:S01]  /*0410*/  IMAD R5, R9, R8, RZ ;  /* 0x0000000809057224 */ /* 0x004fe200078e02ff */
[----:B------:R-:W-:Y:S05]  /*0420*/  BRA.DIV ~URZ, `(.L_x_444) ;  /* 0x000160027f007947 */ /* 0x000fea000b800000 */
[----:B------:R2:W3:Y:S02]  /*0430*/  SHFL.UP PT, R0, R5, 0x1, RZ ;  /* 0x0420000005007989 */ /* 0x0004e400000e00ff */
.L_x_622:
        /* <DEDUP_REMOVED lines=16> */
.L_x_623:
[----:B---3--:R-:W-:-:S05]  /*0540*/  IMAD R0, R0, c[0x0][0x538], RZ ;  /* 0x00014e0000007a24 */ /* 0x008fca00078e02ff */
[----:B------:R-:W-:-:S04]  /*0550*/  IADD3 R6, R0, R6, RZ ;  /* 0x0000000600067210 */ /* 0x000fc80007ffe0ff */
[----:B------:R-:W-:-:S13]  /*0560*/  ISETP.GT.AND P0, PT, R6, UR4, PT ;  /* 0x0000000406007c0c */ /* 0x000fda000bf04270 */
[----:B-12---:R-:W-:Y:S05]  /*0570*/  @!P0 BRA `(.L_x_446) ;  /* 0xfffffdc000008947 */ /* 0x006fea000383ffff */
.L_x_442:
[----:B------:R-:W-:-:S05]  /*0580*/  IADD3 R10, -R0, R6, RZ ;  /* 0x00000006000a7210 */ /* 0x000fca0007ffe1ff */
[----:B------:R-:W-:-:S05]  /*0590*/  IMAD R0, R4, c[0x0][0x538], R10 ;  /* 0x00014e0004007a24 */ /* 0x000fca00078e020a */
[----:B------:R-:W-:Y:S01]  /*05a0*/  ISETP.GT.AND P0, PT, R0, UR4, PT ;  /* 0x0000000400007c0c */ /* 0x000fe2000bf04270 */
[----:B------:R-:W-:-:S12]  /*05b0*/  BRA.DIV ~URZ, `(.L_x_447) ;  /* 0x000160927f007947 */ /* 0x000fd8000b800000 */
[----:B------:R-:W-:-:S04]  /*05c0*/  VOTE.ANY R6, PT, !P0 ;  /* 0x0000000000067806 */ /* 0x000fc800040e0100 */
.L_x_624:
[----:B------:R-:W2:Y:S02]  /*05d0*/  POPC R0, R6 ;  /* 0x0000000600007309 */ /* 0x000ea40000000000 */
[----:B-12---:R-:W-:Y:S01]  /*05e0*/  IADD3 R215, R0, R7, RZ ;  /* 0x0000000700d77210 */ /* 0x006fe20007ffe0ff */
[----:B------:R-:W-:Y:S05]  /*05f0*/  BRA.DIV ~URZ, `(.L_x_448) ;  /* 0x000160a27f007947 */ /* 0x000fea000b800000 */
[----:B------:R1:W2:Y:S01]  /*0600*/  SHFL.IDX PT, R12, R9, R0, 0x1f ;  /* 0x00001f00090c7589 */ /* 0x0002a200000e0000 */
[----:B------:R-:W-:-:S03]  /*0610*/  MOV R5, RZ ;  /* 0x000000ff00057202 */ /* 0x000fc60000000f00 */
[----:B------:R1:W3:Y:S04]  /*0620*/  SHFL.IDX PT, R9, R8, R0, 0x1f ;  /* 0x00001f0008097589 */ /* 0x0002e800000e0000 */
.L_x_625:
[----:B------:R-:W-:Y:S01]  /*0630*/  ISETP.NE.AND P0, PT, R6, RZ, PT ;  /* 0x000000ff0600720c */ /* 0x000fe20003f05270 */
[----:B------:R-:W-:-:S12]  /*0640*/  BSSY B0, `(.L_x_449) ;  /* 0x0000005000007945 */ /* 0x000fd80003800000 */
[----:B------:R-:W-:Y:S05]  /*0650*/  @!P0 BRA `(.L_x_450) ;  /* 0x0000003000008947 */ /* 0x000fea0003800000 */
[----:B-1----:R-:W-:Y:S01]  /*0660*/  IADD3 R0, R0, -0x1, RZ ;  /* 0xffffffff00007810 */ /* 0x002fe20007ffe0ff */
[----:B------:R-:W-:Y:S05]  /*0670*/  BRA.DIV ~URZ, `(.L_x_451) ;  /* 0x000161027f007947 */ /* 0x000fea000b800000 */
[----:B------:R1:W4:Y:S02]  /*0680*/  SHFL.IDX PT, R5, R4, R0, 0x1f ;  /* 0x00001f0004057589 */ /* 0x00032400000e0000 */
.L_x_450:
[----:B------:R-:W-:Y:S05]  /*0690*/  BSYNC B0 ;  /* 0x0000000000007941 */ /* 0x000fea0003800000 */
.L_x_449:
[----:B---3--:R-:W-:Y:S01]  /*06a0*/  ISETP.NE.AND P0, PT, R9, 0x1, PT ;  /* 0x000000010900780c */ /* 0x008fe20003f05270 */
[----:B----4-:R-:W-:Y:S01]  /*06b0*/  IMAD R212, R5, c[0x0][0x538], R10 ;  /* 0x00014e0005d47a24 */ /* 0x010fe200078e020a */
[----:B------:R-:W-:Y:S04]  /*06c0*/  BSSY B0, `(.L_x_452) ;  /* 0x0000085000007945 */ /* 0x000fe80003800000 */
[----:B------:R-:W-:-:S07]  /*06d0*/  IADD3 R11, -R212, UR4, RZ ;  /* 0x00000004d40b7c10 */ /* 0x000fce000fffe1ff */
[----:B------:R-:W-:Y:S05]  /*06e0*/  @!P0 BRA `(.L_x_453) ;  /* 0x000003e000008947 */ /* 0x000fea0003800000 */
[-C--:B-12---:R-:W-:Y:S02]  /*06f0*/  IABS R0, R12.reuse ;  /* 0x0000000c00007213 */ /* 0x086fe40000000000 */
[----:B------:R-:W-:-:S03]  /*0700*/  IABS R6, R12 ;  /* 0x0000000c00067213 */ /* 0x000fc60000000000 */
[----:B------:R-:W-:Y:S01]  /*0710*/  IMAD.MOV.U32 R5, RZ, RZ, R0 ;  /* 0x000000ffff057224 */ /* 0x000fe200078e0000 */
[----:B------:R-:W-:-:S03]  /*0720*/  IABS R0, R9 ;  /* 0x0000000900007213 */ /* 0x000fc60000000000 */
[----:B------:R-:W1:Y:S02]  /*0730*/  I2F.RP R2, R5 ;  /* 0x0000000500027306 */ /* 0x000e640000209400 */
[----:B------:R-:W-:Y:S01]  /*0740*/  IMAD.MOV.U32 R8, RZ, RZ, R0 ;  /* 0x000000ffff087224 */ /* 0x000fe200078e0000 */
[----:B------:R-:W-:-:S05]  /*0750*/  IABS R0, R11 ;  /* 0x0000000b00007213 */ /* 0x000fca0000000000 */
[----:B------:R-:W-:Y:S08]  /*0760*/  I2F.RP R7, R8 ;  /* 0x0000000800077306 */ /* 0x000ff00000209400 */
[----:B-1----:R-:W1:Y:S02]  /*0770*/  MUFU.RCP R2, R2 ;  /* 0x0000000200027308 */ /* 0x002e640000001000 */
[----:B-1----:R-:W-:-:S06]  /*0780*/  IADD3 R2, R2, 0xffffffe, RZ ;  /* 0x0ffffffe02027810 */ /* 0x002fcc0007ffe0ff */
[----:B------:R-:W1:Y:S02]  /*0790*/  F2I.FTZ.U32.TRUNC.NTZ R3, R2 ;  /* 0x0000000200037305 */ /* 0x000e64000021f000 */
[----:B-1----:R-:W-:-:S04]  /*07a0*/  IMAD.MOV R2, RZ, RZ, -R3 ;  /* 0x000000ffff027224 */ /* 0x002fc800078e0a03 */
[----:B------:R-:W-:Y:S02]  /*07b0*/  IMAD R4, R2, R5, RZ ;  /* 0x0000000502047224 */ /* 0x000fe400078e02ff */
[----:B------:R-:W-:-:S04]  /*07c0*/  IMAD.MOV.U32 R2, RZ, RZ, RZ ;  /* 0x000000ffff027224 */ /* 0x000fc800078e00ff */
[----:B------:R-:W-:Y:S01]  /*07d0*/  IMAD.HI.U32 R2, R3, R4, R2 ;  /* 0x0000000403027227 */ /* 0x000fe200078e0002 */
[----:B------:R-:W-:-:S03]  /*07e0*/  MOV R3, R0 ;  /* 0x0000000000037202 */ /* 0x000fc60000000f00 */
[----:B------:R-:W-:Y:S02]  /*07f0*/  IMAD.MOV R0, RZ, RZ, -R6 ;  /* 0x000000ffff007224 */ /* 0x000fe400078e0a06 */
        /* <DEDUP_REMOVED lines=28> */
[----:B------:R-:W-:-:S03]  /*09c0*/  IMAD.MOV R5, RZ, RZ, -R4 ;  /* 0x000000ffff057224 */ /* 0x000fc600078e0a04 */
        /* <DEDUP_REMOVED lines=10> */
[----:B------:R-:W-:-:S04]  /*0a70*/  IMAD.MOV R2, RZ, RZ, -R0 ;  /* 0x000000ffff027224 */ /* 0x000fc800078e0a00 */
[C---:B------:R-:W-:Y:S01]  /*0a80*/  IMAD R3, R9.reuse, R2, R4 ;  /* 0x0000000209037224 */ /* 0x040fe200078e0204 */
[----:B------:R-:W-:Y:S01]  /*0a90*/  LEA R2, R9, R0, 0x18 ;  /* 0x0000000009027211 */ /* 0x000fe200078ec0ff */
[----:B------:R-:W-:-:S04]  /*0aa0*/  IMAD R0, R12, R5, R11 ;  /* 0x000000050c007224 */ /* 0x000fc800078e020b */
[----:B------:R-:W-:Y:S01]  /*0ab0*/  IMAD R214, R3, 0x10000, R2 ;  /* 0x0001000003d67824 */ /* 0x000fe200078e0202 */
[----:B------:R-:W-:Y:S05]  /*0ac0*/  BRA `(.L_x_454) ;  /* 0x0000044000007947 */ /* 0x000fea0003800000 */
.L_x_453:
[----:B------:R-:W-:-:S04]  /*0ad0*/  IMAD.MOV.U32 R2, RZ, RZ, 0x4 ;  /* 0x00000004ff027424 */ /* 0x000fc800078e00ff */
[----:B------:R-:W-:-:S05]  /*0ae0*/  IMAD.WIDE R2, R215, R2, c[0x0][0x590] ;  /* 0x00016400d7027625 */ /* 0x000fca00078e0202 */
[----:B------:R-:W3:Y:S02]  /*0af0*/  LDG.E R7, [R2.64] ;  /* 0x0000000802077981 */ /* 0x000ee4000c1e1900 */
[----:B-123--:R-:W-:-:S05]  /*0b00*/  IMAD R9, R7, R12, RZ ;  /* 0x0000000c07097224 */ /* 0x00efca00078e02ff */
[-C--:B------:R-:W-:Y:S02]  /*0b10*/  IABS R0, R9.reuse ;  /* 0x0000000900007213 */ /* 0x080fe40000000000 */
[----:B------:R-:W-:-:S03]  /*0b20*/  IABS R8, R9 ;  /* 0x0000000900087213 */ /* 0x000fc60000000000 */
[----:B------:R-:W-:-:S04]  /*0b30*/  IMAD.MOV.U32 R6, RZ, RZ, R0 ;  /* 0x000000ffff067224 */ /* 0x000fc800078e0000 */
[----:B------:R-:W1:Y:S08]  /*0b40*/  I2F.RP R2, R6 ;  /* 0x0000000600027306 */ /* 0x000e700000209400 */
[----:B-1----:R-:W1:Y:S02]  /*0b50*/  MUFU.RCP R2, R2 ;  /* 0x0000000200027308 */ /* 0x002e640000001000 */
[----:B-1----:R-:W-:-:S06]  /*0b60*/  IADD3 R2, R2, 0xffffffe, RZ ;  /* 0x0ffffffe02027810 */ /* 0x002fcc0007ffe0ff */
[----:B------:R-:W1:Y:S02]  /*0b70*/  F2I.FTZ.U32.TRUNC.NTZ R3, R2 ;  /* 0x0000000200037305 */ /* 0x000e64000021f000 */
[----:B-1----:R-:W-:-:S04]  /*0b80*/  IMAD.MOV R0, RZ, RZ, -R3 ;  /* 0x000000ffff007224 */ /* 0x002fc800078e0a03 */
[----:B------:R-:W-:Y:S01]  /*0b90*/  IMAD.MOV.U32 R2, RZ, RZ, R0 ;  /* 0x000000ffff027224 */ /* 0x000fe200078e0000 */
[----:B------:R-:W-:-:S03]  /*0ba0*/  IABS R0, R11 ;  /* 0x0000000b00007213 */ /* 0x000fc60000000000 */
[----:B------:R-:W-:Y:S01]  /*0bb0*/  IMAD R4, R2, R6, RZ ;  /* 0x0000000602047224 */ /* 0x000fe200078e02ff */
[----:B------:R-:W-:Y:S01]  /*0bc0*/  MOV R5, R0 ;  /* 0x0000000000057202 */ /* 0x000fe20000000f00 */
[----:B------:R-:W-:-:S04]  /*0bd0*/  IMAD.MOV.U32 R2, RZ, RZ, RZ ;  /* 0x000000ffff027224 */ /* 0x000fc800078e00ff */
[----:B------:R-:W-:-:S04]  /*0be0*/  IMAD.HI.U32 R0, R3, R4, R2 ;  /* 0x0000000403007227 */ /* 0x000fc800078e0002 */
[----:B------:R-:W-:Y:S02]  /*0bf0*/  IMAD.MOV R2, RZ, RZ, -R8 ;  /* 0x000000ffff027224 */ /* 0x000fe400078e0a08 */
        /* <DEDUP_REMOVED lines=9> */
[----:B------:R-:W-:-:S04]  /*0c90*/  @P2 IADD3 R0, R0, 0x1, RZ ;  /* 0x0000000100002810 */ /* 0x000fc80007ffe0ff */
[----:B------:R-:W-:-:S05]  /*0ca0*/  MOV R4, R0 ;  /* 0x0000000000047202 */ /* 0x000fca0000000f00 */
[----:B------:R-:W-:Y:S01]  /*0cb0*/  @!P1 IMAD.MOV R4, RZ, RZ, -R4 ;  /* 0x000000ffff049224 */ /* 0x000fe200078e0a04 */
[----:B------:R-:W-:-:S05]  /*0cc0*/  @!P0 LOP3.LUT R4, RZ, R9, RZ, 0x33, !PT ;  /* 0x00000009ff048212 */ /* 0x000fca00078e33ff */
[----:B------:R-:W-:-:S05]  /*0cd0*/  IMAD R10, R7, R4, RZ ;  /* 0x00000004070a7224 */ /* 0x000fca00078e02ff */
[----:B------:R-:W-:-:S04]  /*0ce0*/  IADD3 R0, -R10, c[0x0][0x538], RZ ;  /* 0x00014e000a007a10 */ /* 0x000fc80007ffe1ff */
[----:B------:R-:W-:-:S04]  /*0cf0*/  IMNMX R6, R7, R0, PT ;  /* 0x0000000007067217 */ /* 0x000fc80003800200 */
[----:B------:R-:W-:-:S05]  /*0d00*/  IABS R0, R6 ;  /* 0x0000000600007213 */ /* 0x000fca0000000000 */
[----:B------:R-:W-:-:S04]  /*0d10*/  IMAD.MOV.U32 R5, RZ, RZ, R0 ;  /* 0x000000ffff057224 */ /* 0x000fc800078e0000 */
[----:B------:R-:W1:Y:S08]  /*0d20*/  I2F.RP R2, R5 ;  /* 0x0000000500027306 */ /* 0x000e700000209400 */
[----:B-1----:R-:W1:Y:S02]  /*0d30*/  MUFU.RCP R2, R2 ;  /* 0x0000000200027308 */ /* 0x002e640000001000 */
[----:B-1----:R-:W-:-:S06]  /*0d40*/  IADD3 R2, R2, 0xffffffe, RZ ;  /* 0x0ffffffe02027810 */ /* 0x002fcc0007ffe0ff */
[----:B------:R1:W2:Y:S02]  /*0d50*/  F2I.FTZ.U32.TRUNC.NTZ R3, R2 ;  /* 0x0000000200037305 */ /* 0x0002a4000021f000 */
[----:B-1----:R-:W-:Y:S01]  /*0d60*/  IMAD.MOV R2, RZ, RZ, -R4 ;  /* 0x000000ffff027224 */ /* 0x002fe200078e0a04 */
[----:B--2---:R-:W-:-:S03]  /*0d70*/  IADD3 R0, RZ, -R3, RZ ;  /* 0x80000003ff007210 */ /* 0x004fc60007ffe0ff */
[----:B------:R-:W-:Y:S01]  /*0d80*/  IMAD R8, R9, R2, R11 ;  /* 0x0000000209087224 */ /* 0x000fe200078e020b */
[----:B------:R-:W-:Y:S01]  /*0d90*/  IABS R9, R6 ;  /* 0x0000000600097213 */ /* 0x000fe20000000000 */
[----:B------:R-:W-:-:S03]  /*0da0*/  IMAD.MOV.U32 R2, RZ, RZ, R0 ;  /* 0x000000ffff027224 */ /* 0x000fc600078e0000 */
[----:B------:R-:W-:Y:S01]  /*0db0*/  IABS R0, R8 ;  /* 0x0000000800007213 */ /* 0x000fe20000000000 */
[----:B------:R-:W-:Y:S02]  /*0dc0*/  IMAD R7, R2, R5, RZ ;  /* 0x0000000502077224 */ /* 0x000fe400078e02ff */
[----:B------:R-:W-:Y:S02]  /*0dd0*/  IMAD.MOV.U32 R2, RZ, RZ, RZ ;  /* 0x000000ffff027224 */ /* 0x000fe400078e00ff */
[----:B------:R-:W-:Y:S01]  /*0de0*/  IMAD.MOV.U32 R4, RZ, RZ, R0 ;  /* 0x000000ffff047224 */ /* 0x000fe200078e0000 */
[----:B------:R-:W-:Y:S01]  /*0df0*/  IADD3 R0, RZ, -R9, RZ ;  /* 0x80000009ff007210 */ /* 0x000fe20007ffe0ff */
[----:B------:R-:W-:-:S04]  /*0e00*/  IMAD.HI.U32 R3, R3, R7, R2 ;  /* 0x0000000703037227 */ /* 0x000fc800078e0002 */
[----:B------:R-:W-:Y:S02]  /*0e10*/  IMAD.MOV.U32 R2, RZ, RZ, R0 ;  /* 0x000000ffff027224 */ /* 0x000fe400078e0000 */
[----:B------:R-:W-:Y:S01]  /*0e20*/  IMAD.HI.U32 R0, R3, R4, RZ ;  /* 0x0000000403007227 */ /* 0x000fe200078e00ff */
[----:B------:R-:W-:-:S03]  /*0e30*/  IADD3 R3, R10, 0x1000000, R8 ;  /* 0x010000000a037810 */ /* 0x000fc60007ffe008 */
[----:B------:R-:W-:-:S05]  /*0e40*/  IMAD R2, R0, R2, R4 ;  /* 0x0000000200027224 */ /* 0x000fca00078e0204 */
[----:B------:R-:W-:-:S13]  /*0e50*/  ISETP.GT.U32.AND P0, PT, R5, R2, PT ;  /* 0x000000020500720c */ /* 0x000fda0003f04070 */
[----:B------:R-:W-:Y:S01]  /*0e60*/  @!P0 IMAD.IADD R2, R2, 0x1, -R5 ;  /* 0x0000000102028824 */ /* 0x000fe200078e0a05 */
[----:B------:R-:W-:Y:S02]  /*0e70*/  @!P0 IADD3 R0, R0, 0x1, RZ ;  /* 0x0000000100008810 */ /* 0x000fe40007ffe0ff */
[----:B------:R-:W-:Y:S02]  /*0e80*/  ISETP.NE.AND P0, PT, R6, RZ, PT ;  /* 0x000000ff0600720c */ /* 0x000fe40003f05270 */
[----:B------:R-:W-:Y:S02]  /*0e90*/  ISETP.GE.U32.AND P2, PT, R2, R5, PT ;  /* 0x000000050200720c */ /* 0x000fe40003f46070 */
[----:B------:R-:W-:-:S04]  /*0ea0*/  LOP3.LUT R2, R8, R6, RZ, 0x3c, !PT ;  /* 0x0000000608027212 */ /* 0x000fc800078e3cff */
[----:B------:R-:W-:Y:S01]  /*0eb0*/  ISETP.GE.AND P1, PT, R2, RZ, PT ;  /* 0x000000ff0200720c */ /* 0x000fe20003f26270 */
[----:B------:R-:W-:-:S06]  /*0ec0*/  IMAD.MOV R2, RZ, RZ, -R6 ;  /* 0x000000ffff027224 */ /* 0x000fcc00078e0a06 */
[----:B------:R-:W-:-:S06]  /*0ed0*/  @P2 IADD3 R0, R0, 0x1, RZ ;  /* 0x0000000100002810 */ /* 0x000fcc0007ffe0ff */
[----:B------:R-:W-:Y:S02]  /*0ee0*/  @!P1 IADD3 R0, -R0, RZ, RZ ;  /* 0x000000ff00009210 */ /* 0x000fe40007ffe1ff */
[----:B------:R-:W-:-:S05]  /*0ef0*/  @!P0 LOP3.LUT R0, RZ, R6, RZ, 0x33, !PT ;  /* 0x00000006ff008212 */ /* 0x000fca00078e33ff */
[----:B------:R-:W-:Y:S02]  /*0f00*/  IMAD R214, R0, R2, R3 ;  /* 0x0000000200d67224 */ /* 0x000fe400078e0203 */
.L_x_454:
[----:B------:R-:W-:Y:S05]  /*0f10*/  BSYNC B0 ;  /* 0x0000000000007941 */ /* 0x000fea0003800000 */
.L_x_452:
[----:B------:R-:W-:-:S04]  /*0f20*/  LOP3.LUT R0, RZ, R0, RZ, 0x33, !PT ;  /* 0x00000000ff007212 */ /* 0x000fc800078e33ff */
[----:B------:R-:W-:Y:S01]  /*0f30*/  IADD3 R213, R0, R12, RZ ;  /* 0x0000000c00d57210 */ /* 0x000fe20007ffe0ff */
[----:B------:R-:W-:Y:S05]  /*0f40*/  BRA `(.L_x_455) ;  /* 0x0000004000007947 */ /* 0x000fea0003800000 */
.L_x_443:
[----:B-1----:R-:W-:Y:S01]  /*0f50*/  IMAD.MOV.U32 R213, RZ, RZ, RZ ;  /* 0x000000ffffd57224 */ /* 0x002fe200078e00ff */
[----:B------:R-:W-:Y:S01]  /*0f60*/  MOV R214, RZ ;  /* 0x000000ff00d67202 */ /* 0x000fe20000000f00 */
[----:B------:R-:W-:Y:S01]  /*0f70*/  IMAD.U32 R212, RZ, RZ, UR4 ;  /* 0x00000004ffd47e24 */ /* 0x000fe2000f8e00ff */
[----:B------:R-:W-:Y:S02]  /*0f80*/  MOV R215, c[0x0][0x53c] ;  /* 0x00014f0000d77a02 */ /* 0x000fe40000000f00 */
.L_x_455:
[----:B------:R-:W-:Y:S01]  /*0f90*/  ISETP.NE.AND P0, PT, R13, RZ, PT ;  /* 0x000000ff0d00720c */ /* 0x000fe20003f05270 */
[----:B------:R-:W-:-:S12]  /*0fa0*/  WARPSYNC 0xffffffff ;  /* 0xffffffff00007948 */ /* 0x000fd80003800000 */
[----:B------:R1:W-:Y:S04]  /*0fb0*/  @!P0 STS.128 [0x18100], R212 ;  /* 0x018100d4ff008388 */ /* 0x0003e80000000c00 */
[----:B------:R-:W-:Y:S06]  /*0fc0*/  BAR.ARV 0x5, 0x100 ;  /* 0x0144000000007b1d */ /* 0x000fec0000002000 */
.L_x_441:
[----:B-1----:R-:W-:-:S13]  /*0fd0*/  ISETP.GE.AND P0, PT, R215, c[0x0][0x53c], PT ;  /* 0x00014f00d7007a0c */ /* 0x002fda0003f06270 */
        /* <DEDUP_REMOVED lines=13> */
[----:B------:R-:W-:Y:S02]  /*10b0*/  SHF.R.S32.HI R217, RZ, 0x3, R15 ;  /* 0x00000003ffd97819 */ /* 0x000fe4000001140f */
[----:B------:R-:W-:Y:S01]  /*10c0*/  LEA.HI R8, R9, R17, RZ, 0x5 ;  /* 0x0000001109087211 */ /* 0x000fe200078f28ff */
[----:B------:R-:W-:Y:S01]  /*10d0*/  IMAD.IADD R14, R3, 0x1, -R0 ;  /* 0x00000001030e7824 */ /* 0x000fe200078e0a00 */
[----:B------:R-:W-:Y:S01]  /*10e0*/  LOP3.LUT R0, R2, 0xfffffff0, RZ, 0xc0, !PT ;  /* 0xfffffff002007812 */ /* 0x000fe200078ec0ff */
[----:B------:R-:W-:Y:S01]  /*10f0*/  IMAD.SHL.U32 R4, R217, 0x40, RZ ;  /* 0x00000040d9047824 */ /* 0x000fe200078e00ff */
[----:B------:R-:W-:Y:S02]  /*1100*/  SHF.R.S32.HI R2, RZ, 0x1f, R13 ;  /* 0x0000001fff027819 */ /* 0x000fe4000001140d */
[----:B------:R-:W-:Y:S01]  /*1110*/  LOP3.LUT R3, R15, 0xfffffff8, RZ, 0xc0, !PT ;  /* 0xfffffff80f037812 */ /* 0x000fe200078ec0ff */
[----:B------:R-:W-:Y:S01]  /*1120*/  IMAD.IADD R0, R17, 0x1, -R0 ;  /* 0x0000000111007824 */ /* 0x000fe200078e0a00 */
[----:B------:R-:W-:-:S02]  /*1130*/  LEA.HI R2, R2, R7, RZ, 0x3 ;  /* 0x0000000702027211 */ /* 0x000fc400078f18ff */
[----:B------:R-:W-:Y:S01]  /*1140*/  LEA.HI R9, R9, R17, RZ, 0x6 ;  /* 0x0000001109097211 */ /* 0x000fe200078f30ff */
[----:B------:R-:W-:Y:S01]  /*1150*/  IMAD.IADD R198, R17, 0x1, -R3 ;  /* 0x0000000111c67824 */ /* 0x000fe200078e0a03 */
[----:B------:R-:W-:Y:S02]  /*1160*/  SHF.R.S32.HI R5, RZ, 0x1f, R0 ;  /* 0x0000001fff057819 */ /* 0x000fe40000011400 */
[----:B------:R-:W-:Y:S01]  /*1170*/  LOP3.LUT R3, R2, 0xfffffff8, RZ, 0xc0, !PT ;  /* 0xfffffff802037812 */ /* 0x000fe200078ec0ff */
[----:B------:R-:W-:Y:S01]  /*1180*/  IMAD.SHL.U32 R184, R198, 0x8, RZ ;  /* 0x00000008c6b87824 */ /* 0x000fe200078e00ff */
[----:B------:R-:W-:Y:S01]  /*1190*/  LEA.HI R11, R5, R0, RZ, 0x3 ;  /* 0x00000000050b7211 */ /* 0x000fe200078f18ff */
[----:B------:R-:W-:Y:S01]  /*11a0*/  IMAD.SHL.U32 R9, R9, 0x8, RZ ;  /* 0x0000000809097824 */ /* 0x000fe200078e00ff */
[----:B------:R-:W-:Y:S01]  /*11b0*/  LOP3.LUT R2, R4, 0x1c0, RZ, 0xc0, !PT ;  /* 0x000001c004027812 */ /* 0x000fe200078ec0ff */
[----:B------:R-:W-:Y:S01]  /*11c0*/  IMAD.IADD R7, R7, 0x1, -R3 ;  /* 0x0000000107077824 */ /* 0x000fe200078e0a03 */
[----:B------:R-:W-:Y:S01]  /*11d0*/  LOP3.LUT R3, R11, 0xfffffff8, RZ, 0xc0, !PT ;  /* 0xfffffff80b037812 */ /* 0x000fe200078ec0ff */
[----:B------:R-:W-:Y:S01]  /*11e0*/  IMAD R197, R198, 0x20, R217 ;  /* 0x00000020c6c57824 */ /* 0x000fe200078e02d9 */
[----:B------:R-:W-:-:S02]  /*11f0*/  SHF.R.U32.HI R4, RZ, 0x3, R2 ;  /* 0x00000003ff047819 */ /* 0x000fc40000011602 */
[----:B------:R-:W-:Y:S01]  /*1200*/  LOP3.LUT R2, R2, 0x38, R184, 0xf8, !PT ;  /* 0x0000003802027812 */ /* 0x000fe200078ef8b8 */
[----:B------:R-:W-:Y:S01]  /*1210*/  IMAD.IADD R5, R0, 0x1, -R3 ;  /* 0x0000000100057824 */ /* 0x000fe200078e0a03 */
[----:B------:R-:W-:Y:S02]  /*1220*/  LOP3.LUT R0, R8, 0xffffffe0, RZ, 0xc0, !PT ;  /* 0xffffffe008007812 */ /* 0x000fe400078ec0ff */
[----:B------:R-:W-:Y:S02]  /*1230*/  LOP3.LUT R10, R2, R4, RZ, 0x3c, !PT ;  /* 0x00000004020a7212 */ /* 0x000fe400078e3cff */
[----:B------:R-:W-:Y:S01]  /*1240*/  SHF.R.S32.HI R4, RZ, 0x5, R8 ;  /* 0x00000005ff047819 */ /* 0x000fe20000011408 */
        /* <DEDUP_REMOVED lines=32> */
[----:B------:R-:W-:Y:S01]  /*1450*/  IMAD.IADD R216, R0, 0x1, -R3 ;  /* 0x0000000100d87824 */ /* 0x000fe200078e0a03 */
[----:B------:R-:W-:Y:S01]  /*1460*/  SHF.R.U32.HI R2, RZ, 0x3, R2 ;  /* 0x00000003ff027819 */ /* 0x000fe20000011602 */
[----:B------:R1:W-:Y:S01]  /*1470*/  STL [R1+0x10], R15 ;  /* 0x0000100f01007387 */ /* 0x0003e20000100800 */
[----:B------:R-:W-:Y:S01]  /*1480*/  LEA.HI R3, R4, R4, RZ, 0x1d ;  /* 0x0000000404037211 */ /* 0x000fe200078fe8ff */
[----:B------:R-:W-:Y:S01]  /*1490*/  IMAD R0, R14, 0x200, R13 ;  /* 0x000002000e007824 */ /* 0x000fe200078e020d */
[----:B------:R-:W-:Y:S01]  /*14a0*/  LOP3.LUT R2, R6, R2, RZ, 0x3c, !PT ;  /* 0x0000000206027212 */ /* 0x000fe200078e3cff */
[----:B------:R-:W-:Y:S01]  /*14b0*/  IMAD R216, R216, 0x8, R15 ;  /* 0x00000008d8d87824 */ /* 0x000fe200078e020f */
[----:B------:R-:W-:Y:S01]  /*14c0*/  LOP3.LUT R4, R7, 0xfffffe00, RZ, 0xc0, !PT ;  /* 0xfffffe0007047812 */ /* 0x000fe200078ec0ff */
[----:B------:R-:W-:Y:S01]  /*14d0*/  IMAD.IADD R7, R5, 0x1, R3 ;  /* 0x0000000105077824 */ /* 0x000fe200078e0203 */
[----:B------:R-:W-:-:S02]  /*14e0*/  IADD3 R192, R184, 0x40, RZ ;  /* 0x00000040b8c07810 */ /* 0x000fc40007ffe0ff */
[CC--:B------:R-:W-:Y:S01]  /*14f0*/  IADD3 R3, R2.reuse, R4.reuse, R8 ;  /* 0x0000000402037210 */ /* 0x0c0fe20007ffe008 */
[----:B------:R-:W-:Y:S01]  /*1500*/  IMAD.MOV.U32 R8, RZ, RZ, 0x20 ;  /* 0x00000020ff087424 */ /* 0x000fe200078e00ff */
[----:B------:R-:W-:Y:S02]  /*1510*/  LOP3.LUT R4, R2, R4, RZ, 0xfc, !PT ;  /* 0x0000000402047212 */ /* 0x000fe400078efcff */
[----:B------:R-:W-:Y:S02]  /*1520*/  LOP3.LUT R2, R12, 0x7ffffffc, RZ, 0xc0, !PT ;  /* 0x7ffffffc0c027812 */ /* 0x000fe400078ec0ff */
[----:B------:R-:W-:Y:S01]  /*1530*/  LOP3.LUT R9, R10, 0x7ffffe00, R9, 0xf8, !PT ;  /* 0x7ffffe000a097812 */ /* 0x000fe200078ef809 */
[----:B------:R-:W-:Y:S01]  /*1540*/  IMAD.MOV.U32 R10, RZ, RZ, 0x40 ;  /* 0x00000040ff0a7424 */ /* 0x000fe200078e00ff */
[----:B------:R-:W-:Y:S01]  /*1550*/  LEA R226, R7, 0x80, 0x1 ;  /* 0x0000008007e27811 */ /* 0x000fe200078e08ff */
[----:B------:R-:W-:Y:S01]  /*1560*/  IMAD.IADD R2, R16, 0x1, -R2 ;  /* 0x0000000110027824 */ /* 0x000fe200078e0a02 */
[----:B------:R-:W-:Y:S01]  /*1570*/  IADD3 R193, R184, 0x80, RZ ;  /* 0x00000080b8c17810 */ /* 0x000fe20007ffe0ff */
[----:B------:R-:W-:Y:S01]  /*1580*/  IMAD.SHL.U32 R179, R9, 0x2, RZ ;  /* 0x0000000209b37824 */ /* 0x000fe200078e00ff */
[----:B------:R-:W-:Y:S01]  /*1590*/  SHF.R.S32.HI R5, RZ, 0x1f, R192 ;  /* 0x0000001fff057819 */ /* 0x000fe200000114c0 */
[----:B------:R-:W-:Y:S01]  /*15a0*/  IMAD.SHL.U32 R199, R2, 0x2, RZ ;  /* 0x0000000202c77824 */ /* 0x000fe200078e00ff */
[----:B------:R-:W-:-:S02]  /*15b0*/  SEL R5, R8, 0xffffffe0, !P1 ;  /* 0xffffffe008057807 */ /* 0x000fc40004800000 */
[----:B------:R-:W-:Y:S02]  /*15c0*/  SEL R2, R8, 0xffffffe0, !P4 ;  /* 0xffffffe008027807 */ /* 0x000fe40006000000 */
[C---:B------:R-:W-:Y:S01]  /*15d0*/  IADD3 R252, R199.reuse, 0x8, RZ ;  /* 0x00000008c7fc7810 */ /* 0x040fe20007ffe0ff */
[----:B------:R-:W-:Y:S01]  /*15e0*/  IMAD.IADD R229, R226, 0x1, R5 ;  /* 0x00000001e2e57824 */ /* 0x000fe200078e0205 */
[C---:B------:R-:W-:Y:S02]  /*15f0*/  IADD3 R250, R199.reuse, 0x18, RZ ;  /* 0x00000018c7fa7810 */ /* 0x040fe40007ffe0ff */
[C---:B------:R-:W-:Y:S02]  /*1600*/  IADD3 R249, R199.reuse, 0x20, RZ ;  /* 0x00000020c7f97810 */ /* 0x040fe40007ffe0ff */
[C---:B------:R-:W-:Y:S02]  /*1610*/  IADD3 R247, R199.reuse, 0x30, RZ ;  /* 0x00000030c7f77810 */ /* 0x040fe40007ffe0ff */
[----:B------:R-:W-:-:S02]  /*1620*/  IADD3 R246, R199, 0x38, RZ ;  /* 0x00000038c7f67810 */ /* 0x000fc40007ffe0ff */
[C---:B------:R-:W-:Y:S02]  /*1630*/  IADD3 R244, R199.reuse, 0x48, RZ ;  /* 0x00000048c7f47810 */ /* 0x040fe40007ffe0ff */
[C---:B------:R-:W-:Y:S02]  /*1640*/  IADD3 R243, R199.reuse, 0x50, RZ ;  /* 0x00000050c7f37810 */ /* 0x040fe40007ffe0ff */
[----:B------:R-:W-:Y:S02]  /*1650*/  SHF.R.S32.HI R8, RZ, 0x1f, R199 ;  /* 0x0000001fff087819 */ /* 0x000fe400000114c7 */
[C---:B------:R-:W-:Y:S02]  /*1660*/  IADD3 R241, R199.reuse, 0x60, RZ ;  /* 0x00000060c7f17810 */ /* 0x040fe40007ffe0ff */
[----:B------:R-:W-:Y:S02]  /*1670*/  IADD3 R240, R199, 0x68, RZ ;  /* 0x00000068c7f07810 */ /* 0x000fe40007ffe0ff */
[----:B------:R-:W-:-:S02]  /*1680*/  SHF.R.S32.HI R7, RZ, 0x1f, R252 ;  /* 0x0000001fff077819 */ /* 0x000fc400000114fc */
[C---:B------:R-:W-:Y:S02]  /*1690*/  IADD3 R238, R199.reuse, 0x78, RZ ;  /* 0x00000078c7ee7810 */ /* 0x040fe40007ffe0ff */
[----:B------:R-:W-:Y:S02]  /*16a0*/  IADD3 R237, R199, 0x80, RZ ;  /* 0x00000080c7ed7810 */ /* 0x000fe40007ffe0ff */
[----:B------:R-:W-:Y:S02]  /*16b0*/  SHF.R.S32.HI R8, RZ, 0x1f, R250 ;  /* 0x0000001fff087819 */ /* 0x000fe400000114fa */
[----:B------:R-:W-:Y:S02]  /*16c0*/  SHF.R.S32.HI R7, RZ, 0x1f, R249 ;  /* 0x0000001fff077819 */ /* 0x000fe400000114f9 */
[----:B------:R-:W-:Y:S02]  /*16d0*/  IADD3 R227, R226, -0x10, RZ ;  /* 0xfffffff0e2e37810 */ /* 0x000fe40007ffe0ff */
[----:B------:R-:W-:-:S02]  /*16e0*/  SHF.R.S32.HI R6, RZ, 0x1f, R193 ;  /* 0x0000001fff067819 */ /* 0x000fc400000114c1 */
[C---:B------:R-:W-:Y:S02]  /*16f0*/  IADD3 R235, R199.reuse, 0x90, RZ ;  /* 0x00000090c7eb7810 */ /* 0x040fe40007ffe0ff */
[----:B------:R-:W-:Y:S02]  /*1700*/  IADD3 R234, R199, 0x98, RZ ;  /* 0x00000098c7ea7810 */ /* 0x000fe40007ffe0ff */
[----:B------:R-:W-:Y:S02]  /*1710*/  SHF.R.S32.HI R8, RZ, 0x1f, R247 ;  /* 0x0000001fff087819 */ /* 0x000fe400000114f7 */
[----:B------:R-:W-:Y:S02]  /*1720*/  SHF.R.S32.HI R7, RZ, 0x1f, R246 ;  /* 0x0000001fff077819 */ /* 0x000fe400000114f6 */
[----:B------:R-:W-:Y:S02]  /*1730*/  @P0 IADD3 R227, R226, 0x10, RZ ;  /* 0x00000010e2e30810 */ /* 0x000fe40007ffe0ff */
[----:B------:R-:W-:-:S02]  /*1740*/  SEL R6, R10, 0xffffffc0, !P2 ;  /* 0xffffffc00a067807 */ /* 0x000fc40005000000 */
[----:B------:R-:W-:Y:S01]  /*1750*/  IADD3 R232, R199, 0xa8, RZ ;  /* 0x000000a8c7e87810 */ /* 0x000fe20007ffe0ff */
[----:B------:R-:W-:Y:S01]  /*1760*/  IMAD.IADD R228, R5, 0x1, R227 ;  /* 0x0000000105e47824 */ /* 0x000fe200078e02e3 */
[C---:B------:R-:W-:Y:S02]  /*1770*/  IADD3 R231, R199.reuse, 0xb0, RZ ;  /* 0x000000b0c7e77810 */ /* 0x040fe40007ffe0ff */
[----:B------:R-:W-:Y:S02]  /*1780*/  SHF.R.S32.HI R8, RZ, 0x1f, R244 ;  /* 0x0000001fff087819 */ /* 0x000fe400000114f4 */
[----:B------:R-:W-:Y:S02]  /*1790*/  SHF.R.S32.HI R7, RZ, 0x1f, R243 ;  /* 0x0000001fff077819 */ /* 0x000fe400000114f3 */
[----:B------:R-:W-:Y:S02]  /*17a0*/  IADD3 R230, R199, 0xb8, RZ ;  /* 0x000000b8c7e67810 */ /* 0x000fe40007ffe0ff */
[----:B------:R-:W-:-:S02]  /*17b0*/  SHF.R.S32.HI R8, RZ, 0x1f, R241 ;  /* 0x0000001fff087819 */ /* 0x000fc400000114f1 */
[----:B------:R-:W-:Y:S02]  /*17c0*/  SHF.R.S32.HI R7, RZ, 0x1f, R240 ;  /* 0x0000001fff077819 */ /* 0x000fe400000114f0 */
[----:B------:R-:W-:Y:S02]  /*17d0*/  SHF.R.S32.HI R8, RZ, 0x1f, R238 ;  /* 0x0000001fff087819 */ /* 0x000fe400000114ee */
[----:B------:R-:W-:Y:S02]  /*17e0*/  SHF.R.S32.HI R7, RZ, 0x1f, R237 ;  /* 0x0000001fff077819 */ /* 0x000fe400000114ed */
[----:B------:R-:W-:Y:S01]  /*17f0*/  LEA R173, R3, 0xc100, 0x1 ;  /* 0x0000c10003ad7811 */ /* 0x000fe200078e08ff */
[----:B------:R-:W-:Y:S01]  /*1800*/  IMAD.IADD R3, R6, 0x1, R227 ;  /* 0x0000000106037824 */ /* 0x000fe200078e02e3 */
[----:B------:R-:W-:Y:S02]  /*1810*/  LEA R167, R4, 0x100, 0x1 ;  /* 0x0000010004a77811 */ /* 0x000fe400078e08ff */
[----:B------:R-:W-:Y:S01]  /*1820*/  SHF.R.S32.HI R8, RZ, 0x1f, R235 ;  /* 0x0000001fff087819 */ /* 0x000fe200000114eb */
[----:B------:R-:W-:Y:S01]  /*1830*/  IMAD.IADD R174, R173, 0x1, R2 ;  /* 0x00000001adae7824 */ /* 0x000fe200078e0202 */
[----:B------:R-:W-:Y:S01]  /*1840*/  SHF.R.S32.HI R7, RZ, 0x1f, R234 ;  /* 0x0000001fff077819 */ /* 0x000fe200000114ea */
[----:B------:R-:W-:Y:S01]  /*1850*/  IMAD.IADD R168, R2, 0x1, R167 ;  /* 0x0000000102a87824 */ /* 0x000fe200078e02a7 */
[----:B------:R-:W-:Y:S01]  /*1860*/  SHF.R.S32.HI R8, RZ, 0x1f, R232 ;  /* 0x0000001fff087819 */ /* 0x000fe200000114e8 */
[--C-:B------:R-:W-:Y:S01]  /*1870*/  IMAD.IADD R8, R226, 0x1, R6.reuse ;  /* 0x00000001e2087824 */ /* 0x100fe200078e0206 */
[----:B------:R-:W-:Y:S01]  /*1880*/  SHF.R.S32.HI R7, RZ, 0x1f, R231 ;  /* 0x0000001fff077819 */ /* 0x000fe200000114e7 */
[----:B------:R-:W-:Y:S01]  /*1890*/  IMAD.IADD R2, R228, 0x1, R6 ;  /* 0x00000001e4027824 */ /* 0x000fe200078e0206 */
[----:B------:R-:W-:Y:S01]  /*18a0*/  SHF.R.S32.HI R7, RZ, 0x1f, R230 ;  /* 0x0000001fff077819 */ /* 0x000fe200000114e6 */
[----:B------:R-:W-:Y:S01]  /*18b0*/  IMAD.IADD R7, R229, 0x1, R6 ;  /* 0x00000001e5077824 */ /* 0x000fe200078e0206 */
[----:B------:R1:W-:Y:S01]  /*18c0*/  STL [R1+0xc], R8 ;  /* 0x00000c0801007387 */ /* 0x0003e20000100800 */
[----:B------:R-:W-:-:S02]  /*18d0*/  IADD3 R251, R199, 0x10, RZ ;  /* 0x00000010c7fb7810 */ /* 0x000fc40007ffe0ff */
[C---:B------:R-:W-:Y:S01]  /*18e0*/  IADD3 R248, R199.reuse, 0x28, RZ ;  /* 0x00000028c7f87810 */ /* 0x040fe20007ffe0ff */
[----:B------:R1:W-:Y:S01]  /*18f0*/  STL [R1+0x8], R7 ;  /* 0x0000080701007387 */ /* 0x0003e20000100800 */
[C---:B------:R-:W-:Y:S02]  /*1900*/  IADD3 R245, R199.reuse, 0x40, RZ ;  /* 0x00000040c7f57810 */ /* 0x040fe40007ffe0ff */
[C---:B------:R-:W-:Y:S01]  /*1910*/  IADD3 R242, R199.reuse, 0x58, RZ ;  /* 0x00000058c7f27810 */ /* 0x040fe20007ffe0ff */
[----:B------:R1:W-:Y:S01]  /*1920*/  STL [R1+0x4], R3 ;  /* 0x0000040301007387 */ /* 0x0003e20000100800 */
[----:B------:R-:W-:Y:S02]  /*1930*/  LEA R164, R0, 0x6100, 0x1 ;  /* 0x0000610000a47811 */ /* 0x000fe400078e08ff */
[----:B------:R-:W-:Y:S01]  /*1940*/  IADD3 R239, R199, 0x70, RZ ;  /* 0x00000070c7ef7810 */ /* 0x000fe20007ffe0ff */
[----:B------:R1:W-:Y:S01]  /*1950*/  STL [R1], R2 ;  /* 0x0000000201007387 */ /* 0x0003e20000100800 */
[----:B------:R-:W-:-:S02]  /*1960*/  SHF.R.S32.HI R9, RZ, 0x1f, R251 ;  /* 0x0000001fff097819 */ /* 0x000fc400000114fb */
[----:B------:R-:W-:Y:S02]  /*1970*/  SEL R0, R10, 0xffffffc0, !P3 ;  /* 0xffffffc00a007807 */ /* 0x000fe40005800000 */
[----:B------:R-:W-:Y:S02]  /*1980*/  IADD3 R236, R199, 0x88, RZ ;  /* 0x00000088c7ec7810 */ /* 0x000fe40007ffe0ff */
[----:B------:R-:W-:Y:S01]  /*1990*/  SHF.R.S32.HI R9, RZ, 0x1f, R248 ;  /* 0x0000001fff097819 */ /* 0x000fe200000114f8 */
[--C-:B------:R-:W-:Y:S01]  /*19a0*/  IMAD.IADD R176, R173, 0x1, R0.reuse ;  /* 0x00000001adb07824 */ /* 0x100fe200078e0200 */
[----:B------:R-:W-:Y:S01]  /*19b0*/  IADD3 R233, R199, 0xa0, RZ ;  /* 0x000000a0c7e97810 */ /* 0x000fe20007ffe0ff */
        /* <DEDUP_REMOVED lines=9> */
.L_x_621:
[----:B------:R-:W-:Y:S01]  /*1a50*/  ISETP.NE.U32.AND P0, PT, RZ, c[0x0][0x370], PT ;  /* 0x0000dc00ff007a0c */ /* 0x000fe20003f05070 */
[----:B------:R-:W-:Y:S01]  /*1a60*/  IMAD.MOV.U32 R13, RZ, RZ, 0x4 ;  /* 0x00000004ff0d7424 */ /* 0x000fe200078e00ff */
[----:B------:R-:W-:Y:S01]  /*1a70*/  ISETP.NE.U32.AND P2, PT, RZ, c[0x0][0x360], PT ;  /* 0x0000d800ff007a0c */ /* 0x000fe20003f45070 */
[----:B------:R-:W-:Y:S01]  /*1a80*/  IMAD.MOV.U32 R201, RZ, RZ, RZ ;  /* 0x000000ffffc97224 */ /* 0x000fe200078e00ff */
[----:B------:R-:W-:Y:S01]  /*1a90*/  ISETP.NE.AND.EX P1, PT, RZ, c[0x0][0x374], PT, P0 ;  /* 0x0000dd00ff007a0c */ /* 0x000fe20003f25300 */
[----:B------:R-:W-:Y:S01]  /*1aa0*/  IMAD.MOV.U32 R12, RZ, RZ, RZ ;  /* 0x000000ffff0c7224 */ /* 0x000fe200078e00ff */
[----:B------:R-:W-:Y:S01]  /*1ab0*/  ISETP.NE.AND.EX P0, PT, RZ, c[0x0][0x364], PT, P2 ;  /* 0x0000d900ff007a0c */ /* 0x000fe20003f05320 */
[----:B-1----:R-:W-:Y:S01]  /*1ac0*/  IMAD.WIDE R2, R215, R13, c[0x0][0x348] ;  /* 0x0000d200d7027625 */ /* 0x002fe200078e020d */
[----:B------:R-:W-:-:S04]  /*1ad0*/  ISETP.NE.U32.AND P3, PT, RZ, c[0x0][0x348], PT ;  /* 0x0000d200ff007a0c */ /* 0x000fc80003f65070 */
[----:B------:R-:W-:-:S05]  /*1ae0*/  ISETP.NE.AND.EX P3, PT, RZ, c[0x0][0x34c], PT, P3 ;  /* 0x0000d300ff007a0c */ /* 0x000fca0003f65330 */
[----:B------:R-:W-:-:S04]  /*1af0*/  @P1 IMAD.WIDE R6, R215, R13, c[0x0][0x370] ;  /* 0x0000dc00d7061625 */ /* 0x000fc800078e020d */
[----:B------:R-:W-:Y:S01]  /*1b00*/  @P0 IMAD.WIDE R4, R215, R13, c[0x0][0x360] ;  /* 0x0000d800d7040625 */ /* 0x000fe200078e020d */
[----:B------:R1:W5:Y:S04]  /*1b10*/  @P1 LDG.E R201, [R6.64] ;  /* 0x0000000806c91981 */ /* 0x000368000c1e1900 */
        /* <DEDUP_REMOVED lines=9> */
.L_x_456:
[----:B------:R-:W-:-:S04]  /*1bb0*/  ISETP.NE.U32.AND P0, PT, RZ, c[0x0][0x368], PT ;  /* 0x0000da00ff007a0c */ /* 0x000fc80003f05070 */
[----:B------:R-:W-:-:S13]  /*1bc0*/  ISETP.NE.AND.EX P0, PT, RZ, c[0x0][0x36c], PT, P0 ;  /* 0x0000db00ff007a0c */ /* 0x000fda0003f05300 */
[----:B------:R-:W-:Y:S05]  /*1bd0*/  @!P0 BRA `(.L_x_457) ;  /* 0x0000003000008947 */ /* 0x000fea0003800000 */
[----:B-1----:R-:W-:-:S05]  /*1be0*/  IMAD.WIDE R2, R215, R13, c[0x0][0x368] ;  /* 0x0000da00d7027625 */ /* 0x002fca00078e020d */
[----:B------:R1:W5:Y:S01]  /*1bf0*/  LDG.E R0, [R2.64] ;  /* 0x0000000802007981 */ /* 0x000362000c1e1900 */
[----:B------:R-:W-:Y:S05]  /*1c00*/  BRA `(.L_x_458) ;  /* 0x0000008000007947 */ /* 0x000fea0003800000 */
.L_x_457:
[----:B------:R-:W-:Y:S01]  /*1c10*/  ISETP.NE.U32.AND P0, PT, RZ, c[0x0][0x350], PT ;  /* 0x0000d400ff007a0c */ /* 0x000fe20003f05070 */
[----:B------:R-:W-:-:S03]  /*1c20*/  IMAD.U32 R0, RZ, RZ, UR5 ;  /* 0x00000005ff007e24 */ /* 0x000fc6000f8e00ff */
[----:B------:R-:W-:-:S13]  /*1c30*/  ISETP.NE.AND.EX P0, PT, RZ, c[0x0][0x354], PT, P0 ;  /* 0x0000d500ff007a0c */ /* 0x000fda0003f05300 */
[----:B------:R-:W-:Y:S05]  /*1c40*/  @!P0 BRA `(.L_x_458) ;  /* 0x0000004000008947 */ /* 0x000fea0003800000 */
[----:B-1----:R-:W-:-:S05]  /*1c50*/  IMAD.WIDE R2, R215, R13, c[0x0][0x350] ;  /* 0x0000d400d7027625 */ /* 0x002fca00078e020d */
[----:B------:R-:W2:Y:S04]  /*1c60*/  LDG.E R4, [R2.64] ;  /* 0x0000000802047981 */ /* 0x000ea8000c1e1900 */
[----:B------:R-:W2:Y:S02]  /*1c70*/  LDG.E R0, [R2.64+0x4] ;  /* 0x0000040802007981 */ /* 0x000ea4000c1e1900 */
[----:B--2---:R-:W-:Y:S02]  /*1c80*/  IADD3 R0, -R4, R0, RZ ;  /* 0x0000000004007210 */ /* 0x004fe40007ffe1ff */
.L_x_458:
[----:B-1----:R-:W-:Y:S01]  /*1c90*/  IMAD.MOV.U32 R2, RZ, RZ, c[0x0][0x2c4] ;  /* 0x0000b100ff027624 */ /* 0x002fe200078e00ff */
[----:B------:R-:W-:Y:S01]  /*1ca0*/  LOP3.LUT R223, R223, 0xfffffffe, RZ, 0xc0, !PT ;  /* 0xfffffffedfdf7812 */ /* 0x000fe200078ec0ff */
[----:B------:R-:W-:Y:S02]  /*1cb0*/  IMAD.SHL.U32 R211, R213, 0x80, RZ ;  /* 0x00000080d5d37824 */ /* 0x000fe400078e00ff */
[----:B------:R-:W-:Y:S01]  /*1cc0*/  IMAD.MOV.U32 R7, RZ, RZ, c[0x0][0x32c] ;  /* 0x0000cb00ff077624 */ /* 0x000fe200078e00ff */
[----:B------:R-:W-:Y:S01]  /*1cd0*/  ISETP.NE.AND P4, PT, R2, 0x1, PT ;  /* 0x000000010200780c */ /* 0x000fe20003f85270 */
[----:B-----5:R-:W-:Y:S01]  /*1ce0*/  IMAD.IADD R195, R0, 0x1, -R201 ;  /* 0x0000000100c37824 */ /* 0x020fe200078e0ac9 */
[----:B------:R-:W-:-:S02]  /*1cf0*/  IADD3 R2, R211, 0x7f, RZ ;  /* 0x0000007fd3027810 */ /* 0x000fc40007ffe0ff */
[----:B------:R-:W-:-:S03]  /*1d00*/  ISETP.GE.AND P1, PT, R7, 0x1, PT ;  /* 0x000000010700780c */ /* 0x000fc60003f26270 */
[----:B------:R-:W-:-:S06]  /*1d10*/  IMAD.MOV.U32 R0, RZ, RZ, R2 ;  /* 0x000000ffff007224 */ /* 0x000fcc00078e0002 */
[----:B------:R-:W-:Y:S01]  /*1d20*/  @P4 IMAD.HI.U32 R3, R2, c[0x0][0x2c8], RZ ;  /* 0x0000b20002034a27 */ /* 0x000fe200078e00ff */
[----:B------:R-:W-:Y:S02]  /*1d30*/  IADD3 R2, R195, 0x1, -R196 ;  /* 0x00000001c3027810 */ /* 0x000fe40007ffe8c4 */
[----:B------:R-:W-:Y:S02]  /*1d40*/  @P4 LOP3.LUT R223, R223, 0x1, RZ, 0xfc, !PT ;  /* 0x00000001dfdf4812 */ /* 0x000fe400078efcff */
[----:B------:R-:W-:Y:S02]  /*1d50*/  @P4 SHF.R.U32.HI R0, RZ, c[0x0][0x2cc], R3 ;  /* 0x0000b300ff004a19 */ /* 0x000fe40000011603 */
[----:B------:R-:W-:-:S03]  /*1d60*/  LOP3.LUT R223, R223, 0xfffffffd, RZ, 0xc0, !PT ;  /* 0xfffffffddfdf7812 */ /* 0x000fc600078ec0ff */
[----:B------:R-:W-:Y:S01]  /*1d70*/  IMAD.IADD R0, R2, 0x1, R0 ;  /* 0x0000000102007824 */ /* 0x000fe200078e0200 */
[----:B------:R-:W-:-:S04]  /*1d80*/  @P1 LOP3.LUT R223, R223, 0x2, RZ, 0xfc, !PT ;  /* 0x00000002dfdf1812 */ /* 0x000fc800078efcff */
[----:B------:R-:W-:Y:S01]  /*1d90*/  IADD3 R3, R0, c[0x0][0x328], RZ ;  /* 0x0000ca0000037a10 */ /* 0x000fe20007ffe0ff */
[----:B------:R-:W-:Y:S05]  /*1da0*/  @!P1 BRA `(.L_x_459) ;  /* 0x0000010000009947 */ /* 0x000fea0003800000 */
[C---:B------:R-:W-:Y:S01]  /*1db0*/  ISETP.GT.AND P0, PT, R0.reuse, RZ, PT ;  /* 0x000000ff0000720c */ /* 0x040fe20003f04270 */
[----:B------:R-:W-:Y:S01]  /*1dc0*/  BSSY B0, `(.L_x_460) ;  /* 0x000000c000007945 */ /* 0x000fe20003800000 */
[----:B------:R-:W-:-:S11]  /*1dd0*/  IADD3 R2, R0, -0x1, RZ ;  /* 0xffffffff00027810 */ /* 0x000fd60007ffe0ff */
[----:B------:R-:W-:Y:S05]  /*1de0*/  @P0 BRA `(.L_x_461) ;  /* 0x0000006000000947 */ /* 0x000fea0003800000 */
[----:B------:R-:W-:Y:S01]  /*1df0*/  ISETP.NE.AND P0, PT, R7, 0x1, PT ;  /* 0x000000010700780c */ /* 0x000fe20003f05270 */
[----:B------:R-:W-:-:S12]  /*1e00*/  IMAD.MOV R0, RZ, RZ, -R0 ;  /* 0x000000ffff007224 */ /* 0x000fd800078e0a00 */
[----:B------:R-:W-:-:S05]  /*1e10*/  @P0 IMAD.HI.U32 R2, R0, c[0x0][0x330], RZ ;  /* 0x0000cc0000020a27 */ /* 0x000fca00078e00ff */
[----:B------:R-:W-:-:S04]  /*1e20*/  @P0 SHF.R.U32.HI R0, RZ, c[0x0][0x334], R2 ;  /* 0x0000cd00ff000a19 */ /* 0x000fc80000011602 */
[----:B------:R-:W-:Y:S01]  /*1e30*/  LOP3.LUT R2, RZ, R0, RZ, 0x33, !PT ;  /* 0x00000000ff027212 */ /* 0x000fe200078e33ff */
[----:B------:R-:W-:Y:S05]  /*1e40*/  BRA `(.L_x_462) ;  /* 0x0000003000007947 */ /* 0x000fea0003800000 */
.L_x_461:
[----:B------:R-:W-:-:S13]  /*1e50*/  ISETP.NE.AND P0, PT, R7, 0x1, PT ;  /* 0x000000010700780c */ /* 0x000fda0003f05270 */
[----:B------:R-:W-:-:S05]  /*1e60*/  @P0 IMAD.HI.U32 R0, R2, c[0x0][0x330], RZ ;  /* 0x0000cc0002000a27 */ /* 0x000fca00078e00ff */
[----:B------:R-:W-:Y:S02]  /*1e70*/  @P0 SHF.R.U32.HI R2, RZ, c[0x0][0x334], R0 ;  /* 0x0000cd00ff020a19 */ /* 0x000fe40000011600 */
.L_x_462:
[----:B------:R-:W-:Y:S05]  /*1e80*/  BSYNC B0 ;  /* 0x0000000000007941 */ /* 0x000fea0003800000 */
.L_x_460:
[----:B------:R-:W-:-:S05]  /*1e90*/  IMAD R2, R2, R7, c[0x0][0x32c] ;  /* 0x0000cb0002027624 */ /* 0x000fca00078e0207 */
[----:B------:R-:W-:-:S04]  /*1ea0*/  IMNMX R3, R3, R2, PT ;  /* 0x0000000203037217 */ /* 0x000fc80003800200 */
.L_x_459:
[----:B------:R-:W-:Y:S01]  /*1eb0*/  IADD3 R3, R3, 0x3f, RZ ;  /* 0x0000003f03037810 */ /* 0x000fe20007ffe0ff */
[----:B------:R-:W-:Y:S01]  /*1ec0*/  @P4 IMAD.HI.U32 R4, R211, c[0x0][0x2c8], RZ ;  /* 0x0000b200d3044a27 */ /* 0x000fe200078e00ff */
[C---:B------:R-:W-:Y:S02]  /*1ed0*/  IADD3 R2, R195.reuse, 0x3f, RZ ;  /* 0x0000003fc3027810 */ /* 0x040fe40007ffe0ff */
[----:B------:R-:W-:Y:S01]  /*1ee0*/  SHF.R.S32.HI R5, RZ, 0x1f, R3 ;  /* 0x0000001fff057819 */ /* 0x000fe20000011403 */
[----:B------:R-:W-:Y:S01]  /*1ef0*/  IMAD.MOV.U32 R0, RZ, RZ, R211 ;  /* 0x000000ffff007224 */ /* 0x000fe200078e00d3 */
[----:B------:R-:W-:Y:S01]  /*1f00*/  SHF.R.S32.HI R6, RZ, 0x1f, R2 ;  /* 0x0000001fff067819 */ /* 0x000fe20000011402 */
[----:B------:R-:W-:Y:S01]  /*1f10*/  IMAD.IADD R222, R195, 0x1, -R196 ;  /* 0x00000001c3de7824 */ /* 0x000fe200078e0ac4 */
[----:B------:R-:W-:Y:S02]  /*1f20*/  @P4 SHF.R.U32.HI R0, RZ, c[0x0][0x2cc], R4 ;  /* 0x0000b300ff004a19 */ /* 0x000fe40000011604 */
[----:B------:R-:W-:-:S02]  /*1f30*/  LEA.HI R3, R5, R3, RZ, 0x6 ;  /* 0x0000000305037211 */ /* 0x000fc400078f30ff */
[----:B------:R-:W-:Y:S01]  /*1f40*/  LEA.HI R2, R6, R2, RZ, 0x6 ;  /* 0x0000000206027211 */ /* 0x000fe200078f30ff */
[----:B------:R-:W-:Y:S01]  /*1f50*/  IMAD.IADD R0, R222, 0x1, R0 ;  /* 0x00000001de007824 */ /* 0x000fe200078e0200 */
[----:B------:R-:W-:Y:S02]  /*1f60*/  SHF.R.S32.HI R3, RZ, 0x6, R3 ;  /* 0x00000006ff037819 */ /* 0x000fe40000011403 */
[----:B------:R-:W-:Y:S02]  /*1f70*/  SHF.R.S32.HI R4, RZ, 0x6, R2 ;  /* 0x00000006ff047819 */ /* 0x000fe40000011402 */
[----:B------:R-:W-:Y:S02]  /*1f80*/  IADD3 R2, R0, -c[0x0][0x324], RZ ;  /* 0x8000c90000027a10 */ /* 0x000fe40007ffe0ff */
[----:B------:R-:W-:Y:S01]  /*1f90*/  IMNMX R11, R4, R3, PT ;  /* 0x00000003040b7217 */ /* 0x000fe20003800200 */
[----:B------:R-:W-:Y:S05]  /*1fa0*/  @!P1 BRA `(.L_x_463) ;  /* 0x000000f000009947 */ /* 0x000fea0003800000 */
[----:B------:R-:W-:Y:S01]  /*1fb0*/  ISETP.GT.AND P0, PT, R0, -0x1, PT ;  /* 0xffffffff0000780c */ /* 0x000fe20003f04270 */
[----:B------:R-:W-:-:S12]  /*1fc0*/  BSSY B0, `(.L_x_464) ;  /* 0x000000b000007945 */ /* 0x000fd80003800000 */
[----:B------:R-:W-:Y:S05]  /*1fd0*/  @P0 BRA `(.L_x_465) ;  /* 0x0000006000000947 */ /* 0x000fea0003800000 */
[----:B------:R-:W-:Y:S02]  /*1fe0*/  ISETP.NE.AND P0, PT, R7, 0x1, PT ;  /* 0x000000010700780c */ /* 0x000fe40003f05270 */
[----:B------:R-:W-:-:S11]  /*1ff0*/  LOP3.LUT R0, RZ, R0, RZ, 0x33, !PT ;  /* 0x00000000ff007212 */ /* 0x000fd600078e33ff */
[----:B------:R-:W-:-:S05]  /*2000*/  @P0 IMAD.HI.U32 R3, R0, c[0x0][0x330], RZ ;  /* 0x0000cc0000030a27 */ /* 0x000fca00078e00ff */
[----:B------:R-:W-:-:S04]  /*2010*/  @P0 SHF.R.U32.HI R0, RZ, c[0x0][0x334], R3 ;  /* 0x0000cd00ff000a19 */ /* 0x000fc80000011603 */
[----:B------:R-:W-:Y:S01]  /*2020*/  LOP3.LUT R0, RZ, R0, RZ, 0x33, !PT ;  /* 0x00000000ff007212 */ /* 0x000fe200078e33ff */
[----:B------:R-:W-:Y:S05]  /*2030*/  BRA `(.L_x_466) ;  /* 0x0000003000007947 */ /* 0x000fea0003800000 */
.L_x_465:
[----:B------:R-:W-:-:S13]  /*2040*/  ISETP.NE.AND P0, PT, R7, 0x1, PT ;  /* 0x000000010700780c */ /* 0x000fda0003f05270 */
[----:B------:R-:W-:-:S05]  /*2050*/  @P0 IMAD.HI.U32 R3, R0, c[0x0][0x330], RZ ;  /* 0x0000cc0000030a27 */ /* 0x000fca00078e00ff */
[----:B------:R-:W-:Y:S02]  /*2060*/  @P0 SHF.R.U32.HI R0, RZ, c[0x0][0x334], R3 ;  /* 0x0000cd00ff000a19 */ /* 0x000fe40000011603 */
.L_x_466:
[----:B------:R-:W-:Y:S05]  /*2070*/  BSYNC B0 ;  /* 0x0000000000007941 */ /* 0x000fea0003800000 */
.L_x_464:
[----:B------:R-:W-:-:S05]  /*2080*/  IMAD R0, R0, c[0x0][0x32c], RZ ;  /* 0x0000cb0000007a24 */ /* 0x000fca00078e02ff */
[----:B------:R-:W-:-:S04]  /*2090*/  IMNMX R2, R2, R0, !PT ;  /* 0x0000000002027217 */ /* 0x000fc80007800200 */
.L_x_463:
[----:B------:R-:W-:Y:S01]  /*20a0*/  SHF.R.S32.HI R0, RZ, 0x1f, R2 ;  /* 0x0000001fff007819 */ /* 0x000fe20000011402 */
[----:B------:R-:W-:Y:S01]  /*20b0*/  BSSY B0, `(.L_x_467) ;  /* 0x000002c000007945 */ /* 0x000fe20003800000 */
[----:B------:R-:W-:Y:S02]  /*20c0*/  LOP3.LUT R3, R214, 0xff0000, RZ, 0xc0, !PT ;  /* 0x00ff0000d6037812 */ /* 0x000fe400078ec0ff */
[----:B------:R-:W-:Y:S02]  /*20d0*/  LEA.HI R0, R0, R2, RZ, 0x6 ;  /* 0x0000000200007211 */ /* 0x000fe400078f30ff */
[----:B------:R-:W-:Y:S02]  /*20e0*/  LOP3.LUT R2, R214, 0xff000000, RZ, 0xc0, !PT ;  /* 0xff000000d6027812 */ /* 0x000fe400078ec0ff */
[----:B------:R-:W-:-:S04]  /*20f0*/  SHF.R.S32.HI R0, RZ, 0x6, R0 ;  /* 0x00000006ff007819 */ /* 0x000fc80000011400 */
[----:B------:R-:W-:Y:S02]  /*2100*/  IMNMX R8, RZ, R0, !PT ;  /* 0x00000000ff087217 */ /* 0x000fe40007800200 */
[----:B------:R-:W-:Y:S01]  /*2110*/  SHF.R.U32.HI R0, RZ, 0x8, R2 ;  /* 0x00000008ff007819 */ /* 0x000fe20000011602 */
[----:B------:R-:W-:Y:S01]  /*2120*/  IMAD.MOV.U32 R2, RZ, RZ, RZ ;  /* 0x000000ffff027224 */ /* 0x000fe200078e00ff */
[----:B------:R-:W-:Y:S02]  /*2130*/  ISETP.GT.AND P0, PT, R11, R8, PT ;  /* 0x000000080b00720c */ /* 0x000fe40003f04270 */
[----:B------:R-:W-:-:S04]  /*2140*/  LEA.HI R0, R3, R0, RZ, 0x10 ;  /* 0x0000000003007211 */ /* 0x000fc800078f80ff */
[----:B------:R-:W-:Y:S02]  /*2150*/  LOP3.LUT R225, R0, 0xff, RZ, 0xc0, !PT ;  /* 0x000000ff00e17812 */ /* 0x000fe400078ec0ff */
[----:B------:R-:W-:-:S05]  /*2160*/  SHF.R.U32.HI R224, RZ, 0x10, R0 ;  /* 0x00000010ffe07819 */ /* 0x000fca0000011600 */
[----:B------:R-:W-:Y:S05]  /*2170*/  @!P0 BRA `(.L_x_468) ;  /* 0x000001f000008947 */ /* 0x000fea0003800000 */
[----:B------:R-:W-:Y:S01]  /*2180*/  ISETP.NE.AND P0, PT, R224, RZ, PT ;  /* 0x000000ffe000720c */ /* 0x000fe20003f05270 */
[----:B------:R-:W-:-:S03]  /*2190*/  IMAD.MOV.U32 R4, RZ, RZ, RZ ;  /* 0x000000ffff047224 */ /* 0x000fc600078e00ff */
[----:B------:R-:W-:-:S04]  /*21a0*/  SEL R0, R224, c[0x0][0x338], P0 ;  /* 0x0000ce00e0007a07 */ /* 0x000fc80000000000 */
[----:B------:R-:W-:Y:S02]  /*21b0*/  IABS R3, R0 ;  /* 0x0000000000037213 */ /* 0x000fe40000000000 */
[----:B------:R-:W-:Y:S02]  /*21c0*/  IADD3 R6, R0, -0x1, R11 ;  /* 0xffffffff00067810 */ /* 0x000fe40007ffe00b */
[----:B------:R-:W1:Y:S03]  /*21d0*/  I2F.RP R2, R3 ;  /* 0x0000000300027306 */ /* 0x000e660000209400 */
[----:B------:R-:W-:-:S05]  /*21e0*/  IMAD.IADD R6, R6, 0x1, -R8 ;  /* 0x0000000106067824 */ /* 0x000fca00078e0a08 */
[----:B------:R-:W-:Y:S01]  /*21f0*/  IABS R10, R6 ;  /* 0x00000006000a7213 */ /* 0x000fe20000000000 */
        /* <DEDUP_REMOVED lines=23> */
.L_x_468:
[----:B------:R-:W-:Y:S05]  /*2370*/  BSYNC B0 ;  /* 0x0000000000007941 */ /* 0x000fea0003800000 */
.L_x_467:
[----:B------:R-:W-:Y:S01]  /*2380*/  IMAD R194, R225, R2, R8 ;  /* 0x00000002e1c27224 */ /* 0x000fe200078e0208 */
        /* <DEDUP_REMOVED lines=56> */
[----:B------:R-:W-:-:S05]  /*2710*/  @P1 IMAD.WIDE R2, R215, R13, c[0x0][0x340] ;  /* 0x0000d000d7021625 */ /* 0x000fca00078e020d */
[----:B------:R1:W5:Y:S01]  /*2720*/  @P1 LDG.E R13, [R2.64] ;  /* 0x00000008020d1981 */ /* 0x000362000c1e1900 */
[----:B------:R-:W-:Y:S01]  /*2730*/  SHF.R.S32.HI R0, RZ, 0x1f, R12 ;  /* 0x0000001fff007819 */ /* 0x000fe2000001140c */
[----:B------:R-:W-:Y:S01]  /*2740*/  IMAD.IADD R5, R197, 0x1, R211 ;  /* 0x00000001c5057824 */ /* 0x000fe200078e02d3 */
[----:B------:R-:W-:Y:S02]  /*2750*/  LOP3.LUT R14, R214, 0xffff, RZ, 0xc0, !PT ;  /* 0x0000ffffd60e7812 */ /* 0x000fe400078ec0ff */
[----:B------:R-:W-:Y:S01]  /*2760*/  SEL R4, R215, RZ, !P3 ;  /* 0x000000ffd7047207 */ /* 0x000fe20005800000 */
[----:B------:R-:W-:Y:S01]  /*2770*/  IMAD R0, R0, c[0x0][0x178], RZ ;  /* 0x00005e0000007a24 */ /* 0x000fe200078e02ff */
[----:B------:R-:W-:Y:S01]  /*2780*/  ISETP.GE.AND P2, PT, R193, c[0x0][0x198], PT ;  /* 0x00006600c1007a0c */ /* 0x000fe20003f46270 */
[----:B------:R-:W-:Y:S01]  /*2790*/  @P4 IMAD.HI.U32 R7, R5, c[0x0][0x2c8], RZ ;  /* 0x0000b20005074a27 */ /* 0x000fe200078e00ff */
[----:B------:R-:W-:-:S03]  /*27a0*/  IADD3 R101, R178, -0x1, RZ ;  /* 0xffffffffb2657810 */ /* 0x000fc60007ffe0ff */
[C---:B------:R-:W-:Y:S02]  /*27b0*/  IMAD R0, R12.reuse, c[0x0][0x17c], R0 ;  /* 0x00005f000c007a24 */ /* 0x040fe400078e0200 */
[----:B-1----:R-:W-:-:S05]  /*27c0*/  IMAD.WIDE.U32 R2, R12, c[0x0][0x178], RZ ;  /* 0x00005e000c027a25 */ /* 0x002fca00078e00ff */
[----:B------:R-:W-:Y:S02]  /*27d0*/  IADD3 R3, R3, R0, RZ ;  /* 0x0000000003037210 */ /* 0x000fe40007ffe0ff */
[----:B------:R-:W-:-:S03]  /*27e0*/  SHF.R.S32.HI R0, RZ, 0x1f, R215 ;  /* 0x0000001fff007819 */ /* 0x000fc600000114d7 */
[----:B------:R-:W-:Y:S01]  /*27f0*/  IMAD.WIDE.U32 R2, R14, c[0x0][0x1b8], R2 ;  /* 0x00006e000e027a25 */ /* 0x000fe200078e0002 */
[----:B------:R-:W-:Y:S02]  /*2800*/  SEL R6, R0, RZ, !P3 ;  /* 0x000000ff00067207 */ /* 0x000fe40005800000 */
[----:B------:R-:W-:Y:S01]  /*2810*/  MOV R0, R5 ;  /* 0x0000000500007202 */ /* 0x000fe20000000f00 */
[----:B------:R-:W-:Y:S01]  /*2820*/  IMAD R3, R14, c[0x0][0x1bc], R3 ;  /* 0x00006f000e037a24 */ /* 0x000fe200078e0203 */
[----:B------:R-:W-:Y:S01]  /*2830*/  @P4 SHF.R.U32.HI R0, RZ, c[0x0][0x2cc], R7 ;  /* 0x0000b300ff004a19 */ /* 0x000fe20000011607 */
[----:B------:R-:W-:Y:S01]  /*2840*/  IMAD R6, R6, c[0x0][0x1c0], RZ ;  /* 0x0000700006067a24 */ /* 0x000fe200078e02ff */
[----:B------:R-:W-:Y:S01]  /*2850*/  ISETP.GE.AND P4, PT, R184, c[0x0][0x198], PT ;  /* 0x00006600b8007a0c */ /* 0x000fe20003f86270 */
[----:B------:R-:W-:Y:S01]  /*2860*/  IMAD.WIDE.U32 R2, R4, c[0x0][0x1c0], R2 ;  /* 0x0000700004027a25 */ /* 0x000fe200078e0002 */
[----:B------:R-:W-:Y:S02]  /*2870*/  SHF.R.S32.HI R7, RZ, 0x1f, R0 ;  /* 0x0000001fff077819 */ /* 0x000fe40000011400 */
[----:B------:R-:W-:Y:S01]  /*2880*/  ISETP.GE.AND P3, PT, R192, c[0x0][0x198], PT ;  /* 0x00006600c0007a0c */ /* 0x000fe20003f66270 */
[----:B------:R-:W-:-:S02]  /*2890*/  IMAD R6, R4, c[0x0][0x1c4], R6 ;  /* 0x0000710004067a24 */ /* 0x000fc400078e0206 */
[----:B------:R-:W-:-:S03]  /*28a0*/  IMAD.MOV R4, RZ, RZ, -R0 ;  /* 0x000000ffff047224 */ /* 0x000fc600078e0a00 */
[----:B------:R-:W-:Y:S01]  /*28b0*/  IADD3 R3, R3, R6, RZ ;  /* 0x0000000603037210 */ /* 0x000fe20007ffe0ff */
        /* <DEDUP_REMOVED lines=11> */
[----:B------:R-:W-:Y:S02]  /*2970*/  LEA.HI.X R9, R2, c[0x0][0x164], R0, 0x1, P0 ;  /* 0x0000590002097a11 */ /* 0x000fe400000f0c00 */
[----:B------:R-:W-:Y:S01]  /*2980*/  @!P1 MOV R13, R215 ;  /* 0x000000d7000d9202 */ /* 0x000fe20000000f00 */
[----:B------:R-:W-:Y:S05]  /*2990*/  BRA.DIV ~URZ, `(.L_x_470) ;  /* 0x00013e527f007947 */ /* 0x000fea000b800000 */
[----:B------:R1:W2:Y:S02]  /*29a0*/  SHFL.IDX PT, R8, R9, RZ, 0x181f ;  /* 0x00181fff09087589 */ /* 0x0002a400000e0000 */
.L_x_626:
[----:B------:R-:W-:Y:S05]  /*29b0*/  BRA.DIV ~URZ, `(.L_x_471) ;  /* 0x00013ea27f007947 */ /* 0x000fea000b800000 */
[----:B------:R3:W4:Y:S02]  /*29c0*/  SHFL.IDX PT, R0, R12, RZ, 0x181f ;  /* 0x00181fff0c007589 */ /* 0x00072400000e0000 */
.L_x_627:
[----:B------:R-:W-:Y:S01]  /*29d0*/  IMAD R11, R196, c[0x0][0x2c4], RZ ;  /* 0x0000b100c40b7a24 */ /* 0x000fe200078e02ff */
[----:B------:R-:W-:Y:S01]  /*29e0*/  IADD3 R10, R217, R211, RZ ;  /* 0x000000d3d90a7210 */ /* 0x000fe20007ffe0ff */
[----:B------:R-:W-:Y:S03]  /*29f0*/  BSSY B0, `(.L_x_472) ;  /* 0x0000012000007945 */ /* 0x000fe60003800000 */
[----:B------:R-:W-:-:S13]  /*2a00*/  ISETP.GE.AND P0, PT, R10, R11, PT ;  /* 0x0000000b0a00720c */ /* 0x000fda0003f06270 */
[----:B------:R-:W-:Y:S05]  /*2a10*/  @P0 BRA `(.L_x_473) ;  /* 0x000000f000000947 */ /* 0x000fea0003800000 */
[-C--:B----4-:R-:W-:Y:S02]  /*2a20*/  LEA R6, P0, R184, R0.reuse, 0x1 ;  /* 0x00000000b8067211 */ /* 0x090fe400078008ff */
[----:B------:R-:W-:Y:S02]  /*2a30*/  SHF.R.S32.HI R2, RZ, 0x1f, R184 ;  /* 0x0000001fff027819 */ /* 0x000fe400000114b8 */
[----:B------:R-:W-:Y:S02]  /*2a40*/  LEA R4, P1, R192, R0, 0x1 ;  /* 0x00000000c0047211 */ /* 0x000fe400078208ff */
[----:B------:R-:W-:Y:S02]  /*2a50*/  SHF.R.S32.HI R16, RZ, 0x1f, R192 ;  /* 0x0000001fff107819 */ /* 0x000fe400000114c0 */
[----:B--2---:R-:W-:Y:S02]  /*2a60*/  LEA.HI.X R7, R184, R8, R2, 0x1, P0 ;  /* 0x00000008b8077211 */ /* 0x004fe400000f0c02 */
[----:B------:R-:W-:-:S02]  /*2a70*/  SHF.R.S32.HI R15, RZ, 0x1f, R193 ;  /* 0x0000001fff0f7819 */ /* 0x000fc400000114c1 */
[C---:B------:R-:W-:Y:S01]  /*2a80*/  LEA R2, P0, R193.reuse, R0, 0x1 ;  /* 0x00000000c1027211 */ /* 0x040fe200078008ff */
[----:B------:R-:W-:Y:S01]  /*2a90*/  @!PT LDS RZ, [RZ] ;  /* 0x00000000fffff984 */ /* 0x000fe20000000800 */
[----:B------:R-:W-:Y:S01]  /*2aa0*/  @!PT LDS RZ, [RZ] ;  /* 0x00000000fffff984 */ /* 0x000fe20000000800 */
[----:B------:R-:W-:Y:S01]  /*2ab0*/  @!PT LDS RZ, [RZ] ;  /* 0x00000000fffff984 */ /* 0x000fe20000000800 */
[----:B------:R2:W-:Y:S01]  /*2ac0*/  LDGSTS.E.BYPASS.LTC128B.128 [R179+0xc100], [R6.64], !P4 ;  /* 0x0c10000006b37fae */ /* 0x0005e2000e101d48 */
[-C--:B------:R-:W-:Y:S02]  /*2ad0*/  LEA.HI.X R5, R192, R8.reuse, R16, 0x1, P1 ;  /* 0x00000008c0057211 */ /* 0x080fe400008f0c10 */
[----:B------:R-:W-:-:S03]  /*2ae0*/  LEA.HI.X R3, R193, R8, R15, 0x1, P0 ;  /* 0x00000008c1037211 */ /* 0x000fc600000f0c0f */
[----:B------:R2:W-:Y:S04]  /*2af0*/  LDGSTS.E.BYPASS.LTC128B.128 [R179+0x10100], [R4.64], !P3 ;  /* 0x1010000004b37fae */ /* 0x0005e8000d901d48 */
[----:B------:R2:W-:Y:S02]  /*2b00*/  LDGSTS.E.BYPASS.LTC128B.128 [R179+0x14100], [R2.64], !P2 ;  /* 0x1410000002b37fae */ /* 0x0005e4000d101d48 */
.L_x_473:
[----:B------:R-:W-:Y:S05]  /*2b10*/  BSYNC B0 ;  /* 0x0000000000007941 */ /* 0x000fea0003800000 */
.L_x_472:
[----:B------:R-:W-:Y:S05]  /*2b20*/  BRA.DIV ~URZ, `(.L_x_474) ;  /* 0x00013da27f007947 */ /* 0x000fea000b800000 */
[----:B--2---:R2:W1:Y:S04]  /*2b30*/  SHFL.IDX PT, R8, R9, 0x1, 0x181f ;  /* 0x00381f0009087f89 */ /* 0x00446800000e0000 */
[----:B----4-:R2:W4:Y:S02]  /*2b40*/  SHFL.IDX PT, R0, R12, 0x1, 0x181f ;  /* 0x00381f000c007f89 */ /* 0x01052400000e0000 */
.L_x_628:
[----:B------:R-:W-:Y:S01]  /*2b50*/  IADD3 R2, R10, 0x20, RZ ;  /* 0x000000200a027810 */ /* 0x000fe20007ffe0ff */
[----:B------:R-:W-:Y:S03]  /*2b60*/  BSSY B0, `(.L_x_475) ;  /* 0x0000012000007945 */ /* 0x000fe60003800000 */
[----:B------:R-:W-:-:S13]  /*2b70*/  ISETP.GE.AND P0, PT, R2, R11, PT ;  /* 0x0000000b0200720c */ /* 0x000fda0003f06270 */
[----:B------:R-:W-:Y:S05]  /*2b80*/  @P0 BRA `(.L_x_476) ;  /* 0x000000f000000947 */ /* 0x000fea0003800000 */
[-C--:B----4-:R-:W-:Y:S02]  /*2b90*/  LEA R6, P0, R184, R0.reuse, 0x1 ;  /* 0x00000000b8067211 */ /* 0x090fe400078008ff */
[----:B------:R-:W-:Y:S02]  /*2ba0*/  SHF.R.S32.HI R3, RZ, 0x1f, R184 ;  /* 0x0000001fff037819 */ /* 0x000fe400000114b8 */
[----:B------:R-:W-:Y:S02]  /*2bb0*/  LEA R4, P1, R192, R0, 0x1 ;  /* 0x00000000c0047211 */ /* 0x000fe400078208ff */
[----:B------:R-:W-:Y:S02]  /*2bc0*/  SHF.R.S32.HI R16, RZ, 0x1f, R192 ;  /* 0x0000001fff107819 */ /* 0x000fe400000114c0 */
[----:B-1----:R-:W-:Y:S02]  /*2bd0*/  LEA.HI.X R7, R184, R8, R3, 0x1, P0 ;  /* 0x00000008b8077211 */ /* 0x002fe400000f0c03 */
        /* <DEDUP_REMOVED lines=10> */
.L_x_476:
[----:B------:R-:W-:Y:S05]  /*2c80*/  BSYNC B0 ;  /* 0x0000000000007941 */ /* 0x000fea0003800000 */
.L_x_475:
[----:B------:R-:W-:Y:S05]  /*2c90*/  BRA.DIV ~URZ, `(.L_x_477) ;  /* 0x00013d027f007947 */ /* 0x000fea000b800000 */
[----:B-1----:R1:W2:Y:S02]  /*2ca0*/  SHFL.IDX PT, R8, R9, 0x2, 0x181f ;  /* 0x00581f0009087f89 */ /* 0x0022a400000e0000 */
.L_x_629:
[----:B------:R-:W-:Y:S05]  /*2cb0*/  BRA.DIV ~URZ, `(.L_x_478) ;  /* 0x00013d527f007947 */ /* 0x000fea000b800000 */
[----:B----4-:R4:W1:Y:S02]  /*2cc0*/  SHFL.IDX PT, R0, R12, 0x2, 0x181f ;  /* 0x00581f000c007f89 */ /* 0x01086400000e0000 */
.L_x_630:
[----:B------:R-:W-:Y:S01]  /*2cd0*/  IADD3 R2, R10, 0x40, RZ ;  /* 0x000000400a027810 */ /* 0x000fe20007ffe0ff */
[----:B------:R-:W-:Y:S03]  /*2ce0*/  BSSY B0, `(.L_x_479) ;  /* 0x0000012000007945 */ /* 0x000fe60003800000 */
[----:B------:R-:W-:-:S13]  /*2cf0*/  ISETP.GE.AND P0, PT, R2, R11, PT ;  /* 0x0000000b0200720c */ /* 0x000fda0003f06270 */
[----:B------:R-:W-:Y:S05]  /*2d00*/  @P0 BRA `(.L_x_480) ;  /* 0x000000f000000947 */ /* 0x000fea0003800000 */
[-C--:B-1----:R-:W-:Y:S02]  /*2d10*/  LEA R6, P0, R184, R0.reuse, 0x1 ;  /* 0x00000000b8067211 */ /* 0x082fe400078008ff */
        /* <DEDUP_REMOVED lines=14> */
.L_x_480:
[----:B------:R-:W-:Y:S05]  /*2e00*/  BSYNC B0 ;  /* 0x0000000000007941 */ /* 0x000fea0003800000 */
.L_x_479:
[----:B------:R-:W-:Y:S05]  /*2e10*/  BRA.DIV ~URZ, `(.L_x_481) ;  /* 0x00013c627f007947 */ /* 0x000fea000b800000 */
[----:B--2---:R2:W3:Y:S04]  /*2e20*/  SHFL.IDX PT, R8, R9, 0x3, 0x181f ;  /* 0x00781f0009087f89 */ /* 0x0044e800000e0000 */
[----:B-1----:R2:W1:Y:S02]  /*2e30*/  SHFL.IDX PT, R0, R12, 0x3, 0x181f ;  /* 0x00781f000c007f89 */ /* 0x00246400000e0000 */
.L_x_631:
[----:B------:R-:W-:Y:S01]  /*2e40*/  IADD3 R2, R10, 0x60, RZ ;  /* 0x000000600a027810 */ /* 0x000fe20007ffe0ff */
[----:B-----5:R-:W-:Y:S01]  /*2e50*/  IMAD.WIDE.U32 R204, R13, c[0x0][0x2b0], RZ ;  /* 0x0000ac000dcc7a25 */ /* 0x020fe200078e00ff */
[----:B------:R-:W-:-:S02]  /*2e60*/  SHF.R.S32.HI R17, RZ, 0x1f, R184 ;  /* 0x0000001fff117819 */ /* 0x000fc400000114b8 */
[----:B------:R-:W-:Y:S02]  /*2e70*/  ISETP.GE.AND P0, PT, R2, R11, PT ;  /* 0x0000000b0200720c */ /* 0x000fe40003f06270 */
[----:B------:R-:W-:Y:S02]  /*2e80*/  SHF.R.S32.HI R16, RZ, 0x1f, R192 ;  /* 0x0000001fff107819 */ /* 0x000fe400000114c0 */
[----:B------:R-:W-:-:S09]  /*2e90*/  SHF.R.S32.HI R15, RZ, 0x1f, R193 ;  /* 0x0000001fff0f7819 */ /* 0x000fd200000114c1 */
[----:B-1----:R-:W-:-:S04]  /*2ea0*/  @!P0 LEA R6, P1, R184, R0, 0x1 ;  /* 0x00000000b8068211 */ /* 0x002fc800078208ff */
[----:B---3--:R-:W-:Y:S02]  /*2eb0*/  @!P0 LEA.HI.X R7, R184, R8, R17, 0x1, P1 ;  /* 0x00000008b8078211 */ /* 0x008fe400008f0c11 */
[----:B------:R-:W-:-:S03]  /*2ec0*/  @!P0 LEA R4, P1, R192, R0, 0x1 ;  /* 0x00000000c0048211 */ /* 0x000fc600078208ff */
[----:B------:R-:W-:Y:S01]  /*2ed0*/  @!PT LDS RZ, [RZ] ;  /* 0x00000000fffff984 */ /* 0x000fe20000000800 */
[----:B------:R-:W-:Y:S01]  /*2ee0*/  @!PT LDS RZ, [RZ] ;  /* 0x00000000fffff984 */ /* 0x000fe20000000800 */
[----:B------:R-:W-:Y:S01]  /*2ef0*/  @!PT LDS RZ, [RZ] ;  /* 0x00000000fffff984 */ /* 0x000fe20000000800 */
[----:B------:R1:W-:Y:S01]  /*2f00*/  @!P0 LDGSTS.E.BYPASS.LTC128B.128 [R179+0xf100], [R6.64], !P4 ;  /* 0x0f10000006b38fae */ /* 0x0003e2000e101d48 */
[----:B------:R-:W-:Y:S02]  /*2f10*/  @!P0 LEA.HI.X R5, R192, R8, R16, 0x1, P1 ;  /* 0x00000008c0058211 */ /* 0x000fe400008f0c10 */
[C---:B------:R-:W-:Y:S02]  /*2f20*/  @!P0 LEA R2, P1, R193.reuse, R0, 0x1 ;  /* 0x00000000c1028211 */ /* 0x040fe400078208ff */
[----:B------:R-:W-:Y:S01]  /*2f30*/  SHF.R.S32.HI R0, RZ, 0x1f, R13 ;  /* 0x0000001fff007819 */ /* 0x000fe2000001140d */
[----:B------:R1:W-:Y:S01]  /*2f40*/  @!P0 LDGSTS.E.BYPASS.LTC128B.128 [R179+0x13100], [R4.64], !P3 ;  /* 0x1310000004b38fae */ /* 0x0003e2000d901d48 */
[----:B------:R-:W-:-:S03]  /*2f50*/  @!P0 LEA.HI.X R3, R193, R8, R15, 0x1, P1 ;  /* 0x00000008c1038211 */ /* 0x000fc600008f0c0f */
[----:B------:R-:W-:Y:S02]  /*2f60*/  IMAD R0, R0, c[0x0][0x2b0], RZ ;  /* 0x0000ac0000007a24 */ /* 0x000fe400078e02ff */
[----:B------:R1:W-:Y:S02]  /*2f70*/  @!P0 LDGSTS.E.BYPASS.LTC128B.128 [R179+0x17100], [R2.64], !P2 ;  /* 0x1710000002b38fae */ /* 0x0003e4000d101d48 */
[----:B------:R-:W-:Y:S02]  /*2f80*/  IMAD R0, R13, c[0x0][0x2b4], R0 ;  /* 0x0000ad000d007a24 */ /* 0x000fe400078e0200 */
[----:B------:R-:W0:Y:S01]  /*2f90*/  LDGDEPBAR ;  /* 0x00000000000079af */ /* 0x000e220000000000 */
[----:B------:R-:W-:Y:S01]  /*2fa0*/  WARPSYNC 0xffffffff ;  /* 0xffffffff00007948 */ /* 0x000fe20003800000 */
[----:B------:R-:W-:Y:S02]  /*2fb0*/  IMAD.IADD R209, R205, 0x1, R0 ;  /* 0x00000001cdd17824 */ /* 0x000fe400078e0200 */
[----:B------:R-:W-:Y:S01]  /*2fc0*/  IMAD.MOV.U32 R0, RZ, RZ, c[0x0][0x2b8] ;  /* 0x0000ae00ff007624 */ /* 0x000fe200078e00ff */
[----:B------:R-:W-:Y:S01]  /*2fd0*/  BAR.SYNC.DEFER_BLOCKING 0x0 ;  /* 0x0000000000007b1d */ /* 0x000fe20000010000 */
[----:B------:R-:W-:-:S02]  /*2fe0*/  IMAD.SHL.U32 R96, R101, 0x40, RZ ;  /* 0x0000004065607824 */ /* 0x000fc400078e00ff */
[----:B------:R-:W-:Y:S01]  /*2ff0*/  IMAD.MOV.U32 R180, RZ, RZ, RZ ;  /* 0x000000ffffb47224 */ /* 0x000fe200078e00ff */
[----:B------:R-:W-:Y:S01]  /*3000*/  ISETP.NE.AND P6, PT, R0, 0x1, PT ;  /* 0x000000010000780c */ /* 0x000fe20003fc5270 */
[----:B-1----:R-:W-:-:S05]  /*3010*/  IMAD.IADD R2, R197, 0x1, R96 ;  /* 0x00000001c5027824 */ /* 0x002fca00078e0260 */
[C---:B------:R-:W-:Y:S02]  /*3020*/  ISETP.GE.AND P0, PT, R2.reuse, R195, PT ;  /* 0x000000c30200720c */ /* 0x040fe40003f06270 */
[----:B------:R-:W-:Y:S02]  /*3030*/  IADD3 R2, R2, R201, RZ ;  /* 0x000000c902027210 */ /* 0x000fe40007ffe0ff */
[----:B------:R-:W-:-:S03]  /*3040*/  ISETP.GT.OR P0, PT, R197, 0x3f, P0 ;  /* 0x0000003fc500780c */ /* 0x000fc60000704670 */
[----:B------:R-:W-:-:S04]  /*3050*/  @P6 IMAD.HI.U32 R3, R2, c[0x0][0x2bc], RZ ;  /* 0x0000af0002036a27 */ /* 0x000fc800078e00ff */
[----:B------:R-:W-:Y:S01]  /*3060*/  IMAD.MOV.U32 R0, RZ, RZ, R2 ;  /* 0x000000ffff007224 */ /* 0x000fe200078e0002 */
[----:B------:R-:W-:-:S05]  /*3070*/  @P6 SHF.R.U32.HI R0, RZ, c[0x0][0x2c0], R3 ;  /* 0x0000b000ff006a19 */ /* 0x000fca0000011603 */
[----:B------:R-:W-:-:S04]  /*3080*/  @!P0 IADD3 R3, P1, R0, R204, RZ ;  /* 0x000000cc00038210 */ /* 0x000fc80007f3e0ff */
[----:B------:R-:W-:Y:S02]  /*3090*/  @!P0 LEA.HI.X.SX32 R5, R0, R209, 0x1, P1 ;  /* 0x000000d100058211 */ /* 0x000fe400008f0eff */
[----:B------:R-:W-:-:S04]  /*30a0*/  @!P0 LEA R4, P1, R3, c[0x0][0x2a0], 0x2 ;  /* 0x0000a80003048a11 */ /* 0x000fc800078210ff */
[----:B------:R-:W-:-:S05]  /*30b0*/  @!P0 LEA.HI.X R5, R3, c[0x0][0x2a4], R5, 0x2, P1 ;  /* 0x0000a90003058a11 */ /* 0x000fca00008f1405 */
[----:B------:R1:W3:Y:S01]  /*30c0*/  @!P0 LDG.E R180, [R4.64] ;  /* 0x0000000804b48981 */ /* 0x0002e2000c1e1900 */
[----:B------:R-:W-:Y:S01]  /*30d0*/  IMAD.MOV R0, RZ, RZ, -R0 ;  /* 0x000000ffff007224 */ /* 0x000fe200078e0a00 */
[----:B------:R-:W-:Y:S01]  /*30e0*/  SHF.L.U64.HI R98, R192, 0x1, R16 ;  /* 0x00000001c0627819 */ /* 0x000fe20000010210 */
[----:B------:R-:W-:Y:S01]  /*30f0*/  IMAD.WIDE.U32 R202, R14, c[0x0][0x1e8], RZ ;  /* 0x00007a000eca7a25 */ /* 0x000fe200078e00ff */
[----:B------:R-:W-:Y:S01]  /*3100*/  SHF.L.U64.HI R99, R193, 0x1, R15 ;  /* 0x00000001c1637819 */ /* 0x000fe2000001020f */
[----:B------:R-:W-:Y:S01]  /*3110*/  BSSY B0, `(.L_x_482) ;  /* 0x0000196000007945 */ /* 0x000fe20003800000 */
[----:B------:R-:W-:Y:S01]  /*3120*/  SHF.L.U32 R102, R184, 0x1, RZ ;  /* 0x00000001b8667819 */ /* 0x000fe200000006ff */
[----:B------:R-:W-:Y:S01]  /*3130*/  IMAD R181, R0, c[0x0][0x2b8], R2 ;  /* 0x0000ae0000b57a24 */ /* 0x000fe200078e0202 */
[----:B------:R-:W-:Y:S01]  /*3140*/  SHF.L.U64.HI R97, R184, 0x1, R17 ;  /* 0x00000001b8617819 */ /* 0x000fe20000010211 */
[----:B------:R-:W-:Y:S01]  /*3150*/  IMAD R208, R14, c[0x0][0x1ec], R203 ;  /* 0x00007b000ed07a24 */ /* 0x000fe200078e02cb */
[----:B------:R-:W-:Y:S01]  /*3160*/  IADD3 R103, R164, 0x20, RZ ;  /* 0x00000020a4677810 */ /* 0x000fe20007ffe0ff */
[----:B------:R-:W-:-:S04]  /*3170*/  IMAD.WIDE.U32 R2, R181, c[0x0][0x1e0], RZ ;  /* 0x00007800b5027a25 */ /* 0x000fc800078e00ff */
[----:B------:R-:W-:Y:S02]  /*3180*/  IMAD.IADD R100, R195, 0x1, -R96 ;  /* 0x00000001c3647824 */ /* 0x000fe400078e0a60 */
[----:B------:R-:W-:-:S04]  /*3190*/  IMAD.WIDE.U32 R206, R14, c[0x0][0x210], RZ ;  /* 0x000084000ece7a25 */ /* 0x000fc800078e00ff */
[----:B------:R-:W-:Y:S02]  /*31a0*/  IMAD.IADD R23, R100, 0x1, -R217 ;  /* 0x0000000164177824 */ /* 0x000fe400078e0ad9 */
[----:B------:R-:W-:Y:S01]  /*31b0*/  IMAD R210, R14, c[0x0][0x214], R207 ;  /* 0x000085000ed27a24 */ /* 0x000fe200078e02cf */
[----:B-1----:R-:W-:Y:S01]  /*31c0*/  SHF.R.S32.HI R4, RZ, 0x1f, R181 ;  /* 0x0000001fff047819 */ /* 0x002fe200000114b5 */
[----:B------:R-:W-:Y:S02]  /*31d0*/  IMAD.SHL.U32 R104, R192, 0x2, RZ ;  /* 0x00000002c0687824 */ /* 0x000fe400078e00ff */
[----:B------:R-:W-:Y:S02]  /*31e0*/  IMAD.SHL.U32 R105, R193, 0x2, RZ ;  /* 0x00000002c1697824 */ /* 0x000fe400078e00ff */
[C---:B------:R-:W-:Y:S02]  /*31f0*/  IMAD R0, R4.reuse, c[0x0][0x1e0], RZ ;  /* 0x0000780004007a24 */ /* 0x040fe400078e02ff */
[----:B------:R-:W-:-:S02]  /*3200*/  IMAD R5, R4, c[0x0][0x208], RZ ;  /* 0x0000820004057a24 */ /* 0x000fc400078e02ff */
[----:B------:R-:W-:-:S05]  /*3210*/  IMAD R0, R181, c[0x0][0x1e4], R0 ;  /* 0x00007900b5007a24 */ /* 0x000fca00078e0200 */
[----:B------:R-:W-:Y:S02]  /*3220*/  IADD3 R3, R3, R0, RZ ;  /* 0x0000000003037210 */ /* 0x000fe40007ffe0ff */
[----:B--234-:R-:W-:-:S03]  /*3230*/  SHF.R.S32.HI R12, RZ, 0x1f, R180 ;  /* 0x0000001fff0c7819 */ /* 0x01cfc600000114b4 */
[----:B------:R-:W-:-:S04]  /*3240*/  IMAD.WIDE.U32 R2, R180, c[0x0][0x1f0], R2 ;  /* 0x00007c00b4027a25 */ /* 0x000fc800078e0002 */
[----:B------:R-:W-:Y:S01]  /*3250*/  IMAD R0, R12, c[0x0][0x1f0], RZ ;  /* 0x00007c000c007a24 */ /* 0x000fe200078e02ff */
[----:B------:R-:W-:-:S03]  /*3260*/  IADD3 R2, P0, R2, R202, RZ ;  /* 0x000000ca02027210 */ /* 0x000fc60007f1e0ff */
[----:B------:R-:W-:-:S05]  /*3270*/  IMAD R0, R180, c[0x0][0x1f4], R0 ;  /* 0x00007d00b4007a24 */ /* 0x000fca00078e0200 */
[----:B------:R-:W-:Y:S02]  /*3280*/  IADD3.X R3, R208, R3, R0, P0, !PT ;  /* 0x00000003d0037210 */ /* 0x000fe400007fe400 */
[----:B------:R-:W-:-:S04]  /*3290*/  LEA R0, P0, R2, c[0x0][0x1c8], 0x1 ;  /* 0x0000720002007a11 */ /* 0x000fc800078008ff */
[----:B------:R-:W-:Y:S01]  /*32a0*/  LEA.HI.X R6, R2, c[0x0][0x1cc], R3, 0x1, P0 ;  /* 0x0000730002067a11 */ /* 0x000fe200000f0c03 */
[----:B------:R-:W1:Y:S01]  /*32b0*/  SHFL.IDX PT, R8, R0, RZ, 0x181f ;  /* 0x00181fff00087589 */ /* 0x000e6200000e0000 */
[----:B------:R-:W-:Y:S01]  /*32c0*/  ISETP.GE.AND P0, PT, R23, 0x1, PT ;  /* 0x000000011700780c */ /* 0x000fe20003f06270 */
[----:B------:R-:W-:Y:S02]  /*32d0*/  IMAD.WIDE.U32 R2, R181, c[0x0][0x208], RZ ;  /* 0x00008200b5027a25 */ /* 0x000fe400078e00ff */
[----:B------:R-:W2:Y:S04]  /*32e0*/  SHFL.IDX PT, R9, R6, RZ, 0x181f ;  /* 0x00181fff06097589 */ /* 0x000ea800000e0000 */
[----:B------:R3:W4:Y:S04]  /*32f0*/  SHFL.IDX PT, R10, R0, 0x1, 0x181f ;  /* 0x00381f00000a7f89 */ /* 0x00072800000e0000 */
[----:B------:R5:W4:Y:S02]  /*3300*/  SHFL.IDX PT, R11, R6, 0x1, 0x181f ;  /* 0x00381f00060b7f89 */ /* 0x000b2400000e0000 */
[----:B------:R-:W-:-:S02]  /*3310*/  @P0 ISETP.GE.AND P3, PT, R184, c[0x0][0x1d4], PT ;  /* 0x00007500b8000a0c */ /* 0x000fc40003f66270 */
[----:B------:R-:W-:Y:S02]  /*3320*/  @P0 ISETP.GE.AND P2, PT, R192, c[0x0][0x1d4], PT ;  /* 0x00007500c0000a0c */ /* 0x000fe40003f46270 */
[----:B-1----:R-:W-:Y:S01]  /*3330*/  @P0 LEA R4, P1, R184, R8, 0x1 ;  /* 0x00000008b8040211 */ /* 0x002fe200078208ff */
[----:B---3--:R-:W-:-:S03]  /*3340*/  IMAD R0, R181, c[0x0][0x20c], R5 ;  /* 0x00008300b5007a24 */ /* 0x008fc600078e0205 */
[-C--:B--2---:R-:W-:Y:S02]  /*3350*/  @P0 LEA.HI.X R5, R184, R9.reuse, R17, 0x1, P1 ;  /* 0x00000009b8050211 */ /* 0x084fe400008f0c11 */
[----:B-----5:R-:W-:Y:S01]  /*3360*/  @P0 LEA R6, P1, R192, R8, 0x1 ;  /* 0x00000008c0060211 */ /* 0x020fe200078208ff */
[----:B------:R-:W-:Y:S02]  /*3370*/  IMAD.IADD R3, R3, 0x1, R0 ;  /* 0x0000000103037824 */ /* 0x000fe400078e0200 */
[----:B------:R1:W-:Y:S01]  /*3380*/  @P0 LDGSTS.E.BYPASS.LTC128B.128 [R179+0x6100], [R4.64], !P3 ;  /* 0x0610000004b30fae */ /* 0x0003e2000d901d48 */
[----:B------:R-:W-:Y:S01]  /*3390*/  ISETP.GE.AND P3, PT, R23, 0x21, PT ;  /* 0x000000211700780c */ /* 0x000fe20003f66270 */
[----:B------:R-:W-:Y:S01]  /*33a0*/  IMAD R0, R12, c[0x0][0x218], RZ ;  /* 0x000086000c007a24 */ /* 0x000fe200078e02ff */
[----:B------:R-:W-:Y:S01]  /*33b0*/  @P0 LEA.HI.X R7, R192, R9, R16, 0x1, P1 ;  /* 0x00000009c0070211 */ /* 0x000fe200008f0c10 */
[----:B------:R-:W-:-:S04]  /*33c0*/  IMAD.WIDE.U32 R2, R180, c[0x0][0x218], R2 ;  /* 0x00008600b4027a25 */ /* 0x000fc800078e0002 */
[----:B------:R2:W-:Y:S06]  /*33d0*/  @P0 LDGSTS.E.BYPASS.LTC128B.128 [R179+0x8100], [R6.64], !P2 ;  /* 0x0810000006b30fae */ /* 0x0005ec000d101d48 */
[C---:B------:R-:W-:Y:S02]  /*33e0*/  @P3 ISETP.GE.AND P4, PT, R193.reuse, c[0x0][0x1d4], PT ;  /* 0x00007500c1003a0c */ /* 0x040fe40003f86270 */
[----:B-1----:R-:W-:-:S04]  /*33f0*/  @P0 LEA R4, P1, R193, R8, 0x1 ;  /* 0x00000008c1040211 */ /* 0x002fc800078208ff */
[----:B------:R-:W-:Y:S01]  /*3400*/  @P0 LEA.HI.X R5, R193, R9, R15, 0x1, P1 ;  /* 0x00000009c1050211 */ /* 0x000fe200008f0c0f */
[----:B--2---:R-:W-:Y:S01]  /*3410*/  IMAD R6, R180, c[0x0][0x21c], R0 ;  /* 0x00008700b4067a24 */ /* 0x004fe200078e0200 */
[----:B------:R-:W-:Y:S02]  /*3420*/  IADD3 R0, P2, R2, R206, RZ ;  /* 0x000000ce02007210 */ /* 0x000fe40007f5e0ff */
[----:B----4-:R-:W-:Y:S02]  /*3430*/  @P3 LEA R2, P1, R184, R10, 0x1 ;  /* 0x0000000ab8023211 */ /* 0x010fe400078208ff */
[----:B------:R-:W-:Y:S02]  /*3440*/  IADD3.X R6, R210, R3, R6, P2, !PT ;  /* 0x00000003d2067210 */ /* 0x000fe400017fe406 */
[----:B------:R-:W-:Y:S02]  /*3450*/  @P3 LEA.HI.X R3, R184, R11, R17, 0x1, P1 ;  /* 0x0000000bb8033211 */ /* 0x000fe400008f0c11 */
[----:B------:R-:W-:-:S02]  /*3460*/  LEA R7, P1, R0, c[0x0][0x1f8], 0x1 ;  /* 0x00007e0000077a11 */ /* 0x000fc400078208ff */
[----:B------:R-:W-:Y:S02]  /*3470*/  @P0 ISETP.GE.AND P2, PT, R193, c[0x0][0x1d4], PT ;  /* 0x00007500c1000a0c */ /* 0x000fe40003f46270 */
[----:B------:R-:W-:Y:S02]  /*3480*/  LEA.HI.X R8, R0, c[0x0][0x1fc], R6, 0x1, P1 ;  /* 0x00007f0000087a11 */ /* 0x000fe400008f0c06 */
[----:B------:R-:W-:Y:S01]  /*3490*/  @P3 ISETP.GE.AND P1, PT, R184, c[0x0][0x1d4], PT ;  /* 0x00007500b8003a0c */ /* 0x000fe20003f26270 */
[----:B------:R-:W1:Y:S04]  /*34a0*/  SHFL.IDX PT, R0, R7, RZ, 0x181f ;  /* 0x00181fff07007589 */ /* 0x000e6800000e0000 */
[----:B------:R-:W-:Y:S04]  /*34b0*/  SHFL.IDX PT, R22, R8, 0x1, 0x181f ;  /* 0x00381f0008167f89 */ /* 0x000fe800000e0000 */
[----:B------:R2:W-:Y:S01]  /*34c0*/  @P0 LDGSTS.E.BYPASS.LTC128B.128 [R179+0xa100], [R4.64], !P2 ;  /* 0x0a10000004b30fae */ /* 0x0005e2000d101d48 */
[----:B------:R-:W-:-:S02]  /*34d0*/  @P3 ISETP.GE.AND P2, PT, R192, c[0x0][0x1d4], PT ;  /* 0x00007500c0003a0c */ /* 0x000fc40003f46270 */
[C---:B------:R-:W-:Y:S01]  /*34e0*/  @P3 LEA R6, P0, R192.reuse, R10, 0x1 ;  /* 0x0000000ac0063211 */ /* 0x040fe200078008ff */
[----:B------:R3:W-:Y:S04]  /*34f0*/  @P3 LDGSTS.E.BYPASS.LTC128B.128 [R179+0x7100], [R2.64], !P1 ;  /* 0x0710000002b33fae */ /* 0x0007e8000c901d48 */
[----:B---3--:R3:W-:Y:S04]  /*3500*/  SHFL.IDX PT, R3, R7, 0x1, 0x181f ;  /* 0x00381f0007037f89 */ /* 0x0087e800000e0000 */
[----:B------:R-:W4:Y:S01]  /*3510*/  SHFL.IDX PT, R2, R8, RZ, 0x181f ;  /* 0x00181fff08027589 */ /* 0x000f2200000e0000 */
[----:B---3--:R-:W-:-:S02]  /*3520*/  @P3 LEA.HI.X R7, R192, R11, R16, 0x1, P0 ;  /* 0x0000000bc0073211 */ /* 0x008fc400000f0c10 */
[----:B--2---:R-:W-:-:S03]  /*3530*/  @P3 LEA R4, P0, R193, R10, 0x1 ;  /* 0x0000000ac1043211 */ /* 0x004fc600078008ff */
[----:B------:R2:W-:Y:S01]  /*3540*/  @P3 LDGSTS.E.BYPASS.LTC128B.128 [R179+0x9100], [R6.64], !P2 ;  /* 0x0910000006b33fae */ /* 0x0005e2000d101d48 */
[----:B------:R-:W-:-:S05]  /*3550*/  @P3 LEA.HI.X R5, R193, R11, R15, 0x1, P0 ;  /* 0x0000000bc1053211 */ /* 0x000fca00000f0c0f */
[----:B------:R2:W-:Y:S04]  /*3560*/  @P3 LDGSTS.E.BYPASS.LTC128B.128 [R179+0xb100], [R4.64], !P4 ;  /* 0x0b10000004b33fae */ /* 0x0005e8000e101d48 */
[----:B------:R-:W0:Y:S01]  /*3570*/  LDGDEPBAR ;  /* 0x00000000000079af */ /* 0x000e220000000000 */
[----:B------:R-:W-:Y:S02]  /*3580*/  R2P PR, R198, 0x6 ;  /* 0x00000006c6007804 */ /* 0x000fe40000000000 */
[C---:B-1----:R-:W-:Y:S02]  /*3590*/  IADD3 R14, P0, R0.reuse, R104, RZ ;  /* 0x00000068000e7210 */ /* 0x042fe40007f1e0ff */
[----:B------:R-:W-:Y:S02]  /*35a0*/  IADD3 R12, P4, R0, R105, RZ ;  /* 0x00000069000c7210 */ /* 0x000fe40007f9e0ff */
[----:B----4-:R-:W-:-:S02]  /*35b0*/  IADD3.X R15, R2, R98, RZ, P0, !PT ;  /* 0x00000062020f7210 */ /* 0x010fc400007fe4ff */
[----:B------:R-:W-:Y:S01]  /*35c0*/  IADD3 R20, P0, R3, R104, RZ ;  /* 0x0000006803147210 */ /* 0x000fe20007f1e0ff */
[----:B------:R-:W-:Y:S01]  /*35d0*/  IMAD.X R13, R2, 0x1, R99, P4 ;  /* 0x00000001020d7824 */ /* 0x000fe200020e0663 */
[----:B------:R-:W-:Y:S02]  /*35e0*/  ISETP.GE.AND P4, PT, R184, c[0x0][0x1d4], PT ;  /* 0x00007500b8007a0c */ /* 0x000fe40003f86270 */
[----:B------:R-:W-:Y:S02]  /*35f0*/  IADD3.X R21, R22, R98, RZ, P0, !PT ;  /* 0x0000006216157210 */ /* 0x000fe400007fe4ff */
[----:B------:R-:W-:Y:S02]  /*3600*/  ISETP.LT.OR P0, PT, R23, 0x1, P4 ;  /* 0x000000011700780c */ /* 0x000fe40002701670 */
[----:B------:R-:W-:Y:S01]  /*3610*/  IADD3 R16, P3, R0, R102, RZ ;  /* 0x0000006600107210 */ /* 0x000fe20007f7e0ff */
[----:B------:R-:W-:Y:S01]  /*3620*/  IMAD.MOV.U32 R0, RZ, RZ, 0x40 ;  /* 0x00000040ff007424 */ /* 0x000fe200078e00ff */
[----:B------:R-:W-:-:S02]  /*3630*/  @P1 IADD3 R103, R164, -0x20, RZ ;  /* 0xffffffe0a4671810 */ /* 0x000fc40007ffe0ff */
[----:B------:R-:W-:Y:S01]  /*3640*/  IADD3 R18, P1, R3, R102, RZ ;  /* 0x0000006603127210 */ /* 0x000fe20007f3e0ff */
[----:B------:R-:W-:Y:S01]  /*3650*/  IMAD.X R17, R2, 0x1, R97, P3 ;  /* 0x0000000102117824 */ /* 0x000fe200018e0661 */
[----:B------:R-:W-:Y:S01]  /*3660*/  ISETP.GE.AND P3, PT, R192, c[0x0][0x1d4], PT ;  /* 0x00007500c0007a0c */ /* 0x000fe20003f66270 */
[----:B------:R-:W-:-:S04]  /*3670*/  DEPBAR.LE SB0, 0x1 ;  /* 0x000080400000791a */ /* 0x000fc80000000000 */
[----:B------:R-:W-:-:S04]  /*3680*/  DEPBAR.LE SB0, 0x0 ;  /* 0x000080000000791a */ /* 0x000fc80000000000 */
[----:B------:R-:W-:Y:S01]  /*3690*/  BAR.SYNC.DEFER_BLOCKING 0x0 ;  /* 0x0000000000007b1d */ /* 0x000fe20000010000 */
[----:B------:R-:W-:Y:S01]  /*36a0*/  IMAD.X R19, R22, 0x1, R97, P1 ;  /* 0x0000000116137824 */ /* 0x000fe200008e0661 */
[----:B------:R-:W-:Y:S02]  /*36b0*/  ISETP.GE.AND P1, PT, R193, c[0x0][0x1d4], PT ;  /* 0x00007500c1007a0c */ /* 0x000fe40003f26270 */
[----:B------:R-:W-:Y:S02]  /*36c0*/  ISETP.LT.OR P4, PT, R23, 0x21, P4 ;  /* 0x000000211700780c */ /* 0x000fe40002781670 */
[----:B------:R-:W-:Y:S02]  /*36d0*/  SEL R0, R0, 0xffffffc0, !P2 ;  /* 0xffffffc000007807 */ /* 0x000fe40005000000 */
[----:B------:R-:W-:Y:S02]  /*36e0*/  ISETP.GT.AND P5, PT, R197, 0x3f, PT ;  /* 0x0000003fc500780c */ /* 0x000fe40003fa4270 */
[----:B------:R-:W-:Y:S01]  /*36f0*/  IADD3 R166, R164, R0, RZ ;  /* 0x00000000a4a67210 */ /* 0x000fe20007ffe0ff */
[----:B--2---:R-:W-:Y:S04]  /*3700*/  LDSM.16.M88.4 R4, [R173] ;  /* 0x00000000ad04783b */ /* 0x004fe80000000200 */
[----:B------:R-:W-:Y:S04]  /*3710*/  LDSM.16.M88.4 R24, [R164] ;  /* 0x00000000a418783b */ /* 0x000fe80000000200 */
[----:B------:R-:W1:Y:S04]  /*3720*/  LDSM.16.M88.4 R28, [R164+0x800] ;  /* 0x00080000a41c783b */ /* 0x000e680000000200 */
[----:B------:R-:W2:Y:S04]  /*3730*/  LDSM.16.M88.4 R40, [R164+0x1000] ;  /* 0x00100000a428783b */ /* 0x000ea80000000200 */
[----:B------:R-:W3:Y:S04]  /*3740*/  LDSM.16.M88.4 R36, [R164+0x1800] ;  /* 0x00180000a424783b */ /* 0x000ee80000000200 */
[----:B------:R-:W-:Y:S04]  /*3750*/  LDSM.16.M88.4 R8, [R174] ;  /* 0x00000000ae08783b */ /* 0x000fe80000000200 */
[----:B------:R-:W-:Y:S04]  /*3760*/  LDSM.16.M88.4 R48, [R103] ;  /* 0x000000006730783b */ /* 0x000fe80000000200 */
[----:B------:R-:W4:Y:S04]  /*3770*/  LDSM.16.M88.4 R60, [R103+0x800] ;  /* 0x00080000673c783b */ /* 0x000f280000000200 */
[----:B------:R-:W5:Y:S04]  /*3780*/  LDSM.16.M88.4 R80, [R103+0x1000] ;  /* 0x001000006750783b */ /* 0x000f680000000200 */
        /* <DEDUP_REMOVED lines=9> */
[----:B------:R-:W-:Y:S01]  /*3820*/  ISETP.LT.OR P0, PT, R23, 0x1, P1 ;  /* 0x000000011700780c */ /* 0x000fe20000f01670 */
[C---:B------:R-:W-:Y:S08]  /*3830*/  HMMA.16816.F32 R28, R4.reuse, R30, RZ ;  /* 0x0000001e041c723c */ /* 0x040ff000000018ff */
[----:B--2---:R-:W-:Y:S04]  /*3840*/  HMMA.16816.F32 R52, R4, R40, RZ ;  /* 0x000000280434723c */ /* 0x004fe800000018ff */
[----:B------:R1:W-:Y:S01]  /*3850*/  LDGSTS.E.BYPASS.LTC128B.128 [R179+0x4100], [R12.64], !P0 ;  /* 0x041000000cb37fae */ /* 0x0003e2000c101d48 */
[----:B------:R-:W-:-:S03]  /*3860*/  IADD3 R2, P0, R3, R105, RZ ;  /* 0x0000006903027210 */ /* 0x000fc60007f1e0ff */
[----:B------:R2:W-:Y:S01]  /*3870*/  LDGSTS.E.BYPASS.LTC128B.128 [R179+0x1100], [R18.64], !P4 ;  /* 0x0110000012b37fae */ /* 0x0005e2000e101d48 */
[C---:B------:R-:W-:Y:S01]  /*3880*/  HMMA.16816.F32 R56, R4.reuse, R42, RZ ;  /* 0x0000002a0438723c */ /* 0x040fe200000018ff */
[----:B------:R-:W-:Y:S01]  /*3890*/  IMAD.X R3, R22, 0x1, R99, P0 ;  /* 0x0000000116037824 */ /* 0x000fe200000e0663 */
[----:B------:R-:W-:Y:S01]  /*38a0*/  ISETP.LT.OR P0, PT, R23, 0x21, P1 ;  /* 0x000000211700780c */ /* 0x000fe20000f01670 */
[----:B------:R2:W-:Y:S05]  /*38b0*/  LDGSTS.E.BYPASS.LTC128B.128 [R179+0x3100], [R20.64], !P3 ;  /* 0x0310000014b37fae */ /* 0x0005ea000d901d48 */
[C---:B---3--:R-:W-:Y:S07]  /*38c0*/  HMMA.16816.F32 R68, R4.reuse, R36, RZ ;  /* 0x000000240444723c */ /* 0x048fee00000018ff */
[----:B------:R3:W-:Y:S01]  /*38d0*/  LDGSTS.E.BYPASS.LTC128B.128 [R179+0x5100], [R2.64], !P0 ;  /* 0x0510000002b37fae */ /* 0x0007e2000c101d48 */
[----:B------:R-:W-:Y:S01]  /*38e0*/  HMMA.16816.F32 R40, R4, R38, RZ ;  /* 0x000000260428723c */ /* 0x000fe200000018ff */
[----:B------:R-:W-:-:S02]  /*38f0*/  ISETP.GT.AND P0, PT, R101, R194, PT ;  /* 0x000000c26500720c */ /* 0x000fc40003f04270 */
[----:B------:R-:W-:Y:S04]  /*3900*/  LDSM.16.M88.4 R64, [R166+0x800] ;  /* 0x00080000a640783b */ /* 0x000fe80000000200 */
[----:B------:R-:W-:Y:S01]  /*3910*/  LDSM.16.M88.4 R72, [R166+0x1000] ;  /* 0x00100000a648783b */ /* 0x000fe20000000200 */
[C---:B-1----:R-:W-:Y:S03]  /*3920*/  HMMA.16816.F32 R12, R4.reuse, R24, RZ ;  /* 0x00000018040c723c */ /* 0x042fe600000018ff */
[----:B------:R-:W-:Y:S04]  /*3930*/  LDSM.16.M88.4 R36, [R166+0x1800] ;  /* 0x00180000a624783b */ /* 0x000fe80000000200 */
[----:B--2---:R-:W-:Y:S01]  /*3940*/  LDSM.16.M88.4 R20, [R166] ;  /* 0x00000000a614783b */ /* 0x004fe20000000200 */
[----:B------:R-:W-:Y:S03]  /*3950*/  HMMA.16816.F32 R24, R4, R26, RZ ;  /* 0x0000001a0418723c */ /* 0x000fe600000018ff */
[----:B------:R-:W1:Y:S04]  /*3960*/  LDSM.16.M88.4 R4, [R176] ;  /* 0x00000000b004783b */ /* 0x000e680000000200 */
[----:B------:R-:W-:Y:S01]  /*3970*/  LDSM.16.M88.4 R16, [R175] ;  /* 0x00000000af10783b */ /* 0x000fe20000000200 */
[----:B----4-:R-:W-:Y:S01]  /*3980*/  HMMA.16816.F32 R28, R8, R62, R28 ;  /* 0x0000003e081c723c */ /* 0x010fe2000000181c */
[----:B---3--:R-:W-:-:S02]  /*3990*/  IADD3 R2, R103, 0x4000, RZ ;  /* 0x0000400067027810 */ /* 0x008fc40007ffe0ff */
[----:B------:R-:W0:Y:S03]  /*39a0*/  LDGDEPBAR ;  /* 0x00000000000079af */ /* 0x000e260000000000 */
[----:B------:R-:W-:Y:S02]  /*39b0*/  IMAD.IADD R165, R2, 0x1, R0 ;  /* 0x0000000102a57824 */ /* 0x000fe400078e0200 */
[C---:B------:R-:W-:Y:S03]  /*39c0*/  HMMA.16816.F32 R44, R8.reuse, R48, R12 ;  /* 0x00000030082c723c */ /* 0x040fe6000000180c */
[----:B------:R-:W2:Y:S05]  /*39d0*/  LDSM.16.M88.4 R76, [R165+-0x4000] ;  /* 0xffc00000a54c783b */ /* 0x000eaa0000000200 */
[C---:B------:R-:W-:Y:S01]  /*39e0*/  HMMA.16816.F32 R12, R8.reuse, R50, R24 ;  /* 0x00000032080c723c */ /* 0x040fe20000001818 */
[----:B------:R-:W3:Y:S04]  /*39f0*/  LDSM.16.M88.4 R84, [R165+-0x3800] ;  /* 0xffc80000a554783b */ /* 0x000ee80000000200 */
[----:B------:R-:W4:Y:S03]  /*3a00*/  LDSM.16.M88.4 R92, [R165+-0x3000] ;  /* 0xffd00000a55c783b */ /* 0x000f260000000200 */
[C---:B------:R-:W-:Y:S01]  /*3a10*/  HMMA.16816.F32 R24, R8.reuse, R60, R32 ;  /* 0x0000003c0818723c */ /* 0x040fe20000001820 */
[----:B------:R-:W2:Y:S07]  /*3a20*/  LDSM.16.M88.4 R60, [R165+-0x2800] ;  /* 0xffd80000a53c783b */ /* 0x000eae0000000200 */
[C---:B-----5:R-:W-:Y:S08]  /*3a30*/  HMMA.16816.F32 R32, R8.reuse, R80, R52 ;  /* 0x000000500820723c */ /* 0x060ff00000001834 */
[C---:B------:R-:W-:Y:S01]  /*3a40*/  HMMA.16816.F32 R48, R8.reuse, R82, R56 ;  /* 0x000000520830723c */ /* 0x040fe20000001838 */
[----:B------:R-:W-:Y:S04]  /*3a50*/  LDSM.16.M88.4 R80, [R164+0x2800] ;  /* 0x00280000a450783b */ /* 0x000fe80000000200 */
[----:B------:R-:W-:Y:S03]  /*3a60*/  LDSM.16.M88.4 R56, [R164+0x3800] ;  /* 0x00380000a438783b */ /* 0x000fe60000000200 */
[C---:B------:R-:W-:Y:S01]  /*3a70*/  HMMA.16816.F32 R52, R8.reuse, R88, R68 ;  /* 0x000000580834723c */ /* 0x040fe20000001844 */
[----:B------:R-:W-:Y:S07]  /*3a80*/  LDSM.16.M88.4 R68, [R103+0x2000] ;  /* 0x002000006744783b */ /* 0x000fee0000000200 */
[----:B------:R-:W-:Y:S01]  /*3a90*/  HMMA.16816.F32 R40, R8, R90, R40 ;  /* 0x0000005a0828723c */ /* 0x000fe20000001828 */
[----:B------:R-:W-:Y:S07]  /*3aa0*/  LDSM.16.M88.4 R88, [R164+0x3000] ;  /* 0x00300000a458783b */ /* 0x000fee0000000200 */
[C---:B-1----:R-:W-:Y:S08]  /*3ab0*/  HMMA.16816.F32 R44, R4.reuse, R20, R44 ;  /* 0x00000014042c723c */ /* 0x042ff0000000182c */
[C---:B------:R-:W-:Y:S01]  /*3ac0*/  HMMA.16816.F32 R20, R4.reuse, R22, R12 ;  /* 0x000000160414723c */ /* 0x040fe2000000180c */
[----:B------:R-:W-:Y:S07]  /*3ad0*/  LDSM.16.M88.4 R12, [R173+0x4000] ;  /* 0x00400000ad0c783b */ /* 0x000fee0000000200 */
[C---:B------:R-:W-:Y:S08]  /*3ae0*/  HMMA.16816.F32 R8, R4.reuse, R64, R24 ;  /* 0x000000400408723c */ /* 0x040ff00000001818 */
[C---:B------:R-:W-:Y:S01]  /*3af0*/  HMMA.16816.F32 R28, R4.reuse, R66, R28 ;  /* 0x00000042041c723c */ /* 0x040fe2000000181c */
[----:B------:R-:W1:Y:S07]  /*3b00*/  LDSM.16.M88.4 R64, [R164+0x2000] ;  /* 0x00200000a440783b */ /* 0x000e6e0000000200 */
[C---:B------:R-:W-:Y:S08]  /*3b10*/  HMMA.16816.F32 R32, R4.reuse, R72, R32 ;  /* 0x000000480420723c */ /* 0x040ff00000001820 */
[C---:B------:R-:W-:Y:S01]  /*3b20*/  HMMA.16816.F32 R48, R4.reuse, R74, R48 ;  /* 0x0000004a0430723c */ /* 0x040fe20000001830 */
[----:B------:R-:W-:Y:S07]  /*3b30*/  LDSM.16.M88.4 R72, [R166+0x2000] ;  /* 0x00200000a648783b */ /* 0x000fee0000000200 */
[C---:B------:R-:W-:Y:S08]  /*3b40*/  HMMA.16816.F32 R52, R4.reuse, R36, R52 ;  /* 0x000000240434723c */ /* 0x040ff00000001834 */
[----:B------:R-:W-:Y:S08]  /*3b50*/  HMMA.16816.F32 R40, R4, R38, R40 ;  /* 0x000000260428723c */ /* 0x000ff00000001828 */
[C---:B--2---:R-:W-:Y:S08]  /*3b60*/  HMMA.16816.F32 R44, R16.reuse, R76, R44 ;  /* 0x0000004c102c723c */ /* 0x044ff0000000182c */
[C---:B------:R-:W-:Y:S01]  /*3b70*/  HMMA.16816.F32 R36, R16.reuse, R78, R20 ;  /* 0x0000004e1024723c */ /* 0x040fe20000001814 */
[----:B------:R-:W-:Y:S07]  /*3b80*/  LDSM.16.M88.4 R76, [R103+0x2800] ;  /* 0x00280000674c783b */ /* 0x000fee0000000200 */
[C---:B---3--:R-:W-:Y:S01]  /*3b90*/  HMMA.16816.F32 R24, R16.reuse, R84, R8 ;  /* 0x000000541018723c */ /* 0x048fe20000001808 */
[----:B------:R-:W2:Y:S07]  /*3ba0*/  LDSM.16.M88.4 R8, [R174+0x4000] ;  /* 0x00400000ae08783b */ /* 0x000eae0000000200 */
[C---:B------:R-:W-:Y:S01]  /*3bb0*/  HMMA.16816.F32 R20, R16.reuse, R86, R28 ;  /* 0x000000561014723c */ /* 0x040fe2000000181c */
[----:B------:R-:W-:Y:S07]  /*3bc0*/  LDSM.16.M88.4 R84, [R166+0x3000] ;  /* 0x00300000a654783b */ /* 0x000fee0000000200 */
[C---:B----4-:R-:W-:Y:S08]  /*3bd0*/  HMMA.16816.F32 R4, R16.reuse, R92, R32 ;  /* 0x0000005c1004723c */ /* 0x050ff00000001820 */
[C---:B------:R-:W-:Y:S01]  /*3be0*/  HMMA.16816.F32 R48, R16.reuse, R94, R48 ;  /* 0x0000005e1030723c */ /* 0x040fe20000001830 */
[----:B------:R-:W3:Y:S07]  /*3bf0*/  LDSM.16.M88.4 R92, [R103+0x3000] ;  /* 0x00300000675c783b */ /* 0x000eee0000000200 */
[C---:B------:R-:W-:Y:S08]  /*3c00*/  HMMA.16816.F32 R52, R16.reuse, R60, R52 ;  /* 0x0000003c1034723c */ /* 0x040ff00000001834 */
[----:B------:R-:W-:Y:S01]  /*3c10*/  HMMA.16816.F32 R16, R16, R62, R40 ;  /* 0x0000003e1010723c */ /* 0x000fe20000001828 */
[----:B------:R-:W4:Y:S07]  /*3c20*/  LDSM.16.M88.4 R60, [R103+0x3800] ;  /* 0x00380000673c783b */ /* 0x000f2e0000000200 */
[C---:B-1----:R-:W-:Y:S08]  /*3c30*/  HMMA.16816.F32 R40, R12.reuse, R64, R44 ;  /* 0x000000400c28723c */ /* 0x042ff0000000182c */
[C---:B------:R-:W-:Y:S08]  /*3c40*/  HMMA.16816.F32 R28, R12.reuse, R80, R24 ;  /* 0x000000500c1c723c */ /* 0x040ff00000001818 */
[C---:B------:R-:W-:Y:S01]  /*3c50*/  HMMA.16816.F32 R24, R12.reuse, R82, R20 ;  /* 0x000000520c18723c */ /* 0x040fe20000001814 */
[----:B------:R-:W-:Y:S07]  /*3c60*/  LDSM.16.M88.4 R80, [R166+0x2800] ;  /* 0x00280000a650783b */ /* 0x000fee0000000200 */
[C---:B------:R-:W-:Y:S01]  /*3c70*/  HMMA.16816.F32 R32, R12.reuse, R66, R36 ;  /* 0x000000420c20723c */ /* 0x040fe20000001824 */
[----:B------:R-:W-:Y:S07]  /*3c80*/  LDSM.16.M88.4 R64, [R166+0x3800] ;  /* 0x00380000a640783b */ /* 0x000fee0000000200 */
[C---:B------:R-:W-:Y:S01]  /*3c90*/  HMMA.16816.F32 R20, R12.reuse, R88, R4 ;  /* 0x000000580c14723c */ /* 0x040fe20000001804 */
[----:B------:R-:W1:Y:S07]  /*3ca0*/  LDSM.16.M88.4 R4, [R176+0x4000] ;  /* 0x00400000b004783b */ /* 0x000e6e0000000200 */
[C---:B------:R-:W-:Y:S08]  /*3cb0*/  HMMA.16816.F32 R48, R12.reuse, R90, R48 ;  /* 0x0000005a0c30723c */ /* 0x040ff00000001830 */
[C---:B------:R-:W-:Y:S08]  /*3cc0*/  HMMA.16816.F32 R44, R12.reuse, R56, R52 ;  /* 0x000000380c2c723c */ /* 0x040ff00000001834 */
[----:B------:R-:W-:Y:S08]  /*3cd0*/  HMMA.16816.F32 R16, R12, R58, R16 ;  /* 0x0000003a0c10723c */ /* 0x000ff00000001810 */
[C---:B--2---:R-:W-:Y:S01]  /*3ce0*/  HMMA.16816.F32 R12, R8.reuse, R68, R40 ;  /* 0x00000044080c723c */ /* 0x044fe20000001828 */
[----:B------:R-:W-:Y:S07]  /*3cf0*/  LDSM.16.M88.4 R40, [R165+-0x1000] ;  /* 0xfff00000a528783b */ /* 0x000fee0000000200 */
[C---:B------:R-:W-:Y:S08]  /*3d00*/  HMMA.16816.F32 R36, R8.reuse, R76, R28 ;  /* 0x0000004c0824723c */ /* 0x040ff0000000181c */
[C---:B------:R-:W-:Y:S01]  /*3d10*/  HMMA.16816.F32 R28, R8.reuse, R78, R24 ;  /* 0x0000004e081c723c */ /* 0x040fe20000001818 */
[----:B------:R-:W-:Y:S07]  /*3d20*/  LDSM.16.M88.4 R76, [R165+-0x1800] ;  /* 0xffe80000a54c783b */ /* 0x000fee0000000200 */
[C---:B------:R-:W-:Y:S01]  /*3d30*/  HMMA.16816.F32 R32, R8.reuse, R70, R32 ;  /* 0x000000460820723c */ /* 0x040fe20000001820 */
[----:B------:R-:W-:Y:S07]  /*3d40*/  LDSM.16.M88.4 R68, [R165+-0x2000] ;  /* 0xffe00000a544783b */ /* 0x000fee0000000200 */
[C---:B---3--:R-:W-:Y:S01]  /*3d50*/  HMMA.16816.F32 R24, R8.reuse, R92, R20 ;  /* 0x0000005c0818723c */ /* 0x048fe20000001814 */
[----:B------:R-:W2:Y:S07]  /*3d60*/  LDSM.16.M88.4 R20, [R175+0x4000] ;  /* 0x00400000af14783b */ /* 0x000eae0000000200 */
[C---:B------:R-:W-:Y:S08]  /*3d70*/  HMMA.16816.F32 R56, R8.reuse, R94, R48 ;  /* 0x0000005e0838723c */ /* 0x040ff00000001830 */
[C---:B----4-:R-:W-:Y:S08]  /*3d80*/  HMMA.16816.F32 R48, R8.reuse, R60, R44 ;  /* 0x0000003c0830723c */ /* 0x050ff0000000182c */
[----:B------:R-:W-:Y:S01]  /*3d90*/  HMMA.16816.F32 R44, R8, R62, R16 ;  /* 0x0000003e082c723c */ /* 0x000fe20000001810 */
[----:B------:R-:W-:Y:S04]  /*3da0*/  LDSM.16.M88.4 R16, [R173+0x8000] ;  /* 0x00800000ad10783b */ /* 0x000fe80000000200 */
[----:B------:R-:W3:Y:S03]  /*3db0*/  LDSM.16.M88.4 R60, [R164+0x4000] ;  /* 0x00400000a43c783b */ /* 0x000ee60000000200 */
[C---:B-1----:R-:W-:Y:S08]  /*3dc0*/  HMMA.16816.F32 R8, R4.reuse, R72, R12 ;  /* 0x000000480408723c */ /* 0x042ff0000000180c */
[C---:B------:R-:W-:Y:S01]  /*3dd0*/  HMMA.16816.F32 R12, R4.reuse, R74, R32 ;  /* 0x0000004a040c723c */ /* 0x040fe20000001820 */
[----:B------:R-:W-:Y:S07]  /*3de0*/  LDSM.16.M88.4 R72, [R164+0x5800] ;  /* 0x00580000a448783b */ /* 0x000fee0000000200 */
[C---:B------:R-:W-:Y:S08]  /*3df0*/  HMMA.16816.F32 R52, R4.reuse, R82, R28 ;  /* 0x000000520434723c */ /* 0x040ff0000000181c */
[C---:B------:R-:W-:Y:S08]  /*3e00*/  HMMA.16816.F32 R32, R4.reuse, R84, R24 ;  /* 0x000000540420723c */ /* 0x040ff00000001818 */
[C---:B------:R-:W-:Y:S01]  /*3e10*/  HMMA.16816.F32 R28, R4.reuse, R86, R56 ;  /* 0x00000056041c723c */ /* 0x040fe20000001838 */
[----:B------:R-:W1:Y:S04]  /*3e20*/  LDSM.16.M88.4 R84, [R165+-0x800] ;  /* 0xfff80000a554783b */ /* 0x000e680000000200 */
[----:B------:R-:W-:Y:S03]  /*3e30*/  LDSM.16.M88.4 R56, [R165] ;  /* 0x00000000a538783b */ /* 0x000fe60000000200 */
[C---:B------:R-:W-:Y:S08]  /*3e40*/  HMMA.16816.F32 R36, R4.reuse, R80, R36 ;  /* 0x000000500424723c */ /* 0x040ff00000001824 */
[C---:B------:R-:W-:Y:S08]  /*3e50*/  HMMA.16816.F32 R48, R4.reuse, R64, R48 ;  /* 0x000000400430723c */ /* 0x040ff00000001830 */
[----:B------:R-:W-:Y:S01]  /*3e60*/  HMMA.16816.F32 R92, R4, R66, R44 ;  /* 0x00000042045c723c */ /* 0x000fe2000000182c */
[----:B------:R-:W-:Y:S04]  /*3e70*/  LDSM.16.M88.4 R44, [R103+0x4000] ;  /* 0x00400000672c783b */ /* 0x000fe80000000200 */
[----:B------:R-:W-:Y:S03]  /*3e80*/  LDSM.16.M88.4 R64, [R103+0x4800] ;  /* 0x004800006740783b */ /* 0x000fe60000000200 */
[C---:B--2---:R-:W-:Y:S01]  /*3e90*/  HMMA.16816.F32 R4, R20.reuse, R68, R8 ;  /* 0x000000441404723c */ /* 0x044fe20000001808 */
[----:B------:R-:W-:Y:S07]  /*3ea0*/  LDSM.16.M88.4 R8, [R176+0x8000] ;  /* 0x00800000b008783b */ /* 0x000fee0000000200 */
[C---:B------:R-:W-:Y:S01]  /*3eb0*/  HMMA.16816.F32 R24, R20.reuse, R70, R12 ;  /* 0x000000461418723c */ /* 0x040fe2000000180c */
[----:B------:R-:W2:Y:S07]  /*3ec0*/  LDSM.16.M88.4 R12, [R174+0x8000] ;  /* 0x00800000ae0c783b */ /* 0x000eae0000000200 */
[----:B------:R-:W-:Y:S01]  /*3ed0*/  HMMA.16816.F32 R68, R20, R78, R52 ;  /* 0x0000004e1444723c */ /* 0x000fe20000001834 */
[----:B------:R-:W4:Y:S07]  /*3ee0*/  LDSM.16.M88.4 R52, [R164+0x4800] ;  /* 0x00480000a434783b */ /* 0x000f2e0000000200 */
[----:B---3--:R-:W-:Y:S08]  /*3ef0*/  HMMA.16816.F32 R4, R16, R60, R4 ;  /* 0x0000003c1004723c */ /* 0x008ff00000001804 */
[C---:B-1----:R-:W-:Y:S01]  /*3f00*/  HMMA.16816.F32 R88, R20.reuse, R84, R48 ;  /* 0x000000541458723c */ /* 0x042fe20000001830 */
[----:B------:R-:W1:Y:S07]  /*3f10*/  LDSM.16.M88.4 R48, [R166+0x4000] ;  /* 0x00400000a630783b */ /* 0x000e6e0000000200 */
[C---:B------:R-:W-:Y:S08]  /*3f20*/  HMMA.16816.F32 R36, R20.reuse, R76, R36 ;  /* 0x0000004c1424723c */ /* 0x040ff00000001824 */
[----:B------:R-:W-:Y:S08]  /*3f30*/  HMMA.16816.F32 R76, R20, R42, R28 ;  /* 0x0000002a144c723c */ /* 0x000ff0000000181c */
[----:B------:R-:W-:Y:S01]  /*3f40*/  HMMA.16816.F32 R28, R16, R62, R24 ;  /* 0x0000003e101c723c */ /* 0x000fe20000001818 */
[----:B------:R-:W-:Y:S07]  /*3f50*/  LDSM.16.M88.4 R60, [R166+0x4800] ;  /* 0x00480000a63c783b */ /* 0x000fee0000000200 */
[----:B--2---:R-:W-:Y:S01]  /*3f60*/  HMMA.16816.F32 R24, R12, R44, R4 ;  /* 0x0000002c0c18723c */ /* 0x004fe20000001804 */
[----:B------:R-:W2:Y:S07]  /*3f70*/  LDSM.16.M88.4 R4, [R175+0x8000] ;  /* 0x00800000af04783b */ /* 0x000eae0000000200 */
[----:B------:R-:W-:Y:S08]  /*3f80*/  HMMA.16816.F32 R80, R20, R40, R32 ;  /* 0x000000281450723c */ /* 0x000ff00000001820 */
[----:B------:R-:W-:Y:S01]  /*3f90*/  HMMA.16816.F32 R28, R12, R46, R28 ;  /* 0x0000002e0c1c723c */ /* 0x000fe2000000181c */
[----:B------:R-:W3:Y:S07]  /*3fa0*/  LDSM.16.M88.4 R44, [R164+0x5000] ;  /* 0x00500000a42c783b */ /* 0x000eee0000000200 */
[----:B----4-:R-:W-:Y:S08]  /*3fb0*/  HMMA.16816.F32 R32, R16, R52, R36 ;  /* 0x000000341020723c */ /* 0x010ff00000001824 */
[----:B-1----:R-:W-:Y:S08]  /*3fc0*/  HMMA.16816.F32 R24, R8, R48, R24 ;  /* 0x000000300818723c */ /* 0x002ff00000001818 */
[----:B------:R-:W-:Y:S01]  /*3fd0*/  HMMA.16816.F32 R40, R16, R54, R68 ;  /* 0x000000361028723c */ /* 0x000fe20000001844 */
[----:B------:R-:W1:Y:S04]  /*3fe0*/  LDSM.16.M88.4 R68, [R103+0x5000] ;  /* 0x005000006744783b */ /* 0x000e680000000200 */
[----:B------:R-:W4:Y:S03]  /*3ff0*/  LDSM.16.M88.4 R52, [R165+0x800] ;  /* 0x00080000a534783b */ /* 0x000f260000000200 */
[----:B------:R-:W-:Y:S08]  /*4000*/  HMMA.16816.F32 R28, R8, R50, R28 ;  /* 0x00000032081c723c */ /* 0x000ff0000000181c */
[----:B------:R-:W-:Y:S08]  /*4010*/  HMMA.16816.F32 R36, R12, R64, R32 ;  /* 0x000000400c24723c */ /* 0x000ff00000001820 */
[----:B--2---:R-:W-:Y:S08]  /*4020*/  HMMA.16816.F32 R48, R4, R56, R24 ;  /* 0x000000380430723c */ /* 0x004ff00000001818 */
[----:B------:R-:W-:Y:S08]  /*4030*/  HMMA.16816.F32 R84, R20, R86, R92 ;  /* 0x000000561454723c */ /* 0x000ff0000000185c */
[----:B---3--:R-:W-:Y:S08]  /*4040*/  HMMA.16816.F32 R20, R16, R44, R80 ;  /* 0x0000002c1014723c */ /* 0x008ff00000001850 */
[----:B------:R-:W-:Y:S01]  /*4050*/  HMMA.16816.F32 R32, R12, R66, R40 ;  /* 0x000000420c20723c */ /* 0x000fe20000001828 */
[----:B------:R-:W-:-:S07]  /*4060*/  FMUL.FTZ R0, R48, c[0x0][0x320] ;  /* 0x0000c80030007a20 */ /* 0x000fce0000410000 */
[----:B------:R-:W-:Y:S01]  /*4070*/  HMMA.16816.F32 R28, R4, R58, R28 ;  /* 0x0000003a041c723c */ /* 0x000fe2000000181c */
[----:B------:R-:W2:Y:S07]  /*4080*/  LDSM.16.M88.4 R56, [R166+0x5000] ;  /* 0x00500000a638783b */ /* 0x000eae0000000200 */
[----:B------:R-:W-:Y:S08]  /*4090*/  HMMA.16816.F32 R36, R8, R60, R36 ;  /* 0x0000003c0824723c */ /* 0x000ff00000001824 */
[----:B------:R-:W-:Y:S01]  /*40a0*/  HMMA.16816.F32 R44, R16, R46, R76 ;  /* 0x0000002e102c723c */ /* 0x000fe2000000184c */
[----:B------:R3:W2:Y:S07]  /*40b0*/  MUFU.TANH R76, R0 ;  /* 0x00000000004c7308 */ /* 0x0006ae0000002400 */
[----:B-1----:R-:W-:Y:S08]  /*40c0*/  HMMA.16816.F32 R24, R12, R68, R20 ;  /* 0x000000440c18723c */ /* 0x002ff00000001814 */
[----:B------:R-:W-:Y:S01]  /*40d0*/  HMMA.16816.F32 R20, R8, R62, R32 ;  /* 0x0000003e0814723c */ /* 0x000fe20000001820 */
[----:B---3--:R-:W-:Y:S01]  /*40e0*/  FMUL.FTZ R0, R49, c[0x0][0x320] ;  /* 0x0000c80031007a20 */ /* 0x008fe20000410000 */
[----:B------:R-:W1:Y:S06]  /*40f0*/  LDSM.16.M88.4 R60, [R103+0x5800] ;  /* 0x00580000673c783b */ /* 0x000e6c0000000200 */
[----:B------:R-:W-:Y:S01]  /*4100*/  HMMA.16816.F32 R64, R16, R72, R88 ;  /* 0x000000481040723c */ /* 0x000fe20000001858 */
[----:B------:R3:W1:Y:S07]  /*4110*/  MUFU.TANH R72, R0 ;  /* 0x0000000000487308 */ /* 0x00066e0000002400 */
[----:B----4-:R-:W-:Y:S08]  /*4120*/  HMMA.16816.F32 R36, R4, R52, R36 ;  /* 0x000000340424723c */ /* 0x010ff00000001824 */
[----:B------:R-:W-:Y:S01]  /*4130*/  HMMA.16816.F32 R40, R12, R70, R44 ;  /* 0x000000460c28723c */ /* 0x000fe2000000182c */
[----:B---3--:R-:W-:Y:S01]  /*4140*/  FMUL.FTZ R0, R50, c[0x0][0x320] ;  /* 0x0000c80032007a20 */ /* 0x008fe20000410000 */
[----:B------:R-:W3:Y:S03]  /*4150*/  LDSM.16.M88.4 R44, [R166+0x5800] ;  /* 0x00580000a62c783b */ /* 0x000ee60000000200 */
[----:B------:R4:W1:Y:S03]  /*4160*/  MUFU.TANH R77, R0 ;  /* 0x00000000004d7308 */ /* 0x0008660000002400 */
[----:B--2---:R-:W-:Y:S08]  /*4170*/  HMMA.16816.F32 R32, R8, R56, R24 ;  /* 0x000000380820723c */ /* 0x004ff00000001818 */
[----:B------:R-:W-:Y:S01]  /*4180*/  HMMA.16816.F32 R24, R4, R54, R20 ;  /* 0x000000360418723c */ /* 0x000fe20000001814 */
[----:B----4-:R-:W-:-:S02]  /*4190*/  FMUL.FTZ R0, R51, c[0x0][0x320] ;  /* 0x0000c80033007a20 */ /* 0x010fc40000410000 */
[----:B------:R-:W2:Y:S05]  /*41a0*/  LDSM.16.M88.4 R48, [R165+0x1000] ;  /* 0x00100000a530783b */ /* 0x000eaa0000000200 */
[----:B------:R-:W-:Y:S01]  /*41b0*/  HMMA.16816.F32 R16, R16, R74, R84 ;  /* 0x0000004a1010723c */ /* 0x000fe20000001854 */
[----:B------:R4:W2:Y:S07]  /*41c0*/  MUFU.TANH R73, R0 ;  /* 0x0000000000497308 */ /* 0x0008ae0000002400 */
[----:B-1----:R-:W-:Y:S01]  /*41d0*/  HMMA.16816.F32 R20, R12, R60, R64 ;  /* 0x0000003c0c14723c */ /* 0x002fe20000001840 */
[----:B----4-:R-:W-:-:S04]  /*41e0*/  FMUL.FTZ R0, R28, c[0x0][0x320] ;  /* 0x0000c8001c007a20 */ /* 0x010fc80000410000 */
[----:B------:R1:W4:Y:S11]  /*41f0*/  MUFU.TANH R69, R0 ;  /* 0x0000000000457308 */ /* 0x0003360000002400 */
[----:B------:R-:W-:Y:S08]  /*4200*/  HMMA.16816.F32 R12, R12, R62, R16 ;  /* 0x0000003e0c0c723c */ /* 0x000ff00000001810 */
[----:B---3--:R-:W-:Y:S01]  /*4210*/  HMMA.16816.F32 R16, R8, R44, R20 ;  /* 0x0000002c0810723c */ /* 0x008fe20000001814 */
[----:B-1----:R-:W-:-:S07]  /*4220*/  FMUL.FTZ R0, R29, c[0x0][0x320] ;  /* 0x0000c8001d007a20 */ /* 0x002fce0000410000 */
[----:B--2---:R-:W-:Y:S01]  /*4230*/  HMMA.16816.F32 R32, R4, R48, R32 ;  /* 0x000000300420723c */ /* 0x004fe20000001820 */
[----:B------:R1:W2:Y:S02]  /*4240*/  MUFU.TANH R68, R0 ;  /* 0x0000000000447308 */ /* 0x0002a40000002400 */
[----:B-1----:R-:W-:-:S06]  /*4250*/  FMUL.FTZ R0, R30, c[0x0][0x320] ;  /* 0x0000c8001e007a20 */ /* 0x002fcc0000410000 */
[----:B------:R1:W3:Y:S02]  /*4260*/  MUFU.TANH R70, R0 ;  /* 0x0000000000467308 */ /* 0x0002e40000002400 */
[----:B-1----:R-:W-:Y:S02]  /*4270*/  FMUL.FTZ R0, R31, c[0x0][0x320] ;  /* 0x0000c8001f007a20 */ /* 0x002fe40000410000 */
[C---:B------:R-:W-:Y:S04]  /*4280*/  HMMA.16816.F32 R28, R8.reuse, R58, R40 ;  /* 0x0000003a081c723c */ /* 0x040fe80000001828 */
[----:B------:R1:W1:Y:S04]  /*4290*/  MUFU.TANH R56, R0 ;  /* 0x0000000000387308 */ /* 0x0002680000002400 */
[----:B------:R-:W-:Y:S01]  /*42a0*/  HMMA.16816.F32 R8, R8, R46, R12 ;  /* 0x0000002e0808723c */ /* 0x000fe2000000180c */
[----:B-1----:R-:W-:-:S04]  /*42b0*/  FMUL.FTZ R0, R36, c[0x0][0x320] ;  /* 0x0000c80024007a20 */ /* 0x002fc80000410000 */
[----:B------:R1:W1:Y:S11]  /*42c0*/  MUFU.TANH R55, R0 ;  /* 0x0000000000377308 */ /* 0x0002760000002400 */
[----:B------:R-:W-:Y:S01]  /*42d0*/  HMMA.16816.F32 R20, R4, R50, R28 ;  /* 0x000000320414723c */ /* 0x000fe2000000181c */
[----:B-1----:R-:W-:-:S04]  /*42e0*/  FMUL.FTZ R0, R37, c[0x0][0x320] ;  /* 0x0000c80025007a20 */ /* 0x002fc80000410000 */
[----:B------:R1:W1:Y:S02]  /*42f0*/  MUFU.TANH R52, R0 ;  /* 0x0000000000347308 */ /* 0x0002640000002400 */
[----:B-1----:R-:W-:-:S06]  /*4300*/  FMUL.FTZ R0, R38, c[0x0][0x320] ;  /* 0x0000c80026007a20 */ /* 0x002fcc0000410000 */
[----:B------:R1:W1:Y:S02]  /*4310*/  MUFU.TANH R54, R0 ;  /* 0x0000000000367308 */ /* 0x0002640000002400 */
[----:B-1----:R-:W-:Y:S02]  /*4320*/  FMUL.FTZ R0, R39, c[0x0][0x320] ;  /* 0x0000c80027007a20 */ /* 0x002fe40000410000 */
[----:B------:R-:W1:Y:S01]  /*4330*/  LDSM.16.M88.4 R36, [R165+0x1800] ;  /* 0x00180000a524783b */ /* 0x000e620000000200 */
[----:B------:R-:W-:-:S04]  /*4340*/  DEPBAR.LE SB0, 0x0 ;  /* 0x000080000000791a */ /* 0x000fc80000000000 */
[----:B------:R5:W1:Y:S02]  /*4350*/  MUFU.TANH R53, R0 ;  /* 0x0000000000357308 */ /* 0x000a640000002400 */
[----:B-----5:R-:W-:-:S06]  /*4360*/  FMUL.FTZ R0, R24, c[0x0][0x320] ;  /* 0x0000c80018007a20 */ /* 0x020fcc0000410000 */
[----:B------:R5:W2:Y:S01]  /*4370*/  MUFU.TANH R41, R0 ;  /* 0x0000000000297308 */ /* 0x000aa20000002400 */
[----:B-1----:R-:W-:Y:S01]  /*4380*/  HMMA.16816.F32 R12, R4, R36, R16 ;  /* 0x00000024040c723c */ /* 0x002fe20000001810 */
[----:B-----5:R-:W-:-:S06]  /*4390*/  FMUL.FTZ R0, R25, c[0x0][0x320] ;  /* 0x0000c80019007a20 */ /* 0x020fcc0000410000 */
[----:B------:R1:W1:Y:S01]  /*43a0*/  MUFU.TANH R40, R0 ;  /* 0x0000000000287308 */ /* 0x0002620000002400 */
        /* <DEDUP_REMOVED lines=39> */
[----:B--234-:R-:W-:Y:S01]  /*4620*/  IADD3 R2, R197, R96, R201 ;  /* 0x00000060c5027210 */ /* 0x01cfe20007ffe0c9 */
[----:B------:R-:W-:-:S03]  /*4630*/  IMAD.MOV.U32 R180, RZ, RZ, RZ ;  /* 0x000000ffffb47224 */ /* 0x000fc600078e00ff */
[----:B------:R-:W-:-:S05]  /*4640*/  IADD3 R2, R2, -0x40, RZ ;  /* 0xffffffc002027810 */ /* 0x000fca0007ffe0ff */
        /* <DEDUP_REMOVED lines=25> */
.L_x_632:
[----:B------:R-:W-:Y:S05]  /*47e0*/  BRA.DIV ~URZ, `(.L_x_485) ;  /* 0x000123d27f007947 */ /* 0x000fea000b800000 */
[----:B------:R-:W3:Y:S01]  /*47f0*/  SHFL.IDX PT, R0, R12, RZ, 0x181f ;  /* 0x00181fff0c007589 */ /* 0x000ee200000e0000 */
[----:B------:R-:W-:-:S04]  /*4800*/  ISETP.GE.AND P2, PT, R184, c[0x0][0x1d4], PT ;  /* 0x00007500b8007a0c */ /* 0x000fc80003f46270 */
[----:B------:R-:W-:Y:S02]  /*4810*/  SEL R11, RZ, 0x10, P2 ;  /* 0x00000010ff0b7807 */ /* 0x000fe40001000000 */
[C---:B---3--:R-:W-:Y:S02]  /*4820*/  IADD3 R6, P0, R0.reuse, R102, RZ ;  /* 0x0000006600067210 */ /* 0x048fe40007f1e0ff */
[----:B------:R-:W-:-:S03]  /*4830*/  IADD3 R2, P1, R0, R104, RZ ;  /* 0x0000006800027210 */ /* 0x000fc60007f3e0ff */
[----:B--2---:R-:W-:Y:S01]  /*4840*/  IMAD.X R7, R4, 0x1, R97, P0 ;  /* 0x0000000104077824 */ /* 0x004fe200000e0661 */
[----:B------:R-:W-:Y:S01]  /*4850*/  IADD3 R8, P0, R0, R105, RZ ;  /* 0x0000006900087210 */ /* 0x000fe20007f1e0ff */
[----:B------:R-:W-:Y:S01]  /*4860*/  IMAD.X R3, R4, 0x1, R98, P1 ;  /* 0x0000000104037824 */ /* 0x000fe200008e0662 */
[----:B------:R-:W-:Y:S01]  /*4870*/  ISETP.GE.AND P1, PT, R192, c[0x0][0x1d4], PT ;  /* 0x00007500c0007a0c */ /* 0x000fe20003f26270 */
[----:B------:R-:W2:Y:S02]  /*4880*/  SHFL.IDX PT, R0, R12, 0x1, 0x181f ;  /* 0x00381f000c007f89 */ /* 0x000ea400000e0000 */
[----:B------:R-:W-:Y:S01]  /*4890*/  IMAD.X R9, R4, 0x1, R99, P0 ;  /* 0x0000000104097824 */ /* 0x000fe200000e0663 */
[----:B------:R-:W-:Y:S01]  /*48a0*/  ISETP.GE.AND P0, PT, R193, c[0x0][0x1d4], PT ;  /* 0x00007500c1007a0c */ /* 0x000fe20003f06270 */
[----:B------:R-:W-:Y:S01]  /*48b0*/  @!PT LDS RZ, [RZ] ;  /* 0x00000000fffff984 */ /* 0x000fe20000000800 */
[----:B------:R3:W-:Y:S01]  /*48c0*/  LDGSTS.E.BYPASS.LTC128B.128 [R179+0x6100], [R6.64], !P2 ;  /* 0x0610000006b37fae */ /* 0x0007e2000d101d48 */
[----:B------:R-:W-:-:S03]  /*48d0*/  SEL R10, RZ, 0x10, P1 ;  /* 0x00000010ff0a7807 */ /* 0x000fc60000800000 */
[----:B------:R4:W1:Y:S04]  /*48e0*/  SHFL.IDX PT, R4, R5, 0x1, 0x181f ;  /* 0x00381f0005047f89 */ /* 0x00086800000e0000 */
[----:B------:R3:W-:Y:S04]  /*48f0*/  LDGSTS.E.BYPASS.LTC128B.128 [R179+0x8100], [R2.64], !P1 ;  /* 0x0810000002b37fae */ /* 0x0007e8000c901d48 */
[----:B------:R3:W-:Y:S01]  /*4900*/  LDGSTS.E.BYPASS.LTC128B.128 [R179+0xa100], [R8.64], !P0 ;  /* 0x0a10000008b37fae */ /* 0x0007e2000c101d48 */
[----:B-1--4-:R-:W-:-:S03]  /*4910*/  SEL R5, RZ, 0x10, P0 ;  /* 0x00000010ff057807 */ /* 0x012fc60000000000 */
.L_x_633:
[----:B--23--:R-:W-:Y:S02]  /*4920*/  IADD3 R2, -R11, 0x10, RZ ;  /* 0x000000100b027810 */ /* 0x00cfe40007ffe1ff */
[----:B------:R-:W-:-:S02]  /*4930*/  IADD3 R3, -R10, 0x10, RZ ;  /* 0x000000100a037810 */ /* 0x000fc40007ffe1ff */
[----:B------:R-:W-:Y:S02]  /*4940*/  LOP3.LUT R2, R2, 0xf, RZ, 0xc0, !PT ;  /* 0x0000000f02027812 */ /* 0x000fe400078ec0ff */
[----:B------:R-:W-:Y:S02]  /*4950*/  ISETP.NE.U32.AND P2, PT, R11, RZ, PT ;  /* 0x000000ff0b00720c */ /* 0x000fe40003f45070 */
[----:B------:R-:W-:Y:S02]  /*4960*/  IADD3 R8, P1, P0, R2, R0, R102 ;  /* 0x0000000002087210 */ /* 0x000fe4000783e066 */
[----:B------:R-:W-:Y:S02]  /*4970*/  LOP3.LUT R2, R3, 0xf, RZ, 0xc0, !PT ;  /* 0x0000000f03027812 */ /* 0x000fe400078ec0ff */
[----:B------:R-:W-:Y:S02]  /*4980*/  IADD3 R3, -R5, 0x10, RZ ;  /* 0x0000001005037810 */ /* 0x000fe40007ffe1ff */
[----:B------:R-:W-:-:S02]  /*4990*/  IADD3.X R9, RZ, R4, R97, P1, P0 ;  /* 0x00000004ff097210 */ /* 0x000fc40000fe0461 */
[----:B------:R-:W-:Y:S02]  /*49a0*/  IADD3 R6, P1, P0, R2, R0, R104 ;  /* 0x0000000002067210 */ /* 0x000fe4000783e068 */
[----:B------:R-:W-:Y:S01]  /*49b0*/  LOP3.LUT R2, R3, 0xf, RZ, 0xc0, !PT ;  /* 0x0000000f03027812 */ /* 0x000fe200078ec0ff */
[----:B------:R-:W-:Y:S01]  /*49c0*/  @!PT LDS RZ, [RZ] ;  /* 0x00000000fffff984 */ /* 0x000fe20000000800 */
[----:B------:R-:W-:Y:S01]  /*49d0*/  @!PT LDS RZ, [RZ] ;  /* 0x00000000fffff984 */ /* 0x000fe20000000800 */
[----:B------:R-:W-:Y:S01]  /*49e0*/  @!PT LDS RZ, [RZ] ;  /* 0x00000000fffff984 */ /* 0x000fe20000000800 */
[----:B------:R1:W-:Y:S01]  /*49f0*/  LDGSTS.E.BYPASS.LTC128B.128.ZFILL [R179+0x7100], [R8.64], P2 ;  /* 0x0710000008b37fae */ /* 0x0003e20009141d48 */
[----:B------:R-:W-:Y:S02]  /*4a00*/  IADD3.X R7, RZ, R4, R98, P1, P0 ;  /* 0x00000004ff077210 */ /* 0x000fe40000fe0462 */
[----:B------:R-:W-:-:S04]  /*4a10*/  IADD3 R2, P1, P0, R2, R0, R105 ;  /* 0x0000000002027210 */ /* 0x000fc8000783e069 */
[----:B------:R-:W-:Y:S02]  /*4a20*/  IADD3.X R3, RZ, R4, R99, P1, P0 ;  /* 0x00000004ff037210 */ /* 0x000fe40000fe0463 */
[----:B------:R-:W-:Y:S02]  /*4a30*/  ISETP.NE.U32.AND P1, PT, R10, RZ, PT ;  /* 0x000000ff0a00720c */ /* 0x000fe40003f25070 */
[----:B------:R-:W-:-:S11]  /*4a40*/  ISETP.NE.U32.AND P0, PT, R5, RZ, PT ;  /* 0x000000ff0500720c */ /* 0x000fd60003f05070 */
[----:B------:R1:W-:Y:S04]  /*4a50*/  LDGSTS.E.BYPASS.LTC128B.128.ZFILL [R179+0x9100], [R6.64], P1 ;  /* 0x0910000006b37fae */ /* 0x0003e80008941d48 */
[----:B------:R1:W-:Y:S02]  /*4a60*/  LDGSTS.E.BYPASS.LTC128B.128.ZFILL [R179+0xb100], [R2.64], P0 ;  /* 0x0b10000002b37fae */ /* 0x0003e40008141d48 */
.L_x_483:
[----:B--234-:R-:W-:Y:S05]  /*4a70*/  BSYNC B0 ;  /* 0x0000000000007941 */ /* 0x01cfea0003800000 */
.L_x_482:
[----:B-1----:R-:W-:Y:S01]  /*4a80*/  IMAD.MOV.U32 R0, RZ, RZ, c[0x0][0x2c4] ;  /* 0x0000b100ff007624 */ /* 0x002fe200078e00ff */
[----:B------:R-:W-:Y:S01]  /*4a90*/  ULDC UR4, c[0x0][0x324] ;  /* 0x0000c90000047ab9 */ /* 0x000fe20000000800 */
[----:B------:R-:W-:Y:S01]  /*4aa0*/  IADD3 R2, R195, 0x1, -R96 ;  /* 0x00000001c3027810 */ /* 0x000fe20007ffe860 */
[----:B------:R-:W-:Y:S01]  /*4ab0*/  ULOP3.LUT UR4, URZ, UR4, URZ, 0x33, !UPT ;  /* 0x000000043f047292 */ /* 0x000fe2000f8e333f */
[----:B------:R-:W0:Y:S01]  /*4ac0*/  LDGDEPBAR ;  /* 0x00000000000079af */ /* 0x000e220000000000 */
[----:B------:R-:W-:Y:S01]  /*4ad0*/  ISETP.NE.AND P0, PT, R0, 0x1, PT ;  /* 0x000000010000780c */ /* 0x000fe20003f05270 */
[----:B------:R-:W-:-:S02]  /*4ae0*/  IMAD.IADD R0, R216, 0x1, R211 ;  /* 0x00000001d8007824 */ /* 0x000fc400078e02d3 */
[----:B------:R-:W-:Y:S02]  /*4af0*/  IMAD.IADD R8, R100, 0x1, -R199 ;  /* 0x0000000164087824 */ /* 0x000fe400078e0ac7 */
[----:B------:R-:W-:-:S08]  /*4b00*/  IMAD.MOV.U32 R4, RZ, RZ, R0 ;  /* 0x000000ffff047224 */ /* 0x000fd000078e0000 */
[----:B------:R-:W-:Y:S01]  /*4b10*/  @P0 IMAD.HI.U32 R3, R0, c[0x0][0x2c8], RZ ;  /* 0x0000b20000030a27 */ /* 0x000fe200078e00ff */
[----:B------:R-:W-:-:S04]  /*4b20*/  IADD3 R0, -R196, R2, -R199 ;  /* 0x00000002c4007210 */ /* 0x000fc80007ffe9c7 */
[C---:B------:R-:W-:Y:S02]  /*4b30*/  IADD3 R7, R0.reuse, UR4, RZ ;  /* 0x0000000400077c10 */ /* 0x040fe4000fffe0ff */
[----:B------:R-:W-:Y:S02]  /*4b40*/  @P0 SHF.R.U32.HI R4, RZ, c[0x0][0x2cc], R3 ;  /* 0x0000b300ff040a19 */ /* 0x000fe40000011603 */
[----:B------:R-:W-:Y:S01]  /*4b50*/  IADD3 R6, R0, c[0x0][0x328], RZ ;  /* 0x0000ca0000067a10 */ /* 0x000fe20007ffe0ff */
[----:B------:R-:W-:Y:S05]  /*4b60*/  BRA.DIV ~URZ, `(.L_x_486) ;  /* 0x000122927f007947 */ /* 0x000fea000b800000 */
[----:B------:R1:W2:Y:S02]  /*4b70*/  SHFL.IDX PT, R3, R4, RZ, 0x1c1f ;  /* 0x001c1fff04037589 */ /* 0x0002a400000e0000 */
.L_x_634:
[----:B------:R-:W-:Y:S01]  /*4b80*/  IMAD.MOV.U32 R0, RZ, RZ, c[0x0][0x32c] ;  /* 0x0000cb00ff007624 */ /* 0x000fe200078e00ff */
[----:B--2---:R-:W-:-:S04]  /*4b90*/  IADD3 R2, R6, R3, RZ ;  /* 0x0000000306027210 */ /* 0x004fc80007ffe0ff */
[----:B------:R-:W-:Y:S01]  /*4ba0*/  ISETP.GE.AND P0, PT, R0, 0x1, PT ;  /* 0x000000010000780c */ /* 0x000fe20003f06270 */
[----:B------:R-:W-:Y:S01]  /*4bb0*/  IMAD.IADD R0, R7, 0x1, R3 ;  /* 0x0000000107007824 */ /* 0x000fe200078e0203 */
[----:B------:R-:W-:-:S11]  /*4bc0*/  IMNMX R2, R8, R2, PT ;  /* 0x0000000208027217 */ /* 0x000fd60003800200 */
[----:B------:R-:W-:Y:S05]  /*4bd0*/  @!P0 BRA `(.L_x_487) ;  /* 0x0000015000008947 */ /* 0x000fea0003800000 */
[----:B------:R-:W-:Y:S01]  /*4be0*/  IADD3 R3, -R196, R195, R3 ;  /* 0x000000c3c4037210 */ /* 0x000fe20007ffe103 */
[----:B------:R-:W-:Y:S03]  /*4bf0*/  BSSY B0, `(.L_x_488) ;  /* 0x000000e000007945 */ /* 0x000fe60003800000 */
[----:B------:R-:W-:-:S13]  /*4c00*/  ISETP.GT.AND P0, PT, R3, -0x1, PT ;  /* 0xffffffff0300780c */ /* 0x000fda0003f04270 */
[----:B------:R-:W-:Y:S05]  /*4c10*/  @P0 BRA `(.L_x_489) ;  /* 0x0000007000000947 */ /* 0x000fea0003800000 */
[----:B------:R-:W-:Y:S01]  /*4c20*/  IMAD.MOV.U32 R5, RZ, RZ, 0x1 ;  /* 0x00000001ff057424 */ /* 0x000fe200078e00ff */
[----:B------:R-:W-:-:S04]  /*4c30*/  LOP3.LUT R3, RZ, R3, RZ, 0x33, !PT ;  /* 0x00000003ff037212 */ /* 0x000fc800078e33ff */
[----:B------:R-:W-:-:S13]  /*4c40*/  ISETP.NE.AND P0, PT, R5, c[0x0][0x32c], PT ;  /* 0x0000cb0005007a0c */ /* 0x000fda0003f05270 */
[----:B------:R-:W-:-:S05]  /*4c50*/  @P0 IMAD.HI.U32 R5, R3, c[0x0][0x330], RZ ;  /* 0x0000cc0003050a27 */ /* 0x000fca00078e00ff */
[----:B------:R-:W-:-:S04]  /*4c60*/  @P0 SHF.R.U32.HI R3, RZ, c[0x0][0x334], R5 ;  /* 0x0000cd00ff030a19 */ /* 0x000fc80000011605 */
[----:B------:R-:W-:Y:S01]  /*4c70*/  LOP3.LUT R3, RZ, R3, RZ, 0x33, !PT ;  /* 0x00000003ff037212 */ /* 0x000fe200078e33ff */
[----:B------:R-:W-:Y:S05]  /*4c80*/  BRA `(.L_x_490) ;  /* 0x0000004000007947 */ /* 0x000fea0003800000 */
.L_x_489:
[----:B------:R-:W-:-:S04]  /*4c90*/  MOV R5, 0x1 ;  /* 0x0000000100057802 */ /* 0x000fc80000000f00 */
[----:B------:R-:W-:-:S13]  /*4ca0*/  ISETP.NE.AND P0, PT, R5, c[0x0][0x32c], PT ;  /* 0x0000cb0005007a0c */ /* 0x000fda0003f05270 */
[----:B------:R-:W-:-:S05]  /*4cb0*/  @P0 IMAD.HI.U32 R5, R3, c[0x0][0x330], RZ ;  /* 0x0000cc0003050a27 */ /* 0x000fca00078e00ff */
[----:B------:R-:W-:Y:S02]  /*4cc0*/  @P0 SHF.R.U32.HI R3, RZ, c[0x0][0x334], R5 ;  /* 0x0000cd00ff030a19 */ /* 0x000fe40000011605 */
.L_x_490:
[----:B------:R-:W-:Y:S05]  /*4cd0*/  BSYNC B0 ;  /* 0x0000000000007941 */ /* 0x000fea0003800000 */
.L_x_488:
[----:B------:R-:W-:-:S04]  /*4ce0*/  IMAD R3, R3, c[0x0][0x32c], -R96 ;  /* 0x0000cb0003037a24 */ /* 0x000fc800078e0a60 */
[----:B------:R-:W-:-:S05]  /*4cf0*/  IMAD.IADD R3, R3, 0x1, -R199 ;  /* 0x0000000103037824 */ /* 0x000fca00078e0ac7 */
[----:B------:R-:W-:Y:S02]  /*4d00*/  IADD3 R5, R3, c[0x0][0x32c], RZ ;  /* 0x0000cb0003057a10 */ /* 0x000fe40007ffe0ff */
[----:B------:R-:W-:Y:S02]  /*4d10*/  IMNMX R0, R0, R3, !PT ;  /* 0x0000000300007217 */ /* 0x000fe40007800200 */
[----:B------:R-:W-:Y:S02]  /*4d20*/  IMNMX R2, R2, R5, PT ;  /* 0x0000000502027217 */ /* 0x000fe40003800200 */
.L_x_487:
[----:B------:R-:W-:-:S04]  /*4d30*/  ISETP.GT.AND P1, PT, R178, RZ, PT ;  /* 0x000000ffb200720c */ /* 0x000fc80003f24270 */
[C---:B------:R-:W-:Y:S02]  /*4d40*/  ISETP.GT.AND P2, PT, R0.reuse, RZ, P1 ;  /* 0x000000ff0000720c */ /* 0x040fe40000f44270 */
[----:B------:R-:W-:Y:S02]  /*4d50*/  ISETP.GT.AND P0, PT, R0, 0x1, P1 ;  /* 0x000000010000780c */ /* 0x000fe40000f04270 */
[C---:B------:R-:W-:Y:S02]  /*4d60*/  ISETP.LT.OR P2, PT, R2.reuse, 0x1, P2 ;  /* 0x000000010200780c */ /* 0x040fe40001741670 */
[----:B------:R-:W-:Y:S02]  /*4d70*/  ISETP.LT.OR P0, PT, R2, 0x2, P0 ;  /* 0x000000020200780c */ /* 0x000fe40000701670 */
[----:B------:R-:W-:Y:S02]  /*4d80*/  FSEL R9, R76, -INF , !P2 ;  /* 0xff8000004c097808 */ /* 0x000fe40005000000 */
[----:B------:R-:W-:-:S02]  /*4d90*/  FSEL R11, R72, -INF , !P0 ;  /* 0xff800000480b7808 */ /* 0x000fc40004000000 */
[C---:B------:R-:W-:Y:S02]  /*4da0*/  ISETP.GT.AND P2, PT, R0.reuse, 0x8, P1 ;  /* 0x000000080000780c */ /* 0x040fe40000f44270 */
        /* <DEDUP_REMOVED lines=40> */
[----:B------:R-:W-:Y:S01]  /*5030*/  FSEL R106, R13, -INF , !P0 ;  /* 0xff8000000d6a7808 */ /* 0x000fe20004000000 */
[----:B------:R-:W-:Y:S06]  /*5040*/  BRA.DIV ~URZ, `(.L_x_491) ;  /* 0x00011e227f007947 */ /* 0x000fec000b800000 */
[----:B------:R2:W3:Y:S02]  /*5050*/  SHFL.IDX PT, R3, R4, 0x1, 0x1c1f ;  /* 0x003c1f0004037f89 */ /* 0x0004e400000e0000 */
.L_x_635:
[----:B------:R-:W-:Y:S01]  /*5060*/  IMAD.MOV.U32 R0, RZ, RZ, c[0x0][0x32c] ;  /* 0x0000cb00ff007624 */ /* 0x000fe200078e00ff */
[----:B---3--:R-:W-:-:S04]  /*5070*/  IADD3 R2, R6, R3, RZ ;  /* 0x0000000306027210 */ /* 0x008fc80007ffe0ff */
        /* <DEDUP_REMOVED lines=8> */
[----:B-12---:R-:W-:Y:S01]  /*5100*/  IMAD.MOV.U32 R4, RZ, RZ, 0x1 ;  /* 0x00000001ff047424 */ /* 0x006fe200078e00ff */
[----:B------:R-:W-:-:S04]  /*5110*/  LOP3.LUT R3, RZ, R3, RZ, 0x33, !PT ;  /* 0x00000003ff037212 */ /* 0x000fc800078e33ff */
[----:B------:R-:W-:-:S13]  /*5120*/  ISETP.NE.AND P0, PT, R4, c[0x0][0x32c], PT ;  /* 0x0000cb0004007a0c */ /* 0x000fda0003f05270 */
[----:B------:R-:W-:-:S05]  /*5130*/  @P0 IMAD.HI.U32 R4, R3, c[0x0][0x330], RZ ;  /* 0x0000cc0003040a27 */ /* 0x000fca00078e00ff */
[----:B------:R-:W-:-:S04]  /*5140*/  @P0 SHF.R.U32.HI R3, RZ, c[0x0][0x334], R4 ;  /* 0x0000cd00ff030a19 */ /* 0x000fc80000011604 */
[----:B------:R-:W-:Y:S01]  /*5150*/  LOP3.LUT R3, RZ, R3, RZ, 0x33, !PT ;  /* 0x00000003ff037212 */ /* 0x000fe200078e33ff */
[----:B------:R-:W-:Y:S05]  /*5160*/  BRA `(.L_x_495) ;  /* 0x0000004000007947 */ /* 0x000fea0003800000 */
.L_x_494:
[----:B-12---:R-:W-:-:S04]  /*5170*/  MOV R4, 0x1 ;  /* 0x0000000100047802 */ /* 0x006fc80000000f00 */
[----:B------:R-:W-:-:S13]  /*5180*/  ISETP.NE.AND P0, PT, R4, c[0x0][0x32c], PT ;  /* 0x0000cb0004007a0c */ /* 0x000fda0003f05270 */
[----:B------:R-:W-:-:S05]  /*5190*/  @P0 IMAD.HI.U32 R4, R3, c[0x0][0x330], RZ ;  /* 0x0000cc0003040a27 */ /* 0x000fca00078e00ff */
[----:B------:R-:W-:Y:S02]  /*51a0*/  @P0 SHF.R.U32.HI R3, RZ, c[0x0][0x334], R4 ;  /* 0x0000cd00ff030a19 */ /* 0x000fe40000011604 */
.L_x_495:
[----:B------:R-:W-:Y:S05]  /*51b0*/  BSYNC B0 ;  /* 0x0000000000007941 */ /* 0x000fea0003800000 */
.L_x_493:
[----:B------:R-:W-:-:S04]  /*51c0*/  IMAD R3, R3, c[0x0][0x32c], -R96 ;  /* 0x0000cb0003037a24 */ /* 0x000fc800078e0a60 */
[----:B------:R-:W-:-:S05]  /*51d0*/  IMAD.IADD R3, R3, 0x1, -R199 ;  /* 0x0000000103037824 */ /* 0x000fca00078e0ac7 */
[----:B------:R-:W-:Y:S02]  /*51e0*/  IADD3 R4, R3, c[0x0][0x32c], RZ ;  /* 0x0000cb0003047a10 */ /* 0x000fe40007ffe0ff */
[----:B------:R-:W-:Y:S02]  /*51f0*/  IMNMX R0, R0, R3, !PT ;  /* 0x0000000300007217 */ /* 0x000fe40007800200 */
[----:B------:R-:W-:Y:S02]  /*5200*/  IMNMX R2, R2, R4, PT ;  /* 0x0000000402027217 */ /* 0x000fe40003800200 */
.L_x_492:
[C---:B------:R-:W-:Y:S02]  /*5210*/  ISETP.GT.AND P0, PT, R0.reuse, 0x1, P1 ;  /* 0x000000010000780c */ /* 0x040fe40000f04270 */
[----:B------:R-:W-:Y:S02]  /*5220*/  ISETP.GT.AND P2, PT, R0, 0x8, P1 ;  /* 0x000000080000780c */ /* 0x000fe40000f44270 */
[C---:B------:R-:W-:Y:S02]  /*5230*/  ISETP.LT.OR P0, PT, R2.reuse, 0x2, P0 ;  /* 0x000000020200780c */ /* 0x040fe40000701670 */
[----:B------:R-:W-:-:S02]  /*5240*/  ISETP.LT.OR P2, PT, R2, 0x9, P2 ;  /* 0x000000090200780c */ /* 0x000fc40001741670 */
[----:B------:R-:W-:Y:S02]  /*5250*/  FSEL R7, R73, -INF , !P0 ;  /* 0xff80000049077808 */ /* 0x000fe40004000000 */
[----:B------:R-:W-:Y:S02]  /*5260*/  ISETP.GT.AND P0, PT, R0, 0x9, P1 ;  /* 0x000000090000780c */ /* 0x000fe40000f04270 */
[----:B------:R-:W-:Y:S02]  /*5270*/  FSEL R8, R70, -INF , !P2 ;  /* 0xff80000046087808 */ /* 0x000fe40005000000 */
[----:B------:R-:W-:Y:S02]  /*5280*/  ISETP.LT.OR P0, PT, R2, 0xa, P0 ;  /* 0x0000000a0200780c */ /* 0x000fe40000701670 */
[----:B------:R-:W-:Y:S02]  /*5290*/  FMNMX.FTZ R3, R9, R11, !PT ;  /* 0x0000000b09037209 */ /* 0x000fe40007810000 */
[----:B------:R-:W-:-:S02]  /*52a0*/  FSEL R10, R56, -INF , !P0 ;  /* 0xff800000380a7808 */ /* 0x000fc40004000000 */
[C---:B------:R-:W-:Y:S02]  /*52b0*/  ISETP.GT.AND P0, PT, R0.reuse, 0x11, P1 ;  /* 0x000000110000780c */ /* 0x040fe40000f04270 */
[----:B------:R-:W-:Y:S02]  /*52c0*/  ISETP.GT.AND P3, PT, R0, 0x10, P1 ;  /* 0x000000100000780c */ /* 0x000fe40000f64270 */
[----:B------:R-:W-:Y:S02]  /*52d0*/  ISETP.LT.OR P2, PT, R2, 0x12, P0 ;  /* 0x000000120200780c */ /* 0x000fe40000741670 */
[C---:B------:R-:W-:Y:S02]  /*52e0*/  ISETP.GT.AND P0, PT, R0.reuse, 0x18, P1 ;  /* 0x000000180000780c */ /* 0x040fe40000f04270 */
[----:B------:R-:W-:Y:S02]  /*52f0*/  FSEL R14, R53, -INF , !P2 ;  /* 0xff800000350e7808 */ /* 0x000fe40005000000 */
[----:B------:R-:W-:-:S02]  /*5300*/  ISETP.GT.AND P2, PT, R0, RZ, P1 ;  /* 0x000000ff0000720c */ /* 0x000fc40000f44270 */
[----:B------:R-:W-:Y:S02]  /*5310*/  FMNMX.FTZ R3, R12, R3, !PT ;  /* 0x000000030c037209 */ /* 0x000fe40007810000 */
[C---:B------:R-:W-:Y:S02]  /*5320*/  ISETP.LT.OR P2, PT, R2.reuse, 0x1, P2 ;  /* 0x000000010200780c */ /* 0x040fe40001741670 */
[C---:B------:R-:W-:Y:S02]  /*5330*/  ISETP.LT.OR P3, PT, R2.reuse, 0x11, P3 ;  /* 0x000000110200780c */ /* 0x040fe40001f61670 */
[----:B------:R-:W-:Y:S02]  /*5340*/  FSEL R6, R77, -INF , !P2 ;  /* 0xff8000004d067808 */ /* 0x000fe40005000000 */
[----:B------:R-:W-:Y:S02]  /*5350*/  ISETP.LT.OR P0, PT, R2, 0x19, P0 ;  /* 0x000000190200780c */ /* 0x000fe40000701670 */
[----:B-12---:R-:W-:-:S02]  /*5360*/  FMNMX.FTZ R4, R6, R7, !PT ;  /* 0x0000000706047209 */ /* 0x006fc40007810000 */
[----:B------:R-:W-:Y:S02]  /*5370*/  FMNMX.FTZ R3, R15, R3, !PT ;  /* 0x000000030f037209 */ /* 0x000fe40007810000 */
[----:B------:R-:W-:Y:S02]  /*5380*/  FMNMX.FTZ R4, R8, R4, !PT ;  /* 0x0000000408047209 */ /* 0x000fe40007810000 */
[----:B------:R-:W-:Y:S02]  /*5390*/  FSEL R13, R54, -INF , !P3 ;  /* 0xff800000360d7808 */ /* 0x000fe40005800000 */
[----:B------:R-:W-:Y:S02]  /*53a0*/  FMNMX.FTZ R4, R10, R4, !PT ;  /* 0x000000040a047209 */ /* 0x000fe40007810000 */
[----:B------:R-:W-:Y:S02]  /*53b0*/  FSEL R17, R43, -INF , !P0 ;  /* 0xff8000002b117808 */ /* 0x000fe40004000000 */
[----:B------:R-:W-:-:S02]  /*53c0*/  ISETP.GT.AND P2, PT, R0, 0x19, P1 ;  /* 0x000000190000780c */ /* 0x000fc40000f44270 */
[----:B------:R-:W-:Y:S02]  /*53d0*/  ISETP.GT.AND P0, PT, R0, 0x20, P1 ;  /* 0x000000200000780c */ /* 0x000fe40000f04270 */
[----:B------:R-:W-:Y:S02]  /*53e0*/  FMNMX.FTZ R3, R16, R3, !PT ;  /* 0x0000000310037209 */ /* 0x000fe40007810000 */
[----:B------:R-:W-:Y:S02]  /*53f0*/  FMNMX.FTZ R4, R13, R4, !PT ;  /* 0x000000040d047209 */ /* 0x000fe40007810000 */
[C---:B------:R-:W-:Y:S02]  /*5400*/  ISETP.LT.OR P2, PT, R2.reuse, 0x1a, P2 ;  /* 0x0000001a0200780c */ /* 0x040fe40001741670 */
[----:B------:R-:W-:Y:S02]  /*5410*/  ISETP.LT.OR P0, PT, R2, 0x21, P0 ;  /* 0x000000210200780c */ /* 0x000fe40000701670 */
[----:B------:R-:W-:-:S02]  /*5420*/  FMNMX.FTZ R3, R18, R3, !PT ;  /* 0x0000000312037209 */ /* 0x000fc40007810000 */
[----:B------:R-:W-:Y:S02]  /*5430*/  FMNMX.FTZ R4, R14, R4, !PT ;  /* 0x000000040e047209 */ /* 0x000fe40007810000 */
[----:B------:R-:W-:Y:S02]  /*5440*/  FSEL R24, R42, -INF , !P2 ;  /* 0xff8000002a187808 */ /* 0x000fe40005000000 */
[C---:B------:R-:W-:Y:S02]  /*5450*/  ISETP.GT.AND P2, PT, R0.reuse, 0x21, P1 ;  /* 0x000000210000780c */ /* 0x040fe40000f44270 */
[----:B------:R-:W-:Y:S02]  /*5460*/  FSEL R79, R33, -INF , !P0 ;  /* 0xff800000214f7808 */ /* 0x000fe40004000000 */
[----:B------:R-:W-:Y:S02]  /*5470*/  FMNMX.FTZ R3, R19, R3, !PT ;  /* 0x0000000313037209 */ /* 0x000fe40007810000 */
[----:B------:R-:W-:-:S02]  /*5480*/  ISETP.GT.AND P0, PT, R0, 0x28, P1 ;  /* 0x000000280000780c */ /* 0x000fc40000f04270 */
[----:B------:R-:W-:Y:S02]  /*5490*/  FMNMX.FTZ R4, R17, R4, !PT ;  /* 0x0000000411047209 */ /* 0x000fe40007810000 */
[----:B------:R-:W-:Y:S02]  /*54a0*/  ISETP.LT.OR P2, PT, R2, 0x22, P2 ;  /* 0x000000220200780c */ /* 0x000fe40001741670 */
[----:B------:R-:W-:Y:S02]  /*54b0*/  FMNMX.FTZ R3, R20, R3, !PT ;  /* 0x0000000314037209 */ /* 0x000fe40007810000 */
[----:B------:R-:W-:Y:S02]  /*54c0*/  ISETP.LT.OR P0, PT, R2, 0x29, P0 ;  /* 0x000000290200780c */ /* 0x000fe40000701670 */
[----:B------:R-:W-:Y:S02]  /*54d0*/  FMNMX.FTZ R4, R24, R4, !PT ;  /* 0x0000000418047209 */ /* 0x000fe40007810000 */
[----:B------:R-:W-:-:S02]  /*54e0*/  FSEL R77, R32, -INF , !P2 ;  /* 0xff800000204d7808 */ /* 0x000fc40005000000 */
[----:B------:R-:W-:Y:S02]  /*54f0*/  FMNMX.FTZ R3, R105, R3, !PT ;  /* 0x0000000369037209 */ /* 0x000fe40007810000 */
[----:B------:R-:W-:Y:S02]  /*5500*/  ISETP.GT.AND P2, PT, R0, 0x29, P1 ;  /* 0x000000290000780c */ /* 0x000fe40000f44270 */
[----:B------:R-:W-:Y:S02]  /*5510*/  FSEL R78, R30, -INF , !P0 ;  /* 0xff8000001e4e7808 */ /* 0x000fe40004000000 */
[----:B------:R-:W-:Y:S02]  /*5520*/  FMNMX.FTZ R4, R79, R4, !PT ;  /* 0x000000044f047209 */ /* 0x000fe40007810000 */
[----:B------:R-:W-:Y:S02]  /*5530*/  ISETP.GT.AND P0, PT, R0, 0x30, P1 ;  /* 0x000000300000780c */ /* 0x000fe40000f04270 */
[----:B------:R-:W-:-:S02]  /*5540*/  FMNMX.FTZ R3, R104, R3, !PT ;  /* 0x0000000368037209 */ /* 0x000fc40007810000 */
[C---:B------:R-:W-:Y:S02]  /*5550*/  ISETP.LT.OR P2, PT, R2.reuse, 0x2a, P2 ;  /* 0x0000002a0200780c */ /* 0x040fe40001741670 */
[----:B------:R-:W-:Y:S02]  /*5560*/  FMNMX.FTZ R4, R77, R4, !PT ;  /* 0x000000044d047209 */ /* 0x000fe40007810000 */
[----:B------:R-:W-:Y:S02]  /*5570*/  ISETP.LT.OR P0, PT, R2, 0x31, P0 ;  /* 0x000000310200780c */ /* 0x000fe40000701670 */
[----:B------:R-:W-:Y:S02]  /*5580*/  FMNMX.FTZ R3, R102, R3, !PT ;  /* 0x0000000366037209 */ /* 0x000fe40007810000 */
[----:B------:R-:W-:Y:S02]  /*5590*/  FSEL R76, R31, -INF , !P2 ;  /* 0xff8000001f4c7808 */ /* 0x000fe40005000000 */
[----:B------:R-:W-:-:S02]  /*55a0*/  ISETP.GT.AND P3, PT, R0, 0x31, P1 ;  /* 0x000000310000780c */ /* 0x000fc40000f64270 */
[----:B------:R-:W-:Y:S02]  /*55b0*/  FMNMX.FTZ R4, R78, R4, !PT ;  /* 0x000000044e047209 */ /* 0x000fe40007810000 */
[----:B------:R-:W-:Y:S02]  /*55c0*/  FSEL R159, R26, -INF , !P0 ;  /* 0xff8000001a9f7808 */ /* 0x000fe40004000000 */
[C---:B------:R-:W-:Y:S02]  /*55d0*/  ISETP.GT.AND P2, PT, R0.reuse, 0x38, P1 ;  /* 0x000000380000780c */ /* 0x040fe40000f44270 */
[----:B------:R-:W-:Y:S02]  /*55e0*/  ISETP.GT.AND P0, PT, R0, 0x39, P1 ;  /* 0x000000390000780c */ /* 0x000fe40000f04270 */
[----:B------:R-:W-:Y:S02]  /*55f0*/  FMNMX.FTZ R0, R101, R3, !PT ;  /* 0x0000000365007209 */ /* 0x000fe40007810000 */
[----:B------:R-:W-:-:S02]  /*5600*/  ISETP.LT.OR P3, PT, R2, 0x32, P3 ;  /* 0x000000320200780c */ /* 0x000fc40001f61670 */
[----:B------:R-:W-:Y:S02]  /*5610*/  FMNMX.FTZ R3, R76, R4, !PT ;  /* 0x000000044c037209 */ /* 0x000fe40007810000 */
[C---:B------:R-:W-:Y:S02]  /*5620*/  ISETP.LT.OR P1, PT, R2.reuse, 0x39, P2 ;  /* 0x000000390200780c */ /* 0x040fe40001721670 */
[----:B------:R-:W-:Y:S02]  /*5630*/  FSEL R158, R27, -INF , !P3 ;  /* 0xff8000001b9e7808 */ /* 0x000fe40005800000 */
[----:B------:R-:W-:Y:S02]  /*5640*/  FMNMX.FTZ R0, R109, R0, !PT ;  /* 0x000000006d007209 */ /* 0x000fe40007810000 */
[----:B------:R-:W-:Y:S02]  /*5650*/  FMNMX.FTZ R3, R159, R3, !PT ;  /* 0x000000039f037209 */ /* 0x000fe40007810000 */
[----:B------:R-:W-:-:S02]  /*5660*/  ISETP.LT.OR P0, PT, R2, 0x3a, P0 ;  /* 0x0000003a0200780c */ /* 0x000fc40000701670 */
[----:B------:R-:W-:Y:S02]  /*5670*/  FSEL R157, R23, -INF , !P1 ;  /* 0xff800000179d7808 */ /* 0x000fe40004800000 */
[----:B------:R-:W-:Y:S02]  /*5680*/  FMNMX.FTZ R0, R108, R0, !PT ;  /* 0x000000006c007209 */ /* 0x000fe40007810000 */
[----:B------:R-:W-:Y:S02]  /*5690*/  FMNMX.FTZ R2, R158, R3, !PT ;  /* 0x000000039e027209 */ /* 0x000fe40007810000 */
[----:B------:R-:W-:Y:S02]  /*56a0*/  FSEL R156, R22, -INF , !P0 ;  /* 0xff800000169c7808 */ /* 0x000fe40004000000 */
[----:B------:R-:W-:Y:S02]  /*56b0*/  FMNMX.FTZ R0, R107, R0, !PT ;  /* 0x000000006b007209 */ /* 0x000fe40007810000 */
[----:B------:R-:W-:-:S02]  /*56c0*/  FMNMX.FTZ R2, R157, R2, !PT ;  /* 0x000000029d027209 */ /* 0x000fc40007810000 */
[----:B------:R-:W-:Y:S02]  /*56d0*/  FMNMX.FTZ R4, R106, R0, !PT ;  /* 0x000000006a047209 */ /* 0x000fe40007810000 */
[----:B------:R-:W-:Y:S01]  /*56e0*/  FMNMX.FTZ R5, R156, R2, !PT ;  /* 0x000000029c057209 */ /* 0x000fe20007810000 */
[----:B------:R-:W-:Y:S05]  /*56f0*/  BRA.DIV ~URZ, `(.L_x_496) ;  /* 0x000117e27f007947 */ /* 0x000fea000b800000 */
[----:B------:R1:W2:Y:S02]  /*5700*/  SHFL.BFLY PT, R0, R4, 0x2, 0x1f ;  /* 0x0c401f0004007f89 */ /* 0x0002a400000e0000 */
.L_x_636:
[----:B-12---:R-:W-:Y:S01]  /*5710*/  FMNMX.FTZ R4, R4, R0, !PT ;  /* 0x0000000004047209 */ /* 0x006fe20007810000 */
[----:B------:R-:W-:Y:S05]  /*5720*/  BRA.DIV ~URZ, `(.L_x_497) ;  /* 0x000117f27f007947 */ /* 0x000fea000b800000 */
[----:B------:R-:W1:Y:S04]  /*5730*/  SHFL.BFLY PT, R0, R5, 0x2, 0x1f ;  /* 0x0c401f0005007f89 */ /* 0x000e6800000e0000 */
[----:B------:R-:W2:Y:S01]  /*5740*/  SHFL.BFLY PT, R2, R4, 0x1, 0x1f ;  /* 0x0c201f0004027f89 */ /* 0x000ea200000e0000 */
[----:B-1----:R-:W-:Y:S02]  /*5750*/  FMNMX.FTZ R5, R5, R0, !PT ;  /* 0x0000000005057209 */ /* 0x002fe40007810000 */
[----:B--2---:R-:W-:-:S03]  /*5760*/  FMNMX.FTZ R100, R4, R2, !PT ;  /* 0x0000000204647209 */ /* 0x004fc60007810000 */
[----:B------:R1:W2:Y:S04]  /*5770*/  SHFL.BFLY PT, R3, R5, 0x1, 0x1f ;  /* 0x0c201f0005037f89 */ /* 0x0002a800000e0000 */
.L_x_637:
[C---:B------:R-:W-:Y:S01]  /*5780*/  FMUL.FTZ R0, R100.reuse, c[0x0][0x2d0] ;  /* 0x0000b40064007a20 */ /* 0x040fe20000410000 */
[----:B------:R-:W-:Y:S01]  /*5790*/  FSETP.NEU.FTZ.AND P0, PT, R100, -INF , PT ;  /* 0xff8000006400780b */ /* 0x000fe20003f1d000 */
[----:B------:R-:W-:Y:S01]  /*57a0*/  WARPSYNC 0xffffffff ;  /* 0xffffffff00007948 */ /* 0x000fe20003800000 */
[----:B------:R-:W-:Y:S01]  /*57b0*/  LDSM.16.MT88.4 R36, [R167+0x800] ;  /* 0x00080000a724783b */ /* 0x000fe20000004200 */
[----:B------:R-:W-:Y:S02]  /*57c0*/  IADD3 R178, R178, -0x2, RZ ;  /* 0xfffffffeb2b27810 */ /* 0x000fe40007ffe0ff */
[----:B------:R-:W-:Y:S01]  /*57d0*/  FSEL R0, R0, RZ, P0 ;  /* 0x000000ff00007208 */ /* 0x000fe20000000000 */
[----:B------:R-:W-:Y:S04]  /*57e0*/  LDSM.16.MT88.4 R32, [R168] ;  /* 0x00000000a820783b */ /* 0x000fe80000004200 */
[--C-:B------:R-:W-:Y:S01]  /*57f0*/  FFMA.FTZ R2, R9, c[0x0][0x2d0], -R0.reuse ;  /* 0x0000b40009027a23 */ /* 0x100fe20000010800 */
[----:B------:R-:W-:Y:S03]  /*5800*/  LDSM.16.MT88.4 R44, [R170] ;  /* 0x00000000aa2c783b */ /* 0x000fe60000004200 */
[----:B------:R3:W-:Y:S01]  /*5810*/  MUFU.EX2 R111, R2 ;  /* 0x00000002006f7308 */ /* 0x0007e20000000800 */
[----:B------:R-:W-:Y:S04]  /*5820*/  LDSM.16.MT88.4 R40, [R168+0x800] ;  /* 0x00080000a828783b */ /* 0x000fe80000004200 */
[----:B------:R-:W-:Y:S04]  /*5830*/  LDSM.16.MT88.4 R60, [R170+0x800] ;  /* 0x00080000aa3c783b */ /* 0x000fe80000004200 */
[----:B------:R-:W-:Y:S04]  /*5840*/  LDSM.16.MT88.4 R52, [R167+0x2000] ;  /* 0x00200000a734783b */ /* 0x000fe80000004200 */
[----:B------:R-:W-:Y:S01]  /*5850*/  LDSM.16.MT88.4 R48, [R169] ;  /* 0x00000000a930783b */ /* 0x000fe20000004200 */
[----:B---3--:R-:W-:-:S03]  /*5860*/  FFMA.FTZ R2, R11, c[0x0][0x2d0], -R0 ;  /* 0x0000b4000b027a23 */ /* 0x008fc60000010800 */
[----:B------:R-:W-:Y:S01]  /*5870*/  LDSM.16.MT88.4 R64, [R170+0x2000] ;  /* 0x00200000aa40783b */ /* 0x000fe20000004200 */
[----:B------:R3:W4:Y:S03]  /*5880*/  MUFU.EX2 R110, R2 ;  /* 0x00000002006e7308 */ /* 0x0007260000000800 */
[----:B------:R-:W-:Y:S04]  /*5890*/  LDSM.16.MT88.4 R72, [R169+0x2000] ;  /* 0x00200000a948783b */ /* 0x000fe80000004200 */
[----:B------:R-:W-:Y:S04]  /*58a0*/  LDSM.16.MT88.4 R56, [R169+0x800] ;  /* 0x00080000a938783b */ /* 0x000fe80000004200 */
[----:B------:R-:W-:Y:S01]  /*58b0*/  LDSM.16.MT88.4 R68, [R168+0x2800] ;  /* 0x00280000a844783b */ /* 0x000fe20000004200 */
[--C-:B---3--:R-:W-:Y:S01]  /*58c0*/  FFMA.FTZ R2, R12, c[0x0][0x2d0], -R0.reuse ;  /* 0x0000b4000c027a23 */ /* 0x108fe20000010800 */
[----:B--2---:R-:W-:Y:S01]  /*58d0*/  FMNMX.FTZ R12, R3, R5, !PT ;  /* 0x00000005030c7209 */ /* 0x004fe20007810000 */
[----:B------:R-:W-:-:S02]  /*58e0*/  FFMA.FTZ R3, R19, c[0x0][0x2d0], -R0 ;  /* 0x0000b40013037a23 */ /* 0x000fc40000010800 */
[----:B------:R2:W-:Y:S01]  /*58f0*/  MUFU.EX2 R187, R2 ;  /* 0x0000000200bb7308 */ /* 0x0005e20000000800 */
[----:B------:R-:W-:-:S07]  /*5900*/  FSETP.NEU.FTZ.AND P0, PT, R12, -INF , PT ;  /* 0xff8000000c00780b */ /* 0x000fce0003f1d000 */
[----:B------:R3:W-:Y:S01]  /*5910*/  MUFU.EX2 R221, R3 ;  /* 0x0000000300dd7308 */ /* 0x0007e20000000800 */
[----:B--2---:R-:W-:Y:S02]  /*5920*/  FFMA.FTZ R2, R15, c[0x0][0x2d0], -R0 ;  /* 0x0000b4000f027a23 */ /* 0x004fe40000010800 */
[----:B----4-:R-:W-:-:S05]  /*5930*/  FADD.FTZ R15, R111, R110 ;  /* 0x0000006e6f0f7221 */ /* 0x010fca0000010000 */
[----:B------:R2:W-:Y:S01]  /*5940*/  MUFU.EX2 R189, R2 ;  /* 0x0000000200bd7308 */ /* 0x0005e20000000800 */
[--C-:B---3--:R-:W-:Y:S02]  /*5950*/  FFMA.FTZ R3, R20, c[0x0][0x2d0], -R0.reuse ;  /* 0x0000b40014037a23 */ /* 0x108fe40000010800 */
[----:B------:R-:W3:Y:S05]  /*5960*/  LDSM.16.MT88.4 R20, [R167] ;  /* 0x00000000a714783b */ /* 0x000eea0000004200 */
[----:B------:R-:W-:Y:S01]  /*5970*/  MUFU.EX2 R220, R3 ;  /* 0x0000000300dc7308 */ /* 0x000fe20000000800 */
[----:B--2---:R-:W-:-:S07]  /*5980*/  FFMA.FTZ R2, R16, c[0x0][0x2d0], -R0 ;  /* 0x0000b40010027a23 */ /* 0x004fce0000010800 */
[----:B------:R2:W-:Y:S02]  /*5990*/  MUFU.EX2 R188, R2 ;  /* 0x0000000200bc7308 */ /* 0x0005e40000000800 */
[----:B--2---:R-:W-:-:S06]  /*59a0*/  FFMA.FTZ R2, R18, c[0x0][0x2d0], -R0 ;  /* 0x0000b40012027a23 */ /* 0x004fcc0000010800 */
[----:B------:R2:W4:Y:S02]  /*59b0*/  MUFU.EX2 R219, R2 ;  /* 0x0000000200db7308 */ /* 0x0005240000000800 */
[----:B--2---:R-:W-:Y:S01]  /*59c0*/  FMUL.FTZ R2, R12, c[0x0][0x2d0] ;  /* 0x0000b4000c027a20 */ /* 0x004fe20000410000 */
[----:B----4-:R-:W-:-:S04]  /*59d0*/  F2FP.PACK_AB R4, R219, R188 ;  /* 0x000000bcdb04723e */ /* 0x010fc800000000ff */
[----:B------:R-:W-:-:S05]  /*59e0*/  FSEL R2, R2, RZ, P0 ;  /* 0x000000ff02027208 */ /* 0x000fca0000000000 */
[----:B------:R-:W-:Y:S01]  /*59f0*/  FFMA.FTZ R3, R6, c[0x0][0x2d0], -R2 ;  /* 0x0000b40006037a23 */ /* 0x000fe20000010802 */
[----:B------:R-:W-:-:S03]  /*5a00*/  F2FP.PACK_AB R6, R220, R221 ;  /* 0x000000dddc06723e */ /* 0x000fc600000000ff */
[----:B------:R2:W-:Y:S02]  /*5a10*/  MUFU.EX2 R183, R3 ;  /* 0x0000000300b77308 */ /* 0x0005e40000000800 */
[----:B--2---:R-:W-:-:S06]  /*5a20*/  FFMA.FTZ R3, R7, c[0x0][0x2d0], -R2 ;  /* 0x0000b40007037a23 */ /* 0x004fcc0000010802 */
[----:B------:R2:W4:Y:S02]  /*5a30*/  MUFU.EX2 R177, R3 ;  /* 0x0000000300b17308 */ /* 0x0005240000000800 */
[----:B--2---:R-:W-:Y:S01]  /*5a40*/  FFMA.FTZ R3, R8, c[0x0][0x2d0], -R2 ;  /* 0x0000b40008037a23 */ /* 0x004fe20000010802 */
[----:B------:R-:W-:Y:S02]  /*5a50*/  F2FP.PACK_AB R8, R110, R111 ;  /* 0x0000006f6e08723e */ /* 0x000fe400000000ff */
[----:B----4-:R-:W-:-:S03]  /*5a60*/  F2FP.PACK_AB R9, R177, R183 ;  /* 0x000000b7b109723e */ /* 0x010fc600000000ff */
[----:B------:R2:W-:Y:S02]  /*5a70*/  MUFU.EX2 R182, R3 ;  /* 0x0000000300b67308 */ /* 0x0005e40000000800 */
[----:B--2---:R-:W-:Y:S01]  /*5a80*/  FFMA.FTZ R3, R10, c[0x0][0x2d0], -R2 ;  /* 0x0000b4000a037a23 */ /* 0x004fe20000010802 */
[----:B------:R-:W-:-:S05]  /*5a90*/  F2FP.PACK_AB R10, R189, R187 ;  /* 0x000000bbbd0a723e */ /* 0x000fca00000000ff */
[----:B------:R2:W4:Y:S02]  /*5aa0*/  MUFU.EX2 R186, R3 ;  /* 0x0000000300ba7308 */ /* 0x0005240000000800 */
[----:B--2---:R-:W-:Y:S01]  /*5ab0*/  FFMA.FTZ R3, R13, c[0x0][0x2d0], -R2 ;  /* 0x0000b4000d037a23 */ /* 0x004fe20000010802 */
[----:B----4-:R-:W-:Y:S01]  /*5ac0*/  F2FP.PACK_AB R11, R186, R182 ;  /* 0x000000b6ba0b723e */ /* 0x010fe200000000ff */
[----:B------:R-:W-:-:S04]  /*5ad0*/  FFMA.FTZ R13, R108, c[0x0][0x2d0], -R0 ;  /* 0x0000b4006c0d7a23 */ /* 0x000fc80000010800 */
[----:B------:R2:W-:Y:S02]  /*5ae0*/  MUFU.EX2 R185, R3 ;  /* 0x0000000300b97308 */ /* 0x0005e40000000800 */
[----:B---3--:R-:W-:Y:S06]  /*5af0*/  HMMA.16816.F32 R28, R8, R22, RZ ;  /* 0x00000016081c723c */ /* 0x008fec00000018ff */
[----:B------:R-:W-:Y:S01]  /*5b00*/  MUFU.EX2 R13, R13 ;  /* 0x0000000d000d7308 */ /* 0x000fe20000000800 */
[----:B--2---:R-:W-:Y:S02]  /*5b10*/  FFMA.FTZ R3, R14, c[0x0][0x2d0], -R2 ;  /* 0x0000b4000e037a23 */ /* 0x004fe40000010802 */
[----:B------:R-:W-:-:S05]  /*5b20*/  FFMA.FTZ R14, R109, c[0x0][0x2d0], -R0 ;  /* 0x0000b4006d0e7a23 */ /* 0x000fca0000010800 */
[----:B------:R2:W3:Y:S08]  /*5b30*/  MUFU.EX2 R200, R3 ;  /* 0x0000000300c87308 */ /* 0x0004f00000000800 */
[----:B------:R-:W-:Y:S01]  /*5b40*/  MUFU.EX2 R14, R14 ;  /* 0x0000000e000e7308 */ /* 0x000fe20000000800 */
[--C-:B--2---:R-:W-:Y:S01]  /*5b50*/  FFMA.FTZ R3, R17, c[0x0][0x2d0], -R2.reuse ;  /* 0x0000b40011037a23 */ /* 0x104fe20000010802 */
[----:B-1-3--:R-:W-:Y:S01]  /*5b60*/  F2FP.PACK_AB R5, R200, R185 ;  /* 0x000000b9c805723e */ /* 0x00afe200000000ff */
[C---:B------:R-:W-:Y:S05]  /*5b70*/  HMMA.16816.F32 R16, R8.reuse, R20, RZ ;  /* 0x000000140810723c */ /* 0x040fea00000018ff */
[----:B------:R1:W-:Y:S03]  /*5b80*/  MUFU.EX2 R218, R3 ;  /* 0x0000000300da7308 */ /* 0x0003e60000000800 */
[----:B------:R-:W-:Y:S01]  /*5b90*/  HMMA.16816.F32 R20, R8, R34, RZ ;  /* 0x000000220814723c */ /* 0x000fe200000018ff */
[----:B-1----:R-:W-:-:S07]  /*5ba0*/  FFMA.FTZ R3, R24, c[0x0][0x2d0], -R2 ;  /* 0x0000b40018037a23 */ /* 0x002fce0000010802 */
[C---:B------:R-:W-:Y:S01]  /*5bb0*/  HMMA.16816.F32 R24, R8.reuse, R32, RZ ;  /* 0x000000200818723c */ /* 0x040fe200000018ff */
[----:B------:R-:W1:Y:S07]  /*5bc0*/  MUFU.EX2 R213, R3 ;  /* 0x0000000300d57308 */ /* 0x000e6e0000000800 */
[----:B------:R-:W-:Y:S01]  /*5bd0*/  HMMA.16816.F32 R32, R8, R46, RZ ;  /* 0x0000002e0820723c */ /* 0x000fe200000018ff */
[----:B-1----:R-:W-:Y:S01]  /*5be0*/  F2FP.PACK_AB R7, R213, R218 ;  /* 0x000000dad507723e */ /* 0x002fe200000000ff */
[----:B------:R-:W-:-:S04]  /*5bf0*/  FFMA.FTZ R3, R105, c[0x0][0x2d0], -R0 ;  /* 0x0000b40069037a23 */ /* 0x000fc80000010800 */
[----:B------:R1:W-:Y:S02]  /*5c00*/  MUFU.EX2 R163, R3 ;  /* 0x0000000300a37308 */ /* 0x0003e40000000800 */
[----:B------:R-:W-:Y:S08]  /*5c10*/  HMMA.16816.F32 R132, R4, R36, R16 ;  /* 0x000000240484723c */ /* 0x000ff00000001810 */
[----:B------:R-:W-:Y:S01]  /*5c20*/  HMMA.16816.F32 R16, R8, R44, RZ ;  /* 0x0000002c0810723c */ /* 0x000fe200000018ff */
[----:B------:R-:W-:Y:S01]  /*5c30*/  LDSM.16.MT88.4 R44, [R170+0x2800] ;  /* 0x00280000aa2c783b */ /* 0x000fe20000004200 */
[----:B-1----:R-:W-:-:S06]  /*5c40*/  FFMA.FTZ R3, R104, c[0x0][0x2d0], -R0 ;  /* 0x0000b40068037a23 */ /* 0x002fcc0000010800 */
[C---:B------:R-:W-:Y:S01]  /*5c50*/  HMMA.16816.F32 R148, R4.reuse, R38, R28 ;  /* 0x000000260494723c */ /* 0x040fe2000000181c */
[----:B------:R-:W1:Y:S01]  /*5c60*/  LDSM.16.MT88.4 R36, [R167+0x2800] ;  /* 0x00280000a724783b */ /* 0x000e620000004200 */
[----:B------:R2:W3:Y:S06]  /*5c70*/  MUFU.EX2 R162, R3 ;  /* 0x0000000300a27308 */ /* 0x0004ec0000000800 */
[C---:B------:R-:W-:Y:S08]  /*5c80*/  HMMA.16816.F32 R144, R4.reuse, R42, R20 ;  /* 0x0000002a0490723c */ /* 0x040ff00000001814 */
[----:B------:R-:W-:Y:S01]  /*5c90*/  HMMA.16816.F32 R116, R4, R60, R16 ;  /* 0x0000003c0474723c */ /* 0x000fe20000001810 */
[----:B--2---:R-:W-:-:S04]  /*5ca0*/  FFMA.FTZ R3, R102, c[0x0][0x2d0], -R0 ;  /* 0x0000b40066037a23 */ /* 0x004fc80000010800 */
[----:B------:R2:W-:Y:S03]  /*5cb0*/  MUFU.EX2 R172, R3 ;  /* 0x0000000300ac7308 */ /* 0x0005e60000000800 */
[C---:B------:R-:W-:Y:S08]  /*5cc0*/  HMMA.16816.F32 R20, R8.reuse, R52, RZ ;  /* 0x000000340814723c */ /* 0x040ff000000018ff */
[----:B------:R-:W-:Y:S01]  /*5cd0*/  HMMA.16816.F32 R16, R8, R54, RZ ;  /* 0x000000360810723c */ /* 0x000fe200000018ff */
[----:B------:R-:W-:Y:S01]  /*5ce0*/  LDSM.16.MT88.4 R52, [R169+0x2800] ;  /* 0x00280000a934783b */ /* 0x000fe20000004200 */
[----:B--2---:R-:W-:-:S06]  /*5cf0*/  FFMA.FTZ R3, R101, c[0x0][0x2d0], -R0 ;  /* 0x0000b40065037a23 */ /* 0x004fcc0000010800 */
[----:B------:R-:W-:Y:S01]  /*5d00*/  HMMA.16816.F32 R124, R4, R40, R24 ;  /* 0x00000028047c723c */ /* 0x000fe20000001818 */
[----:B------:R-:W2:Y:S01]  /*5d10*/  LDSM.16.MT88.4 R40, [R168+0x2000] ;  /* 0x00200000a828783b */ /* 0x000ea20000004200 */
[----:B------:R4:W5:Y:S06]  /*5d20*/  MUFU.EX2 R171, R3 ;  /* 0x0000000300ab7308 */ /* 0x00096c0000000800 */
[C---:B------:R-:W-:Y:S08]  /*5d30*/  HMMA.16816.F32 R28, R8.reuse, R48, RZ ;  /* 0x00000030081c723c */ /* 0x040ff000000018ff */
[----:B------:R-:W-:Y:S01]  /*5d40*/  HMMA.16816.F32 R24, R8, R50, RZ ;  /* 0x000000320818723c */ /* 0x000fe200000018ff */
[----:B------:R-:W2:Y:S01]  /*5d50*/  LDSM.16.MT88.4 R48, [R167+0x4000] ;  /* 0x00400000a730783b */ /* 0x000ea20000004200 */
[----:B----4-:R-:W-:-:S04]  /*5d60*/  FFMA.FTZ R3, R79, c[0x0][0x2d0], -R2 ;  /* 0x0000b4004f037a23 */ /* 0x010fc80000010802 */
[----:B------:R4:W-:Y:S02]  /*5d70*/  MUFU.EX2 R102, R3 ;  /* 0x0000000300667308 */ /* 0x0009e40000000800 */
[C---:B------:R-:W-:Y:S08]  /*5d80*/  HMMA.16816.F32 R136, R4.reuse, R62, R32 ;  /* 0x0000003e0488723c */ /* 0x040ff00000001820 */
[----:B-1----:R-:W-:Y:S01]  /*5d90*/  HMMA.16816.F32 R60, R4, R36, R20 ;  /* 0x00000024043c723c */ /* 0x002fe20000001814 */
[----:B----4-:R-:W-:-:S07]  /*5da0*/  FFMA.FTZ R3, R77, c[0x0][0x2d0], -R2 ;  /* 0x0000b4004d037a23 */ /* 0x010fce0000010802 */
[----:B------:R-:W-:Y:S01]  /*5db0*/  HMMA.16816.F32 R128, R4, R38, R16 ;  /* 0x000000260480723c */ /* 0x000fe20000001810 */
[----:B------:R-:W1:Y:S01]  /*5dc0*/  LDSM.16.MT88.4 R36, [R167+0x4800] ;  /* 0x00480000a724783b */ /* 0x000e620000004200 */
[----:B------:R4:W1:Y:S06]  /*5dd0*/  MUFU.EX2 R101, R3 ;  /* 0x0000000300657308 */ /* 0x00086c0000000800 */
[C---:B------:R-:W-:Y:S08]  /*5de0*/  HMMA.16816.F32 R20, R8.reuse, R66, RZ ;  /* 0x000000420814723c */ /* 0x040ff000000018ff */
[----:B------:R-:W-:Y:S01]  /*5df0*/  HMMA.16816.F32 R16, R8, R72, RZ ;  /* 0x000000480810723c */ /* 0x000fe200000018ff */
[----:B----4-:R-:W-:-:S04]  /*5e00*/  FFMA.FTZ R3, R78, c[0x0][0x2d0], -R2 ;  /* 0x0000b4004e037a23 */ /* 0x010fc80000010802 */
[----:B------:R4:W-:Y:S03]  /*5e10*/  MUFU.EX2 R161, R3 ;  /* 0x0000000300a17308 */ /* 0x0009e60000000800 */
[----:B------:R-:W-:Y:S08]  /*5e20*/  HMMA.16816.F32 R140, R4, R56, R28 ;  /* 0x00000038048c723c */ /* 0x000ff0000000181c */
[----:B--2---:R-:W-:Y:S01]  /*5e30*/  HMMA.16816.F32 R32, R8, R40, RZ ;  /* 0x000000280820723c */ /* 0x004fe200000018ff */
[----:B----4-:R-:W-:-:S07]  /*5e40*/  FFMA.FTZ R3, R76, c[0x0][0x2d0], -R2 ;  /* 0x0000b4004c037a23 */ /* 0x010fce0000010802 */
[----:B------:R-:W-:Y:S01]  /*5e50*/  HMMA.16816.F32 R28, R8, R42, RZ ;  /* 0x0000002a081c723c */ /* 0x000fe200000018ff */
[----:B------:R-:W2:Y:S01]  /*5e60*/  LDSM.16.MT88.4 R40, [R170+0x4000] ;  /* 0x00400000aa28783b */ /* 0x000ea20000004200 */
[----:B------:R4:W1:Y:S06]  /*5e70*/  MUFU.EX2 R160, R3 ;  /* 0x0000000300a07308 */ /* 0x00086c0000000800 */
[C---:B------:R-:W-:Y:S08]  /*5e80*/  HMMA.16816.F32 R92, R4.reuse, R46, R20 ;  /* 0x0000002e045c723c */ /* 0x040ff00000001814 */
[----:B------:R-:W-:Y:S01]  /*5e90*/  HMMA.16816.F32 R88, R4, R52, R16 ;  /* 0x000000340458723c */ /* 0x000fe20000001810 */
[----:B----4-:R-:W-:-:S02]  /*5ea0*/  FFMA.FTZ R3, R107, c[0x0][0x2d0], -R0 ;  /* 0x0000b4006b037a23 */ /* 0x010fc40000010800 */
[----:B------:R-:W-:Y:S02]  /*5eb0*/  FFMA.FTZ R0, R106, c[0x0][0x2d0], -R0 ;  /* 0x0000b4006a007a23 */ /* 0x000fe40000010800 */
[----:B------:R-:W-:Y:S03]  /*5ec0*/  LDSM.16.MT88.4 R104, [R169+0x1800] ;  /* 0x00180000a968783b */ /* 0x000fe60000004200 */
[C---:B------:R-:W-:Y:S01]  /*5ed0*/  HMMA.16816.F32 R20, R8.reuse, R48, RZ ;  /* 0x000000300814723c */ /* 0x040fe200000018ff */
[----:B------:R4:W-:Y:S07]  /*5ee0*/  MUFU.EX2 R190, R0 ;  /* 0x0000000000be7308 */ /* 0x0009ee0000000800 */
[----:B------:R-:W-:Y:S08]  /*5ef0*/  HMMA.16816.F32 R16, R8, R50, RZ ;  /* 0x000000320810723c */ /* 0x000ff000000018ff */
[----:B------:R-:W-:Y:S01]  /*5f00*/  HMMA.16816.F32 R120, R4, R68, R32 ;  /* 0x000000440478723c */ /* 0x000fe20000001820 */
[----:B------:R-:W2:Y:S01]  /*5f10*/  LDSM.16.MT88.4 R32, [R168+0x4000] ;  /* 0x00400000a820783b */ /* 0x000ea20000004200 */
[----:B----4-:R-:W-:Y:S01]  /*5f20*/  FFMA.FTZ R0, R159, c[0x0][0x2d0], -R2 ;  /* 0x0000b4009f007a23 */ /* 0x010fe20000010802 */
[----:B------:R-:W-:-:S04]  /*5f30*/  MOV R159, c[0x0][0x2c4] ;  /* 0x0000b100009f7a02 */ /* 0x000fc80000000f00 */
[----:B------:R-:W-:Y:S01]  /*5f40*/  ISETP.NE.AND P1, PT, R159, 0x1, PT ;  /* 0x000000019f00780c */ /* 0x000fe20003f25270 */
[----:B------:R-:W-:Y:S01]  /*5f50*/  HMMA.16816.F32 R96, R4, R70, R28 ;  /* 0x000000460460723c */ /* 0x000fe2000000181c */
[----:B------:R-:W-:Y:S01]  /*5f60*/  LDSM.16.MT88.4 R28, [R168+0x4800] ;  /* 0x00480000a81c783b */ /* 0x000fe20000004200 */
[----:B------:R-:W-:-:S06]  /*5f70*/  MOV R159, c[0x0][0x32c] ;  /* 0x0000cb00009f7a02 */ /* 0x000fcc0000000f00 */
[C---:B-1----:R-:W-:Y:S08]  /*5f80*/  HMMA.16816.F32 R80, R4.reuse, R36, R20 ;  /* 0x000000240450723c */ /* 0x042ff00000001814 */
[C---:B------:R-:W-:Y:S01]  /*5f90*/  HMMA.16816.F32 R68, R4.reuse, R38, R16 ;  /* 0x000000260444723c */ /* 0x040fe20000001810 */
[----:B------:R-:W1:Y:S07]  /*5fa0*/  LDSM.16.MT88.4 R36, [R170+0x4800] ;  /* 0x00480000aa24783b */ /* 0x000e6e0000004200 */
[----:B------:R-:W-:Y:S08]  /*5fb0*/  HMMA.16816.F32 R56, R4, R58, R24 ;  /* 0x0000003a0438723c */ /* 0x000ff00000001818 */
[C---:B------:R-:W-:Y:S08]  /*5fc0*/  HMMA.16816.F32 R24, R8.reuse, R64, RZ ;  /* 0x000000400818723c */ /* 0x040ff000000018ff */
[C---:B--2---:R-:W-:Y:S08]  /*5fd0*/  HMMA.16816.F32 R16, R8.reuse, R40, RZ ;  /* 0x000000280810723c */ /* 0x044ff000000018ff */
[----:B------:R-:W-:Y:S08]  /*5fe0*/  HMMA.16816.F32 R20, R8, R34, RZ ;  /* 0x000000220814723c */ /* 0x000ff000000018ff */
[----:B------:R-:W-:Y:S08]  /*5ff0*/  HMMA.16816.F32 R112, R4, R44, R24 ;  /* 0x0000002c0470723c */ /* 0x000ff00000001818 */
[----:B------:R-:W-:Y:S08]  /*6000*/  HMMA.16816.F32 R24, R8, R74, RZ ;  /* 0x0000004a0818723c */ /* 0x000ff000000018ff */
[C---:B-1----:R-:W-:Y:S01]  /*6010*/  HMMA.16816.F32 R44, R4.reuse, R36, R16 ;  /* 0x00000024042c723c */ /* 0x042fe20000001810 */
[----:B------:R-:W1:Y:S07]  /*6020*/  LDSM.16.MT88.4 R16, [R169+0x4000] ;  /* 0x00400000a910783b */ /* 0x000e6e0000004200 */
[C---:B------:R-:W-:Y:S08]  /*6030*/  HMMA.16816.F32 R48, R4.reuse, R30, R20 ;  /* 0x0000001e0430723c */ /* 0x040ff00000001814 */
[----:B------:R-:W-:Y:S08]  /*6040*/  HMMA.16816.F32 R84, R4, R54, R24 ;  /* 0x000000360454723c */ /* 0x000ff00000001818 */
[C---:B------:R-:W-:Y:S08]  /*6050*/  HMMA.16816.F32 R24, R8.reuse, R32, RZ ;  /* 0x000000200818723c */ /* 0x040ff000000018ff */
[----:B------:R-:W-:Y:S01]  /*6060*/  HMMA.16816.F32 R20, R8, R42, RZ ;  /* 0x0000002a0814723c */ /* 0x000fe200000018ff */
[----:B------:R-:W-:Y:S11]  /*6070*/  LDSM.16.MT88.4 R40, [R167+0x3800] ;  /* 0x00380000a728783b */ /* 0x000ff60000004200 */
[----:B------:R-:W-:Y:S04]  /*6080*/  @!UPT UIADD3 URZ, URZ, URZ, URZ ;  /* 0x0000003f3f3ff290 */ /* 0x000fe8000fffe03f */
[----:B------:R-:W-:Y:S08]  /*6090*/  HMMA.16816.F32 R52, R4, R28, R24 ;  /* 0x0000001c0434723c */ /* 0x000ff00000001818 */
[C---:B-1----:R-:W-:Y:S08]  /*60a0*/  HMMA.16816.F32 R24, R8.reuse, R16, RZ ;  /* 0x000000100818723c */ /* 0x042ff000000018ff */
[----:B------:R-:W-:Y:S01]  /*60b0*/  HMMA.16816.F32 R8, R8, R18, RZ ;  /* 0x000000120808723c */ /* 0x000fe200000018ff */
[----:B------:R-:W1:Y:S07]  /*60c0*/  LDSM.16.MT88.4 R16, [R169+0x4800] ;  /* 0x00480000a910783b */ /* 0x000e6e0000004200 */
[C---:B------:R-:W-:Y:S08]  /*60d0*/  HMMA.16816.F32 R20, R4.reuse, R38, R20 ;  /* 0x000000260414723c */ /* 0x040ff00000001814 */
[C---:B-1----:R-:W-:Y:S08]  /*60e0*/  HMMA.16816.F32 R24, R4.reuse, R16, R24 ;  /* 0x000000100418723c */ /* 0x042ff00000001818 */
[----:B------:R-:W-:Y:S01]  /*60f0*/  HMMA.16816.F32 R16, R4, R18, R8 ;  /* 0x000000120410723c */ /* 0x000fe20000001808 */
[----:B------:R-:W1:Y:S06]  /*6100*/  LDSM.16.MT88.4 R8, [R167+0x1000] ;  /* 0x00100000a708783b */ /* 0x000e6c0000004200 */
[----:B---3--:R-:W-:-:S02]  /*6110*/  F2FP.PACK_AB R4, R162, R163 ;  /* 0x000000a3a204723e */ /* 0x008fc400000000ff */
[----:B-----5:R-:W-:Y:S02]  /*6120*/  F2FP.PACK_AB R6, R171, R172 ;  /* 0x000000acab06723e */ /* 0x020fe400000000ff */
[----:B------:R-:W-:Y:S02]  /*6130*/  F2FP.PACK_AB R5, R101, R102 ;  /* 0x000000666505723e */ /* 0x000fe400000000ff */
        /* <DEDUP_REMOVED lines=20> */
[----:B------:R-:W1:Y:S06]  /*6280*/  LDSM.16.MT88.4 R8, [R170+0x3000] ;  /* 0x00300000aa08783b */ /* 0x000e6c0000004200 */
[----:B------:R-:W-:Y:S01]  /*6290*/  F2FP.PACK_AB R96, R13, R14 ;  /* 0x0000000e0d60723e */ /* 0x000fe200000000ff */
[C---:B-1----:R-:W-:Y:S01]  /*62a0*/  HMMA.16816.F32 R152, R4.reuse, R8, R112 ;  /* 0x000000080498723c */ /* 0x042fe20000001870 */
[----:B------:R-:W-:Y:S07]  /*62b0*/  LDSM.16.MT88.4 R112, [R170+0x1800] ;  /* 0x00180000aa70783b */ /* 0x000fee0000004200 */
        /* <DEDUP_REMOVED lines=12> */
[C---:B-1----:R-:W-:Y:S08]  /*6380*/  HMMA.16816.F32 R92, R4.reuse, R8, R44 ;  /* 0x00000008045c723c */ /* 0x042ff0000000182c */
[C---:B------:R-:W-:Y:S01]  /*6390*/  HMMA.16816.F32 R20, R4.reuse, R10, R20 ;  /* 0x0000000a0414723c */ /* 0x040fe20000001814 */
[----:B------:R-:W1:Y:S07]  /*63a0*/  LDSM.16.MT88.4 R8, [R169+0x5000] ;  /* 0x00500000a908783b */ /* 0x000e6e0000004200 */
[C---:B-1----:R-:W-:Y:S01]  /*63b0*/  HMMA.16816.F32 R24, R4.reuse, R8, R24 ;  /* 0x000000080418723c */ /* 0x042fe20000001818 */
[----:B------:R1:W-:Y:S07]  /*63c0*/  MUFU.EX2 R9, R0 ;  /* 0x0000000000097308 */ /* 0x0003ee0000000800 */
[----:B------:R-:W-:Y:S01]  /*63d0*/  HMMA.16816.F32 R16, R4, R10, R16 ;  /* 0x0000000a0410723c */ /* 0x000fe20000001810 */
[----:B------:R-:W2:Y:S06]  /*63e0*/  MUFU.EX2 R11, R3 ;  /* 0x00000003000b7308 */ /* 0x000eac0000000800 */
[----:B------:R-:W-:-:S02]  /*63f0*/  FADD.FTZ R4, R187, R15 ;  /* 0x0000000fbb047221 */ /* 0x000fc40000010000 */
[----:B-1----:R-:W-:-:S04]  /*6400*/  FFMA.FTZ R0, R158, c[0x0][0x2d0], -R2 ;  /* 0x0000b4009e007a23 */ /* 0x002fc80000010802 */
[----:B------:R1:W3:Y:S01]  /*6410*/  MUFU.EX2 R10, R0 ;  /* 0x00000000000a7308 */ /* 0x0002e20000000800 */
[----:B--2---:R-:W-:Y:S01]  /*6420*/  F2FP.PACK_AB R98, R190, R11 ;  /* 0x0000000bbe62723e */ /* 0x004fe200000000ff */
[----:B------:R-:W-:-:S04]  /*6430*/  FADD.FTZ R3, R183, R177 ;  /* 0x000000b1b7037221 */ /* 0x000fc80000010000 */
[----:B------:R-:W-:Y:S02]  /*6440*/  FADD.FTZ R3, R182, R3 ;  /* 0x00000003b6037221 */ /* 0x000fe40000010000 */
[--C-:B-1----:R-:W-:Y:S01]  /*6450*/  FFMA.FTZ R0, R157, c[0x0][0x2d0], -R2.reuse ;  /* 0x0000b4009d007a23 */ /* 0x102fe20000010802 */
[----:B---3--:R-:W-:Y:S01]  /*6460*/  F2FP.PACK_AB R97, R10, R9 ;  /* 0x000000090a61723e */ /* 0x008fe200000000ff */
[----:B------:R-:W-:Y:S02]  /*6470*/  FFMA.FTZ R2, R156, c[0x0][0x2d0], -R2 ;  /* 0x0000b4009c027a23 */ /* 0x000fe40000010802 */
[----:B------:R1:W-:Y:S08]  /*6480*/  MUFU.EX2 R8, R0 ;  /* 0x0000000000087308 */ /* 0x0003f00000000800 */
[----:B------:R-:W2:Y:S01]  /*6490*/  MUFU.EX2 R191, R2 ;  /* 0x0000000200bf7308 */ /* 0x000ea20000000800 */
[----:B-1----:R-:W-:-:S04]  /*64a0*/  FADD.FTZ R0, R186, R3 ;  /* 0x00000003ba007221 */ /* 0x002fc80000010000 */
[----:B------:R-:W-:Y:S01]  /*64b0*/  FADD.FTZ R3, R185, R0 ;  /* 0x00000000b9037221 */ /* 0x000fe20000010000 */
[----:B--2---:R-:W-:Y:S01]  /*64c0*/  F2FP.PACK_AB R99, R191, R8 ;  /* 0x00000008bf63723e */ /* 0x004fe200000000ff */
[----:B------:R-:W-:Y:S02]  /*64d0*/  FADD.FTZ R2, R189, R4 ;  /* 0x00000004bd027221 */ /* 0x000fe40000010000 */
[----:B------:R-:W-:Y:S01]  /*64e0*/  LDSM.16.MT88.4 R4, [R169+0x5800] ;  /* 0x00580000a904783b */ /* 0x000fe20000004200 */
[----:B------:R-:W-:Y:S02]  /*64f0*/  FADD.FTZ R3, R200, R3 ;  /* 0x00000003c8037221 */ /* 0x000fe40000010000 */
[----:B------:R-:W-:Y:S01]  /*6500*/  FADD.FTZ R2, R188, R2 ;  /* 0x00000002bc027221 */ /* 0x000fe20000010000 */
[----:B------:R-:W-:Y:S03]  /*6510*/  HMMA.16816.F32 R116, R96, R112, R116 ;  /* 0x000000706074723c */ /* 0x000fe60000001874 */
[----:B------:R-:W-:-:S04]  /*6520*/  FADD.FTZ R0, R219, R2 ;  /* 0x00000002db007221 */ /* 0x000fc80000010000 */
[----:B------:R-:W-:Y:S01]  /*6530*/  FADD.FTZ R2, R221, R0 ;  /* 0x00000000dd027221 */ /* 0x000fe20000010000 */
[C---:B------:R-:W-:Y:S01]  /*6540*/  HMMA.16816.F32 R112, R96.reuse, R114, R36 ;  /* 0x000000726070723c */ /* 0x040fe20000001824 */
[----:B------:R-:W-:Y:S02]  /*6550*/  FADD.FTZ R0, R218, R3 ;  /* 0x00000003da007221 */ /* 0x000fe40000010000 */
[----:B------:R-:W-:Y:S02]  /*6560*/  FADD.FTZ R2, R220, R2 ;  /* 0x00000002dc027221 */ /* 0x000fe40000010000 */
[----:B------:R-:W-:Y:S02]  /*6570*/  FADD.FTZ R0, R213, R0 ;  /* 0x00000000d5007221 */ /* 0x000fe40000010000 */
[----:B------:R-:W-:Y:S01]  /*6580*/  FADD.FTZ R2, R163, R2 ;  /* 0x00000002a3027221 */ /* 0x000fe20000010000 */
[----:B------:R-:W-:Y:S01]  /*6590*/  HMMA.16816.F32 R36, R96, R40, R60 ;  /* 0x000000286024723c */ /* 0x000fe2000000183c */
[----:B------:R-:W-:-:S02]  /*65a0*/  FADD.FTZ R0, R102, R0 ;  /* 0x0000000066007221 */ /* 0x000fc40000010000 */
[----:B------:R-:W-:Y:S02]  /*65b0*/  FADD.FTZ R2, R162, R2 ;  /* 0x00000002a2027221 */ /* 0x000fe40000010000 */
[----:B------:R-:W-:Y:S02]  /*65c0*/  FADD.FTZ R0, R101, R0 ;  /* 0x0000000065007221 */ /* 0x000fe40000010000 */
[----:B------:R-:W-:Y:S01]  /*65d0*/  FADD.FTZ R2, R172, R2 ;  /* 0x00000002ac027221 */ /* 0x000fe20000010000 */
[----:B------:R-:W-:Y:S01]  /*65e0*/  HMMA.16816.F32 R40, R96, R42, R64 ;  /* 0x0000002a6028723c */ /* 0x000fe20000001840 */
[----:B------:R-:W1:Y:S01]  /*65f0*/  LDSM.16.MT88.4 R64, [R169+0x3800] ;  /* 0x00380000a940783b */ /* 0x000e620000004200 */
[----:B------:R-:W-:Y:S02]  /*6600*/  FADD.FTZ R0, R161, R0 ;  /* 0x00000000a1007221 */ /* 0x000fe40000010000 */
[----:B------:R-:W-:Y:S02]  /*6610*/  FADD.FTZ R2, R171, R2 ;  /* 0x00000002ab027221 */ /* 0x000fe40000010000 */
[----:B------:R-:W-:-:S02]  /*6620*/  FADD.FTZ R0, R160, R0 ;  /* 0x00000000a0007221 */ /* 0x000fc40000010000 */
[----:B------:R-:W-:Y:S01]  /*6630*/  HMMA.16816.F32 R44, R96, R48, R72 ;  /* 0x00000030602c723c */ /* 0x000fe20000001848 */
[----:B------:R-:W2:Y:S01]  /*6640*/  LDSM.16.MT88.4 R72, [R167+0x5800] ;  /* 0x00580000a748783b */ /* 0x000ea20000004200 */
[----:B------:R-:W-:-:S04]  /*6650*/  FADD.FTZ R2, R14, R2 ;  /* 0x000000020e027221 */ /* 0x000fc80000010000 */
[----:B------:R-:W-:Y:S02]  /*6660*/  FADD.FTZ R3, R13, R2 ;  /* 0x000000020d037221 */ /* 0x000fe40000010000 */
[C---:B------:R-:W-:Y:S08]  /*6670*/  HMMA.16816.F32 R108, R96.reuse, R104, R108 ;  /* 0x00000068606c723c */ /* 0x040ff0000000186c */
[C---:B------:R-:W-:Y:S01]  /*6680*/  HMMA.16816.F32 R104, R96.reuse, R106, R56 ;  /* 0x0000006a6068723c */ /* 0x040fe20000001838 */
[----:B------:R-:W3:Y:S07]  /*6690*/  LDSM.16.MT88.4 R56, [R170+0x3800] ;  /* 0x00380000aa38783b */ /* 0x000eee0000004200 */
[C---:B------:R-:W-:Y:S08]  /*66a0*/  HMMA.16816.F32 R48, R96.reuse, R50, R76 ;  /* 0x000000326030723c */ /* 0x040ff0000000184c */
[C---:B------:R-:W-:Y:S08]  /*66b0*/  HMMA.16816.F32 R132, R96.reuse, R128, R132 ;  /* 0x000000806084723c */ /* 0x040ff00000001884 */
[C---:B-1----:R-:W-:Y:S01]  /*66c0*/  HMMA.16816.F32 R60, R96.reuse, R64, R88 ;  /* 0x00000040603c723c */ /* 0x042fe20000001858 */
[----:B------:R-:W1:Y:S07]  /*66d0*/  LDSM.16.MT88.4 R88, [R170+0x5800] ;  /* 0x00580000aa58783b */ /* 0x000e6e0000004200 */
[C---:B--2---:R-:W-:Y:S01]  /*66e0*/  HMMA.16816.F32 R68, R96.reuse, R72, R80 ;  /* 0x000000486044723c */ /* 0x044fe20000001850 */
[----:B------:R-:W2:Y:S07]  /*66f0*/  LDSM.16.MT88.4 R80, [R168+0x5800] ;  /* 0x00580000a850783b */ /* 0x000eae0000004200 */
[C---:B------:R-:W-:Y:S08]  /*6700*/  HMMA.16816.F32 R64, R96.reuse, R66, R84 ;  /* 0x000000426040723c */ /* 0x040ff00000001854 */
[C---:B------:R-:W-:Y:S08]  /*6710*/  HMMA.16816.F32 R124, R96.reuse, R120, R124 ;  /* 0x00000078607c723c */ /* 0x040ff0000000187c */
[C---:B---3--:R-:W-:Y:S08]  /*6720*/  HMMA.16816.F32 R52, R96.reuse, R56, R152 ;  /* 0x000000386034723c */ /* 0x048ff00000001898 */
[C---:B------:R-:W-:Y:S08]  /*6730*/  HMMA.16816.F32 R128, R96.reuse, R130, R28 ;  /* 0x000000826080723c */ /* 0x040ff0000000181c */
[C---:B-1----:R-:W-:Y:S08]  /*6740*/  HMMA.16816.F32 R84, R96.reuse, R88, R92 ;  /* 0x000000586054723c */ /* 0x042ff0000000185c */
[C---:B------:R-:W-:Y:S07]  /*6750*/  HMMA.16816.F32 R92, R96.reuse, R4, R24 ;  /* 0x00000004605c723c */ /* 0x040fee0000001818 */
[----:B------:R-:W-:Y:S01]  /*6760*/  @P1 IMAD.HI.U32 R5, R211, c[0x0][0x2c8], RZ ;  /* 0x0000b200d3051a27 */ /* 0x000fe200078e00ff */
[----:B--2---:R-:W-:Y:S03]  /*6770*/  HMMA.16816.F32 R76, R96, R80, R148 ;  /* 0x00000050604c723c */ /* 0x004fe60000001894 */
[----:B------:R-:W-:Y:S01]  /*6780*/  FADD.FTZ R4, R9, R0 ;  /* 0x0000000009047221 */ /* 0x000fe20000010000 */
[----:B------:R-:W-:-:S02]  /*6790*/  MOV R0, R211 ;  /* 0x000000d300007202 */ /* 0x000fc40000000f00 */
[----:B------:R-:W-:Y:S01]  /*67a0*/  @P1 SHF.R.U32.HI R0, RZ, c[0x0][0x2cc], R5 ;  /* 0x0000b300ff001a19 */ /* 0x000fe20000011605 */
[----:B------:R-:W-:Y:S01]  /*67b0*/  FADD.FTZ R2, R10, R4 ;  /* 0x000000040a027221 */ /* 0x000fe20000010000 */
[----:B------:R-:W-:Y:S01]  /*67c0*/  ISETP.GE.AND P1, PT, R159, 0x1, PT ;  /* 0x000000019f00780c */ /* 0x000fe20003f26270 */
[----:B------:R-:W-:Y:S01]  /*67d0*/  FADD.FTZ R4, R11, R3 ;  /* 0x000000030b047221 */ /* 0x000fe20000010000 */
[----:B------:R-:W-:Y:S01]  /*67e0*/  HMMA.16816.F32 R120, R96, R122, R32 ;  /* 0x0000007a6078723c */ /* 0x000fe20000001820 */
[----:B------:R-:W-:Y:S01]  /*67f0*/  FADD.FTZ R3, R8, R2 ;  /* 0x0000000208037221 */ /* 0x000fe20000010000 */
[----:B------:R-:W-:Y:S01]  /*6800*/  IADD3 R2, R222, R0, RZ ;  /* 0x00000000de027210 */ /* 0x000fe20007ffe0ff */
[----:B------:R-:W-:Y:S02]  /*6810*/  FADD.FTZ R190, R190, R4 ;  /* 0x00000004bebe7221 */ /* 0x000fe40000010000 */
[----:B------:R-:W-:Y:S01]  /*6820*/  FADD.FTZ R191, R191, R3 ;  /* 0x00000003bfbf7221 */ /* 0x000fe20000010000 */
[----:B------:R-:W-:-:S02]  /*6830*/  IADD3 R0, R2, c[0x0][0x328], RZ ;  /* 0x0000ca0002007a10 */ /* 0x000fc40007ffe0ff */
[C---:B------:R-:W-:Y:S08]  /*6840*/  HMMA.16816.F32 R56, R96.reuse, R58, R144 ;  /* 0x0000003a6038723c */ /* 0x040ff00000001890 */
[C---:B------:R-:W-:Y:S08]  /*6850*/  HMMA.16816.F32 R72, R96.reuse, R74, R140 ;  /* 0x0000004a6048723c */ /* 0x040ff0000000188c */
[C---:B------:R-:W-:Y:S08]  /*6860*/  HMMA.16816.F32 R80, R96.reuse, R82, R136 ;  /* 0x000000526050723c */ /* 0x040ff00000001888 */
[C---:B------:R-:W-:Y:S08]  /*6870*/  HMMA.16816.F32 R88, R96.reuse, R90, R20 ;  /* 0x0000005a6058723c */ /* 0x040ff00000001814 */
[----:B------:R-:W-:Y:S01]  /*6880*/  HMMA.16816.F32 R96, R96, R6, R16 ;  /* 0x000000066060723c */ /* 0x000fe20000001810 */
[----:B------:R-:W-:Y:S07]  /*6890*/  @!P1 BRA `(.L_x_498) ;  /* 0x0000013000009947 */ /* 0x000fee0003800000 */
[C---:B------:R-:W-:Y:S01]  /*68a0*/  ISETP.GT.AND P0, PT, R2.reuse, RZ, PT ;  /* 0x000000ff0200720c */ /* 0x040fe20003f04270 */
[----:B------:R-:W-:Y:S01]  /*68b0*/  BSSY B0, `(.L_x_499) ;  /* 0x000000e000007945 */ /* 0x000fe20003800000 */
[----:B------:R-:W-:-:S11]  /*68c0*/  IADD3 R3, R2, -0x1, RZ ;  /* 0xffffffff02037810 */ /* 0x000fd60007ffe0ff */
[----:B------:R-:W-:Y:S05]  /*68d0*/  @P0 BRA `(.L_x_500) ;  /* 0x0000007000000947 */ /* 0x000fea0003800000 */
[----:B------:R-:W-:Y:S02]  /*68e0*/  IMAD.MOV.U32 R3, RZ, RZ, 0x1 ;  /* 0x00000001ff037424 */ /* 0x000fe400078e00ff */
[----:B------:R-:W-:-:S03]  /*68f0*/  IMAD.MOV R2, RZ, RZ, -R2 ;  /* 0x000000ffff027224 */ /* 0x000fc600078e0a02 */
[----:B------:R-:W-:-:S13]  /*6900*/  ISETP.NE.AND P0, PT, R3, c[0x0][0x32c], PT ;  /* 0x0000cb0003007a0c */ /* 0x000fda0003f05270 */
[----:B------:R-:W-:-:S05]  /*6910*/  @P0 IMAD.HI.U32 R3, R2, c[0x0][0x330], RZ ;  /* 0x0000cc0002030a27 */ /* 0x000fca00078e00ff */
[----:B------:R-:W-:-:S04]  /*6920*/  @P0 SHF.R.U32.HI R2, RZ, c[0x0][0x334], R3 ;  /* 0x0000cd00ff020a19 */ /* 0x000fc80000011603 */
[----:B------:R-:W-:Y:S01]  /*6930*/  LOP3.LUT R3, RZ, R2, RZ, 0x33, !PT ;  /* 0x00000002ff037212 */ /* 0x000fe200078e33ff */
[----:B------:R-:W-:Y:S05]  /*6940*/  BRA `(.L_x_501) ;  /* 0x0000004000007947 */ /* 0x000fea0003800000 */
.L_x_500:
[----:B------:R-:W-:-:S04]  /*6950*/  MOV R2, 0x1 ;  /* 0x0000000100027802 */ /* 0x000fc80000000f00 */
[----:B------:R-:W-:-:S13]  /*6960*/  ISETP.NE.AND P0, PT, R2, c[0x0][0x32c], PT ;  /* 0x0000cb0002007a0c */ /* 0x000fda0003f05270 */
[----:B------:R-:W-:-:S05]  /*6970*/  @P0 IMAD.HI.U32 R2, R3, c[0x0][0x330], RZ ;  /* 0x0000cc0003020a27 */ /* 0x000fca00078e00ff */
[----:B------:R-:W-:Y:S02]  /*6980*/  @P0 SHF.R.U32.HI R3, RZ, c[0x0][0x334], R2 ;  /* 0x0000cd00ff030a19 */ /* 0x000fe40000011602 */
.L_x_501:
[----:B------:R-:W-:Y:S05]  /*6990*/  BSYNC B0 ;  /* 0x0000000000007941 */ /* 0x000fea0003800000 */
.L_x_499:
[----:B------:R-:W-:-:S05]  /*69a0*/  MOV R2, c[0x0][0x32c] ;  /* 0x0000cb0000027a02 */ /* 0x000fca0000000f00 */
[----:B------:R-:W-:-:S05]  /*69b0*/  IMAD R3, R3, R2, c[0x0][0x32c] ;  /* 0x0000cb0003037624 */ /* 0x000fca00078e0202 */
[----:B------:R-:W-:-:S04]  /*69c0*/  IMNMX R0, R0, R3, PT ;  /* 0x0000000300007217 */ /* 0x000fc80003800200 */
.L_x_498:
[----:B------:R-:W-:-:S04]  /*69d0*/  SHF.R.S32.HI R2, RZ, 0x1f, R0 ;  /* 0x0000001fff027819 */ /* 0x000fc80000011400 */
[----:B------:R-:W-:-:S04]  /*69e0*/  LEA.HI R0, R2, R0, RZ, 0x6 ;  /* 0x0000000002007211 */ /* 0x000fc800078f30ff */
[----:B------:R-:W-:-:S04]  /*69f0*/  SHF.R.S32.HI R0, RZ, 0x6, R0 ;  /* 0x00000006ff007819 */ /* 0x000fc80000011400 */
[----:B------:R-:W-:-:S04]  /*6a00*/  IMNMX R200, R194, R0, !PT ;  /* 0x00000000c2c87217 */ /* 0x000fc80007800200 */
[----:B------:R-:W-:-:S13]  /*6a10*/  ISETP.GE.AND P0, PT, R178, R200, PT ;  /* 0x000000c8b200720c */ /* 0x000fda0003f06270 */
[----:B------:R-:W-:Y:S05]  /*6a20*/  @!P0 BRA `(.L_x_502) ;  /* 0x00003cf000008947 */ /* 0x000fea0003800000 */
[----:B------:R-:W-:Y:S02]  /*6a30*/  MOV R102, R12 ;  /* 0x0000000c00667202 */ /* 0x000fe40000000f00 */
[----:B------:R-:W-:Y:S02]  /*6a40*/  MOV R101, R100 ;  /* 0x0000006400657202 */ /* 0x000fe40000000f00 */
.L_x_523:
[----:B------:R-:W-:Y:S04]  /*6a50*/  DEPBAR.LE SB0, 0x0 ;  /* 0x000080000000791a */ /* 0x000fe80000000000 */
[----:B------:R-:W-:Y:S01]  /*6a60*/  WARPSYNC 0xffffffff ;  /* 0xffffffff00007948 */ /* 0x000fe20003800000 */
[----:B------:R-:W-:Y:S01]  /*6a70*/  BAR.SYNC.DEFER_BLOCKING 0x0 ;  /* 0x0000000000007b1d */ /* 0x000fe20000010000 */
[----:B------:R-:W-:Y:S05]  /*6a80*/  ISETP.GT.AND P0, PT, R194, R178, PT ;  /* 0x000000b2c200720c */ /* 0x000fea0003f04270 */
[----:B------:R1:W2:Y:S01]  /*6a90*/  LDSM.16.M88.4 R32, [R173] ;  /* 0x00000000ad20783b */ /* 0x0002a20000000200 */
[----:B------:R-:W-:Y:S03]  /*6aa0*/  BSSY B0, `(.L_x_503) ;  /* 0x000004e000007945 */ /* 0x000fe60003800000 */
[----:B------:R1:W3:Y:S04]  /*6ab0*/  LDSM.16.M88.4 R8, [R164] ;  /* 0x00000000a408783b */ /* 0x0002e80000000200 */
[----:B------:R1:W4:Y:S04]  /*6ac0*/  LDSM.16.M88.4 R16, [R164+0x800] ;  /* 0x00080000a410783b */ /* 0x0003280000000200 */
[----:B------:R1:W1:Y:S04]  /*6ad0*/  LDSM.16.M88.4 R24, [R164+0x1000] ;  /* 0x00100000a418783b */ /* 0x0002680000000200 */
[----:B------:R1:W1:Y:S04]  /*6ae0*/  LDSM.16.M88.4 R136, [R164+0x1800] ;  /* 0x00180000a488783b */ /* 0x0002680000000200 */
[----:B------:R1:W1:Y:S04]  /*6af0*/  LDSM.16.M88.4 R140, [R174] ;  /* 0x00000000ae8c783b */ /* 0x0002680000000200 */
[----:B------:R1:W1:Y:S04]  /*6b00*/  LDSM.16.M88.4 R144, [R103] ;  /* 0x000000006790783b */ /* 0x0002680000000200 */
[----:B------:R1:W1:Y:S04]  /*6b10*/  LDSM.16.M88.4 R148, [R103+0x800] ;  /* 0x000800006794783b */ /* 0x0002680000000200 */
[----:B------:R1:W1:Y:S04]  /*6b20*/  LDSM.16.M88.4 R152, [R103+0x1000] ;  /* 0x001000006798783b */ /* 0x0002680000000200 */
[----:B------:R1:W1:Y:S01]  /*6b30*/  LDSM.16.M88.4 R156, [R103+0x1800] ;  /* 0x00180000679c783b */ /* 0x0002620000000200 */
[----:B------:R-:W-:-:S05]  /*6b40*/  @P0 BRA `(.L_x_504) ;  /* 0x0000043000000947 */ /* 0x000fca0003800000 */
[----:B------:R-:W-:Y:S01]  /*6b50*/  IMAD.WIDE.U32 R2, R181, c[0x0][0x208], RZ ;  /* 0x00008200b5027a25 */ /* 0x000fe200078e00ff */
[----:B------:R-:W-:Y:S02]  /*6b60*/  SHF.R.S32.HI R0, RZ, 0x1f, R181 ;  /* 0x0000001fff007819 */ /* 0x000fe400000114b5 */
[----:B------:R-:W-:Y:S01]  /*6b70*/  SHF.R.S32.HI R4, RZ, 0x1f, R180 ;  /* 0x0000001fff047819 */ /* 0x000fe200000114b4 */
[----:B------:R-:W-:Y:S01]  /*6b80*/  IMAD.SHL.U32 R23, R193, 0x2, RZ ;  /* 0x00000002c1177824 */ /* 0x000fe200078e00ff */
[----:B------:R-:W-:Y:S01]  /*6b90*/  SHF.R.S32.HI R5, RZ, 0x1f, R193 ;  /* 0x0000001fff057819 */ /* 0x000fe200000114c1 */
[----:B------:R-:W-:Y:S01]  /*6ba0*/  IMAD R0, R0, c[0x0][0x208], RZ ;  /* 0x0000820000007a24 */ /* 0x000fe200078e02ff */
[----:B------:R-:W-:Y:S01]  /*6bb0*/  SHF.R.S32.HI R7, RZ, 0x1f, R192 ;  /* 0x0000001fff077819 */ /* 0x000fe200000114c0 */
[----:B------:R-:W-:Y:S01]  /*6bc0*/  IMAD R4, R4, c[0x0][0x218], RZ ;  /* 0x0000860004047a24 */ /* 0x000fe200078e02ff */
[----:B------:R-:W-:Y:S01]  /*6bd0*/  SHF.R.S32.HI R6, RZ, 0x1f, R184 ;  /* 0x0000001fff067819 */ /* 0x000fe200000114b8 */
[----:B------:R-:W-:Y:S01]  /*6be0*/  IMAD R0, R181, c[0x0][0x20c], R0 ;  /* 0x00008300b5007a24 */ /* 0x000fe200078e0200 */
[----:B------:R-:W-:Y:S01]  /*6bf0*/  SHF.L.U64.HI R20, R193, 0x1, R5 ;  /* 0x00000001c1147819 */ /* 0x000fe20000010205 */
[----:B------:R-:W-:Y:S01]  /*6c00*/  IMAD R4, R180, c[0x0][0x21c], R4 ;  /* 0x00008700b4047a24 */ /* 0x000fe200078e0204 */
[----:B------:R-:W-:Y:S01]  /*6c10*/  SHF.L.U64.HI R15, R192, 0x1, R7 ;  /* 0x00000001c00f7819 */ /* 0x000fe20000010207 */
[----:B------:R-:W-:Y:S01]  /*6c20*/  IMAD.IADD R3, R3, 0x1, R0 ;  /* 0x0000000103037824 */ /* 0x000fe200078e0200 */
[----:B------:R-:W-:Y:S01]  /*6c30*/  SHF.L.U64.HI R14, R184, 0x1, R6 ;  /* 0x00000001b80e7819 */ /* 0x000fe20000010206 */
[----:B------:R-:W-:Y:S02]  /*6c40*/  IMAD.SHL.U32 R22, R192, 0x2, RZ ;  /* 0x00000002c0167824 */ /* 0x000fe400078e00ff */
[----:B------:R-:W-:Y:S04]  /*6c50*/  IMAD.WIDE.U32 R2, R180, c[0x0][0x218], R2 ;  /* 0x00008600b4027a25 */ /* 0x000fe800078e0002 */
[----:B------:R-:W-:Y:S01]  /*6c60*/  IMAD.SHL.U32 R21, R184, 0x2, RZ ;  /* 0x00000002b8157824 */ /* 0x000fe200078e00ff */
[----:B------:R-:W-:Y:S04]  /*6c70*/  IADD3 R0, P0, R206, R2, RZ ;  /* 0x00000002ce007210 */ /* 0x000fe80007f1e0ff */
[----:B------:R-:W-:Y:S02]  /*6c80*/  IADD3.X R2, R210, R3, R4, P0, !PT ;  /* 0x00000003d2027210 */ /* 0x000fe400007fe404 */
[C---:B------:R-:W-:Y:S04]  /*6c90*/  LEA R13, P0, R0.reuse, c[0x0][0x1f8], 0x1 ;  /* 0x00007e00000d7a11 */ /* 0x040fe800078008ff */
[----:B------:R-:W-:Y:S01]  /*6ca0*/  LEA.HI.X R5, R0, c[0x0][0x1fc], R2, 0x1, P0 ;  /* 0x00007f0000057a11 */ /* 0x000fe200000f0c02 */
[----:B------:R-:W-:-:S06]  /*6cb0*/  BRA.DIV ~URZ, `(.L_x_505) ;  /* 0x000103527f007947 */ /* 0x000fcc000b800000 */
[----:B------:R4:W3:Y:S02]  /*6cc0*/  SHFL.IDX PT, R4, R5, RZ, 0x181f ;  /* 0x00181fff05047589 */ /* 0x0008e400000e0000 */
.L_x_638:
[----:B------:R-:W-:-:S05]  /*6cd0*/  BRA.DIV ~URZ, `(.L_x_506) ;  /* 0x000103a27f007947 */ /* 0x000fca000b800000 */
[----:B------:R-:W5:Y:S01]  /*6ce0*/  SHFL.IDX PT, R0, R13, RZ, 0x181f ;  /* 0x00181fff0d007589 */ /* 0x000f6200000e0000 */
[----:B------:R-:W-:Y:S02]  /*6cf0*/  ISETP.GE.AND P2, PT, R184, c[0x0][0x1d4], PT ;  /* 0x00007500b8007a0c */ /* 0x000fe40003f46270 */
[----:B------:R-:W-:Y:S02]  /*6d00*/  ISETP.GE.AND P1, PT, R192, c[0x0][0x1d4], PT ;  /* 0x00007500c0007a0c */ /* 0x000fe40003f26270 */
[----:B-----5:R-:W-:Y:S05]  /*6d10*/  IADD3 R2, P0, R0, R21, RZ ;  /* 0x0000001500027210 */ /* 0x020fea0007f1e0ff */
[----:B---3--:R-:W-:Y:S01]  /*6d20*/  IMAD.X R3, R4, 0x1, R14, P0 ;  /* 0x0000000104037824 */ /* 0x008fe200000e060e */
[----:B------:R-:W-:Y:S04]  /*6d30*/  IADD3 R6, P0, R0, R22, RZ ;  /* 0x0000001600067210 */ /* 0x000fe80007f1e0ff */
[----:B------:R-:W-:Y:S01]  /*6d40*/  @!PT LDS RZ, [RZ] ;  /* 0x00000000fffff984 */ /* 0x000fe20000000800 */
[----:B------:R-:W-:Y:S01]  /*6d50*/  @!PT LDS RZ, [RZ] ;  /* 0x00000000fffff984 */ /* 0x000fe20000000800 */
[----:B------:R3:W-:Y:S01]  /*6d60*/  LDGSTS.E.BYPASS.LTC128B.128 [R179+0x100], [R2.64], !P2 ;  /* 0x0010000002b37fae */ /* 0x0007e2000d101d48 */
[----:B------:R-:W-:Y:S05]  /*6d70*/  IMAD.X R7, R4, 0x1, R15, P0 ;  /* 0x0000000104077824 */ /* 0x000fea00000e060f */
[----:B------:R5:W-:Y:S01]  /*6d80*/  LDGSTS.E.BYPASS.LTC128B.128 [R179+0x2100], [R6.64], !P1 ;  /* 0x0210000006b37fae */ /* 0x000be2000c901d48 */
[----:B---3--:R-:W-:Y:S03]  /*6d90*/  IADD3 R2, P0, R0, R23, RZ ;  /* 0x0000001700027210 */ /* 0x008fe60007f1e0ff */
[----:B------:R-:W3:Y:S02]  /*6da0*/  SHFL.IDX PT, R0, R13, 0x1, 0x181f ;  /* 0x00381f000d007f89 */ /* 0x000ee400000e0000 */
[----:B------:R-:W-:Y:S01]  /*6db0*/  IMAD.X R3, R4, 0x1, R20, P0 ;  /* 0x0000000104037824 */ /* 0x000fe200000e0614 */
[----:B------:R-:W-:Y:S01]  /*6dc0*/  ISETP.GE.AND P0, PT, R193, c[0x0][0x1d4], PT ;  /* 0x00007500c1007a0c */ /* 0x000fe20003f06270 */
[----:B------:R4:W2:Y:S01]  /*6dd0*/  SHFL.IDX PT, R4, R5, 0x1, 0x181f ;  /* 0x00381f0005047f89 */ /* 0x0008a200000e0000 */
[----:B-----5:R-:W-:Y:S02]  /*6de0*/  SEL R6, RZ, 0x10, P1 ;  /* 0x00000010ff067807 */ /* 0x020fe40000800000 */
[----:B------:R-:W-:Y:S09]  /*6df0*/  SEL R12, RZ, 0x10, P0 ;  /* 0x00000010ff0c7807 */ /* 0x000ff20000000000 */
[----:B------:R1:W-:Y:S01]  /*6e00*/  LDGSTS.E.BYPASS.LTC128B.128 [R179+0x4100], [R2.64], !P0 ;  /* 0x0410000002b37fae */ /* 0x0003e2000c101d48 */
[----:B----4-:R-:W-:Y:S04]  /*6e10*/  SEL R5, RZ, 0x10, P2 ;  /* 0x00000010ff057807 */ /* 0x010fe80001000000 */
.L_x_639:
[C---:B-1-3--:R-:W-:Y:S02]  /*6e20*/  IADD3 R2, -R5.reuse, 0x10, RZ ;  /* 0x0000001005027810 */ /* 0x04afe40007ffe1ff */
[----:B------:R-:W-:Y:S02]  /*6e30*/  ISETP.NE.U32.AND P2, PT, R5, RZ, PT ;  /* 0x000000ff0500720c */ /* 0x000fe40003f45070 */
[----:B------:R-:W-:Y:S04]  /*6e40*/  LOP3.LUT R2, R2, 0xf, RZ, 0xc0, !PT ;  /* 0x0000000f02027812 */ /* 0x000fe800078ec0ff */
[----:B------:R-:W-:Y:S04]  /*6e50*/  IADD3 R2, P1, P0, R2, R0, R21 ;  /* 0x0000000002027210 */ /* 0x000fe8000783e015 */
[----:B--2---:R-:W-:Y:S05]  /*6e60*/  IADD3.X R3, RZ, R4, R14, P1, P0 ;  /* 0x00000004ff037210 */ /* 0x004fea0000fe040e */
[----:B------:R-:W-:Y:S01]  /*6e70*/  @!PT LDS RZ, [RZ] ;  /* 0x00000000fffff984 */ /* 0x000fe20000000800 */
[----:B------:R-:W-:Y:S01]  /*6e80*/  @!PT LDS RZ, [RZ] ;  /* 0x00000000fffff984 */ /* 0x000fe20000000800 */
[----:B------:R-:W-:Y:S01]  /*6e90*/  @!PT LDS RZ, [RZ] ;  /* 0x00000000fffff984 */ /* 0x000fe20000000800 */
[----:B------:R1:W-:Y:S01]  /*6ea0*/  LDGSTS.E.BYPASS.LTC128B.128.ZFILL [R179+0x1100], [R2.64], P2 ;  /* 0x0110000002b37fae */ /* 0x0003e20009141d48 */
[C---:B------:R-:W-:Y:S02]  /*6eb0*/  ISETP.NE.U32.AND P2, PT, R6.reuse, RZ, PT ;  /* 0x000000ff0600720c */ /* 0x040fe40003f45070 */
[----:B-1----:R-:W-:Y:S04]  /*6ec0*/  IADD3 R2, -R6, 0x10, RZ ;  /* 0x0000001006027810 */ /* 0x002fe80007ffe1ff */
[----:B------:R-:W-:Y:S04]  /*6ed0*/  LOP3.LUT R2, R2, 0xf, RZ, 0xc0, !PT ;  /* 0x0000000f02027812 */ /* 0x000fe800078ec0ff */
[----:B------:R-:W-:Y:S02]  /*6ee0*/  IADD3 R6, P1, P0, R2, R0, R22 ;  /* 0x0000000002067210 */ /* 0x000fe4000783e016 */
[----:B------:R-:W-:Y:S02]  /*6ef0*/  IADD3 R2, -R12, 0x10, RZ ;  /* 0x000000100c027810 */ /* 0x000fe40007ffe1ff */
[----:B------:R-:W-:Y:S02]  /*6f00*/  IADD3.X R7, RZ, R4, R15, P1, P0 ;  /* 0x00000004ff077210 */ /* 0x000fe40000fe040f */
[----:B------:R-:W-:Y:S03]  /*6f10*/  LOP3.LUT R2, R2, 0xf, RZ, 0xc0, !PT ;  /* 0x0000000f02027812 */ /* 0x000fe600078ec0ff */
[----:B------:R1:W-:Y:S01]  /*6f20*/  LDGSTS.E.BYPASS.LTC128B.128.ZFILL [R179+0x3100], [R6.64], P2 ;  /* 0x0310000006b37fae */ /* 0x0003e20009141d48 */
[----:B------:R-:W-:Y:S04]  /*6f30*/  IADD3 R2, P1, P0, R2, R0, R23 ;  /* 0x0000000002027210 */ /* 0x000fe8000783e017 */
[----:B------:R-:W-:Y:S02]  /*6f40*/  IADD3.X R3, RZ, R4, R20, P1, P0 ;  /* 0x00000004ff037210 */ /* 0x000fe40000fe0414 */
[----:B------:R-:W-:Y:S11]  /*6f50*/  ISETP.NE.U32.AND P0, PT, R12, RZ, PT ;  /* 0x000000ff0c00720c */ /* 0x000ff60003f05070 */
[----:B------:R-:W-:Y:S02]  /*6f60*/  @!UPT UIADD3 URZ, URZ, URZ, URZ ;  /* 0x0000003f3f3ff290 */ /* 0x000fe4000fffe03f */
[----:B------:R1:W-:Y:S02]  /*6f70*/  LDGSTS.E.BYPASS.LTC128B.128.ZFILL [R179+0x5100], [R2.64], P0 ;  /* 0x0510000002b37fae */ /* 0x0003e40008141d48 */
.L_x_504:
[----:B------:R-:W-:Y:S05]  /*6f80*/  BSYNC B0 ;  /* 0x0000000000007941 */ /* 0x000fea0003800000 */
.L_x_503:
[----:B------:R-:W0:Y:S01]  /*6f90*/  LDGDEPBAR ;  /* 0x00000000000079af */ /* 0x000e220000000000 */
[----:B------:R-:W-:Y:S01]  /*6fa0*/  WARPSYNC 0xffffffff ;  /* 0xffffffff00007948 */ /* 0x000fe20003800000 */
[C---:B-123--:R-:W-:Y:S01]  /*6fb0*/  HMMA.16816.F32 R4, R32.reuse, R8, RZ ;  /* 0x000000082004723c */ /* 0x04efe200000018ff */
[----:B------:R-:W-:Y:S02]  /*6fc0*/  BSSY B0, `(.L_x_507) ;  /* 0x0000128000007945 */ /* 0x000fe40003800000 */
[----:B------:R-:W-:Y:S05]  /*6fd0*/  ISETP.GT.AND P0, PT, R178, R194, PT ;  /* 0x000000c2b200720c */ /* 0x000fea0003f04270 */
[C---:B------:R-:W-:Y:S08]  /*6fe0*/  HMMA.16816.F32 R8, R32.reuse, R10, RZ ;  /* 0x0000000a2008723c */ /* 0x040ff000000018ff */
[C---:B----4-:R-:W-:Y:S08]  /*6ff0*/  HMMA.16816.F32 R12, R32.reuse, R16, RZ ;  /* 0x00000010200c723c */ /* 0x050ff000000018ff */
[C---:B------:R-:W-:Y:S08]  /*7000*/  HMMA.16816.F32 R16, R32.reuse, R18, RZ ;  /* 0x000000122010723c */ /* 0x040ff000000018ff */
[C---:B------:R-:W-:Y:S08]  /*7010*/  HMMA.16816.F32 R20, R32.reuse, R24, RZ ;  /* 0x000000182014723c */ /* 0x040ff000000018ff */
[C---:B------:R-:W-:Y:S08]  /*7020*/  HMMA.16816.F32 R24, R32.reuse, R26, RZ ;  /* 0x0000001a2018723c */ /* 0x040ff000000018ff */
[C---:B------:R-:W-:Y:S08]  /*7030*/  HMMA.16816.F32 R28, R32.reuse, R136, RZ ;  /* 0x00000088201c723c */ /* 0x040ff000000018ff */
[----:B------:R-:W-:Y:S01]  /*7040*/  HMMA.16816.F32 R32, R32, R138, RZ ;  /* 0x0000008a2020723c */ /* 0x000fe200000018ff */
[----:B------:R-:W-:Y:S07]  /*7050*/  LDSM.16.M88.4 R136, [R176] ;  /* 0x00000000b088783b */ /* 0x000fee0000000200 */
[C---:B------:R-:W-:Y:S08]  /*7060*/  HMMA.16816.F32 R4, R140.reuse, R144, R4 ;  /* 0x000000908c04723c */ /* 0x040ff00000001804 */
[C---:B------:R-:W-:Y:S01]  /*7070*/  HMMA.16816.F32 R8, R140.reuse, R146, R8 ;  /* 0x000000928c08723c */ /* 0x040fe20000001808 */
[----:B------:R-:W1:Y:S07]  /*7080*/  LDSM.16.M88.4 R144, [R166] ;  /* 0x00000000a690783b */ /* 0x000e6e0000000200 */
[C---:B------:R-:W-:Y:S08]  /*7090*/  HMMA.16816.F32 R12, R140.reuse, R148, R12 ;  /* 0x000000948c0c723c */ /* 0x040ff0000000180c */
[C---:B------:R-:W-:Y:S01]  /*70a0*/  HMMA.16816.F32 R16, R140.reuse, R150, R16 ;  /* 0x000000968c10723c */ /* 0x040fe20000001810 */
[----:B------:R-:W2:Y:S07]  /*70b0*/  LDSM.16.M88.4 R148, [R166+0x800] ;  /* 0x00080000a694783b */ /* 0x000eae0000000200 */
[C---:B------:R-:W-:Y:S08]  /*70c0*/  HMMA.16816.F32 R20, R140.reuse, R152, R20 ;  /* 0x000000988c14723c */ /* 0x040ff00000001814 */
[C---:B------:R-:W-:Y:S01]  /*70d0*/  HMMA.16816.F32 R24, R140.reuse, R154, R24 ;  /* 0x0000009a8c18723c */ /* 0x040fe20000001818 */
[----:B------:R-:W-:Y:S07]  /*70e0*/  LDSM.16.M88.4 R152, [R166+0x1800] ;  /* 0x00180000a698783b */ /* 0x000fee0000000200 */
[C---:B------:R-:W-:Y:S08]  /*70f0*/  HMMA.16816.F32 R28, R140.reuse, R156, R28 ;  /* 0x0000009c8c1c723c */ /* 0x040ff0000000181c */
[----:B------:R-:W-:Y:S01]  /*7100*/  HMMA.16816.F32 R32, R140, R158, R32 ;  /* 0x0000009e8c20723c */ /* 0x000fe20000001820 */
[----:B------:R-:W3:Y:S07]  /*7110*/  LDSM.16.M88.4 R140, [R166+0x1000] ;  /* 0x00100000a68c783b */ /* 0x000eee0000000200 */
[C---:B-1----:R-:W-:Y:S08]  /*7120*/  HMMA.16816.F32 R4, R136.reuse, R144, R4 ;  /* 0x000000908804723c */ /* 0x042ff00000001804 */
[C---:B------:R-:W-:Y:S01]  /*7130*/  HMMA.16816.F32 R8, R136.reuse, R146, R8 ;  /* 0x000000928808723c */ /* 0x040fe20000001808 */
[----:B------:R-:W-:Y:S07]  /*7140*/  LDSM.16.M88.4 R144, [R165+-0x4000] ;  /* 0xffc00000a590783b */ /* 0x000fee0000000200 */
[C---:B--2---:R-:W-:Y:S08]  /*7150*/  HMMA.16816.F32 R12, R136.reuse, R148, R12 ;  /* 0x00000094880c723c */ /* 0x044ff0000000180c */
[C---:B------:R-:W-:Y:S01]  /*7160*/  HMMA.16816.F32 R16, R136.reuse, R150, R16 ;  /* 0x000000968810723c */ /* 0x040fe20000001810 */
[----:B------:R-:W-:Y:S07]  /*7170*/  LDSM.16.M88.4 R148, [R165+-0x3800] ;  /* 0xffc80000a594783b */ /* 0x000fee0000000200 */
[C---:B---3--:R-:W-:Y:S08]  /*7180*/  HMMA.16816.F32 R20, R136.reuse, R140, R20 ;  /* 0x0000008c8814723c */ /* 0x048ff00000001814 */
[C---:B------:R-:W-:Y:S01]  /*7190*/  HMMA.16816.F32 R24, R136.reuse, R142, R24 ;  /* 0x0000008e8818723c */ /* 0x040fe20000001818 */
[----:B------:R-:W1:Y:S07]  /*71a0*/  LDSM.16.M88.4 R140, [R175] ;  /* 0x00000000af8c783b */ /* 0x000e6e0000000200 */
[C---:B------:R-:W-:Y:S08]  /*71b0*/  HMMA.16816.F32 R28, R136.reuse, R152, R28 ;  /* 0x00000098881c723c */ /* 0x040ff0000000181c */
[----:B------:R-:W-:Y:S01]  /*71c0*/  HMMA.16816.F32 R32, R136, R154, R32 ;  /* 0x0000009a8820723c */ /* 0x000fe20000001820 */
[----:B------:R-:W2:Y:S08]  /*71d0*/  LDSM.16.M88.4 R136, [R165+-0x3000] ;  /* 0xffd00000a588783b */ /* 0x000eb00000000200 */
[----:B------:R-:W3:Y:S01]  /*71e0*/  LDSM.16.M88.4 R152, [R165+-0x2800] ;  /* 0xffd80000a598783b */ /* 0x000ee20000000200 */
[C---:B-1----:R-:W-:Y:S08]  /*71f0*/  HMMA.16816.F32 R4, R140.reuse, R144, R4 ;  /* 0x000000908c04723c */ /* 0x042ff00000001804 */
[C---:B------:R-:W-:Y:S01]  /*7200*/  HMMA.16816.F32 R8, R140.reuse, R146, R8 ;  /* 0x000000928c08723c */ /* 0x040fe20000001808 */
[----:B------:R-:W-:Y:S07]  /*7210*/  LDSM.16.M88.4 R144, [R164+0x2000] ;  /* 0x00200000a490783b */ /* 0x000fee0000000200 */
[C---:B------:R-:W-:Y:S08]  /*7220*/  HMMA.16816.F32 R12, R140.reuse, R148, R12 ;  /* 0x000000948c0c723c */ /* 0x040ff0000000180c */
[C---:B------:R-:W-:Y:S01]  /*7230*/  HMMA.16816.F32 R16, R140.reuse, R150, R16 ;  /* 0x000000968c10723c */ /* 0x040fe20000001810 */
[----:B------:R-:W-:Y:S07]  /*7240*/  LDSM.16.M88.4 R148, [R164+0x2800] ;  /* 0x00280000a494783b */ /* 0x000fee0000000200 */
[C---:B--2---:R-:W-:Y:S08]  /*7250*/  HMMA.16816.F32 R20, R140.reuse, R136, R20 ;  /* 0x000000888c14723c */ /* 0x044ff00000001814 */
[C---:B------:R-:W-:Y:S01]  /*7260*/  HMMA.16816.F32 R24, R140.reuse, R138, R24 ;  /* 0x0000008a8c18723c */ /* 0x040fe20000001818 */
[----:B------:R-:W1:Y:S07]  /*7270*/  LDSM.16.M88.4 R136, [R173+0x4000] ;  /* 0x00400000ad88783b */ /* 0x000e6e0000000200 */
[C---:B---3--:R-:W-:Y:S08]  /*7280*/  HMMA.16816.F32 R28, R140.reuse, R152, R28 ;  /* 0x000000988c1c723c */ /* 0x048ff0000000181c */
[----:B------:R-:W-:Y:S01]  /*7290*/  HMMA.16816.F32 R32, R140, R154, R32 ;  /* 0x0000009a8c20723c */ /* 0x000fe20000001820 */
[----:B------:R-:W2:Y:S08]  /*72a0*/  LDSM.16.M88.4 R140, [R164+0x3000] ;  /* 0x00300000a48c783b */ /* 0x000eb00000000200 */
[----:B------:R-:W3:Y:S01]  /*72b0*/  LDSM.16.M88.4 R152, [R164+0x3800] ;  /* 0x00380000a498783b */ /* 0x000ee20000000200 */
        /* <DEDUP_REMOVED lines=28> */
[----:B------:R-:W-:Y:S07]  /*7480*/  LDSM.16.M88.4 R144, [R165+-0x2000] ;  /* 0xffe00000a590783b */ /* 0x000fee0000000200 */
[C---:B------:R-:W-:Y:S08]  /*7490*/  HMMA.16816.F32 R12, R136.reuse, R148, R12 ;  /* 0x00000094880c723c */ /* 0x040ff0000000180c */
[C---:B------:R-:W-:Y:S01]  /*74a0*/  HMMA.16816.F32 R16, R136.reuse, R150, R16 ;  /* 0x000000968810723c */ /* 0x040fe20000001810 */
[----:B------:R-:W-:Y:S07]  /*74b0*/  LDSM.16.M88.4 R148, [R165+-0x1800] ;  /* 0xffe80000a594783b */ /* 0x000fee0000000200 */
[C---:B--2---:R-:W-:Y:S08]  /*74c0*/  HMMA.16816.F32 R20, R136.reuse, R140, R20 ;  /* 0x0000008c8814723c */ /* 0x044ff00000001814 */
[C---:B------:R-:W-:Y:S01]  /*74d0*/  HMMA.16816.F32 R24, R136.reuse, R142, R24 ;  /* 0x0000008e8818723c */ /* 0x040fe20000001818 */
[----:B------:R-:W1:Y:S07]  /*74e0*/  LDSM.16.M88.4 R140, [R175+0x4000] ;  /* 0x00400000af8c783b */ /* 0x000e6e0000000200 */
[C---:B---3--:R-:W-:Y:S08]  /*74f0*/  HMMA.16816.F32 R28, R136.reuse, R152, R28 ;  /* 0x00000098881c723c */ /* 0x048ff0000000181c */
        /* <DEDUP_REMOVED lines=41> */
[----:B------:R-:W-:Y:S01]  /*7790*/  LDSM.16.M88.4 R152, [R165] ;  /* 0x00000000a598783b */ /* 0x000fe20000000200 */
[C---:B-1----:R-:W-:Y:S08]  /*77a0*/  HMMA.16816.F32 R4, R136.reuse, R144, R4 ;  /* 0x000000908804723c */ /* 0x042ff00000001804 */
[C---:B------:R-:W-:Y:S01]  /*77b0*/  HMMA.16816.F32 R8, R136.reuse, R146, R8 ;  /* 0x000000928808723c */ /* 0x040fe20000001808 */
[----:B------:R-:W1:Y:S07]  /*77c0*/  LDSM.16.M88.4 R144, [R166+0x5800] ;  /* 0x00580000a690783b */ /* 0x000e6e0000000200 */
[C---:B------:R-:W-:Y:S08]  /*77d0*/  HMMA.16816.F32 R12, R136.reuse, R148, R12 ;  /* 0x00000094880c723c */ /* 0x040ff0000000180c */
[C---:B------:R-:W-:Y:S01]  /*77e0*/  HMMA.16816.F32 R16, R136.reuse, R150, R16 ;  /* 0x000000968810723c */ /* 0x040fe20000001810 */
[----:B------:R-:W3:Y:S07]  /*77f0*/  LDSM.16.M88.4 R148, [R175+0x8000] ;  /* 0x00800000af94783b */ /* 0x000eee0000000200 */
[C---:B--2---:R-:W-:Y:S08]  /*7800*/  HMMA.16816.F32 R20, R136.reuse, R140, R20 ;  /* 0x0000008c8814723c */ /* 0x044ff00000001814 */
[C---:B------:R-:W-:Y:S08]  /*7810*/  HMMA.16816.F32 R24, R136.reuse, R142, R24 ;  /* 0x0000008e8818723c */ /* 0x040ff00000001818 */
[C---:B-1----:R-:W-:Y:S08]  /*7820*/  HMMA.16816.F32 R28, R136.reuse, R144, R28 ;  /* 0x00000090881c723c */ /* 0x042ff0000000181c */
[----:B------:R-:W-:Y:S01]  /*7830*/  HMMA.16816.F32 R32, R136, R146, R32 ;  /* 0x000000928820723c */ /* 0x000fe20000001820 */
[----:B------:R-:W1:Y:S07]  /*7840*/  LDSM.16.M88.4 R136, [R165+0x800] ;  /* 0x00080000a588783b */ /* 0x000e6e0000000200 */
[C---:B---3--:R-:W-:Y:S08]  /*7850*/  HMMA.16816.F32 R4, R148.reuse, R152, R4 ;  /* 0x000000989404723c */ /* 0x048ff00000001804 */
[C---:B------:R-:W-:Y:S11]  /*7860*/  HMMA.16816.F32 R8, R148.reuse, R154, R8 ;  /* 0x0000009a9408723c */ /* 0x040ff60000001808 */
[----:B------:R-:W-:Y:S05]  /*7870*/  @!UPT UIADD3 URZ, URZ, URZ, URZ ;  /* 0x0000003f3f3ff290 */ /* 0x000fea000fffe03f */
[----:B------:R-:W-:Y:S04]  /*7880*/  FMUL.FTZ R0, R4, c[0x0][0x320] ;  /* 0x0000c80004007a20 */ /* 0x000fe80000410000 */
[----:B------:R2:W3:Y:S04]  /*7890*/  MUFU.TANH R158, R0 ;  /* 0x00000000009e7308 */ /* 0x0004e80000002400 */
[----:B------:R-:W-:Y:S01]  /*78a0*/  FMUL.FTZ R2, R11, c[0x0][0x320] ;  /* 0x0000c8000b027a20 */ /* 0x000fe20000410000 */
[C---:B-1----:R-:W-:Y:S05]  /*78b0*/  HMMA.16816.F32 R12, R148.reuse, R136, R12 ;  /* 0x00000088940c723c */ /* 0x042fea000000180c */
[----:B------:R1:W4:Y:S03]  /*78c0*/  MUFU.TANH R159, R2 ;  /* 0x00000002009f7308 */ /* 0x0003260000002400 */
[C---:B------:R-:W-:Y:S04]  /*78d0*/  HMMA.16816.F32 R16, R148.reuse, R138, R16 ;  /* 0x0000008a9410723c */ /* 0x040fe80000001810 */
[----:B--2---:R-:W-:Y:S04]  /*78e0*/  FMUL.FTZ R0, R5, c[0x0][0x320] ;  /* 0x0000c80005007a20 */ /* 0x004fe80000410000 */
[----:B------:R2:W2:Y:S11]  /*78f0*/  MUFU.TANH R157, R0 ;  /* 0x00000000009d7308 */ /* 0x0004b60000002400 */
[----:B------:R-:W-:Y:S05]  /*7900*/  @!UPT UIADD3 URZ, URZ, URZ, URZ ;  /* 0x0000003f3f3ff290 */ /* 0x000fea000fffe03f */
[----:B-1----:R-:W-:Y:S04]  /*7910*/  FMUL.FTZ R2, R19, c[0x0][0x320] ;  /* 0x0000c80013027a20 */ /* 0x002fe80000410000 */
[----:B------:R-:W1:Y:S01]  /*7920*/  MUFU.TANH R153, R2 ;  /* 0x0000000200997308 */ /* 0x000e620000002400 */
[----:B--2---:R-:W-:Y:S09]  /*7930*/  FMUL.FTZ R0, R6, c[0x0][0x320] ;  /* 0x0000c80006007a20 */ /* 0x004ff20000410000 */
[----:B------:R2:W1:Y:S02]  /*7940*/  MUFU.TANH R162, R0 ;  /* 0x0000000000a27308 */ /* 0x0004640000002400 */
[----:B--2---:R-:W-:Y:S02]  /*7950*/  FMUL.FTZ R0, R7, c[0x0][0x320] ;  /* 0x0000c80007007a20 */ /* 0x004fe40000410000 */
[----:B------:R-:W2:Y:S06]  /*7960*/  LDSM.16.M88.4 R4, [R165+0x1000] ;  /* 0x00100000a504783b */ /* 0x000eac0000000200 */
[----:B------:R5:W1:Y:S02]  /*7970*/  MUFU.TANH R161, R0 ;  /* 0x0000000000a17308 */ /* 0x000a640000002400 */
[----:B-----5:R-:W-:Y:S08]  /*7980*/  FMUL.FTZ R0, R8, c[0x0][0x320] ;  /* 0x0000c80008007a20 */ /* 0x020ff00000410000 */
[----:B------:R5:W1:Y:S01]  /*7990*/  MUFU.TANH R154, R0 ;  /* 0x00000000009a7308 */ /* 0x000a620000002400 */
[C---:B--2---:R-:W-:Y:S08]  /*79a0*/  HMMA.16816.F32 R20, R148.reuse, R4, R20 ;  /* 0x000000049414723c */ /* 0x044ff00000001814 */
[C---:B------:R-:W-:Y:S04]  /*79b0*/  HMMA.16816.F32 R24, R148.reuse, R6, R24 ;  /* 0x000000069418723c */ /* 0x040fe80000001818 */
[----:B-----5:R-:W-:Y:S04]  /*79c0*/  FMUL.FTZ R0, R9, c[0x0][0x320] ;  /* 0x0000c80009007a20 */ /* 0x020fe80000410000 */
[----:B------:R2:W1:Y:S04]  /*79d0*/  MUFU.TANH R147, R0 ;  /* 0x0000000000937308 */ /* 0x0004680000002400 */
[----:B--2---:R-:W-:Y:S02]  /*79e0*/  FMUL.FTZ R0, R10, c[0x0][0x320] ;  /* 0x0000c8000a007a20 */ /* 0x004fe40000410000 */
[----:B------:R-:W2:Y:S01]  /*79f0*/  LDSM.16.M88.4 R8, [R165+0x1800] ;  /* 0x00180000a508783b */ /* 0x000ea20000000200 */
[----:B------:R-:W-:Y:S04]  /*7a00*/  DEPBAR.LE SB0, 0x0 ;  /* 0x000080000000791a */ /* 0x000fe80000000000 */
[----:B------:R5:W1:Y:S03]  /*7a10*/  MUFU.TANH R160, R0 ;  /* 0x0000000000a07308 */ /* 0x000a660000002400 */
[----:B------:R-:W-:Y:S01]  /*7a20*/  BAR.SYNC.DEFER_BLOCKING 0x0 ;  /* 0x0000000000007b1d */ /* 0x000fe20000010000 */
[----:B-----5:R-:W-:Y:S06]  /*7a30*/  FMUL.FTZ R0, R12, c[0x0][0x320] ;  /* 0x0000c8000c007a20 */ /* 0x020fec0000410000 */
[----:B------:R5:W1:Y:S01]  /*7a40*/  MUFU.TANH R137, R0 ;  /* 0x0000000000897308 */ /* 0x000a620000002400 */
[C---:B--2---:R-:W-:Y:S08]  /*7a50*/  HMMA.16816.F32 R28, R148.reuse, R8, R28 ;  /* 0x00000008941c723c */ /* 0x044ff0000000181c */
[----:B------:R-:W-:Y:S04]  /*7a60*/  HMMA.16816.F32 R32, R148, R10, R32 ;  /* 0x0000000a9420723c */ /* 0x000fe80000001820 */
[----:B-----5:R-:W-:Y:S04]  /*7a70*/  FMUL.FTZ R0, R13, c[0x0][0x320] ;  /* 0x0000c8000d007a20 */ /* 0x020fe80000410000 */
[----:B------:R2:W1:Y:S04]  /*7a80*/  MUFU.TANH R136, R0 ;  /* 0x0000000000887308 */ /* 0x0004680000002400 */
[----:B--2---:R-:W-:Y:S06]  /*7a90*/  FMUL.FTZ R0, R14, c[0x0][0x320] ;  /* 0x0000c8000e007a20 */ /* 0x004fec0000410000 */
[----:B------:R2:W1:Y:S02]  /*7aa0*/  MUFU.TANH R156, R0 ;  /* 0x00000000009c7308 */ /* 0x0004640000002400 */
[----:B--2---:R-:W-:Y:S08]  /*7ab0*/  FMUL.FTZ R0, R15, c[0x0][0x320] ;  /* 0x0000c8000f007a20 */ /* 0x004ff00000410000 */
        /* <DEDUP_REMOVED lines=38> */
[----:B------:R2:W1:Y:S01]  /*7d20*/  MUFU.TANH R141, R0 ;  /* 0x00000000008d7308 */ /* 0x0004620000002400 */
[----:B------:R-:W-:-:S05]  /*7d30*/  @!P0 BRA `(.L_x_508) ;  /* 0x0000050000008947 */ /* 0x000fca0003800000 */
[----:B---34-:R-:W-:Y:S01]  /*7d40*/  IMAD R2, R178, 0x40, R201 ;  /* 0x00000040b2027824 */ /* 0x018fe200078e02c9 */
[----:B------:R-:W-:Y:S01]  /*7d50*/  SHF.R.S32.HI R163, RZ, 0x1f, R193 ;  /* 0x0000001fffa37819 */ /* 0x000fe200000114c1 */
[----:B------:R-:W-:Y:S01]  /*7d60*/  IMAD.MOV.U32 R180, RZ, RZ, RZ ;  /* 0x000000ffffb47224 */ /* 0x000fe200078e00ff */
[----:B------:R-:W-:Y:S01]  /*7d70*/  SHF.R.S32.HI R171, RZ, 0x1f, R192 ;  /* 0x0000001fffab7819 */ /* 0x000fe200000114c0 */
[C---:B------:R-:W-:Y:S01]  /*7d80*/  IMAD.SHL.U32 R23, R193.reuse, 0x2, RZ ;  /* 0x00000002c1177824 */ /* 0x040fe200078e00ff */
[----:B------:R-:W-:Y:S01]  /*7d90*/  IADD3 R2, R2, -0x40, R197 ;  /* 0xffffffc002027810 */ /* 0x000fe20007ffe0c5 */
[----:B------:R-:W-:Y:S01]  /*7da0*/  IMAD.SHL.U32 R22, R192, 0x2, RZ ;  /* 0x00000002c0167824 */ /* 0x000fe200078e00ff */
[----:B------:R-:W-:Y:S01]  /*7db0*/  SHF.L.U64.HI R12, R193, 0x1, R163 ;  /* 0x00000001c10c7819 */ /* 0x000fe200000102a3 */
[----:B------:R-:W-:Y:S01]  /*7dc0*/  IMAD.SHL.U32 R21, R184, 0x2, RZ ;  /* 0x00000002b8157824 */ /* 0x000fe200078e00ff */
[----:B------:R-:W-:Y:S01]  /*7dd0*/  SHF.R.S32.HI R163, RZ, 0x1f, R184 ;  /* 0x0000001fffa37819 */ /* 0x000fe200000114b8 */
[----:B------:R-:W-:Y:S01]  /*7de0*/  @P6 IMAD.HI.U32 R3, R2, c[0x0][0x2bc], RZ ;  /* 0x0000af0002036a27 */ /* 0x000fe200078e00ff */
[----:B------:R-:W-:Y:S02]  /*7df0*/  SHF.L.U64.HI R11, R192, 0x1, R171 ;  /* 0x00000001c00b7819 */ /* 0x000fe400000102ab */
[----:B------:R-:W-:Y:S01]  /*7e00*/  SHF.L.U64.HI R10, R184, 0x1, R163 ;  /* 0x00000001b80a7819 */ /* 0x000fe200000102a3 */
[----:B--2---:R-:W-:Y:S01]  /*7e10*/  IMAD.MOV.U32 R0, RZ, RZ, R2 ;  /* 0x000000ffff007224 */ /* 0x004fe200078e0002 */
        /* <DEDUP_REMOVED lines=22> */
[----:B------:R2:W3:Y:S02]  /*7f80*/  SHFL.IDX PT, R4, R5, RZ, 0x181f ;  /* 0x00181fff05047589 */ /* 0x0004e400000e0000 */
.L_x_640:
[----:B------:R-:W-:-:S05]  /*7f90*/  BRA.DIV ~URZ, `(.L_x_510) ;  /* 0x0000f3927f007947 */ /* 0x000fca000b800000 */
[----:B------:R-:W4:Y:S01]  /*7fa0*/  SHFL.IDX PT, R0, R9, RZ, 0x181f ;  /* 0x00181fff09007589 */ /* 0x000f2200000e0000 */
[----:B------:R-:W-:Y:S02]  /*7fb0*/  ISETP.GE.AND P2, PT, R184, c[0x0][0x1d4], PT ;  /* 0x00007500b8007a0c */ /* 0x000fe40003f46270 */
[----:B------:R-:W-:Y:S02]  /*7fc0*/  ISETP.GE.AND P1, PT, R192, c[0x0][0x1d4], PT ;  /* 0x00007500c0007a0c */ /* 0x000fe40003f26270 */
[----:B----4-:R-:W-:Y:S05]  /*7fd0*/  IADD3 R2, P0, R0, R21, RZ ;  /* 0x0000001500027210 */ /* 0x010fea0007f1e0ff */
        /* <DEDUP_REMOVED lines=12> */
[----:B----4-:R-:W-:Y:S02]  /*80a0*/  SEL R6, RZ, 0x10, P1 ;  /* 0x00000010ff067807 */ /* 0x010fe40000800000 */
[----:B------:R-:W-:Y:S09]  /*80b0*/  SEL R8, RZ, 0x10, P0 ;  /* 0x00000010ff087807 */ /* 0x000ff20000000000 */
[----:B------:R4:W-:Y:S01]  /*80c0*/  LDGSTS.E.BYPASS.LTC128B.128 [R179+0xa100], [R2.64], !P0 ;  /* 0x0a10000002b37fae */ /* 0x0009e2000c101d48 */
[----:B--2--5:R-:W-:Y:S04]  /*80d0*/  SEL R5, RZ, 0x10, P2 ;  /* 0x00000010ff057807 */ /* 0x024fe80001000000 */
.L_x_641:
[C---:B---34-:R-:W-:Y:S02]  /*80e0*/  IADD3 R2, -R5.reuse, 0x10, RZ ;  /* 0x0000001005027810 */ /* 0x058fe40007ffe1ff */
        /* <DEDUP_REMOVED lines=8> */
[C---:B------:R-:W-:Y:S02]  /*8170*/  ISETP.NE.U32.AND P2, PT, R6.reuse, RZ, PT ;  /* 0x000000ff0600720c */ /* 0x040fe40003f45070 */
[----:B--2---:R-:W-:Y:S04]  /*8180*/  IADD3 R2, -R6, 0x10, RZ ;  /* 0x0000001006027810 */ /* 0x004fe80007ffe1ff */
        /* <DEDUP_REMOVED lines=11> */
.L_x_508:
[----:B---34-:R-:W-:Y:S05]  /*8240*/  BSYNC B0 ;  /* 0x0000000000007941 */ /* 0x018fea0003800000 */
.L_x_507:
[----:B--2---:R-:W-:Y:S01]  /*8250*/  IMAD.MOV.U32 R0, RZ, RZ, c[0x0][0x2c4] ;  /* 0x0000b100ff007624 */ /* 0x004fe200078e00ff */
[----:B------:R-:W0:Y:S01]  /*8260*/  LDGDEPBAR ;  /* 0x00000000000079af */ /* 0x000e220000000000 */
[----:B------:R-:W-:Y:S01]  /*8270*/  IMAD.SHL.U32 R5, R178, 0x40, RZ ;  /* 0x00000040b2057824 */ /* 0x000fe200078e00ff */
[----:B------:R-:W-:Y:S01]  /*8280*/  ULDC UR4, c[0x0][0x324] ;  /* 0x0000c90000047ab9 */ /* 0x000fe20000000800 */
[----:B------:R-:W-:Y:S01]  /*8290*/  IMAD.IADD R4, R216, 0x1, R211 ;  /* 0x00000001d8047824 */ /* 0x000fe200078e02d3 */
[----:B------:R-:W-:Y:S01]  /*82a0*/  ISETP.NE.AND P0, PT, R0, 0x1, PT ;  /* 0x000000010000780c */ /* 0x000fe20003f05270 */
[----:B------:R-:W-:Y:S01]  /*82b0*/  ULOP3.LUT UR4, URZ, UR4, URZ, 0x33, !UPT ;  /* 0x000000043f047292 */ /* 0x000fe2000f8e333f */
[----:B------:R-:W-:Y:S04]  /*82c0*/  IADD3 R0, -R199, 0x1, -R5 ;  /* 0x00000001c7007810 */ /* 0x000fe80007ffe905 */
[----:B------:R-:W-:Y:S04]  /*82d0*/  IADD3 R0, -R196, R0, R195 ;  /* 0x00000000c4007210 */ /* 0x000fe80007ffe1c3 */
[C---:B------:R-:W-:Y:S02]  /*82e0*/  IADD3 R6, R0.reuse, UR4, RZ ;  /* 0x0000000400067c10 */ /* 0x040fe4000fffe0ff */
[----:B------:R-:W-:Y:S01]  /*82f0*/  IADD3 R7, R0, c[0x0][0x328], RZ ;  /* 0x0000ca0000077a10 */ /* 0x000fe20007ffe0ff */
[----:B------:R-:W-:Y:S05]  /*8300*/  @P0 IMAD.HI.U32 R2, R4, c[0x0][0x2c8], RZ ;  /* 0x0000b20004020a27 */ /* 0x000fea00078e00ff */
[----:B------:R-:W-:Y:S01]  /*8310*/  @P0 SHF.R.U32.HI R4, RZ, c[0x0][0x2cc], R2 ;  /* 0x0000b300ff040a19 */ /* 0x000fe20000011602 */
[----:B------:R-:W-:-:S05]  /*8320*/  BRA.DIV ~URZ, `(.L_x_511) ;  /* 0x0000f2427f007947 */ /* 0x000fca000b800000 */
[----:B------:R2:W3:Y:S02]  /*8330*/  SHFL.IDX PT, R3, R4, RZ, 0x1c1f ;  /* 0x001c1fff04037589 */ /* 0x0004e400000e0000 */
.L_x_642:
[----:B---3--:R-:W-:Y:S01]  /*8340*/  IADD3 R2, R7, R3, RZ ;  /* 0x0000000307027210 */ /* 0x008fe20007ffe0ff */
[----:B------:R-:W-:Y:S05]  /*8350*/  IMAD.MOV.U32 R0, RZ, RZ, c[0x0][0x32c] ;  /* 0x0000cb00ff007624 */ /* 0x000fea00078e00ff */
[----:B------:R-:W-:Y:S01]  /*8360*/  ISETP.GE.AND P0, PT, R0, 0x1, PT ;  /* 0x000000010000780c */ /* 0x000fe20003f06270 */
[----:B------:R-:W-:Y:S11]  /*8370*/  IMAD.IADD R0, R6, 0x1, R3 ;  /* 0x0000000106007824 */ /* 0x000ff600078e0203 */
[----:B------:R-:W-:Y:S01]  /*8380*/  @!UPT UIADD3 URZ, URZ, URZ, URZ ;  /* 0x0000003f3f3ff290 */ /* 0x000fe2000fffe03f */
[----:B------:R-:W-:-:S05]  /*8390*/  @!P0 BRA `(.L_x_512) ;  /* 0x0000018000008947 */ /* 0x000fca0003800000 */
[----:B------:R-:W-:Y:S01]  /*83a0*/  IADD3 R3, -R196, R195, R3 ;  /* 0x000000c3c4037210 */ /* 0x000fe20007ffe103 */
[----:B------:R-:W-:Y:S03]  /*83b0*/  BSSY B0, `(.L_x_513) ;  /* 0x0000011000007945 */ /* 0x000fe60003800000 */
        /* <DEDUP_REMOVED lines=11> */
.L_x_514:
[----:B------:R-:W-:Y:S04]  /*8470*/  MOV R8, 0x1 ;  /* 0x0000000100087802 */ /* 0x000fe80000000f00 */
[----:B------:R-:W-:Y:S11]  /*8480*/  ISETP.NE.AND P0, PT, R8, c[0x0][0x32c], PT ;  /* 0x0000cb0008007a0c */ /* 0x000ff60003f05270 */
[----:B------:R-:W-:Y:S02]  /*8490*/  @!UPT UIADD3 URZ, URZ, URZ, URZ ;  /* 0x0000003f3f3ff290 */ /* 0x000fe4000fffe03f */
[----:B------:R-:W-:Y:S05]  /*84a0*/  @P0 IMAD.HI.U32 R8, R3, c[0x0][0x330], RZ ;  /* 0x0000cc0003080a27 */ /* 0x000fea00078e00ff */
[----:B------:R-:W-:Y:S02]  /*84b0*/  @P0 SHF.R.U32.HI R3, RZ, c[0x0][0x334], R8 ;  /* 0x0000cd00ff030a19 */ /* 0x000fe40000011608 */
.L_x_515:
[----:B------:R-:W-:Y:S05]  /*84c0*/  BSYNC B0 ;  /* 0x0000000000007941 */ /* 0x000fea0003800000 */
.L_x_513:
[----:B------:R-:W-:Y:S04]  /*84d0*/  IMAD R3, R3, c[0x0][0x32c], -R5 ;  /* 0x0000cb0003037a24 */ /* 0x000fe800078e0a05 */
[----:B------:R-:W-:Y:S05]  /*84e0*/  IMAD.IADD R3, R3, 0x1, -R199 ;  /* 0x0000000103037824 */ /* 0x000fea00078e0ac7 */
[----:B------:R-:W-:Y:S02]  /*84f0*/  IMNMX R0, R0, R3, !PT ;  /* 0x0000000300007217 */ /* 0x000fe40007800200 */
[----:B------:R-:W-:Y:S04]  /*8500*/  IADD3 R3, R3, c[0x0][0x32c], RZ ;  /* 0x0000cb0003037a10 */ /* 0x000fe80007ffe0ff */
[----:B------:R-:W-:Y:S02]  /*8510*/  IMNMX R2, R2, R3, PT ;  /* 0x0000000302027217 */ /* 0x000fe40003800200 */
.L_x_512:
[----:B------:R-:W-:Y:S04]  /*8520*/  ISETP.GT.AND P1, PT, R178, -0x1, PT ;  /* 0xffffffffb200780c */ /* 0x000fe80003f24270 */
[C---:B------:R-:W-:Y:S02]  /*8530*/  ISETP.GT.AND P2, PT, R0.reuse, RZ, P1 ;  /* 0x000000ff0000720c */ /* 0x040fe40000f44270 */
[----:B------:R-:W-:Y:S02]  /*8540*/  ISETP.GT.AND P0, PT, R0, 0x1, P1 ;  /* 0x000000010000780c */ /* 0x000fe40000f04270 */
[C---:B------:R-:W-:Y:S02]  /*8550*/  ISETP.LT.OR P2, PT, R2.reuse, 0x1, P2 ;  /* 0x000000010200780c */ /* 0x040fe40001741670 */
[----:B------:R-:W-:Y:S02]  /*8560*/  ISETP.LT.OR P0, PT, R2, 0x2, P0 ;  /* 0x000000020200780c */ /* 0x000fe40000701670 */
[----:B------:R-:W-:Y:S02]  /*8570*/  FSEL R23, R158, -INF , !P2 ;  /* 0xff8000009e177808 */ /* 0x000fe40005000000 */
[C---:B------:R-:W-:Y:S02]  /*8580*/  ISETP.GT.AND P2, PT, R0.reuse, 0x8, P1 ;  /* 0x000000080000780c */ /* 0x040fe40000f44270 */
[----:B------:R-:W-:Y:S02]  /*8590*/  FSEL R25, R157, -INF , !P0 ;  /* 0xff8000009d197808 */ /* 0x000fe40004000000 */
[----:B------:R-:W-:Y:S02]  /*85a0*/  ISETP.GT.AND P0, PT, R0, 0x9, P1 ;  /* 0x000000090000780c */ /* 0x000fe40000f04270 */
[C---:B------:R-:W-:Y:S02]  /*85b0*/  ISETP.LT.OR P2, PT, R2.reuse, 0x9, P2 ;  /* 0x000000090200780c */ /* 0x040fe40001741670 */
[----:B------:R-:W-:Y:S02]  /*85c0*/  ISETP.LT.OR P0, PT, R2, 0xa, P0 ;  /* 0x0000000a0200780c */ /* 0x000fe40000701670 */
[----:B-1----:R-:W-:Y:S02]  /*85d0*/  FSEL R24, R154, -INF , !P2 ;  /* 0xff8000009a187808 */ /* 0x002fe40005000000 */
[C---:B------:R-:W-:Y:S02]  /*85e0*/  ISETP.GT.AND P2, PT, R0.reuse, 0x10, P1 ;  /* 0x000000100000780c */ /* 0x040fe40000f44270 */
[----:B------:R-:W-:Y:S02]  /*85f0*/  FSEL R26, R147, -INF , !P0 ;  /* 0xff800000931a7808 */ /* 0x000fe40004000000 */
[----:B------:R-:W-:Y:S02]  /*8600*/  ISETP.GT.AND P0, PT, R0, 0x11, P1 ;  /* 0x000000110000780c */ /* 0x000fe40000f04270 */
[C---:B------:R-:W-:Y:S02]  /*8610*/  ISETP.LT.OR P2, PT, R2.reuse, 0x11, P2 ;  /* 0x000000110200780c */ /* 0x040fe40001741670 */
[----:B------:R-:W-:Y:S02]  /*8620*/  ISETP.LT.OR P0, PT, R2, 0x12, P0 ;  /* 0x000000120200780c */ /* 0x000fe40000701670 */
[----:B------:R-:W-:Y:S02]  /*8630*/  FSEL R137, R137, -INF , !P2 ;  /* 0xff80000089897808 */ /* 0x000fe40005000000 */
[----:B------:R-:W-:Y:S02]  /*8640*/  ISETP.GT.AND P2, PT, R0, 0x18, P1 ;  /* 0x000000180000780c */ /* 0x000fe40000f44270 */
        /* <DEDUP_REMOVED lines=29> */
[----:B------:R-:W-:Y:S01]  /*8820*/  FSEL R27, R13, -INF , !P0 ;  /* 0xff8000000d1b7808 */ /* 0x000fe20004000000 */
[----:B------:R-:W-:-:S06]  /*8830*/  BRA.DIV ~URZ, `(.L_x_516) ;  /* 0x0000eda27f007947 */ /* 0x000fcc000b800000 */
[----:B------:R1:W3:Y:S02]  /*8840*/  SHFL.IDX PT, R3, R4, 0x1, 0x1c1f ;  /* 0x003c1f0004037f89 */ /* 0x0002e400000e0000 */
.L_x_643:
        /* <DEDUP_REMOVED lines=12> */
[----:B-12---:R-:W-:Y:S05]  /*8910*/  IMAD.MOV.U32 R4, RZ, RZ, 0x1 ;  /* 0x00000001ff047424 */ /* 0x006fea00078e00ff */
[----:B------:R-:W-:Y:S11]  /*8920*/  ISETP.NE.AND P0, PT, R4, c[0x0][0x32c], PT ;  /* 0x0000cb0004007a0c */ /* 0x000ff60003f05270 */
[----:B------:R-:W-:Y:S02]  /*8930*/  @!UPT UIADD3 URZ, URZ, URZ, URZ ;  /* 0x0000003f3f3ff290 */ /* 0x000fe4000fffe03f */
[----:B------:R-:W-:Y:S05]  /*8940*/  @P0 IMAD.HI.U32 R4, R3, c[0x0][0x330], RZ ;  /* 0x0000cc0003040a27 */ /* 0x000fea00078e00ff */
[----:B------:R-:W-:Y:S04]  /*8950*/  @P0 SHF.R.U32.HI R3, RZ, c[0x0][0x334], R4 ;  /* 0x0000cd00ff030a19 */ /* 0x000fe80000011604 */
[----:B------:R-:W-:Y:S01]  /*8960*/  LOP3.LUT R3, RZ, R3, RZ, 0x33, !PT ;  /* 0x00000003ff037212 */ /* 0x000fe200078e33ff */
[----:B------:R-:W-:-:S05]  /*8970*/  BRA `(.L_x_520) ;  /* 0x0000005000007947 */ /* 0x000fca0003800000 */
.L_x_519:
[----:B-12---:R-:W-:Y:S04]  /*8980*/  MOV R4, 0x1 ;  /* 0x0000000100047802 */ /* 0x006fe80000000f00 */
[----:B------:R-:W-:Y:S11]  /*8990*/  ISETP.NE.AND P0, PT, R4, c[0x0][0x32c], PT ;  /* 0x0000cb0004007a0c */ /* 0x000ff60003f05270 */
[----:B------:R-:W-:Y:S02]  /*89a0*/  @!UPT UIADD3 URZ, URZ, URZ, URZ ;  /* 0x0000003f3f3ff290 */ /* 0x000fe4000fffe03f */
[----:B------:R-:W-:Y:S05]  /*89b0*/  @P0 IMAD.HI.U32 R4, R3, c[0x0][0x330], RZ ;  /* 0x0000cc0003040a27 */ /* 0x000fea00078e00ff */
[----:B------:R-:W-:Y:S02]  /*89c0*/  @P0 SHF.R.U32.HI R3, RZ, c[0x0][0x334], R4 ;  /* 0x0000cd00ff030a19 */ /* 0x000fe40000011604 */
.L_x_520:
[----:B------:R-:W-:Y:S05]  /*89d0*/  BSYNC B0 ;  /* 0x0000000000007941 */ /* 0x000fea0003800000 */
.L_x_518:
[----:B------:R-:W-:Y:S04]  /*89e0*/  IMAD R5, R3, c[0x0][0x32c], -R5 ;  /* 0x0000cb0003057a24 */ /* 0x000fe800078e0a05 */
[----:B------:R-:W-:Y:S05]  /*89f0*/  IMAD.IADD R3, R5, 0x1, -R199 ;  /* 0x0000000105037824 */ /* 0x000fea00078e0ac7 */
[----:B------:R-:W-:Y:S02]  /*8a00*/  IADD3 R4, R3, c[0x0][0x32c], RZ ;  /* 0x0000cb0003047a10 */ /* 0x000fe40007ffe0ff */
[----:B------:R-:W-:Y:S02]  /*8a10*/  IMNMX R0, R0, R3, !PT ;  /* 0x0000000300007217 */ /* 0x000fe40007800200 */
[----:B------:R-:W-:Y:S02]  /*8a20*/  IMNMX R2, R2, R4, PT ;  /* 0x0000000402027217 */ /* 0x000fe40003800200 */
.L_x_517:
[C---:B------:R-:W-:Y:S02]  /*8a30*/  ISETP.GT.AND P0, PT, R0.reuse, RZ, P1 ;  /* 0x000000ff0000720c */ /* 0x040fe40000f04270 */
[----:B------:R-:W-:Y:S02]  /*8a40*/  ISETP.GT.AND P2, PT, R0, 0x1, P1 ;  /* 0x000000010000780c */ /* 0x000fe40000f44270 */
[C---:B------:R-:W-:Y:S02]  /*8a50*/  ISETP.LT.OR P0, PT, R2.reuse, 0x1, P0 ;  /* 0x000000010200780c */ /* 0x040fe40000701670 */
[----:B------:R-:W-:Y:S02]  /*8a60*/  ISETP.LT.OR P2, PT, R2, 0x2, P2 ;  /* 0x000000020200780c */ /* 0x000fe40001741670 */
[----:B------:R-:W-:Y:S02]  /*8a70*/  FSEL R7, R162, -INF , !P0 ;  /* 0xff800000a2077808 */ /* 0x000fe40004000000 */
[----:B------:R-:W-:Y:S02]  /*8a80*/  ISETP.GT.AND P0, PT, R0, 0x8, P1 ;  /* 0x000000080000780c */ /* 0x000fe40000f04270 */
[----:B------:R-:W-:Y:S02]  /*8a90*/  FSEL R10, R161, -INF , !P2 ;  /* 0xff800000a10a7808 */ /* 0x000fe40005000000 */
[----:B------:R-:W-:Y:S02]  /*8aa0*/  ISETP.LT.OR P0, PT, R2, 0x9, P0 ;  /* 0x000000090200780c */ /* 0x000fe40000701670 */
[----:B------:R-:W-:Y:S02]  /*8ab0*/  ISETP.GT.AND P2, PT, R0, 0x9, P1 ;  /* 0x000000090000780c */ /* 0x000fe40000f44270 */
[----:B------:R-:W-:Y:S02]  /*8ac0*/  FMNMX.FTZ R3, R23, R101, !PT ;  /* 0x0000006517037209 */ /* 0x000fe40007810000 */
[----:B------:R-:W-:Y:S02]  /*8ad0*/  FMNMX.FTZ R5, R7, R102, !PT ;  /* 0x0000006607057209 */ /* 0x000fe40007810000 */
[----:B------:R-:W-:Y:S02]  /*8ae0*/  FSEL R9, R160, -INF , !P0 ;  /* 0xff800000a0097808 */ /* 0x000fe40004000000 */
[----:B------:R-:W-:Y:S02]  /*8af0*/  ISETP.GT.AND P0, PT, R0, 0x10, P1 ;  /* 0x000000100000780c */ /* 0x000fe40000f04270 */
[----:B------:R-:W-:Y:S02]  /*8b00*/  ISETP.LT.OR P2, PT, R2, 0xa, P2 ;  /* 0x0000000a0200780c */ /* 0x000fe40001741670 */
[----:B-12---:R-:W-:Y:S02]  /*8b10*/  FMNMX.FTZ R4, R25, R3, !PT ;  /* 0x0000000319047209 */ /* 0x006fe40007810000 */
[----:B------:R-:W-:Y:S02]  /*8b20*/  FMNMX.FTZ R3, R10, R5, !PT ;  /* 0x000000050a037209 */ /* 0x000fe40007810000 */
[----:B------:R-:W-:Y:S02]  /*8b30*/  ISETP.LT.OR P0, PT, R2, 0x11, P0 ;  /* 0x000000110200780c */ /* 0x000fe40000701670 */
[----:B------:R-:W-:Y:S02]  /*8b40*/  FSEL R22, R159, -INF , !P2 ;  /* 0xff8000009f167808 */ /* 0x000fe40005000000 */
[----:B------:R-:W-:Y:S02]  /*8b50*/  ISETP.GT.AND P2, PT, R0, 0x11, P1 ;  /* 0x000000110000780c */ /* 0x000fe40000f44270 */
[----:B------:R-:W-:Y:S02]  /*8b60*/  FMNMX.FTZ R4, R24, R4, !PT ;  /* 0x0000000418047209 */ /* 0x000fe40007810000 */
[----:B------:R-:W-:Y:S02]  /*8b70*/  FMNMX.FTZ R3, R9, R3, !PT ;  /* 0x0000000309037209 */ /* 0x000fe40007810000 */
[----:B------:R-:W-:Y:S02]  /*8b80*/  FSEL R21, R156, -INF , !P0 ;  /* 0xff8000009c157808 */ /* 0x000fe40004000000 */
[----:B------:R-:W-:Y:S02]  /*8b90*/  ISETP.GT.AND P0, PT, R0, 0x18, P1 ;  /* 0x000000180000780c */ /* 0x000fe40000f04270 */
[----:B------:R-:W-:Y:S02]  /*8ba0*/  ISETP.LT.OR P2, PT, R2, 0x12, P2 ;  /* 0x000000120200780c */ /* 0x000fe40001741670 */
[----:B------:R-:W-:Y:S02]  /*8bb0*/  FMNMX.FTZ R4, R26, R4, !PT ;  /* 0x000000041a047209 */ /* 0x000fe40007810000 */
        /* <DEDUP_REMOVED lines=13> */
[C---:B------:R-:W-:Y:S02]  /*8c90*/  ISETP.GT.AND P2, PT, R0.reuse, 0x21, P1 ;  /* 0x000000210000780c */ /* 0x040fe40000f44270 */
        /* <DEDUP_REMOVED lines=23> */
[C---:B------:R-:W-:Y:S02]  /*8e10*/  ISETP.GT.AND P2, PT, R0.reuse, 0x38, P1 ;  /* 0x000000380000780c */ /* 0x040fe40000f44270 */
[----:B------:R-:W-:Y:S02]  /*8e20*/  ISETP.GT.AND P0, PT, R0, 0x39, P1 ;  /* 0x000000390000780c */ /* 0x000fe40000f04270 */
[----:B------:R-:W-:Y:S02]  /*8e30*/  ISETP.LT.OR P3, PT, R2, 0x32, P3 ;  /* 0x000000320200780c */ /* 0x000fe40001f61670 */
[----:B------:R-:W-:Y:S02]  /*8e40*/  FMNMX.FTZ R4, R30, R4, !PT ;  /* 0x000000041e047209 */ /* 0x000fe40007810000 */
[----:B------:R-:W-:Y:S02]  /*8e50*/  FMNMX.FTZ R0, R14, R3, !PT ;  /* 0x000000030e007209 */ /* 0x000fe40007810000 */
[----:B------:R-:W-:Y:S02]  /*8e60*/  ISETP.LT.OR P1, PT, R2, 0x39, P2 ;  /* 0x000000390200780c */ /* 0x000fe40001721670 */
[----:B------:R-:W-:Y:S02]  /*8e70*/  FSEL R12, R142, -INF , !P3 ;  /* 0xff8000008e0c7808 */ /* 0x000fe40005800000 */
[----:B------:R-:W-:Y:S02]  /*8e80*/  FMNMX.FTZ R3, R29, R4, !PT ;  /* 0x000000041d037209 */ /* 0x000fe40007810000 */
[----:B------:R-:W-:Y:S02]  /*8e90*/  FMNMX.FTZ R0, R13, R0, !PT ;  /* 0x000000000d007209 */ /* 0x000fe40007810000 */
[----:B------:R-:W-:Y:S02]  /*8ea0*/  ISETP.LT.OR P0, PT, R2, 0x3a, P0 ;  /* 0x0000003a0200780c */ /* 0x000fe40000701670 */
[----:B------:R-:W-:Y:S02]  /*8eb0*/  FSEL R8, R139, -INF , !P1 ;  /* 0xff8000008b087808 */ /* 0x000fe40004800000 */
[----:B------:R-:W-:Y:S02]  /*8ec0*/  FMNMX.FTZ R2, R138, R3, !PT ;  /* 0x000000038a027209 */ /* 0x000fe40007810000 */
[----:B------:R-:W-:Y:S02]  /*8ed0*/  FMNMX.FTZ R0, R12, R0, !PT ;  /* 0x000000000c007209 */ /* 0x000fe40007810000 */
[----:B------:R-:W-:Y:S02]  /*8ee0*/  FSEL R11, R141, -INF , !P0 ;  /* 0xff8000008d0b7808 */ /* 0x000fe40004000000 */
[----:B------:R-:W-:Y:S02]  /*8ef0*/  FMNMX.FTZ R2, R28, R2, !PT ;  /* 0x000000021c027209 */ /* 0x000fe40007810000 */
[----:B------:R-:W-:Y:S02]  /*8f00*/  FMNMX.FTZ R0, R8, R0, !PT ;  /* 0x0000000008007209 */ /* 0x000fe40007810000 */
[----:B------:R-:W-:Y:S02]  /*8f10*/  FMNMX.FTZ R4, R27, R2, !PT ;  /* 0x000000021b047209 */ /* 0x000fe40007810000 */
[----:B------:R-:W-:Y:S01]  /*8f20*/  FMNMX.FTZ R6, R11, R0, !PT ;  /* 0x000000000b067209 */ /* 0x000fe20007810000 */
[----:B------:R-:W-:-:S05]  /*8f30*/  BRA.DIV ~URZ, `(.L_x_521) ;  /* 0x0000e7127f007947 */ /* 0x000fca000b800000 */
[----:B------:R1:W2:Y:S02]  /*8f40*/  SHFL.BFLY PT, R0, R4, 0x2, 0x1f ;  /* 0x0c401f0004007f89 */ /* 0x0002a400000e0000 */
.L_x_644:
[----:B--2---:R-:W-:Y:S01]  /*8f50*/  FMNMX.FTZ R5, R4, R0, !PT ;  /* 0x0000000004057209 */ /* 0x004fe20007810000 */
[----:B------:R-:W-:-:S05]  /*8f60*/  BRA.DIV ~URZ, `(.L_x_522) ;  /* 0x0000e7227f007947 */ /* 0x000fca000b800000 */
[----:B------:R-:W-:Y:S04]  /*8f70*/  SHFL.BFLY PT, R0, R6, 0x2, 0x1f ;  /* 0x0c401f0006007f89 */ /* 0x000fe800000e0000 */
[----:B------:R-:W2:Y:S02]  /*8f80*/  SHFL.BFLY PT, R2, R5, 0x1, 0x1f ;  /* 0x0c201f0005027f89 */ /* 0x000ea400000e0000 */
[----:B--2---:R-:W-:Y:S02]  /*8f90*/  FMNMX.FTZ R100, R5, R2, !PT ;  /* 0x0000000205647209 */ /* 0x004fe40007810000 */
[----:B-1----:R-:W-:Y:S05]  /*8fa0*/  FMNMX.FTZ R4, R6, R0, !PT ;  /* 0x0000000006047209 */ /* 0x002fea0007810000 */
[----:B------:R1:W2:Y:S02]  /*8fb0*/  SHFL.BFLY PT, R0, R4, 0x1, 0x1f ;  /* 0x0c201f0004007f89 */ /* 0x0002a400000e0000 */
.L_x_645:
[C---:B------:R-:W-:Y:S01]  /*8fc0*/  FMUL.FTZ R2, R100.reuse, c[0x0][0x2d0] ;  /* 0x0000b40064027a20 */ /* 0x040fe20000410000 */
[----:B------:R-:W-:Y:S01]  /*8fd0*/  FSETP.NEU.FTZ.AND P0, PT, R100, -INF , PT ;  /* 0xff8000006400780b */ /* 0x000fe20003f1d000 */
[----:B------:R-:W-:Y:S01]  /*8fe0*/  WARPSYNC 0xffffffff ;  /* 0xffffffff00007948 */ /* 0x000fe20003800000 */
[----:B--2---:R-:W-:Y:S01]  /*8ff0*/  FMNMX.FTZ R3, R0, R4, !PT ;  /* 0x0000000400037209 */ /* 0x004fe20007810000 */
[----:B------:R-:W2:Y:S01]  /*9000*/  LDSM.16.MT88.4 R140, [R167] ;  /* 0x00000000a78c783b */ /* 0x000ea20000004200 */
[----:B------:R-:W-:Y:S03]  /*9010*/  FSEL R5, R2, RZ, P0 ;  /* 0x000000ff02057208 */ /* 0x000fe60000000000 */
[----:B-1----:R-:W-:Y:S02]  /*9020*/  FMUL.FTZ R4, R3, c[0x0][0x2d0] ;  /* 0x0000b40003047a20 */ /* 0x002fe40000410000 */
[--C-:B------:R-:W-:Y:S02]  /*9030*/  FFMA.FTZ R2, R23, c[0x0][0x2d0], -R5.reuse ;  /* 0x0000b40017027a23 */ /* 0x100fe40000010805 */
[--C-:B------:R-:W-:Y:S02]  /*9040*/  FFMA.FTZ R6, R26, c[0x0][0x2d0], -R5.reuse ;  /* 0x0000b4001a067a23 */ /* 0x100fe40000010805 */
[----:B------:R1:W-:Y:S01]  /*9050*/  MUFU.EX2 R23, R2 ;  /* 0x0000000200177308 */ /* 0x0003e20000000800 */
        /* <DEDUP_REMOVED lines=14> */
[--C-:B-1----:R-:W-:Y:S05]  /*9140*/  FFMA.FTZ R2, R25, c[0x0][0x2d0], -R5.reuse ;  /* 0x0000b40019027a23 */ /* 0x102fea0000010805 */
[----:B------:R1:W-:Y:S10]  /*9150*/  MUFU.EX2 R182, R2 ;  /* 0x0000000200b67308 */ /* 0x0003f40000000800 */
[----:B------:R-:W-:Y:S10]  /*9160*/  MUFU.EX2 R156, R156 ;  /* 0x0000009c009c7308 */ /* 0x000ff40000000800 */
[----:B------:R-:W-:Y:S01]  /*9170*/  MUFU.EX2 R155, R155 ;  /* 0x0000009b009b7308 */ /* 0x000fe20000000800 */
[----:B-1----:R-:W-:Y:S09]  /*9180*/  FFMA.FTZ R2, R24, c[0x0][0x2d0], -R5 ;  /* 0x0000b40018027a23 */ /* 0x002ff20000010805 */
[----:B------:R1:W-:Y:S10]  /*9190*/  MUFU.EX2 R187, R2 ;  /* 0x0000000200bb7308 */ /* 0x0003f40000000800 */
[----:B------:R-:W-:Y:S10]  /*91a0*/  MUFU.EX2 R153, R153 ;  /* 0x0000009900997308 */ /* 0x000ff40000000800 */
[----:B------:R-:W-:Y:S01]  /*91b0*/  MUFU.EX2 R145, R163 ;  /* 0x000000a300917308 */ /* 0x000fe20000000800 */
[----:B-1----:R-:W-:Y:S02]  /*91c0*/  FSEL R2, R100, RZ, P0 ;  /* 0x000000ff64027208 */ /* 0x002fe40000000000 */
[----:B------:R-:W-:Y:S03]  /*91d0*/  FSETP.NEU.FTZ.AND P0, PT, R3, -INF , PT ;  /* 0xff8000000300780b */ /* 0x000fe60003f1d000 */
[----:B------:R-:W-:Y:S01]  /*91e0*/  FADD.FTZ R0, -R2, R101 ;  /* 0x0000006502007221 */ /* 0x000fe20000010100 */
[----:B------:R-:W-:Y:S03]  /*91f0*/  FSEL R4, R4, RZ, P0 ;  /* 0x000000ff04047208 */ /* 0x000fe60000000000 */
[----:B------:R-:W-:Y:S02]  /*9200*/  FMUL.FTZ R0, R0, c[0x0][0x2d0] ;  /* 0x0000b40000007a20 */ /* 0x000fe40000410000 */
[--C-:B------:R-:W-:Y:S02]  /*9210*/  FFMA.FTZ R6, R9, c[0x0][0x2d0], -R4.reuse ;  /* 0x0000b40009067a23 */ /* 0x100fe40000010804 */
[----:B------:R1:W3:Y:S01]  /*9220*/  MUFU.EX2 R2, R0 ;  /* 0x0000000000027308 */ /* 0x0002e20000000800 */
        /* <DEDUP_REMOVED lines=19> */
[----:B------:R1:W4:Y:S02]  /*9360*/  MUFU.EX2 R158, R0 ;  /* 0x00000000009e7308 */ /* 0x0003240000000800 */
[----:B-1----:R-:W-:Y:S01]  /*9370*/  FSEL R0, R3, RZ, P0 ;  /* 0x000000ff03007208 */ /* 0x002fe20000000000 */
[----:B---3--:R-:W-:Y:S01]  /*9380*/  FMUL.FTZ R8, R2, R128 ;  /* 0x0000008002087220 */ /* 0x008fe20000410000 */
[----:B------:R-:W-:Y:S01]  /*9390*/  F2FP.PACK_AB R136, R182, R23 ;  /* 0x00000017b688723e */ /* 0x000fe200000000ff */
[----:B------:R-:W-:Y:S01]  /*93a0*/  FMUL.FTZ R9, R2, R129 ;  /* 0x0000008102097220 */ /* 0x000fe20000410000 */
[----:B------:R-:W-:Y:S01]  /*93b0*/  F2FP.PACK_AB R138, R188, R187 ;  /* 0x000000bbbc8a723e */ /* 0x000fe200000000ff */
[----:B------:R-:W-:Y:S01]  /*93c0*/  FADD.FTZ R0, -R0, R102 ;  /* 0x0000006600007221 */ /* 0x000fe20000010100 */
[----:B----4-:R-:W-:Y:S01]  /*93d0*/  F2FP.PACK_AB R137, R158, R159 ;  /* 0x0000009f9e89723e */ /* 0x010fe200000000ff */
[----:B------:R-:W-:Y:S01]  /*93e0*/  FMUL.FTZ R16, R2, R120 ;  /* 0x0000007802107220 */ /* 0x000fe20000410000 */
[----:B------:R-:W-:Y:S01]  /*93f0*/  F2FP.PACK_AB R139, R185, R186 ;  /* 0x000000bab98b723e */ /* 0x000fe200000000ff */
[----:B------:R-:W-:Y:S01]  /*9400*/  FMUL.FTZ R0, R0, c[0x0][0x2d0] ;  /* 0x0000b40000007a20 */ /* 0x000fe20000410000 */
[----:B------:R-:W-:Y:S01]  /*9410*/  ISETP.GT.AND P0, PT, R178, R200, PT ;  /* 0x000000c8b200720c */ /* 0x000fe20003f04270 */
[----:B------:R-:W-:Y:S01]  /*9420*/  FMUL.FTZ R17, R2, R121 ;  /* 0x0000007902117220 */ /* 0x000fe20000410000 */
[----:B------:R-:W-:Y:S01]  /*9430*/  IADD3 R178, R178, -0x1, RZ ;  /* 0xffffffffb2b27810 */ /* 0x000fe20007ffe0ff */
[----:B------:R-:W-:Y:S02]  /*9440*/  FFMA.FTZ R102, R20, c[0x0][0x2d0], -R4 ;  /* 0x0000b40014667a23 */ /* 0x000fe40000010804 */
[----:B------:R-:W1:Y:S01]  /*9450*/  MUFU.EX2 R0, R0 ;  /* 0x0000000000007308 */ /* 0x000e620000000800 */
[C---:B------:R-:W-:Y:S02]  /*9460*/  FMUL.FTZ R4, R2.reuse, R132 ;  /* 0x0000008402047220 */ /* 0x040fe40000410000 */
[C---:B------:R-:W-:Y:S02]  /*9470*/  FMUL.FTZ R5, R2.reuse, R133 ;  /* 0x0000008502057220 */ /* 0x040fe40000410000 */
[C---:B------:R-:W-:Y:S02]  /*9480*/  FMUL.FTZ R24, R2.reuse, R112 ;  /* 0x0000007002187220 */ /* 0x040fe40000410000 */
[C---:B------:R-:W-:Y:S02]  /*9490*/  FMUL.FTZ R25, R2.reuse, R113 ;  /* 0x0000007102197220 */ /* 0x040fe40000410000 */
[C---:B------:R-:W-:Y:S01]  /*94a0*/  FMUL.FTZ R12, R2.reuse, R124 ;  /* 0x0000007c020c7220 */ /* 0x040fe20000410000 */
[----:B------:R-:W-:Y:S01]  /*94b0*/  MUFU.EX2 R132, R148 ;  /* 0x0000009400847308 */ /* 0x000fe20000000800 */
[C---:B------:R-:W-:Y:S02]  /*94c0*/  FMUL.FTZ R13, R2.reuse, R125 ;  /* 0x0000007d020d7220 */ /* 0x040fe40000410000 */
[C---:B------:R-:W-:Y:S02]  /*94d0*/  FMUL.FTZ R32, R2.reuse, R104 ;  /* 0x0000006802207220 */ /* 0x040fe40000410000 */
[C---:B------:R-:W-:Y:S02]  /*94e0*/  FMUL.FTZ R33, R2.reuse, R105 ;  /* 0x0000006902217220 */ /* 0x040fe40000410000 */
[C---:B------:R-:W-:Y:S02]  /*94f0*/  FMUL.FTZ R20, R2.reuse, R116 ;  /* 0x0000007402147220 */ /* 0x040fe40000410000 */
[C---:B------:R-:W-:Y:S01]  /*9500*/  FMUL.FTZ R21, R2.reuse, R117 ;  /* 0x0000007502157220 */ /* 0x040fe20000410000 */
[----:B------:R-:W-:Y:S01]  /*9510*/  MUFU.EX2 R133, R146 ;  /* 0x0000009200857308 */ /* 0x000fe20000000800 */
[C---:B------:R-:W-:Y:S02]  /*9520*/  FMUL.FTZ R28, R2.reuse, R108 ;  /* 0x0000006c021c7220 */ /* 0x040fe40000410000 */
[----:B------:R-:W-:Y:S02]  /*9530*/  FMUL.FTZ R29, R2, R109 ;  /* 0x0000006d021d7220 */ /* 0x000fe40000410000 */
[C---:B-1----:R-:W-:Y:S02]  /*9540*/  FMUL.FTZ R10, R0.reuse, R130 ;  /* 0x00000082000a7220 */ /* 0x042fe40000410000 */
[C---:B------:R-:W-:Y:S02]  /*9550*/  FMUL.FTZ R11, R0.reuse, R131 ;  /* 0x00000083000b7220 */ /* 0x040fe40000410000 */
[----:B------:R-:W1:Y:S01]  /*9560*/  LDSM.16.MT88.4 R128, [R168] ;  /* 0x00000000a880783b */ /* 0x000e620000004200 */
[C---:B------:R-:W-:Y:S01]  /*9570*/  FMUL.FTZ R18, R0.reuse, R122 ;  /* 0x0000007a00127220 */ /* 0x040fe20000410000 */
[----:B------:R-:W-:Y:S01]  /*9580*/  MUFU.EX2 R125, R102 ;  /* 0x00000066007d7308 */ /* 0x000fe20000000800 */
[C---:B------:R-:W-:Y:S02]  /*9590*/  FMUL.FTZ R19, R0.reuse, R123 ;  /* 0x0000007b00137220 */ /* 0x040fe40000410000 */
[C---:B------:R-:W-:Y:S02]  /*95a0*/  FMUL.FTZ R6, R0.reuse, R134 ;  /* 0x0000008600067220 */ /* 0x040fe40000410000 */
[C---:B------:R-:W-:Y:S01]  /*95b0*/  FMUL.FTZ R7, R0.reuse, R135 ;  /* 0x0000008700077220 */ /* 0x040fe20000410000 */
[----:B------:R-:W3:Y:S01]  /*95c0*/  LDSM.16.MT88.4 R120, [R170] ;  /* 0x00000000aa78783b */ /* 0x000ee20000004200 */
[C---:B------:R-:W-:Y:S02]  /*95d0*/  FMUL.FTZ R26, R0.reuse, R114 ;  /* 0x00000072001a7220 */ /* 0x040fe40000410000 */
[C---:B------:R-:W-:Y:S01]  /*95e0*/  FMUL.FTZ R27, R0.reuse, R115 ;  /* 0x00000073001b7220 */ /* 0x040fe20000410000 */
[----:B------:R-:W-:Y:S01]  /*95f0*/  MUFU.EX2 R124, R144 ;  /* 0x00000090007c7308 */ /* 0x000fe20000000800 */
[C---:B------:R-:W-:Y:S01]  /*9600*/  FMUL.FTZ R34, R0.reuse, R106 ;  /* 0x0000006a00227220 */ /* 0x040fe20000410000 */
[C---:B--2---:R-:W-:Y:S02]  /*9610*/  HMMA.16816.F32 R4, R136.reuse, R140, R4 ;  /* 0x0000008c8804723c */ /* 0x044fe40000001804 */
[----:B------:R-:W2:Y:S03]  /*9620*/  LDSM.16.MT88.4 R112, [R169] ;  /* 0x00000000a970783b */ /* 0x000ea60000004200 */
[C---:B------:R-:W-:Y:S02]  /*9630*/  FMUL.FTZ R35, R0.reuse, R107 ;  /* 0x0000006b00237220 */ /* 0x040fe40000410000 */
[C---:B------:R-:W-:Y:S01]  /*9640*/  FMUL.FTZ R22, R0.reuse, R118 ;  /* 0x0000007600167220 */ /* 0x040fe20000410000 */
[C---:B------:R-:W-:Y:S01]  /*9650*/  HMMA.16816.F32 R8, R136.reuse, R142, R8 ;  /* 0x0000008e8808723c */ /* 0x040fe20000001808 */
[----:B------:R-:W-:Y:S01]  /*9660*/  MUFU.EX2 R148, R152 ;  /* 0x0000009800947308 */ /* 0x000fe20000000800 */
[----:B------:R-:W4:Y:S02]  /*9670*/  LDSM.16.MT88.4 R104, [R167+0x2000] ;  /* 0x00200000a768783b */ /* 0x000f240000004200 */
[C---:B------:R-:W-:Y:S02]  /*9680*/  FMUL.FTZ R14, R0.reuse, R126 ;  /* 0x0000007e000e7220 */ /* 0x040fe40000410000 */
[C---:B------:R-:W-:Y:S02]  /*9690*/  FMUL.FTZ R15, R0.reuse, R127 ;  /* 0x0000007f000f7220 */ /* 0x040fe40000410000 */
[C---:B------:R-:W-:Y:S03]  /*96a0*/  FMUL.FTZ R30, R0.reuse, R110 ;  /* 0x0000006e001e7220 */ /* 0x040fe60000410000 */
[----:B------:R-:W5:Y:S01]  /*96b0*/  MUFU.EX2 R127, R149 ;  /* 0x00000095007f7308 */ /* 0x000f620000000800 */
[----:B------:R-:W-:Y:S02]  /*96c0*/  FMUL.FTZ R31, R0, R111 ;  /* 0x0000006f001f7220 */ /* 0x000fe40000410000 */
[----:B------:R-:W-:Y:S01]  /*96d0*/  LDSM.16.MT88.4 R108, [R167+0x800] ;  /* 0x00080000a76c783b */ /* 0x000fe20000004200 */
[C---:B------:R-:W-:Y:S02]  /*96e0*/  FMUL.FTZ R36, R2.reuse, R36 ;  /* 0x0000002402247220 */ /* 0x040fe40000410000 */
[C---:B------:R-:W-:Y:S01]  /*96f0*/  FMUL.FTZ R37, R2.reuse, R37 ;  /* 0x0000002502257220 */ /* 0x040fe20000410000 */
[C---:B-1----:R-:W-:Y:S03]  /*9700*/  HMMA.16816.F32 R12, R136.reuse, R128, R12 ;  /* 0x00000080880c723c */ /* 0x042fe6000000180c */
[C---:B------:R-:W-:Y:S01]  /*9710*/  FMUL.FTZ R40, R2.reuse, R40 ;  /* 0x0000002802287220 */ /* 0x040fe20000410000 */
[----:B------:R1:W1:Y:S01]  /*9720*/  MUFU.EX2 R126, R101 ;  /* 0x00000065007e7308 */ /* 0x0002620000000800 */
[C---:B------:R-:W-:Y:S02]  /*9730*/  FMUL.FTZ R41, R2.reuse, R41 ;  /* 0x0000002902297220 */ /* 0x040fe40000410000 */
[C---:B------:R-:W-:Y:S01]  /*9740*/  FMUL.FTZ R44, R2.reuse, R44 ;  /* 0x0000002c022c7220 */ /* 0x040fe20000410000 */
[C---:B------:R-:W-:Y:S01]  /*9750*/  HMMA.16816.F32 R16, R136.reuse, R130, R16 ;  /* 0x000000828810723c */ /* 0x040fe20000001810 */
[----:B------:R-:W-:Y:S03]  /*9760*/  LDSM.16.MT88.4 R128, [R167+0x1800] ;  /* 0x00180000a780783b */ /* 0x000fe60000004200 */
[C---:B------:R-:W-:Y:S02]  /*9770*/  FMUL.FTZ R45, R2.reuse, R45 ;  /* 0x0000002d022d7220 */ /* 0x040fe40000410000 */
[C---:B------:R-:W-:Y:S01]  /*9780*/  FMUL.FTZ R48, R2.reuse, R48 ;  /* 0x0000003002307220 */ /* 0x040fe20000410000 */
[----:B------:R-:W-:Y:S01]  /*9790*/  MUFU.EX2 R149, R157 ;  /* 0x0000009d00957308 */ /* 0x000fe20000000800 */
[C---:B------:R-:W-:Y:S04]  /*97a0*/  FMUL.FTZ R49, R2.reuse, R49 ;  /* 0x0000003102317220 */ /* 0x040fe80000410000 */
        /* <DEDUP_REMOVED lines=29> */
[----:B------:R-:W-:Y:S02]  /*9980*/  FFMA.FTZ R2, R2, R190, R23 ;  /* 0x000000be02027223 */ /* 0x000fe40000010017 */
[C---:B------:R-:W-:Y:S02]  /*9990*/  FMUL.FTZ R23, R0.reuse, R119 ;  /* 0x0000007700177220 */ /* 0x040fe40000410000 */
[----:B------:R-:W-:Y:S01]  /*99a0*/  LDSM.16.MT88.4 R116, [R168+0x1000] ;  /* 0x00100000a874783b */ /* 0x000fe20000004200 */
[C---:B------:R-:W-:Y:S02]  /*99b0*/  FMUL.FTZ R38, R0.reuse, R38 ;  /* 0x0000002600267220 */ /* 0x040fe40000410000 */
[C---:B------:R-:W-:Y:S01]  /*99c0*/  FMUL.FTZ R39, R0.reuse, R39 ;  /* 0x0000002700277220 */ /* 0x040fe20000410000 */
[----:B------:R-:W-:Y:S01]  /*99d0*/  MUFU.EX2 R140, R177 ;  /* 0x000000b1008c7308 */ /* 0x000fe20000000800 */
[C---:B---3--:R-:W-:Y:S03]  /*99e0*/  HMMA.16816.F32 R20, R136.reuse, R120, R20 ;  /* 0x000000788814723c */ /* 0x048fe60000001814 */
[C---:B------:R-:W-:Y:S02]  /*99f0*/  FMUL.FTZ R42, R0.reuse, R42 ;  /* 0x0000002a002a7220 */ /* 0x040fe40000410000 */
[C---:B------:R-:W-:Y:S02]  /*9a00*/  FMUL.FTZ R43, R0.reuse, R43 ;  /* 0x0000002b002b7220 */ /* 0x040fe40000410000 */
[C---:B------:R-:W-:Y:S01]  /*9a10*/  FMUL.FTZ R46, R0.reuse, R46 ;  /* 0x0000002e002e7220 */ /* 0x040fe20000410000 */
[C---:B------:R-:W-:Y:S01]  /*9a20*/  HMMA.16816.F32 R24, R136.reuse, R122, R24 ;  /* 0x0000007a8818723c */ /* 0x040fe20000001818 */
[----:B------:R-:W-:Y:S01]  /*9a30*/  LDSM.16.MT88.4 R120, [R168+0x1800] ;  /* 0x00180000a878783b */ /* 0x000fe20000004200 */
[----:B------:R-:W-:Y:S02]  /*9a40*/  MUFU.EX2 R102, R183 ;  /* 0x000000b700667308 */ /* 0x000fe40000000800 */
[C---:B------:R-:W-:Y:S02]  /*9a50*/  FMUL.FTZ R47, R0.reuse, R47 ;  /* 0x0000002f002f7220 */ /* 0x040fe40000410000 */
[C---:B------:R-:W-:Y:S02]  /*9a60*/  FMUL.FTZ R50, R0.reuse, R50 ;  /* 0x0000003200327220 */ /* 0x040fe40000410000 */
[C---:B--2---:R-:W-:Y:S04]  /*9a70*/  HMMA.16816.F32 R28, R136.reuse, R112, R28 ;  /* 0x00000070881c723c */ /* 0x044fe8000000181c */
        /* <DEDUP_REMOVED lines=9> */
[C---:B------:R-:W-:Y:S01]  /*9b10*/  HMMA.16816.F32 R40, R136.reuse, R106, R40 ;  /* 0x0000006a8828723c */ /* 0x040fe20000001828 */
[----:B------:R-:W2:Y:S03]  /*9b20*/  LDSM.16.MT88.4 R104, [R168+0x2000] ;  /* 0x00200000a868783b */ /* 0x000ea60000004200 */
[C---:B------:R-:W-:Y:S02]  /*9b30*/  FMUL.FTZ R63, R0.reuse, R63 ;  /* 0x0000003f003f7220 */ /* 0x040fe40000410000 */
[C---:B------:R-:W-:Y:S02]  /*9b40*/  FMUL.FTZ R66, R0.reuse, R66 ;  /* 0x0000004200427220 */ /* 0x040fe40000410000 */
[C---:B------:R-:W-:Y:S04]  /*9b50*/  FMUL.FTZ R67, R0.reuse, R67 ;  /* 0x0000004300437220 */ /* 0x040fe80000410000 */
        /* <DEDUP_REMOVED lines=14> */
[C---:B------:R-:W-:Y:S01]  /*9c40*/  FMUL.FTZ R98, R0.reuse, R98 ;  /* 0x0000006200627220 */ /* 0x040fe20000410000 */
[C---:B--2---:R-:W-:Y:S03]  /*9c50*/  HMMA.16816.F32 R44, R136.reuse, R104, R44 ;  /* 0x00000068882c723c */ /* 0x044fe6000000182c */
[C---:B------:R-:W-:Y:S02]  /*9c60*/  FMUL.FTZ R99, R0.reuse, R99 ;  /* 0x0000006300637220 */ /* 0x040fe40000410000 */
[----:B------:R-:W-:Y:S02]  /*9c70*/  FFMA.FTZ R0, R0, R191, R159 ;  /* 0x000000bf00007223 */ /* 0x000fe4000001009f */
[----:B------:R-:W2:Y:S01]  /*9c80*/  MUFU.EX2 R159, R147 ;  /* 0x00000093009f7308 */ /* 0x000ea20000000800 */
[C---:B------:R-:W-:Y:S01]  /*9c90*/  HMMA.16816.F32 R48, R136.reuse, R106, R48 ;  /* 0x0000006a8830723c */ /* 0x040fe20000001830 */
[----:B------:R-:W3:Y:S03]  /*9ca0*/  LDSM.16.MT88.4 R104, [R170+0x2000] ;  /* 0x00200000aa68783b */ /* 0x000ee60000004200 */
[----:B-1----:R-:W-:Y:S02]  /*9cb0*/  FADD.FTZ R101, R158, R0 ;  /* 0x000000009e657221 */ /* 0x002fe40000010000 */
[----:B------:R-:W-:Y:S03]  /*9cc0*/  FADD.FTZ R2, R182, R2 ;  /* 0x00000002b6027221 */ /* 0x000fe60000010000 */
[----:B------:R-:W1:Y:S03]  /*9cd0*/  MUFU.EX2 R147, R154 ;  /* 0x0000009a00937308 */ /* 0x000e660000000800 */
[----:B------:R-:W-:Y:S02]  /*9ce0*/  FADD.FTZ R0, R187, R2 ;  /* 0x00000002bb007221 */ /* 0x000fe40000010000 */
[----:B------:R-:W-:Y:S02]  /*9cf0*/  FADD.FTZ R2, R186, R101 ;  /* 0x00000065ba027221 */ /* 0x000fe40000010000 */
[----:B------:R-:W-:Y:S02]  /*9d00*/  FADD.FTZ R0, R188, R0 ;  /* 0x00000000bc007221 */ /* 0x000fe40000010000 */
[----:B------:R-:W-:Y:S02]  /*9d10*/  FADD.FTZ R2, R185, R2 ;  /* 0x00000002b9027221 */ /* 0x000fe40000010000 */
[----:B-----5:R-:W-:Y:S02]  /*9d20*/  FADD.FTZ R0, R127, R0 ;  /* 0x000000007f007221 */ /* 0x020fe40000010000 */
[----:B------:R-:W-:Y:S02]  /*9d30*/  FADD.FTZ R101, R126, R2 ;  /* 0x000000027e657221 */ /* 0x000fe40000010000 */
[----:B------:R-:W-:Y:S02]  /*9d40*/  FADD.FTZ R2, R132, R0 ;  /* 0x0000000084027221 */ /* 0x000fe40000010000 */
[----:B------:R-:W-:Y:S02]  /*9d50*/  FADD.FTZ R0, R125, R101 ;  /* 0x000000657d007221 */ /* 0x000fe40000010000 */
[----:B------:R-:W-:Y:S02]  /*9d60*/  FADD.FTZ R101, R133, R2 ;  /* 0x0000000285657221 */ /* 0x000fe40000010000 */
[----:B------:R-:W-:Y:S02]  /*9d70*/  FADD.FTZ R2, R124, R0 ;  /* 0x000000007c027221 */ /* 0x000fe40000010000 */
[----:B------:R-:W-:Y:S01]  /*9d80*/  FADD.FTZ R0, R189, R101 ;  /* 0x00000065bd007221 */ /* 0x000fe20000010000 */
[----:B------:R-:W-:Y:S01]  /*9d90*/  MOV R101, R100 ;  /* 0x0000006400657202 */ /* 0x000fe20000000f00 */
[----:B--2---:R-:W-:Y:S02]  /*9da0*/  FADD.FTZ R2, R159, R2 ;  /* 0x000000029f027221 */ /* 0x004fe40000010000 */
[----:B------:R-:W-:Y:S02]  /*9db0*/  FADD.FTZ R0, R149, R0 ;  /* 0x0000000095007221 */ /* 0x000fe40000010000 */
[----:B------:R-:W-:Y:S02]  /*9dc0*/  FADD.FTZ R2, R151, R2 ;  /* 0x0000000297027221 */ /* 0x000fe40000010000 */
[----:B------:R-:W-:Y:S01]  /*9dd0*/  FADD.FTZ R0, R156, R0 ;  /* 0x000000009c007221 */ /* 0x000fe20000010000 */
[C---:B---3--:R-:W-:Y:S03]  /*9de0*/  HMMA.16816.F32 R52, R136.reuse, R104, R52 ;  /* 0x000000688834723c */ /* 0x048fe60000001834 */
[----:B------:R-:W-:Y:S02]  /*9df0*/  FADD.FTZ R2, R150, R2 ;  /* 0x0000000296027221 */ /* 0x000fe40000010000 */
[----:B------:R-:W-:Y:S02]  /*9e00*/  FADD.FTZ R0, R155, R0 ;  /* 0x000000009b007221 */ /* 0x000fe40000010000 */
[----:B------:R-:W-:Y:S01]  /*9e10*/  FADD.FTZ R2, R148, R2 ;  /* 0x0000000294027221 */ /* 0x000fe20000010000 */
[C---:B------:R-:W-:Y:S01]  /*9e20*/  HMMA.16816.F32 R56, R136.reuse, R106, R56 ;  /* 0x0000006a8838723c */ /* 0x040fe20000001838 */
[----:B------:R-:W2:Y:S03]  /*9e30*/  LDSM.16.MT88.4 R104, [R169+0x2000] ;  /* 0x00200000a968783b */ /* 0x000ea60000004200 */
[----:B------:R-:W-:Y:S04]  /*9e40*/  FADD.FTZ R0, R153, R0 ;  /* 0x0000000099007221 */ /* 0x000fe80000010000 */
[C---:B--2---:R-:W-:Y:S08]  /*9e50*/  HMMA.16816.F32 R60, R136.reuse, R104, R60 ;  /* 0x00000068883c723c */ /* 0x044ff0000000183c */
[C---:B------:R-:W-:Y:S01]  /*9e60*/  HMMA.16816.F32 R64, R136.reuse, R106, R64 ;  /* 0x0000006a8840723c */ /* 0x040fe20000001840 */
[----:B------:R-:W2:Y:S07]  /*9e70*/  LDSM.16.MT88.4 R104, [R167+0x4000] ;  /* 0x00400000a768783b */ /* 0x000eae0000004200 */
        /* <DEDUP_REMOVED lines=9> */
[C---:B--2---:R-:W-:Y:S07]  /*9f10*/  HMMA.16816.F32 R92, R136.reuse, R104, R92 ;  /* 0x00000068885c723c */ /* 0x044fee000000185c */
[----:B------:R-:W-:Y:S01]  /*9f20*/  F2FP.PACK_AB R104, R132, R127 ;  /* 0x0000007f8468723e */ /* 0x000fe200000000ff */
[----:B------:R-:W-:Y:S04]  /*9f30*/  HMMA.16816.F32 R96, R136, R106, R96 ;  /* 0x0000006a8860723c */ /* 0x000fe80000001860 */
[----:B------:R-:W-:Y:S03]  /*9f40*/  F2FP.PACK_AB R105, R125, R126 ;  /* 0x0000007e7d69723e */ /* 0x000fe600000000ff */
[----:B------:R-:W-:Y:S02]  /*9f50*/  F2FP.PACK_AB R106, R189, R133 ;  /* 0x00000085bd6a723e */ /* 0x000fe400000000ff */
[----:B------:R-:W-:Y:S03]  /*9f60*/  F2FP.PACK_AB R107, R159, R124 ;  /* 0x0000007c9f6b723e */ /* 0x000fe600000000ff */
[----:B------:R-:W-:Y:S02]  /*9f70*/  F2FP.PACK_AB R136, R144, R142 ;  /* 0x0000008e9088723e */ /* 0x000fe400000000ff */
[----:B------:R-:W-:Y:S02]  /*9f80*/  F2FP.PACK_AB R138, R146, R145 ;  /* 0x00000091928a723e */ /* 0x000fe400000000ff */
[C---:B------:R-:W-:Y:S05]  /*9f90*/  HMMA.16816.F32 R4, R104.reuse, R108, R4 ;  /* 0x0000006c6804723c */ /* 0x040fea0000001804 */
[----:B------:R-:W-:Y:S02]  /*9fa0*/  F2FP.PACK_AB R137, R141, R143 ;  /* 0x0000008f8d89723e */ /* 0x000fe400000000ff */
[----:B------:R-:W-:Y:S01]  /*9fb0*/  F2FP.PACK_AB R139, R102, R140 ;  /* 0x0000008c668b723e */ /* 0x000fe200000000ff */
[C---:B------:R-:W-:Y:S01]  /*9fc0*/  HMMA.16816.F32 R8, R104.reuse, R110, R8 ;  /* 0x0000006e6808723c */ /* 0x040fe20000001808 */
[----:B------:R-:W2:Y:S07]  /*9fd0*/  LDSM.16.MT88.4 R108, [R170+0x800] ;  /* 0x00080000aa6c783b */ /* 0x000eae0000004200 */
[C---:B------:R-:W-:Y:S08]  /*9fe0*/  HMMA.16816.F32 R12, R104.reuse, R112, R12 ;  /* 0x00000070680c723c */ /* 0x040ff0000000180c */
[C---:B------:R-:W-:Y:S01]  /*9ff0*/  HMMA.16816.F32 R16, R104.reuse, R114, R16 ;  /* 0x000000726810723c */ /* 0x040fe20000001810 */
[----:B------:R-:W3:Y:S07]  /*a000*/  LDSM.16.MT88.4 R112, [R169+0x800] ;  /* 0x00080000a970783b */ /* 0x000eee0000004200 */
[C---:B--2---:R-:W-:Y:S08]  /*a010*/  HMMA.16816.F32 R20, R104.reuse, R108, R20 ;  /* 0x0000006c6814723c */ /* 0x044ff00000001814 */
[C---:B------:R-:W-:Y:S01]  /*a020*/  HMMA.16816.F32 R24, R104.reuse, R110, R24 ;  /* 0x0000006e6818723c */ /* 0x040fe20000001818 */
[----:B------:R-:W2:Y:S07]  /*a030*/  LDSM.16.MT88.4 R108, [R167+0x2800] ;  /* 0x00280000a76c783b */ /* 0x000eae0000004200 */
[C---:B---3--:R-:W-:Y:S08]  /*a040*/  HMMA.16816.F32 R28, R104.reuse, R112, R28 ;  /* 0x00000070681c723c */ /* 0x048ff0000000181c */
        /* <DEDUP_REMOVED lines=24> */
[----:B------:R-:W-:Y:S01]  /*a1d0*/  HMMA.16816.F32 R96, R104, R114, R96 ;  /* 0x000000726860723c */ /* 0x000fe20000001860 */
[----:B------:R-:W-:Y:S06]  /*a1e0*/  LDSM.16.MT88.4 R112, [R169+0x1000] ;  /* 0x00100000a970783b */ /* 0x000fec0000004200 */
[----:B------:R-:W-:Y:S02]  /*a1f0*/  F2FP.PACK_AB R104, R156, R149 ;  /* 0x000000959c68723e */ /* 0x000fe400000000ff */
[----:B------:R-:W-:Y:S03]  /*a200*/  F2FP.PACK_AB R106, R153, R155 ;  /* 0x0000009b996a723e */ /* 0x000fe600000000ff */
[----:B------:R-:W-:Y:S02]  /*a210*/  F2FP.PACK_AB R105, R150, R151 ;  /* 0x000000979669723e */ /* 0x000fe400000000ff */
[C---:B-1----:R-:W-:Y:S07]  /*a220*/  F2FP.PACK_AB R107, R147.reuse, R148 ;  /* 0x00000094936b723e */ /* 0x042fee00000000ff */
[C---:B--2---:R-:W-:Y:S08]  /*a230*/  HMMA.16816.F32 R4, R104.reuse, R108, R4 ;  /* 0x0000006c6804723c */ /* 0x044ff00000001804 */
[C---:B------:R-:W-:Y:S01]  /*a240*/  HMMA.16816.F32 R8, R104.reuse, R110, R8 ;  /* 0x0000006e6808723c */ /* 0x040fe20000001808 */
[----:B------:R-:W1:Y:S07]  /*a250*/  LDSM.16.MT88.4 R108, [R170+0x1000] ;  /* 0x00100000aa6c783b */ /* 0x000e6e0000004200 */
[C---:B------:R-:W-:Y:S08]  /*a260*/  HMMA.16816.F32 R12, R104.reuse, R116, R12 ;  /* 0x00000074680c723c */ /* 0x040ff0000000180c */
[C---:B------:R-:W-:Y:S01]  /*a270*/  HMMA.16816.F32 R16, R104.reuse, R118, R16 ;  /* 0x000000766810723c */ /* 0x040fe20000001810 */
[----:B------:R-:W-:Y:S07]  /*a280*/  LDSM.16.MT88.4 R116, [R168+0x3000] ;  /* 0x00300000a874783b */ /* 0x000fee0000004200 */
[C---:B-1----:R-:W-:Y:S08]  /*a290*/  HMMA.16816.F32 R20, R104.reuse, R108, R20 ;  /* 0x0000006c6814723c */ /* 0x042ff00000001814 */
        /* <DEDUP_REMOVED lines=22> */
[C---:B-1----:R-:W-:Y:S08]  /*a400*/  HMMA.16816.F32 R84, R104.reuse, R108, R84 ;  /* 0x0000006c6854723c */ /* 0x042ff00000001854 */
[C---:B------:R-:W-:Y:S08]  /*a410*/  HMMA.16816.F32 R88, R104.reuse, R110, R88 ;  /* 0x0000006e6858723c */ /* 0x040ff00000001858 */
[C---:B------:R-:W-:Y:S08]  /*a420*/  HMMA.16816.F32 R92, R104.reuse, R112, R92 ;  /* 0x00000070685c723c */ /* 0x040ff0000000185c */
[----:B------:R-:W-:Y:S01]  /*a430*/  HMMA.16816.F32 R96, R104, R114, R96 ;  /* 0x000000726860723c */ /* 0x000fe20000001860 */
[----:B------:R-:W1:Y:S07]  /*a440*/  LDSM.16.MT88.4 R112, [R170+0x1800] ;  /* 0x00180000aa70783b */ /* 0x000e6e0000004200 */
[C---:B------:R-:W-:Y:S01]  /*a450*/  HMMA.16816.F32 R132, R136.reuse, R128, R4 ;  /* 0x000000808884723c */ /* 0x040fe20000001804 */
[----:B------:R-:W2:Y:S07]  /*a460*/  LDSM.16.MT88.4 R104, [R169+0x1800] ;  /* 0x00180000a968783b */ /* 0x000eae0000004200 */
[C---:B------:R-:W-:Y:S01]  /*a470*/  HMMA.16816.F32 R128, R136.reuse, R130, R8 ;  /* 0x000000828880723c */ /* 0x040fe20000001808 */
[----:B------:R-:W3:Y:S07]  /*a480*/  LDSM.16.MT88.4 R4, [R167+0x3800] ;  /* 0x00380000a704783b */ /* 0x000eee0000004200 */
[C---:B------:R-:W-:Y:S01]  /*a490*/  HMMA.16816.F32 R124, R136.reuse, R120, R12 ;  /* 0x00000078887c723c */ /* 0x040fe2000000180c */
[----:B------:R-:W4:Y:S07]  /*a4a0*/  LDSM.16.MT88.4 R8, [R168+0x3800] ;  /* 0x00380000a808783b */ /* 0x000f2e0000004200 */
[C---:B------:R-:W-:Y:S01]  /*a4b0*/  HMMA.16816.F32 R120, R136.reuse, R122, R16 ;  /* 0x0000007a8878723c */ /* 0x040fe20000001810 */
[----:B------:R-:W5:Y:S07]  /*a4c0*/  LDSM.16.MT88.4 R12, [R170+0x3800] ;  /* 0x00380000aa0c783b */ /* 0x000f6e0000004200 */
[C---:B-1----:R-:W-:Y:S01]  /*a4d0*/  HMMA.16816.F32 R116, R136.reuse, R112, R20 ;  /* 0x000000708874723c */ /* 0x042fe20000001814 */
[----:B------:R-:W1:Y:S07]  /*a4e0*/  LDSM.16.MT88.4 R16, [R169+0x3800] ;  /* 0x00380000a910783b */ /* 0x000e6e0000004200 */
[C---:B------:R-:W-:Y:S08]  /*a4f0*/  HMMA.16816.F32 R112, R136.reuse, R114, R24 ;  /* 0x000000728870723c */ /* 0x040ff00000001818 */
[C---:B--2---:R-:W-:Y:S08]  /*a500*/  HMMA.16816.F32 R108, R136.reuse, R104, R28 ;  /* 0x00000068886c723c */ /* 0x044ff0000000181c */
[C---:B------:R-:W-:Y:S08]  /*a510*/  HMMA.16816.F32 R104, R136.reuse, R106, R32 ;  /* 0x0000006a8868723c */ /* 0x040ff00000001820 */
[C---:B---3--:R-:W-:Y:S08]  /*a520*/  HMMA.16816.F32 R36, R136.reuse, R4, R36 ;  /* 0x000000048824723c */ /* 0x048ff00000001824 */
[C---:B------:R-:W-:Y:S01]  /*a530*/  HMMA.16816.F32 R40, R136.reuse, R6, R40 ;  /* 0x000000068828723c */ /* 0x040fe20000001828 */
[----:B------:R-:W2:Y:S07]  /*a540*/  LDSM.16.MT88.4 R4, [R167+0x5800] ;  /* 0x00580000a704783b */ /* 0x000eae0000004200 */
[C---:B----4-:R-:W-:Y:S08]  /*a550*/  HMMA.16816.F32 R44, R136.reuse, R8, R44 ;  /* 0x00000008882c723c */ /* 0x050ff0000000182c */
[C---:B------:R-:W-:Y:S01]  /*a560*/  HMMA.16816.F32 R48, R136.reuse, R10, R48 ;  /* 0x0000000a8830723c */ /* 0x040fe20000001830 */
[----:B------:R-:W3:Y:S07]  /*a570*/  LDSM.16.MT88.4 R8, [R168+0x5800] ;  /* 0x00580000a808783b */ /* 0x000eee0000004200 */
[C---:B-----5:R-:W-:Y:S08]  /*a580*/  HMMA.16816.F32 R52, R136.reuse, R12, R52 ;  /* 0x0000000c8834723c */ /* 0x060ff00000001834 */
[C---:B------:R-:W-:Y:S01]  /*a590*/  HMMA.16816.F32 R56, R136.reuse, R14, R56 ;  /* 0x0000000e8838723c */ /* 0x040fe20000001838 */
[----:B------:R-:W4:Y:S07]  /*a5a0*/  LDSM.16.MT88.4 R12, [R170+0x5800] ;  /* 0x00580000aa0c783b */ /* 0x000f2e0000004200 */
[C---:B-1----:R-:W-:Y:S08]  /*a5b0*/  HMMA.16816.F32 R60, R136.reuse, R16, R60 ;  /* 0x00000010883c723c */ /* 0x042ff0000000183c */
[C---:B------:R-:W-:Y:S01]  /*a5c0*/  HMMA.16816.F32 R64, R136.reuse, R18, R64 ;  /* 0x000000128840723c */ /* 0x040fe20000001840 */
[----:B------:R-:W1:Y:S07]  /*a5d0*/  LDSM.16.MT88.4 R16, [R169+0x5800] ;  /* 0x00580000a910783b */ /* 0x000e6e0000004200 */
[C---:B--2---:R-:W-:Y:S07]  /*a5e0*/  HMMA.16816.F32 R68, R136.reuse, R4, R68 ;  /* 0x000000048844723c */ /* 0x044fee0000001844 */
[----:B------:R-:W-:Y:S01]  /*a5f0*/  FADD.FTZ R4, R147, R2 ;  /* 0x0000000293047221 */ /* 0x000fe20000010000 */
[C---:B------:R-:W-:Y:S04]  /*a600*/  HMMA.16816.F32 R72, R136.reuse, R6, R72 ;  /* 0x000000068848723c */ /* 0x040fe80000001848 */
[----:B------:R-:W-:Y:S02]  /*a610*/  FADD.FTZ R2, R142, R0 ;  /* 0x000000008e027221 */ /* 0x000fe40000010000 */
[----:B------:R-:W-:Y:S02]  /*a620*/  FADD.FTZ R0, R143, R4 ;  /* 0x000000048f007221 */ /* 0x000fe40000010000 */
[C---:B---3--:R-:W-:Y:S04]  /*a630*/  HMMA.16816.F32 R76, R136.reuse, R8, R76 ;  /* 0x00000008884c723c */ /* 0x048fe8000000184c */
[----:B------:R-:W-:Y:S02]  /*a640*/  FADD.FTZ R2, R144, R2 ;  /* 0x0000000290027221 */ /* 0x000fe40000010000 */
[----:B------:R-:W-:Y:S02]  /*a650*/  FADD.FTZ R0, R141, R0 ;  /* 0x000000008d007221 */ /* 0x000fe40000010000 */
[C---:B------:R-:W-:Y:S04]  /*a660*/  HMMA.16816.F32 R80, R136.reuse, R10, R80 ;  /* 0x0000000a8850723c */ /* 0x040fe80000001850 */
[----:B------:R-:W-:Y:S02]  /*a670*/  FADD.FTZ R2, R145, R2 ;  /* 0x0000000291027221 */ /* 0x000fe40000010000 */
[----:B------:R-:W-:Y:S02]  /*a680*/  FADD.FTZ R0, R140, R0 ;  /* 0x000000008c007221 */ /* 0x000fe40000010000 */
[C---:B----4-:R-:W-:Y:S04]  /*a690*/  HMMA.16816.F32 R84, R136.reuse, R12, R84 ;  /* 0x0000000c8854723c */ /* 0x050fe80000001854 */
[----:B------:R-:W-:Y:S02]  /*a6a0*/  FADD.FTZ R190, R146, R2 ;  /* 0x0000000292be7221 */ /* 0x000fe40000010000 */
[----:B------:R-:W-:Y:S01]  /*a6b0*/  FADD.FTZ R191, R102, R0 ;  /* 0x0000000066bf7221 */ /* 0x000fe20000010000 */
[-C--:B------:R-:W-:Y:S01]  /*a6c0*/  MOV R12, R3.reuse ;  /* 0x00000003000c7202 */ /* 0x080fe20000000f00 */
[C---:B------:R-:W-:Y:S04]  /*a6d0*/  HMMA.16816.F32 R88, R136.reuse, R14, R88 ;  /* 0x0000000e8858723c */ /* 0x040fe80000001858 */
[----:B------:R-:W-:Y:S04]  /*a6e0*/  MOV R102, R3 ;  /* 0x0000000300667202 */ /* 0x000fe80000000f00 */
[C---:B-1----:R-:W-:Y:S08]  /*a6f0*/  HMMA.16816.F32 R92, R136.reuse, R16, R92 ;  /* 0x00000010885c723c */ /* 0x042ff0000000185c */
[----:B------:R-:W-:Y:S01]  /*a700*/  HMMA.16816.F32 R96, R136, R18, R96 ;  /* 0x000000128860723c */ /* 0x000fe20000001860 */
[----:B------:R-:W-:-:S07]  /*a710*/  @P0 BRA `(.L_x_523) ;  /* 0xffffc33000000947 */ /* 0x000fce000383ffff */
.L_x_502:
[----:B------:R-:W-:Y:S01]  /*a720*/  IMAD.MOV.U32 R0, RZ, RZ, c[0x0][0x2c4] ;  /* 0x0000b100ff007624 */ /* 0x000fe200078e00ff */
[----:B------:R-:W-:Y:S01]  /*a730*/  IADD3 R2, R195, 0x1, -R196 ;  /* 0x00000001c3027810 */ /* 0x000fe20007ffe8c4 */
[----:B------:R-:W-:-:S03]  /*a740*/  IMAD.MOV.U32 R4, RZ, RZ, c[0x0][0x32c] ;  /* 0x0000cb00ff047624 */ /* 0x000fc600078e00ff */
[----:B------:R-:W-:Y:S02]  /*a750*/  ISETP.NE.AND P1, PT, R0, 0x1, PT ;  /* 0x000000010000780c */ /* 0x000fe40003f25270 */
[----:B------:R-:W-:Y:S02]  /*a760*/  IADD3 R0, R211, 0x7f, RZ ;  /* 0x0000007fd3007810 */ /* 0x000fe40007ffe0ff */
[----:B------:R-:W-:-:S09]  /*a770*/  ISETP.GE.AND P0, PT, R4, 0x1, PT ;  /* 0x000000010400780c */ /* 0x000fd20003f06270 */
[----:B------:R-:W-:-:S05]  /*a780*/  @P1 IMAD.HI.U32 R3, R0, c[0x0][0x2c8], RZ ;  /* 0x0000b20000031a27 */ /* 0x000fca00078e00ff */
[----:B------:R-:W-:-:S05]  /*a790*/  @P1 SHF.R.U32.HI R0, RZ, c[0x0][0x2cc], R3 ;  /* 0x0000b300ff001a19 */ /* 0x000fca0000011603 */
[----:B------:R-:W-:-:S05]  /*a7a0*/  IMAD.IADD R0, R2, 0x1, R0 ;  /* 0x0000000102007824 */ /* 0x000fca00078e0200 */
[----:B------:R-:W-:Y:S01]  /*a7b0*/  IADD3 R2, R0, -c[0x0][0x324], RZ ;  /* 0x8000c90000027a10 */ /* 0x000fe20007ffe0ff */
[----:B------:R-:W-:Y:S05]  /*a7c0*/  @!P0 BRA `(.L_x_524) ;  /* 0x0000011000008947 */ /* 0x000fea0003800000 */
[----:B------:R-:W-:Y:S01]  /*a7d0*/  ISETP.GT.AND P0, PT, R0, -0x1, PT ;  /* 0xffffffff0000780c */ /* 0x000fe20003f04270 */
[----:B------:R-:W-:-:S12]  /*a7e0*/  BSSY B0, `(.L_x_525) ;  /* 0x000000d000007945 */ /* 0x000fd80003800000 */
        /* <DEDUP_REMOVED lines=8> */
.L_x_526:
[----:B------:R-:W-:-:S04]  /*a870*/  MOV R3, 0x1 ;  /* 0x0000000100037802 */ /* 0x000fc80000000f00 */
[----:B------:R-:W-:-:S13]  /*a880*/  ISETP.NE.AND P0, PT, R3, c[0x0][0x32c], PT ;  /* 0x0000cb0003007a0c */ /* 0x000fda0003f05270 */
[----:B------:R-:W-:-:S05]  /*a890*/  @P0 IMAD.HI.U32 R3, R0, c[0x0][0x330], RZ ;  /* 0x0000cc0000030a27 */ /* 0x000fca00078e00ff */
[----:B------:R-:W-:Y:S02]  /*a8a0*/  @P0 SHF.R.U32.HI R0, RZ, c[0x0][0x334], R3 ;  /* 0x0000cd00ff000a19 */ /* 0x000fe40000011603 */
.L_x_527:
[----:B------:R-:W-:Y:S05]  /*a8b0*/  BSYNC B0 ;  /* 0x0000000000007941 */ /* 0x000fea0003800000 */
.L_x_525:
[----:B------:R-:W-:-:S05]  /*a8c0*/  IMAD R0, R0, c[0x0][0x32c], RZ ;  /* 0x0000cb0000007a24 */ /* 0x000fca00078e02ff */
[----:B------:R-:W-:-:S04]  /*a8d0*/  IMNMX R2, R2, R0, !PT ;  /* 0x0000000002027217 */ /* 0x000fc80007800200 */
.L_x_524:
[----:B------:R-:W-:-:S04]  /*a8e0*/  IADD3 R2, R2, 0x3f, RZ ;  /* 0x0000003f02027810 */ /* 0x000fc80007ffe0ff */
        /* <DEDUP_REMOVED lines=8> */
.L_x_539:
        /* <DEDUP_REMOVED lines=40> */
.L_x_646:
        /* <DEDUP_REMOVED lines=21> */
.L_x_647:
        /* <DEDUP_REMOVED lines=22> */
.L_x_530:
[----:B------:R-:W-:Y:S05]  /*aea0*/  BSYNC B0 ;  /* 0x0000000000007941 */ /* 0x000fea0003800000 */
.L_x_529:
        /* <DEDUP_REMOVED lines=146> */
[C---:B-1----:R-:W-:Y:S03]  /*b7d0*/  HMMA.16816.F32 R12, R148.reuse, R136, R12 ;  /* 0x00000088940c723c */ /* 0x042fe6000000180c */
[----:B------:R-:W-:Y:S02]  /*b7e0*/  FMUL.FTZ R3, R11, c[0x0][0x320] ;  /* 0x0000c8000b037a20 */ /* 0x000fe40000410000 */
[----:B------:R-:W1:Y:S03]  /*b7f0*/  MUFU.TANH R137, R10 ;  /* 0x0000000a00897308 */ /* 0x000e660000002400 */
[C---:B------:R-:W-:Y:S07]  /*b800*/  HMMA.16816.F32 R16, R148.reuse, R138, R16 ;  /* 0x0000008a9410723c */ /* 0x040fee0000001810 */
[----:B------:R-:W4:Y:S01]  /*b810*/  MUFU.TANH R145, R3 ;  /* 0x0000000300917308 */ /* 0x000f220000002400 */
[----:B--2---:R-:W-:Y:S08]  /*b820*/  FMUL.FTZ R0, R5, c[0x0][0x320] ;  /* 0x0000c80005007a20 */ /* 0x004ff00000410000 */
[----:B------:R-:W-:Y:S01]  /*b830*/  FMUL.FTZ R2, R12, c[0x0][0x320] ;  /* 0x0000c8000c027a20 */ /* 0x000fe20000410000 */
[----:B------:R2:W1:Y:S10]  /*b840*/  MUFU.TANH R143, R0 ;  /* 0x00000000008f7308 */ /* 0x0004740000002400 */
[----:B------:R5:W1:Y:S01]  /*b850*/  MUFU.TANH R155, R2 ;  /* 0x00000002009b7308 */ /* 0x000a620000002400 */
[----:B--2---:R-:W-:Y:S09]  /*b860*/  FMUL.FTZ R0, R6, c[0x0][0x320] ;  /* 0x0000c80006007a20 */ /* 0x004ff20000410000 */
[----:B------:R2:W1:Y:S01]  /*b870*/  MUFU.TANH R142, R0 ;  /* 0x00000000008e7308 */ /* 0x0004620000002400 */
[----:B-----5:R-:W-:Y:S09]  /*b880*/  FMUL.FTZ R2, R19, c[0x0][0x320] ;  /* 0x0000c80013027a20 */ /* 0x020ff20000410000 */
[----:B------:R-:W1:Y:S01]  /*b890*/  MUFU.TANH R156, R2 ;  /* 0x00000002009c7308 */ /* 0x000e620000002400 */
[----:B--2---:R-:W-:Y:S02]  /*b8a0*/  FMUL.FTZ R0, R7, c[0x0][0x320] ;  /* 0x0000c80007007a20 */ /* 0x004fe40000410000 */
[----:B------:R-:W2:Y:S07]  /*b8b0*/  LDSM.16.M88.4 R4, [R165+0x1000] ;  /* 0x00100000a504783b */ /* 0x000eae0000000200 */
[----:B------:R5:W1:Y:S02]  /*b8c0*/  MUFU.TANH R144, R0 ;  /* 0x0000000000907308 */ /* 0x000a640000002400 */
[----:B-----5:R-:W-:Y:S08]  /*b8d0*/  FMUL.FTZ R0, R8, c[0x0][0x320] ;  /* 0x0000c80008007a20 */ /* 0x020ff00000410000 */
[----:B------:R5:W1:Y:S01]  /*b8e0*/  MUFU.TANH R141, R0 ;  /* 0x00000000008d7308 */ /* 0x000a620000002400 */
[C---:B--2---:R-:W-:Y:S08]  /*b8f0*/  HMMA.16816.F32 R20, R148.reuse, R4, R20 ;  /* 0x000000049414723c */ /* 0x044ff00000001814 */
[C---:B------:R-:W-:Y:S04]  /*b900*/  HMMA.16816.F32 R24, R148.reuse, R6, R24 ;  /* 0x000000069418723c */ /* 0x040fe80000001818 */
[----:B-----5:R-:W-:Y:S02]  /*b910*/  FMUL.FTZ R0, R9, c[0x0][0x320] ;  /* 0x0000c80009007a20 */ /* 0x020fe40000410000 */
[----:B------:R-:W2:Y:S02]  /*b920*/  LDSM.16.M88.4 R8, [R165+0x1800] ;  /* 0x00180000a508783b */ /* 0x000ea40000000200 */
[----:B------:R-:W-:Y:S04]  /*b930*/  DEPBAR.LE SB0, 0x0 ;  /* 0x000080000000791a */ /* 0x000fe80000000000 */
[----:B------:R5:W1:Y:S02]  /*b940*/  MUFU.TANH R136, R0 ;  /* 0x0000000000887308 */ /* 0x000a640000002400 */
[----:B------:R-:W-:Y:S01]  /*b950*/  BAR.SYNC.DEFER_BLOCKING 0x0 ;  /* 0x0000000000007b1d */ /* 0x000fe20000010000 */
[----:B-----5:R-:W-:Y:S07]  /*b960*/  FMUL.FTZ R0, R13, c[0x0][0x320] ;  /* 0x0000c8000d007a20 */ /* 0x020fee0000410000 */
        /* <DEDUP_REMOVED lines=83> */
.L_x_648:
        /* <DEDUP_REMOVED lines=21> */
.L_x_649:
        /* <DEDUP_REMOVED lines=22> */
.L_x_534:
[----:B---34-:R-:W-:Y:S05]  /*c150*/  BSYNC B0 ;  /* 0x0000000000007941 */ /* 0x018fea0003800000 */
.L_x_533:
[----:B--2---:R-:W-:Y:S01]  /*c160*/  FMNMX.FTZ R2, R140, R101, !PT ;  /* 0x000000658c027209 */ /* 0x004fe20007810000 */
        /* <DEDUP_REMOVED lines=33> */
[----:B------:R1:W2:Y:S02]  /*c380*/  SHFL.BFLY PT, R0, R4, 0x2, 0x1f ;  /* 0x0c401f0004007f89 */ /* 0x0002a400000e0000 */
.L_x_650:
[----:B--2---:R-:W-:Y:S01]  /*c390*/  FMNMX.FTZ R5, R4, R0, !PT ;  /* 0x0000000004057209 */ /* 0x004fe20007810000 */
[----:B------:R-:W-:-:S05]  /*c3a0*/  BRA.DIV ~URZ, `(.L_x_538) ;  /* 0x0000b9627f007947 */ /* 0x000fca000b800000 */
[----:B------:R-:W-:Y:S04]  /*c3b0*/  SHFL.BFLY PT, R0, R6, 0x2, 0x1f ;  /* 0x0c401f0006007f89 */ /* 0x000fe800000e0000 */
[----:B------:R-:W2:Y:S02]  /*c3c0*/  SHFL.BFLY PT, R2, R5, 0x1, 0x1f ;  /* 0x0c201f0005027f89 */ /* 0x000ea400000e0000 */
[----:B--2---:R-:W-:Y:S02]  /*c3d0*/  FMNMX.FTZ R100, R5, R2, !PT ;  /* 0x0000000205647209 */ /* 0x004fe40007810000 */
[----:B-1----:R-:W-:Y:S05]  /*c3e0*/  FMNMX.FTZ R4, R6, R0, !PT ;  /* 0x0000000006047209 */ /* 0x002fea0007810000 */
[----:B------:R1:W2:Y:S02]  /*c3f0*/  SHFL.BFLY PT, R0, R4, 0x1, 0x1f ;  /* 0x0c201f0004007f89 */ /* 0x0002a400000e0000 */
.L_x_651:
[C---:B------:R-:W-:Y:S01]  /*c400*/  FMUL.FTZ R139, R100.reuse, c[0x0][0x2d0] ;  /* 0x0000b400648b7a20 */ /* 0x040fe20000410000 */
[----:B------:R-:W-:Y:S01]  /*c410*/  WARPSYNC 0xffffffff ;  /* 0xffffffff00007948 */ /* 0x000fe20003800000 */
[----:B------:R-:W-:Y:S01]  /*c420*/  FADD.FTZ R2, -R100, R101 ;  /* 0x0000006564027221 */ /* 0x000fe20000010100 */
[----:B------:R-:W-:Y:S01]  /*c430*/  ISETP.GT.AND P0, PT, R178, R188, PT ;  /* 0x000000bcb200720c */ /* 0x000fe20003f04270 */
[--C-:B------:R-:W-:Y:S01]  /*c440*/  FFMA.FTZ R3, R140, c[0x0][0x2d0], -R139.reuse ;  /* 0x0000b4008c037a23 */ /* 0x100fe2000001088b */
[----:B------:R-:W-:Y:S01]  /*c450*/  IADD3 R178, R178, -0x1, RZ ;  /* 0xffffffffb2b27810 */ /* 0x000fe20007ffe0ff */
[----:B------:R-:W-:Y:S02]  /*c460*/  FMUL.FTZ R2, R2, c[0x0][0x2d0] ;  /* 0x0000b40002027a20 */ /* 0x000fe40000410000 */
[----:B------:R3:W-:Y:S10]  /*c470*/  MUFU.EX2 R140, R3 ;  /* 0x00000003008c7308 */ /* 0x0007f40000000800 */
[----:B------:R-:W4:Y:S01]  /*c480*/  MUFU.EX2 R2, R2 ;  /* 0x0000000200027308 */ /* 0x000f220000000800 */
[--C-:B---3--:R-:W-:Y:S09]  /*c490*/  FFMA.FTZ R3, R143, c[0x0][0x2d0], -R139.reuse ;  /* 0x0000b4008f037a23 */ /* 0x108ff2000001088b */
[----:B------:R3:W5:Y:S02]  /*c4a0*/  MUFU.EX2 R143, R3 ;  /* 0x00000003008f7308 */ /* 0x0007640000000800 */
[--C-:B---3--:R-:W-:Y:S02]  /*c4b0*/  FFMA.FTZ R3, R141, c[0x0][0x2d0], -R139.reuse ;  /* 0x0000b4008d037a23 */ /* 0x108fe4000001088b */
        /* <DEDUP_REMOVED lines=14> */
[----:B--23--:R-:W-:Y:S01]  /*c5a0*/  FMNMX.FTZ R3, R0, R4, !PT ;  /* 0x0000000400037209 */ /* 0x00cfe20007810000 */
[----:B------:R-:W-:Y:S02]  /*c5b0*/  FFMA.FTZ R0, R136, c[0x0][0x2d0], -R139 ;  /* 0x0000b40088007a23 */ /* 0x000fe4000001088b */
[C---:B------:R-:W-:Y:S01]  /*c5c0*/  FMUL.FTZ R32, R2.reuse, R104 ;  /* 0x0000006802207220 */ /* 0x040fe20000410000 */
[----:B-----5:R-:W-:Y:S01]  /*c5d0*/  F2FP.PACK_AB R104, R143, R140 ;  /* 0x0000008c8f68723e */ /* 0x020fe200000000ff */
[----:B------:R2:W-:Y:S01]  /*c5e0*/  MUFU.EX2 R185, R0 ;  /* 0x0000000000b97308 */ /* 0x0005e20000000800 */
[C---:B------:R-:W-:Y:S02]  /*c5f0*/  FMUL.FTZ R101, R3.reuse, c[0x0][0x2d0] ;  /* 0x0000b40003657a20 */ /* 0x040fe40000410000 */
[----:B------:R-:W-:Y:S02]  /*c600*/  FMUL.FTZ R33, R2, R105 ;  /* 0x0000006902217220 */ /* 0x000fe40000410000 */
[--C-:B------:R-:W-:Y:S02]  /*c610*/  FFMA.FTZ R6, R144, c[0x0][0x2d0], -R101.reuse ;  /* 0x0000b40090067a23 */ /* 0x100fe40000010865 */
[--C-:B-1----:R-:W-:Y:S02]  /*c620*/  FFMA.FTZ R4, R142, c[0x0][0x2d0], -R101.reuse ;  /* 0x0000b4008e047a23 */ /* 0x102fe40000010865 */
[C---:B------:R-:W-:Y:S01]  /*c630*/  FMUL.FTZ R36, R2.reuse, R36 ;  /* 0x0000002402247220 */ /* 0x040fe20000410000 */
[----:B------:R-:W-:Y:S01]  /*c640*/  MUFU.EX2 R113, R6 ;  /* 0x0000000600717308 */ /* 0x000fe20000000800 */
        /* <DEDUP_REMOVED lines=8> */
[----:B--2---:R-:W-:Y:S02]  /*c6d0*/  FADD.FTZ R0, -R3, R102 ;  /* 0x0000006603007221 */ /* 0x004fe40000010100 */
[----:B------:R-:W-:Y:S02]  /*c6e0*/  FMUL.FTZ R52, R2, R52 ;  /* 0x0000003402347220 */ /* 0x000fe40000410000 */
[----:B------:R-:W-:Y:S02]  /*c6f0*/  FMUL.FTZ R0, R0, c[0x0][0x2d0] ;  /* 0x0000b40000007a20 */ /* 0x000fe40000410000 */
[C---:B------:R-:W-:Y:S02]  /*c700*/  FMUL.FTZ R53, R2.reuse, R53 ;  /* 0x0000003502357220 */ /* 0x040fe40000410000 */
[C---:B------:R-:W-:Y:S02]  /*c710*/  FMUL.FTZ R56, R2.reuse, R56 ;  /* 0x0000003802387220 */ /* 0x040fe40000410000 */
[----:B------:R-:W2:Y:S01]  /*c720*/  MUFU.EX2 R0, R0 ;  /* 0x0000000000007308 */ /* 0x000ea20000000800 */
[C---:B------:R-:W-:Y:S02]  /*c730*/  FMUL.FTZ R57, R2.reuse, R57 ;  /* 0x0000003902397220 */ /* 0x040fe40000410000 */
[C---:B------:R-:W-:Y:S02]  /*c740*/  FMUL.FTZ R60, R2.reuse, R60 ;  /* 0x0000003c023c7220 */ /* 0x040fe40000410000 */
[C---:B------:R-:W-:Y:S02]  /*c750*/  FMUL.FTZ R61, R2.reuse, R61 ;  /* 0x0000003d023d7220 */ /* 0x040fe40000410000 */
[C---:B------:R-:W-:Y:S02]  /*c760*/  FMUL.FTZ R64, R2.reuse, R64 ;  /* 0x0000004002407220 */ /* 0x040fe40000410000 */
[C---:B-1----:R-:W-:Y:S01]  /*c770*/  FMUL.FTZ R4, R2.reuse, R132 ;  /* 0x0000008402047220 */ /* 0x042fe20000410000 */
[----:B---3--:R-:W-:Y:S01]  /*c780*/  F2FP.PACK_AB R105, R113, R136 ;  /* 0x000000887169723e */ /* 0x008fe200000000ff */
[C---:B------:R-:W-:Y:S02]  /*c790*/  FMUL.FTZ R65, R2.reuse, R65 ;  /* 0x0000004102417220 */ /* 0x040fe40000410000 */
[C---:B------:R-:W-:Y:S02]  /*c7a0*/  FMUL.FTZ R68, R2.reuse, R68 ;  /* 0x0000004402447220 */ /* 0x040fe40000410000 */
[C---:B------:R-:W-:Y:S02]  /*c7b0*/  FMUL.FTZ R69, R2.reuse, R69 ;  /* 0x0000004502457220 */ /* 0x040fe40000410000 */
[C---:B------:R-:W-:Y:S02]  /*c7c0*/  FMUL.FTZ R72, R2.reuse, R72 ;  /* 0x0000004802487220 */ /* 0x040fe40000410000 */
[C---:B------:R-:W-:Y:S02]  /*c7d0*/  FMUL.FTZ R73, R2.reuse, R73 ;  /* 0x0000004902497220 */ /* 0x040fe40000410000 */
[C---:B------:R-:W-:Y:S02]  /*c7e0*/  FMUL.FTZ R76, R2.reuse, R76 ;  /* 0x0000004c024c7220 */ /* 0x040fe40000410000 */
[----:B------:R-:W-:Y:S02]  /*c7f0*/  FMUL.FTZ R77, R2, R77 ;  /* 0x0000004d024d7220 */ /* 0x000fe40000410000 */
[C---:B--2---:R-:W-:Y:S02]  /*c800*/  FMUL.FTZ R30, R0.reuse, R110 ;  /* 0x0000006e001e7220 */ /* 0x044fe40000410000 */
[C---:B------:R-:W-:Y:S02]  /*c810*/  FMUL.FTZ R31, R0.reuse, R111 ;  /* 0x0000006f001f7220 */ /* 0x040fe40000410000 */
[----:B------:R-:W1:Y:S01]  /*c820*/  LDSM.16.MT88.4 R108, [R167] ;  /* 0x00000000a76c783b */ /* 0x000e620000004200 */
[C---:B------:R-:W-:Y:S02]  /*c830*/  FMUL.FTZ R10, R0.reuse, R130 ;  /* 0x00000082000a7220 */ /* 0x040fe40000410000 */
[C---:B------:R-:W-:Y:S02]  /*c840*/  FMUL.FTZ R11, R0.reuse, R131 ;  /* 0x00000083000b7220 */ /* 0x040fe40000410000 */
[C---:B------:R-:W-:Y:S02]  /*c850*/  FMUL.FTZ R22, R0.reuse, R118 ;  /* 0x0000007600167220 */ /* 0x040fe40000410000 */
[C---:B------:R-:W-:Y:S01]  /*c860*/  FMUL.FTZ R23, R0.reuse, R119 ;  /* 0x0000007700177220 */ /* 0x040fe20000410000 */
[----:B------:R-:W-:Y:S01]  /*c870*/  LDSM.16.MT88.4 R128, [R167+0x1800] ;  /* 0x00180000a780783b */ /* 0x000fe20000004200 */
[C---:B------:R-:W-:Y:S02]  /*c880*/  FMUL.FTZ R26, R0.reuse, R114 ;  /* 0x00000072001a7220 */ /* 0x040fe40000410000 */
[C---:B------:R-:W-:Y:S02]  /*c890*/  FMUL.FTZ R27, R0.reuse, R115 ;  /* 0x00000073001b7220 */ /* 0x040fe40000410000 */
[----:B------:R-:W-:Y:S02]  /*c8a0*/  FFMA.FTZ R112, R0, R191, R136 ;  /* 0x000000bf00707223 */ /* 0x000fe40000010088 */
        /* <DEDUP_REMOVED lines=9> */
[----:B------:R-:W-:Y:S02]  /*c940*/  FMUL.FTZ R97, R2, R97 ;  /* 0x0000006102617220 */ /* 0x000fe40000410000 */
[C---:B------:R-:W-:Y:S02]  /*c950*/  FMUL.FTZ R6, R0.reuse, R134 ;  /* 0x0000008600067220 */ /* 0x040fe40000410000 */
[C---:B------:R-:W-:Y:S02]  /*c960*/  FMUL.FTZ R7, R0.reuse, R135 ;  /* 0x0000008700077220 */ /* 0x040fe40000410000 */
[C---:B------:R-:W-:Y:S02]  /*c970*/  FMUL.FTZ R14, R0.reuse, R126 ;  /* 0x0000007e000e7220 */ /* 0x040fe40000410000 */
[C---:B------:R-:W-:Y:S02]  /*c980*/  FMUL.FTZ R15, R0.reuse, R127 ;  /* 0x0000007f000f7220 */ /* 0x040fe40000410000 */
[C---:B------:R-:W-:Y:S02]  /*c990*/  FMUL.FTZ R18, R0.reuse, R122 ;  /* 0x0000007a00127220 */ /* 0x040fe40000410000 */
[C---:B------:R-:W-:Y:S02]  /*c9a0*/  FMUL.FTZ R19, R0.reuse, R123 ;  /* 0x0000007b00137220 */ /* 0x040fe40000410000 */
[C---:B------:R-:W-:Y:S01]  /*c9b0*/  FMUL.FTZ R34, R0.reuse, R106 ;  /* 0x0000006a00227220 */ /* 0x040fe20000410000 */
[----:B------:R-:W-:Y:S01]  /*c9c0*/  F2FP.PACK_AB R106, R185, R141 ;  /* 0x0000008db96a723e */ /* 0x000fe200000000ff */
        /* <DEDUP_REMOVED lines=33> */
[--C-:B------:R-:W-:Y:S02]  /*cbe0*/  FFMA.FTZ R0, R145, c[0x0][0x2d0], -R101.reuse ;  /* 0x0000b40091007a23 */ /* 0x100fe40000010865 */
[----:B------:R-:W-:Y:S02]  /*cbf0*/  FFMA.FTZ R102, R2, R190, R140 ;  /* 0x000000be02667223 */ /* 0x000fe4000001008c */
[----:B------:R-:W-:Y:S01]  /*cc00*/  FFMA.FTZ R2, R137, c[0x0][0x2d0], -R101 ;  /* 0x0000b40089027a23 */ /* 0x000fe20000010865 */
[----:B------:R2:W-:Y:S01]  /*cc10*/  MUFU.EX2 R117, R0 ;  /* 0x0000000000757308 */ /* 0x0005e20000000800 */
[--C-:B------:R-:W-:Y:S02]  /*cc20*/  FFMA.FTZ R121, R151, c[0x0][0x2d0], -R139.reuse ;  /* 0x0000b40097797a23 */ /* 0x100fe4000001088b */
[--C-:B------:R-:W-:Y:S02]  /*cc30*/  FFMA.FTZ R120, R150, c[0x0][0x2d0], -R139.reuse ;  /* 0x0000b40096787a23 */ /* 0x100fe4000001088b */
[----:B------:R-:W-:Y:S04]  /*cc40*/  FADD.FTZ R102, R143, R102 ;  /* 0x000000668f667221 */ /* 0x000fe80000010000 */
[----:B------:R-:W-:Y:S01]  /*cc50*/  FADD.FTZ R102, R141, R102 ;  /* 0x000000668d667221 */ /* 0x000fe20000010000 */
[----:B------:R-:W3:Y:S10]  /*cc60*/  MUFU.EX2 R116, R2 ;  /* 0x0000000200747308 */ /* 0x000ef40000000800 */
[----:B------:R-:W-:Y:S01]  /*cc70*/  MUFU.EX2 R143, R121 ;  /* 0x00000079008f7308 */ /* 0x000fe20000000800 */
[----:B--2---:R-:W-:Y:S09]  /*cc80*/  FFMA.FTZ R0, R155, c[0x0][0x2d0], -R139 ;  /* 0x0000b4009b007a23 */ /* 0x004ff2000001088b */
[----:B------:R2:W-:Y:S01]  /*cc90*/  MUFU.EX2 R122, R0 ;  /* 0x00000000007a7308 */ /* 0x0005e20000000800 */
[----:B---3--:R-:W-:Y:S01]  /*cca0*/  F2FP.PACK_AB R107, R117, R116 ;  /* 0x00000074756b723e */ /* 0x008fe200000000ff */
[----:B------:R-:W-:Y:S08]  /*ccb0*/  FFMA.FTZ R2, R146, c[0x0][0x2d0], -R101 ;  /* 0x0000b40092027a23 */ /* 0x000ff00000010865 */
[----:B------:R-:W3:Y:S01]  /*ccc0*/  MUFU.EX2 R144, R120 ;  /* 0x0000007800907308 */ /* 0x000ee20000000800 */
[C---:B-1----:R-:W-:Y:S08]  /*ccd0*/  HMMA.16816.F32 R4, R104.reuse, R108, R4 ;  /* 0x0000006c6804723c */ /* 0x042ff00000001804 */
[C---:B------:R-:W-:Y:S01]  /*cce0*/  HMMA.16816.F32 R8, R104.reuse, R110, R8 ;  /* 0x0000006e6808723c */ /* 0x040fe20000001808 */
[----:B------:R-:W1:Y:S01]  /*ccf0*/  LDSM.16.MT88.4 R108, [R168] ;  /* 0x00000000a86c783b */ /* 0x000e620000004200 */
[----:B------:R4:W-:Y:S02]  /*cd00*/  MUFU.EX2 R127, R2 ;  /* 0x00000002007f7308 */ /* 0x0009e40000000800 */
[--C-:B--2---:R-:W-:Y:S08]  /*cd10*/  FFMA.FTZ R0, R153, c[0x0][0x2d0], -R139.reuse ;  /* 0x0000b40099007a23 */ /* 0x104ff0000001088b */
[----:B------:R2:W-:Y:S01]  /*cd20*/  MUFU.EX2 R126, R0 ;  /* 0x00000000007e7308 */ /* 0x0005e20000000800 */
[----:B---3--:R-:W-:Y:S01]  /*cd30*/  F2FP.PACK_AB R136, R144, R143 ;  /* 0x0000008f9088723e */ /* 0x008fe200000000ff */
[----:B----4-:R-:W-:Y:S02]  /*cd40*/  FADD.FTZ R2, R113, R112 ;  /* 0x0000007071027221 */ /* 0x010fe40000010000 */
[----:B------:R-:W-:Y:S02]  /*cd50*/  LDSM.16.MT88.4 R112, [R168+0x800] ;  /* 0x00080000a870783b */ /* 0x000fe40000004200 */
[----:B------:R-:W-:Y:S02]  /*cd60*/  FADD.FTZ R116, R116, R2 ;  /* 0x0000000274747221 */ /* 0x000fe40000010000 */
[--C-:B------:R-:W-:Y:S02]  /*cd70*/  FFMA.FTZ R2, R148, c[0x0][0x2d0], -R139.reuse ;  /* 0x0000b40094027a23 */ /* 0x100fe4000001088b */
[----:B------:R-:W-:Y:S02]  /*cd80*/  FADD.FTZ R123, R117, R116 ;  /* 0x00000074757b7221 */ /* 0x000fe40000010000 */
[----:B------:R-:W-:Y:S01]  /*cd90*/  LDSM.16.MT88.4 R116, [R170+0x1000] ;  /* 0x00100000aa74783b */ /* 0x000fe20000004200 */
[----:B------:R-:W-:Y:S01]  /*cda0*/  MUFU.EX2 R146, R2 ;  /* 0x0000000200927308 */ /* 0x000fe20000000800 */
[--C-:B--2---:R-:W-:Y:S01]  /*cdb0*/  FFMA.FTZ R0, R147, c[0x0][0x2d0], -R139.reuse ;  /* 0x0000b40093007a23 */ /* 0x104fe2000001088b */
[C---:B-1----:R-:W-:Y:S08]  /*cdc0*/  HMMA.16816.F32 R12, R104.reuse, R108, R12 ;  /* 0x0000006c680c723c */ /* 0x042ff0000000180c */
[----:B------:R1:W-:Y:S01]  /*cdd0*/  MUFU.EX2 R132, R0 ;  /* 0x0000000000847308 */ /* 0x0003e20000000800 */
[C---:B------:R-:W-:Y:S01]  /*cde0*/  HMMA.16816.F32 R16, R104.reuse, R110, R16 ;  /* 0x0000006e6810723c */ /* 0x040fe20000001810 */
[----:B------:R-:W2:Y:S02]  /*cdf0*/  LDSM.16.MT88.4 R108, [R170] ;  /* 0x00000000aa6c783b */ /* 0x000ea40000004200 */
[----:B-1----:R-:W-:Y:S06]  /*ce00*/  FFMA.FTZ R0, R138, c[0x0][0x2d0], -R139 ;  /* 0x0000b4008a007a23 */ /* 0x002fec000001088b */
[----:B------:R1:W-:Y:S01]  /*ce10*/  MUFU.EX2 R187, R0 ;  /* 0x0000000000bb7308 */ /* 0x0003e20000000800 */
[C---:B--2---:R-:W-:Y:S08]  /*ce20*/  HMMA.16816.F32 R20, R104.reuse, R108, R20 ;  /* 0x0000006c6814723c */ /* 0x044ff00000001814 */
[C---:B------:R-:W-:Y:S01]  /*ce30*/  HMMA.16816.F32 R24, R104.reuse, R110, R24 ;  /* 0x0000006e6818723c */ /* 0x040fe20000001818 */
[----:B------:R-:W2:Y:S03]  /*ce40*/  LDSM.16.MT88.4 R108, [R169] ;  /* 0x00000000a96c783b */ /* 0x000ea60000004200 */
[----:B-1----:R-:W-:Y:S04]  /*ce50*/  FFMA.FTZ R0, R154, c[0x0][0x2d0], -R101 ;  /* 0x0000b4009a007a23 */ /* 0x002fe80000010865 */
[----:B------:R-:W1:Y:S04]  /*ce60*/  MUFU.EX2 R124, R0 ;  /* 0x00000000007c7308 */ /* 0x000e680000000800 */
[----:B-1----:R-:W-:Y:S02]  /*ce70*/  FADD.FTZ R2, R124, R123 ;  /* 0x0000007b7c027221 */ /* 0x002fe40000010000 */
[--C-:B------:R-:W-:Y:S04]  /*ce80*/  FFMA.FTZ R0, R152, c[0x0][0x2d0], -R101.reuse ;  /* 0x0000b40098007a23 */ /* 0x100fe80000010865 */
[----:B------:R-:W1:Y:S01]  /*ce90*/  MUFU.EX2 R125, R0 ;  /* 0x00000000007d7308 */ /* 0x000e620000000800 */
[C---:B--2---:R-:W-:Y:S08]  /*cea0*/  HMMA.16816.F32 R28, R104.reuse, R108, R28 ;  /* 0x0000006c681c723c */ /* 0x044ff0000000181c */
[C---:B------:R-:W-:Y:S01]  /*ceb0*/  HMMA.16816.F32 R32, R104.reuse, R110, R32 ;  /* 0x0000006e6820723c */ /* 0x040fe20000001820 */
[----:B------:R-:W2:Y:S03]  /*cec0*/  LDSM.16.MT88.4 R108, [R167+0x2000] ;  /* 0x00200000a76c783b */ /* 0x000ea60000004200 */
[----:B-1----:R-:W-:Y:S02]  /*ced0*/  FADD.FTZ R2, R125, R2 ;  /* 0x000000027d027221 */ /* 0x002fe40000010000 */
[----:B------:R-:W-:Y:S02]  /*cee0*/  FFMA.FTZ R0, R156, c[0x0][0x2d0], -R101 ;  /* 0x0000b4009c007a23 */ /* 0x000fe40000010865 */
[----:B------:R-:W-:Y:S02]  /*cef0*/  FADD.FTZ R2, R127, R2 ;  /* 0x000000027f027221 */ /* 0x000fe40000010000 */
[----:B------:R1:W3:Y:S01]  /*cf00*/  MUFU.EX2 R186, R0 ;  /* 0x0000000000ba7308 */ /* 0x0002e20000000800 */
[C---:B--2---:R-:W-:Y:S03]  /*cf10*/  HMMA.16816.F32 R36, R104.reuse, R108, R36 ;  /* 0x0000006c6824723c */ /* 0x044fe60000001824 */
[--C-:B-1----:R-:W-:Y:S02]  /*cf20*/  FFMA.FTZ R0, R162, c[0x0][0x2d0], -R139.reuse ;  /* 0x0000b400a2007a23 */ /* 0x102fe4000001088b */
[----:B---3--:R-:W-:Y:S04]  /*cf30*/  FADD.FTZ R2, R186, R2 ;  /* 0x00000002ba027221 */ /* 0x008fe80000010000 */
[----:B------:R1:W-:Y:S01]  /*cf40*/  MUFU.EX2 R155, R0 ;  /* 0x00000000009b7308 */ /* 0x0003e20000000800 */
[C---:B------:R-:W-:Y:S01]  /*cf50*/  HMMA.16816.F32 R40, R104.reuse, R110, R40 ;  /* 0x0000006e6828723c */ /* 0x040fe20000001828 */
[----:B------:R-:W2:Y:S02]  /*cf60*/  LDSM.16.MT88.4 R108, [R168+0x2000] ;  /* 0x00200000a86c783b */ /* 0x000ea40000004200 */
[--C-:B-1----:R-:W-:Y:S06]  /*cf70*/  FFMA.FTZ R0, R160, c[0x0][0x2d0], -R139.reuse ;  /* 0x0000b400a0007a23 */ /* 0x102fec000001088b */
[----:B------:R1:W-:Y:S01]  /*cf80*/  MUFU.EX2 R160, R0 ;  /* 0x0000000000a07308 */ /* 0x0003e20000000800 */
[C---:B--2---:R-:W-:Y:S08]  /*cf90*/  HMMA.16816.F32 R44, R104.reuse, R108, R44 ;  /* 0x0000006c682c723c */ /* 0x044ff0000000182c */
[C---:B------:R-:W-:Y:S01]  /*cfa0*/  HMMA.16816.F32 R48, R104.reuse, R110, R48 ;  /* 0x0000006e6830723c */ /* 0x040fe20000001830 */
[----:B------:R-:W2:Y:S03]  /*cfb0*/  LDSM.16.MT88.4 R108, [R170+0x2000] ;  /* 0x00200000aa6c783b */ /* 0x000ea60000004200 */
[--C-:B-1----:R-:W-:Y:S04]  /*cfc0*/  FFMA.FTZ R0, R158, c[0x0][0x2d0], -R139.reuse ;  /* 0x0000b4009e007a23 */ /* 0x102fe8000001088b */
[----:B------:R1:W-:Y:S04]  /*cfd0*/  MUFU.EX2 R156, R0 ;  /* 0x00000000009c7308 */ /* 0x0003e80000000800 */
[----:B-1----:R-:W-:Y:S06]  /*cfe0*/  FFMA.FTZ R0, R157, c[0x0][0x2d0], -R139 ;  /* 0x0000b4009d007a23 */ /* 0x002fec000001088b */
[----:B------:R1:W-:Y:S01]  /*cff0*/  MUFU.EX2 R157, R0 ;  /* 0x00000000009d7308 */ /* 0x0003e20000000800 */
[C---:B--2---:R-:W-:Y:S08]  /*d000*/  HMMA.16816.F32 R52, R104.reuse, R108, R52 ;  /* 0x0000006c6834723c */ /* 0x044ff00000001834 */
[C---:B------:R-:W-:Y:S01]  /*d010*/  HMMA.16816.F32 R56, R104.reuse, R110, R56 ;  /* 0x0000006e6838723c */ /* 0x040fe20000001838 */
[----:B------:R-:W2:Y:S03]  /*d020*/  LDSM.16.MT88.4 R108, [R169+0x2000] ;  /* 0x00200000a96c783b */ /* 0x000ea60000004200 */
[--C-:B-1----:R-:W-:Y:S04]  /*d030*/  FFMA.FTZ R0, R161, c[0x0][0x2d0], -R101.reuse ;  /* 0x0000b400a1007a23 */ /* 0x102fe80000010865 */
[----:B------:R1:W3:Y:S04]  /*d040*/  MUFU.EX2 R154, R0 ;  /* 0x00000000009a7308 */ /* 0x0002e80000000800 */
[--C-:B-1----:R-:W-:Y:S01]  /*d050*/  FFMA.FTZ R0, R163, c[0x0][0x2d0], -R101.reuse ;  /* 0x0000b400a3007a23 */ /* 0x102fe20000010865 */
[C---:B--2---:R-:W-:Y:S05]  /*d060*/  HMMA.16816.F32 R60, R104.reuse, R108, R60 ;  /* 0x0000006c683c723c */ /* 0x044fea000000183c */
[----:B------:R1:W2:Y:S01]  /*d070*/  MUFU.EX2 R153, R0 ;  /* 0x0000000000997308 */ /* 0x0002a20000000800 */
[----:B---3--:R-:W-:Y:S02]  /*d080*/  FADD.FTZ R2, R154, R2 ;  /* 0x000000029a027221 */ /* 0x008fe40000010000 */
[C---:B------:R-:W-:Y:S01]  /*d090*/  HMMA.16816.F32 R64, R104.reuse, R110, R64 ;  /* 0x0000006e6840723c */ /* 0x040fe20000001840 */
[----:B------:R-:W3:Y:S03]  /*d0a0*/  LDSM.16.MT88.4 R108, [R167+0x4000] ;  /* 0x00400000a76c783b */ /* 0x000ee60000004200 */
[--C-:B-1----:R-:W-:Y:S02]  /*d0b0*/  FFMA.FTZ R0, R159, c[0x0][0x2d0], -R101.reuse ;  /* 0x0000b4009f007a23 */ /* 0x102fe40000010865 */
[----:B--2---:R-:W-:Y:S02]  /*d0c0*/  FADD.FTZ R2, R153, R2 ;  /* 0x0000000299027221 */ /* 0x004fe40000010000 */
[----:B------:R1:W2:Y:S01]  /*d0d0*/  MUFU.EX2 R152, R0 ;  /* 0x0000000000987308 */ /* 0x0002a20000000800 */
[C---:B---3--:R-:W-:Y:S03]  /*d0e0*/  HMMA.16816.F32 R68, R104.reuse, R108, R68 ;  /* 0x0000006c6844723c */ /* 0x048fe60000001844 */
[----:B-1----:R-:W-:Y:S05]  /*d0f0*/  FFMA.FTZ R0, R171, c[0x0][0x2d0], -R101 ;  /* 0x0000b400ab007a23 */ /* 0x002fea0000010865 */
[C---:B------:R-:W-:Y:S01]  /*d100*/  HMMA.16816.F32 R72, R104.reuse, R110, R72 ;  /* 0x0000006e6848723c */ /* 0x040fe20000001848 */
[----:B------:R-:W1:Y:S01]  /*d110*/  LDSM.16.MT88.4 R108, [R168+0x4000] ;  /* 0x00400000a86c783b */ /* 0x000e620000004200 */
[----:B------:R3:W-:Y:S02]  /*d120*/  MUFU.EX2 R147, R0 ;  /* 0x0000000000937308 */ /* 0x0007e40000000800 */
[----:B--2---:R-:W-:Y:S02]  /*d130*/  FADD.FTZ R2, R152, R2 ;  /* 0x0000000298027221 */ /* 0x004fe40000010000 */
[----:B---3--:R-:W-:Y:S02]  /*d140*/  FADD.FTZ R0, R185, R102 ;  /* 0x00000066b9007221 */ /* 0x008fe40000010000 */
[----:B------:R-:W-:Y:S04]  /*d150*/  FFMA.FTZ R102, R149, c[0x0][0x2d0], -R139 ;  /* 0x0000b40095667a23 */ /* 0x000fe8000001088b */
[----:B------:R-:W2:Y:S01]  /*d160*/  MUFU.EX2 R145, R102 ;  /* 0x0000006600917308 */ /* 0x000ea20000000800 */
[C---:B-1----:R-:W-:Y:S08]  /*d170*/  HMMA.16816.F32 R76, R104.reuse, R108, R76 ;  /* 0x0000006c684c723c */ /* 0x042ff0000000184c */
[C---:B------:R-:W-:Y:S01]  /*d180*/  HMMA.16816.F32 R80, R104.reuse, R110, R80 ;  /* 0x0000006e6850723c */ /* 0x040fe20000001850 */
[----:B------:R-:W1:Y:S03]  /*d190*/  LDSM.16.MT88.4 R108, [R170+0x4000] ;  /* 0x00400000aa6c783b */ /* 0x000e660000004200 */
[----:B--2---:R-:W-:Y:S04]  /*d1a0*/  F2FP.PACK_AB R138, R146, R145 ;  /* 0x00000091928a723e */ /* 0x004fe800000000ff */
[C---:B-1----:R-:W-:Y:S08]  /*d1b0*/  HMMA.16816.F32 R84, R104.reuse, R108, R84 ;  /* 0x0000006c6854723c */ /* 0x042ff00000001854 */
[C---:B------:R-:W-:Y:S01]  /*d1c0*/  HMMA.16816.F32 R88, R104.reuse, R110, R88 ;  /* 0x0000006e6858723c */ /* 0x040fe20000001858 */
[----:B------:R-:W1:Y:S07]  /*d1d0*/  LDSM.16.MT88.4 R108, [R169+0x4000] ;  /* 0x00400000a96c783b */ /* 0x000e6e0000004200 */
[C---:B-1----:R-:W-:Y:S08]  /*d1e0*/  HMMA.16816.F32 R92, R104.reuse, R108, R92 ;  /* 0x0000006c685c723c */ /* 0x042ff0000000185c */
[----:B------:R-:W-:Y:S01]  /*d1f0*/  HMMA.16816.F32 R96, R104, R110, R96 ;  /* 0x0000006e6860723c */ /* 0x000fe20000001860 */
[----:B------:R-:W1:Y:S06]  /*d200*/  LDSM.16.MT88.4 R108, [R167+0x800] ;  /* 0x00080000a76c783b */ /* 0x000e6c0000004200 */
[----:B------:R-:W-:Y:S01]  /*d210*/  F2FP.PACK_AB R104, R126, R122 ;  /* 0x0000007a7e68723e */ /* 0x000fe200000000ff */
[----:B------:R-:W-:Y:S01]  /*d220*/  FADD.FTZ R122, R122, R0 ;  /* 0x000000007a7a7221 */ /* 0x000fe20000010000 */
[----:B------:R-:W-:Y:S03]  /*d230*/  F2FP.PACK_AB R106, R187, R132 ;  /* 0x00000084bb6a723e */ /* 0x000fe600000000ff */
[----:B------:R-:W-:Y:S01]  /*d240*/  F2FP.PACK_AB R105, R125, R124 ;  /* 0x0000007c7d69723e */ /* 0x000fe200000000ff */
[----:B------:R-:W-:Y:S01]  /*d250*/  FADD.FTZ R102, R126, R122 ;  /* 0x0000007a7e667221 */ /* 0x000fe20000010000 */
[----:B------:R-:W-:Y:S01]  /*d260*/  F2FP.PACK_AB R107, R186, R127 ;  /* 0x0000007fba6b723e */ /* 0x000fe200000000ff */
[----:B------:R-:W-:Y:S01]  /*d270*/  LDSM.16.MT88.4 R120, [R168+0x1800] ;  /* 0x00180000a878783b */ /* 0x000fe20000004200 */
[--C-:B------:R-:W-:Y:S04]  /*d280*/  FFMA.FTZ R0, R172, c[0x0][0x2d0], -R101.reuse ;  /* 0x0000b400ac007a23 */ /* 0x100fe80000010865 */
[----:B------:R2:W-:Y:S01]  /*d290*/  MUFU.EX2 R142, R0 ;  /* 0x00000000008e7308 */ /* 0x0005e20000000800 */
[C---:B-1----:R-:W-:Y:S03]  /*d2a0*/  HMMA.16816.F32 R4, R104.reuse, R108, R4 ;  /* 0x0000006c6804723c */ /* 0x042fe60000001804 */
[--C-:B--2---:R-:W-:Y:S06]  /*d2b0*/  FFMA.FTZ R0, R183, c[0x0][0x2d0], -R101.reuse ;  /* 0x0000b400b7007a23 */ /* 0x104fec0000010865 */
[----:B------:R-:W1:Y:S01]  /*d2c0*/  MUFU.EX2 R141, R0 ;  /* 0x00000000008d7308 */ /* 0x000e620000000800 */
[C---:B------:R-:W-:Y:S01]  /*d2d0*/  HMMA.16816.F32 R8, R104.reuse, R110, R8 ;  /* 0x0000006e6808723c */ /* 0x040fe20000001808 */
[----:B------:R-:W2:Y:S07]  /*d2e0*/  LDSM.16.MT88.4 R108, [R170+0x800] ;  /* 0x00080000aa6c783b */ /* 0x000eae0000004200 */
[C---:B------:R-:W-:Y:S08]  /*d2f0*/  HMMA.16816.F32 R12, R104.reuse, R112, R12 ;  /* 0x00000070680c723c */ /* 0x040ff0000000180c */
[C---:B------:R-:W-:Y:S01]  /*d300*/  HMMA.16816.F32 R16, R104.reuse, R114, R16 ;  /* 0x000000726810723c */ /* 0x040fe20000001810 */
[----:B------:R-:W3:Y:S03]  /*d310*/  LDSM.16.MT88.4 R112, [R169+0x800] ;  /* 0x00080000a970783b */ /* 0x000ee60000004200 */
[----:B-1----:R-:W-:Y:S01]  /*d320*/  F2FP.PACK_AB R137, R141, R142 ;  /* 0x0000008e8d89723e */ /* 0x002fe200000000ff */
[--C-:B------:R-:W-:Y:S04]  /*d330*/  FFMA.FTZ R0, R182, c[0x0][0x2d0], -R101.reuse ;  /* 0x0000b400b6007a23 */ /* 0x100fe80000010865 */
[----:B------:R1:W-:Y:S03]  /*d340*/  MUFU.EX2 R140, R0 ;  /* 0x00000000008c7308 */ /* 0x0003e60000000800 */
[----:B------:R-:W-:Y:S07]  /*d350*/  FFMA.FTZ R101, R177, c[0x0][0x2d0], -R101 ;  /* 0x0000b400b1657a23 */ /* 0x000fee0000010865 */
[----:B------:R-:W4:Y:S01]  /*d360*/  MUFU.EX2 R101, R101 ;  /* 0x0000006500657308 */ /* 0x000f220000000800 */
[C---:B--2---:R-:W-:Y:S08]  /*d370*/  HMMA.16816.F32 R20, R104.reuse, R108, R20 ;  /* 0x0000006c6814723c */ /* 0x044ff00000001814 */
[C---:B------:R-:W-:Y:S01]  /*d380*/  HMMA.16816.F32 R24, R104.reuse, R110, R24 ;  /* 0x0000006e6818723c */ /* 0x040fe20000001818 */
[----:B------:R-:W2:Y:S03]  /*d390*/  LDSM.16.MT88.4 R108, [R167+0x2800] ;  /* 0x00280000a76c783b */ /* 0x000ea60000004200 */
[----:B-1----:R-:W-:Y:S01]  /*d3a0*/  FADD.FTZ R0, R132, R102 ;  /* 0x0000006684007221 */ /* 0x002fe20000010000 */
[----:B------:R-:W-:Y:S03]  /*d3b0*/  MOV R102, R3 ;  /* 0x0000000300667202 */ /* 0x000fe60000000f00 */
[C---:B---3--:R-:W-:Y:S04]  /*d3c0*/  HMMA.16816.F32 R28, R104.reuse, R112, R28 ;  /* 0x00000070681c723c */ /* 0x048fe8000000181c */
[----:B------:R-:W-:Y:S01]  /*d3d0*/  FADD.FTZ R0, R187, R0 ;  /* 0x00000000bb007221 */ /* 0x000fe20000010000 */
[----:B----4-:R-:W-:Y:S03]  /*d3e0*/  F2FP.PACK_AB R139, R101, R140 ;  /* 0x0000008c658b723e */ /* 0x010fe600000000ff */
[C---:B------:R-:W-:Y:S01]  /*d3f0*/  HMMA.16816.F32 R32, R104.reuse, R114, R32 ;  /* 0x000000726820723c */ /* 0x040fe20000001820 */
[----:B------:R-:W1:Y:S03]  /*d400*/  LDSM.16.MT88.4 R112, [R168+0x2800] ;  /* 0x00280000a870783b */ /* 0x000e660000004200 */
[----:B------:R-:W-:Y:S04]  /*d410*/  FADD.FTZ R0, R155, R0 ;  /* 0x000000009b007221 */ /* 0x000fe80000010000 */
[----:B------:R-:W-:Y:S04]  /*d420*/  FADD.FTZ R0, R160, R0 ;  /* 0x00000000a0007221 */ /* 0x000fe80000010000 */
        /* <DEDUP_REMOVED lines=99> */
[----:B------:R-:W-:Y:S02]  /*da60*/  FADD.FTZ R0, R140, R0 ;  /* 0x000000008c007221 */ /* 0x000fe40000010000 */
[C---:B---3--:R-:W-:Y:S04]  /*da70*/  HMMA.16816.F32 R84, R136.reuse, R12, R84 ;  /* 0x0000000c8854723c */ /* 0x048fe80000001854 */
[----:B------:R-:W-:Y:S02]  /*da80*/  FADD.FTZ R190, R146, R2 ;  /* 0x0000000292be7221 */ /* 0x000fe40000010000 */
[----:B------:R-:W-:Y:S01]  /*da90*/  FADD.FTZ R191, R101, R0 ;  /* 0x0000000065bf7221 */ /* 0x000fe20000010000 */
[----:B------:R-:W-:Y:S01]  /*daa0*/  MOV R12, R3 ;  /* 0x00000003000c7202 */ /* 0x000fe20000000f00 */
[C---:B------:R-:W-:Y:S04]  /*dab0*/  HMMA.16816.F32 R88, R136.reuse, R14, R88 ;  /* 0x0000000e8858723c */ /* 0x040fe80000001858 */
[----:B------:R-:W-:Y:S04]  /*dac0*/  MOV R101, R100 ;  /* 0x0000006400657202 */ /* 0x000fe80000000f00 */
[C---:B----4-:R-:W-:Y:S08]  /*dad0*/  HMMA.16816.F32 R92, R136.reuse, R16, R92 ;  /* 0x00000010885c723c */ /* 0x050ff0000000185c */
[----:B------:R-:W-:Y:S01]  /*dae0*/  HMMA.16816.F32 R96, R136, R18, R96 ;  /* 0x000000128860723c */ /* 0x000fe20000001860 */
[----:B------:R-:W-:-:S07]  /*daf0*/  @P0 BRA `(.L_x_539) ;  /* 0xffffce7000000947 */ /* 0x000fce000383ffff */
.L_x_528:
[----:B------:R-:W-:-:S13]  /*db00*/  ISETP.GE.AND P0, PT, R178, R194, PT ;  /* 0x000000c2b200720c */ /* 0x000fda0003f06270 */
[----:B------:R-:W-:Y:S05]  /*db10*/  @!P0 BRA `(.L_x_540) ;  /* 0x00003c4000008947 */ /* 0x000fea0003800000 */
[----:B------:R-:W-:Y:S02]  /*db20*/  MOV R102, R12 ;  /* 0x0000000c00667202 */ /* 0x000fe40000000f00 */
[----:B------:R-:W-:Y:S02]  /*db30*/  MOV R101, R100 ;  /* 0x0000006400657202 */ /* 0x000fe40000000f00 */
.L_x_558:
[----:B------:R-:W-:Y:S04]  /*db40*/  DEPBAR.LE SB0, 0x0 ;  /* 0x000080000000791a */ /* 0x000fe80000000000 */
[----:B------:R-:W-:Y:S01]  /*db50*/  WARPSYNC 0xffffffff ;  /* 0xffffffff00007948 */ /* 0x000fe20003800000 */
[----:B------:R-:W-:Y:S01]  /*db60*/  BAR.SYNC.DEFER_BLOCKING 0x0 ;  /* 0x0000000000007b1d */ /* 0x000fe20000010000 */
[----:B------:R-:W-:Y:S01]  /*db70*/  SHF.R.S32.HI R0, RZ, 0x1f, R181 ;  /* 0x0000001fff007819 */ /* 0x000fe200000114b5 */
[----:B------:R-:W-:Y:S01]  /*db80*/  IMAD.WIDE.U32 R2, R181, c[0x0][0x208], RZ ;  /* 0x00008200b5027a25 */ /* 0x000fe200078e00ff */
[----:B------:R-:W-:Y:S02]  /*db90*/  SHF.R.S32.HI R4, RZ, 0x1f, R180 ;  /* 0x0000001fff047819 */ /* 0x000fe400000114b4 */
[----:B------:R-:W-:Y:S01]  /*dba0*/  SHF.R.S32.HI R5, RZ, 0x1f, R193 ;  /* 0x0000001fff057819 */ /* 0x000fe200000114c1 */
[----:B------:R-:W-:Y:S01]  /*dbb0*/  IMAD R0, R0, c[0x0][0x208], RZ ;  /* 0x0000820000007a24 */ /* 0x000fe200078e02ff */
[----:B------:R-:W-:Y:S01]  /*dbc0*/  SHF.R.S32.HI R6, RZ, 0x1f, R192 ;  /* 0x0000001fff067819 */ /* 0x000fe200000114c0 */
[----:B------:R-:W-:Y:S01]  /*dbd0*/  IMAD R4, R4, c[0x0][0x218], RZ ;  /* 0x0000860004047a24 */ /* 0x000fe200078e02ff */
[----:B------:R-:W-:Y:S01]  /*dbe0*/  SHF.L.U64.HI R22, R193, 0x1, R5 ;  /* 0x00000001c1167819 */ /* 0x000fe20000010205 */
[----:B------:R-:W-:Y:S01]  /*dbf0*/  IMAD R0, R181, c[0x0][0x20c], R0 ;  /* 0x00008300b5007a24 */ /* 0x000fe200078e0200 */
[----:B------:R-:W-:Y:S01]  /*dc00*/  SHF.R.S32.HI R5, RZ, 0x1f, R184 ;  /* 0x0000001fff057819 */ /* 0x000fe200000114b8 */
[C---:B------:R-:W-:Y:S01]  /*dc10*/  IMAD R4, R180.reuse, c[0x0][0x21c], R4 ;  /* 0x00008700b4047a24 */ /* 0x040fe200078e0204 */
[----:B------:R-:W-:Y:S01]  /*dc20*/  IADD3 R172, R103, 0x5800, RZ ;  /* 0x0000580067ac7810 */ /* 0x000fe20007ffe0ff */
[----:B------:R-:W-:Y:S01]  /*dc30*/  IMAD.IADD R3, R3, 0x1, R0 ;  /* 0x0000000103037824 */ /* 0x000fe200078e0200 */
[----:B------:R-:W-:Y:S01]  /*dc40*/  IADD3 R171, R103, 0x5000, RZ ;  /* 0x0000500067ab7810 */ /* 0x000fe20007ffe0ff */
[----:B------:R-:W-:Y:S01]  /*dc50*/  IMAD.SHL.U32 R28, R193, 0x2, RZ ;  /* 0x00000002c11c7824 */ /* 0x000fe200078e00ff */
[C---:B------:R-:W-:Y:S01]  /*dc60*/  IADD3 R163, R103.reuse, 0x4800, RZ ;  /* 0x0000480067a37810 */ /* 0x040fe20007ffe0ff */
[----:B------:R-:W-:Y:S01]  /*dc70*/  IMAD.WIDE.U32 R2, R180, c[0x0][0x218], R2 ;  /* 0x00008600b4027a25 */ /* 0x000fe200078e0002 */
[C---:B------:R-:W-:Y:S02]  /*dc80*/  IADD3 R162, R103.reuse, 0x4000, RZ ;  /* 0x0000400067a27810 */ /* 0x040fe40007ffe0ff */
[C---:B------:R-:W-:Y:S01]  /*dc90*/  IADD3 R161, R103.reuse, 0x3800, RZ ;  /* 0x0000380067a17810 */ /* 0x040fe20007ffe0ff */
[----:B------:R-:W-:Y:S01]  /*dca0*/  IMAD.SHL.U32 R23, R192, 0x2, RZ ;  /* 0x00000002c0177824 */ /* 0x000fe200078e00ff */
[----:B------:R-:W-:Y:S01]  /*dcb0*/  IADD3 R0, P0, R206, R2, RZ ;  /* 0x00000002ce007210 */ /* 0x000fe20007f1e0ff */
[----:B------:R1:W2:Y:S01]  /*dcc0*/  LDSM.16.M88.4 R32, [R173] ;  /* 0x00000000ad20783b */ /* 0x0002a20000000200 */
[C---:B------:R-:W-:Y:S01]  /*dcd0*/  IADD3 R160, R103.reuse, 0x3000, RZ ;  /* 0x0000300067a07810 */ /* 0x040fe20007ffe0ff */
[----:B------:R-:W-:Y:S01]  /*dce0*/  IMAD.SHL.U32 R14, R184, 0x2, RZ ;  /* 0x00000002b80e7824 */ /* 0x000fe200078e00ff */
[----:B------:R-:W-:Y:S01]  /*dcf0*/  IADD3.X R2, R210, R3, R4, P0, !PT ;  /* 0x00000003d2027210 */ /* 0x000fe200007fe404 */
[----:B------:R1:W3:Y:S01]  /*dd00*/  LDSM.16.M88.4 R8, [R164] ;  /* 0x00000000a408783b */ /* 0x0002e20000000200 */
[C---:B------:R-:W-:Y:S02]  /*dd10*/  LEA R4, P0, R0.reuse, c[0x0][0x1f8], 0x1 ;  /* 0x00007e0000047a11 */ /* 0x040fe400078008ff */
[C---:B------:R-:W-:Y:S01]  /*dd20*/  IADD3 R100, R103.reuse, 0x2800, RZ ;  /* 0x0000280067647810 */ /* 0x040fe20007ffe0ff */
[----:B------:R1:W4:Y:S01]  /*dd30*/  LDSM.16.M88.4 R16, [R164+0x800] ;  /* 0x00080000a410783b */ /* 0x0003220000000200 */
[----:B------:R-:W-:Y:S02]  /*dd40*/  LEA.HI.X R12, R0, c[0x0][0x1fc], R2, 0x1, P0 ;  /* 0x00007f00000c7a11 */ /* 0x000fe400000f0c02 */
[----:B------:R-:W-:Y:S01]  /*dd50*/  IADD3 R0, R103, 0x2000, RZ ;  /* 0x0000200067007810 */ /* 0x000fe20007ffe0ff */
[----:B------:R1:W1:Y:S01]  /*dd60*/  LDSM.16.M88.4 R24, [R164+0x1000] ;  /* 0x00100000a418783b */ /* 0x0002620000000200 */
[----:B------:R-:W-:Y:S02]  /*dd70*/  SHF.L.U64.HI R15, R192, 0x1, R6 ;  /* 0x00000001c00f7819 */ /* 0x000fe40000010206 */
[----:B------:R-:W-:Y:S01]  /*dd80*/  SHF.L.U64.HI R13, R184, 0x1, R5 ;  /* 0x00000001b80d7819 */ /* 0x000fe20000010205 */
[----:B------:R1:W1:Y:S04]  /*dd90*/  LDSM.16.M88.4 R136, [R164+0x1800] ;  /* 0x00180000a488783b */ /* 0x0002680000000200 */
[----:B------:R1:W1:Y:S04]  /*dda0*/  LDSM.16.M88.4 R140, [R174] ;  /* 0x00000000ae8c783b */ /* 0x0002680000000200 */
[----:B------:R1:W1:Y:S04]  /*ddb0*/  LDSM.16.M88.4 R144, [R103] ;  /* 0x000000006790783b */ /* 0x0002680000000200 */
[----:B------:R1:W1:Y:S04]  /*ddc0*/  LDSM.16.M88.4 R148, [R103+0x800] ;  /* 0x000800006794783b */ /* 0x0002680000000200 */
[----:B------:R1:W1:Y:S04]  /*ddd0*/  LDSM.16.M88.4 R152, [R103+0x1000] ;  /* 0x001000006798783b */ /* 0x0002680000000200 */
[----:B------:R1:W1:Y:S01]  /*dde0*/  LDSM.16.M88.4 R156, [R103+0x1800] ;  /* 0x00180000679c783b */ /* 0x0002620000000200 */
[----:B------:R-:W-:-:S05]  /*ddf0*/  BRA.DIV ~URZ, `(.L_x_541) ;  /* 0x00009ff27f007947 */ /* 0x000fca000b800000 */
[----:B------:R4:W3:Y:S02]  /*de00*/  SHFL.IDX PT, R2, R12, RZ, 0x181f ;  /* 0x00181fff0c027589 */ /* 0x0008e400000e0000 */
.L_x_652:
[----:B------:R-:W5:Y:S01]  /*de10*/  SHFL.IDX PT, R5, R4, RZ, 0x181f ;  /* 0x00181fff04057589 */ /* 0x000f6200000e0000 */
[----:B------:R-:W-:Y:S01]  /*de20*/  ISETP.GE.AND P1, PT, R184, c[0x0][0x1d4], PT ;  /* 0x00007500b8007a0c */ /* 0x000fe20003f26270 */
[----:B------:R-:W-:Y:S01]  /*de30*/  BSSY B0, `(.L_x_542) ;  /* 0x0000145000007945 */ /* 0x000fe20003800000 */
[----:B------:R-:W-:Y:S02]  /*de40*/  ISETP.GE.AND P4, PT, R192, c[0x0][0x1d4], PT ;  /* 0x00007500c0007a0c */ /* 0x000fe40003f86270 */
[----:B------:R-:W-:Y:S02]  /*de50*/  SEL R177, RZ, 0x10, P1 ;  /* 0x00000010ffb17807 */ /* 0x000fe40000800000 */
[----:B------:R-:W-:Y:S01]  /*de60*/  ISETP.GE.AND P3, PT, R193, c[0x0][0x1d4], PT ;  /* 0x00007500c1007a0c */ /* 0x000fe20003f66270 */
[----:B------:R-:W4:Y:S08]  /*de70*/  SHFL.IDX PT, R3, R4, 0x1, 0x181f ;  /* 0x00381f0004037f89 */ /* 0x000f3000000e0000 */
[----:B------:R3:W2:Y:S01]  /*de80*/  SHFL.IDX PT, R4, R12, 0x1, 0x181f ;  /* 0x00381f000c047f89 */ /* 0x0006a200000e0000 */
[C---:B-----5:R-:W-:Y:S04]  /*de90*/  IADD3 R6, P0, R5.reuse, R14, RZ ;  /* 0x0000000e05067210 */ /* 0x060fe80007f1e0ff */
[C---:B---3--:R-:W-:Y:S05]  /*dea0*/  IADD3.X R7, R2.reuse, R13, RZ, P0, !PT ;  /* 0x0000000d02077210 */ /* 0x048fea00007fe4ff */
[----:B------:R3:W-:Y:S01]  /*deb0*/  LDGSTS.E.BYPASS.LTC128B.128 [R179+0x100], [R6.64], !P1 ;  /* 0x0010000006b37fae */ /* 0x0007e2000c901d48 */
[C---:B----4-:R-:W-:Y:S02]  /*dec0*/  IADD3 R12, P2, R5.reuse, R28, RZ ;  /* 0x0000001c050c7210 */ /* 0x050fe40007f5e0ff */
[----:B---3--:R-:W-:Y:S04]  /*ded0*/  IADD3 R6, P0, R5, R23, RZ ;  /* 0x0000001705067210 */ /* 0x008fe80007f1e0ff */
[----:B------:R-:W-:Y:S05]  /*dee0*/  IADD3.X R7, R2, R15, RZ, P0, !PT ;  /* 0x0000000f02077210 */ /* 0x000fea00007fe4ff */
[----:B------:R3:W-:Y:S02]  /*def0*/  LDGSTS.E.BYPASS.LTC128B.128 [R179+0x2100], [R6.64], !P4 ;  /* 0x0210000006b37fae */ /* 0x0007e4000e101d48 */
[----:B---3--:R-:W-:Y:S04]  /*df00*/  IADD3 R6, -R177, 0x10, RZ ;  /* 0x00000010b1067810 */ /* 0x008fe80007ffe1ff */
[----:B------:R-:W-:Y:S04]  /*df10*/  LOP3.LUT R6, R6, 0xf, RZ, 0xc0, !PT ;  /* 0x0000000f06067812 */ /* 0x000fe800078ec0ff */
[-C--:B------:R-:W-:Y:S02]  /*df20*/  IADD3 R20, P1, P0, R6, R3.reuse, R14 ;  /* 0x0000000306147210 */ /* 0x080fe4000783e00e */
[----:B------:R-:W-:Y:S02]  /*df30*/  SEL R6, RZ, 0x10, P4 ;  /* 0x00000010ff067807 */ /* 0x000fe40002000000 */
[-C--:B--2---:R-:W-:Y:S02]  /*df40*/  IADD3.X R21, RZ, R4.reuse, R13, P1, P0 ;  /* 0x00000004ff157210 */ /* 0x084fe40000fe040d */
[----:B------:R-:W-:Y:S04]  /*df50*/  IADD3 R7, -R6, 0x10, RZ ;  /* 0x0000001006077810 */ /* 0x000fe80007ffe1ff */
[----:B------:R-:W-:Y:S04]  /*df60*/  LOP3.LUT R7, R7, 0xf, RZ, 0xc0, !PT ;  /* 0x0000000f07077812 */ /* 0x000fe800078ec0ff */
[-C--:B------:R-:W-:Y:S02]  /*df70*/  IADD3 R14, P1, P0, R7, R3.reuse, R23 ;  /* 0x00000003070e7210 */ /* 0x080fe4000783e017 */
[----:B------:R-:W-:Y:S02]  /*df80*/  SEL R7, RZ, 0x10, P3 ;  /* 0x00000010ff077807 */ /* 0x000fe40001800000 */
[----:B------:R-:W-:Y:S02]  /*df90*/  IADD3.X R15, RZ, R4, R15, P1, P0 ;  /* 0x00000004ff0f7210 */ /* 0x000fe40000fe040f */
[----:B------:R-:W-:Y:S04]  /*dfa0*/  IADD3 R13, -R7, 0x10, RZ ;  /* 0x00000010070d7810 */ /* 0x000fe80007ffe1ff */
[----:B------:R-:W-:Y:S04]  /*dfb0*/  LOP3.LUT R13, R13, 0xf, RZ, 0xc0, !PT ;  /* 0x0000000f0d0d7812 */ /* 0x000fe800078ec0ff */
[----:B------:R-:W-:Y:S02]  /*dfc0*/  IADD3 R28, P1, P0, R13, R3, R28 ;  /* 0x000000030d1c7210 */ /* 0x000fe4000783e01c */
[----:B------:R-:W-:Y:S02]  /*dfd0*/  IADD3.X R13, R2, R22, RZ, P2, !PT ;  /* 0x00000016020d7210 */ /* 0x000fe400017fe4ff */
[----:B------:R-:W-:Y:S02]  /*dfe0*/  IADD3.X R29, RZ, R4, R22, P1, P0 ;  /* 0x00000004ff1d7210 */ /* 0x000fe40000fe0416 */
[----:B------:R-:W-:Y:S01]  /*dff0*/  ISETP.NE.U32.AND P0, PT, R177, RZ, PT ;  /* 0x000000ffb100720c */ /* 0x000fe20003f05070 */
[----:B------:R2:W-:Y:S11]  /*e000*/  LDGSTS.E.BYPASS.LTC128B.128 [R179+0x4100], [R12.64], !P3 ;  /* 0x041000000cb37fae */ /* 0x0005f6000d901d48 */
[----:B------:R-:W-:Y:S01]  /*e010*/  @!UPT UIADD3 URZ, URZ, URZ, URZ ;  /* 0x0000003f3f3ff290 */ /* 0x000fe2000fffe03f */
[----:B------:R3:W-:Y:S01]  /*e020*/  LDGSTS.E.BYPASS.LTC128B.128.ZFILL [R179+0x1100], [R20.64], P0 ;  /* 0x0110000014b37fae */ /* 0x0007e20008141d48 */
[----:B------:R-:W-:Y:S11]  /*e030*/  ISETP.NE.U32.AND P0, PT, R6, RZ, PT ;  /* 0x000000ff0600720c */ /* 0x000ff60003f05070 */
[----:B------:R-:W-:Y:S02]  /*e040*/  @!UPT UIADD3 URZ, URZ, URZ, URZ ;  /* 0x0000003f3f3ff290 */ /* 0x000fe4000fffe03f */
[----:B------:R2:W-:Y:S01]  /*e050*/  LDGSTS.E.BYPASS.LTC128B.128.ZFILL [R179+0x3100], [R14.64], P0 ;  /* 0x031000000eb37fae */ /* 0x0005e20008141d48 */
[----:B------:R-:W-:Y:S02]  /*e060*/  ISETP.NE.U32.AND P0, PT, R7, RZ, PT ;  /* 0x000000ff0700720c */ /* 0x000fe40003f05070 */
[C---:B------:R-:W-:Y:S08]  /*e070*/  HMMA.16816.F32 R4, R32.reuse, R8, RZ ;  /* 0x000000082004723c */ /* 0x040ff000000018ff */
[C---:B------:R-:W-:Y:S03]  /*e080*/  HMMA.16816.F32 R8, R32.reuse, R10, RZ ;  /* 0x0000000a2008723c */ /* 0x040fe600000018ff */
[----:B------:R4:W-:Y:S01]  /*e090*/  LDGSTS.E.BYPASS.LTC128B.128.ZFILL [R179+0x5100], [R28.64], P0 ;  /* 0x051000001cb37fae */ /* 0x0009e20008141d48 */
[----:B------:R-:W-:Y:S07]  /*e0a0*/  ISETP.GT.AND P0, PT, R178, R194, PT ;  /* 0x000000c2b200720c */ /* 0x000fee0003f04270 */
[----:B------:R-:W0:Y:S01]  /*e0b0*/  LDGDEPBAR ;  /* 0x00000000000079af */ /* 0x000e220000000000 */
[C---:B--2---:R-:W-:Y:S08]  /*e0c0*/  HMMA.16816.F32 R12, R32.reuse, R16, RZ ;  /* 0x00000010200c723c */ /* 0x044ff000000018ff */
[C---:B------:R-:W-:Y:S08]  /*e0d0*/  HMMA.16816.F32 R16, R32.reuse, R18, RZ ;  /* 0x000000122010723c */ /* 0x040ff000000018ff */
        /* <DEDUP_REMOVED lines=17> */
[C---:B-1----:R-:W-:Y:S01]  /*e1f0*/  HMMA.16816.F32 R4, R136.reuse, R144, R4 ;  /* 0x000000908804723c */ /* 0x042fe20000001804 */
[----:B------:R-:W-:Y:S07]  /*e200*/  LDSM.16.M88.4 R156, [R160] ;  /* 0x00000000a09c783b */ /* 0x000fee0000000200 */
        /* <DEDUP_REMOVED lines=27> */
[----:B------:R-:W-:Y:S07]  /*e3c0*/  LDSM.16.M88.4 R144, [R0] ;  /* 0x000000000090783b */ /* 0x000fee0000000200 */
[C---:B------:R-:W-:Y:S08]  /*e3d0*/  HMMA.16816.F32 R12, R136.reuse, R148, R12 ;  /* 0x00000094880c723c */ /* 0x040ff0000000180c */
[C---:B------:R-:W-:Y:S01]  /*e3e0*/  HMMA.16816.F32 R16, R136.reuse, R150, R16 ;  /* 0x000000968810723c */ /* 0x040fe20000001810 */
[----:B------:R-:W-:Y:S07]  /*e3f0*/  LDSM.16.M88.4 R148, [R100] ;  /* 0x000000006494783b */ /* 0x000fee0000000200 */
[C---:B--2---:R-:W-:Y:S08]  /*e400*/  HMMA.16816.F32 R20, R136.reuse, R140, R20 ;  /* 0x0000008c8814723c */ /* 0x044ff00000001814 */
[C---:B------:R-:W-:Y:S01]  /*e410*/  HMMA.16816.F32 R24, R136.reuse, R142, R24 ;  /* 0x0000008e8818723c */ /* 0x040fe20000001818 */
[----:B------:R-:W1:Y:S07]  /*e420*/  LDSM.16.M88.4 R140, [R174+0x4000] ;  /* 0x00400000ae8c783b */ /* 0x000e6e0000000200 */
[C---:B---3--:R-:W-:Y:S08]  /*e430*/  HMMA.16816.F32 R28, R136.reuse, R152, R28 ;  /* 0x00000098881c723c */ /* 0x048ff0000000181c */
[----:B------:R-:W-:Y:S01]  /*e440*/  HMMA.16816.F32 R32, R136, R154, R32 ;  /* 0x0000009a8820723c */ /* 0x000fe20000001820 */
[----:B------:R-:W2:Y:S08]  /*e450*/  LDSM.16.M88.4 R136, [R161] ;  /* 0x00000000a188783b */ /* 0x000eb00000000200 */
[----:B------:R-:W-:Y:S01]  /*e460*/  LDSM.16.M88.4 R152, [R166+0x2800] ;  /* 0x00280000a698783b */ /* 0x000fe20000000200 */
        /* <DEDUP_REMOVED lines=8> */
[----:B------:R-:W3:Y:S07]  /*e4f0*/  LDSM.16.M88.4 R156, [R166+0x3000] ;  /* 0x00300000a69c783b */ /* 0x000eee0000000200 */
[C---:B--2---:R-:W-:Y:S08]  /*e500*/  HMMA.16816.F32 R28, R140.reuse, R136, R28 ;  /* 0x000000888c1c723c */ /* 0x044ff0000000181c */
[----:B------:R-:W-:Y:S01]  /*e510*/  HMMA.16816.F32 R32, R140, R138, R32 ;  /* 0x0000008a8c20723c */ /* 0x000fe20000001820 */
[----:B------:R-:W2:Y:S07]  /*e520*/  LDSM.16.M88.4 R136, [R166+0x3800] ;  /* 0x00380000a688783b */ /* 0x000eae0000000200 */
[C---:B-1----:R-:W-:Y:S01]  /*e530*/  HMMA.16816.F32 R4, R144.reuse, R148, R4 ;  /* 0x000000949004723c */ /* 0x042fe20000001804 */
[----:B------:R-:W-:Y:S07]  /*e540*/  LDSM.16.M88.4 R140, [R175+0x4000] ;  /* 0x00400000af8c783b */ /* 0x000fee0000000200 */
[C---:B------:R-:W-:Y:S01]  /*e550*/  HMMA.16816.F32 R8, R144.reuse, R150, R8 ;  /* 0x000000969008723c */ /* 0x040fe20000001808 */
[----:B------:R-:W1:Y:S07]  /*e560*/  LDSM.16.M88.4 R148, [R165+-0x2000] ;  /* 0xffe00000a594783b */ /* 0x000e6e0000000200 */
[C---:B------:R-:W-:Y:S08]  /*e570*/  HMMA.16816.F32 R12, R144.reuse, R152, R12 ;  /* 0x00000098900c723c */ /* 0x040ff0000000180c */
[C---:B------:R-:W-:Y:S01]  /*e580*/  HMMA.16816.F32 R16, R144.reuse, R154, R16 ;  /* 0x0000009a9010723c */ /* 0x040fe20000001810 */
[----:B------:R-:W4:Y:S07]  /*e590*/  LDSM.16.M88.4 R152, [R165+-0x1800] ;  /* 0xffe80000a598783b */ /* 0x000f2e0000000200 */
[C---:B---3--:R-:W-:Y:S08]  /*e5a0*/  HMMA.16816.F32 R20, R144.reuse, R156, R20 ;  /* 0x0000009c9014723c */ /* 0x048ff00000001814 */
[C---:B------:R-:W-:Y:S01]  /*e5b0*/  HMMA.16816.F32 R24, R144.reuse, R158, R24 ;  /* 0x0000009e9018723c */ /* 0x040fe20000001818 */
[----:B------:R-:W3:Y:S07]  /*e5c0*/  LDSM.16.M88.4 R156, [R165+-0x1000] ;  /* 0xfff00000a59c783b */ /* 0x000eee0000000200 */
[C---:B--2---:R-:W-:Y:S08]  /*e5d0*/  HMMA.16816.F32 R28, R144.reuse, R136, R28 ;  /* 0x00000088901c723c */ /* 0x044ff0000000181c */
[----:B------:R-:W-:Y:S01]  /*e5e0*/  HMMA.16816.F32 R32, R144, R138, R32 ;  /* 0x0000008a9020723c */ /* 0x000fe20000001820 */
[----:B------:R-:W2:Y:S07]  /*e5f0*/  LDSM.16.M88.4 R136, [R165+-0x800] ;  /* 0xfff80000a588783b */ /* 0x000eae0000000200 */
[C---:B-1----:R-:W-:Y:S01]  /*e600*/  HMMA.16816.F32 R4, R140.reuse, R148, R4 ;  /* 0x000000948c04723c */ /* 0x042fe20000001804 */
[----:B------:R-:W-:Y:S07]  /*e610*/  LDSM.16.M88.4 R144, [R173+0x8000] ;  /* 0x00800000ad90783b */ /* 0x000fee0000000200 */
[C---:B------:R-:W-:Y:S01]  /*e620*/  HMMA.16816.F32 R8, R140.reuse, R150, R8 ;  /* 0x000000968c08723c */ /* 0x040fe20000001808 */
[----:B------:R-:W1:Y:S07]  /*e630*/  LDSM.16.M88.4 R148, [R164+0x4000] ;  /* 0x00400000a494783b */ /* 0x000e6e0000000200 */
[C---:B----4-:R-:W-:Y:S08]  /*e640*/  HMMA.16816.F32 R12, R140.reuse, R152, R12 ;  /* 0x000000988c0c723c */ /* 0x050ff0000000180c */
[C---:B------:R-:W-:Y:S01]  /*e650*/  HMMA.16816.F32 R16, R140.reuse, R154, R16 ;  /* 0x0000009a8c10723c */ /* 0x040fe20000001810 */
[----:B------:R-:W4:Y:S07]  /*e660*/  LDSM.16.M88.4 R152, [R164+0x4800] ;  /* 0x00480000a498783b */ /* 0x000f2e0000000200 */
[C---:B---3--:R-:W-:Y:S08]  /*e670*/  HMMA.16816.F32 R20, R140.reuse, R156, R20 ;  /* 0x0000009c8c14723c */ /* 0x048ff00000001814 */
        /* <DEDUP_REMOVED lines=8> */
[----:B------:R-:W1:Y:S07]  /*e700*/  LDSM.16.M88.4 R148, [R162] ;  /* 0x00000000a294783b */ /* 0x000e6e0000000200 */
[C---:B----4-:R-:W-:Y:S08]  /*e710*/  HMMA.16816.F32 R12, R144.reuse, R152, R12 ;  /* 0x00000098900c723c */ /* 0x050ff0000000180c */
[C---:B------:R-:W-:Y:S01]  /*e720*/  HMMA.16816.F32 R16, R144.reuse, R154, R16 ;  /* 0x0000009a9010723c */ /* 0x040fe20000001810 */
[----:B------:R-:W4:Y:S07]  /*e730*/  LDSM.16.M88.4 R152, [R163] ;  /* 0x00000000a398783b */ /* 0x000f2e0000000200 */
[C---:B---3--:R-:W-:Y:S01]  /*e740*/  HMMA.16816.F32 R20, R144.reuse, R156, R20 ;  /* 0x0000009c9014723c */ /* 0x048fe20000001814 */
[----:B------:R-:W-:Y:S07]  /*e750*/  LDSM.16.M88.4 R160, [R172] ;  /* 0x00000000aca0783b */ /* 0x000fee0000000200 */
[C---:B------:R-:W-:Y:S01]  /*e760*/  HMMA.16816.F32 R24, R144.reuse, R158, R24 ;  /* 0x0000009e9018723c */ /* 0x040fe20000001818 */
[----:B------:R-:W3:Y:S07]  /*e770*/  LDSM.16.M88.4 R156, [R171] ;  /* 0x00000000ab9c783b */ /* 0x000eee0000000200 */
[C---:B--2---:R-:W-:Y:S08]  /*e780*/  HMMA.16816.F32 R28, R144.reuse, R136, R28 ;  /* 0x00000088901c723c */ /* 0x044ff0000000181c */
[----:B------:R-:W-:Y:S01]  /*e790*/  HMMA.16816.F32 R32, R144, R138, R32 ;  /* 0x0000008a9020723c */ /* 0x000fe20000001820 */
[----:B------:R-:W-:Y:S07]  /*e7a0*/  LDSM.16.M88.4 R136, [R176+0x8000] ;  /* 0x00800000b088783b */ /* 0x000fee0000000200 */
[C---:B-1----:R-:W-:Y:S01]  /*e7b0*/  HMMA.16816.F32 R4, R140.reuse, R148, R4 ;  /* 0x000000948c04723c */ /* 0x042fe20000001804 */
[----:B------:R-:W1:Y:S07]  /*e7c0*/  LDSM.16.M88.4 R144, [R166+0x4000] ;  /* 0x00400000a690783b */ /* 0x000e6e0000000200 */
[C---:B------:R-:W-:Y:S01]  /*e7d0*/  HMMA.16816.F32 R8, R140.reuse, R150, R8 ;  /* 0x000000968c08723c */ /* 0x040fe20000001808 */
[----:B------:R-:W2:Y:S07]  /*e7e0*/  LDSM.16.M88.4 R148, [R166+0x4800] ;  /* 0x00480000a694783b */ /* 0x000eae0000000200 */
[C---:B----4-:R-:W-:Y:S08]  /*e7f0*/  HMMA.16816.F32 R12, R140.reuse, R152, R12 ;  /* 0x000000988c0c723c */ /* 0x050ff0000000180c */
[C---:B------:R-:W-:Y:S01]  /*e800*/  HMMA.16816.F32 R16, R140.reuse, R154, R16 ;  /* 0x0000009a8c10723c */ /* 0x040fe20000001810 */
[----:B------:R-:W4:Y:S07]  /*e810*/  LDSM.16.M88.4 R152, [R166+0x5000] ;  /* 0x00500000a698783b */ /* 0x000f2e0000000200 */
[C---:B---3--:R-:W-:Y:S08]  /*e820*/  HMMA.16816.F32 R20, R140.reuse, R156, R20 ;  /* 0x0000009c8c14723c */ /* 0x048ff00000001814 */
[C---:B------:R-:W-:Y:S01]  /*e830*/  HMMA.16816.F32 R24, R140.reuse, R158, R24 ;  /* 0x0000009e8c18723c */ /* 0x040fe20000001818 */
[----:B------:R-:W-:Y:S07]  /*e840*/  LDSM.16.M88.4 R156, [R175+0x8000] ;  /* 0x00800000af9c783b */ /* 0x000fee0000000200 */
[C---:B------:R-:W-:Y:S08]  /*e850*/  HMMA.16816.F32 R28, R140.reuse, R160, R28 ;  /* 0x000000a08c1c723c */ /* 0x040ff0000000181c */
[----:B------:R-:W-:Y:S01]  /*e860*/  HMMA.16816.F32 R32, R140, R162, R32 ;  /* 0x000000a28c20723c */ /* 0x000fe20000001820 */
[----:B------:R-:W3:Y:S07]  /*e870*/  LDSM.16.M88.4 R140, [R166+0x5800] ;  /* 0x00580000a68c783b */ /* 0x000eee0000000200 */
[C---:B-1----:R-:W-:Y:S01]  /*e880*/  HMMA.16816.F32 R4, R136.reuse, R144, R4 ;  /* 0x000000908804723c */ /* 0x042fe20000001804 */
[----:B------:R-:W1:Y:S07]  /*e890*/  LDSM.16.M88.4 R160, [R165] ;  /* 0x00000000a5a0783b */ /* 0x000e6e0000000200 */
[C---:B------:R-:W-:Y:S08]  /*e8a0*/  HMMA.16816.F32 R8, R136.reuse, R146, R8 ;  /* 0x000000928808723c */ /* 0x040ff00000001808 */
[C---:B--2---:R-:W-:Y:S08]  /*e8b0*/  HMMA.16816.F32 R12, R136.reuse, R148, R12 ;  /* 0x00000094880c723c */ /* 0x044ff0000000180c */
[C---:B------:R-:W-:Y:S08]  /*e8c0*/  HMMA.16816.F32 R16, R136.reuse, R150, R16 ;  /* 0x000000968810723c */ /* 0x040ff00000001810 */
[C---:B----4-:R-:W-:Y:S08]  /*e8d0*/  HMMA.16816.F32 R20, R136.reuse, R152, R20 ;  /* 0x000000988814723c */ /* 0x050ff00000001814 */
[C---:B------:R-:W-:Y:S08]  /*e8e0*/  HMMA.16816.F32 R24, R136.reuse, R154, R24 ;  /* 0x0000009a8818723c */ /* 0x040ff00000001818 */
[C---:B---3--:R-:W-:Y:S08]  /*e8f0*/  HMMA.16816.F32 R28, R136.reuse, R140, R28 ;  /* 0x0000008c881c723c */ /* 0x048ff0000000181c */
[----:B------:R-:W-:Y:S01]  /*e900*/  HMMA.16816.F32 R32, R136, R142, R32 ;  /* 0x0000008e8820723c */ /* 0x000fe20000001820 */
[----:B------:R-:W2:Y:S07]  /*e910*/  LDSM.16.M88.4 R136, [R165+0x800] ;  /* 0x00080000a588783b */ /* 0x000eae0000000200 */
[C---:B-1----:R-:W-:Y:S08]  /*e920*/  HMMA.16816.F32 R4, R156.reuse, R160, R4 ;  /* 0x000000a09c04723c */ /* 0x042ff00000001804 */
[C---:B------:R-:W-:Y:S11]  /*e930*/  HMMA.16816.F32 R8, R156.reuse, R162, R8 ;  /* 0x000000a29c08723c */ /* 0x040ff60000001808 */
[----:B------:R-:W-:Y:S05]  /*e940*/  @!UPT UIADD3 URZ, URZ, URZ, URZ ;  /* 0x0000003f3f3ff290 */ /* 0x000fea000fffe03f */
[----:B------:R-:W-:Y:S04]  /*e950*/  FMUL.FTZ R0, R4, c[0x0][0x320] ;  /* 0x0000c80004007a20 */ /* 0x000fe80000410000 */
[----:B------:R1:W3:Y:S04]  /*e960*/  MUFU.TANH R150, R0 ;  /* 0x0000000000967308 */ /* 0x0002e80000002400 */
[----:B------:R-:W-:Y:S01]  /*e970*/  FMUL.FTZ R2, R11, c[0x0][0x320] ;  /* 0x0000c8000b027a20 */ /* 0x000fe20000410000 */
[C---:B--2---:R-:W-:Y:S05]  /*e980*/  HMMA.16816.F32 R12, R156.reuse, R136, R12 ;  /* 0x000000889c0c723c */ /* 0x044fea000000180c */
[----:B------:R2:W4:Y:S03]  /*e990*/  MUFU.TANH R153, R2 ;  /* 0x0000000200997308 */ /* 0x0005260000002400 */
[C---:B------:R-:W-:Y:S04]  /*e9a0*/  HMMA.16816.F32 R16, R156.reuse, R138, R16 ;  /* 0x0000008a9c10723c */ /* 0x040fe80000001810 */
[----:B-1----:R-:W-:Y:S04]  /*e9b0*/  FMUL.FTZ R0, R5, c[0x0][0x320] ;  /* 0x0000c80005007a20 */ /* 0x002fe80000410000 */
[----:B------:R1:W1:Y:S11]  /*e9c0*/  MUFU.TANH R149, R0 ;  /* 0x0000000000957308 */ /* 0x0002760000002400 */
[----:B------:R-:W-:Y:S05]  /*e9d0*/  @!UPT UIADD3 URZ, URZ, URZ, URZ ;  /* 0x0000003f3f3ff290 */ /* 0x000fea000fffe03f */
[----:B--2---:R-:W-:Y:S04]  /*e9e0*/  FMUL.FTZ R2, R19, c[0x0][0x320] ;  /* 0x0000c80013027a20 */ /* 0x004fe80000410000 */
[----:B------:R-:W2:Y:S01]  /*e9f0*/  MUFU.TANH R143, R2 ;  /* 0x00000002008f7308 */ /* 0x000ea20000002400 */
        /* <DEDUP_REMOVED lines=9> */
[----:B-----5:R-:W-:Y:S04]  /*ea90*/  FMUL.FTZ R0, R9, c[0x0][0x320] ;  /* 0x0000c80009007a20 */ /* 0x020fe80000410000 */
[----:B------:R1:W1:Y:S04]  /*eaa0*/  MUFU.TANH R147, R0 ;  /* 0x0000000000937308 */ /* 0x0002680000002400 */
[----:B-1----:R-:W-:Y:S02]  /*eab0*/  FMUL.FTZ R0, R10, c[0x0][0x320] ;  /* 0x0000c8000a007a20 */ /* 0x002fe40000410000 */
[----:B------:R-:W1:Y:S01]  /*eac0*/  LDSM.16.M88.4 R8, [R165+0x1800] ;  /* 0x00180000a508783b */ /* 0x000e620000000200 */
[----:B------:R-:W-:Y:S04]  /*ead0*/  DEPBAR.LE SB0, 0x0 ;  /* 0x000080000000791a */ /* 0x000fe80000000000 */
[----:B------:R5:W1:Y:S03]  /*eae0*/  MUFU.TANH R154, R0 ;  /* 0x00000000009a7308 */ /* 0x000a660000002400 */
[----:B------:R-:W-:Y:S01]  /*eaf0*/  BAR.SYNC.DEFER_BLOCKING 0x0 ;  /* 0x0000000000007b1d */ /* 0x000fe20000010000 */
[----:B-----5:R-:W-:Y:S06]  /*eb00*/  FMUL.FTZ R0, R12, c[0x0][0x320] ;  /* 0x0000c8000c007a20 */ /* 0x020fec0000410000 */
        /* <DEDUP_REMOVED lines=48> */
[----:B--234-:R-:W-:Y:S01]  /*ee10*/  IMAD R2, R178, 0x40, R201 ;  /* 0x00000040b2027824 */ /* 0x01cfe200078e02c9 */
        /* <DEDUP_REMOVED lines=12> */
[----:B-1----:R-:W-:Y:S01]  /*eee0*/  IMAD.MOV.U32 R0, RZ, RZ, R2 ;  /* 0x000000ffff007224 */ /* 0x002fe200078e0002 */
        /* <DEDUP_REMOVED lines=23> */
.L_x_653:
[----:B------:R-:W-:-:S05]  /*f060*/  BRA.DIV ~URZ, `(.L_x_545) ;  /* 0x00008e627f007947 */ /* 0x000fca000b800000 */
[----:B------:R-:W3:Y:S01]  /*f070*/  SHFL.IDX PT, R0, R8, RZ, 0x181f ;  /* 0x00181fff08007589 */ /* 0x000ee200000e0000 */
[C---:B------:R-:W-:Y:S04]  /*f080*/  IADD3 R2, -R177.reuse, 0x10, RZ ;  /* 0x00000010b1027810 */ /* 0x040fe80007ffe1ff */
[----:B------:R-:W-:Y:S04]  /*f090*/  LOP3.LUT R2, R2, 0xf, RZ, 0xc0, !PT ;  /* 0x0000000f02027812 */ /* 0x000fe800078ec0ff */
[----:B---3--:R-:W-:Y:S04]  /*f0a0*/  IADD3 R2, P1, P0, R2, R0, R12 ;  /* 0x0000000002027210 */ /* 0x008fe8000783e00c */
[----:B--2---:R-:W-:Y:S02]  /*f0b0*/  IADD3.X R3, RZ, R4, R9, P1, P0 ;  /* 0x00000004ff037210 */ /* 0x004fe40000fe0409 */
[----:B------:R-:W-:Y:S11]  /*f0c0*/  ISETP.NE.U32.AND P0, PT, R177, RZ, PT ;  /* 0x000000ffb100720c */ /* 0x000ff60003f05070 */
[----:B------:R-:W-:Y:S02]  /*f0d0*/  @!UPT UIADD3 URZ, URZ, URZ, URZ ;  /* 0x0000003f3f3ff290 */ /* 0x000fe4000fffe03f */
        /* <DEDUP_REMOVED lines=11> */
.L_x_654:
[C---:B---3--:R-:W-:Y:S02]  /*f190*/  IADD3 R2, -R177.reuse, 0x10, RZ ;  /* 0x00000010b1027810 */ /* 0x048fe40007ffe1ff */
[----:B------:R-:W-:Y:S02]  /*f1a0*/  ISETP.NE.U32.AND P0, PT, R177, RZ, PT ;  /* 0x000000ffb100720c */ /* 0x000fe40003f05070 */
[----:B------:R-:W-:Y:S04]  /*f1b0*/  LOP3.LUT R2, R2, 0xf, RZ, 0xc0, !PT ;  /* 0x0000000f02027812 */ /* 0x000fe800078ec0ff */
[----:B--2---:R-:W-:Y:S04]  /*f1c0*/  IADD3 R2, P2, P1, R2, R0, R12 ;  /* 0x0000000002027210 */ /* 0x004fe8000795e00c */
[----:B----4-:R-:W-:Y:S05]  /*f1d0*/  IADD3.X R3, RZ, R4, R9, P2, P1 ;  /* 0x00000004ff037210 */ /* 0x010fea00017e2409 */
[----:B------:R-:W-:Y:S01]  /*f1e0*/  @!PT LDS RZ, [RZ] ;  /* 0x00000000fffff984 */ /* 0x000fe20000000800 */
[----:B------:R-:W-:Y:S01]  /*f1f0*/  @!PT LDS RZ, [RZ] ;  /* 0x00000000fffff984 */ /* 0x000fe20000000800 */
[----:B------:R-:W-:Y:S01]  /*f200*/  @!PT LDS RZ, [RZ] ;  /* 0x00000000fffff984 */ /* 0x000fe20000000800 */
[----:B------:R2:W-:Y:S01]  /*f210*/  LDGSTS.E.BYPASS.LTC128B.128.ZFILL [R179+0x7100], [R2.64], P0 ;  /* 0x0710000002b37fae */ /* 0x0005e20008141d48 */
[----:B------:R-:W-:Y:S05]  /*f220*/  IADD3 R6, P0, R0, R13, RZ ;  /* 0x0000000d00067210 */ /* 0x000fea0007f1e0ff */
[----:B------:R-:W-:Y:S05]  /*f230*/  IMAD.X R7, R4, 0x1, R10, P0 ;  /* 0x0000000104077824 */ /* 0x000fea00000e060a */
[----:B------:R3:W-:Y:S01]  /*f240*/  LDGSTS.E.BYPASS.LTC128B.128 [R179+0x9100], [R6.64], !P4 ;  /* 0x0910000006b37fae */ /* 0x0007e2000e101d48 */
[----:B--2---:R-:W-:Y:S05]  /*f250*/  IADD3 R2, P0, R0, R26, RZ ;  /* 0x0000001a00027210 */ /* 0x004fea0007f1e0ff */
[----:B------:R-:W-:Y:S05]  /*f260*/  IMAD.X R3, R4, 0x1, R11, P0 ;  /* 0x0000000104037824 */ /* 0x000fea00000e060b */
[----:B------:R3:W-:Y:S03]  /*f270*/  LDGSTS.E.BYPASS.LTC128B.128 [R179+0xb100], [R2.64], !P3 ;  /* 0x0b10000002b37fae */ /* 0x0007e6000d901d48 */
.L_x_543:
[----:B--234-:R-:W-:Y:S05]  /*f280*/  BSYNC B0 ;  /* 0x0000000000007941 */ /* 0x01cfea0003800000 */
.L_x_542:
[----:B------:R-:W-:Y:S01]  /*f290*/  LOP3.LUT R6, RZ, c[0x0][0x324], RZ, 0x33, !PT ;  /* 0x0000c900ff067a12 */ /* 0x000fe200078e33ff */
[----:B-1----:R-:W-:Y:S01]  /*f2a0*/  IMAD.MOV.U32 R0, RZ, RZ, c[0x0][0x2c4] ;  /* 0x0000b100ff007624 */ /* 0x002fe200078e00ff */
[----:B------:R-:W0:Y:S01]  /*f2b0*/  LDGDEPBAR ;  /* 0x00000000000079af */ /* 0x000e220000000000 */
[----:B------:R-:W-:Y:S02]  /*f2c0*/  IMAD.SHL.U32 R5, R178, 0x40, RZ ;  /* 0x00000040b2057824 */ /* 0x000fe400078e00ff */
[----:B------:R-:W-:Y:S01]  /*f2d0*/  IMAD.IADD R4, R216, 0x1, R211 ;  /* 0x00000001d8047824 */ /* 0x000fe200078e02d3 */
[----:B------:R-:W-:Y:S02]  /*f2e0*/  ISETP.NE.AND P0, PT, R0, 0x1, PT ;  /* 0x000000010000780c */ /* 0x000fe40003f05270 */
[----:B------:R-:W-:Y:S04]  /*f2f0*/  IADD3 R0, -R199, 0x1, -R5 ;  /* 0x00000001c7007810 */ /* 0x000fe80007ffe905 */
[----:B------:R-:W-:Y:S04]  /*f300*/  IADD3 R0, -R196, R0, R195 ;  /* 0x00000000c4007210 */ /* 0x000fe80007ffe1c3 */
[----:B------:R-:W-:Y:S03]  /*f310*/  IADD3 R7, R0, c[0x0][0x328], RZ ;  /* 0x0000ca0000077a10 */ /* 0x000fe60007ffe0ff */
[----:B------:R-:W-:Y:S05]  /*f320*/  @P0 IMAD.HI.U32 R2, R4, c[0x0][0x2c8], RZ ;  /* 0x0000b20004020a27 */ /* 0x000fea00078e00ff */
[----:B------:R-:W-:Y:S01]  /*f330*/  @P0 SHF.R.U32.HI R4, RZ, c[0x0][0x2cc], R2 ;  /* 0x0000b300ff040a19 */ /* 0x000fe20000011602 */
[----:B------:R-:W-:-:S05]  /*f340*/  BRA.DIV ~URZ, `(.L_x_546) ;  /* 0x00008da27f007947 */ /* 0x000fca000b800000 */
[----:B------:R1:W2:Y:S02]  /*f350*/  SHFL.IDX PT, R3, R4, RZ, 0x1c1f ;  /* 0x001c1fff04037589 */ /* 0x0002a400000e0000 */
.L_x_655:
[----:B------:R-:W-:Y:S02]  /*f360*/  IMAD.MOV.U32 R2, RZ, RZ, c[0x0][0x32c] ;  /* 0x0000cb00ff027624 */ /* 0x000fe400078e00ff */
[----:B------:R-:W-:Y:S03]  /*f370*/  IMAD.IADD R6, R6, 0x1, R0 ;  /* 0x0000000106067824 */ /* 0x000fe600078e0200 */
[----:B------:R-:W-:Y:S02]  /*f380*/  ISETP.GE.AND P0, PT, R2, 0x1, PT ;  /* 0x000000010200780c */ /* 0x000fe40003f06270 */
[-C--:B--2---:R-:W-:Y:S02]  /*f390*/  IADD3 R2, R7, R3.reuse, RZ ;  /* 0x0000000307027210 */ /* 0x084fe40007ffe0ff */
[----:B------:R-:W-:Y:S09]  /*f3a0*/  IADD3 R0, R6, R3, RZ ;  /* 0x0000000306007210 */ /* 0x000ff20007ffe0ff */
        /* <DEDUP_REMOVED lines=14> */
.L_x_549:
[----:B------:R-:W-:Y:S04]  /*f490*/  MOV R8, 0x1 ;  /* 0x0000000100087802 */ /* 0x000fe80000000f00 */
[----:B------:R-:W-:Y:S11]  /*f4a0*/  ISETP.NE.AND P0, PT, R8, c[0x0][0x32c], PT ;  /* 0x0000cb0008007a0c */ /* 0x000ff60003f05270 */
[----:B------:R-:W-:Y:S02]  /*f4b0*/  @!UPT UIADD3 URZ, URZ, URZ, URZ ;  /* 0x0000003f3f3ff290 */ /* 0x000fe4000fffe03f */
[----:B------:R-:W-:Y:S05]  /*f4c0*/  @P0 IMAD.HI.U32 R8, R3, c[0x0][0x330], RZ ;  /* 0x0000cc0003080a27 */ /* 0x000fea00078e00ff */
[----:B------:R-:W-:Y:S02]  /*f4d0*/  @P0 SHF.R.U32.HI R3, RZ, c[0x0][0x334], R8 ;  /* 0x0000cd00ff030a19 */ /* 0x000fe40000011608 */
.L_x_550:
[----:B------:R-:W-:Y:S05]  /*f4e0*/  BSYNC B0 ;  /* 0x0000000000007941 */ /* 0x000fea0003800000 */
.L_x_548:
[----:B------:R-:W-:Y:S04]  /*f4f0*/  IMAD R3, R3, c[0x0][0x32c], -R5 ;  /* 0x0000cb0003037a24 */ /* 0x000fe800078e0a05 */
[----:B------:R-:W-:Y:S05]  /*f500*/  IMAD.IADD R3, R3, 0x1, -R199 ;  /* 0x0000000103037824 */ /* 0x000fea00078e0ac7 */
[----:B------:R-:W-:Y:S02]  /*f510*/  IMNMX R0, R0, R3, !PT ;  /* 0x0000000300007217 */ /* 0x000fe40007800200 */
[----:B------:R-:W-:Y:S04]  /*f520*/  IADD3 R3, R3, c[0x0][0x32c], RZ ;  /* 0x0000cb0003037a10 */ /* 0x000fe80007ffe0ff */
[----:B------:R-:W-:Y:S02]  /*f530*/  IMNMX R2, R2, R3, PT ;  /* 0x0000000302027217 */ /* 0x000fe40003800200 */
.L_x_547:
        /* <DEDUP_REMOVED lines=51> */
.L_x_656:
        /* <DEDUP_REMOVED lines=19> */
.L_x_554:
[----:B-12---:R-:W-:Y:S04]  /*f9a0*/  MOV R4, 0x1 ;  /* 0x0000000100047802 */ /* 0x006fe80000000f00 */
[----:B------:R-:W-:Y:S11]  /*f9b0*/  ISETP.NE.AND P0, PT, R4, c[0x0][0x32c], PT ;  /* 0x0000cb0004007a0c */ /* 0x000ff60003f05270 */
[----:B------:R-:W-:Y:S02]  /*f9c0*/  @!UPT UIADD3 URZ, URZ, URZ, URZ ;  /* 0x0000003f3f3ff290 */ /* 0x000fe4000fffe03f */
[----:B------:R-:W-:Y:S05]  /*f9d0*/  @P0 IMAD.HI.U32 R4, R3, c[0x0][0x330], RZ ;  /* 0x0000cc0003040a27 */ /* 0x000fea00078e00ff */
[----:B------:R-:W-:Y:S02]  /*f9e0*/  @P0 SHF.R.U32.HI R3, RZ, c[0x0][0x334], R4 ;  /* 0x0000cd00ff030a19 */ /* 0x000fe40000011604 */
.L_x_555:
[----:B------:R-:W-:Y:S05]  /*f9f0*/  BSYNC B0 ;  /* 0x0000000000007941 */ /* 0x000fea0003800000 */
.L_x_553:
[----:B------:R-:W-:Y:S04]  /*fa00*/  IMAD R5, R3, c[0x0][0x32c], -R5 ;  /* 0x0000cb0003057a24 */ /* 0x000fe800078e0a05 */
[----:B------:R-:W-:Y:S05]  /*fa10*/  IMAD.IADD R3, R5, 0x1, -R199 ;  /* 0x0000000105037824 */ /* 0x000fea00078e0ac7 */
[----:B------:R-:W-:Y:S02]  /*fa20*/  IADD3 R4, R3, c[0x0][0x32c], RZ ;  /* 0x0000cb0003047a10 */ /* 0x000fe40007ffe0ff */
[----:B------:R-:W-:Y:S02]  /*fa30*/  IMNMX R0, R0, R3, !PT ;  /* 0x0000000300007217 */ /* 0x000fe40007800200 */
[----:B------:R-:W-:Y:S02]  /*fa40*/  IMNMX R2, R2, R4, PT ;  /* 0x0000000402027217 */ /* 0x000fe40003800200 */
.L_x_552:
        /* <DEDUP_REMOVED lines=10> */
[----:B-12---:R-:W-:Y:S02]  /*faf0*/  FMNMX.FTZ R4, R7, R102, !PT ;  /* 0x0000006607047209 */ /* 0x006fe40007810000 */
        /* <DEDUP_REMOVED lines=42> */
[C---:B------:R-:W-:Y:S02]  /*fda0*/  ISETP.LT.OR P2, PT, R2.reuse, 0x2a, P2 ;  /* 0x0000002a0200780c */ /* 0x040fe40001741670 */
        /* <DEDUP_REMOVED lines=28> */
.L_x_657:
[----:B--2---:R-:W-:Y:S01]  /*ff70*/  FMNMX.FTZ R5, R4, R0, !PT ;  /* 0x0000000004057209 */ /* 0x004fe20007810000 */
[----:B------:R-:W-:-:S05]  /*ff80*/  BRA.DIV ~URZ, `(.L_x_557) ;  /* 0x000082827f007947 */ /* 0x000fca000b800000 */
[----:B------:R-:W-:Y:S04]  /*ff90*/  SHFL.BFLY PT, R0, R6, 0x2, 0x1f ;  /* 0x0c401f0006007f89 */ /* 0x000fe800000e0000 */
[----:B------:R-:W2:Y:S02]  /*ffa0*/  SHFL.BFLY PT, R2, R5, 0x1, 0x1f ;  /* 0x0c201f0005027f89 */ /* 0x000ea400000e0000 */
[----:B--2---:R-:W-:Y:S02]  /*ffb0*/  FMNMX.FTZ R100, R5, R2, !PT ;  /* 0x0000000205647209 */ /* 0x004fe40007810000 */
[----:B-1----:R-:W-:Y:S05]  /*ffc0*/  FMNMX.FTZ R4, R6, R0, !PT ;  /* 0x0000000006047209 */ /* 0x002fea0007810000 */
[----:B------:R1:W2:Y:S02]  /*ffd0*/  SHFL.BFLY PT, R0, R4, 0x1, 0x1f ;  /* 0x0c201f0004007f89 */ /* 0x0002a400000e0000 */
.L_x_658:
        /* <DEDUP_REMOVED lines=9> */
[----:B------:R1:W-:Y:S10]  /*10070*/  MUFU.EX2 R6, R2 ;  /* 0x0000000200067308 */ /* 0x0003f40000000800 */
[----:B------:R-:W-:Y:S01]  /*10080*/  MUFU.EX2 R189, R5 ;  /* 0x0000000500bd7308 */ /* 0x000fe20000000800 */
[--C-:B-1----:R-:W-:Y:S09]  /*10090*/  FFMA.FTZ R2, R12, c[0x0][0x2d0], -R144.reuse ;  /* 0x0000b4000c027a23 */ /* 0x102ff20000010890 */
[----:B------:R1:W3:Y:S02]  /*100a0*/  MUFU.EX2 R186, R2 ;  /* 0x0000000200ba7308 */ /* 0x0002e40000000800 */
[----:B-1----:R-:W-:Y:S01]  /*100b0*/  FFMA.FTZ R2, R11, c[0x0][0x2d0], -R144 ;  /* 0x0000b4000b027a23 */ /* 0x002fe20000010890 */
[----:B---3--:R-:W-:Y:S07]  /*100c0*/  F2FP.PACK_AB R136, R186, R6 ;  /* 0x00000006ba88723e */ /* 0x008fee00000000ff */
[----:B------:R1:W3:Y:S02]  /*100d0*/  MUFU.EX2 R187, R2 ;  /* 0x0000000200bb7308 */ /* 0x0002e40000000800 */
[----:B-1----:R-:W-:Y:S02]  /*100e0*/  FSEL R2, R100, RZ, P0 ;  /* 0x000000ff64027208 */ /* 0x002fe40000000000 */
[----:B------:R-:W-:Y:S02]  /*100f0*/  FSETP.NEU.FTZ.AND P0, PT, R3, -INF , PT ;  /* 0xff8000000300780b */ /* 0x000fe40003f1d000 */
[----:B---3--:R-:W-:Y:S01]  /*10100*/  F2FP.PACK_AB R138, R189, R187 ;  /* 0x000000bbbd8a723e */ /* 0x008fe200000000ff */
[----:B------:R-:W-:Y:S01]  /*10110*/  FADD.FTZ R0, -R2, R101 ;  /* 0x0000006502007221 */ /* 0x000fe20000010100 */
[----:B------:R-:W-:Y:S03]  /*10120*/  FSEL R101, R4, RZ, P0 ;  /* 0x000000ff04657208 */ /* 0x000fe60000000000 */
[----:B------:R-:W-:Y:S02]  /*10130*/  FMUL.FTZ R0, R0, c[0x0][0x2d0] ;  /* 0x0000b40000007a20 */ /* 0x000fe40000410000 */
[--C-:B------:R-:W-:Y:S02]  /*10140*/  FFMA.FTZ R4, R9, c[0x0][0x2d0], -R101.reuse ;  /* 0x0000b40009047a23 */ /* 0x100fe40000010865 */
[----:B------:R1:W3:Y:S01]  /*10150*/  MUFU.EX2 R2, R0 ;  /* 0x0000000000027308 */ /* 0x0002e20000000800 */
[--C-:B------:R-:W-:Y:S09]  /*10160*/  FFMA.FTZ R7, R7, c[0x0][0x2d0], -R101.reuse ;  /* 0x0000b40007077a23 */ /* 0x100ff20000010865 */
[----:B------:R-:W-:Y:S10]  /*10170*/  MUFU.EX2 R188, R4 ;  /* 0x0000000400bc7308 */ /* 0x000ff40000000800 */
[----:B------:R-:W-:Y:S01]  /*10180*/  MUFU.EX2 R7, R7 ;  /* 0x0000000700077308 */ /* 0x000fe20000000800 */
[--C-:B-1----:R-:W-:Y:S02]  /*10190*/  FFMA.FTZ R0, R8, c[0x0][0x2d0], -R101.reuse ;  /* 0x0000b40008007a23 */ /* 0x102fe40000010865 */
[C---:B---3--:R-:W-:Y:S02]  /*101a0*/  FMUL.FTZ R8, R2.reuse, R128 ;  /* 0x0000008002087220 */ /* 0x048fe40000410000 */
[C---:B------:R-:W-:Y:S05]  /*101b0*/  FMUL.FTZ R9, R2.reuse, R129 ;  /* 0x0000008102097220 */ /* 0x040fea0000410000 */
[----:B------:R1:W3:Y:S01]  /*101c0*/  MUFU.EX2 R185, R0 ;  /* 0x0000000000b97308 */ /* 0x0002e20000000800 */
        /* <DEDUP_REMOVED lines=12> */
[----:B-1----:R-:W-:Y:S01]  /*10290*/  FSEL R0, R3, RZ, P0 ;  /* 0x000000ff03007208 */ /* 0x002fe20000000000 */
[C---:B------:R-:W-:Y:S01]  /*102a0*/  FMUL.FTZ R36, R2.reuse, R36 ;  /* 0x0000002402247220 */ /* 0x040fe20000410000 */
[----:B---3--:R-:W-:Y:S01]  /*102b0*/  F2FP.PACK_AB R137, R185, R7 ;  /* 0x00000007b989723e */ /* 0x008fe200000000ff */
[----:B------:R-:W-:Y:S01]  /*102c0*/  FMUL.FTZ R37, R2, R37 ;  /* 0x0000002502257220 */ /* 0x000fe20000410000 */
[----:B------:R-:W-:Y:S01]  /*102d0*/  ISETP.GT.AND P0, PT, R178, R194, PT ;  /* 0x000000c2b200720c */ /* 0x000fe20003f04270 */
[----:B------:R-:W-:Y:S02]  /*102e0*/  FADD.FTZ R0, -R0, R102 ;  /* 0x0000006600007221 */ /* 0x000fe40000010100 */
[----:B------:R-:W-:Y:S02]  /*102f0*/  FMUL.FTZ R40, R2, R40 ;  /* 0x0000002802287220 */ /* 0x000fe40000410000 */
[----:B------:R-:W-:Y:S02]  /*10300*/  FMUL.FTZ R0, R0, c[0x0][0x2d0] ;  /* 0x0000b40000007a20 */ /* 0x000fe40000410000 */
[C---:B------:R-:W-:Y:S02]  /*10310*/  FMUL.FTZ R41, R2.reuse, R41 ;  /* 0x0000002902297220 */ /* 0x040fe40000410000 */
[C---:B------:R-:W-:Y:S02]  /*10320*/  FMUL.FTZ R44, R2.reuse, R44 ;  /* 0x0000002c022c7220 */ /* 0x040fe40000410000 */
[----:B------:R-:W1:Y:S01]  /*10330*/  MUFU.EX2 R0, R0 ;  /* 0x0000000000007308 */ /* 0x000e620000000800 */
        /* <DEDUP_REMOVED lines=29> */
[----:B------:R-:W-:Y:S02]  /*10510*/  FFMA.FTZ R102, R2, R190, R6 ;  /* 0x000000be02667223 */ /* 0x000fe40000010006 */
[----:B------:R-:W-:Y:S02]  /*10520*/  FFMA.FTZ R2, R14, c[0x0][0x2d0], -R101 ;  /* 0x0000b4000e027a23 */ /* 0x000fe40000010865 */
[C---:B-1----:R-:W-:Y:S02]  /*10530*/  FMUL.FTZ R10, R0.reuse, R130 ;  /* 0x00000082000a7220 */ /* 0x042fe40000410000 */
[----:B------:R-:W1:Y:S01]  /*10540*/  MUFU.EX2 R132, R2 ;  /* 0x0000000200847308 */ /* 0x000e620000000800 */
[C---:B------:R-:W-:Y:S02]  /*10550*/  FMUL.FTZ R11, R0.reuse, R131 ;  /* 0x00000083000b7220 */ /* 0x040fe40000410000 */
[----:B------:R-:W3:Y:S01]  /*10560*/  LDSM.16.MT88.4 R128, [R168] ;  /* 0x00000000a880783b */ /* 0x000ee20000004200 */
[C---:B------:R-:W-:Y:S02]  /*10570*/  FMUL.FTZ R18, R0.reuse, R122 ;  /* 0x0000007a00127220 */ /* 0x040fe40000410000 */
[C---:B------:R-:W-:Y:S02]  /*10580*/  FMUL.FTZ R19, R0.reuse, R123 ;  /* 0x0000007b00137220 */ /* 0x040fe40000410000 */
[C---:B------:R-:W-:Y:S02]  /*10590*/  FFMA.FTZ R116, R0.reuse, R191, R7 ;  /* 0x000000bf00747223 */ /* 0x040fe40000010007 */
[C---:B------:R-:W-:Y:S01]  /*105a0*/  FMUL.FTZ R6, R0.reuse, R134 ;  /* 0x0000008600067220 */ /* 0x040fe20000410000 */
[----:B------:R-:W4:Y:S01]  /*105b0*/  LDSM.16.MT88.4 R120, [R170] ;  /* 0x00000000aa78783b */ /* 0x000f220000004200 */
[C---:B------:R-:W-:Y:S02]  /*105c0*/  FMUL.FTZ R7, R0.reuse, R135 ;  /* 0x0000008700077220 */ /* 0x040fe40000410000 */
[C---:B------:R-:W-:Y:S02]  /*105d0*/  FMUL.FTZ R26, R0.reuse, R114 ;  /* 0x00000072001a7220 */ /* 0x040fe40000410000 */
[C---:B------:R-:W-:Y:S02]  /*105e0*/  FMUL.FTZ R27, R0.reuse, R115 ;  /* 0x00000073001b7220 */ /* 0x040fe40000410000 */
[C---:B------:R-:W-:Y:S01]  /*105f0*/  FMUL.FTZ R14, R0.reuse, R126 ;  /* 0x0000007e000e7220 */ /* 0x040fe20000410000 */
[----:B------:R-:W5:Y:S01]  /*10600*/  LDSM.16.MT88.4 R112, [R169] ;  /* 0x00000000a970783b */ /* 0x000f620000004200 */
[C---:B------:R-:W-:Y:S02]  /*10610*/  FMUL.FTZ R15, R0.reuse, R127 ;  /* 0x0000007f000f7220 */ /* 0x040fe40000410000 */
[----:B------:R-:W-:Y:S01]  /*10620*/  FMUL.FTZ R34, R0, R106 ;  /* 0x0000006a00227220 */ /* 0x000fe20000410000 */
[----:B-1----:R-:W-:Y:S01]  /*10630*/  F2FP.PACK_AB R139, R132, R188 ;  /* 0x000000bc848b723e */ /* 0x002fe200000000ff */
[C---:B------:R-:W-:Y:S03]  /*10640*/  FMUL.FTZ R35, R0.reuse, R107 ;  /* 0x0000006b00237220 */ /* 0x040fe60000410000 */
[----:B------:R-:W1:Y:S01]  /*10650*/  LDSM.16.MT88.4 R104, [R167+0x2000] ;  /* 0x00200000a768783b */ /* 0x000e620000004200 */
[C---:B------:R-:W-:Y:S02]  /*10660*/  FMUL.FTZ R22, R0.reuse, R118 ;  /* 0x0000007600167220 */ /* 0x040fe40000410000 */
[C---:B------:R-:W-:Y:S01]  /*10670*/  FMUL.FTZ R23, R0.reuse, R119 ;  /* 0x0000007700177220 */ /* 0x040fe20000410000 */
[C---:B--2---:R-:W-:Y:S05]  /*10680*/  HMMA.16816.F32 R4, R136.reuse, R140, R4 ;  /* 0x0000008c8804723c */ /* 0x044fea0000001804 */
[C---:B------:R-:W-:Y:S02]  /*10690*/  FMUL.FTZ R30, R0.reuse, R110 ;  /* 0x0000006e001e7220 */ /* 0x040fe40000410000 */
[C---:B------:R-:W-:Y:S01]  /*106a0*/  FMUL.FTZ R31, R0.reuse, R111 ;  /* 0x0000006f001f7220 */ /* 0x040fe20000410000 */
[C---:B------:R-:W-:Y:S01]  /*106b0*/  HMMA.16816.F32 R8, R136.reuse, R142, R8 ;  /* 0x0000008e8808723c */ /* 0x040fe20000001808 */
[----:B------:R-:W-:Y:S03]  /*106c0*/  LDSM.16.MT88.4 R108, [R167+0x800] ;  /* 0x00080000a76c783b */ /* 0x000fe60000004200 */
[C---:B------:R-:W-:Y:S02]  /*106d0*/  FMUL.FTZ R38, R0.reuse, R38 ;  /* 0x0000002600267220 */ /* 0x040fe40000410000 */
[C---:B------:R-:W-:Y:S02]  /*106e0*/  FMUL.FTZ R39, R0.reuse, R39 ;  /* 0x0000002700277220 */ /* 0x040fe40000410000 */
[C---:B---3--:R-:W-:Y:S04]  /*106f0*/  HMMA.16816.F32 R12, R136.reuse, R128, R12 ;  /* 0x00000080880c723c */ /* 0x048fe8000000180c */
        /* <DEDUP_REMOVED lines=8> */
[----:B------:R-:W-:Y:S02]  /*10780*/  FMUL.FTZ R51, R0, R51 ;  /* 0x0000003300337220 */ /* 0x000fe40000410000 */
        /* <DEDUP_REMOVED lines=11> */
[C---:B-1----:R-:W-:Y:S04]  /*10840*/  HMMA.16816.F32 R36, R136.reuse, R104, R36 ;  /* 0x000000688824723c */ /* 0x042fe80000001824 */
[C---:B------:R-:W-:Y:S02]  /*10850*/  FMUL.FTZ R63, R0.reuse, R63 ;  /* 0x0000003f003f7220 */ /* 0x040fe40000410000 */
[C---:B------:R-:W-:Y:S02]  /*10860*/  FMUL.FTZ R66, R0.reuse, R66 ;  /* 0x0000004200427220 */ /* 0x040fe40000410000 */
[C---:B------:R-:W-:Y:S01]  /*10870*/  HMMA.16816.F32 R40, R136.reuse, R106, R40 ;  /* 0x0000006a8828723c */ /* 0x040fe20000001828 */
[----:B------:R-:W1:Y:S03]  /*10880*/  LDSM.16.MT88.4 R104, [R168+0x2000] ;  /* 0x00200000a868783b */ /* 0x000e660000004200 */
        /* <DEDUP_REMOVED lines=14> */
[C---:B------:R-:W-:Y:S02]  /*10970*/  FMUL.FTZ R94, R0.reuse, R94 ;  /* 0x0000005e005e7220 */ /* 0x040fe40000410000 */
[----:B------:R2:W-:Y:S01]  /*10980*/  MUFU.EX2 R124, R2 ;  /* 0x00000002007c7308 */ /* 0x0005e20000000800 */
[C---:B------:R-:W-:Y:S02]  /*10990*/  FMUL.FTZ R95, R0.reuse, R95 ;  /* 0x0000005f005f7220 */ /* 0x040fe40000410000 */
[C---:B------:R-:W-:Y:S01]  /*109a0*/  FMUL.FTZ R98, R0.reuse, R98 ;  /* 0x0000006200627220 */ /* 0x040fe20000410000 */
[C---:B-1----:R-:W-:Y:S03]  /*109b0*/  HMMA.16816.F32 R44, R136.reuse, R104, R44 ;  /* 0x00000068882c723c */ /* 0x042fe6000000182c */
[----:B------:R-:W-:Y:S02]  /*109c0*/  FMUL.FTZ R99, R0, R99 ;  /* 0x0000006300637220 */ /* 0x000fe40000410000 */
[--C-:B------:R-:W-:Y:S03]  /*109d0*/  FFMA.FTZ R0, R147, c[0x0][0x2d0], -R101.reuse ;  /* 0x0000b40093007a23 */ /* 0x100fe60000010865 */
[C---:B------:R-:W-:Y:S01]  /*109e0*/  HMMA.16816.F32 R48, R136.reuse, R106, R48 ;  /* 0x0000006a8830723c */ /* 0x040fe20000001830 */
[----:B------:R-:W1:Y:S01]  /*109f0*/  LDSM.16.MT88.4 R104, [R170+0x2000] ;  /* 0x00200000aa68783b */ /* 0x000e620000004200 */
[----:B------:R3:W-:Y:S02]  /*10a00*/  MUFU.EX2 R190, R0 ;  /* 0x0000000000be7308 */ /* 0x0007e40000000800 */
[----:B--2---:R-:W-:Y:S08]  /*10a10*/  FFMA.FTZ R2, R151, c[0x0][0x2d0], -R144 ;  /* 0x0000b40097027a23 */ /* 0x004ff00000010890 */
[----:B------:R2:W-:Y:S01]  /*10a20*/  MUFU.EX2 R125, R2 ;  /* 0x00000002007d7308 */ /* 0x0005e20000000800 */
[----:B---3--:R-:W-:Y:S02]  /*10a30*/  FADD.FTZ R0, R186, R102 ;  /* 0x00000066ba007221 */ /* 0x008fe40000010000 */
[--C-:B------:R-:W-:Y:S02]  /*10a40*/  FFMA.FTZ R102, R171, c[0x0][0x2d0], -R144.reuse ;  /* 0x0000b400ab667a23 */ /* 0x100fe40000010890 */
[--C-:B--2---:R-:W-:Y:S01]  /*10a50*/  FFMA.FTZ R2, R150, c[0x0][0x2d0], -R144.reuse ;  /* 0x0000b40096027a23 */ /* 0x104fe20000010890 */
[C---:B-1----:R-:W-:Y:S04]  /*10a60*/  HMMA.16816.F32 R52, R136.reuse, R104, R52 ;  /* 0x000000688834723c */ /* 0x042fe80000001834 */
[----:B------:R1:W-:Y:S04]  /*10a70*/  MUFU.EX2 R127, R2 ;  /* 0x00000002007f7308 */ /* 0x0003e80000000800 */
[C---:B------:R-:W-:Y:S01]  /*10a80*/  HMMA.16816.F32 R56, R136.reuse, R106, R56 ;  /* 0x0000006a8838723c */ /* 0x040fe20000001838 */
[----:B------:R-:W2:Y:S03]  /*10a90*/  LDSM.16.MT88.4 R104, [R169+0x2000] ;  /* 0x00200000a968783b */ /* 0x000ea60000004200 */
[----:B-1----:R-:W-:Y:S04]  /*10aa0*/  FFMA.FTZ R2, R149, c[0x0][0x2d0], -R144 ;  /* 0x0000b40095027a23 */ /* 0x002fe80000010890 */
[----:B------:R1:W-:Y:S01]  /*10ab0*/  MUFU.EX2 R191, R2 ;  /* 0x0000000200bf7308 */ /* 0x0003e20000000800 */
[C---:B--2---:R-:W-:Y:S03]  /*10ac0*/  HMMA.16816.F32 R60, R136.reuse, R104, R60 ;  /* 0x00000068883c723c */ /* 0x044fe6000000183c */
[--C-:B-1----:R-:W-:Y:S05]  /*10ad0*/  FFMA.FTZ R2, R145, c[0x0][0x2d0], -R101.reuse ;  /* 0x0000b40091027a23 */ /* 0x102fea0000010865 */
[C---:B------:R-:W-:Y:S01]  /*10ae0*/  HMMA.16816.F32 R64, R136.reuse, R106, R64 ;  /* 0x0000006a8840723c */ /* 0x040fe20000001840 */
[----:B------:R-:W1:Y:S01]  /*10af0*/  LDSM.16.MT88.4 R104, [R167+0x4000] ;  /* 0x00400000a768783b */ /* 0x000e620000004200 */
[----:B------:R2:W-:Y:S10]  /*10b00*/  MUFU.EX2 R123, R2 ;  /* 0x00000002007b7308 */ /* 0x0005f40000000800 */
[----:B------:R-:W-:Y:S01]  /*10b10*/  MUFU.EX2 R145, R102 ;  /* 0x0000006600917308 */ /* 0x000fe20000000800 */
[--C-:B--2---:R-:W-:Y:S09]  /*10b20*/  FFMA.FTZ R2, R146, c[0x0][0x2d0], -R101.reuse ;  /* 0x0000b40092027a23 */ /* 0x104ff20000010865 */
[----:B------:R2:W3:Y:S01]  /*10b30*/  MUFU.EX2 R126, R2 ;  /* 0x00000002007e7308 */ /* 0x0004e20000000800 */
[C---:B-1----:R-:W-:Y:S08]  /*10b40*/  HMMA.16816.F32 R68, R136.reuse, R104, R68 ;  /* 0x000000688844723c */ /* 0x042ff00000001844 */
[C---:B------:R-:W-:Y:S01]  /*10b50*/  HMMA.16816.F32 R72, R136.reuse, R106, R72 ;  /* 0x0000006a8848723c */ /* 0x040fe20000001848 */
[----:B------:R-:W1:Y:S03]  /*10b60*/  LDSM.16.MT88.4 R104, [R168+0x4000] ;  /* 0x00400000a868783b */ /* 0x000e660000004200 */
[--C-:B--2---:R-:W-:Y:S04]  /*10b70*/  FFMA.FTZ R2, R148, c[0x0][0x2d0], -R101.reuse ;  /* 0x0000b40094027a23 */ /* 0x104fe80000010865 */
[----:B------:R2:W4:Y:S04]  /*10b80*/  MUFU.EX2 R186, R2 ;  /* 0x0000000200ba7308 */ /* 0x0005280000000800 */
[----:B--2---:R-:W-:Y:S02]  /*10b90*/  FADD.FTZ R2, R185, R116 ;  /* 0x00000074b9027221 */ /* 0x004fe40000010000 */
[----:B------:R-:W-:Y:S02]  /*10ba0*/  FADD.FTZ R116, R187, R0 ;  /* 0x00000000bb747221 */ /* 0x000fe40000010000 */
[----:B------:R-:W-:Y:S02]  /*10bb0*/  FFMA.FTZ R0, R161, c[0x0][0x2d0], -R144 ;  /* 0x0000b400a1007a23 */ /* 0x000fe40000010890 */
[----:B------:R-:W-:Y:S01]  /*10bc0*/  FADD.FTZ R122, R189, R116 ;  /* 0x00000074bd7a7221 */ /* 0x000fe20000010000 */
[C---:B-1----:R-:W-:Y:S01]  /*10bd0*/  HMMA.16816.F32 R76, R136.reuse, R104, R76 ;  /* 0x00000068884c723c */ /* 0x042fe2000000184c */
[----:B------:R-:W-:Y:S01]  /*10be0*/  LDSM.16.MT88.4 R116, [R170+0x1000] ;  /* 0x00100000aa74783b */ /* 0x000fe20000004200 */
[----:B------:R1:W-:Y:S06]  /*10bf0*/  MUFU.EX2 R151, R0 ;  /* 0x0000000000977308 */ /* 0x0003ec0000000800 */
[C---:B------:R-:W-:Y:S01]  /*10c00*/  HMMA.16816.F32 R80, R136.reuse, R106, R80 ;  /* 0x0000006a8850723c */ /* 0x040fe20000001850 */
[----:B------:R-:W2:Y:S03]  /*10c10*/  LDSM.16.MT88.4 R104, [R170+0x4000] ;  /* 0x00400000aa68783b */ /* 0x000ea60000004200 */
[--C-:B-1----:R-:W-:Y:S04]  /*10c20*/  FFMA.FTZ R0, R159, c[0x0][0x2d0], -R144.reuse ;  /* 0x0000b4009f007a23 */ /* 0x102fe80000010890 */
[----:B------:R1:W-:Y:S01]  /*10c30*/  MUFU.EX2 R159, R0 ;  /* 0x00000000009f7308 */ /* 0x0003e20000000800 */
[C---:B--2---:R-:W-:Y:S03]  /*10c40*/  HMMA.16816.F32 R84, R136.reuse, R104, R84 ;  /* 0x000000688854723c */ /* 0x044fe60000001854 */
[--C-:B-1----:R-:W-:Y:S05]  /*10c50*/  FFMA.FTZ R0, R158, c[0x0][0x2d0], -R144.reuse ;  /* 0x0000b4009e007a23 */ /* 0x102fea0000010890 */
[C---:B------:R-:W-:Y:S01]  /*10c60*/  HMMA.16816.F32 R88, R136.reuse, R106, R88 ;  /* 0x0000006a8858723c */ /* 0x040fe20000001858 */
[----:B------:R-:W1:Y:S01]  /*10c70*/  LDSM.16.MT88.4 R104, [R169+0x4000] ;  /* 0x00400000a968783b */ /* 0x000e620000004200 */
[----:B------:R2:W-:Y:S02]  /*10c80*/  MUFU.EX2 R152, R0 ;  /* 0x0000000000987308 */ /* 0x0005e40000000800 */
[----:B--2---:R-:W-:Y:S08]  /*10c90*/  FFMA.FTZ R0, R157, c[0x0][0x2d0], -R144 ;  /* 0x0000b4009d007a23 */ /* 0x004ff00000010890 */
[----:B------:R2:W-:Y:S01]  /*10ca0*/  MUFU.EX2 R157, R0 ;  /* 0x00000000009d7308 */ /* 0x0005e20000000800 */
[C---:B-1----:R-:W-:Y:S07]  /*10cb0*/  HMMA.16816.F32 R92, R136.reuse, R104, R92 ;  /* 0x00000068885c723c */ /* 0x042fee000000185c */
[----:B---3--:R-:W-:Y:S01]  /*10cc0*/  F2FP.PACK_AB R105, R126, R123 ;  /* 0x0000007b7e69723e */ /* 0x008fe200000000ff */
[----:B------:R-:W-:Y:S04]  /*10cd0*/  HMMA.16816.F32 R96, R136, R106, R96 ;  /* 0x0000006a8860723c */ /* 0x000fe80000001860 */
[----:B------:R-:W-:Y:S01]  /*10ce0*/  F2FP.PACK_AB R104, R125, R124 ;  /* 0x0000007c7d68723e */ /* 0x000fe200000000ff */
[--C-:B--2---:R-:W-:Y:S02]  /*10cf0*/  FFMA.FTZ R0, R154, c[0x0][0x2d0], -R101.reuse ;  /* 0x0000b4009a007a23 */ /* 0x104fe40000010865 */
[----:B------:R-:W-:Y:S02]  /*10d00*/  F2FP.PACK_AB R106, R191, R127 ;  /* 0x0000007fbf6a723e */ /* 0x000fe400000000ff */
[----:B----4-:R-:W-:Y:S01]  /*10d10*/  F2FP.PACK_AB R107, R186, R190 ;  /* 0x000000beba6b723e */ /* 0x010fe200000000ff */
[----:B------:R1:W-:Y:S02]  /*10d20*/  MUFU.EX2 R150, R0 ;  /* 0x0000000000967308 */ /* 0x0003e40000000800 */
[----:B------:R-:W-:Y:S04]  /*10d30*/  F2FP.PACK_AB R136, R145, R143 ;  /* 0x0000008f9188723e */ /* 0x000fe800000000ff */
[C---:B------:R-:W-:Y:S08]  /*10d40*/  HMMA.16816.F32 R4, R104.reuse, R108, R4 ;  /* 0x0000006c6804723c */ /* 0x040ff00000001804 */
[C---:B------:R-:W-:Y:S01]  /*10d50*/  HMMA.16816.F32 R8, R104.reuse, R110, R8 ;  /* 0x0000006e6808723c */ /* 0x040fe20000001808 */
[----:B------:R-:W2:Y:S07]  /*10d60*/  LDSM.16.MT88.4 R108, [R170+0x800] ;  /* 0x00080000aa6c783b */ /* 0x000eae0000004200 */
[C---:B------:R-:W-:Y:S04]  /*10d70*/  HMMA.16816.F32 R12, R104.reuse, R112, R12 ;  /* 0x00000070680c723c */ /* 0x040fe8000000180c */
[--C-:B-1----:R-:W-:Y:S04]  /*10d80*/  FFMA.FTZ R0, R153, c[0x0][0x2d0], -R101.reuse ;  /* 0x0000b40099007a23 */ /* 0x102fe80000010865 */
[C---:B------:R-:W-:Y:S01]  /*10d90*/  HMMA.16816.F32 R16, R104.reuse, R114, R16 ;  /* 0x000000726810723c */ /* 0x040fe20000001810 */
[----:B------:R-:W1:Y:S01]  /*10da0*/  LDSM.16.MT88.4 R112, [R169+0x800] ;  /* 0x00080000a970783b */ /* 0x000e620000004200 */
[----:B------:R3:W-:Y:S06]  /*10db0*/  MUFU.EX2 R149, R0 ;  /* 0x0000000000957308 */ /* 0x0007ec0000000800 */
[C---:B--2---:R-:W-:Y:S04]  /*10dc0*/  HMMA.16816.F32 R20, R104.reuse, R108, R20 ;  /* 0x0000006c6814723c */ /* 0x044fe80000001814 */
[--C-:B---3--:R-:W-:Y:S04]  /*10dd0*/  FFMA.FTZ R0, R155, c[0x0][0x2d0], -R101.reuse ;  /* 0x0000b4009b007a23 */ /* 0x108fe80000010865 */
[----:B------:R2:W-:Y:S01]  /*10de0*/  MUFU.EX2 R148, R0 ;  /* 0x0000000000947308 */ /* 0x0005e20000000800 */
[C---:B------:R-:W-:Y:S01]  /*10df0*/  HMMA.16816.F32 R24, R104.reuse, R110, R24 ;  /* 0x0000006e6818723c */ /* 0x040fe20000001818 */
[----:B------:R-:W3:Y:S07]  /*10e00*/  LDSM.16.MT88.4 R108, [R167+0x2800] ;  /* 0x00280000a76c783b */ /* 0x000eee0000004200 */
[C---:B-1----:R-:W-:Y:S08]  /*10e10*/  HMMA.16816.F32 R28, R104.reuse, R112, R28 ;  /* 0x00000070681c723c */ /* 0x042ff0000000181c */
[C---:B------:R-:W-:Y:S01]  /*10e20*/  HMMA.16816.F32 R32, R104.reuse, R114, R32 ;  /* 0x000000726820723c */ /* 0x040fe20000001820 */
[----:B------:R-:W1:Y:S03]  /*10e30*/  LDSM.16.MT88.4 R112, [R168+0x2800] ;  /* 0x00280000a870783b */ /* 0x000e660000004200 */
[--C-:B--2---:R-:W-:Y:S04]  /*10e40*/  FFMA.FTZ R0, R156, c[0x0][0x2d0], -R101.reuse ;  /* 0x0000b4009c007a23 */ /* 0x104fe80000010865 */
[----:B------:R2:W-:Y:S01]  /*10e50*/  MUFU.EX2 R147, R0 ;  /* 0x0000000000937308 */ /* 0x0005e20000000800 */
[C---:B---3--:R-:W-:Y:S08]  /*10e60*/  HMMA.16816.F32 R36, R104.reuse, R108, R36 ;  /* 0x0000006c6824723c */ /* 0x048ff00000001824 */
[C---:B------:R-:W-:Y:S01]  /*10e70*/  HMMA.16816.F32 R40, R104.reuse, R110, R40 ;  /* 0x0000006e6828723c */ /* 0x040fe20000001828 */
[----:B------:R-:W3:Y:S03]  /*10e80*/  LDSM.16.MT88.4 R108, [R170+0x2800] ;  /* 0x00280000aa6c783b */ /* 0x000ee60000004200 */
[----:B--2---:R-:W-:Y:S02]  /*10e90*/  FADD.FTZ R0, R188, R2 ;  /* 0x00000002bc007221 */ /* 0x004fe40000010000 */
[----:B------:R-:W-:Y:S02]  /*10ea0*/  FFMA.FTZ R2, R163, c[0x0][0x2d0], -R144 ;  /* 0x0000b400a3027a23 */ /* 0x000fe40000010890 */
[C---:B-1----:R-:W-:Y:S02]  /*10eb0*/  HMMA.16816.F32 R44, R104.reuse, R112, R44 ;  /* 0x00000070682c723c */ /* 0x042fe4000000182c */
[----:B------:R1:W-:Y:S02]  /*10ec0*/  MUFU.EX2 R146, R2 ;  /* 0x0000000200927308 */ /* 0x0003e40000000800 */
[----:B------:R-:W-:Y:S02]  /*10ed0*/  FADD.FTZ R121, R132, R0 ;  /* 0x0000000084797221 */ /* 0x000fe40000010000 */
[----:B------:R-:W-:Y:S02]  /*10ee0*/  FFMA.FTZ R0, R182, c[0x0][0x2d0], -R101 ;  /* 0x0000b400b6007a23 */ /* 0x000fe40000010865 */
[C---:B------:R-:W-:Y:S01]  /*10ef0*/  HMMA.16816.F32 R48, R104.reuse, R114, R48 ;  /* 0x000000726830723c */ /* 0x040fe20000001830 */
[----:B------:R-:W2:Y:S03]  /*10f00*/  LDSM.16.MT88.4 R112, [R169+0x2800] ;  /* 0x00280000a970783b */ /* 0x000ea60000004200 */
[----:B------:R-:W-:Y:S01]  /*10f10*/  FADD.FTZ R102, R123, R121 ;  /* 0x000000797b667221 */ /* 0x000fe20000010000 */
[----:B------:R4:W-:Y:S01]  /*10f20*/  MUFU.EX2 R142, R0 ;  /* 0x00000000008e7308 */ /* 0x0009e20000000800 */
[----:B------:R-:W-:Y:S02]  /*10f30*/  FFMA.FTZ R144, R162, c[0x0][0x2d0], -R144 ;  /* 0x0000b400a2907a23 */ /* 0x000fe40000010890 */
[----:B------:R-:W-:Y:S07]  /*10f40*/  FADD.FTZ R102, R126, R102 ;  /* 0x000000667e667221 */ /* 0x000fee0000010000 */
[----:B------:R-:W5:Y:S01]  /*10f50*/  MUFU.EX2 R144, R144 ;  /* 0x0000009000907308 */ /* 0x000f620000000800 */
[----:B-1----:R-:W-:Y:S02]  /*10f60*/  FADD.FTZ R2, R124, R122 ;  /* 0x0000007a7c027221 */ /* 0x002fe40000010000 */
[----:B------:R-:W-:Y:S02]  /*10f70*/  LDSM.16.MT88.4 R120, [R168+0x1800] ;  /* 0x00180000a878783b */ /* 0x000fe40000004200 */
[----:B------:R-:W-:Y:S01]  /*10f80*/  FADD.FTZ R2, R125, R2 ;  /* 0x000000027d027221 */ /* 0x000fe20000010000 */
[C---:B---3--:R-:W-:Y:S03]  /*10f90*/  HMMA.16816.F32 R52, R104.reuse, R108, R52 ;  /* 0x0000006c6834723c */ /* 0x048fe60000001834 */
[--C-:B----4-:R-:W-:Y:S05]  /*10fa0*/  FFMA.FTZ R0, R177, c[0x0][0x2d0], -R101.reuse ;  /* 0x0000b400b1007a23 */ /* 0x110fea0000010865 */
[C---:B------:R-:W-:Y:S01]  /*10fb0*/  HMMA.16816.F32 R56, R104.reuse, R110, R56 ;  /* 0x0000006e6838723c */ /* 0x040fe20000001838 */
[----:B------:R-:W1:Y:S01]  /*10fc0*/  LDSM.16.MT88.4 R108, [R167+0x4800] ;  /* 0x00480000a76c783b */ /* 0x000e620000004200 */
[----:B------:R-:W3:Y:S02]  /*10fd0*/  MUFU.EX2 R141, R0 ;  /* 0x00000000008d7308 */ /* 0x000ee40000000800 */
[----:B-----5:R-:W-:Y:S04]  /*10fe0*/  F2FP.PACK_AB R138, R144, R146 ;  /* 0x00000092908a723e */ /* 0x020fe800000000ff */
[C---:B--2---:R-:W-:Y:S08]  /*10ff0*/  HMMA.16816.F32 R60, R104.reuse, R112, R60 ;  /* 0x00000070683c723c */ /* 0x044ff0000000183c */
[C---:B------:R-:W-:Y:S01]  /*11000*/  HMMA.16816.F32 R64, R104.reuse, R114, R64 ;  /* 0x000000726840723c */ /* 0x040fe20000001840 */
[----:B------:R-:W2:Y:S03]  /*11010*/  LDSM.16.MT88.4 R112, [R168+0x4800] ;  /* 0x00480000a870783b */ /* 0x000ea60000004200 */
[----:B---3--:R-:W-:Y:S01]  /*11020*/  F2FP.PACK_AB R137, R141, R142 ;  /* 0x0000008e8d89723e */ /* 0x008fe200000000ff */
[--C-:B------:R-:W-:Y:S02]  /*11030*/  FFMA.FTZ R0, R183, c[0x0][0x2d0], -R101.reuse ;  /* 0x0000b400b7007a23 */ /* 0x100fe40000010865 */
[----:B------:R-:W-:Y:S02]  /*11040*/  FFMA.FTZ R101, R160, c[0x0][0x2d0], -R101 ;  /* 0x0000b400a0657a23 */ /* 0x000fe40000010865 */
[----:B------:R3:W-:Y:S01]  /*11050*/  MUFU.EX2 R140, R0 ;  /* 0x00000000008c7308 */ /* 0x0007e20000000800 */
[C---:B-1----:R-:W-:Y:S09]  /*11060*/  HMMA.16816.F32 R68, R104.reuse, R108, R68 ;  /* 0x0000006c6844723c */ /* 0x042ff20000001844 */
[----:B------:R-:W1:Y:S01]  /*11070*/  MUFU.EX2 R101, R101 ;  /* 0x0000006500657308 */ /* 0x000e620000000800 */
[C---:B------:R-:W-:Y:S01]  /*11080*/  HMMA.16816.F32 R72, R104.reuse, R110, R72 ;  /* 0x0000006e6848723c */ /* 0x040fe20000001848 */
[----:B------:R-:W4:Y:S07]  /*11090*/  LDSM.16.MT88.4 R108, [R170+0x4800] ;  /* 0x00480000aa6c783b */ /* 0x000f2e0000004200 */
[C---:B--2---:R-:W-:Y:S04]  /*110a0*/  HMMA.16816.F32 R76, R104.reuse, R112, R76 ;  /* 0x00000070684c723c */ /* 0x044fe8000000184c */
[----:B---3--:R-:W-:Y:S02]  /*110b0*/  FADD.FTZ R0, R127, R2 ;  /* 0x000000027f007221 */ /* 0x008fe40000010000 */
[----:B------:R-:W-:Y:S01]  /*110c0*/  FADD.FTZ R2, R190, R102 ;  /* 0x00000066be027221 */ /* 0x000fe20000010000 */
[----:B------:R-:W-:Y:S01]  /*110d0*/  MOV R102, R3 ;  /* 0x0000000300667202 */ /* 0x000fe20000000f00 */
[C---:B------:R-:W-:Y:S01]  /*110e0*/  HMMA.16816.F32 R80, R104.reuse, R114, R80 ;  /* 0x000000726850723c */ /* 0x040fe20000001850 */
[----:B------:R-:W2:Y:S03]  /*110f0*/  LDSM.16.MT88.4 R112, [R169+0x4800] ;  /* 0x00480000a970783b */ /* 0x000ea60000004200 */
[----:B-1----:R-:W-:Y:S01]  /*11100*/  F2FP.PACK_AB R139, R101, R140 ;  /* 0x0000008c658b723e */ /* 0x002fe200000000ff */
[----:B------:R-:W-:Y:S02]  /*11110*/  FADD.FTZ R0, R191, R0 ;  /* 0x00000000bf007221 */ /* 0x000fe40000010000 */
[----:B------:R-:W-:Y:S02]  /*11120*/  FADD.FTZ R2, R186, R2 ;  /* 0x00000002ba027221 */ /* 0x000fe40000010000 */
[----:B------:R-:W-:Y:S03]  /*11130*/  FADD.FTZ R0, R151, R0 ;  /* 0x0000000097007221 */ /* 0x000fe60000010000 */
[----:B------:R-:W-:Y:S02]  /*11140*/  FADD.FTZ R2, R150, R2 ;  /* 0x0000000296027221 */ /* 0x000fe40000010000 */
[----:B------:R-:W-:Y:S02]  /*11150*/  FADD.FTZ R0, R159, R0 ;  /* 0x000000009f007221 */ /* 0x000fe40000010000 */
[----:B------:R-:W-:Y:S02]  /*11160*/  FADD.FTZ R2, R149, R2 ;  /* 0x0000000295027221 */ /* 0x000fe40000010000 */
[----:B------:R-:W-:Y:S02]  /*11170*/  FADD.FTZ R0, R152, R0 ;  /* 0x0000000098007221 */ /* 0x000fe40000010000 */
[----:B------:R-:W-:Y:S02]  /*11180*/  FADD.FTZ R2, R148, R2 ;  /* 0x0000000294027221 */ /* 0x000fe40000010000 */
[----:B------:R-:W-:Y:S01]  /*11190*/  FADD.FTZ R0, R157, R0 ;  /* 0x000000009d007221 */ /* 0x000fe20000010000 */
[C---:B----4-:R-:W-:Y:S08]  /*111a0*/  HMMA.16816.F32 R84, R104.reuse, R108, R84 ;  /* 0x0000006c6854723c */ /* 0x050ff00000001854 */
[C---:B------:R-:W-:Y:S01]  /*111b0*/  HMMA.16816.F32 R88, R104.reuse, R110, R88 ;  /* 0x0000006e6858723c */ /* 0x040fe20000001858 */
[----:B------:R-:W1:Y:S07]  /*111c0*/  LDSM.16.MT88.4 R108, [R167+0x1000] ;  /* 0x00100000a76c783b */ /* 0x000e6e0000004200 */
[C---:B--2---:R-:W-:Y:S08]  /*111d0*/  HMMA.16816.F32 R92, R104.reuse, R112, R92 ;  /* 0x00000070685c723c */ /* 0x044ff0000000185c */
[----:B------:R-:W-:Y:S01]  /*111e0*/  HMMA.16816.F32 R96, R104, R114, R96 ;  /* 0x000000726860723c */ /* 0x000fe20000001860 */
[----:B------:R-:W2:Y:S06]  /*111f0*/  LDSM.16.MT88.4 R112, [R168+0x1000] ;  /* 0x00100000a870783b */ /* 0x000eac0000004200 */
[----:B------:R-:W-:Y:S02]  /*11200*/  F2FP.PACK_AB R104, R159, R151 ;  /* 0x000000979f68723e */ /* 0x000fe400000000ff */
[----:B------:R-:W-:Y:S03]  /*11210*/  F2FP.PACK_AB R106, R157, R152 ;  /* 0x000000989d6a723e */ /* 0x000fe600000000ff */
[----:B------:R-:W-:Y:S02]  /*11220*/  F2FP.PACK_AB R105, R149, R150 ;  /* 0x000000969569723e */ /* 0x000fe400000000ff */
[C---:B------:R-:W-:Y:S07]  /*11230*/  F2FP.PACK_AB R107, R147.reuse, R148 ;  /* 0x00000094936b723e */ /* 0x040fee00000000ff */
        /* <DEDUP_REMOVED lines=8> */
[----:B------:R-:W3:Y:S07]  /*112c0*/  LDSM.16.MT88.4 R116, [R168+0x3000] ;  /* 0x00300000a874783b */ /* 0x000eee0000004200 */
[C---:B-1----:R-:W-:Y:S08]  /*112d0*/  HMMA.16816.F32 R28, R104.reuse, R108, R28 ;  /* 0x0000006c681c723c */ /* 0x042ff0000000181c */
[C---:B------:R-:W-:Y:S01]  /*112e0*/  HMMA.16816.F32 R32, R104.reuse, R110, R32 ;  /* 0x0000006e6820723c */ /* 0x040fe20000001820 */
[----:B------:R-:W1:Y:S07]  /*112f0*/  LDSM.16.MT88.4 R108, [R170+0x3000] ;  /* 0x00300000aa6c783b */ /* 0x000e6e0000004200 */
[C---:B--2---:R-:W-:Y:S08]  /*11300*/  HMMA.16816.F32 R36, R104.reuse, R112, R36 ;  /* 0x000000706824723c */ /* 0x044ff00000001824 */
[C---:B------:R-:W-:Y:S01]  /*11310*/  HMMA.16816.F32 R40, R104.reuse, R114, R40 ;  /* 0x000000726828723c */ /* 0x040fe20000001828 */
[----:B------:R-:W2:Y:S07]  /*11320*/  LDSM.16.MT88.4 R112, [R169+0x3000] ;  /* 0x00300000a970783b */ /* 0x000eae0000004200 */
[C---:B---3--:R-:W-:Y:S08]  /*11330*/  HMMA.16816.F32 R44, R104.reuse, R116, R44 ;  /* 0x00000074682c723c */ /* 0x048ff0000000182c */
        /* <DEDUP_REMOVED lines=12> */
[C---:B------:R-:W-:Y:S08]  /*11400*/  HMMA.16816.F32 R80, R104.reuse, R110, R80 ;  /* 0x0000006e6850723c */ /* 0x040ff00000001850 */
[C---:B--2---:R-:W-:Y:S08]  /*11410*/  HMMA.16816.F32 R84, R104.reuse, R112, R84 ;  /* 0x000000706854723c */ /* 0x044ff00000001854 */
        /* <DEDUP_REMOVED lines=52> */
.L_x_540:
[----:B------:R-:W-:Y:S05]  /*11760*/  BRA.DIV ~URZ, `(.L_x_559) ;  /* 0x00006b827f007947 */ /* 0x000fea000b800000 */
[----:B------:R1:W2:Y:S02]  /*11770*/  SHFL.BFLY PT, R0, R190, 0x2, 0x1f ;  /* 0x0c401f00be007f89 */ /* 0x0002a400000e0000 */
.L_x_659:
[----:B--2---:R-:W-:Y:S01]  /*11780*/  FADD.FTZ R5, R0, R190 ;  /* 0x000000be00057221 */ /* 0x004fe20000010000 */
[----:B------:R-:W-:Y:S05]  /*11790*/  BRA.DIV ~URZ, `(.L_x_560) ;  /* 0x00006ba27f007947 */ /* 0x000fea000b800000 */
[----:B------:R-:W2:Y:S04]  /*117a0*/  SHFL.BFLY PT, R0, R191, 0x2, 0x1f ;  /* 0x0c401f00bf007f89 */ /* 0x000ea800000e0000 */
[----:B------:R-:W3:Y:S01]  /*117b0*/  SHFL.BFLY PT, R2, R5, 0x1, 0x1f ;  /* 0x0c201f0005027f89 */ /* 0x000ee200000e0000 */
[----:B--2---:R-:W-:-:S02]  /*117c0*/  FADD.FTZ R4, R0, R191 ;  /* 0x000000bf00047221 */ /* 0x004fc40000010000 */
[----:B---3--:R-:W-:-:S03]  /*117d0*/  FADD.FTZ R5, R5, R2 ;  /* 0x0000000205057221 */ /* 0x008fc60000010000 */
[----:B------:R2:W3:Y:S04]  /*117e0*/  SHFL.BFLY PT, R3, R4, 0x1, 0x1f ;  /* 0x0c201f0004037f89 */ /* 0x0004e800000e0000 */
.L_x_660:
        /* <DEDUP_REMOVED lines=71> */
[C---:B------:R-:W-:Y:S01]  /*11c60*/  FMUL.FTZ R93, R0.reuse, R123 ;  /* 0x0000007b005d7220 */ /* 0x040fe20000410000 */
[----:B--2---:R-:W-:Y:S01]  /*11c70*/  @P0 MOV R3, 0x3f317218 ;  /* 0x3f31721800030802 */ /* 0x004fe20000000f00 */
[C---:B------:R-:W-:Y:S02]  /*11c80*/  FMUL.FTZ R38, R0.reuse, R46 ;  /* 0x0000002e00267220 */ /* 0x040fe40000410000 */
[----:B------:R-:W-:Y:S02]  /*11c90*/  FMUL.FTZ R39, R0, R47 ;  /* 0x0000002f00277220 */ /* 0x000fe40000410000 */
[----:B----4-:R-:W-:-:S02]  /*11ca0*/  @P0 FMUL.FTZ R2, R2, 0.69314718246459960938 ;  /* 0x3f31721802020820 */ /* 0x010fc40000410000 */
[----:B------:R-:W-:Y:S02]  /*11cb0*/  @P0 FMUL.FTZ R3, R3, c[0x0][0x2d0] ;  /* 0x0000b40003030a20 */ /* 0x000fe40000410000 */
        /* <DEDUP_REMOVED lines=40> */
.L_x_469:
        /* <DEDUP_REMOVED lines=17> */
.L_x_562:
[----:B------:R-:W-:Y:S05]  /*12050*/  BSYNC B0 ;  /* 0x0000000000007941 */ /* 0x000fea0003800000 */
.L_x_561:
        /* <DEDUP_REMOVED lines=8> */
[----:B------:R-:W4:Y:S01]  /*120e0*/  LDL R8, [R1] ;  /* 0x0000000001087983 */ /* 0x000f220000100800 */
[----:B------:R-:W-:Y:S01]  /*120f0*/  WARPSYNC 0xffffffff ;  /* 0xffffffff00007948 */ /* 0x000fe20003800000 */
[----:B------:R-:W-:Y:S01]  /*12100*/  F2FP.PACK_AB R0, R133, R132 ;  /* 0x000000848500723e */ /* 0x000fe200000000ff */
[----:B------:R-:W-:Y:S01]  /*12110*/  IMAD.MOV.U32 R15, RZ, RZ, c[0x0][0x388] ;  /* 0x0000e200ff0f7624 */ /* 0x000fe200078e00ff */
[----:B------:R-:W-:Y:S01]  /*12120*/  BAR.SYNC.DEFER_BLOCKING 0x1, 0x100 ;  /* 0x0044000000007b1d */ /* 0x000fe20000010000 */
[----:B------:R-:W-:-:S02]  /*12130*/  F2FP.PACK_AB R2, R85, R84 ;  /* 0x000000545502723e */ /* 0x000fc400000000ff */
[----:B------:R-:W-:Y:S02]  /*12140*/  F2FP.PACK_AB R3, R29, R28 ;  /* 0x0000001c1d03723e */ /* 0x000fe400000000ff */
[----:B------:R-:W-:Y:S02]  /*12150*/  F2FP.PACK_AB R4, R113, R112 ;  /* 0x000000707104723e */ /* 0x000fe400000000ff */
[----:B------:R-:W-:Y:S02]  /*12160*/  ISETP.NE.U32.AND P0, PT, RZ, c[0x0][0x508], PT ;  /* 0x00014200ff007a0c */ /* 0x000fe40003f05070 */
[----:B------:R-:W-:Y:S02]  /*12170*/  ISETP.NE.U32.AND P2, PT, RZ, c[0x0][0x500], PT ;  /* 0x00014000ff007a0c */ /* 0x000fe40003f45070 */
[----:B------:R-:W-:Y:S02]  /*12180*/  ISETP.NE.AND.EX P1, PT, RZ, c[0x0][0x50c], PT, P0 ;  /* 0x00014300ff007a0c */ /* 0x000fe40003f25300 */
[----:B------:R-:W-:Y:S01]  /*12190*/  ISETP.NE.AND.EX P2, PT, RZ, c[0x0][0x504], PT, P2 ;  /* 0x00014100ff007a0c */ /* 0x000fe20003f45320 */
[----:B------:R1:W-:Y:S04]  /*121a0*/  STS [R226], R0 ;  /* 0x00000000e2007388 */ /* 0x0003e80000000800 */
[----:B------:R1:W-:Y:S04]  /*121b0*/  STS [R226+0x400], R2 ;  /* 0x00040002e2007388 */ /* 0x0003e80000000800 */
[----:B------:R1:W-:Y:S02]  /*121c0*/  STS [R227], R3 ;  /* 0x00000003e3007388 */ /* 0x0003e40000000800 */
[----:B-1----:R-:W-:-:S02]  /*121d0*/  F2FP.PACK_AB R0, R27, R26 ;  /* 0x0000001a1b00723e */ /* 0x002fc400000000ff */
[----:B------:R-:W-:-:S03]  /*121e0*/  F2FP.PACK_AB R2, R31, R30 ;  /* 0x0000001e1f02723e */ /* 0x000fc600000000ff */
[----:B------:R1:W-:Y:S01]  /*121f0*/  STS [R227+0x400], R0 ;  /* 0x00040000e3007388 */ /* 0x0003e20000000800 */
[----:B------:R-:W-:-:S03]  /*12200*/  F2FP.PACK_AB R3, R121, R120 ;  /* 0x000000787903723e */ /* 0x000fc600000000ff */
[----:B------:R1:W-:Y:S04]  /*12210*/  STS [R229], R2 ;  /* 0x00000002e5007388 */ /* 0x0003e80000000800 */
[----:B------:R1:W-:Y:S02]  /*12220*/  STS [R229+0x400], R3 ;  /* 0x00040003e5007388 */ /* 0x0003e40000000800 */
[----:B-1----:R-:W-:Y:S02]  /*12230*/  F2FP.PACK_AB R0, R33, R32 ;  /* 0x000000202100723e */ /* 0x002fe400000000ff */
[----:B------:R-:W-:-:S03]  /*12240*/  F2FP.PACK_AB R2, R93, R92 ;  /* 0x0000005c5d02723e */ /* 0x000fc600000000ff */
[----:B------:R1:W-:Y:S01]  /*12250*/  STS [R228], R0 ;  /* 0x00000000e4007388 */ /* 0x0003e20000000800 */
[----:B------:R-:W-:-:S03]  /*12260*/  F2FP.PACK_AB R3, R35, R34 ;  /* 0x000000222303723e */ /* 0x000fc600000000ff */
[----:B------:R1:W-:Y:S02]  /*12270*/  STS [R228+0x400], R2 ;  /* 0x00040002e4007388 */ /* 0x0003e40000000800 */
[----:B-1----:R-:W-:Y:S02]  /*12280*/  F2FP.PACK_AB R0, R37, R36 ;  /* 0x000000242500723e */ /* 0x002fe400000000ff */
[----:B------:R-:W-:Y:S01]  /*12290*/  F2FP.PACK_AB R2, R101, R100 ;  /* 0x000000646502723e */ /* 0x000fe200000000ff */
[----:B--2---:R1:W-:Y:S04]  /*122a0*/  STS [R7], R3 ;  /* 0x0000000307007388 */ /* 0x0043e80000000800 */
[----:B------:R2:W-:Y:S04]  /*122b0*/  STS [R7+0x400], R0 ;  /* 0x0004000007007388 */ /* 0x0005e80000000800 */
[----:B---3--:R3:W-:Y:S01]  /*122c0*/  STS [R6], R2 ;  /* 0x0000000206007388 */ /* 0x0087e20000000800 */
[----:B-1----:R-:W-:-:S02]  /*122d0*/  F2FP.PACK_AB R3, R115, R114 ;  /* 0x000000727303723e */ /* 0x002fc400000000ff */
[----:B--2---:R-:W-:-:S03]  /*122e0*/  F2FP.PACK_AB R0, R103, R102 ;  /* 0x000000666700723e */ /* 0x004fc600000000ff */
[----:B------:R1:W-:Y:S01]  /*122f0*/  STS [R6+0x400], R3 ;  /* 0x0004000306007388 */ /* 0x0003e20000000800 */
[----:B---3--:R-:W-:-:S03]  /*12300*/  F2FP.PACK_AB R2, R97, R96 ;  /* 0x000000606102723e */ /* 0x008fc600000000ff */
[----:B----4-:R2:W-:Y:S04]  /*12310*/  STS [R5], R0 ;  /* 0x0000000005007388 */ /* 0x0105e80000000800 */
        /* <DEDUP_REMOVED lines=58> */
[----:B----4-:R-:W-:-:S03]  /*126c0*/  F2FP.PACK_AB R2, R81, R80 ;  /* 0x000000505102723e */ /* 0x010fc600000000ff */
[----:B------:R2:W-:Y:S04]  /*126d0*/  STS [R6+0x8000], R4 ;  /* 0x0080000406007388 */ /* 0x0005e80000000800 */
[----:B------:R-:W-:Y:S04]  /*126e0*/  STS [R6+0x8400], R3 ;  /* 0x0084000306007388 */ /* 0x000fe80000000800 */
[----:B------:R3:W-:Y:S01]  /*126f0*/  STS [R5+0x8000], R2 ;  /* 0x0080000205007388 */ /* 0x0007e20000000800 */
[----:B-1----:R-:W-:-:S05]  /*12700*/  F2FP.PACK_AB R0, R55, R54 ;  /* 0x000000363700723e */ /* 0x002fca00000000ff */
[----:B------:R1:W-:Y:S01]  /*12710*/  STS [R5+0x8400], R0 ;  /* 0x0084000005007388 */ /* 0x0003e20000000800 */
[----:B--2---:R-:W-:Y:S01]  /*12720*/  F2FP.PACK_AB R4, R43, R42 ;  /* 0x0000002a2b04723e */ /* 0x004fe200000000ff */
[----:B---3--:R-:W-:-:S04]  /*12730*/  IMAD.MOV.U32 R2, RZ, RZ, 0x4 ;  /* 0x00000004ff027424 */ /* 0x008fc800078e00ff */
[----:B------:R-:W-:-:S04]  /*12740*/  @P1 IMAD.WIDE R6, R215, R2, c[0x0][0x508] ;  /* 0x00014200d7061625 */ /* 0x000fc800078e0202 */
[----:B------:R-:W-:Y:S01]  /*12750*/  IMAD.WIDE R2, R215, R2, c[0x0][0x500] ;  /* 0x00014000d7027625 */ /* 0x000fe200078e0202 */
[----:B-1----:R-:W-:-:S03]  /*12760*/  F2FP.PACK_AB R5, R25, R24 ;  /* 0x000000181905723e */ /* 0x002fc600000000ff */
[----:B------:R-:W-:Y:S02]  /*12770*/  IMAD.MOV.U32 R0, RZ, RZ, RZ ;  /* 0x000000ffff007224 */ /* 0x000fe400078e00ff */
[----:B------:R1:W-:Y:S04]  /*12780*/  STS [R8+0x8000], R5 ;  /* 0x0080000508007388 */ /* 0x0003e80000000800 */
[----:B------:R2:W-:Y:S04]  /*12790*/  STS [R8+0x8400], R4 ;  /* 0x0084000408007388 */ /* 0x0005e80000000800 */
[----:B------:R-:W-:Y:S06]  /*127a0*/  BAR.SYNC.DEFER_BLOCKING 0x1, 0x100 ;  /* 0x0044000000007b1d */ /* 0x000fec0000010000 */
[----:B------:R2:W5:Y:S04]  /*127b0*/  @P1 LDG.E R15, [R6.64] ;  /* 0x00000008060f1981 */ /* 0x000568000c1e1900 */
[----:B------:R2:W5:Y:S01]  /*127c0*/  @P2 LDG.E R0, [R2.64] ;  /* 0x0000000802002981 */ /* 0x000562000c1e1900 */
[----:B------:R-:W-:-:S04]  /*127d0*/  ISETP.NE.AND P0, PT, R224, RZ, PT ;  /* 0x000000ffe000720c */ /* 0x000fc80003f05270 */
[----:B-1----:R-:W-:Y:S01]  /*127e0*/  SEL R5, R224, c[0x0][0x3d4], P0 ;  /* 0x0000f500e0057a07 */ /* 0x002fe20000000000 */
[----:B------:R-:W-:Y:S05]  /*127f0*/  @P1 BRA `(.L_x_565) ;  /* 0x0000004000001947 */ /* 0x000fea0003800000 */
[----:B------:R-:W-:Y:S05]  /*12800*/  @!P2 BRA `(.L_x_565) ;  /* 0x000000300000a947 */ /* 0x000fea0003800000 */
[----:B--2---:R1:W2:Y:S04]  /*12810*/  LDG.E R4, [R2.64] ;  /* 0x0000000802047981 */ /* 0x0042a8000c1e1900 */
[----:B-1----:R-:W2:Y:S02]  /*12820*/  LDG.E R2, [R2.64+0x4] ;  /* 0x0000040802027981 */ /* 0x002ea4000c1e1900 */
[----:B--2--5:R-:W-:Y:S02]  /*12830*/  IADD3 R15, -R4, R2, RZ ;  /* 0x00000002040f7210 */ /* 0x024fe40007ffe1ff */
.L_x_565:
[----:B------:R-:W3:Y:S01]  /*12840*/  LDL R86, [R1+0x10] ;  /* 0x0000100001567983 */ /* 0x000ee20000100800 */
[----:B------:R-:W-:Y:S01]  /*12850*/  IMAD.MOV.U32 R9, RZ, RZ, 0x368 ;  /* 0x00000368ff097424 */ /* 0x000fe200078e00ff */
[----:B------:R-:W-:Y:S01]  /*12860*/  ISETP.GT.AND P2, PT, R5, 0x1, PT ;  /* 0x000000010500780c */ /* 0x000fe20003f44270 */
[----:B--2---:R-:W-:Y:S01]  /*12870*/  IMAD.MOV.U32 R2, RZ, RZ, c[0x0][0x4e8] ;  /* 0x00013a00ff027624 */ /* 0x004fe200078e00ff */
[----:B------:R-:W-:Y:S01]  /*12880*/  ISETP.NE.U32.AND P0, PT, RZ, c[0x0][0x500], PT ;  /* 0x00014000ff007a0c */ /* 0x000fe20003f05070 */
[----:B------:R-:W-:Y:S01]  /*12890*/  IMAD.IADD R11, R216, 0x1, R211 ;  /* 0x00000001d80b7824 */ /* 0x000fe200078e02d3 */
[----:B------:R-:W-:Y:S01]  /*128a0*/  SEL R9, R9, 0x328, P2 ;  /* 0x0000032809097807 */ /* 0x000fe20001000000 */
[----:B------:R-:W1:Y:S01]  /*128b0*/  S2R R87, SR_TID.X ;  /* 0x0000000000577919 */ /* 0x000e620000002100 */
[----:B------:R-:W-:-:S02]  /*128c0*/  ISETP.NE.AND.EX P0, PT, RZ, c[0x0][0x504], PT, P0 ;  /* 0x00014100ff007a0c */ /* 0x000fc40003f05300 */
[----:B------:R-:W2:Y:S01]  /*128d0*/  LDC.64 R4, c[0x0][R9+0x170] ;  /* 0x00005c0009047b82 */ /* 0x000ea20000000a00 */
[----:B------:R-:W-:Y:S02]  /*128e0*/  ISETP.NE.AND P3, PT, R2, 0x1, PT ;  /* 0x000000010200780c */ /* 0x000fe40003f65270 */
[----:B------:R-:W-:Y:S02]  /*128f0*/  SHF.R.S32.HI R2, RZ, 0x1f, R215 ;  /* 0x0000001fff027819 */ /* 0x000fe400000114d7 */
[----:B------:R-:W-:Y:S02]  /*12900*/  SEL R8, R215, RZ, !P0 ;  /* 0x000000ffd7087207 */ /* 0x000fe40004000000 */
[----:B------:R-:W-:Y:S01]  /*12910*/  SEL R3, R2, RZ, !P0 ;  /* 0x000000ff02037207 */ /* 0x000fe20004000000 */
[----:B------:R-:W4:Y:S01]  /*12920*/  LDC.64 R16, c[0x0][R9+0x168] ;  /* 0x00005a0009107b82 */ /* 0x000f220000000a00 */
[----:B------:R-:W-:-:S07]  /*12930*/  LOP3.LUT R10, R214, 0xffff, RZ, 0xc0, !PT ;  /* 0x0000ffffd60a7812 */ /* 0x000fce00078ec0ff */
[----:B------:R2:W4:Y:S01]  /*12940*/  LDC.64 R18, c[0x0][R9+0x178] ;  /* 0x00005e0009127b82 */ /* 0x0005220000000a00 */
[----:B-1----:R-:W-:-:S07]  /*12950*/  SHF.R.S32.HI R83, RZ, 0x1f, R87 ;  /* 0x0000001fff537819 */ /* 0x002fce0000011457 */
[----:B------:R1:W1:Y:S01]  /*12960*/  LDC.64 R20, c[0x0][R9+0x160] ;  /* 0x0000580009147b82 */ /* 0x0002620000000a00 */
[----:B------:R-:W-:-:S04]  /*12970*/  LEA.HI R83, R83, R87, RZ, 0x5 ;  /* 0x0000005753537211 */ /* 0x000fc800078f28ff */
[----:B------:R-:W-:-:S05]  /*12980*/  LOP3.LUT R83, R83, 0xffffffe0, RZ, 0xc0, !PT ;  /* 0xffffffe053537812 */ /* 0x000fca00078ec0ff */
[----:B------:R-:W-:Y:S02]  /*12990*/  IMAD.IADD R83, R87, 0x1, -R83 ;  /* 0x0000000157537824 */ /* 0x000fe400078e0a53 */
[----:B--2---:R-:W-:-:S04]  /*129a0*/  IMAD R2, R5, R8, RZ ;  /* 0x0000000805027224 */ /* 0x004fc800078e02ff */
[----:B------:R-:W-:Y:S02]  /*129b0*/  IMAD R12, R4, R3, R2 ;  /* 0x00000003040c7224 */ /* 0x000fe400078e0202 */
[----:B------:R-:W-:-:S04]  /*129c0*/  @P3 IMAD.HI.U32 R3, R11, c[0x0][0x4ec], RZ ;  /* 0x00013b000b033a27 */ /* 0x000fc800078e00ff */
[----:B------:R-:W-:-:S04]  /*129d0*/  IMAD.WIDE.U32 R4, R4, R8, RZ ;  /* 0x0000000804047225 */ /* 0x000fc800078e00ff */
[----:B----4-:R-:W-:-:S04]  /*129e0*/  IMAD.WIDE.U32 R6, R16, R10, RZ ;  /* 0x0000000a10067225 */ /* 0x010fc800078e00ff */
[----:B------:R-:W-:Y:S01]  /*129f0*/  IMAD.MOV.U32 R2, RZ, RZ, R11 ;  /* 0x000000ffff027224 */ /* 0x000fe200078e000b */
[----:B------:R-:W-:Y:S01]  /*12a00*/  @P3 SHF.R.U32.HI R2, RZ, c[0x0][0x4f0], R3 ;  /* 0x00013c00ff023a19 */ /* 0x000fe20000011603 */
[----:B-1----:R-:W-:Y:S01]  /*12a10*/  IMAD R9, R17, R10, RZ ;  /* 0x0000000a11097224 */ /* 0x002fe200078e02ff */
[----:B------:R-:W-:Y:S01]  /*12a20*/  SEL R3, R225, RZ, P2 ;  /* 0x000000ffe1037207 */ /* 0x000fe20001000000 */
[----:B------:R-:W-:Y:S01]  /*12a30*/  IMAD.IADD R13, R5, 0x1, R12 ;  /* 0x00000001050d7824 */ /* 0x000fe200078e020c */
[--C-:B-----5:R-:W-:Y:S01]  /*12a40*/  IADD3 R14, P1, P0, R4, R6, R0.reuse ;  /* 0x00000006040e7210 */ /* 0x120fe2000783e000 */
[----:B------:R-:W-:Y:S01]  /*12a50*/  IMAD.IADD R6, R7, 0x1, R9 ;  /* 0x0000000107067824 */ /* 0x000fe200078e0209 */
[----:B------:R-:W-:Y:S01]  /*12a60*/  SHF.R.S32.HI R9, RZ, 0x1f, R0 ;  /* 0x0000001fff097819 */ /* 0x000fe20000011400 */
[----:B------:R-:W-:Y:S02]  /*12a70*/  IMAD.MOV R7, RZ, RZ, -R2 ;  /* 0x000000ffff077224 */ /* 0x000fe400078e0a02 */
[-C--:B------:R-:W-:Y:S01]  /*12a80*/  IMAD R12, R19, R3.reuse, RZ ;  /* 0x00000003130c7224 */ /* 0x080fe200078e02ff */
[----:B------:R-:W-:Y:S01]  /*12a90*/  IADD3.X R13, R13, R6, R9, P1, P0 ;  /* 0x000000060d0d7210 */ /* 0x000fe20000fe0409 */
[----:B------:R-:W-:-:S04]  /*12aa0*/  IMAD.WIDE.U32 R4, R18, R3, RZ ;  /* 0x0000000312047225 */ /* 0x000fc800078e00ff */
[----:B------:R-:W-:Y:S01]  /*12ab0*/  IMAD R3, R7, c[0x0][0x4e8], R11 ;  /* 0x00013a0007037a24 */ /* 0x000fe200078e020b */
[----:B------:R-:W-:Y:S01]  /*12ac0*/  IADD3 R4, P1, P0, R2, R14, R4 ;  /* 0x0000000e02047210 */ /* 0x000fe2000783e004 */
[----:B------:R-:W-:Y:S01]  /*12ad0*/  IMAD.IADD R12, R5, 0x1, R12 ;  /* 0x00000001050c7824 */ /* 0x000fe200078e020c */
[----:B------:R-:W-:Y:S01]  /*12ae0*/  SHF.R.S32.HI R5, RZ, 0x1f, R2 ;  /* 0x0000001fff057819 */ /* 0x000fe20000011402 */
[----:B------:R-:W-:Y:S01]  /*12af0*/  IMAD R2, R21, R3, RZ ;  /* 0x0000000315027224 */ /* 0x000fe200078e02ff */
[----:B------:R-:W-:Y:S01]  /*12b00*/  SHF.R.S32.HI R6, RZ, 0x1f, R3 ;  /* 0x0000001fff067819 */ /* 0x000fe20000011403 */
[----:B------:R-:W-:Y:S01]  /*12b10*/  IMAD.MOV.U32 R7, RZ, RZ, c[0x0][0x4a8] ;  /* 0x00012a00ff077624 */ /* 0x000fe200078e00ff */
[----:B------:R-:W-:Y:S01]  /*12b20*/  IADD3.X R5, R5, R13, R12, P1, P0 ;  /* 0x0000000d05057210 */ /* 0x000fe20000fe040c */
[----:B------:R-:W-:Y:S02]  /*12b30*/  IMAD R12, R15, c[0x0][0x4e8], RZ ;  /* 0x00013a000f0c7a24 */ /* 0x000fe400078e02ff */
[----:B------:R-:W-:-:S02]  /*12b40*/  IMAD R6, R20, R6, R2 ;  /* 0x0000000614067224 */ /* 0x000fc400078e0202 */
[----:B------:R-:W-:Y:S01]  /*12b50*/  IMAD.WIDE.U32 R2, R20, R3, R4 ;  /* 0x0000000314027225 */ /* 0x000fe200078e0004 */
[----:B------:R-:W-:-:S03]  /*12b60*/  SEL R4, R7, c[0x0][0x450], P2 ;  /* 0x0001140007047a07 */ /* 0x000fc60001000000 */
[----:B------:R-:W-:Y:S01]  /*12b70*/  IMAD.MOV.U32 R5, RZ, RZ, c[0x0][0x4ac] ;  /* 0x00012b00ff057624 */ /* 0x000fe200078e00ff */
[----:B------:R-:W-:Y:S01]  /*12b80*/  LEA R4, P0, R2, R4, 0x2 ;  /* 0x0000000402047211 */ /* 0x000fe200078010ff */
[----:B------:R-:W-:-:S03]  /*12b90*/  IMAD.IADD R3, R3, 0x1, R6 ;  /* 0x0000000103037824 */ /* 0x000fc600078e0206 */
[----:B------:R-:W-:Y:S01]  /*12ba0*/  SEL R5, R5, c[0x0][0x454], P2 ;  /* 0x0001150005057a07 */ /* 0x000fe20001000000 */
[----:B------:R-:W-:Y:S03]  /*12bb0*/  SHFL.IDX PT, R6, R4, RZ, 0x1c1f ;  /* 0x001c1fff04067589 */ /* 0x000fe600000e0000 */
[----:B------:R-:W-:Y:S01]  /*12bc0*/  LEA.HI.X R2, R2, R5, R3, 0x2, P0 ;  /* 0x0000000502027211 */ /* 0x000fe200000f1403 */
[----:B------:R-:W-:Y:S01]  /*12bd0*/  SHFL.IDX PT, R4, R4, 0x1, 0x1c1f ;  /* 0x003c1f0004047f89 */ /* 0x000fe200000e0000 */
[----:B------:R-:W-:-:S03]  /*12be0*/  LOP3.LUT P0, RZ, R83, 0x3, RZ, 0xc0, !PT ;  /* 0x0000000353ff7812 */ /* 0x000fc6000780c0ff */
[----:B------:R-:W1:Y:S04]  /*12bf0*/  SHFL.IDX PT, R7, R2, RZ, 0x1c1f ;  /* 0x001c1fff02077589 */ /* 0x000e6800000e0000 */
[----:B------:R3:W2:Y:S02]  /*12c00*/  SHFL.IDX PT, R5, R2, 0x1, 0x1c1f ;  /* 0x003c1f0002057f89 */ /* 0x0006a400000e0000 */
[----:B---3--:R-:W-:-:S05]  /*12c10*/  IMAD.IADD R2, R86, 0x1, R211 ;  /* 0x0000000156027824 */ /* 0x008fca00078e02d3 */
[C---:B------:R-:W-:Y:S02]  /*12c20*/  IADD3 R3, R2.reuse, 0x8, RZ ;  /* 0x0000000802037810 */ /* 0x040fe40007ffe0ff */
[-C--:B------:R-:W-:Y:S02]  /*12c30*/  ISETP.GE.OR P1, PT, R2, R12.reuse, P0 ;  /* 0x0000000c0200720c */ /* 0x080fe40000726670 */
[----:B------:R-:W-:-:S11]  /*12c40*/  ISETP.GE.OR P0, PT, R3, R12, P0 ;  /* 0x0000000c0300720c */ /* 0x000fd60000706670 */
[----:B-1----:R1:W-:Y:S01]  /*12c50*/  @!P1 ST.E [R6.64], R23 ;  /* 0x0000001706009985 */ /* 0x0023e2000c101908 */
[----:B------:R-:W-:-:S03]  /*12c60*/  ISETP.GE.AND P1, PT, R3, R12, PT ;  /* 0x0000000c0300720c */ /* 0x000fc60003f26270 */
[----:B--2---:R1:W-:Y:S01]  /*12c70*/  @!P0 ST.E [R4.64], R22 ;  /* 0x0000001604008985 */ /* 0x0043e2000c101908 */
[----:B------:R-:W-:Y:S02]  /*12c80*/  ISETP.GE.AND P0, PT, R2, R12, PT ;  /* 0x0000000c0200720c */ /* 0x000fe40003f06270 */
[----:B------:R-:W-:Y:S01]  /*12c90*/  P2R R13, PR, RZ, 0x2 ;  /* 0x00000002ff0d7803 */ /* 0x000fe20000000000 */
[----:B------:R-:W-:Y:S05]  /*12ca0*/  @P2 BRA `(.L_x_566) ;  /* 0x0000087000002947 */ /* 0x000fea0003800000 */
[----:B-1----:R-:W-:Y:S01]  /*12cb0*/  IMAD R4, R9, c[0x0][0x3a0], RZ ;  /* 0x0000e80009047a24 */ /* 0x002fe200078e02ff */
[----:B------:R-:W-:Y:S01]  /*12cc0*/  SHF.R.S32.HI R5, RZ, 0x1f, R8 ;  /* 0x0000001fff057819 */ /* 0x000fe20000011408 */
[C---:B------:R-:W-:Y:S01]  /*12cd0*/  IMAD.WIDE.U32 R2, R0.reuse, c[0x0][0x3a0], RZ ;  /* 0x0000e80000027a25 */ /* 0x040fe200078e00ff */
[----:B------:R1:W2:Y:S03]  /*12ce0*/  LDS.128 R24, [R179+0x80] ;  /* 0x00008000b3187984 */ /* 0x0002a60000000c00 */
[----:B------:R-:W-:Y:S01]  /*12cf0*/  IMAD R0, R0, c[0x0][0x3a4], R4 ;  /* 0x0000e90000007a24 */ /* 0x000fe200078e0204 */
[----:B------:R-:W-:Y:S01]  /*12d00*/  IADD3 R4, R197, R211, RZ ;  /* 0x000000d3c5047210 */ /* 0x000fe20007ffe0ff */
[----:B------:R1:W3:Y:S01]  /*12d10*/  LDS.128 R36, [R179+0x1080] ;  /* 0x00108000b3247984 */ /* 0x0002e20000000c00 */
[----:B------:R-:W-:-:S02]  /*12d20*/  IMAD R5, R5, c[0x0][0x3f0], RZ ;  /* 0x0000fc0005057a24 */ /* 0x000fc400078e02ff */
[----:B------:R-:W-:Y:S01]  /*12d30*/  IADD3 R3, R3, R0, RZ ;  /* 0x0000000003037210 */ /* 0x000fe20007ffe0ff */
[----:B------:R-:W-:Y:S01]  /*12d40*/  @P3 IMAD.HI.U32 R6, R4, c[0x0][0x4ec], RZ ;  /* 0x00013b0004063a27 */ /* 0x000fe200078e00ff */
[----:B------:R1:W4:Y:S01]  /*12d50*/  LDS.128 R48, [R179+0x2080] ;  /* 0x00208000b3307984 */ /* 0x0003220000000c00 */
[----:B------:R-:W-:Y:S02]  /*12d60*/  MOV R0, R4 ;  /* 0x0000000400007202 */ /* 0x000fe40000000f00 */
[C---:B------:R-:W-:Y:S01]  /*12d70*/  IMAD.WIDE.U32 R2, R10.reuse, c[0x0][0x3e8], R2 ;  /* 0x0000fa000a027a25 */ /* 0x040fe200078e0002 */
[----:B------:R1:W1:Y:S01]  /*12d80*/  LDS.128 R56, [R179+0x3080] ;  /* 0x00308000b3387984 */ /* 0x0002620000000c00 */
[----:B------:R-:W-:Y:S02]  /*12d90*/  @P3 SHF.R.U32.HI R0, RZ, c[0x0][0x4f0], R6 ;  /* 0x00013c00ff003a19 */ /* 0x000fe40000011606 */
[----:B------:R-:W-:Y:S01]  /*12da0*/  IMAD R3, R10, c[0x0][0x3ec], R3 ;  /* 0x0000fb000a037a24 */ /* 0x000fe200078e0203 */
[----:B------:R1:W1:Y:S01]  /*12db0*/  LDS.128 R20, [R179+0x4080] ;  /* 0x00408000b3147984 */ /* 0x0002620000000c00 */
[C---:B------:R-:W-:Y:S01]  /*12dc0*/  IMAD R7, R8.reuse, c[0x0][0x3f4], R5 ;  /* 0x0000fd0008077a24 */ /* 0x040fe200078e0205 */
[----:B------:R-:W-:Y:S01]  /*12dd0*/  SHF.R.S32.HI R6, RZ, 0x1f, R0 ;  /* 0x0000001fff067819 */ /* 0x000fe20000011400 */
[----:B------:R-:W-:Y:S01]  /*12de0*/  IMAD.WIDE.U32 R2, R8, c[0x0][0x3f0], R2 ;  /* 0x0000fc0008027a25 */ /* 0x000fe200078e0002 */
[----:B------:R1:W1:Y:S01]  /*12df0*/  LDS.128 R32, [R179+0x5080] ;  /* 0x00508000b3207984 */ /* 0x0002620000000c00 */
[----:B------:R-:W-:-:S02]  /*12e00*/  IADD3 R5, -R0, RZ, RZ ;  /* 0x000000ff00057210 */ /* 0x000fc40007ffe1ff */
[----:B------:R-:W-:Y:S01]  /*12e10*/  IMAD R6, R6, c[0x0][0x3e0], RZ ;  /* 0x0000f80006067a24 */ /* 0x000fe200078e02ff */
[----:B------:R1:W1:Y:S01]  /*12e20*/  LDS.128 R44, [R179+0x6080] ;  /* 0x00608000b32c7984 */ /* 0x0002620000000c00 */
[----:B------:R-:W-:Y:S01]  /*12e30*/  IADD3 R3, R3, R7, RZ ;  /* 0x0000000703037210 */ /* 0x000fe20007ffe0ff */
[----:B------:R-:W-:Y:S02]  /*12e40*/  IMAD R4, R5, c[0x0][0x4e8], R4 ;  /* 0x00013a0005047a24 */ /* 0x000fe400078e0204 */
[----:B------:R1:W1:Y:S01]  /*12e50*/  LDS.128 R52, [R179+0x7080] ;  /* 0x00708000b3347984 */ /* 0x0002620000000c00 */
[C---:B------:R-:W-:Y:S02]  /*12e60*/  IMAD R5, R0.reuse, c[0x0][0x3e4], R6 ;  /* 0x0000f90000057a24 */ /* 0x040fe400078e0206 */
[----:B------:R-:W-:Y:S01]  /*12e70*/  IMAD.WIDE.U32 R2, R0, c[0x0][0x3e0], R2 ;  /* 0x0000f80000027a25 */ /* 0x000fe200078e0002 */
[----:B------:R1:W1:Y:S01]  /*12e80*/  LDS.128 R16, [R179+0x8080] ;  /* 0x00808000b3107984 */ /* 0x0002620000000c00 */
[----:B------:R-:W-:-:S03]  /*12e90*/  SHF.R.S32.HI R0, RZ, 0x1f, R4 ;  /* 0x0000001fff007819 */ /* 0x000fc60000011404 */
[----:B------:R1:W1:Y:S01]  /*12ea0*/  LDS.128 R28, [R179+0x9080] ;  /* 0x00908000b31c7984 */ /* 0x0002620000000c00 */
[----:B------:R-:W-:Y:S01]  /*12eb0*/  IADD3 R3, R3, R5, RZ ;  /* 0x0000000503037210 */ /* 0x000fe20007ffe0ff */
[----:B------:R-:W-:Y:S02]  /*12ec0*/  IMAD R0, R0, c[0x0][0x3d8], RZ ;  /* 0x0000f60000007a24 */ /* 0x000fe400078e02ff */
[----:B------:R1:W1:Y:S02]  /*12ed0*/  LDS.128 R40, [R179+0xa080] ;  /* 0x00a08000b3287984 */ /* 0x0002640000000c00 */
[C---:B------:R-:W-:Y:S02]  /*12ee0*/  IMAD.WIDE.U32 R2, R4.reuse, c[0x0][0x3d8], R2 ;  /* 0x0000f60004027a25 */ /* 0x040fe400078e0002 */
[----:B------:R1:W1:Y:S02]  /*12ef0*/  LDS.128 R60, [R179+0xb080] ;  /* 0x00b08000b33c7984 */ /* 0x0002640000000c00 */
[----:B------:R-:W-:Y:S01]  /*12f00*/  IMAD R0, R4, c[0x0][0x3dc], R0 ;  /* 0x0000f70004007a24 */ /* 0x000fe200078e0200 */
[----:B------:R-:W-:-:S04]  /*12f10*/  LEA R11, P0, R2, c[0x0][0x380], 0x1 ;  /* 0x0000e000020b7a11 */ /* 0x000fc800078008ff */
[----:B------:R-:W-:-:S04]  /*12f20*/  IADD3 R0, R3, R0, RZ ;  /* 0x0000000003007210 */ /* 0x000fc80007ffe0ff */
[----:B------:R-:W-:Y:S01]  /*12f30*/  LEA.HI.X R9, R2, c[0x0][0x384], R0, 0x1, P0 ;  /* 0x0000e10002097a11 */ /* 0x000fe200000f0c00 */
[----:B------:R-:W-:Y:S05]  /*12f40*/  BRA.DIV ~URZ, `(.L_x_567) ;  /* 0x000054e27f007947 */ /* 0x000fea000b800000 */
[----:B--234-:R2:W3:Y:S02]  /*12f50*/  SHFL.IDX PT, R8, R9, RZ, 0x181f ;  /* 0x00181fff09087589 */ /* 0x01c4e400000e0000 */
.L_x_661:
[----:B------:R-:W-:Y:S05]  /*12f60*/  BRA.DIV ~URZ, `(.L_x_568) ;  /* 0x000055327f007947 */ /* 0x000fea000b800000 */
[----:B------:R4:W2:Y:S02]  /*12f70*/  SHFL.IDX PT, R0, R11, RZ, 0x181f ;  /* 0x00181fff0b007589 */ /* 0x0008a400000e0000 */
.L_x_662:
[----:B------:R-:W-:Y:S01]  /*12f80*/  IADD3 R10, R217, R211, RZ ;  /* 0x000000d3d90a7210 */ /* 0x000fe20007ffe0ff */
        /* <DEDUP_REMOVED lines=10> */
[-C--:B------:R-:W-:Y:S02]  /*13030*/  @!P1 LEA R4, P4, R192, R0.reuse, 0x1 ;  /* 0x00000000c0049211 */ /* 0x080fe400078808ff */
[C---:B------:R-:W-:Y:S02]  /*13040*/  @!P0 LEA R2, P3, R193.reuse, R0, 0x1 ;  /* 0x00000000c1028211 */ /* 0x040fe400078608ff */
[-C--:B---3--:R-:W-:Y:S02]  /*13050*/  @!P2 LEA.HI.X R7, R184, R8.reuse, R15, 0x1, P5 ;  /* 0x00000008b807a211 */ /* 0x088fe400028f0c0f */
[-C--:B------:R-:W-:Y:S02]  /*13060*/  @!P1 LEA.HI.X R5, R192, R8.reuse, R14, 0x1, P4 ;  /* 0x00000008c0059211 */ /* 0x080fe400020f0c0e */
[----:B------:R-:W-:Y:S01]  /*13070*/  @!P0 LEA.HI.X R3, R193, R8, R13, 0x1, P3 ;  /* 0x00000008c1038211 */ /* 0x000fe200018f0c0d */
[----:B------:R2:W-:Y:S04]  /*13080*/  @!P2 ST.E.128 [R6.64], R24 ;  /* 0x000000180600a985 */ /* 0x0005e8000c101d08 */
[----:B-1----:R2:W-:Y:S04]  /*13090*/  @!P1 ST.E.128 [R4.64], R20 ;  /* 0x0000001404009985 */ /* 0x0025e8000c101d08 */
[----:B------:R2:W-:Y:S02]  /*130a0*/  @!P0 ST.E.128 [R2.64], R16 ;  /* 0x0000001002008985 */ /* 0x0005e4000c101d08 */
.L_x_570:
[----:B------:R-:W-:Y:S05]  /*130b0*/  BSYNC B0 ;  /* 0x0000000000007941 */ /* 0x000fea0003800000 */
.L_x_569:
[----:B------:R-:W-:Y:S05]  /*130c0*/  BRA.DIV ~URZ, `(.L_x_571) ;  /* 0x000054427f007947 */ /* 0x000fea000b800000 */
[----:B---3--:R3:W4:Y:S04]  /*130d0*/  SHFL.IDX PT, R8, R9, 0x1, 0x181f ;  /* 0x00381f0009087f89 */ /* 0x00872800000e0000 */
[----:B--2---:R3:W2:Y:S02]  /*130e0*/  SHFL.IDX PT, R0, R11, 0x1, 0x181f ;  /* 0x00381f000b007f89 */ /* 0x0046a400000e0000 */
.L_x_663:
        /* <DEDUP_REMOVED lines=13> */
[-C--:B----4-:R-:W-:Y:S02]  /*131c0*/  @!P2 LEA.HI.X R7, R184, R8.reuse, R15, 0x1, P5 ;  /* 0x00000008b807a211 */ /* 0x090fe400028f0c0f */
[-C--:B------:R-:W-:Y:S02]  /*131d0*/  @!P1 LEA.HI.X R5, R192, R8.reuse, R14, 0x1, P4 ;  /* 0x00000008c0059211 */ /* 0x080fe400020f0c0e */
[----:B------:R-:W-:Y:S01]  /*131e0*/  @!P0 LEA.HI.X R3, R193, R8, R13, 0x1, P3 ;  /* 0x00000008c1038211 */ /* 0x000fe200018f0c0d */
[----:B------:R2:W-:Y:S04]  /*131f0*/  @!P2 ST.E.128 [R6.64], R36 ;  /* 0x000000240600a985 */ /* 0x0005e8000c101d08 */
[----:B-1----:R2:W-:Y:S04]  /*13200*/  @!P1 ST.E.128 [R4.64], R32 ;  /* 0x0000002004009985 */ /* 0x0025e8000c101d08 */
[----:B------:R2:W-:Y:S02]  /*13210*/  @!P0 ST.E.128 [R2.64], R28 ;  /* 0x0000001c02008985 */ /* 0x0005e4000c101d08 */
.L_x_573:
[----:B------:R-:W-:Y:S05]  /*13220*/  BSYNC B0 ;  /* 0x0000000000007941 */ /* 0x000fea0003800000 */
.L_x_572:
[----:B------:R-:W-:Y:S05]  /*13230*/  BRA.DIV ~URZ, `(.L_x_574) ;  /* 0x000053a27f007947 */ /* 0x000fea000b800000 */
[----:B----4-:R4:W3:Y:S02]  /*13240*/  SHFL.IDX PT, R8, R9, 0x2, 0x181f ;  /* 0x00581f0009087f89 */ /* 0x0108e400000e0000 */
.L_x_664:
[----:B------:R-:W-:Y:S05]  /*13250*/  BRA.DIV ~URZ, `(.L_x_575) ;  /* 0x000053f27f007947 */ /* 0x000fea000b800000 */
[----:B--2---:R2:W4:Y:S02]  /*13260*/  SHFL.IDX PT, R0, R11, 0x2, 0x181f ;  /* 0x00581f000b007f89 */ /* 0x00452400000e0000 */
.L_x_665:
        /* <DEDUP_REMOVED lines=19> */
.L_x_577:
[----:B------:R-:W-:Y:S05]  /*133a0*/  BSYNC B0 ;  /* 0x0000000000007941 */ /* 0x000fea0003800000 */
.L_x_576:
[----:B------:R-:W-:Y:S05]  /*133b0*/  BRA.DIV ~URZ, `(.L_x_578) ;  /* 0x000053027f007947 */ /* 0x000fea000b800000 */
[----:B---3--:R3:W2:Y:S04]  /*133c0*/  SHFL.IDX PT, R6, R9, 0x3, 0x181f ;  /* 0x00781f0009067f89 */ /* 0x0086a800000e0000 */
[----:B----4-:R3:W4:Y:S02]  /*133d0*/  SHFL.IDX PT, R0, R11, 0x3, 0x181f ;  /* 0x00781f000b007f89 */ /* 0x01072400000e0000 */
.L_x_666:
[----:B------:R-:W-:-:S04]  /*133e0*/  IADD3 R2, R10, 0x60, RZ ;  /* 0x000000600a027810 */ /* 0x000fc80007ffe0ff */
[----:B------:R-:W-:-:S13]  /*133f0*/  ISETP.GE.AND P0, PT, R2, R12, PT ;  /* 0x0000000c0200720c */ /* 0x000fda0003f06270 */
[----:B------:R-:W-:Y:S05]  /*13400*/  @P0 BRA `(.L_x_579) ;  /* 0x0000201000000947 */ /* 0x000fea0003800000 */
[----:B------:R-:W-:Y:S02]  /*13410*/  ISETP.GE.AND P1, PT, R184, c[0x0][0x3c8], PT ;  /* 0x0000f200b8007a0c */ /* 0x000fe40003f26270 */
[----:B------:R-:W-:Y:S02]  /*13420*/  ISETP.GE.AND P0, PT, R192, c[0x0][0x3c8], PT ;  /* 0x0000f200c0007a0c */ /* 0x000fe40003f06270 */
[----:B------:R-:W-:Y:S02]  /*13430*/  SHF.R.S32.HI R8, RZ, 0x1f, R184 ;  /* 0x0000001fff087819 */ /* 0x000fe400000114b8 */
[----:B------:R-:W-:-:S07]  /*13440*/  SHF.R.S32.HI R7, RZ, 0x1f, R192 ;  /* 0x0000001fff077819 */ /* 0x000fce00000114c0 */
[-C--:B----4-:R-:W-:Y:S02]  /*13450*/  @!P1 LEA R4, P3, R184, R0.reuse, 0x1 ;  /* 0x00000000b8049211 */ /* 0x090fe400078608ff */
[----:B------:R-:W-:Y:S02]  /*13460*/  @!P0 LEA R2, P2, R192, R0, 0x1 ;  /* 0x00000000c0028211 */ /* 0x000fe400078408ff */
        /* <DEDUP_REMOVED lines=11> */
.L_x_566:
        /* <DEDUP_REMOVED lines=32> */
.L_x_667:
[----:B------:R-:W-:Y:S05]  /*13720*/  BRA.DIV ~URZ, `(.L_x_581) ;  /* 0x000050d27f007947 */ /* 0x000fea000b800000 */
[----:B------:R3:W4:Y:S02]  /*13730*/  SHFL.IDX PT, R0, R12, RZ, 0x1c1f ;  /* 0x001c1fff0c007589 */ /* 0x00072400000e0000 */
.L_x_668:
[----:B------:R-:W-:Y:S01]  /*13740*/  BSSY B0, `(.L_x_582) ;  /* 0x000007a000007945 */ /* 0x000fe20003800000 */
[----:B------:R-:W-:Y:S05]  /*13750*/  @P0 BRA `(.L_x_583) ;  /* 0x0000078000000947 */ /* 0x000fea0003800000 */
[----:B------:R-:W-:Y:S02]  /*13760*/  ISETP.GE.AND P1, PT, R199, c[0x0][0x3c8], PT ;  /* 0x0000f200c7007a0c */ /* 0x000fe40003f26270 */
[----:B------:R-:W-:Y:S02]  /*13770*/  ISETP.GE.AND P0, PT, R252, c[0x0][0x3c8], PT ;  /* 0x0000f200fc007a0c */ /* 0x000fe40003f06270 */
[----:B------:R-:W-:Y:S02]  /*13780*/  ISETP.GE.AND P3, PT, R251, c[0x0][0x3c8], PT ;  /* 0x0000f200fb007a0c */ /* 0x000fe40003f66270 */
[----:B------:R-:W-:Y:S02]  /*13790*/  SHF.R.S32.HI R9, RZ, 0x1f, R199 ;  /* 0x0000001fff097819 */ /* 0x000fe400000114c7 */
[----:B------:R-:W-:-:S02]  /*137a0*/  ISETP.GE.AND P4, PT, R250, c[0x0][0x3c8], PT ;  /* 0x0000f200fa007a0c */ /* 0x000fc40003f86270 */
[----:B------:R-:W-:Y:S02]  /*137b0*/  SHF.R.S32.HI R8, RZ, 0x1f, R252 ;  /* 0x0000001fff087819 */ /* 0x000fe400000114fc */
[----:B------:R-:W-:Y:S02]  /*137c0*/  SHF.R.S32.HI R11, RZ, 0x1f, R241 ;  /* 0x0000001fff0b7819 */ /* 0x000fe400000114f1 */
[CC--:B----4-:R-:W-:Y:S02]  /*137d0*/  @!P1 LEA R2, P5, R199.reuse, R0.reuse, 0x2 ;  /* 0x00000000c7029211 */ /* 0x0d0fe400078a10ff */
[C---:B------:R-:W-:Y:S02]  /*137e0*/  @!P0 LEA R6, P2, R252.reuse, R0, 0x2 ;  /* 0x00000000fc068211 */ /* 0x040fe400078410ff */
[-C--:B--2---:R-:W-:Y:S02]  /*137f0*/  @!P1 LEA.HI.X R3, R199, R4.reuse, R9, 0x2, P5 ;  /* 0x00000004c7039211 */ /* 0x084fe400028f1409 */
[----:B------:R-:W-:-:S02]  /*13800*/  @!P0 LEA.HI.X R7, R252, R4, R8, 0x2, P2 ;  /* 0x00000004fc078211 */ /* 0x000fc400010f1408 */
[----:B------:R-:W-:Y:S01]  /*13810*/  ISETP.GE.AND P2, PT, R249, c[0x0][0x3c8], PT ;  /* 0x0000f200f9007a0c */ /* 0x000fe20003f46270 */
[----:B------:R2:W-:Y:S01]  /*13820*/  @!P1 ST.E.64 [R2.64], R132 ;  /* 0x0000008402009985 */ /* 0x0005e2000c101b08 */
[----:B------:R-:W-:Y:S02]  /*13830*/  SHF.R.S32.HI R9, RZ, 0x1f, R251 ;  /* 0x0000001fff097819 */ /* 0x000fe400000114fb */
[----:B------:R-:W-:Y:S01]  /*13840*/  ISETP.GE.AND P1, PT, R248, c[0x0][0x3c8], PT ;  /* 0x0000f200f8007a0c */ /* 0x000fe20003f26270 */
[----:B------:R4:W-:Y:S01]  /*13850*/  @!P0 ST.E.64 [R6.64], R28 ;  /* 0x0000001c06008985 */ /* 0x0009e2000c101b08 */
[----:B------:R-:W-:Y:S02]  /*13860*/  SHF.R.S32.HI R8, RZ, 0x1f, R250 ;  /* 0x0000001fff087819 */ /* 0x000fe400000114fa */
[----:B------:R-:W-:Y:S02]  /*13870*/  SHF.R.S32.HI R10, RZ, 0x1f, R240 ;  /* 0x0000001fff0a7819 */ /* 0x000fe400000114f0 */
[----:B------:R-:W-:-:S02]  /*13880*/  ISETP.GE.AND P6, PT, R235, c[0x0][0x3c8], PT ;  /* 0x0000f200eb007a0c */ /* 0x000fc40003fc6270 */
[----:B------:R-:W-:Y:S02]  /*13890*/  SHF.R.S32.HI R14, RZ, 0x1f, R233 ;  /* 0x0000001fff0e7819 */ /* 0x000fe400000114e9 */
[----:B------:R-:W-:Y:S02]  /*138a0*/  SHF.R.S32.HI R16, RZ, 0x1f, R232 ;  /* 0x0000001fff107819 */ /* 0x000fe400000114e8 */
[----:B------:R-:W-:Y:S02]  /*138b0*/  SHF.R.S32.HI R15, RZ, 0x1f, R231 ;  /* 0x0000001fff0f7819 */ /* 0x000fe400000114e7 */
[CC--:B--2---:R-:W-:Y:S02]  /*138c0*/  @!P3 LEA R2, P5, R251.reuse, R0.reuse, 0x2 ;  /* 0x00000000fb02b211 */ /* 0x0c4fe400078a10ff */
[----:B----4-:R-:W-:Y:S02]  /*138d0*/  @!P4 LEA R6, P0, R250, R0, 0x2 ;  /* 0x00000000fa06c211 */ /* 0x010fe400078010ff */
[----:B------:R-:W-:-:S02]  /*138e0*/  @!P3 LEA.HI.X R3, R251, R4, R9, 0x2, P5 ;  /* 0x00000004fb03b211 */ /* 0x000fc400028f1409 */
[----:B------:R-:W-:Y:S02]  /*138f0*/  @!P4 LEA.HI.X R7, R250, R4, R8, 0x2, P0 ;  /* 0x00000004fa07c211 */ /* 0x000fe400000f1408 */
[----:B------:R-:W-:Y:S01]  /*13900*/  SHF.R.S32.HI R9, RZ, 0x1f, R249 ;  /* 0x0000001fff097819 */ /* 0x000fe200000114f9 */
[----:B------:R2:W-:Y:S01]  /*13910*/  @!P3 ST.E.64 [R2.64], R30 ;  /* 0x0000001e0200b985 */ /* 0x0005e2000c101b08 */
[----:B------:R-:W-:Y:S02]  /*13920*/  ISETP.GE.AND P3, PT, R247, c[0x0][0x3c8], PT ;  /* 0x0000f200f7007a0c */ /* 0x000fe40003f66270 */
[----:B------:R-:W-:Y:S01]  /*13930*/  SHF.R.S32.HI R8, RZ, 0x1f, R248 ;  /* 0x0000001fff087819 */ /* 0x000fe200000114f8 */
[----:B------:R4:W-:Y:S01]  /*13940*/  @!P4 ST.E.64 [R6.64], R32 ;  /* 0x000000200600c985 */ /* 0x0009e2000c101b08 */
[----:B------:R-:W-:Y:S02]  /*13950*/  ISETP.GE.AND P4, PT, R246, c[0x0][0x3c8], PT ;  /* 0x0000f200f6007a0c */ /* 0x000fe40003f86270 */
        /* <DEDUP_REMOVED lines=33> */
[----:B------:R-:W-:-:S05]  /*13b70*/  @!P4 LEA.HI.X R7, R242, R4, R8, 0x2, P0 ;  /* 0x00000004f207c211 */ /* 0x000fca00000f1408 */
[C---:B------:R-:W-:Y:S01]  /*13b80*/  @!P1 LEA R8, P0, R240.reuse, R0, 0x2 ;  /* 0x00000000f0089211 */ /* 0x040fe200078010ff */
[----:B------:R2:W-:Y:S01]  /*13b90*/  @!P3 ST.E.64 [R2.64], R44 ;  /* 0x0000002c0200b985 */ /* 0x0005e2000c101b08 */
[----:B------:R-:W-:Y:S02]  /*13ba0*/  ISETP.GE.AND P3, PT, R239, c[0x0][0x3c8], PT ;  /* 0x0000f200ef007a0c */ /* 0x000fe40003f66270 */
[----:B------:R-:W-:Y:S01]  /*13bb0*/  @!P1 LEA.HI.X R9, R240, R4, R10, 0x2, P0 ;  /* 0x00000004f0099211 */ /* 0x000fe200000f140a */
[----:B------:R4:W-:Y:S01]  /*13bc0*/  @!P4 ST.E.64 [R6.64], R48 ;  /* 0x000000300600c985 */ /* 0x0009e2000c101b08 */
[----:B------:R-:W-:Y:S02]  /*13bd0*/  ISETP.GE.AND P4, PT, R238, c[0x0][0x3c8], PT ;  /* 0x0000f200ee007a0c */ /* 0x000fe40003f86270 */
[----:B------:R-:W-:Y:S02]  /*13be0*/  SHF.R.S32.HI R10, RZ, 0x1f, R238 ;  /* 0x0000001fff0a7819 */ /* 0x000fe400000114ee */
[----:B--2---:R-:W-:-:S04]  /*13bf0*/  @!P2 LEA R2, P5, R241, R0, 0x2 ;  /* 0x00000000f102a211 */ /* 0x004fc800078a10ff */
[----:B------:R-:W-:Y:S02]  /*13c00*/  @!P2 LEA.HI.X R3, R241, R4, R11, 0x2, P5 ;  /* 0x00000004f103a211 */ /* 0x000fe400028f140b */
[----:B----4-:R-:W-:Y:S02]  /*13c10*/  @!P3 LEA R6, P5, R239, R0, 0x2 ;  /* 0x00000000ef06b211 */ /* 0x010fe400078a10ff */
[----:B------:R-:W-:Y:S01]  /*13c20*/  SHF.R.S32.HI R11, RZ, 0x1f, R239 ;  /* 0x0000001fff0b7819 */ /* 0x000fe200000114ef */
[----:B------:R2:W-:Y:S01]  /*13c30*/  @!P2 ST.E.64 [R2.64], R52 ;  /* 0x000000340200a985 */ /* 0x0005e2000c101b08 */
[----:B------:R-:W-:Y:S02]  /*13c40*/  ISETP.GE.AND P2, PT, R237, c[0x0][0x3c8], PT ;  /* 0x0000f200ed007a0c */ /* 0x000fe40003f46270 */
[----:B------:R-:W-:Y:S01]  /*13c50*/  @!P3 LEA.HI.X R7, R239, R4, R11, 0x2, P5 ;  /* 0x00000004ef07b211 */ /* 0x000fe200028f140b */
[----:B------:R4:W-:Y:S01]  /*13c60*/  @!P1 ST.E.64 [R8.64], R56 ;  /* 0x0000003808009985 */ /* 0x0009e2000c101b08 */
[----:B------:R-:W-:-:S02]  /*13c70*/  ISETP.GE.AND P1, PT, R236, c[0x0][0x3c8], PT ;  /* 0x0000f200ec007a0c */ /* 0x000fc40003f26270 */
[----:B------:R-:W-:Y:S01]  /*13c80*/  ISETP.GE.AND P5, PT, R234, c[0x0][0x3c8], PT ;  /* 0x0000f200ea007a0c */ /* 0x000fe20003fa6270 */
[----:B------:R5:W-:Y:S01]  /*13c90*/  @!P3 ST.E.64 [R6.64], R60 ;  /* 0x0000003c0600b985 */ /* 0x000be2000c101b08 */
[----:B------:R-:W-:Y:S02]  /*13ca0*/  SHF.R.S32.HI R11, RZ, 0x1f, R236 ;  /* 0x0000001fff0b7819 */ /* 0x000fe400000114ec */
[----:B--2---:R-:W-:-:S04]  /*13cb0*/  @!P4 LEA R2, P0, R238, R0, 0x2 ;  /* 0x00000000ee02c211 */ /* 0x004fc800078010ff */
[----:B------:R-:W-:Y:S02]  /*13cc0*/  @!P4 LEA.HI.X R3, R238, R4, R10, 0x2, P0 ;  /* 0x00000004ee03c211 */ /* 0x000fe400000f140a */
[----:B----4-:R-:W-:Y:S02]  /*13cd0*/  @!P2 LEA R8, P0, R237, R0, 0x2 ;  /* 0x00000000ed08a211 */ /* 0x010fe400078010ff */
[----:B------:R-:W-:Y:S01]  /*13ce0*/  SHF.R.S32.HI R10, RZ, 0x1f, R237 ;  /* 0x0000001fff0a7819 */ /* 0x000fe200000114ed */
[----:B------:R2:W-:Y:S01]  /*13cf0*/  @!P4 ST.E.64 [R2.64], R64 ;  /* 0x000000400200c985 */ /* 0x0005e2000c101b08 */
[----:B------:R-:W-:Y:S02]  /*13d00*/  ISETP.GE.AND P4, PT, R233, c[0x0][0x3c8], PT ;  /* 0x0000f200e9007a0c */ /* 0x000fe40003f86270 */
[----:B------:R-:W-:Y:S02]  /*13d10*/  @!P2 LEA.HI.X R9, R237, R4, R10, 0x2, P0 ;  /* 0x00000004ed09a211 */ /* 0x000fe400000f140a */
[----:B-----5:R-:W-:-:S02]  /*13d20*/  @!P6 LEA R6, P0, R235, R0, 0x2 ;  /* 0x00000000eb06e211 */ /* 0x020fc400078010ff */
[----:B------:R-:W-:Y:S01]  /*13d30*/  SHF.R.S32.HI R10, RZ, 0x1f, R235 ;  /* 0x0000001fff0a7819 */ /* 0x000fe200000114eb */
[----:B------:R-:W-:Y:S01]  /*13d40*/  @!P2 ST.E.64 [R8.64], R112 ;  /* 0x000000700800a985 */ /* 0x000fe2000c101b08 */
[----:B------:R-:W-:Y:S02]  /*13d50*/  ISETP.GE.AND P2, PT, R232, c[0x0][0x3c8], PT ;  /* 0x0000f200e8007a0c */ /* 0x000fe40003f46270 */
[----:B------:R-:W-:Y:S02]  /*13d60*/  @!P6 LEA.HI.X R7, R235, R4, R10, 0x2, P0 ;  /* 0x00000004eb07e211 */ /* 0x000fe400000f140a */
[----:B------:R-:W-:Y:S02]  /*13d70*/  ISETP.GE.AND P0, PT, R230, c[0x0][0x3c8], PT ;  /* 0x0000f200e6007a0c */ /* 0x000fe40003f06270 */
[----:B------:R-:W-:Y:S02]  /*13d80*/  SHF.R.S32.HI R10, RZ, 0x1f, R234 ;  /* 0x0000001fff0a7819 */ /* 0x000fe400000114ea */
[----:B--2---:R-:W-:-:S04]  /*13d90*/  @!P1 LEA R2, P3, R236, R0, 0x2 ;  /* 0x00000000ec029211 */ /* 0x004fc800078610ff */
[----:B------:R-:W-:-:S05]  /*13da0*/  @!P1 LEA.HI.X R3, R236, R4, R11, 0x2, P3 ;  /* 0x00000004ec039211 */ /* 0x000fca00018f140b */
[----:B------:R2:W-:Y:S01]  /*13db0*/  @!P1 ST.E.64 [R2.64], R68 ;  /* 0x0000004402009985 */ /* 0x0005e2000c101b08 */
[----:B------:R-:W-:-:S03]  /*13dc0*/  ISETP.GE.AND P1, PT, R231, c[0x0][0x3c8], PT ;  /* 0x0000f200e7007a0c */ /* 0x000fc60003f26270 */
[----:B------:R4:W-:Y:S01]  /*13dd0*/  @!P6 ST.E.64 [R6.64], R72 ;  /* 0x000000480600e985 */ /* 0x0009e2000c101b08 */
[----:B--2---:R-:W-:-:S04]  /*13de0*/  @!P5 LEA R2, P3, R234, R0, 0x2 ;  /* 0x00000000ea02d211 */ /* 0x004fc800078610ff */
[----:B------:R-:W-:Y:S02]  /*13df0*/  @!P5 LEA.HI.X R3, R234, R4, R10, 0x2, P3 ;  /* 0x00000004ea03d211 */ /* 0x000fe400018f140a */
[CC--:B------:R-:W-:Y:S02]  /*13e00*/  @!P4 LEA R10, P6, R233.reuse, R0.reuse, 0x2 ;  /* 0x00000000e90ac211 */ /* 0x0c0fe400078c10ff */
[C---:B------:R-:W-:Y:S01]  /*13e10*/  @!P2 LEA R8, P3, R232.reuse, R0, 0x2 ;  /* 0x00000000e808a211 */ /* 0x040fe200078610ff */
[----:B------:R2:W-:Y:S01]  /*13e20*/  @!P5 ST.E.64 [R2.64], R76 ;  /* 0x0000004c0200d985 */ /* 0x0005e2000c101b08 */
[----:B------:R-:W-:Y:S02]  /*13e30*/  @!P4 LEA.HI.X R11, R233, R4, R14, 0x2, P6 ;  /* 0x00000004e90bc211 */ /* 0x000fe400030f140e */
[----:B----4-:R-:W-:Y:S02]  /*13e40*/  @!P1 LEA R6, P5, R231, R0, 0x2 ;  /* 0x00000000e7069211 */ /* 0x010fe400078a10ff */
[----:B------:R-:W-:Y:S01]  /*13e50*/  @!P2 LEA.HI.X R9, R232, R4, R16, 0x2, P3 ;  /* 0x00000004e809a211 */ /* 0x000fe200018f1410 */
[----:B------:R4:W-:Y:S01]  /*13e60*/  @!P4 ST.E.64 [R10.64], R124 ;  /* 0x0000007c0a00c985 */ /* 0x0009e2000c101b08 */
[----:B------:R-:W-:-:S02]  /*13e70*/  SHF.R.S32.HI R14, RZ, 0x1f, R230 ;  /* 0x0000001fff0e7819 */ /* 0x000fc400000114e6 */
[----:B------:R-:W-:Y:S01]  /*13e80*/  @!P1 LEA.HI.X R7, R231, R4, R15, 0x2, P5 ;  /* 0x00000004e7079211 */ /* 0x000fe200028f140f */
[----:B------:R4:W-:Y:S04]  /*13e90*/  @!P2 ST.E.64 [R8.64], R116 ;  /* 0x000000740800a985 */ /* 0x0009e8000c101b08 */
[----:B------:R4:W-:Y:S01]  /*13ea0*/  @!P1 ST.E.64 [R6.64], R80 ;  /* 0x0000005006009985 */ /* 0x0009e2000c101b08 */
[----:B--2---:R-:W-:-:S04]  /*13eb0*/  @!P0 LEA R2, P3, R230, R0, 0x2 ;  /* 0x00000000e6028211 */ /* 0x004fc800078610ff */
[----:B------:R-:W-:-:S05]  /*13ec0*/  @!P0 LEA.HI.X R3, R230, R4, R14, 0x2, P3 ;  /* 0x00000004e6038211 */ /* 0x000fca00018f140e */
[----:B------:R4:W-:Y:S04]  /*13ed0*/  @!P0 ST.E.64 [R2.64], R24 ;  /* 0x0000001802008985 */ /* 0x0009e8000c101b08 */
.L_x_583:
[----:B------:R-:W-:Y:S05]  /*13ee0*/  BSYNC B0 ;  /* 0x0000000000007941 */ /* 0x000fea0003800000 */
.L_x_582:
[----:B------:R-:W-:Y:S05]  /*13ef0*/  BRA.DIV ~URZ, `(.L_x_584) ;  /* 0x000049727f007947 */ /* 0x000fea000b800000 */
[----:B--2---:R2:W1:Y:S04]  /*13f00*/  SHFL.IDX PT, R4, R5, 0x1, 0x1c1f ;  /* 0x003c1f0005047f89 */ /* 0x00446800000e0000 */
[----:B----4-:R2:W4:Y:S02]  /*13f10*/  SHFL.IDX PT, R0, R12, 0x1, 0x1c1f ;  /* 0x003c1f000c007f89 */ /* 0x01052400000e0000 */
.L_x_669:
[----:B------:R-:W-:-:S13]  /*13f20*/  ISETP.NE.AND P0, PT, R13, RZ, PT ;  /* 0x000000ff0d00720c */ /* 0x000fda0003f05270 */
[----:B------:R-:W-:Y:S05]  /*13f30*/  @P0 BRA `(.L_x_579) ;  /* 0x000014e000000947 */ /* 0x000fea0003800000 */
[----:B------:R-:W-:Y:S02]  /*13f40*/  ISETP.GE.AND P4, PT, R199, c[0x0][0x3c8], PT ;  /* 0x0000f200c7007a0c */ /* 0x000fe40003f86270 */
[----:B------:R-:W-:Y:S02]  /*13f50*/  ISETP.GE.AND P1, PT, R250, c[0x0][0x3c8], PT ;  /* 0x0000f200fa007a0c */ /* 0x000fe40003f26270 */
[----:B------:R-:W-:Y:S02]  /*13f60*/  ISETP.GE.AND P3, PT, R252, c[0x0][0x3c8], PT ;  /* 0x0000f200fc007a0c */ /* 0x000fe40003f66270 */
[----:B------:R-:W-:Y:S02]  /*13f70*/  SHF.R.S32.HI R8, RZ, 0x1f, R199 ;  /* 0x0000001fff087819 */ /* 0x000fe400000114c7 */
[----:B------:R-:W-:Y:S02]  /*13f80*/  ISETP.GE.AND P2, PT, R251, c[0x0][0x3c8], PT ;  /* 0x0000f200fb007a0c */ /* 0x000fe40003f46270 */
[----:B-12---:R-:W-:-:S02]  /*13f90*/  SHF.R.S32.HI R5, RZ, 0x1f, R252 ;  /* 0x0000001fff057819 */ /* 0x006fc400000114fc */
[----:B------:R-:W-:Y:S02]  /*13fa0*/  SHF.R.S32.HI R10, RZ, 0x1f, R250 ;  /* 0x0000001fff0a7819 */ /* 0x000fe400000114fa */
[C---:B----4-:R-:W-:Y:S02]  /*13fb0*/  @!P4 LEA R6, P0, R199.reuse, R0, 0x2 ;  /* 0x00000000c706c211 */ /* 0x050fe400078010ff */
[----:B------:R-:W-:Y:S02]  /*13fc0*/  SHF.R.S32.HI R13, RZ, 0x1f, R233 ;  /* 0x0000001fff0d7819 */ /* 0x000fe400000114e9 */
[----:B------:R-:W-:Y:S02]  /*13fd0*/  @!P4 LEA.HI.X R7, R199, R4, R8, 0x2, P0 ;  /* 0x00000004c707c211 */ /* 0x000fe400000f1408 */
[C---:B------:R-:W-:Y:S02]  /*13fe0*/  @!P3 LEA R2, P5, R252.reuse, R0, 0x2 ;  /* 0x00000000fc02b211 */ /* 0x040fe400078a10ff */
[----:B------:R-:W-:Y:S01]  /*13ff0*/  ISETP.GE.AND P0, PT, R249, c[0x0][0x3c8], PT ;  /* 0x0000f200f9007a0c */ /* 0x000fe20003f06270 */
[----:B------:R1:W-:Y:S01]  /*14000*/  @!P4 ST.E.64 [R6.64], R84 ;  /* 0x000000540600c985 */ /* 0x0003e2000c101b08 */
[----:B------:R-:W-:-:S02]  /*14010*/  @!P3 LEA.HI.X R3, R252, R4, R5, 0x2, P5 ;  /* 0x00000004fc03b211 */ /* 0x000fc400028f1405 */
[----:B------:R-:W-:Y:S02]  /*14020*/  SHF.R.S32.HI R5, RZ, 0x1f, R251 ;  /* 0x0000001fff057819 */ /* 0x000fe400000114fb */
[----:B------:R-:W-:Y:S01]  /*14030*/  ISETP.GE.AND P5, PT, R248, c[0x0][0x3c8], PT ;  /* 0x0000f200f8007a0c */ /* 0x000fe20003fa6270 */
[----:B------:R2:W-:Y:S01]  /*14040*/  @!P3 ST.E.64 [R2.64], R26 ;  /* 0x0000001a0200b985 */ /* 0x0005e2000c101b08 */
[----:B------:R-:W-:Y:S02]  /*14050*/  @!P2 LEA R8, P3, R251, R0, 0x2 ;  /* 0x00000000fb08a211 */ /* 0x000fe400078610ff */
[----:B------:R-:W-:Y:S02]  /*14060*/  ISETP.GE.AND P4, PT, R247, c[0x0][0x3c8], PT ;  /* 0x0000f200f7007a0c */ /* 0x000fe40003f86270 */
[----:B------:R-:W-:Y:S02]  /*14070*/  @!P2 LEA.HI.X R9, R251, R4, R5, 0x2, P3 ;  /* 0x00000004fb09a211 */ /* 0x000fe400018f1405 */
[----:B------:R-:W-:-:S02]  /*14080*/  SHF.R.S32.HI R5, RZ, 0x1f, R249 ;  /* 0x0000001fff057819 */ /* 0x000fc400000114f9 */
[----:B---3--:R-:W-:Y:S01]  /*14090*/  SHF.R.S32.HI R12, RZ, 0x1f, R232 ;  /* 0x0000001fff0c7819 */ /* 0x008fe200000114e8 */
[----:B------:R3:W-:Y:S01]  /*140a0*/  @!P2 ST.E.64 [R8.64], R120 ;  /* 0x000000780800a985 */ /* 0x0007e2000c101b08 */
[----:B------:R-:W-:Y:S02]  /*140b0*/  ISETP.GE.AND P2, PT, R245, c[0x0][0x3c8], PT ;  /* 0x0000f200f5007a0c */ /* 0x000fe40003f46270 */
[----:B-1----:R-:W-:-:S13]  /*140c0*/  @!P1 LEA R6, P6, R250, R0, 0x2 ;  /* 0x00000000fa069211 */ /* 0x002fda00078c10ff */
[----:B--2---:R-:W-:-:S04]  /*140d0*/  P2R R2, PR, RZ, 0x40 ;  /* 0x00000040ff027803 */ /* 0x004fc80000000000 */
[----:B------:R-:W-:Y:S02]  /*140e0*/  ISETP.NE.AND P3, PT, R2, RZ, PT ;  /* 0x000000ff0200720c */ /* 0x000fe40003f65270 */
[C---:B------:R-:W-:Y:S02]  /*140f0*/  @!P0 LEA R2, P6, R249.reuse, R0, 0x2 ;  /* 0x00000000f9028211 */ /* 0x040fe400078c10ff */
[-C--:B------:R-:W-:Y:S02]  /*14100*/  @!P1 LEA.HI.X R7, R250, R4.reuse, R10, 0x2, P3 ;  /* 0x00000004fa079211 */ /* 0x080fe400018f140a */
[----:B------:R-:W-:Y:S02]  /*14110*/  ISETP.GE.AND P3, PT, R246, c[0x0][0x3c8], PT ;  /* 0x0000f200f6007a0c */ /* 0x000fe40003f66270 */
[----:B------:R-:W-:Y:S01]  /*14120*/  @!P0 LEA.HI.X R3, R249, R4, R5, 0x2, P6 ;  /* 0x00000004f9038211 */ /* 0x000fe200030f1405 */
[----:B------:R1:W-:Y:S01]  /*14130*/  @!P1 ST.E.64 [R6.64], R92 ;  /* 0x0000005c06009985 */ /* 0x0003e2000c101b08 */
[----:B------:R-:W-:-:S02]  /*14140*/  SHF.R.S32.HI R5, RZ, 0x1f, R248 ;  /* 0x0000001fff057819 */ /* 0x000fc400000114f8 */
[----:B------:R-:W-:Y:S01]  /*14150*/  SHF.R.S32.HI R10, RZ, 0x1f, R247 ;  /* 0x0000001fff0a7819 */ /* 0x000fe200000114f7 */
[----:B------:R2:W-:Y:S01]  /*14160*/  @!P0 ST.E.64 [R2.64], R36 ;  /* 0x0000002402008985 */ /* 0x0005e2000c101b08 */
[----:B---3--:R-:W-:-:S04]  /*14170*/  @!P5 LEA R8, P0, R248, R0, 0x2 ;  /* 0x00000000f808d211 */ /* 0x008fc800078010ff */
[----:B------:R-:W-:Y:S02]  /*14180*/  @!P5 LEA.HI.X R9, R248, R4, R5, 0x2, P0 ;  /* 0x00000004f809d211 */ /* 0x000fe400000f1405 */
[----:B------:R-:W-:Y:S02]  /*14190*/  SHF.R.S32.HI R5, RZ, 0x1f, R246 ;  /* 0x0000001fff057819 */ /* 0x000fe400000114f6 */
[----:B------:R-:W-:Y:S01]  /*141a0*/  ISETP.GE.AND P0, PT, R243, c[0x0][0x3c8], PT ;  /* 0x0000f200f3007a0c */ /* 0x000fe20003f06270 */
[----:B------:R3:W-:Y:S01]  /*141b0*/  @!P5 ST.E.64 [R8.64], R114 ;  /* 0x000000720800d985 */ /* 0x0007e2000c101b08 */
[----:B------:R-:W-:Y:S02]  /*141c0*/  ISETP.GE.AND P5, PT, R242, c[0x0][0x3c8], PT ;  /* 0x0000f200f2007a0c */ /* 0x000fe40003fa6270 */
[-C--:B-1----:R-:W-:Y:S02]  /*141d0*/  @!P4 LEA R6, P6, R247, R0.reuse, 0x2 ;  /* 0x00000000f706c211 */ /* 0x082fe400078c10ff */
[----:B--2---:R-:W-:-:S02]  /*141e0*/  @!P3 LEA R2, P1, R246, R0, 0x2 ;  /* 0x00000000f602b211 */ /* 0x004fc400078210ff */
[----:B------:R-:W-:Y:S02]  /*141f0*/  @!P4 LEA.HI.X R7, R247, R4, R10, 0x2, P6 ;  /* 0x00000004f707c211 */ /* 0x000fe400030f140a */
[----:B------:R-:W-:-:S03]  /*14200*/  SHF.R.S32.HI R10, RZ, 0x1f, R244 ;  /* 0x0000001fff0a7819 */ /* 0x000fc600000114f4 */
[----:B------:R1:W-:Y:S01]  /*14210*/  @!P4 ST.E.64 [R6.64], R96 ;  /* 0x000000600600c985 */ /* 0x0003e2000c101b08 */
[----:B------:R-:W-:-:S05]  /*14220*/  ISETP.GE.AND P4, PT, R241, c[0x0][0x3c8], PT ;  /* 0x0000f200f1007a0c */ /* 0x000fca0003f86270 */
[----:B------:R-:W-:Y:S02]  /*14230*/  P2R R3, PR, RZ, 0x2 ;  /* 0x00000002ff037803 */ /* 0x000fe40000000000 */
[----:B------:R-:W-:Y:S02]  /*14240*/  ISETP.GE.AND P1, PT, R244, c[0x0][0x3c8], PT ;  /* 0x0000f200f4007a0c */ /* 0x000fe40003f26270 */
[----:B------:R-:W-:-:S04]  /*14250*/  ISETP.NE.AND P6, PT, R3, RZ, PT ;  /* 0x000000ff0300720c */ /* 0x000fc80003fc5270 */
[----:B------:R-:W-:Y:S02]  /*14260*/  @!P3 LEA.HI.X R3, R246, R4, R5, 0x2, P6 ;  /* 0x00000004f603b211 */ /* 0x000fe400030f1405 */
[----:B------:R-:W-:-:S03]  /*14270*/  SHF.R.S32.HI R5, RZ, 0x1f, R245 ;  /* 0x0000001fff057819 */ /* 0x000fc600000114f5 */
[----:B------:R2:W-:Y:S01]  /*14280*/  @!P3 ST.E.64 [R2.64], R88 ;  /* 0x000000580200b985 */ /* 0x0005e2000c101b08 */
[----:B---3--:R-:W-:-:S04]  /*14290*/  @!P2 LEA R8, P3, R245, R0, 0x2 ;  /* 0x00000000f508a211 */ /* 0x008fc800078610ff */
[----:B------:R-:W-:Y:S02]  /*142a0*/  @!P2 LEA.HI.X R9, R245, R4, R5, 0x2, P3 ;  /* 0x00000004f509a211 */ /* 0x000fe400018f1405 */
[----:B------:R-:W-:Y:S02]  /*142b0*/  SHF.R.S32.HI R5, RZ, 0x1f, R243 ;  /* 0x0000001fff057819 */ /* 0x000fe400000114f3 */
[----:B-1----:R-:W-:Y:S01]  /*142c0*/  @!P1 LEA R6, P6, R244, R0, 0x2 ;  /* 0x00000000f4069211 */ /* 0x002fe200078c10ff */
[----:B------:R1:W-:Y:S01]  /*142d0*/  @!P2 ST.E.64 [R8.64], R118 ;  /* 0x000000760800a985 */ /* 0x0003e2000c101b08 */
[----:B------:R-:W-:-:S11]  /*142e0*/  ISETP.GE.AND P2, PT, R239, c[0x0][0x3c8], PT ;  /* 0x0000f200ef007a0c */ /* 0x000fd60003f46270 */
[----:B--2---:R-:W-:-:S04]  /*142f0*/  P2R R2, PR, RZ, 0x40 ;  /* 0x00000040ff027803 */ /* 0x004fc80000000000 */
[----:B------:R-:W-:Y:S02]  /*14300*/  ISETP.NE.AND P3, PT, R2, RZ, PT ;  /* 0x000000ff0200720c */ /* 0x000fe40003f65270 */
[C---:B------:R-:W-:Y:S02]  /*14310*/  @!P0 LEA R2, P6, R243.reuse, R0, 0x2 ;  /* 0x00000000f3028211 */ /* 0x040fe400078c10ff */
[-C--:B------:R-:W-:Y:S02]  /*14320*/  @!P1 LEA.HI.X R7, R244, R4.reuse, R10, 0x2, P3 ;  /* 0x00000004f4079211 */ /* 0x080fe400018f140a */
[----:B------:R-:W-:Y:S02]  /*14330*/  @!P0 LEA.HI.X R3, R243, R4, R5, 0x2, P6 ;  /* 0x00000004f3038211 */ /* 0x000fe400030f1405 */
[----:B------:R-:W-:Y:S01]  /*14340*/  SHF.R.S32.HI R5, RZ, 0x1f, R242 ;  /* 0x0000001fff057819 */ /* 0x000fe200000114f2 */
[----:B------:R2:W-:Y:S01]  /*14350*/  @!P1 ST.E.64 [R6.64], R106 ;  /* 0x0000006a06009985 */ /* 0x0005e2000c101b08 */
[----:B------:R-:W-:-:S02]  /*14360*/  ISETP.GE.AND P1, PT, R238, c[0x0][0x3c8], PT ;  /* 0x0000f200ee007a0c */ /* 0x000fc40003f26270 */
[----:B------:R-:W-:Y:S01]  /*14370*/  ISETP.GE.AND P3, PT, R240, c[0x0][0x3c8], PT ;  /* 0x0000f200f0007a0c */ /* 0x000fe20003f66270 */
[----:B------:R3:W-:Y:S01]  /*14380*/  @!P0 ST.E.64 [R2.64], R38 ;  /* 0x0000002602008985 */ /* 0x0007e2000c101b08 */
[C---:B-1----:R-:W-:Y:S02]  /*14390*/  @!P5 LEA R8, P0, R242.reuse, R0, 0x2 ;  /* 0x00000000f208d211 */ /* 0x042fe400078010ff */
[----:B------:R-:W-:Y:S02]  /*143a0*/  SHF.R.S32.HI R10, RZ, 0x1f, R241 ;  /* 0x0000001fff0a7819 */ /* 0x000fe400000114f1 */
[----:B------:R-:W-:Y:S02]  /*143b0*/  @!P5 LEA.HI.X R9, R242, R4, R5, 0x2, P0 ;  /* 0x00000004f209d211 */ /* 0x000fe400000f1405 */
[----:B------:R-:W-:-:S03]  /*143c0*/  SHF.R.S32.HI R5, RZ, 0x1f, R240 ;  /* 0x0000001fff057819 */ /* 0x000fc600000114f0 */
[----:B------:R1:W-:Y:S01]  /*143d0*/  @!P5 ST.E.64 [R8.64], R122 ;  /* 0x0000007a0800d985 */ /* 0x0003e2000c101b08 */
[----:B------:R-:W-:Y:S02]  /*143e0*/  ISETP.GE.AND P5, PT, R236, c[0x0][0x3c8], PT ;  /* 0x0000f200ec007a0c */ /* 0x000fe40003fa6270 */
[----:B--2---:R-:W-:-:S13]  /*143f0*/  @!P4 LEA R6, P6, R241, R0, 0x2 ;  /* 0x00000000f106c211 */ /* 0x004fda00078c10ff */
[----:B---3--:R-:W-:-:S04]  /*14400*/  P2R R2, PR, RZ, 0x40 ;  /* 0x00000040ff027803 */ /* 0x008fc80000000000 */
        /* <DEDUP_REMOVED lines=9> */
[----:B-1----:R-:W-:-:S04]  /*144a0*/  @!P2 LEA R8, P3, R239, R0, 0x2 ;  /* 0x00000000ef08a211 */ /* 0x002fc800078610ff */
[----:B------:R-:W-:Y:S02]  /*144b0*/  @!P2 LEA.HI.X R9, R239, R4, R5, 0x2, P3 ;  /* 0x00000004ef09a211 */ /* 0x000fe400018f1405 */
[----:B------:R-:W-:-:S03]  /*144c0*/  SHF.R.S32.HI R5, RZ, 0x1f, R237 ;  /* 0x0000001fff057819 */ /* 0x000fc600000114ed */
[----:B------:R-:W-:Y:S01]  /*144d0*/  @!P2 ST.E.64 [R8.64], R126 ;  /* 0x0000007e0800a985 */ /* 0x000fe2000c101b08 */
        /* <DEDUP_REMOVED lines=8> */
[----:B------:R-:W-:-:S02]  /*14560*/  ISETP.GE.AND P3, PT, R234, c[0x0][0x3c8], PT ;  /* 0x0000f200ea007a0c */ /* 0x000fc40003f66270 */
[----:B------:R-:W-:Y:S01]  /*14570*/  SHF.R.S32.HI R10, RZ, 0x1f, R236 ;  /* 0x0000001fff0a7819 */ /* 0x000fe200000114ec */
[----:B------:R1:W-:Y:S01]  /*14580*/  @!P1 ST.E.64 [R6.64], R66 ;  /* 0x0000004206009985 */ /* 0x0003e2000c101b08 */
[----:B------:R-:W-:Y:S02]  /*14590*/  SHF.R.S32.HI R5, RZ, 0x1f, R235 ;  /* 0x0000001fff057819 */ /* 0x000fe400000114eb */
[----:B------:R-:W-:Y:S01]  /*145a0*/  ISETP.GE.AND P1, PT, R232, c[0x0][0x3c8], PT ;  /* 0x0000f200e8007a0c */ /* 0x000fe20003f26270 */
[----:B------:R2:W-:Y:S01]  /*145b0*/  @!P0 ST.E.64 [R2.64], R50 ;  /* 0x0000003202008985 */ /* 0x0005e2000c101b08 */
[----:B-1----:R-:W-:-:S04]  /*145c0*/  @!P5 LEA R6, P0, R236, R0, 0x2 ;  /* 0x00000000ec06d211 */ /* 0x002fc800078010ff */
[----:B------:R-:W-:Y:S02]  /*145d0*/  @!P5 LEA.HI.X R7, R236, R4, R10, 0x2, P0 ;  /* 0x00000004ec07d211 */ /* 0x000fe400000f140a */
[-C--:B--2---:R-:W-:Y:S02]  /*145e0*/  @!P4 LEA R2, P6, R235, R0.reuse, 0x2 ;  /* 0x00000000eb02c211 */ /* 0x084fe400078c10ff */
[----:B------:R-:W-:Y:S01]  /*145f0*/  ISETP.GE.AND P0, PT, R231, c[0x0][0x3c8], PT ;  /* 0x0000f200e7007a0c */ /* 0x000fe20003f06270 */
[----:B------:R-:W-:Y:S01]  /*14600*/  @!P5 ST.E.64 [R6.64], R58 ;  /* 0x0000003a0600d985 */ /* 0x000fe2000c101b08 */
[----:B------:R-:W-:Y:S02]  /*14610*/  @!P3 LEA R10, P5, R234, R0, 0x2 ;  /* 0x00000000ea0ab211 */ /* 0x000fe400078a10ff */
[----:B------:R-:W-:Y:S02]  /*14620*/  @!P4 LEA.HI.X R3, R235, R4, R5, 0x2, P6 ;  /* 0x00000004eb03c211 */ /* 0x000fe400030f1405 */
[----:B------:R-:W-:-:S02]  /*14630*/  SHF.R.S32.HI R5, RZ, 0x1f, R234 ;  /* 0x0000001fff057819 */ /* 0x000fc400000114ea */
[C---:B------:R-:W-:Y:S01]  /*14640*/  @!P2 LEA R8, P6, R233.reuse, R0, 0x2 ;  /* 0x00000000e908a211 */ /* 0x040fe200078c10ff */
[----:B------:R1:W-:Y:S03]  /*14650*/  @!P4 ST.E.64 [R2.64], R62 ;  /* 0x0000003e0200c985 */ /* 0x0003e6000c101b08 */
[----:B------:R-:W-:-:S03]  /*14660*/  @!P2 LEA.HI.X R9, R233, R4, R13, 0x2, P6 ;  /* 0x00000004e909a211 */ /* 0x000fc600030f140d */
[----:B-1----:R-:W-:Y:S02]  /*14670*/  P2R R2, PR, RZ, 0x20 ;  /* 0x00000020ff027803 */ /* 0x002fe40000000000 */
[----:B------:R-:W-:Y:S02]  /*14680*/  @!P1 LEA R6, P5, R232, R0, 0x2 ;  /* 0x00000000e8069211 */ /* 0x000fe400078a10ff */
[----:B------:R-:W-:Y:S02]  /*14690*/  ISETP.NE.AND P4, PT, R2, RZ, PT ;  /* 0x000000ff0200720c */ /* 0x000fe40003f85270 */
[-C--:B------:R-:W-:Y:S02]  /*146a0*/  @!P1 LEA.HI.X R7, R232, R4.reuse, R12, 0x2, P5 ;  /* 0x00000004e8079211 */ /* 0x080fe400028f140c */
[----:B------:R-:W-:Y:S02]  /*146b0*/  @!P3 LEA.HI.X R11, R234, R4, R5, 0x2, P4 ;  /* 0x00000004ea0bb211 */ /* 0x000fe400020f1405 */
[----:B------:R-:W-:-:S02]  /*146c0*/  SHF.R.S32.HI R5, RZ, 0x1f, R231 ;  /* 0x0000001fff057819 */ /* 0x000fc400000114e7 */
[C---:B------:R-:W-:Y:S01]  /*146d0*/  @!P0 LEA R2, P4, R231.reuse, R0, 0x2 ;  /* 0x00000000e7028211 */ /* 0x040fe200078810ff */
[----:B------:R1:W-:Y:S03]  /*146e0*/  @!P3 ST.E.64 [R10.64], R78 ;  /* 0x0000004e0a00b985 */ /* 0x0003e6000c101b08 */
[----:B------:R-:W-:Y:S01]  /*146f0*/  @!P0 LEA.HI.X R3, R231, R4, R5, 0x2, P4 ;  /* 0x00000004e7038211 */ /* 0x000fe200020f1405 */
[----:B------:R1:W-:Y:S04]  /*14700*/  @!P2 ST.E.64 [R8.64], R74 ;  /* 0x0000004a0800a985 */ /* 0x0003e8000c101b08 */
        /* <DEDUP_REMOVED lines=9> */
.L_x_564:
[----:B------:R-:W-:Y:S01]  /*147a0*/  ISETP.NE.U32.AND P0, PT, RZ, c[0x0][0x508], PT ;  /* 0x00014200ff007a0c */ /* 0x000fe20003f05070 */
[----:B------:R-:W-:Y:S01]  /*147b0*/  IMAD.MOV.U32 R4, RZ, RZ, 0x4 ;  /* 0x00000004ff047424 */ /* 0x000fe200078e00ff */
[----:B------:R-:W-:Y:S01]  /*147c0*/  ISETP.NE.U32.AND P2, PT, RZ, c[0x0][0x500], PT ;  /* 0x00014000ff007a0c */ /* 0x000fe20003f45070 */
[----:B------:R-:W-:Y:S01]  /*147d0*/  IMAD.MOV.U32 R20, RZ, RZ, c[0x0][0x388] ;  /* 0x0000e200ff147624 */ /* 0x000fe200078e00ff */
[----:B------:R-:W-:Y:S01]  /*147e0*/  ISETP.NE.AND.EX P0, PT, RZ, c[0x0][0x50c], PT, P0 ;  /* 0x00014300ff007a0c */ /* 0x000fe20003f05300 */
[----:B------:R-:W-:Y:S01]  /*147f0*/  IMAD.MOV.U32 R10, RZ, RZ, RZ ;  /* 0x000000ffff0a7224 */ /* 0x000fe200078e00ff */
[----:B------:R-:W-:Y:S01]  /*14800*/  ISETP.NE.AND.EX P2, PT, RZ, c[0x0][0x504], PT, P2 ;  /* 0x00014100ff007a0c */ /* 0x000fe20003f45320 */
[----:B------:R-:W-:-:S10]  /*14810*/  IMAD.WIDE R2, R215, R4, c[0x0][0x500] ;  /* 0x00014000d7027625 */ /* 0x000fd400078e0204 */
[----:B------:R-:W-:Y:S02]  /*14820*/  @P0 IMAD.WIDE R4, R215, R4, c[0x0][0x508] ;  /* 0x00014200d7040625 */ /* 0x000fe400078e0204 */
[----:B------:R2:W5:Y:S04]  /*14830*/  @P2 LDG.E R10, [R2.64] ;  /* 0x00000008020a2981 */ /* 0x000568000c1e1900 */
        /* <DEDUP_REMOVED lines=8> */
.L_x_585:
[----:B--2---:R-:W2:Y:S01]  /*148c0*/  S2R R2, SR_TID.X ;  /* 0x0000000000027919 */ /* 0x004ea20000002100 */
[----:B------:R-:W-:Y:S01]  /*148d0*/  SHF.R.S32.HI R0, RZ, 0x1f, R215 ;  /* 0x0000001fff007819 */ /* 0x000fe200000114d7 */
[----:B------:R-:W-:Y:S01]  /*148e0*/  BSSY B0, `(.L_x_586) ;  /* 0x0000036000007945 */ /* 0x000fe20003800000 */
[----:B------:R-:W-:-:S02]  /*148f0*/  LOP3.LUT R14, R214, 0xffff, RZ, 0xc0, !PT ;  /* 0x0000ffffd60e7812 */ /* 0x000fc400078ec0ff */
[----:B-----5:R-:W-:Y:S02]  /*14900*/  SHF.R.S32.HI R18, RZ, 0x1f, R10 ;  /* 0x0000001fff127819 */ /* 0x020fe4000001140a */
[----:B------:R-:W-:Y:S02]  /*14910*/  SEL R15, R215, RZ, !P2 ;  /* 0x000000ffd70f7207 */ /* 0x000fe40005000000 */
[----:B------:R-:W-:Y:S02]  /*14920*/  SEL R21, R0, RZ, !P2 ;  /* 0x000000ff00157207 */ /* 0x000fe40005000000 */
[----:B--2---:R-:W-:-:S13]  /*14930*/  ISETP.GT.AND P0, PT, R2, 0x7f, PT ;  /* 0x0000007f0200780c */ /* 0x004fda0003f04270 */
[----:B------:R-:W-:Y:S05]  /*14940*/  @P0 BRA `(.L_x_587) ;  /* 0x000002f000000947 */ /* 0x000fea0003800000 */
[----:B------:R-:W-:Y:S01]  /*14950*/  IMAD R0, R20, c[0x0][0x4e8], RZ ;  /* 0x00013a0014007a24 */ /* 0x000fe200078e02ff */
[----:B------:R-:W-:-:S04]  /*14960*/  IADD3 R11, R211, R2, RZ ;  /* 0x00000002d30b7210 */ /* 0x000fc80007ffe0ff */
        /* <DEDUP_REMOVED lines=45> */
.L_x_587:
[----:B------:R-:W-:Y:S05]  /*14c40*/  BSYNC B0 ;  /* 0x0000000000007941 */ /* 0x000fea0003800000 */
.L_x_586:
[----:B------:R-:W-:-:S13]  /*14c50*/  ISETP.GT.AND P0, PT, R19, 0x1, PT ;  /* 0x000000011300780c */ /* 0x000fda0003f04270 */
[----:B------:R-:W-:Y:S05]  /*14c60*/  @P0 BRA `(.L_x_579) ;  /* 0x000007b000000947 */ /* 0x000fea0003800000 */
[----:B------:R-:W-:Y:S01]  /*14c70*/  MOV R2, c[0x0][0x4e8] ;  /* 0x00013a0000027a02 */ /* 0x000fe20000000f00 */
[----:B-1----:R-:W-:Y:S01]  /*14c80*/  IMAD R0, R18, c[0x0][0x3a0], RZ ;  /* 0x0000e80012007a24 */ /* 0x002fe200078e02ff */
[----:B------:R-:W-:Y:S01]  /*14c90*/  IADD3 R4, R197, R211, RZ ;  /* 0x000000d3c5047210 */ /* 0x000fe20007ffe0ff */
[----:B------:R-:W-:Y:S01]  /*14ca0*/  IMAD R5, R21, c[0x0][0x3f0], RZ ;  /* 0x0000fc0015057a24 */ /* 0x000fe200078e02ff */
[----:B------:R-:W-:Y:S01]  /*14cb0*/  ISETP.NE.AND P0, PT, R2, 0x1, PT ;  /* 0x000000010200780c */ /* 0x000fe20003f05270 */
[----:B------:R-:W-:-:S04]  /*14cc0*/  IMAD.WIDE.U32 R2, R10, c[0x0][0x3a0], RZ ;  /* 0x0000e8000a027a25 */ /* 0x000fc800078e00ff */
        /* <DEDUP_REMOVED lines=26> */
.L_x_670:
[----:B------:R-:W-:Y:S05]  /*14e70*/  BRA.DIV ~URZ, `(.L_x_589) ;  /* 0x00003b327f007947 */ /* 0x000fea000b800000 */
[----:B------:R3:W4:Y:S02]  /*14e80*/  SHFL.IDX PT, R0, R12, RZ, 0x181f ;  /* 0x00181fff0c007589 */ /* 0x00072400000e0000 */
.L_x_671:
[----:B------:R-:W-:Y:S01]  /*14e90*/  IMAD R11, R20, c[0x0][0x4e8], RZ ;  /* 0x00013a00140b7a24 */ /* 0x000fe200078e02ff */
        /* <DEDUP_REMOVED lines=13> */
[-C--:B--2---:R-:W-:Y:S02]  /*14f70*/  @!P2 LEA.HI.X R7, R184, R8.reuse, R15, 0x1, P5 ;  /* 0x00000008b807a211 */ /* 0x084fe400028f0c0f */
[-C--:B------:R-:W-:Y:S02]  /*14f80*/  @!P1 LEA.HI.X R5, R192, R8.reuse, R14, 0x1, P4 ;  /* 0x00000008c0059211 */ /* 0x080fe400020f0c0e */
[----:B------:R-:W-:Y:S01]  /*14f90*/  @!P0 LEA.HI.X R3, R193, R8, R13, 0x1, P3 ;  /* 0x00000008c1038211 */ /* 0x000fe200018f0c0d */
[----:B------:R2:W-:Y:S04]  /*14fa0*/  @!P2 ST.E.128 [R6.64], RZ ;  /* 0x000000ff0600a985 */ /* 0x0005e8000c101d08 */
[----:B------:R2:W-:Y:S04]  /*14fb0*/  @!P1 ST.E.128 [R4.64], RZ ;  /* 0x000000ff04009985 */ /* 0x0005e8000c101d08 */
[----:B------:R2:W-:Y:S02]  /*14fc0*/  @!P0 ST.E.128 [R2.64], RZ ;  /* 0x000000ff02008985 */ /* 0x0005e4000c101d08 */
.L_x_591:
[----:B------:R-:W-:Y:S05]  /*14fd0*/  BSYNC B0 ;  /* 0x0000000000007941 */ /* 0x000fea0003800000 */
.L_x_590:
[----:B------:R-:W-:Y:S05]  /*14fe0*/  BRA.DIV ~URZ, `(.L_x_592) ;  /* 0x00003a327f007947 */ /* 0x000fea000b800000 */
[----:B--2---:R2:W1:Y:S04]  /*14ff0*/  SHFL.IDX PT, R8, R9, 0x1, 0x181f ;  /* 0x00381f0009087f89 */ /* 0x00446800000e0000 */
[----:B----4-:R2:W4:Y:S02]  /*15000*/  SHFL.IDX PT, R0, R12, 0x1, 0x181f ;  /* 0x00381f000c007f89 */ /* 0x01052400000e0000 */
.L_x_672:
        /* <DEDUP_REMOVED lines=13> */
[-C--:B-1----:R-:W-:Y:S02]  /*150e0*/  @!P2 LEA.HI.X R7, R184, R8.reuse, R15, 0x1, P5 ;  /* 0x00000008b807a211 */ /* 0x082fe400028f0c0f */
[-C--:B------:R-:W-:Y:S02]  /*150f0*/  @!P1 LEA.HI.X R5, R192, R8.reuse, R14, 0x1, P4 ;  /* 0x00000008c0059211 */ /* 0x080fe400020f0c0e */
[----:B------:R-:W-:Y:S01]  /*15100*/  @!P0 LEA.HI.X R3, R193, R8, R13, 0x1, P3 ;  /* 0x00000008c1038211 */ /* 0x000fe200018f0c0d */
[----:B------:R1:W-:Y:S04]  /*15110*/  @!P2 ST.E.128 [R6.64], RZ ;  /* 0x000000ff0600a985 */ /* 0x0003e8000c101d08 */
[----:B------:R1:W-:Y:S04]  /*15120*/  @!P1 ST.E.128 [R4.64], RZ ;  /* 0x000000ff04009985 */ /* 0x0003e8000c101d08 */
[----:B------:R1:W-:Y:S02]  /*15130*/  @!P0 ST.E.128 [R2.64], RZ ;  /* 0x000000ff02008985 */ /* 0x0003e4000c101d08 */
.L_x_594:
[----:B------:R-:W-:Y:S05]  /*15140*/  BSYNC B0 ;  /* 0x0000000000007941 */ /* 0x000fea0003800000 */
.L_x_593:
[----:B------:R-:W-:Y:S05]  /*15150*/  BRA.DIV ~URZ, `(.L_x_595) ;  /* 0x000039927f007947 */ /* 0x000fea000b800000 */
[----:B-1----:R1:W2:Y:S02]  /*15160*/  SHFL.IDX PT, R8, R9, 0x2, 0x181f ;  /* 0x00581f0009087f89 */ /* 0x0022a400000e0000 */
.L_x_673:
[----:B------:R-:W-:Y:S05]  /*15170*/  BRA.DIV ~URZ, `(.L_x_596) ;  /* 0x000039e27f007947 */ /* 0x000fea000b800000 */
[----:B----4-:R4:W1:Y:S02]  /*15180*/  SHFL.IDX PT, R0, R12, 0x2, 0x181f ;  /* 0x00581f000c007f89 */ /* 0x01086400000e0000 */
.L_x_674:
        /* <DEDUP_REMOVED lines=19> */
.L_x_598:
[----:B------:R-:W-:Y:S05]  /*152c0*/  BSYNC B0 ;  /* 0x0000000000007941 */ /* 0x000fea0003800000 */
.L_x_597:
[----:B------:R-:W-:Y:S05]  /*152d0*/  BRA.DIV ~URZ, `(.L_x_599) ;  /* 0x000038f27f007947 */ /* 0x000fea000b800000 */
[----:B--2---:R2:W3:Y:S04]  /*152e0*/  SHFL.IDX PT, R8, R9, 0x3, 0x181f ;  /* 0x00781f0009087f89 */ /* 0x0044e800000e0000 */
[----:B-1----:R2:W1:Y:S02]  /*152f0*/  SHFL.IDX PT, R0, R12, 0x3, 0x181f ;  /* 0x00781f000c007f89 */ /* 0x00246400000e0000 */
.L_x_675:
        /* <DEDUP_REMOVED lines=10> */
[-C--:B------:R-:W-:Y:S02]  /*153a0*/  @!P1 LEA R4, P4, R192, R0.reuse, 0x1 ;  /* 0x00000000c0049211 */ /* 0x080fe400078808ff */
[C---:B------:R-:W-:Y:S02]  /*153b0*/  @!P0 LEA R2, P3, R193.reuse, R0, 0x1 ;  /* 0x00000000c1028211 */ /* 0x040fe400078608ff */
[-C--:B------:R-:W-:Y:S02]  /*153c0*/  @!P2 LEA.HI.X R7, R184, R8.reuse, R13, 0x1, P5 ;  /* 0x00000008b807a211 */ /* 0x080fe400028f0c0d */
[-C--:B------:R-:W-:Y:S02]  /*153d0*/  @!P1 LEA.HI.X R5, R192, R8.reuse, R12, 0x1, P4 ;  /* 0x00000008c0059211 */ /* 0x080fe400020f0c0c */
[----:B------:R-:W-:Y:S01]  /*153e0*/  @!P0 LEA.HI.X R3, R193, R8, R9, 0x1, P3 ;  /* 0x00000008c1038211 */ /* 0x000fe200018f0c09 */
[----:B------:R1:W-:Y:S04]  /*153f0*/  @!P2 ST.E.128 [R6.64], RZ ;  /* 0x000000ff0600a985 */ /* 0x0003e8000c101d08 */
[----:B------:R1:W-:Y:S04]  /*15400*/  @!P1 ST.E.128 [R4.64], RZ ;  /* 0x000000ff04009985 */ /* 0x0003e8000c101d08 */
[----:B------:R1:W-:Y:S02]  /*15410*/  @!P0 ST.E.128 [R2.64], RZ ;  /* 0x000000ff02008985 */ /* 0x0003e4000c101d08 */
.L_x_579:
[----:B------:R-:W-:Y:S05]  /*15420*/  BSYNC B1 ;  /* 0x0000000000017941 */ /* 0x000fea0003800000 */
.L_x_563:
[----:B------:R-:W-:-:S13]  /*15430*/  ISETP.NE.AND P0, PT, RZ, UR6, PT ;  /* 0x00000006ff007c0c */ /* 0x000fda000bf05270 */
[----:B------:R-:W-:Y:S01]  /*15440*/  @P0 WARPSYNC 0xffffffff ;  /* 0xffffffff00000948 */ /* 0x000fe20003800000 */
[----:B------:R-:W-:Y:S06]  /*15450*/  @P0 BAR.SYNC.DEFER_BLOCKING 0x5, 0x100 ;  /* 0x0144000000000b1d */ /* 0x000fec0000010000 */
[----:B------:R-:W4:Y:S04]  /*15460*/  @P0 LDS.128 R212, [0x18100] ;  /* 0x01810000ffd40984 */ /* 0x000f280000000c00 */
[----:B------:R-:W-:Y:S06]  /*15470*/  @P0 BAR.ARV 0x4, 0x100 ;  /* 0x0104000000000b1d */ /* 0x000fec0000002000 */
[----:B------:R-:W-:Y:S05]  /*15480*/  @P0 BRA `(.L_x_600) ;  /* 0x00000f6000000947 */ /* 0x000fea0003800000 */
[----:B-1--4-:R-:W1:Y:S01]  /*15490*/  S2R R0, SR_TID.X ;  /* 0x0000000000007919 */ /* 0x012e620000002100 */
[----:B------:R-:W-:Y:S01]  /*154a0*/  IMAD.MOV.U32 R7, RZ, RZ, RZ ;  /* 0x000000ffff077224 */ /* 0x000fe200078e00ff */
[----:B-123--:R-:W-:-:S04]  /*154b0*/  LOP3.LUT R12, R0, 0x1f, RZ, 0xc0, !PT ;  /* 0x0000001f000c7812 */ /* 0x00efc800078ec0ff */
[----:B------:R-:W-:Y:S01]  /*154c0*/  ISETP.NE.AND P6, PT, R12, 0x1f, PT ;  /* 0x0000001f0c00780c */ /* 0x000fe20003fc5270 */
[----:B------:R-:W-:Y:S10]  /*154d0*/  BRA.DIV ~URZ, `(.L_x_601) ;  /* 0x000037c27f007947 */ /* 0x000ff4000b800000 */
[----:B------:R1:W2:Y:S02]  /*154e0*/  SHFL.IDX PT, R9, R82, RZ, 0x1f ;  /* 0x00001fff52097589 */ /* 0x0002a400000e0000 */
.L_x_676:
[----:B------:R-:W-:Y:S05]  /*154f0*/  BRA.DIV ~URZ, `(.L_x_602) ;  /* 0x000038127f007947 */ /* 0x000fea000b800000 */
[----:B------:R3:W4:Y:S02]  /*15500*/  SHFL.IDX PT, R8, R82, 0x1, 0x1f ;  /* 0x00201f0052087f89 */ /* 0x00072400000e0000 */
.L_x_677:
[----:B------:R-:W-:Y:S02]  /*15510*/  IMAD.IADD R0, R215, 0x1, R12 ;  /* 0x00000001d7007824 */ /* 0x000fe400078e020c */
        /* <DEDUP_REMOVED lines=16> */
[----:B------:R1:W3:Y:S02]  /*15620*/  SHFL.UP PT, R4, R0, 0x1, RZ ;  /* 0x0420000000047989 */ /* 0x0002e400000e00ff */
.L_x_678:
        /* <DEDUP_REMOVED lines=16> */
.L_x_679:
[----:B---3--:R-:W-:Y:S01]  /*15730*/  IMAD R0, R0, c[0x0][0x538], RZ ;  /* 0x00014e0000007a24 */ /* 0x008fe200078e02ff */
[----:B------:R-:W-:Y:S04]  /*15740*/  BSSY B1, `(.L_x_605) ;  /* 0x00000c5000017945 */ /* 0x000fe80003800000 */
[----:B----4-:R-:W-:-:S04]  /*15750*/  IADD3 R8, R0, R8, RZ ;  /* 0x0000000800087210 */ /* 0x010fc80007ffe0ff */
[----:B--2---:R-:W-:-:S13]  /*15760*/  ISETP.GT.AND P0, PT, R8, R9, PT ;  /* 0x000000090800720c */ /* 0x004fda0003f04270 */
[----:B------:R-:W-:Y:S05]  /*15770*/  @P0 BRA `(.L_x_606) ;  /* 0x0000024000000947 */ /* 0x000fea0003800000 */
.L_x_610:
        /* <DEDUP_REMOVED lines=16> */
.L_x_680:
        /* <DEDUP_REMOVED lines=16> */
.L_x_681:
[----:B--2---:R-:W-:-:S05]  /*15980*/  IMAD R0, R0, c[0x0][0x538], RZ ;  /* 0x00014e0000007a24 */ /* 0x004fca00078e02ff */
[----:B------:R-:W-:-:S04]  /*15990*/  IADD3 R8, R0, R8, RZ ;  /* 0x0000000800087210 */ /* 0x000fc80007ffe0ff */
[----:B------:R-:W-:-:S13]  /*159a0*/  ISETP.GT.AND P0, PT, R8, R9, PT ;  /* 0x000000090800720c */ /* 0x000fda0003f04270 */
[----:B-1----:R-:W-:Y:S05]  /*159b0*/  @!P0 BRA `(.L_x_610) ;  /* 0xfffffdc000008947 */ /* 0x002fea000383ffff */
.L_x_606:
[----:B------:R-:W-:-:S05]  /*159c0*/  IADD3 R8, -R0, R8, RZ ;  /* 0x0000000800087210 */ /* 0x000fca0007ffe1ff */
[----:B------:R-:W-:-:S05]  /*159d0*/  IMAD R0, R4, c[0x0][0x538], R8 ;  /* 0x00014e0004007a24 */ /* 0x000fca00078e0208 */
[----:B------:R-:W-:Y:S01]  /*159e0*/  ISETP.GT.AND P0, PT, R0, R9, PT ;  /* 0x000000090000720c */ /* 0x000fe20003f04270 */
[----:B------:R-:W-:-:S12]  /*159f0*/  BRA.DIV ~URZ, `(.L_x_611) ;  /* 0x000037727f007947 */ /* 0x000fd8000b800000 */
[----:B------:R-:W-:-:S04]  /*15a00*/  VOTE.ANY R5, PT, !P0 ;  /* 0x0000000000057806 */ /* 0x000fc800040e0100 */
.L_x_682:
[----:B------:R-:W2:Y:S02]  /*15a10*/  POPC R0, R5 ;  /* 0x0000000500007309 */ /* 0x000ea40000000000 */
[----:B--2---:R-:W-:Y:S01]  /*15a20*/  IADD3 R215, R0, R215, RZ ;  /* 0x000000d700d77210 */ /* 0x004fe20007ffe0ff */
[----:B------:R-:W-:Y:S05]  /*15a30*/  BRA.DIV ~URZ, `(.L_x_612) ;  /* 0x000037827f007947 */ /* 0x000fea000b800000 */
[----:B------:R2:W3:Y:S04]  /*15a40*/  SHFL.IDX PT, R10, R6, R0, 0x1f ;  /* 0x00001f00060a7589 */ /* 0x0004e800000e0000 */
[----:B------:R2:W4:Y:S02]  /*15a50*/  SHFL.IDX PT, R7, R7, R0, 0x1f ;  /* 0x00001f0007077589 */ /* 0x00052400000e0000 */
.L_x_683:
[----:B------:R-:W-:Y:S01]  /*15a60*/  ISETP.NE.AND P0, PT, R5, RZ, PT ;  /* 0x000000ff0500720c */ /* 0x000fe20003f05270 */
[----:B------:R-:W-:-:S12]  /*15a70*/  BSSY B0, `(.L_x_613) ;  /* 0x0000005000007945 */ /* 0x000fd80003800000 */
[----:B------:R-:W-:Y:S05]  /*15a80*/  @!P0 BRA `(.L_x_614) ;  /* 0x0000003000008947 */ /* 0x000fea0003800000 */
[----:B--2---:R-:W-:Y:S01]  /*15a90*/  IADD3 R0, R0, -0x1, RZ ;  /* 0xffffffff00007810 */ /* 0x004fe20007ffe0ff */
[----:B------:R-:W-:Y:S05]  /*15aa0*/  BRA.DIV ~URZ, `(.L_x_615) ;  /* 0x000037e27f007947 */ /* 0x000fea000b800000 */
[----:B------:R2:W1:Y:S02]  /*15ab0*/  SHFL.IDX PT, R11, R4, R0, 0x1f ;  /* 0x00001f00040b7589 */ /* 0x00046400000e0000 */
.L_x_614:
[----:B------:R-:W-:Y:S05]  /*15ac0*/  BSYNC B0 ;  /* 0x0000000000007941 */ /* 0x000fea0003800000 */
.L_x_613:
[----:B----4-:R-:W-:Y:S01]  /*15ad0*/  ISETP.NE.AND P0, PT, R7, 0x1, PT ;  /* 0x000000010700780c */ /* 0x010fe20003f05270 */
[----:B-1----:R-:W-:Y:S01]  /*15ae0*/  IMAD R212, R11, c[0x0][0x538], R8 ;  /* 0x00014e000bd47a24 */ /* 0x002fe200078e0208 */
[----:B------:R-:W-:Y:S04]  /*15af0*/  BSSY B0, `(.L_x_616) ;  /* 0x0000082000007945 */ /* 0x000fe80003800000 */
[----:B------:R-:W-:-:S07]  /*15b00*/  IADD3 R9, -R212, R9, RZ ;  /* 0x00000009d4097210 */ /* 0x000fce0007ffe1ff */
[----:B------:R-:W-:Y:S05]  /*15b10*/  @!P0 BRA `(.L_x_617) ;  /* 0x000003d000008947 */ /* 0x000fea0003800000 */
[-C--:B---3--:R-:W-:Y:S02]  /*15b20*/  IABS R2, R10.reuse ;  /* 0x0000000a00027213 */ /* 0x088fe40000000000 */
[----:B------:R-:W-:Y:S02]  /*15b30*/  IABS R8, R10 ;  /* 0x0000000a00087213 */ /* 0x000fe40000000000 */
[----:B--2---:R-:W1:Y:S08]  /*15b40*/  I2F.RP R0, R2 ;  /* 0x0000000200007306 */ /* 0x004e700000209400 */
[----:B-1----:R-:W1:Y:S02]  /*15b50*/  MUFU.RCP R0, R0 ;  /* 0x0000000000007308 */ /* 0x002e640000001000 */
[----:B-1----:R-:W-:-:S06]  /*15b60*/  IADD3 R0, R0, 0xffffffe, RZ ;  /* 0x0ffffffe00007810 */ /* 0x002fcc0007ffe0ff */
[----:B------:R-:W1:Y:S02]  /*15b70*/  F2I.FTZ.U32.TRUNC.NTZ R5, R0 ;  /* 0x0000000000057305 */ /* 0x000e64000021f000 */
[----:B-1----:R-:W-:Y:S01]  /*15b80*/  IMAD.MOV R3, RZ, RZ, -R5 ;  /* 0x000000ffff037224 */ /* 0x002fe200078e0a05 */
[----:B------:R-:W-:-:S03]  /*15b90*/  IABS R0, R7 ;  /* 0x0000000700007213 */ /* 0x000fc60000000000 */
[----:B------:R-:W-:Y:S01]  /*15ba0*/  IMAD.MOV.U32 R4, RZ, RZ, R3 ;  /* 0x000000ffff047224 */ /* 0x000fe200078e0003 */
[----:B------:R-:W-:Y:S01]  /*15bb0*/  IABS R3, R9 ;  /* 0x0000000900037213 */ /* 0x000fe20000000000 */
[----:B------:R-:W-:Y:S02]  /*15bc0*/  IMAD.MOV.U32 R6, RZ, RZ, R0 ;  /* 0x000000ffff067224 */ /* 0x000fe400078e0000 */
[----:B------:R-:W-:Y:S02]  /*15bd0*/  IMAD R0, R4, R2, RZ ;  /* 0x0000000204007224 */ /* 0x000fe400078e02ff */
[----:B------:R-:W-:Y:S01]  /*15be0*/  IMAD.MOV.U32 R4, RZ, RZ, RZ ;  /* 0x000000ffff047224 */ /* 0x000fe200078e00ff */
[----:B------:R-:W1:Y:S03]  /*15bf0*/  I2F.RP R11, R6 ;  /* 0x00000006000b7306 */ /* 0x000e660000209400 */
[----:B------:R-:W-:-:S04]  /*15c00*/  IMAD.HI.U32 R5, R5, R0, R4 ;  /* 0x0000000005057227 */ /* 0x000fc800078e0004 */
[----:B------:R-:W-:-:S05]  /*15c10*/  IMAD.MOV R0, RZ, RZ, -R8 ;  /* 0x000000ffff007224 */ /* 0x000fca00078e0a08 */
[----:B------:R-:W-:Y:S01]  /*15c20*/  MOV R4, R0 ;  /* 0x0000000000047202 */ /* 0x000fe20000000f00 */
[----:B------:R-:W-:-:S04]  /*15c30*/  IMAD.HI.U32 R0, R5, R3, RZ ;  /* 0x0000000305007227 */ /* 0x000fc800078e00ff */
[----:B------:R-:W-:Y:S02]  /*15c40*/  IMAD R3, R0, R4, R3 ;  /* 0x0000000400037224 */ /* 0x000fe400078e0203 */
[----:B-1----:R-:W1:Y:S03]  /*15c50*/  MUFU.RCP R4, R11 ;  /* 0x0000000b00047308 */ /* 0x002e660000001000 */
[----:B------:R-:W-:-:S13]  /*15c60*/  ISETP.GT.U32.AND P0, PT, R2, R3, PT ;  /* 0x000000030200720c */ /* 0x000fda0003f04070 */
[----:B------:R-:W-:Y:S01]  /*15c70*/  @!P0 IMAD.IADD R3, R3, 0x1, -R2 ;  /* 0x0000000103038824 */ /* 0x000fe200078e0a02 */
[----:B-1----:R-:W-:Y:S02]  /*15c80*/  IADD3 R4, R4, 0xffffffe, RZ ;  /* 0x0ffffffe04047810 */ /* 0x002fe40007ffe0ff */
[----:B------:R-:W-:Y:S02]  /*15c90*/  @!P0 IADD3 R0, R0, 0x1, RZ ;  /* 0x0000000100008810 */ /* 0x000fe40007ffe0ff */
[----:B------:R-:W-:Y:S02]  /*15ca0*/  ISETP.GE.U32.AND P2, PT, R3, R2, PT ;  /* 0x000000020300720c */ /* 0x000fe40003f46070 */
[----:B------:R-:W1:Y:S01]  /*15cb0*/  F2I.FTZ.U32.TRUNC.NTZ R3, R4 ;  /* 0x0000000400037305 */ /* 0x000e62000021f000 */
[----:B------:R-:W-:Y:S02]  /*15cc0*/  LOP3.LUT R2, R9, R10, RZ, 0x3c, !PT ;  /* 0x0000000a09027212 */ /* 0x000fe400078e3cff */
[----:B------:R-:W-:-:S02]  /*15cd0*/  ISETP.NE.AND P0, PT, R10, RZ, PT ;  /* 0x000000ff0a00720c */ /* 0x000fc40003f05270 */
[----:B------:R-:W-:-:S06]  /*15ce0*/  ISETP.GE.AND P1, PT, R2, RZ, PT ;  /* 0x000000ff0200720c */ /* 0x000fcc0003f26270 */
[----:B------:R-:W-:Y:S01]  /*15cf0*/  @P2 IADD3 R0, R0, 0x1, RZ ;  /* 0x0000000100002810 */ /* 0x000fe20007ffe0ff */
[----:B-1----:R-:W-:-:S06]  /*15d00*/  IMAD.MOV R2, RZ, RZ, -R3 ;  /* 0x000000ffff027224 */ /* 0x002fcc00078e0a03 */
[----:B------:R-:W-:Y:S01]  /*15d10*/  @!P1 IMAD.MOV R0, RZ, RZ, -R0 ;  /* 0x000000ffff009224 */ /* 0x000fe200078e0a00 */
[----:B------:R-:W-:Y:S02]  /*15d20*/  @!P0 LOP3.LUT R0, RZ, R10, RZ, 0x33, !PT ;  /* 0x0000000aff008212 */ /* 0x000fe400078e33ff */
[----:B------:R-:W-:Y:S02]  /*15d30*/  MOV R4, R2 ;  /* 0x0000000200047202 */ /* 0x000fe40000000f00 */
[----:B------:R-:W-:Y:S02]  /*15d40*/  IABS R2, R7 ;  /* 0x0000000700027213 */ /* 0x000fe40000000000 */
[----:B------:R-:W-:Y:S01]  /*15d50*/  IABS R8, R0 ;  /* 0x0000000000087213 */ /* 0x000fe20000000000 */
[----:B------:R-:W-:Y:S02]  /*15d60*/  IMAD R4, R4, R6, RZ ;  /* 0x0000000604047224 */ /* 0x000fe400078e02ff */
[----:B------:R-:W-:-:S02]  /*15d70*/  IMAD.MOV R5, RZ, RZ, -R2 ;  /* 0x000000ffff057224 */ /* 0x000fc400078e0a02 */
[----:B------:R-:W-:-:S04]  /*15d80*/  IMAD.MOV.U32 R2, RZ, RZ, RZ ;  /* 0x000000ffff027224 */ /* 0x000fc800078e00ff */
[----:B------:R-:W-:Y:S01]  /*15d90*/  IMAD.HI.U32 R2, R3, R4, R2 ;  /* 0x0000000403027227 */ /* 0x000fe200078e0002 */
[----:B------:R-:W-:-:S03]  /*15da0*/  MOV R4, R5 ;  /* 0x0000000500047202 */ /* 0x000fc60000000f00 */
[----:B------:R-:W-:-:S04]  /*15db0*/  IMAD.MOV.U32 R3, RZ, RZ, R8 ;  /* 0x000000ffff037224 */ /* 0x000fc800078e0008 */
[----:B------:R-:W-:-:S04]  /*15dc0*/  IMAD.HI.U32 R2, R2, R3, RZ ;  /* 0x0000000302027227 */ /* 0x000fc800078e00ff */
[----:B------:R-:W-:Y:S01]  /*15dd0*/  IMAD R3, R2, R4, R3 ;  /* 0x0000000402037224 */ /* 0x000fe200078e0203 */
[----:B------:R-:W-:-:S04]  /*15de0*/  IADD3 R4, -R0, RZ, RZ ;  /* 0x000000ff00047210 */ /* 0x000fc80007ffe1ff */
        /* <DEDUP_REMOVED lines=9> */
[----:B------:R-:W-:-:S05]  /*15e80*/  @!P0 LOP3.LUT R2, RZ, R7, RZ, 0x33, !PT ;  /* 0x00000007ff028212 */ /* 0x000fca00078e33ff */
[--C-:B------:R-:W-:Y:S02]  /*15e90*/  IMAD.MOV R3, RZ, RZ, -R2.reuse ;  /* 0x000000ffff037224 */ /* 0x100fe400078e0a02 */
[C---:B------:R-:W-:Y:S02]  /*15ea0*/  IMAD R2, R7.reuse, 0x1000000, R2 ;  /* 0x0100000007027824 */ /* 0x040fe400078e0202 */
[----:B------:R-:W-:Y:S02]  /*15eb0*/  IMAD R3, R7, R3, R0 ;  /* 0x0000000307037224 */ /* 0x000fe400078e0200 */
[----:B------:R-:W-:Y:S02]  /*15ec0*/  IMAD R0, R10, R4, R9 ;  /* 0x000000040a007224 */ /* 0x000fe400078e0209 */
[----:B------:R-:W-:Y:S01]  /*15ed0*/  IMAD R214, R3, 0x10000, R2 ;  /* 0x0001000003d67824 */ /* 0x000fe200078e0202 */
[----:B------:R-:W-:Y:S05]  /*15ee0*/  BRA `(.L_x_618) ;  /* 0x0000042000007947 */ /* 0x000fea0003800000 */
.L_x_617:
[----:B------:R-:W-:-:S04]  /*15ef0*/  IMAD.MOV.U32 R2, RZ, RZ, 0x4 ;  /* 0x00000004ff027424 */ /* 0x000fc800078e00ff */
[----:B------:R-:W-:-:S05]  /*15f00*/  IMAD.WIDE R2, R215, R2, c[0x0][0x590] ;  /* 0x00016400d7027625 */ /* 0x000fca00078e0202 */
[----:B--2---:R-:W2:Y:S02]  /*15f10*/  LDG.E R4, [R2.64] ;  /* 0x0000000802047981 */ /* 0x004ea4000c1e1900 */
[----:B--23--:R-:W-:-:S05]  /*15f20*/  IMAD R8, R4, R10, RZ ;  /* 0x0000000a04087224 */ /* 0x00cfca00078e02ff */
        /* <DEDUP_REMOVED lines=27> */
[----:B------:R-:W-:Y:S02]  /*160e0*/  IMAD R11, R4, R0, RZ ;  /* 0x00000000040b7224 */ /* 0x000fe400078e02ff */
[----:B------:R-:W-:-:S03]  /*160f0*/  IMAD.MOV R0, RZ, RZ, -R0 ;  /* 0x000000ffff007224 */ /* 0x000fc600078e0a00 */
[----:B------:R-:W-:Y:S01]  /*16100*/  IADD3 R2, -R11, c[0x0][0x538], RZ ;  /* 0x00014e000b027a10 */ /* 0x000fe20007ffe1ff */
[----:B------:R-:W-:-:S03]  /*16110*/  IMAD R7, R8, R0, R9 ;  /* 0x0000000008077224 */ /* 0x000fc600078e0209 */
[----:B------:R-:W-:Y:S01]  /*16120*/  IMNMX R2, R4, R2, PT ;  /* 0x0000000204027217 */ /* 0x000fe20003800200 */
[----:B------:R-:W-:-:S03]  /*16130*/  IMAD.MOV.U32 R4, RZ, RZ, RZ ;  /* 0x000000ffff047224 */ /* 0x000fc600078e00ff */
[-C--:B------:R-:W-:Y:S02]  /*16140*/  IABS R3, R2.reuse ;  /* 0x0000000200037213 */ /* 0x080fe40000000000 */
[----:B------:R-:W-:-:S03]  /*16150*/  IABS R8, R2 ;  /* 0x0000000200087213 */ /* 0x000fc60000000000 */
[----:B------:R-:W-:-:S04]  /*16160*/  IMAD.MOV.U32 R6, RZ, RZ, R3 ;  /* 0x000000ffff067224 */ /* 0x000fc800078e0003 */
[----:B------:R-:W1:Y:S08]  /*16170*/  I2F.RP R3, R6 ;  /* 0x0000000600037306 */ /* 0x000e700000209400 */
[----:B-1----:R-:W1:Y:S02]  /*16180*/  MUFU.RCP R3, R3 ;  /* 0x0000000300037308 */ /* 0x002e640000001000 */
[----:B-1----:R-:W-:-:S06]  /*16190*/  IADD3 R3, R3, 0xffffffe, RZ ;  /* 0x0ffffffe03037810 */ /* 0x002fcc0007ffe0ff */
[----:B------:R-:W1:Y:S02]  /*161a0*/  F2I.FTZ.U32.TRUNC.NTZ R5, R3 ;  /* 0x0000000300057305 */ /* 0x000e64000021f000 */
[----:B-1----:R-:W-:-:S05]  /*161b0*/  IMAD.MOV R3, RZ, RZ, -R5 ;  /* 0x000000ffff037224 */ /* 0x002fca00078e0a05 */
[----:B------:R-:W-:Y:S02]  /*161c0*/  MOV R0, R3 ;  /* 0x0000000300007202 */ /* 0x000fe40000000f00 */
[----:B------:R-:W-:-:S03]  /*161d0*/  IABS R3, R7 ;  /* 0x0000000700037213 */ /* 0x000fc60000000000 */
[----:B------:R-:W-:-:S04]  /*161e0*/  IMAD R0, R0, R6, RZ ;  /* 0x0000000600007224 */ /* 0x000fc800078e02ff */
[----:B------:R-:W-:-:S04]  /*161f0*/  IMAD.HI.U32 R5, R5, R0, R4 ;  /* 0x0000000005057227 */ /* 0x000fc800078e0004 */
[----:B------:R-:W-:-:S04]  /*16200*/  IMAD.MOV R0, RZ, RZ, -R8 ;  /* 0x000000ffff007224 */ /* 0x000fc800078e0a08 */
[----:B------:R-:W-:Y:S02]  /*16210*/  IMAD.MOV.U32 R4, RZ, RZ, R0 ;  /* 0x000000ffff047224 */ /* 0x000fe400078e0000 */
[----:B------:R-:W-:-:S04]  /*16220*/  IMAD.HI.U32 R0, R5, R3, RZ ;  /* 0x0000000305007227 */ /* 0x000fc800078e00ff */
[----:B------:R-:W-:-:S05]  /*16230*/  IMAD R3, R0, R4, R3 ;  /* 0x0000000400037224 */ /* 0x000fca00078e0203 */
[----:B------:R-:W-:-:S13]  /*16240*/  ISETP.GT.U32.AND P0, PT, R6, R3, PT ;  /* 0x000000030600720c */ /* 0x000fda0003f04070 */
[-C--:B------:R-:W-:Y:S02]  /*16250*/  @!P0 IADD3 R3, R3, -R6.reuse, RZ ;  /* 0x8000000603038210 */ /* 0x080fe40007ffe0ff */
[----:B------:R-:W-:Y:S02]  /*16260*/  @!P0 IADD3 R0, R0, 0x1, RZ ;  /* 0x0000000100008810 */ /* 0x000fe40007ffe0ff */
[----:B------:R-:W-:Y:S02]  /*16270*/  ISETP.GE.U32.AND P2, PT, R3, R6, PT ;  /* 0x000000060300720c */ /* 0x000fe40003f46070 */
[----:B------:R-:W-:Y:S02]  /*16280*/  LOP3.LUT R3, R7, R2, RZ, 0x3c, !PT ;  /* 0x0000000207037212 */ /* 0x000fe400078e3cff */
[----:B------:R-:W-:Y:S02]  /*16290*/  ISETP.NE.AND P0, PT, R2, RZ, PT ;  /* 0x000000ff0200720c */ /* 0x000fe40003f05270 */
[----:B------:R-:W-:Y:S01]  /*162a0*/  ISETP.GE.AND P1, PT, R3, RZ, PT ;  /* 0x000000ff0300720c */ /* 0x000fe20003f26270 */
[----:B------:R-:W-:Y:S01]  /*162b0*/  IMAD.MOV R3, RZ, RZ, -R2 ;  /* 0x000000ffff037224 */ /* 0x000fe200078e0a02 */
[----:B------:R-:W-:-:S05]  /*162c0*/  IADD3 R7, R11, 0x1000000, R7 ;  /* 0x010000000b077810 */ /* 0x000fca0007ffe007 */
[----:B------:R-:W-:-:S06]  /*162d0*/  @P2 IADD3 R0, R0, 0x1, RZ ;  /* 0x0000000100002810 */ /* 0x000fcc0007ffe0ff */
[----:B------:R-:W-:Y:S01]  /*162e0*/  @!P1 IMAD.MOV R0, RZ, RZ, -R0 ;  /* 0x000000ffff009224 */ /* 0x000fe200078e0a00 */
[----:B------:R-:W-:-:S05]  /*162f0*/  @!P0 LOP3.LUT R0, RZ, R2, RZ, 0x33, !PT ;  /* 0x00000002ff008212 */ /* 0x000fca00078e33ff */
[----:B------:R-:W-:Y:S02]  /*16300*/  IMAD R214, R0, R3, R7 ;  /* 0x0000000300d67224 */ /* 0x000fe400078e0207 */
.L_x_618:
[----:B------:R-:W-:Y:S05]  /*16310*/  BSYNC B0 ;  /* 0x0000000000007941 */ /* 0x000fea0003800000 */
.L_x_616:
[----:B------:R-:W-:-:S04]  /*16320*/  LOP3.LUT R0, RZ, R0, RZ, 0x33, !PT ;  /* 0x00000000ff007212 */ /* 0x000fc800078e33ff */
[----:B------:R-:W-:Y:S01]  /*16330*/  IADD3 R213, R0, R10, RZ ;  /* 0x0000000a00d57210 */ /* 0x000fe20007ffe0ff */
[----:B------:R-:W-:Y:S05]  /*16340*/  BRA `(.L_x_619) ;  /* 0x0000004000007947 */ /* 0x000fea0003800000 */
.L_x_607:
[----:B------:R-:W-:Y:S01]  /*16350*/  IMAD.MOV.U32 R212, RZ, RZ, R9 ;  /* 0x000000ffffd47224 */ /* 0x000fe200078e0009 */
[----:B------:R-:W-:Y:S01]  /*16360*/  MOV R214, RZ ;  /* 0x000000ff00d67202 */ /* 0x000fe20000000f00 */
[----:B------:R-:W-:Y:S01]  /*16370*/  IMAD.MOV.U32 R213, RZ, RZ, RZ ;  /* 0x000000ffffd57224 */ /* 0x000fe200078e00ff */
[----:B------:R-:W-:Y:S02]  /*16380*/  MOV R215, c[0x0][0x53c] ;  /* 0x00014f0000d77a02 */ /* 0x000fe40000000f00 */
.L_x_619:
[----:B------:R-:W-:Y:S05]  /*16390*/  BSYNC B1 ;  /* 0x0000000000017941 */ /* 0x000fea0003800000 */
.L_x_605:
[----:B------:R-:W-:Y:S01]  /*163a0*/  WARPSYNC 0xffffffff ;  /* 0xffffffff00007948 */ /* 0x000fe20003800000 */
[----:B------:R-:W-:Y:S01]  /*163b0*/  BAR.SYNC.DEFER_BLOCKING 0x4, 0x100 ;  /* 0x0104000000007b1d */ /* 0x000fe20000010000 */
[----:B------:R-:W-:-:S13]  /*163c0*/  ISETP.NE.AND P0, PT, R12, RZ, PT ;  /* 0x000000ff0c00720c */ /* 0x000fda0003f05270 */
[----:B------:R2:W-:Y:S04]  /*163d0*/  @!P0 STS.128 [0x18100], R212 ;  /* 0x018100d4ff008388 */ /* 0x0005e80000000c00 */
[----:B------:R-:W-:Y:S06]  /*163e0*/  BAR.ARV 0x5, 0x100 ;  /* 0x0144000000007b1d */ /* 0x000fec0000002000 */
.L_x_600:
[----:B----4-:R-:W-:-:S13]  /*163f0*/  ISETP.GE.AND P0, PT, R215, c[0x0][0x53c], PT ;  /* 0x00014f00d7007a0c */ /* 0x010fda0003f06270 */
[----:B-123--:R-:W-:Y:S01]  /*16400*/  @P0 CALL.REL.NOINC `(.L_x_620) ;  /* 0x0000001000000944 */ /* 0x00efe20003c00000 */
[----:B------:R-:W-:Y:S05]  /*16410*/  BRA `(.L_x_621) ;  /* 0xfffeb63000007947 */ /* 0x000fea000383ffff */
.L_x_620:
[----:B------:R-:W-:Y:S05]  /*16420*/  EXIT ;  /* 0x000000000000794d */ /* 0x000fea0003800000 */
.L_x_444:
[----:B------:R-:W-:Y:S01]  /*16430*/  IMAD.MOV.U32 R0, RZ, RZ, R5 ;  /* 0x000000ffff007224 */ /* 0x000fe200078e0005 */
[----:B------:R-:W-:Y:S02]  /*16440*/  MOV R2, 0x1 ;  /* 0x0000000100027802 */ /* 0x000fe40000000f00 */
[----:B------:R-:W-:Y:S02]  /*16450*/  MOV R3, 0x16470 ;  /* 0x0001647000037802 */ /* 0x000fe40000000f00 */
[----:B-1----:R-:W-:Y:S05]  /*16460*/  CALL.REL.NOINC `($__internal_10_$__cuda_sm70_shflsync_up_p) ;  /* 0x00002f5000007944 */ /* 0x002fea0003c00000 */
[----:B------:R-:W-:Y:S01]  /*16470*/  MOV R0, R4 ;  /* 0x0000000400007202 */ /* 0x000fe20000000f00 */
[----:B------:R-:W-:Y:S05]  /*16480*/  BRA `(.L_x_622) ;  /* 0xfffe9fb000007947 */ /* 0x000fea000383ffff */
.L_x_445:
[----:B------:R-:W-:Y:S01]  /*16490*/  IMAD.MOV.U32 R0, RZ, RZ, R5 ;  /* 0x000000ffff007224 */ /* 0x000fe200078e0005 */
[----:B------:R-:W-:Y:S02]  /*164a0*/  MOV R2, 0x2 ;  /* 0x0000000200027802 */ /* 0x000fe40000000f00 */
[----:B------:R-:W-:Y:S02]  /*164b0*/  MOV R3, 0x164d0 ;  /* 0x000164d000037802 */ /* 0x000fe40000000f00 */
[----:B-1----:R-:W-:Y:S05]  /*164c0*/  CALL.REL.NOINC `($__internal_10_$__cuda_sm70_shflsync_up_p) ;  /* 0x00002ef000007944 */ /* 0x002fea0003c00000 */
[----:B------:R-:W-:Y:S01]  /*164d0*/  SEL R0, R4, RZ, P4 ;  /* 0x000000ff04007207 */ /* 0x000fe20002000000 */
[----:B------:R-:W-:Y:S01]  /*164e0*/  IMAD.MOV.U32 R2, RZ, RZ, 0x4 ;  /* 0x00000004ff027424 */ /* 0x000fe200078e00ff */
[----:B------:R-:W-:-:S03]  /*164f0*/  MOV R3, 0x16520 ;  /* 0x0001652000037802 */ /* 0x000fc60000000f00 */
[----:B------:R-:W-:Y:S02]  /*16500*/  IMAD.IADD R0, R5, 0x1, R0 ;  /* 0x0000000105007824 */ /* 0x000fe400078e0200 */
[----:B------:R-:W-:Y:S05]  /*16510*/  CALL.REL.NOINC `($__internal_10_$__cuda_sm70_shflsync_up_p) ;  /* 0x00002ea000007944 */ /* 0x000fea0003c00000 */
        /* <DEDUP_REMOVED lines=12> */
[----:B------:R-:W-:Y:S02]  /*165e0*/  MOV R186, 0x1f ;  /* 0x0000001f00ba7802 */ /* 0x000fe40000000f00 */
[----:B------:R-:W-:Y:S01]  /*165f0*/  MOV R3, 0x16630 ;  /* 0x0001663000037802 */ /* 0x000fe20000000f00 */
[----:B------:R-:W-:-:S04]  /*16600*/  IMAD.IADD R4, R0, 0x1, R4 ;  /* 0x0000000100047824 */ /* 0x000fc800078e0204 */
[----:B------:R-:W-:Y:S02]  /*16610*/  IMAD.MOV.U32 R185, RZ, RZ, R4 ;  /* 0x000000ffffb97224 */ /* 0x000fe400078e0004 */
[----:B------:R-:W-:Y:S05]  /*16620*/  CALL.REL.NOINC `($__internal_9_$__cuda_sm70_shflsync_idx_p) ;  /* 0x00002d3000007944 */ /* 0x000fea0003c00000 */
[----:B------:R-:W-:Y:S01]  /*16630*/  MOV R0, R186 ;  /* 0x000000ba00007202 */ /* 0x000fe20000000f00 */
[----:B------:R-:W-:Y:S05]  /*16640*/  BRA `(.L_x_623) ;  /* 0xfffe9ef000007947 */ /* 0x000fea000383ffff */
.L_x_447:
[----:B------:R-:W-:Y:S02]  /*16650*/  SEL R0, RZ, 0x1, P0 ;  /* 0x00000001ff007807 */ /* 0x000fe40000000000 */
[----:B------:R-:W-:Y:S02]  /*16660*/  MOV R2, 0x16680 ;  /* 0x0001668000027802 */ /* 0x000fe40000000f00 */
[----:B-1----:R-:W-:Y:S05]  /*16670*/  CALL.REL.NOINC `($__internal_11_$__cuda_sm70_votesync_ballot) ;  /* 0x00002db000007944 */ /* 0x002fea0003c00000 */
[----:B------:R-:W-:Y:S01]  /*16680*/  MOV R6, R0 ;  /* 0x0000000000067202 */ /* 0x000fe20000000f00 */
[----:B------:R-:W-:Y:S05]  /*16690*/  BRA `(.L_x_624) ;  /* 0xfffe9f3000007947 */ /* 0x000fea000383ffff */
.L_x_448:
[----:B------:R-:W-:Y:S01]  /*166a0*/  IMAD.MOV.U32 R185, RZ, RZ, R9 ;  /* 0x000000ffffb97224 */ /* 0x000fe200078e0009 */
[----:B------:R-:W-:Y:S01]  /*166b0*/  MOV R2, R0 ;  /* 0x0000000000027202 */ /* 0x000fe20000000f00 */
[----:B------:R-:W-:Y:S01]  /*166c0*/  IMAD.MOV.U32 R186, RZ, RZ, 0x1f ;  /* 0x0000001fffba7424 */ /* 0x000fe200078e00ff */
[----:B------:R-:W-:Y:S02]  /*166d0*/  MOV R3, 0x166f0 ;  /* 0x000166f000037802 */ /* 0x000fe40000000f00 */
[----:B------:R-:W-:Y:S05]  /*166e0*/  CALL.REL.NOINC `($__internal_9_$__cuda_sm70_shflsync_idx_p) ;  /* 0x00002c7000007944 */ /* 0x000fea0003c00000 */
[----:B------:R-:W-:Y:S01]  /*166f0*/  IMAD.MOV.U32 R12, RZ, RZ, R186 ;  /* 0x000000ffff0c7224 */ /* 0x000fe200078e00ba */
[----:B------:R-:W-:Y:S01]  /*16700*/  MOV R185, R8 ;  /* 0x0000000800b97202 */ /* 0x000fe20000000f00 */
[----:B------:R-:W-:Y:S01]  /*16710*/  IMAD.MOV.U32 R5, RZ, RZ, RZ ;  /* 0x000000ffff057224 */ /* 0x000fe200078e00ff */
[----:B------:R-:W-:Y:S01]  /*16720*/  MOV R2, R0 ;  /* 0x0000000000027202 */ /* 0x000fe20000000f00 */
[----:B------:R-:W-:Y:S01]  /*16730*/  IMAD.MOV.U32 R186, RZ, RZ, 0x1f ;  /* 0x0000001fffba7424 */ /* 0x000fe200078e00ff */
[----:B------:R-:W-:-:S02]  /*16740*/  MOV R3, 0x16760 ;  /* 0x0001676000037802 */ /* 0x000fc40000000f00 */
[----:B------:R-:W-:Y:S05]  /*16750*/  CALL.REL.NOINC `($__internal_9_$__cuda_sm70_shflsync_idx_p) ;  /* 0x00002c0000007944 */ /* 0x000fea0003c00000 */
[----:B------:R-:W-:Y:S01]  /*16760*/  MOV R9, R186 ;  /* 0x000000ba00097202 */ /* 0x000fe20000000f00 */
[----:B------:R-:W-:Y:S05]  /*16770*/  BRA `(.L_x_625) ;  /* 0xfffe9eb000007947 */ /* 0x000fea000383ffff */
.L_x_451:
[----:B------:R-:W-:Y:S01]  /*16780*/  IMAD.MOV.U32 R185, RZ, RZ, R4 ;  /* 0x000000ffffb97224 */ /* 0x000fe200078e0004 */
[----:B------:R-:W-:Y:S01]  /*16790*/  MOV R2, R0 ;  /* 0x0000000000027202 */ /* 0x000fe20000000f00 */
[----:B------:R-:W-:Y:S01]  /*167a0*/  IMAD.MOV.U32 R186, RZ, RZ, 0x1f ;  /* 0x0000001fffba7424 */ /* 0x000fe200078e00ff */
[----:B------:R-:W-:-:S02]  /*167b0*/  MOV R3, 0x167d0 ;  /* 0x000167d000037802 */ /* 0x000fc40000000f00 */
[----:B--23--:R-:W-:Y:S05]  /*167c0*/  CALL.REL.NOINC `($__internal_9_$__cuda_sm70_shflsync_idx_p) ;  /* 0x00002b9000007944 */ /* 0x00cfea0003c00000 */
[----:B------:R-:W-:Y:S01]  /*167d0*/  MOV R5, R186 ;  /* 0x000000ba00057202 */ /* 0x000fe20000000f00 */
[----:B------:R-:W-:Y:S05]  /*167e0*/  BRA `(.L_x_450) ;  /* 0xfffe9ea000007947 */ /* 0x000fea000383ffff */
.L_x_470:
[----:B------:R-:W-:Y:S01]  /*167f0*/  IMAD.MOV.U32 R185, RZ, RZ, R9 ;  /* 0x000000ffffb97224 */ /* 0x000fe200078e0009 */
[----:B------:R-:W-:Y:S01]  /*16800*/  MOV R2, RZ ;  /* 0x000000ff00027202 */ /* 0x000fe20000000f00 */
[----:B------:R-:W-:Y:S01]  /*16810*/  IMAD.MOV.U32 R186, RZ, RZ, 0x181f ;  /* 0x0000181fffba7424 */ /* 0x000fe200078e00ff */
[----:B------:R-:W-:-:S02]  /*16820*/  MOV R3, 0x16840 ;  /* 0x0001684000037802 */ /* 0x000fc40000000f00 */
[----:B-----5:R-:W-:Y:S05]  /*16830*/  CALL.REL.NOINC `($__internal_9_$__cuda_sm70_shflsync_idx_p) ;  /* 0x00002b2000007944 */ /* 0x020fea0003c00000 */
[----:B------:R-:W-:Y:S01]  /*16840*/  MOV R8, R186 ;  /* 0x000000ba00087202 */ /* 0x000fe20000000f00 */
[----:B------:R-:W-:Y:S05]  /*16850*/  BRA `(.L_x_626) ;  /* 0xfffec15000007947 */ /* 0x000fea000383ffff */
.L_x_471:
[----:B------:R-:W-:Y:S01]  /*16860*/  IMAD.MOV.U32 R185, RZ, RZ, R12 ;  /* 0x000000ffffb97224 */ /* 0x000fe200078e000c */
[----:B------:R-:W-:Y:S01]  /*16870*/  MOV R2, RZ ;  /* 0x000000ff00027202 */ /* 0x000fe20000000f00 */
[----:B------:R-:W-:Y:S01]  /*16880*/  IMAD.MOV.U32 R186, RZ, RZ, 0x181f ;  /* 0x0000181fffba7424 */ /* 0x000fe200078e00ff */
[----:B------:R-:W-:-:S02]  /*16890*/  MOV R3, 0x168b0 ;  /* 0x000168b000037802 */ /* 0x000fc40000000f00 */
[----:B-12--5:R-:W-:Y:S05]  /*168a0*/  CALL.REL.NOINC `($__internal_9_$__cuda_sm70_shflsync_idx_p) ;  /* 0x00002ab000007944 */ /* 0x026fea0003c00000 */
[----:B------:R-:W-:Y:S01]  /*168b0*/  MOV R0, R186 ;  /* 0x000000ba00007202 */ /* 0x000fe20000000f00 */
[----:B------:R-:W-:Y:S05]  /*168c0*/  BRA `(.L_x_627) ;  /* 0xfffec10000007947 */ /* 0x000fea000383ffff */
.L_x_474:
[----:B------:R-:W-:Y:S01]  /*168d0*/  IMAD.MOV.U32 R185, RZ, RZ, R9 ;  /* 0x000000ffffb97224 */ /* 0x000fe200078e0009 */
[----:B--2---:R-:W-:Y:S01]  /*168e0*/  MOV R2, 0x1 ;  /* 0x0000000100027802 */ /* 0x004fe20000000f00 */
[----:B------:R-:W-:Y:S01]  /*168f0*/  IMAD.MOV.U32 R186, RZ, RZ, 0x181f ;  /* 0x0000181fffba7424 */ /* 0x000fe200078e00ff */
[----:B------:R-:W-:-:S02]  /*16900*/  MOV R3, 0x16920 ;  /* 0x0001692000037802 */ /* 0x000fc40000000f00 */
[----:B-1-345:R-:W-:Y:S05]  /*16910*/  CALL.REL.NOINC `($__internal_9_$__cuda_sm70_shflsync_idx_p) ;  /* 0x00002a4000007944 */ /* 0x03afea0003c00000 */
[----:B------:R-:W-:Y:S01]  /*16920*/  IMAD.MOV.U32 R8, RZ, RZ, R186 ;  /* 0x000000ffff087224 */ /* 0x000fe200078e00ba */
[----:B------:R-:W-:Y:S01]  /*16930*/  MOV R2, 0x1 ;  /* 0x0000000100027802 */ /* 0x000fe20000000f00 */
[----:B------:R-:W-:Y:S01]  /*16940*/  IMAD.MOV.U32 R185, RZ, RZ, R12 ;  /* 0x000000ffffb97224 */ /* 0x000fe200078e000c */
[----:B------:R-:W-:-:S02]  /*16950*/  MOV R186, 0x181f ;  /* 0x0000181f00ba7802 */ /* 0x000fc40000000f00 */
[----:B------:R-:W-:Y:S02]  /*16960*/  MOV R3, 0x16980 ;  /* 0x0001698000037802 */ /* 0x000fe40000000f00 */
[----:B------:R-:W-:Y:S05]  /*16970*/  CALL.REL.NOINC `($__internal_9_$__cuda_sm70_shflsync_idx_p) ;  /* 0x000029e000007944 */ /* 0x000fea0003c00000 */
[----:B------:R-:W-:Y:S01]  /*16980*/  MOV R0, R186 ;  /* 0x000000ba00007202 */ /* 0x000fe20000000f00 */
[----:B------:R-:W-:Y:S05]  /*16990*/  BRA `(.L_x_628) ;  /* 0xfffec1b000007947 */ /* 0x000fea000383ffff */
.L_x_477:
[----:B------:R-:W-:Y:S01]  /*169a0*/  IMAD.MOV.U32 R185, RZ, RZ, R9 ;  /* 0x000000ffffb97224 */ /* 0x000fe200078e0009 */
[----:B-1----:R-:W-:Y:S01]  /*169b0*/  MOV R2, 0x2 ;  /* 0x0000000200027802 */ /* 0x002fe20000000f00 */
[----:B------:R-:W-:Y:S01]  /*169c0*/  IMAD.MOV.U32 R186, RZ, RZ, 0x181f ;  /* 0x0000181fffba7424 */ /* 0x000fe200078e00ff */
[----:B------:R-:W-:Y:S02]  /*169d0*/  MOV R3, 0x169f0 ;  /* 0x000169f000037802 */ /* 0x000fe40000000f00 */
[----:B--2345:R-:W-:Y:S05]  /*169e0*/  CALL.REL.NOINC `($__internal_9_$__cuda_sm70_shflsync_idx_p) ;  /* 0x0000297000007944 */ /* 0x03cfea0003c00000 */
[----:B------:R-:W-:Y:S01]  /*169f0*/  MOV R8, R186 ;  /* 0x000000ba00087202 */ /* 0x000fe20000000f00 */
[----:B------:R-:W-:Y:S05]  /*16a00*/  BRA `(.L_x_629) ;  /* 0xfffec2a000007947 */ /* 0x000fea000383ffff */
.L_x_478:
[----:B------:R-:W-:Y:S01]  /*16a10*/  IMAD.MOV.U32 R185, RZ, RZ, R12 ;  /* 0x000000ffffb97224 */ /* 0x000fe200078e000c */
[----:B------:R-:W-:Y:S01]  /*16a20*/  MOV R2, 0x2 ;  /* 0x0000000200027802 */ /* 0x000fe20000000f00 */
[----:B------:R-:W-:Y:S01]  /*16a30*/  IMAD.MOV.U32 R186, RZ, RZ, 0x181f ;  /* 0x0000181fffba7424 */ /* 0x000fe200078e00ff */
[----:B------:R-:W-:Y:S02]  /*16a40*/  MOV R3, 0x16a60 ;  /* 0x00016a6000037802 */ /* 0x000fe40000000f00 */
[----:B-12345:R-:W-:Y:S05]  /*16a50*/  CALL.REL.NOINC `($__internal_9_$__cuda_sm70_shflsync_idx_p) ;  /* 0x0000290000007944 */ /* 0x03efea0003c00000 */
[----:B------:R-:W-:Y:S01]  /*16a60*/  MOV R0, R186 ;  /* 0x000000ba00007202 */ /* 0x000fe20000000f00 */
[----:B------:R-:W-:Y:S05]  /*16a70*/  BRA `(.L_x_630) ;  /* 0xfffec25000007947 */ /* 0x000fea000383ffff */
.L_x_481:
[----:B------:R-:W-:Y:S01]  /*16a80*/  IMAD.MOV.U32 R185, RZ, RZ, R9 ;  /* 0x000000ffffb97224 */ /* 0x000fe200078e0009 */
[----:B-1----:R-:W-:Y:S01]  /*16a90*/  MOV R2, 0x3 ;  /* 0x0000000300027802 */ /* 0x002fe20000000f00 */
[----:B------:R-:W-:Y:S01]  /*16aa0*/  IMAD.MOV.U32 R186, RZ, RZ, 0x181f ;  /* 0x0000181fffba7424 */ /* 0x000fe200078e00ff */
[----:B------:R-:W-:-:S02]  /*16ab0*/  MOV R3, 0x16ad0 ;  /* 0x00016ad000037802 */ /* 0x000fc40000000f00 */
[----:B--2345:R-:W-:Y:S05]  /*16ac0*/  CALL.REL.NOINC `($__internal_9_$__cuda_sm70_shflsync_idx_p) ;  /* 0x0000289000007944 */ /* 0x03cfea0003c00000 */
        /* <DEDUP_REMOVED lines=8> */
.L_x_484:
[----:B------:R-:W-:Y:S01]  /*16b50*/  IMAD.MOV.U32 R185, RZ, RZ, R5 ;  /* 0x000000ffffb97224 */ /* 0x000fe200078e0005 */
[----:B------:R-:W-:Y:S01]  /*16b60*/  MOV R2, RZ ;  /* 0x000000ff00027202 */ /* 0x000fe20000000f00 */
[----:B------:R-:W-:Y:S01]  /*16b70*/  IMAD.MOV.U32 R186, RZ, RZ, 0x181f ;  /* 0x0000181fffba7424 */ /* 0x000fe200078e00ff */
[----:B------:R-:W-:Y:S02]  /*16b80*/  MOV R3, 0x16ba0 ;  /* 0x00016ba000037802 */ /* 0x000fe40000000f00 */
[----:B------:R-:W-:Y:S05]  /*16b90*/  CALL.REL.NOINC `($__internal_9_$__cuda_sm70_shflsync_idx_p) ;  /* 0x000027c000007944 */ /* 0x000fea0003c00000 */
[----:B------:R-:W-:Y:S01]  /*16ba0*/  MOV R4, R186 ;  /* 0x000000ba00047202 */ /* 0x000fe20000000f00 */
[----:B------:R-:W-:Y:S05]  /*16bb0*/  BRA `(.L_x_632) ;  /* 0xfffedc2000007947 */ /* 0x000fea000383ffff */
.L_x_485:
[----:B------:R-:W-:Y:S01]  /*16bc0*/  IMAD.MOV.U32 R185, RZ, RZ, R12 ;  /* 0x000000ffffb97224 */ /* 0x000fe200078e000c */
[----:B------:R-:W-:Y:S01]  /*16bd0*/  MOV R2, RZ ;  /* 0x000000ff00027202 */ /* 0x000fe20000000f00 */
[----:B------:R-:W-:Y:S01]  /*16be0*/  IMAD.MOV.U32 R186, RZ, RZ, 0x181f ;  /* 0x0000181fffba7424 */ /* 0x000fe200078e00ff */
[----:B------:R-:W-:Y:S02]  /*16bf0*/  MOV R3, 0x16c10 ;  /* 0x00016c1000037802 */ /* 0x000fe40000000f00 */
[----:B-12---:R-:W-:Y:S05]  /*16c00*/  CALL.REL.NOINC `($__internal_9_$__cuda_sm70_shflsync_idx_p) ;  /* 0x0000275000007944 */ /* 0x006fea0003c00000 */
[C---:B------:R-:W-:Y:S01]  /*16c10*/  IADD3 R6, P1, R186.reuse, R104, RZ ;  /* 0x00000068ba067210 */ /* 0x040fe20007f3e0ff */
[----:B------:R-:W-:Y:S01]  /*16c20*/  IMAD.MOV.U32 R185, RZ, RZ, R5 ;  /* 0x000000ffffb97224 */ /* 0x000fe200078e0005 */
[----:B------:R-:W-:-:S02]  /*16c30*/  IADD3 R8, P0, R186, R102, RZ ;  /* 0x00000066ba087210 */ /* 0x000fc40007f1e0ff */
[----:B------:R-:W-:Y:S01]  /*16c40*/  ISETP.GE.AND P2, PT, R184, c[0x0][0x1d4], PT ;  /* 0x00007500b8007a0c */ /* 0x000fe20003f46270 */
[----:B------:R-:W-:Y:S01]  /*16c50*/  IMAD.X R7, R4, 0x1, R98, P1 ;  /* 0x0000000104077824 */ /* 0x000fe200008e0662 */
[----:B------:R-:W-:Y:S01]  /*16c60*/  ISETP.GE.AND P1, PT, R192, c[0x0][0x1d4], PT ;  /* 0x00007500c0007a0c */ /* 0x000fe20003f26270 */
[----:B------:R-:W-:Y:S01]  /*16c70*/  IMAD.X R9, R4, 0x1, R97, P0 ;  /* 0x0000000104097824 */ /* 0x000fe200000e0661 */
[----:B------:R-:W-:Y:S02]  /*16c80*/  ISETP.GE.AND P0, PT, R193, c[0x0][0x1d4], PT ;  /* 0x00007500c1007a0c */ /* 0x000fe40003f06270 */
[----:B------:R-:W-:Y:S01]  /*16c90*/  IADD3 R2, P3, R186, R105, RZ ;  /* 0x00000069ba027210 */ /* 0x000fe20007f7e0ff */
[----:B------:R-:W-:Y:S01]  /*16ca0*/  IMAD.MOV.U32 R186, RZ, RZ, 0x181f ;  /* 0x0000181fffba7424 */ /* 0x000fe200078e00ff */
[----:B------:R-:W-:Y:S02]  /*16cb0*/  SEL R11, RZ, 0x10, P2 ;  /* 0x00000010ff0b7807 */ /* 0x000fe40001000000 */
[----:B------:R-:W-:Y:S01]  /*16cc0*/  SEL R10, RZ, 0x10, P1 ;  /* 0x00000010ff0a7807 */ /* 0x000fe20000800000 */
[----:B------:R-:W-:Y:S01]  /*16cd0*/  IMAD.X R3, R4, 0x1, R99, P3 ;  /* 0x0000000104037824 */ /* 0x000fe200018e0663 */
[----:B------:R-:W-:Y:S01]  /*16ce0*/  SEL R5, RZ, 0x10, P0 ;  /* 0x00000010ff057807 */ /* 0x000fe20000000000 */
[----:B------:R-:W-:Y:S01]  /*16cf0*/  @!PT LDS RZ, [RZ] ;  /* 0x00000000fffff984 */ /* 0x000fe20000000800 */
[----:B------:R-:W-:Y:S01]  /*16d00*/  @!PT LDS RZ, [RZ] ;  /* 0x00000000fffff984 */ /* 0x000fe20000000800 */
[----:B------:R-:W-:Y:S01]  /*16d10*/  @!PT LDS RZ, [RZ] ;  /* 0x00000000fffff984 */ /* 0x000fe20000000800 */
[----:B------:R1:W-:Y:S04]  /*16d20*/  LDGSTS.E.BYPASS.LTC128B.128 [R179+0x6100], [R8.64], !P2 ;  /* 0x0610000008b37fae */ /* 0x0003e8000d101d48 */
[----:B------:R1:W-:Y:S04]  /*16d30*/  LDGSTS.E.BYPASS.LTC128B.128 [R179+0x8100], [R6.64], !P1 ;  /* 0x0810000006b37fae */ /* 0x0003e8000c901d48 */
[----:B------:R2:W-:Y:S02]  /*16d40*/  LDGSTS.E.BYPASS.LTC128B.128 [R179+0xa100], [R2.64], !P0 ;  /* 0x0a10000002b37fae */ /* 0x0005e4000c101d48 */
[----:B--2---:R-:W-:Y:S01]  /*16d50*/  IMAD.MOV.U32 R2, RZ, RZ, 0x1 ;  /* 0x00000001ff027424 */ /* 0x004fe200078e00ff */
[----:B------:R-:W-:-:S02]  /*16d60*/  MOV R3, 0x16d80 ;  /* 0x00016d8000037802 */ /* 0x000fc40000000f00 */
[----:B-1----:R-:W-:Y:S05]  /*16d70*/  CALL.REL.NOINC `($__internal_9_$__cuda_sm70_shflsync_idx_p) ;  /* 0x000025e000007944 */ /* 0x002fea0003c00000 */
        /* <DEDUP_REMOVED lines=8> */
.L_x_486:
[----:B------:R-:W-:Y:S01]  /*16e00*/  IMAD.MOV.U32 R185, RZ, RZ, R4 ;  /* 0x000000ffffb97224 */ /* 0x000fe200078e0004 */
[----:B------:R-:W-:Y:S01]  /*16e10*/  MOV R2, RZ ;  /* 0x000000ff00027202 */ /* 0x000fe20000000f00 */
[----:B------:R-:W-:Y:S01]  /*16e20*/  IMAD.MOV.U32 R186, RZ, RZ, 0x1c1f ;  /* 0x00001c1fffba7424 */ /* 0x000fe200078e00ff */
[----:B------:R-:W-:Y:S02]  /*16e30*/  MOV R3, 0x16e50 ;  /* 0x00016e5000037802 */ /* 0x000fe40000000f00 */
[----:B------:R-:W-:Y:S05]  /*16e40*/  CALL.REL.NOINC `($__internal_9_$__cuda_sm70_shflsync_idx_p) ;  /* 0x0000251000007944 */ /* 0x000fea0003c00000 */
[----:B------:R-:W-:Y:S01]  /*16e50*/  MOV R3, R186 ;  /* 0x000000ba00037202 */ /* 0x000fe20000000f00 */
[----:B------:R-:W-:Y:S05]  /*16e60*/  BRA `(.L_x_634) ;  /* 0xfffedd1000007947 */ /* 0x000fea000383ffff */
.L_x_491:
[----:B------:R-:W-:Y:S01]  /*16e70*/  IMAD.MOV.U32 R185, RZ, RZ, R4 ;  /* 0x000000ffffb97224 */ /* 0x000fe200078e0004 */
[----:B------:R-:W-:Y:S01]  /*16e80*/  MOV R2, 0x1 ;  /* 0x0000000100027802 */ /* 0x000fe20000000f00 */
[----:B------:R-:W-:Y:S01]  /*16e90*/  IMAD.MOV.U32 R186, RZ, RZ, 0x1c1f ;  /* 0x00001c1fffba7424 */ /* 0x000fe200078e00ff */
[----:B------:R-:W-:Y:S02]  /*16ea0*/  MOV R3, 0x16ec0 ;  /* 0x00016ec000037802 */ /* 0x000fe40000000f00 */
[----:B-1----:R-:W-:Y:S05]  /*16eb0*/  CALL.REL.NOINC `($__internal_9_$__cuda_sm70_shflsync_idx_p) ;  /* 0x000024a000007944 */ /* 0x002fea0003c00000 */
[----:B------:R-:W-:Y:S01]  /*16ec0*/  MOV R3, R186 ;  /* 0x000000ba00037202 */ /* 0x000fe20000000f00 */
[----:B------:R-:W-:Y:S05]  /*16ed0*/  BRA `(.L_x_635) ;  /* 0xfffee18000007947 */ /* 0x000fea000383ffff */
.L_x_496:
[----:B------:R-:W-:Y:S02]  /*16ee0*/  MOV R0, 0x2 ;  /* 0x0000000200007802 */ /* 0x000fe40000000f00 */
[----:B------:R-:W-:-:S02]  /*16ef0*/  MOV R2, 0x16f10 ;  /* 0x00016f1000027802 */ /* 0x000fc40000000f00 */
[----:B------:R-:W-:Y:S05]  /*16f00*/  CALL.REL.NOINC `($__internal_8_$__cuda_sm70_shflsync_bfly_p) ;  /* 0x000023f000007944 */ /* 0x000fea0003c00000 */
[----:B------:R-:W-:Y:S05]  /*16f10*/  BRA `(.L_x_636) ;  /* 0xfffee7f000007947 */ /* 0x000fea000383ffff */
.L_x_497:
[----:B------:R-:W-:Y:S02]  /*16f20*/  MOV R0, 0x1 ;  /* 0x0000000100007802 */ /* 0x000fe40000000f00 */
[----:B------:R-:W-:-:S02]  /*16f30*/  MOV R2, 0x16f50 ;  /* 0x00016f5000027802 */ /* 0x000fc40000000f00 */
[----:B------:R-:W-:Y:S05]  /*16f40*/  CALL.REL.NOINC `($__internal_8_$__cuda_sm70_shflsync_bfly_p) ;  /* 0x000023b000007944 */ /* 0x000fea0003c00000 */
[----:B------:R-:W-:Y:S01]  /*16f50*/  FMNMX.FTZ R100, R4, R0, !PT ;  /* 0x0000000004647209 */ /* 0x000fe20007810000 */
[----:B------:R-:W-:Y:S01]  /*16f60*/  IMAD.MOV.U32 R4, RZ, RZ, R5 ;  /* 0x000000ffff047224 */ /* 0x000fe200078e0005 */
[----:B------:R-:W-:Y:S01]  /*16f70*/  MOV R2, 0x16fa0 ;  /* 0x00016fa000027802 */ /* 0x000fe20000000f00 */
[----:B------:R-:W-:-:S02]  /*16f80*/  IMAD.MOV.U32 R0, RZ, RZ, 0x2 ;  /* 0x00000002ff007424 */ /* 0x000fc400078e00ff */
[----:B------:R-:W-:Y:S05]  /*16f90*/  CALL.REL.NOINC `($__internal_8_$__cuda_sm70_shflsync_bfly_p) ;  /* 0x0000236000007944 */ /* 0x000fea0003c00000 */
[----:B------:R-:W-:Y:S01]  /*16fa0*/  FMNMX.FTZ R5, R5, R0, !PT ;  /* 0x0000000005057209 */ /* 0x000fe20007810000 */
[----:B------:R-:W-:Y:S01]  /*16fb0*/  IMAD.MOV.U32 R0, RZ, RZ, 0x1 ;  /* 0x00000001ff007424 */ /* 0x000fe200078e00ff */
[----:B------:R-:W-:-:S03]  /*16fc0*/  MOV R2, 0x16ff0 ;  /* 0x00016ff000027802 */ /* 0x000fc60000000f00 */
[----:B------:R-:W-:Y:S02]  /*16fd0*/  IMAD.MOV.U32 R4, RZ, RZ, R5 ;  /* 0x000000ffff047224 */ /* 0x000fe400078e0005 */
[----:B------:R-:W-:Y:S05]  /*16fe0*/  CALL.REL.NOINC `($__internal_8_$__cuda_sm70_shflsync_bfly_p) ;  /* 0x0000231000007944 */ /* 0x000fea0003c00000 */
[----:B------:R-:W-:Y:S01]  /*16ff0*/  MOV R3, R0 ;  /* 0x0000000000037202 */ /* 0x000fe20000000f00 */
[----:B------:R-:W-:Y:S05]  /*17000*/  BRA `(.L_x_637) ;  /* 0xfffee77000007947 */ /* 0x000fea000383ffff */
.L_x_505:
[----:B------:R-:W-:Y:S01]  /*17010*/  MOV R2, RZ ;  /* 0x000000ff00027202 */ /* 0x000fe20000000f00 */
[----:B------:R-:W-:Y:S01]  /*17020*/  IMAD.MOV.U32 R185, RZ, RZ, R5 ;  /* 0x000000ffffb97224 */ /* 0x000fe200078e0005 */
[----:B------:R-:W-:Y:S01]  /*17030*/  MOV R3, 0x17060 ;  /* 0x0001706000037802 */ /* 0x000fe20000000f00 */
[----:B------:R-:W-:Y:S02]  /*17040*/  IMAD.MOV.U32 R186, RZ, RZ, 0x181f ;  /* 0x0000181fffba7424 */ /* 0x000fe400078e00ff */
[----:B-1234-:R-:W-:Y:S05]  /*17050*/  CALL.REL.NOINC `($__internal_9_$__cuda_sm70_shflsync_idx_p) ;  /* 0x0000230000007944 */ /* 0x01efea0003c00000 */
[----:B------:R-:W-:Y:S01]  /*17060*/  MOV R4, R186 ;  /* 0x000000ba00047202 */ /* 0x000fe20000000f00 */
[----:B------:R-:W-:-:S05]  /*17070*/  BRA `(.L_x_638) ;  /* 0xfffefc5000007947 */ /* 0x000fca000383ffff */
.L_x_506:
[----:B------:R-:W-:Y:S01]  /*17080*/  MOV R2, RZ ;  /* 0x000000ff00027202 */ /* 0x000fe20000000f00 */
[----:B------:R-:W-:Y:S01]  /*17090*/  IMAD.MOV.U32 R185, RZ, RZ, R13 ;  /* 0x000000ffffb97224 */ /* 0x000fe200078e000d */
[----:B------:R-:W-:Y:S01]  /*170a0*/  MOV R3, 0x170d0 ;  /* 0x000170d000037802 */ /* 0x000fe20000000f00 */
[----:B------:R-:W-:Y:S02]  /*170b0*/  IMAD.MOV.U32 R186, RZ, RZ, 0x181f ;  /* 0x0000181fffba7424 */ /* 0x000fe400078e00ff */
[----:B-1234-:R-:W-:Y:S05]  /*170c0*/  CALL.REL.NOINC `($__internal_9_$__cuda_sm70_shflsync_idx_p) ;  /* 0x0000229000007944 */ /* 0x01efea0003c00000 */
[----:B------:R-:W-:Y:S01]  /*170d0*/  ISETP.GE.AND P2, PT, R184, c[0x0][0x1d4], PT ;  /* 0x00007500b8007a0c */ /* 0x000fe20003f46270 */
[----:B------:R-:W-:Y:S01]  /*170e0*/  IMAD.MOV.U32 R185, RZ, RZ, R5 ;  /* 0x000000ffffb97224 */ /* 0x000fe200078e0005 */
[----:B------:R-:W-:Y:S02]  /*170f0*/  IADD3 R2, P0, R186, R21, RZ ;  /* 0x00000015ba027210 */ /* 0x000fe40007f1e0ff */
[----:B------:R-:W-:Y:S02]  /*17100*/  ISETP.GE.AND P1, PT, R192, c[0x0][0x1d4], PT ;  /* 0x00007500c0007a0c */ /* 0x000fe40003f26270 */
[----:B------:R-:W-:Y:S01]  /*17110*/  SEL R5, RZ, 0x10, P2 ;  /* 0x00000010ff057807 */ /* 0x000fe20001000000 */
[----:B------:R-:W-:Y:S01]  /*17120*/  IMAD.X R3, R4, 0x1, R14, P0 ;  /* 0x0000000104037824 */ /* 0x000fe200000e060e */
[----:B------:R-:W-:Y:S05]  /*17130*/  IADD3 R6, P0, R186, R22, RZ ;  /* 0x00000016ba067210 */ /* 0x000fea0007f1e0ff */
[----:B------:R-:W-:Y:S01]  /*17140*/  @!PT LDS RZ, [RZ] ;  /* 0x00000000fffff984 */ /* 0x000fe20000000800 */
[----:B------:R-:W-:Y:S01]  /*17150*/  @!PT LDS RZ, [RZ] ;  /* 0x00000000fffff984 */ /* 0x000fe20000000800 */
[----:B------:R-:W-:Y:S01]  /*17160*/  @!PT LDS RZ, [RZ] ;  /* 0x00000000fffff984 */ /* 0x000fe20000000800 */
[----:B------:R1:W-:Y:S01]  /*17170*/  LDGSTS.E.BYPASS.LTC128B.128 [R179+0x100], [R2.64], !P2 ;  /* 0x0010000002b37fae */ /* 0x0003e2000d101d48 */
[----:B------:R-:W-:Y:S05]  /*17180*/  IMAD.X R7, R4, 0x1, R15, P0 ;  /* 0x0000000104077824 */ /* 0x000fea00000e060f */
[----:B------:R2:W-:Y:S01]  /*17190*/  LDGSTS.E.BYPASS.LTC128B.128 [R179+0x2100], [R6.64], !P1 ;  /* 0x0210000006b37fae */ /* 0x0005e2000c901d48 */
[----:B-1----:R-:W-:Y:S01]  /*171a0*/  IADD3 R2, P0, R186, R23, RZ ;  /* 0x00000017ba027210 */ /* 0x002fe20007f1e0ff */
[----:B------:R-:W-:Y:S04]  /*171b0*/  IMAD.MOV.U32 R186, RZ, RZ, 0x181f ;  /* 0x0000181fffba7424 */ /* 0x000fe800078e00ff */
[----:B------:R-:W-:Y:S01]  /*171c0*/  IMAD.X R3, R4, 0x1, R20, P0 ;  /* 0x0000000104037824 */ /* 0x000fe200000e0614 */
[----:B------:R-:W-:Y:S02]  /*171d0*/  ISETP.GE.AND P0, PT, R193, c[0x0][0x1d4], PT ;  /* 0x00007500c1007a0c */ /* 0x000fe40003f06270 */
[----:B--2---:R-:W-:Y:S02]  /*171e0*/  SEL R6, RZ, 0x10, P1 ;  /* 0x00000010ff067807 */ /* 0x004fe40000800000 */
[----:B------:R-:W-:Y:S09]  /*171f0*/  SEL R12, RZ, 0x10, P0 ;  /* 0x00000010ff0c7807 */ /* 0x000ff20000000000 */
[----:B------:R1:W-:Y:S02]  /*17200*/  LDGSTS.E.BYPASS.LTC128B.128 [R179+0x4100], [R2.64], !P0 ;  /* 0x0410000002b37fae */ /* 0x0003e4000c101d48 */
[----:B-1----:R-:W-:Y:S01]  /*17210*/  MOV R3, 0x17240 ;  /* 0x0001724000037802 */ /* 0x002fe20000000f00 */
[----:B------:R-:W-:Y:S02]  /*17220*/  IMAD.MOV.U32 R2, RZ, RZ, 0x1 ;  /* 0x00000001ff027424 */ /* 0x000fe400078e00ff */
[----:B------:R-:W-:Y:S05]  /*17230*/  CALL.REL.NOINC `($__internal_9_$__cuda_sm70_shflsync_idx_p) ;  /* 0x0000212000007944 */ /* 0x000fea0003c00000 */
[----:B------:R-:W-:Y:S01]  /*17240*/  MOV R2, 0x1 ;  /* 0x0000000100027802 */ /* 0x000fe20000000f00 */
[----:B------:R-:W-:Y:S01]  /*17250*/  IMAD.MOV.U32 R4, RZ, RZ, R186 ;  /* 0x000000ffff047224 */ /* 0x000fe200078e00ba */
[----:B------:R-:W-:Y:S01]  /*17260*/  MOV R186, 0x181f ;  /* 0x0000181f00ba7802 */ /* 0x000fe20000000f00 */
[----:B------:R-:W-:Y:S01]  /*17270*/  IMAD.MOV.U32 R185, RZ, RZ, R13 ;  /* 0x000000ffffb97224 */ /* 0x000fe200078e000d */
[----:B------:R-:W-:Y:S02]  /*17280*/  MOV R3, 0x172a0 ;  /* 0x000172a000037802 */ /* 0x000fe40000000f00 */
[----:B------:R-:W-:Y:S05]  /*17290*/  CALL.REL.NOINC `($__internal_9_$__cuda_sm70_shflsync_idx_p) ;  /* 0x000020c000007944 */ /* 0x000fea0003c00000 */
[----:B------:R-:W-:Y:S01]  /*172a0*/  MOV R0, R186 ;  /* 0x000000ba00007202 */ /* 0x000fe20000000f00 */
[----:B------:R-:W-:-:S05]  /*172b0*/  BRA `(.L_x_639) ;  /* 0xfffefb6000007947 */ /* 0x000fca000383ffff */
.L_x_509:
[----:B------:R-:W-:Y:S01]  /*172c0*/  MOV R2, RZ ;  /* 0x000000ff00027202 */ /* 0x000fe20000000f00 */
[----:B------:R-:W-:Y:S01]  /*172d0*/  IMAD.MOV.U32 R185, RZ, RZ, R5 ;  /* 0x000000ffffb97224 */ /* 0x000fe200078e0005 */
[----:B------:R-:W-:Y:S01]  /*172e0*/  MOV R3, 0x17310 ;  /* 0x0001731000037802 */ /* 0x000fe20000000f00 */
[----:B------:R-:W-:Y:S02]  /*172f0*/  IMAD.MOV.U32 R186, RZ, RZ, 0x181f ;  /* 0x0000181fffba7424 */ /* 0x000fe400078e00ff */
[----:B-1----:R-:W-:Y:S05]  /*17300*/  CALL.REL.NOINC `($__internal_9_$__cuda_sm70_shflsync_idx_p) ;  /* 0x0000205000007944 */ /* 0x002fea0003c00000 */
[----:B------:R-:W-:Y:S01]  /*17310*/  MOV R4, R186 ;  /* 0x000000ba00047202 */ /* 0x000fe20000000f00 */
[----:B------:R-:W-:-:S05]  /*17320*/  BRA `(.L_x_640) ;  /* 0xffff0c6000007947 */ /* 0x000fca000383ffff */
.L_x_510:
[----:B------:R-:W-:Y:S01]  /*17330*/  MOV R2, RZ ;  /* 0x000000ff00027202 */ /* 0x000fe20000000f00 */
[----:B------:R-:W-:Y:S01]  /*17340*/  IMAD.MOV.U32 R185, RZ, RZ, R9 ;  /* 0x000000ffffb97224 */ /* 0x000fe200078e0009 */
[----:B------:R-:W-:Y:S01]  /*17350*/  MOV R3, 0x17380 ;  /* 0x0001738000037802 */ /* 0x000fe20000000f00 */
[----:B------:R-:W-:Y:S02]  /*17360*/  IMAD.MOV.U32 R186, RZ, RZ, 0x181f ;  /* 0x0000181fffba7424 */ /* 0x000fe400078e00ff */
[----:B-123--:R-:W-:Y:S05]  /*17370*/  CALL.REL.NOINC `($__internal_9_$__cuda_sm70_shflsync_idx_p) ;  /* 0x00001fe000007944 */ /* 0x00efea0003c00000 */
        /* <DEDUP_REMOVED lines=31> */
.L_x_511:
[----:B------:R-:W-:Y:S01]  /*17570*/  MOV R2, RZ ;  /* 0x000000ff00027202 */ /* 0x000fe20000000f00 */
[----:B------:R-:W-:Y:S01]  /*17580*/  IMAD.MOV.U32 R185, RZ, RZ, R4 ;  /* 0x000000ffffb97224 */ /* 0x000fe200078e0004 */
[----:B------:R-:W-:Y:S01]  /*17590*/  MOV R3, 0x175c0 ;  /* 0x000175c000037802 */ /* 0x000fe20000000f00 */
[----:B------:R-:W-:Y:S02]  /*175a0*/  IMAD.MOV.U32 R186, RZ, RZ, 0x1c1f ;  /* 0x00001c1fffba7424 */ /* 0x000fe400078e00ff */
[----:B-1----:R-:W-:Y:S05]  /*175b0*/  CALL.REL.NOINC `($__internal_9_$__cuda_sm70_shflsync_idx_p) ;  /* 0x00001da000007944 */ /* 0x002fea0003c00000 */
[----:B------:R-:W-:Y:S01]  /*175c0*/  MOV R3, R186 ;  /* 0x000000ba00037202 */ /* 0x000fe20000000f00 */
[----:B------:R-:W-:-:S05]  /*175d0*/  BRA `(.L_x_642) ;  /* 0xffff0d6000007947 */ /* 0x000fca000383ffff */
.L_x_516:
[----:B------:R-:W-:Y:S01]  /*175e0*/  MOV R2, 0x1 ;  /* 0x0000000100027802 */ /* 0x000fe20000000f00 */
[----:B------:R-:W-:Y:S01]  /*175f0*/  IMAD.MOV.U32 R185, RZ, RZ, R4 ;  /* 0x000000ffffb97224 */ /* 0x000fe200078e0004 */
[----:B------:R-:W-:Y:S01]  /*17600*/  MOV R3, 0x17630 ;  /* 0x0001763000037802 */ /* 0x000fe20000000f00 */
[----:B------:R-:W-:Y:S02]  /*17610*/  IMAD.MOV.U32 R186, RZ, RZ, 0x1c1f ;  /* 0x00001c1fffba7424 */ /* 0x000fe400078e00ff */
[----:B--2---:R-:W-:Y:S05]  /*17620*/  CALL.REL.NOINC `($__internal_9_$__cuda_sm70_shflsync_idx_p) ;  /* 0x00001d3000007944 */ /* 0x004fea0003c00000 */
[----:B------:R-:W-:Y:S01]  /*17630*/  MOV R3, R186 ;  /* 0x000000ba00037202 */ /* 0x000fe20000000f00 */
[----:B------:R-:W-:-:S05]  /*17640*/  BRA `(.L_x_643) ;  /* 0xffff120000007947 */ /* 0x000fca000383ffff */
.L_x_521:
[----:B------:R-:W-:Y:S02]  /*17650*/  MOV R0, 0x2 ;  /* 0x0000000200007802 */ /* 0x000fe40000000f00 */
[----:B------:R-:W-:Y:S02]  /*17660*/  MOV R2, 0x17680 ;  /* 0x0001768000027802 */ /* 0x000fe40000000f00 */
[----:B------:R-:W-:Y:S05]  /*17670*/  CALL.REL.NOINC `($__internal_8_$__cuda_sm70_shflsync_bfly_p) ;  /* 0x00001c8000007944 */ /* 0x000fea0003c00000 */
[----:B------:R-:W-:-:S05]  /*17680*/  BRA `(.L_x_644) ;  /* 0xffff18c000007947 */ /* 0x000fca000383ffff */
.L_x_522:
[----:B------:R-:W-:Y:S01]  /*17690*/  MOV R0, 0x1 ;  /* 0x0000000100007802 */ /* 0x000fe20000000f00 */
[----:B-1----:R-:W-:Y:S01]  /*176a0*/  IMAD.MOV.U32 R4, RZ, RZ, R5 ;  /* 0x000000ffff047224 */ /* 0x002fe200078e0005 */
[----:B------:R-:W-:Y:S02]  /*176b0*/  MOV R2, 0x176d0 ;  /* 0x000176d000027802 */ /* 0x000fe40000000f00 */
[----:B------:R-:W-:Y:S05]  /*176c0*/  CALL.REL.NOINC `($__internal_8_$__cuda_sm70_shflsync_bfly_p) ;  /* 0x00001c3000007944 */ /* 0x000fea0003c00000 */
[----:B------:R-:W-:Y:S01]  /*176d0*/  IMAD.MOV.U32 R4, RZ, RZ, R6 ;  /* 0x000000ffff047224 */ /* 0x000fe200078e0006 */
[----:B------:R-:W-:Y:S01]  /*176e0*/  FMNMX.FTZ R100, R5, R0, !PT ;  /* 0x0000000005647209 */ /* 0x000fe20007810000 */
[----:B------:R-:W-:Y:S01]  /*176f0*/  IMAD.MOV.U32 R0, RZ, RZ, 0x2 ;  /* 0x00000002ff007424 */ /* 0x000fe200078e00ff */
[----:B------:R-:W-:Y:S02]  /*17700*/  MOV R2, 0x17720 ;  /* 0x0001772000027802 */ /* 0x000fe40000000f00 */
[----:B------:R-:W-:Y:S05]  /*17710*/  CALL.REL.NOINC `($__internal_8_$__cuda_sm70_shflsync_bfly_p) ;  /* 0x00001be000007944 */ /* 0x000fea0003c00000 */
[----:B------:R-:W-:Y:S01]  /*17720*/  FMNMX.FTZ R4, R6, R0, !PT ;  /* 0x0000000006047209 */ /* 0x000fe20007810000 */
[----:B------:R-:W-:Y:S01]  /*17730*/  IMAD.MOV.U32 R0, RZ, RZ, 0x1 ;  /* 0x00000001ff007424 */ /* 0x000fe200078e00ff */
[----:B------:R-:W-:Y:S02]  /*17740*/  MOV R2, 0x17760 ;  /* 0x0001776000027802 */ /* 0x000fe40000000f00 */
[----:B------:R-:W-:Y:S05]  /*17750*/  CALL.REL.NOINC `($__internal_8_$__cuda_sm70_shflsync_bfly_p) ;  /* 0x00001ba000007944 */ /* 0x000fea0003c00000 */
[----:B------:R-:W-:-:S05]  /*17760*/  BRA `(.L_x_645) ;  /* 0xffff185000007947 */ /* 0x000fca000383ffff */
.L_x_531:
[----:B------:R-:W-:Y:S01]  /*17770*/  MOV R2, RZ ;  /* 0x000000ff00027202 */ /* 0x000fe20000000f00 */
[----:B------:R-:W-:Y:S01]  /*17780*/  IMAD.MOV.U32 R185, RZ, RZ, R5 ;  /* 0x000000ffffb97224 */ /* 0x000fe200078e0005 */
[----:B------:R-:W-:Y:S01]  /*17790*/  MOV R3, 0x177c0 ;  /* 0x000177c000037802 */ /* 0x000fe20000000f00 */
[----:B------:R-:W-:Y:S02]  /*177a0*/  IMAD.MOV.U32 R186, RZ, RZ, 0x181f ;  /* 0x0000181fffba7424 */ /* 0x000fe400078e00ff */
[----:B-1234-:R-:W-:Y:S05]  /*177b0*/  CALL.REL.NOINC `($__internal_9_$__cuda_sm70_shflsync_idx_p) ;  /* 0x00001ba000007944 */ /* 0x01efea0003c00000 */
[----:B------:R-:W-:Y:S01]  /*177c0*/  MOV R4, R186 ;  /* 0x000000ba00047202 */ /* 0x000fe20000000f00 */
[----:B------:R-:W-:-:S05]  /*177d0*/  BRA `(.L_x_646) ;  /* 0xffff341000007947 */ /* 0x000fca000383ffff */
.L_x_532:
        /* <DEDUP_REMOVED lines=36> */
.L_x_535:
[----:B------:R-:W-:Y:S01]  /*17a20*/  MOV R2, RZ ;  /* 0x000000ff00027202 */ /* 0x000fe20000000f00 */
[----:B------:R-:W-:Y:S01]  /*17a30*/  IMAD.MOV.U32 R185, RZ, RZ, R5 ;  /* 0x000000ffffb97224 */ /* 0x000fe200078e0005 */
[----:B------:R-:W-:Y:S01]  /*17a40*/  MOV R3, 0x17a70 ;  /* 0x00017a7000037802 */ /* 0x000fe20000000f00 */
[----:B------:R-:W-:Y:S02]  /*17a50*/  IMAD.MOV.U32 R186, RZ, RZ, 0x181f ;  /* 0x0000181fffba7424 */ /* 0x000fe400078e00ff */
[----:B-1----:R-:W-:Y:S05]  /*17a60*/  CALL.REL.NOINC `($__internal_9_$__cuda_sm70_shflsync_idx_p) ;  /* 0x000018f000007944 */ /* 0x002fea0003c00000 */
[----:B------:R-:W-:Y:S01]  /*17a70*/  MOV R4, R186 ;  /* 0x000000ba00047202 */ /* 0x000fe20000000f00 */
[----:B------:R-:W-:-:S05]  /*17a80*/  BRA `(.L_x_648) ;  /* 0xffff441000007947 */ /* 0x000fca000383ffff */
.L_x_536:
        /* <DEDUP_REMOVED lines=36> */
.L_x_537:
[----:B------:R-:W-:Y:S02]  /*17cd0*/  MOV R0, 0x2 ;  /* 0x0000000200007802 */ /* 0x000fe40000000f00 */
[----:B------:R-:W-:Y:S02]  /*17ce0*/  MOV R2, 0x17d00 ;  /* 0x00017d0000027802 */ /* 0x000fe40000000f00 */
[----:B------:R-:W-:Y:S05]  /*17cf0*/  CALL.REL.NOINC `($__internal_8_$__cuda_sm70_shflsync_bfly_p) ;  /* 0x0000160000007944 */ /* 0x000fea0003c00000 */
[----:B------:R-:W-:-:S05]  /*17d00*/  BRA `(.L_x_650) ;  /* 0xffff468000007947 */ /* 0x000fca000383ffff */
.L_x_538:
        /* <DEDUP_REMOVED lines=14> */
.L_x_541:
[----:B------:R-:W-:Y:S01]  /*17df0*/  MOV R2, RZ ;  /* 0x000000ff00027202 */ /* 0x000fe20000000f00 */
[----:B------:R-:W-:Y:S01]  /*17e00*/  IMAD.MOV.U32 R185, RZ, RZ, R12 ;  /* 0x000000ffffb97224 */ /* 0x000fe200078e000c */
[----:B------:R-:W-:Y:S01]  /*17e10*/  MOV R3, 0x17e40 ;  /* 0x00017e4000037802 */ /* 0x000fe20000000f00 */
[----:B------:R-:W-:Y:S02]  /*17e20*/  IMAD.MOV.U32 R186, RZ, RZ, 0x181f ;  /* 0x0000181fffba7424 */ /* 0x000fe400078e00ff */
[----:B-1234-:R-:W-:Y:S05]  /*17e30*/  CALL.REL.NOINC `($__internal_9_$__cuda_sm70_shflsync_idx_p) ;  /* 0x0000152000007944 */ /* 0x01efea0003c00000 */
[----:B------:R-:W-:Y:S01]  /*17e40*/  MOV R2, R186 ;  /* 0x000000ba00027202 */ /* 0x000fe20000000f00 */
[----:B------:R-:W-:-:S05]  /*17e50*/  BRA `(.L_x_652) ;  /* 0xffff5fb000007947 */ /* 0x000fca000383ffff */
.L_x_544:
[----:B------:R-:W-:Y:S01]  /*17e60*/  MOV R2, RZ ;  /* 0x000000ff00027202 */ /* 0x000fe20000000f00 */
[----:B------:R-:W-:Y:S01]  /*17e70*/  IMAD.MOV.U32 R185, RZ, RZ, R5 ;  /* 0x000000ffffb97224 */ /* 0x000fe200078e0005 */
[----:B------:R-:W-:Y:S01]  /*17e80*/  MOV R3, 0x17eb0 ;  /* 0x00017eb000037802 */ /* 0x000fe20000000f00 */
[----:B------:R-:W-:Y:S02]  /*17e90*/  IMAD.MOV.U32 R186, RZ, RZ, 0x181f ;  /* 0x0000181fffba7424 */ /* 0x000fe400078e00ff */
[----:B------:R-:W-:Y:S05]  /*17ea0*/  CALL.REL.NOINC `($__internal_9_$__cuda_sm70_shflsync_idx_p) ;  /* 0x000014b000007944 */ /* 0x000fea0003c00000 */
[----:B------:R-:W-:Y:S01]  /*17eb0*/  MOV R4, R186 ;  /* 0x000000ba00047202 */ /* 0x000fe20000000f00 */
[----:B------:R-:W-:-:S05]  /*17ec0*/  BRA `(.L_x_653) ;  /* 0xffff719000007947 */ /* 0x000fca000383ffff */
.L_x_545:
[----:B------:R-:W-:Y:S01]  /*17ed0*/  MOV R2, RZ ;  /* 0x000000ff00027202 */ /* 0x000fe20000000f00 */
[----:B------:R-:W-:Y:S01]  /*17ee0*/  IMAD.MOV.U32 R185, RZ, RZ, R8 ;  /* 0x000000ffffb97224 */ /* 0x000fe200078e0008 */
[----:B------:R-:W-:Y:S01]  /*17ef0*/  MOV R3, 0x17f20 ;  /* 0x00017f2000037802 */ /* 0x000fe20000000f00 */
[----:B------:R-:W-:Y:S02]  /*17f00*/  IMAD.MOV.U32 R186, RZ, RZ, 0x181f ;  /* 0x0000181fffba7424 */ /* 0x000fe400078e00ff */
[----:B-12---:R-:W-:Y:S05]  /*17f10*/  CALL.REL.NOINC `($__internal_9_$__cuda_sm70_shflsync_idx_p) ;  /* 0x0000144000007944 */ /* 0x006fea0003c00000 */
[C---:B------:R-:W-:Y:S01]  /*17f20*/  IADD3 R2, -R177.reuse, 0x10, RZ ;  /* 0x00000010b1027810 */ /* 0x040fe20007ffe1ff */
[----:B------:R-:W-:Y:S03]  /*17f30*/  IMAD.MOV.U32 R185, RZ, RZ, R5 ;  /* 0x000000ffffb97224 */ /* 0x000fe600078e0005 */
[----:B------:R-:W-:Y:S04]  /*17f40*/  LOP3.LUT R2, R2, 0xf, RZ, 0xc0, !PT ;  /* 0x0000000f02027812 */ /* 0x000fe800078ec0ff */
[----:B------:R-:W-:Y:S04]  /*17f50*/  IADD3 R2, P1, P0, R2, R186, R12 ;  /* 0x000000ba02027210 */ /* 0x000fe8000783e00c */
[----:B------:R-:W-:Y:S02]  /*17f60*/  IADD3.X R3, RZ, R4, R9, P1, P0 ;  /* 0x00000004ff037210 */ /* 0x000fe40000fe0409 */
[----:B------:R-:W-:Y:S11]  /*17f70*/  ISETP.NE.U32.AND P0, PT, R177, RZ, PT ;  /* 0x000000ffb100720c */ /* 0x000ff60003f05070 */
[----:B------:R-:W-:Y:S02]  /*17f80*/  @!UPT UIADD3 URZ, URZ, URZ, URZ ;  /* 0x0000003f3f3ff290 */ /* 0x000fe4000fffe03f */
        /* <DEDUP_REMOVED lines=8> */
[----:B------:R-:W-:Y:S04]  /*18010*/  IMAD.MOV.U32 R186, RZ, RZ, 0x181f ;  /* 0x0000181fffba7424 */ /* 0x000fe800078e00ff */
[----:B------:R-:W-:Y:S05]  /*18020*/  IMAD.X R3, R4, 0x1, R11, P0 ;  /* 0x0000000104037824 */ /* 0x000fea00000e060b */
[----:B------:R1:W-:Y:S02]  /*18030*/  LDGSTS.E.BYPASS.LTC128B.128 [R179+0xa100], [R2.64], !P3 ;  /* 0x0a10000002b37fae */ /* 0x0003e4000d901d48 */
[----:B-1----:R-:W-:Y:S01]  /*18040*/  MOV R3, 0x18070 ;  /* 0x0001807000037802 */ /* 0x002fe20000000f00 */
[----:B------:R-:W-:Y:S02]  /*18050*/  IMAD.MOV.U32 R2, RZ, RZ, 0x1 ;  /* 0x00000001ff027424 */ /* 0x000fe400078e00ff */
[----:B--2---:R-:W-:Y:S05]  /*18060*/  CALL.REL.NOINC `($__internal_9_$__cuda_sm70_shflsync_idx_p) ;  /* 0x000012f000007944 */ /* 0x004fea0003c00000 */
        /* <DEDUP_REMOVED lines=8> */
.L_x_546:
[----:B------:R-:W-:Y:S01]  /*180f0*/  MOV R2, RZ ;  /* 0x000000ff00027202 */ /* 0x000fe20000000f00 */
[----:B------:R-:W-:Y:S01]  /*18100*/  IMAD.MOV.U32 R185, RZ, RZ, R4 ;  /* 0x000000ffffb97224 */ /* 0x000fe200078e0004 */
[----:B------:R-:W-:Y:S01]  /*18110*/  MOV R3, 0x18140 ;  /* 0x0001814000037802 */ /* 0x000fe20000000f00 */
[----:B------:R-:W-:Y:S02]  /*18120*/  IMAD.MOV.U32 R186, RZ, RZ, 0x1c1f ;  /* 0x00001c1fffba7424 */ /* 0x000fe400078e00ff */
[----:B------:R-:W-:Y:S05]  /*18130*/  CALL.REL.NOINC `($__internal_9_$__cuda_sm70_shflsync_idx_p) ;  /* 0x0000122000007944 */ /* 0x000fea0003c00000 */
[----:B------:R-:W-:Y:S01]  /*18140*/  MOV R3, R186 ;  /* 0x000000ba00037202 */ /* 0x000fe20000000f00 */
[----:B------:R-:W-:-:S05]  /*18150*/  BRA `(.L_x_655) ;  /* 0xffff720000007947 */ /* 0x000fca000383ffff */
.L_x_551:
[----:B------:R-:W-:Y:S01]  /*18160*/  MOV R2, 0x1 ;  /* 0x0000000100027802 */ /* 0x000fe20000000f00 */
[----:B------:R-:W-:Y:S01]  /*18170*/  IMAD.MOV.U32 R185, RZ, RZ, R4 ;  /* 0x000000ffffb97224 */ /* 0x000fe200078e0004 */
[----:B------:R-:W-:Y:S01]  /*18180*/  MOV R3, 0x181b0 ;  /* 0x000181b000037802 */ /* 0x000fe20000000f00 */
[----:B------:R-:W-:Y:S02]  /*18190*/  IMAD.MOV.U32 R186, RZ, RZ, 0x1c1f ;  /* 0x00001c1fffba7424 */ /* 0x000fe400078e00ff */
[----:B-1----:R-:W-:Y:S05]  /*181a0*/  CALL.REL.NOINC `($__internal_9_$__cuda_sm70_shflsync_idx_p) ;  /* 0x000011b000007944 */ /* 0x002fea0003c00000 */
[----:B------:R-:W-:Y:S01]  /*181b0*/  MOV R3, R186 ;  /* 0x000000ba00037202 */ /* 0x000fe20000000f00 */
[----:B------:R-:W-:-:S05]  /*181c0*/  BRA `(.L_x_656) ;  /* 0xffff76a000007947 */ /* 0x000fca000383ffff */
.L_x_556:
[----:B------:R-:W-:Y:S02]  /*181d0*/  MOV R0, 0x2 ;  /* 0x0000000200007802 */ /* 0x000fe40000000f00 */
[----:B------:R-:W-:Y:S02]  /*181e0*/  MOV R2, 0x18200 ;  /* 0x0001820000027802 */ /* 0x000fe40000000f00 */
[----:B------:R-:W-:Y:S05]  /*181f0*/  CALL.REL.NOINC `($__internal_8_$__cuda_sm70_shflsync_bfly_p) ;  /* 0x0000110000007944 */ /* 0x000fea0003c00000 */
[----:B------:R-:W-:-:S05]  /*18200*/  BRA `(.L_x_657) ;  /* 0xffff7d6000007947 */ /* 0x000fca000383ffff */
.L_x_557:
        /* <DEDUP_REMOVED lines=14> */
.L_x_559:
[----:B------:R-:W-:Y:S01]  /*182f0*/  IMAD.MOV.U32 R4, RZ, RZ, R190 ;  /* 0x000000ffff047224 */ /* 0x000fe200078e00be */
[----:B------:R-:W-:-:S02]  /*18300*/  MOV R0, 0x2 ;  /* 0x0000000200007802 */ /* 0x000fc40000000f00 */
[----:B------:R-:W-:Y:S02]  /*18310*/  MOV R2, 0x18330 ;  /* 0x0001833000027802 */ /* 0x000fe40000000f00 */
[----:B------:R-:W-:Y:S05]  /*18320*/  CALL.REL.NOINC `($__internal_8_$__cuda_sm70_shflsync_bfly_p) ;  /* 0x00000fd000007944 */ /* 0x000fea0003c00000 */
[----:B------:R-:W-:Y:S05]  /*18330*/  BRA `(.L_x_659) ;  /* 0xffff944000007947 */ /* 0x000fea000383ffff */
.L_x_560:
[----:B------:R-:W-:Y:S01]  /*18340*/  IMAD.MOV.U32 R4, RZ, RZ, R5 ;  /* 0x000000ffff047224 */ /* 0x000fe200078e0005 */
[----:B------:R-:W-:Y:S02]  /*18350*/  MOV R0, 0x1 ;  /* 0x0000000100007802 */ /* 0x000fe40000000f00 */
[----:B------:R-:W-:Y:S02]  /*18360*/  MOV R2, 0x18380 ;  /* 0x0001838000027802 */ /* 0x000fe40000000f00 */
[----:B-1----:R-:W-:Y:S05]  /*18370*/  CALL.REL.NOINC `($__internal_8_$__cuda_sm70_shflsync_bfly_p) ;  /* 0x00000f8000007944 */ /* 0x002fea0003c00000 */
[----:B------:R-:W-:Y:S01]  /*18380*/  FADD.FTZ R5, R5, R0 ;  /* 0x0000000005057221 */ /* 0x000fe20000010000 */
[----:B------:R-:W-:Y:S02]  /*18390*/  MOV R4, R191 ;  /* 0x000000bf00047202 */ /* 0x000fe40000000f00 */
[----:B------:R-:W-:Y:S02]  /*183a0*/  MOV R0, 0x2 ;  /* 0x0000000200007802 */ /* 0x000fe40000000f00 */
[----:B------:R-:W-:Y:S02]  /*183b0*/  MOV R2, 0x183d0 ;  /* 0x000183d000027802 */ /* 0x000fe40000000f00 */
[----:B------:R-:W-:Y:S05]  /*183c0*/  CALL.REL.NOINC `($__internal_8_$__cuda_sm70_shflsync_bfly_p) ;  /* 0x00000f3000007944 */ /* 0x000fea0003c00000 */
[----:B------:R-:W-:Y:S01]  /*183d0*/  FADD.FTZ R4, R191, R0 ;  /* 0x00000000bf047221 */ /* 0x000fe20000010000 */
[----:B------:R-:W-:Y:S02]  /*183e0*/  MOV R0, 0x1 ;  /* 0x0000000100007802 */ /* 0x000fe40000000f00 */
[----:B------:R-:W-:-:S02]  /*183f0*/  MOV R2, 0x18410 ;  /* 0x0001841000027802 */ /* 0x000fc40000000f00 */
[----:B------:R-:W-:Y:S05]  /*18400*/  CALL.REL.NOINC `($__internal_8_$__cuda_sm70_shflsync_bfly_p) ;  /* 0x00000ef000007944 */ /* 0x000fea0003c00000 */
[----:B------:R-:W-:Y:S01]  /*18410*/  MOV R3, R0 ;  /* 0x0000000000037202 */ /* 0x000fe20000000f00 */
[----:B------:R-:W-:Y:S05]  /*18420*/  BRA `(.L_x_660) ;  /* 0xffff93c000007947 */ /* 0x000fea000383ffff */
.L_x_567:
[----:B--234-:R-:W-:Y:S01]  /*18430*/  IMAD.MOV.U32 R185, RZ, RZ, R9 ;  /* 0x000000ffffb97224 */ /* 0x01cfe200078e0009 */
[----:B------:R-:W-:Y:S01]  /*18440*/  MOV R2, RZ ;  /* 0x000000ff00027202 */ /* 0x000fe20000000f00 */
[----:B------:R-:W-:Y:S01]  /*18450*/  IMAD.MOV.U32 R186, RZ, RZ, 0x181f ;  /* 0x0000181fffba7424 */ /* 0x000fe200078e00ff */
[----:B------:R-:W-:-:S02]  /*18460*/  MOV R3, 0x18480 ;  /* 0x0001848000037802 */ /* 0x000fc40000000f00 */
[----:B-1----:R-:W-:Y:S05]  /*18470*/  CALL.REL.NOINC `($__internal_9_$__cuda_sm70_shflsync_idx_p) ;  /* 0x00000ee000007944 */ /* 0x002fea0003c00000 */
[----:B------:R-:W-:Y:S01]  /*18480*/  MOV R8, R186 ;  /* 0x000000ba00087202 */ /* 0x000fe20000000f00 */
[----:B------:R-:W-:Y:S05]  /*18490*/  BRA `(.L_x_661) ;  /* 0xffffaac000007947 */ /* 0x000fea000383ffff */
.L_x_568:
[----:B------:R-:W-:Y:S01]  /*184a0*/  IMAD.MOV.U32 R185, RZ, RZ, R11 ;  /* 0x000000ffffb97224 */ /* 0x000fe200078e000b */
[----:B------:R-:W-:Y:S01]  /*184b0*/  MOV R2, RZ ;  /* 0x000000ff00027202 */ /* 0x000fe20000000f00 */
[----:B------:R-:W-:Y:S01]  /*184c0*/  IMAD.MOV.U32 R186, RZ, RZ, 0x181f ;  /* 0x0000181fffba7424 */ /* 0x000fe200078e00ff */
[----:B------:R-:W-:-:S02]  /*184d0*/  MOV R3, 0x184f0 ;  /* 0x000184f000037802 */ /* 0x000fc40000000f00 */
[----:B-123--:R-:W-:Y:S05]  /*184e0*/  CALL.REL.NOINC `($__internal_9_$__cuda_sm70_shflsync_idx_p) ;  /* 0x00000e7000007944 */ /* 0x00efea0003c00000 */
[----:B------:R-:W-:Y:S01]  /*184f0*/  MOV R0, R186 ;  /* 0x000000ba00007202 */ /* 0x000fe20000000f00 */
[----:B------:R-:W-:Y:S05]  /*18500*/  BRA `(.L_x_662) ;  /* 0xffffaa7000007947 */ /* 0x000fea000383ffff */
.L_x_571:
[----:B------:R-:W-:Y:S01]  /*18510*/  IMAD.MOV.U32 R185, RZ, RZ, R9 ;  /* 0x000000ffffb97224 */ /* 0x000fe200078e0009 */
[----:B--2---:R-:W-:Y:S01]  /*18520*/  MOV R2, 0x1 ;  /* 0x0000000100027802 */ /* 0x004fe20000000f00 */
[----:B------:R-:W-:Y:S01]  /*18530*/  IMAD.MOV.U32 R186, RZ, RZ, 0x181f ;  /* 0x0000181fffba7424 */ /* 0x000fe200078e00ff */
[----:B------:R-:W-:-:S02]  /*18540*/  MOV R3, 0x18560 ;  /* 0x0001856000037802 */ /* 0x000fc40000000f00 */
[----:B-1-34-:R-:W-:Y:S05]  /*18550*/  CALL.REL.NOINC `($__internal_9_$__cuda_sm70_shflsync_idx_p) ;  /* 0x00000e0000007944 */ /* 0x01afea0003c00000 */
        /* <DEDUP_REMOVED lines=8> */
.L_x_574:
[----:B------:R-:W-:Y:S01]  /*185e0*/  IMAD.MOV.U32 R185, RZ, RZ, R9 ;  /* 0x000000ffffb97224 */ /* 0x000fe200078e0009 */
[----:B--2---:R-:W-:Y:S01]  /*185f0*/  MOV R2, 0x2 ;  /* 0x0000000200027802 */ /* 0x004fe20000000f00 */
[----:B------:R-:W-:Y:S01]  /*18600*/  IMAD.MOV.U32 R186, RZ, RZ, 0x181f ;  /* 0x0000181fffba7424 */ /* 0x000fe200078e00ff */
[----:B------:R-:W-:Y:S02]  /*18610*/  MOV R3, 0x18630 ;  /* 0x0001863000037802 */ /* 0x000fe40000000f00 */
[----:B-1-34-:R-:W-:Y:S05]  /*18620*/  CALL.REL.NOINC `($__internal_9_$__cuda_sm70_shflsync_idx_p) ;  /* 0x00000d3000007944 */ /* 0x01afea0003c00000 */
[----:B------:R-:W-:Y:S01]  /*18630*/  MOV R8, R186 ;  /* 0x000000ba00087202 */ /* 0x000fe20000000f00 */
[----:B------:R-:W-:Y:S05]  /*18640*/  BRA `(.L_x_664) ;  /* 0xffffac0000007947 */ /* 0x000fea000383ffff */
.L_x_575:
[----:B------:R-:W-:Y:S01]  /*18650*/  IMAD.MOV.U32 R185, RZ, RZ, R11 ;  /* 0x000000ffffb97224 */ /* 0x000fe200078e000b */
[----:B--2---:R-:W-:Y:S01]  /*18660*/  MOV R2, 0x2 ;  /* 0x0000000200027802 */ /* 0x004fe20000000f00 */
[----:B------:R-:W-:Y:S01]  /*18670*/  IMAD.MOV.U32 R186, RZ, RZ, 0x181f ;  /* 0x0000181fffba7424 */ /* 0x000fe200078e00ff */
[----:B------:R-:W-:Y:S02]  /*18680*/  MOV R3, 0x186a0 ;  /* 0x000186a000037802 */ /* 0x000fe40000000f00 */
[----:B-1-34-:R-:W-:Y:S05]  /*18690*/  CALL.REL.NOINC `($__internal_9_$__cuda_sm70_shflsync_idx_p) ;  /* 0x00000cc000007944 */ /* 0x01afea0003c00000 */
[----:B------:R-:W-:Y:S01]  /*186a0*/  MOV R0, R186 ;  /* 0x000000ba00007202 */ /* 0x000fe20000000f00 */
[----:B------:R-:W-:Y:S05]  /*186b0*/  BRA `(.L_x_665) ;  /* 0xffffabb000007947 */ /* 0x000fea000383ffff */
.L_x_578:
[----:B------:R-:W-:Y:S01]  /*186c0*/  IMAD.MOV.U32 R185, RZ, RZ, R9 ;  /* 0x000000ffffb97224 */ /* 0x000fe200078e0009 */
[----:B---3--:R-:W-:Y:S01]  /*186d0*/  MOV R2, 0x3 ;  /* 0x0000000300027802 */ /* 0x008fe20000000f00 */
        /* <DEDUP_REMOVED lines=11> */
.L_x_580:
[----:B------:R-:W-:Y:S01]  /*18790*/  IMAD.MOV.U32 R185, RZ, RZ, R5 ;  /* 0x000000ffffb97224 */ /* 0x000fe200078e0005 */
[----:B------:R-:W-:Y:S01]  /*187a0*/  MOV R2, RZ ;  /* 0x000000ff00027202 */ /* 0x000fe20000000f00 */
[----:B------:R-:W-:Y:S01]  /*187b0*/  IMAD.MOV.U32 R186, RZ, RZ, 0x1c1f ;  /* 0x00001c1fffba7424 */ /* 0x000fe200078e00ff */
[----:B------:R-:W-:Y:S02]  /*187c0*/  MOV R3, 0x187e0 ;  /* 0x000187e000037802 */ /* 0x000fe40000000f00 */
[----:B------:R-:W-:Y:S05]  /*187d0*/  CALL.REL.NOINC `($__internal_9_$__cuda_sm70_shflsync_idx_p) ;  /* 0x00000b8000007944 */ /* 0x000fea0003c00000 */
[----:B------:R-:W-:Y:S01]  /*187e0*/  MOV R4, R186 ;  /* 0x000000ba00047202 */ /* 0x000fe20000000f00 */
[----:B------:R-:W-:Y:S05]  /*187f0*/  BRA `(.L_x_667) ;  /* 0xffffaf2000007947 */ /* 0x000fea000383ffff */
.L_x_581:
[----:B------:R-:W-:Y:S01]  /*18800*/  IMAD.MOV.U32 R185, RZ, RZ, R12 ;  /* 0x000000ffffb97224 */ /* 0x000fe200078e000c */
[----:B------:R-:W-:Y:S01]  /*18810*/  MOV R2, RZ ;  /* 0x000000ff00027202 */ /* 0x000fe20000000f00 */
[----:B------:R-:W-:Y:S01]  /*18820*/  IMAD.MOV.U32 R186, RZ, RZ, 0x1c1f ;  /* 0x00001c1fffba7424 */ /* 0x000fe200078e00ff */
[----:B------:R-:W-:Y:S02]  /*18830*/  MOV R3, 0x18850 ;  /* 0x0001885000037802 */ /* 0x000fe40000000f00 */
[----:B-12---:R-:W-:Y:S05]  /*18840*/  CALL.REL.NOINC `($__internal_9_$__cuda_sm70_shflsync_idx_p) ;  /* 0x00000b1000007944 */ /* 0x006fea0003c00000 */
[----:B------:R-:W-:Y:S01]  /*18850*/  MOV R0, R186 ;  /* 0x000000ba00007202 */ /* 0x000fe20000000f00 */
[----:B------:R-:W-:Y:S05]  /*18860*/  BRA `(.L_x_668) ;  /* 0xffffaed000007947 */ /* 0x000fea000383ffff */
.L_x_584:
[----:B------:R-:W-:Y:S01]  /*18870*/  IMAD.MOV.U32 R185, RZ, RZ, R5 ;  /* 0x000000ffffb97224 */ /* 0x000fe200078e0005 */
[----:B----4-:R-:W-:Y:S01]  /*18880*/  MOV R2, 0x1 ;  /* 0x0000000100027802 */ /* 0x010fe20000000f00 */
[----:B------:R-:W-:Y:S01]  /*18890*/  IMAD.MOV.U32 R186, RZ, RZ, 0x1c1f ;  /* 0x00001c1fffba7424 */ /* 0x000fe200078e00ff */
[----:B------:R-:W-:-:S02]  /*188a0*/  MOV R3, 0x188c0 ;  /* 0x000188c000037802 */ /* 0x000fc40000000f00 */
[----:B-123--:R-:W-:Y:S05]  /*188b0*/  CALL.REL.NOINC `($__internal_9_$__cuda_sm70_shflsync_idx_p) ;  /* 0x00000aa000007944 */ /* 0x00efea0003c00000 */
        /* <DEDUP_REMOVED lines=8> */
.L_x_588:
[----:B------:R-:W-:Y:S01]  /*18940*/  IMAD.MOV.U32 R185, RZ, RZ, R9 ;  /* 0x000000ffffb97224 */ /* 0x000fe200078e0009 */
[----:B------:R-:W-:Y:S01]  /*18950*/  MOV R2, RZ ;  /* 0x000000ff00027202 */ /* 0x000fe20000000f00 */
[----:B------:R-:W-:Y:S01]  /*18960*/  IMAD.MOV.U32 R186, RZ, RZ, 0x181f ;  /* 0x0000181fffba7424 */ /* 0x000fe200078e00ff */
[----:B------:R-:W-:Y:S02]  /*18970*/  MOV R3, 0x18990 ;  /* 0x0001899000037802 */ /* 0x000fe40000000f00 */
[----:B------:R-:W-:Y:S05]  /*18980*/  CALL.REL.NOINC `($__internal_9_$__cuda_sm70_shflsync_idx_p) ;  /* 0x000009d000007944 */ /* 0x000fea0003c00000 */
[----:B------:R-:W-:Y:S01]  /*18990*/  MOV R8, R186 ;  /* 0x000000ba00087202 */ /* 0x000fe20000000f00 */
[----:B------:R-:W-:Y:S05]  /*189a0*/  BRA `(.L_x_670) ;  /* 0xffffc4c000007947 */ /* 0x000fea000383ffff */
.L_x_589:
[----:B------:R-:W-:Y:S01]  /*189b0*/  IMAD.MOV.U32 R185, RZ, RZ, R12 ;  /* 0x000000ffffb97224 */ /* 0x000fe200078e000c */
[----:B------:R-:W-:Y:S01]  /*189c0*/  MOV R2, RZ ;  /* 0x000000ff00027202 */ /* 0x000fe20000000f00 */
[----:B------:R-:W-:Y:S01]  /*189d0*/  IMAD.MOV.U32 R186, RZ, RZ, 0x181f ;  /* 0x0000181fffba7424 */ /* 0x000fe200078e00ff */
[----:B------:R-:W-:Y:S02]  /*189e0*/  MOV R3, 0x18a00 ;  /* 0x00018a0000037802 */ /* 0x000fe40000000f00 */
[----:B-12---:R-:W-:Y:S05]  /*189f0*/  CALL.REL.NOINC `($__internal_9_$__cuda_sm70_shflsync_idx_p) ;  /* 0x0000096000007944 */ /* 0x006fea0003c00000 */
[----:B------:R-:W-:Y:S01]  /*18a00*/  MOV R0, R186 ;  /* 0x000000ba00007202 */ /* 0x000fe20000000f00 */
[----:B------:R-:W-:Y:S05]  /*18a10*/  BRA `(.L_x_671) ;  /* 0xffffc47000007947 */ /* 0x000fea000383ffff */
.L_x_592:
        /* <DEDUP_REMOVED lines=13> */
.L_x_595:
[----:B------:R-:W-:Y:S01]  /*18af0*/  IMAD.MOV.U32 R185, RZ, RZ, R9 ;  /* 0x000000ffffb97224 */ /* 0x000fe200078e0009 */
[----:B-1----:R-:W-:Y:S01]  /*18b00*/  MOV R2, 0x2 ;  /* 0x0000000200027802 */ /* 0x002fe20000000f00 */
[----:B------:R-:W-:Y:S01]  /*18b10*/  IMAD.MOV.U32 R186, RZ, RZ, 0x181f ;  /* 0x0000181fffba7424 */ /* 0x000fe200078e00ff */
[----:B------:R-:W-:Y:S02]  /*18b20*/  MOV R3, 0x18b40 ;  /* 0x00018b4000037802 */ /* 0x000fe40000000f00 */
[----:B--234-:R-:W-:Y:S05]  /*18b30*/  CALL.REL.NOINC `($__internal_9_$__cuda_sm70_shflsync_idx_p) ;  /* 0x0000082000007944 */ /* 0x01cfea0003c00000 */
[----:B------:R-:W-:Y:S01]  /*18b40*/  MOV R8, R186 ;  /* 0x000000ba00087202 */ /* 0x000fe20000000f00 */
[----:B------:R-:W-:Y:S05]  /*18b50*/  BRA `(.L_x_673) ;  /* 0xffffc61000007947 */ /* 0x000fea000383ffff */
.L_x_596:
[----:B------:R-:W-:Y:S01]  /*18b60*/  IMAD.MOV.U32 R185, RZ, RZ, R12 ;  /* 0x000000ffffb97224 */ /* 0x000fe200078e000c */
[----:B------:R-:W-:Y:S01]  /*18b70*/  MOV R2, 0x2 ;  /* 0x0000000200027802 */ /* 0x000fe20000000f00 */
[----:B------:R-:W-:Y:S01]  /*18b80*/  IMAD.MOV.U32 R186, RZ, RZ, 0x181f ;  /* 0x0000181fffba7424 */ /* 0x000fe200078e00ff */
[----:B------:R-:W-:Y:S02]  /*18b90*/  MOV R3, 0x18bb0 ;  /* 0x00018bb000037802 */ /* 0x000fe40000000f00 */
[----:B-1234-:R-:W-:Y:S05]  /*18ba0*/  CALL.REL.NOINC `($__internal_9_$__cuda_sm70_shflsync_idx_p) ;  /* 0x000007b000007944 */ /* 0x01efea0003c00000 */
[----:B------:R-:W-:Y:S01]  /*18bb0*/  MOV R0, R186 ;  /* 0x000000ba00007202 */ /* 0x000fe20000000f00 */
[----:B------:R-:W-:Y:S05]  /*18bc0*/  BRA `(.L_x_674) ;  /* 0xffffc5c000007947 */ /* 0x000fea000383ffff */
.L_x_599:
[----:B------:R-:W-:Y:S01]  /*18bd0*/  IMAD.MOV.U32 R185, RZ, RZ, R9 ;  /* 0x000000ffffb97224 */ /* 0x000fe200078e0009 */
[----:B-1----:R-:W-:Y:S01]  /*18be0*/  MOV R2, 0x3 ;  /* 0x0000000300027802 */ /* 0x002fe20000000f00 */
[----:B------:R-:W-:Y:S01]  /*18bf0*/  IMAD.MOV.U32 R186, RZ, RZ, 0x181f ;  /* 0x0000181fffba7424 */ /* 0x000fe200078e00ff */
[----:B------:R-:W-:-:S02]  /*18c00*/  MOV R3, 0x18c20 ;  /* 0x00018c2000037802 */ /* 0x000fc40000000f00 */
[----:B--234-:R-:W-:Y:S05]  /*18c10*/  CALL.REL.NOINC `($__internal_9_$__cuda_sm70_shflsync_idx_p) ;  /* 0x0000074000007944 */ /* 0x01cfea0003c00000 */
        /* <DEDUP_REMOVED lines=8> */
.L_x_601:
[----:B------:R-:W-:Y:S01]  /*18ca0*/  IMAD.MOV.U32 R185, RZ, RZ, R82 ;  /* 0x000000ffffb97224 */ /* 0x000fe200078e0052 */
[----:B------:R-:W-:Y:S01]  /*18cb0*/  MOV R2, RZ ;  /* 0x000000ff00027202 */ /* 0x000fe20000000f00 */
[----:B------:R-:W-:Y:S01]  /*18cc0*/  IMAD.MOV.U32 R186, RZ, RZ, 0x1f ;  /* 0x0000001fffba7424 */ /* 0x000fe200078e00ff */
[----:B------:R-:W-:Y:S02]  /*18cd0*/  MOV R3, 0x18cf0 ;  /* 0x00018cf000037802 */ /* 0x000fe40000000f00 */
[----:B------:R-:W-:Y:S05]  /*18ce0*/  CALL.REL.NOINC `($__internal_9_$__cuda_sm70_shflsync_idx_p) ;  /* 0x0000067000007944 */ /* 0x000fea0003c00000 */
[----:B------:R-:W-:Y:S01]  /*18cf0*/  MOV R9, R186 ;  /* 0x000000ba00097202 */ /* 0x000fe20000000f00 */
[----:B------:R-:W-:Y:S05]  /*18d00*/  BRA `(.L_x_676) ;  /* 0xffffc7e000007947 */ /* 0x000fea000383ffff */
.L_x_602:
[----:B------:R-:W-:Y:S01]  /*18d10*/  IMAD.MOV.U32 R185, RZ, RZ, R82 ;  /* 0x000000ffffb97224 */ /* 0x000fe200078e0052 */
[----:B------:R-:W-:Y:S01]  /*18d20*/  MOV R2, 0x1 ;  /* 0x0000000100027802 */ /* 0x000fe20000000f00 */
[----:B------:R-:W-:Y:S01]  /*18d30*/  IMAD.MOV.U32 R186, RZ, RZ, 0x1f ;  /* 0x0000001fffba7424 */ /* 0x000fe200078e00ff */
[----:B------:R-:W-:Y:S02]  /*18d40*/  MOV R3, 0x18d60 ;  /* 0x00018d6000037802 */ /* 0x000fe40000000f00 */
[----:B-12---:R-:W-:Y:S05]  /*18d50*/  CALL.REL.NOINC `($__internal_9_$__cuda_sm70_shflsync_idx_p) ;  /* 0x0000060000007944 */ /* 0x006fea0003c00000 */
[----:B------:R-:W-:Y:S01]  /*18d60*/  MOV R8, R186 ;  /* 0x000000ba00087202 */ /* 0x000fe20000000f00 */
[----:B------:R-:W-:Y:S05]  /*18d70*/  BRA `(.L_x_677) ;  /* 0xffffc79000007947 */ /* 0x000fea000383ffff */
.L_x_603:
[----:B------:R-:W-:Y:S02]  /*18d80*/  MOV R2, 0x1 ;  /* 0x0000000100027802 */ /* 0x000fe40000000f00 */
[----:B------:R-:W-:-:S02]  /*18d90*/  MOV R3, 0x18db0 ;  /* 0x00018db000037802 */ /* 0x000fc40000000f00 */
[----:B-1234-:R-:W-:Y:S05]  /*18da0*/  CALL.REL.NOINC `($__internal_10_$__cuda_sm70_shflsync_up_p) ;  /* 0x0000061000007944 */ /* 0x01efea0003c00000 */
[----:B------:R-:W-:Y:S05]  /*18db0*/  BRA `(.L_x_678) ;  /* 0xffffc87000007947 */ /* 0x000fea000383ffff */
.L_x_604:
[----:B------:R-:W-:Y:S02]  /*18dc0*/  MOV R2, 0x2 ;  /* 0x0000000200027802 */ /* 0x000fe40000000f00 */
[----:B------:R-:W-:-:S02]  /*18dd0*/  MOV R3, 0x18df0 ;  /* 0x00018df000037802 */ /* 0x000fc40000000f00 */
[----:B--2-4-:R-:W-:Y:S05]  /*18de0*/  CALL.REL.NOINC `($__internal_10_$__cuda_sm70_shflsync_up_p) ;  /* 0x000005d000007944 */ /* 0x014fea0003c00000 */
        /* <DEDUP_REMOVED lines=24> */
.L_x_608:
[----:B------:R-:W-:Y:S02]  /*18f70*/  MOV R2, 0x1 ;  /* 0x0000000100027802 */ /* 0x000fe40000000f00 */
[----:B------:R-:W-:Y:S02]  /*18f80*/  MOV R3, 0x18fa0 ;  /* 0x00018fa000037802 */ /* 0x000fe40000000f00 */
[----:B------:R-:W-:Y:S05]  /*18f90*/  CALL.REL.NOINC `($__internal_10_$__cuda_sm70_shflsync_up_p) ;  /* 0x0000042000007944 */ /* 0x000fea0003c00000 */
[----:B------:R-:W-:Y:S01]  /*18fa0*/  MOV R2, R4 ;  /* 0x0000000400027202 */ /* 0x000fe20000000f00 */
[----:B------:R-:W-:Y:S05]  /*18fb0*/  BRA `(.L_x_680) ;  /* 0xffffc8c000007947 */ /* 0x000fea000383ffff */
.L_x_609:
[----:B------:R-:W-:Y:S02]  /*18fc0*/  MOV R2, 0x2 ;  /* 0x0000000200027802 */ /* 0x000fe40000000f00 */
[----:B------:R-:W-:Y:S02]  /*18fd0*/  MOV R3, 0x18ff0 ;  /* 0x00018ff000037802 */ /* 0x000fe40000000f00 */
        /* <DEDUP_REMOVED lines=25> */
.L_x_611:
[----:B------:R-:W-:Y:S02]  /*19170*/  SEL R0, RZ, 0x1, P0 ;  /* 0x00000001ff007807 */ /* 0x000fe40000000000 */
[----:B------:R-:W-:Y:S02]  /*19180*/  MOV R2, 0x191a0 ;  /* 0x000191a000027802 */ /* 0x000fe40000000f00 */
[----:B-1----:R-:W-:Y:S05]  /*19190*/  CALL.REL.NOINC `($__internal_11_$__cuda_sm70_votesync_ballot) ;  /* 0x0000029000007944 */ /* 0x002fea0003c00000 */
[----:B------:R-:W-:Y:S01]  /*191a0*/  MOV R5, R0 ;  /* 0x0000000000057202 */ /* 0x000fe20000000f00 */
[----:B------:R-:W-:Y:S05]  /*191b0*/  BRA `(.L_x_682) ;  /* 0xffffc85000007947 */ /* 0x000fea000383ffff */
.L_x_612:
[----:B------:R-:W-:Y:S01]  /*191c0*/  IMAD.MOV.U32 R185, RZ, RZ, R6 ;  /* 0x000000ffffb97224 */ /* 0x000fe200078e0006 */
[----:B------:R-:W-:Y:S01]  /*191d0*/  MOV R2, R0 ;  /* 0x0000000000027202 */ /* 0x000fe20000000f00 */
[----:B------:R-:W-:Y:S01]  /*191e0*/  IMAD.MOV.U32 R186, RZ, RZ, 0x1f ;  /* 0x0000001fffba7424 */ /* 0x000fe200078e00ff */
[----:B------:R-:W-:Y:S02]  /*191f0*/  MOV R3, 0x19210 ;  /* 0x0001921000037802 */ /* 0x000fe40000000f00 */
[----:B-1----:R-:W-:Y:S05]  /*19200*/  CALL.REL.NOINC `($__internal_9_$__cuda_sm70_shflsync_idx_p) ;  /* 0x0000015000007944 */ /* 0x002fea0003c00000 */
[----:B------:R-:W-:Y:S01]  /*19210*/  IMAD.MOV.U32 R10, RZ, RZ, R186 ;  /* 0x000000ffff0a7224 */ /* 0x000fe200078e00ba */
[----:B------:R-:W-:Y:S01]  /*19220*/  MOV R2, R0 ;  /* 0x0000000000027202 */ /* 0x000fe20000000f00 */
[----:B------:R-:W-:Y:S01]  /*19230*/  IMAD.MOV.U32 R185, RZ, RZ, R7 ;  /* 0x000000ffffb97224 */ /* 0x000fe200078e0007 */
[----:B------:R-:W-:-:S02]  /*19240*/  MOV R186, 0x1f ;  /* 0x0000001f00ba7802 */ /* 0x000fc40000000f00 */
[----:B------:R-:W-:Y:S02]  /*19250*/  MOV R3, 0x19270 ;  /* 0x0001927000037802 */ /* 0x000fe40000000f00 */
[----:B------:R-:W-:Y:S05]  /*19260*/  CALL.REL.NOINC `($__internal_9_$__cuda_sm70_shflsync_idx_p) ;  /* 0x000000f000007944 */ /* 0x000fea0003c00000 */
[----:B------:R-:W-:Y:S01]  /*19270*/  MOV R7, R186 ;  /* 0x000000ba00077202 */ /* 0x000fe20000000f00 */
[----:B------:R-:W-:Y:S05]  /*19280*/  BRA `(.L_x_683) ;  /* 0xffffc7d000007947 */ /* 0x000fea000383ffff */
.L_x_615:
[----:B------:R-:W-:Y:S01]  /*19290*/  IMAD.MOV.U32 R185, RZ, RZ, R4 ;  /* 0x000000ffffb97224 */ /* 0x000fe200078e0004 */
[----:B------:R-:W-:Y:S01]  /*192a0*/  MOV R2, R0 ;  /* 0x0000000000027202 */ /* 0x000fe20000000f00 */
[----:B------:R-:W-:Y:S01]  /*192b0*/  IMAD.MOV.U32 R186, RZ, RZ, 0x1f ;  /* 0x0000001fffba7424 */ /* 0x000fe200078e00ff */
[----:B------:R-:W-:Y:S02]  /*192c0*/  MOV R3, 0x192e0 ;  /* 0x000192e000037802 */ /* 0x000fe40000000f00 */
[----:B-1-34-:R-:W-:Y:S05]  /*192d0*/  CALL.REL.NOINC `($__internal_9_$__cuda_sm70_shflsync_idx_p) ;  /* 0x0000008000007944 */ /* 0x01afea0003c00000 */
[----:B------:R-:W-:Y:S01]  /*192e0*/  MOV R11, R186 ;  /* 0x000000ba000b7202 */ /* 0x000fe20000000f00 */
[----:B------:R-:W-:Y:S05]  /*192f0*/  BRA `(.L_x_614) ;  /* 0xffffc7c000007947 */ /* 0x000fea000383ffff */
        .weak           $__internal_8_$__cuda_sm70_shflsync_bfly_p
        .type           $__internal_8_$__cuda_sm70_shflsync_bfly_p,@function
        .size           $__internal_8_$__cuda_sm70_shflsync_bfly_p,($__internal_9_$__cuda_sm70_shflsync_idx_p - $__internal_8_$__cuda_sm70_shflsync_bfly_p)
$__internal_8_$__cuda_sm70_shflsync_bfly_p:
[----:B------:R-:W-:Y:S02]  /*19300*/  MOV R139, 0xffffffff ;  /* 0xffffffff008b7802 */ /* 0x000fe40000000f00 */
[----:B------:R-:W-:Y:S02]  /*19310*/  MOV R3, 0x1f ;  /* 0x0000001f00037802 */ /* 0x000fe40000000f00 */
[----:B------:R-:W-:Y:S04]  /*19320*/  WARPSYNC R139 ;  /* 0x0000008b00007348 */ /* 0x000fe80003800000 */
[----:B------:R1:W2:Y:S02]  /*19330*/  SHFL.BFLY PT, R0, R4, R0, R3 ;  /* 0x0c00000004007389 */ /* 0x0002a400000e0003 */
[----:B-1----:R-:W-:-:S04]  /*19340*/  MOV R3, 0x0 ;  /* 0x0000000000037802 */ /* 0x002fc80000000f00 */
[----:B--2---:R-:W-:Y:S05]  /*19350*/  RET.REL.NODEC R2 `(_ZN7cutlass13device_kernelIN5flash19enable_sm80_to_sm89INS1_16FlashAttnFwdSm80INS1_25CollectiveMainloopFwdSm80ILi8ELi1ELb0EN4cute5tupleIJNS5_1CILi128EEENS7_ILi64EEENS7_ILi192EEEEEELi192ENS_6half_tEfNS_4arch4Sm80ELb0ELb1ELb1ELb1ELb1ELb0ELb1ELb1EEENS1_21CollectiveEpilogueFwdINS6_IJS8_SA_S9_EEENS6_IJNS7_ILi1EEESI_SI_EEESC_SE_Li256ELb1ELb1ELb1ELb0EEENS1_36VarlenDynamicPersistentTileSchedulerILi128ELi64ELi256ELi256ELb1ELb1ELb0ELb1ELb0ELb1EEEEEEEEEvNT_6ParamsE) ;  /* 0xfffe6ca002007950 */ /* 0x004fea0003c3ffff */
        .weak           $__internal_9_$__cuda_sm70_shflsync_idx_p
        .type           $__internal_9_$__cuda_sm70_shflsync_idx_p,@function
        .size           $__internal_9_$__cuda_sm70_shflsync_idx_p,($__internal_10_$__cuda_sm70_shflsync_up_p - $__internal_9_$__cuda_sm70_shflsync_idx_p)
$__internal_9_$__cuda_sm70_shflsync_idx_p:
[----:B------:R-:W-:-:S04]  /*19360*/  MOV R187, 0xffffffff ;  /* 0xffffffff00bb7802 */ /* 0x000fc80000000f00 */
[----:B------:R-:W-:Y:S04]  /*19370*/  WARPSYNC R187 ;  /* 0x000000bb00007348 */ /* 0x000fe80003800000 */
[----:B------:R1:W2:Y:S02]  /*19380*/  SHFL.IDX PT, R186, R185, R2, R186 ;  /* 0x00000002b9ba7389 */ /* 0x0002a400000e00ba */
[----:B-1----:R-:W-:Y:S02]  /*19390*/  MOV R2, R3 ;  /* 0x0000000300027202 */ /* 0x002fe40000000f00 */
[----:B------:R-:W-:-:S04]  /*193a0*/  MOV R3, 0x0 ;  /* 0x0000000000037802 */ /* 0x000fc80000000f00 */
[----:B--2---:R-:W-:Y:S05]  /*193b0*/  RET.REL.NODEC R2 `(_ZN7cutlass13device_kernelIN5flash19enable_sm80_to_sm89INS1_16FlashAttnFwdSm80INS1_25CollectiveMainloopFwdSm80ILi8ELi1ELb0EN4cute5tupleIJNS5_1CILi128EEENS7_ILi64EEENS7_ILi192EEEEEELi192ENS_6half_tEfNS_4arch4Sm80ELb0ELb1ELb1ELb1ELb1ELb0ELb1ELb1EEENS1_21CollectiveEpilogueFwdINS6_IJS8_SA_S9_EEENS6_IJNS7_ILi1EEESI_SI_EEESC_SE_Li256ELb1ELb1ELb1ELb0EEENS1_36VarlenDynamicPersistentTileSchedulerILi128ELi64ELi256ELi256ELb1ELb1ELb0ELb1ELb0ELb1EEEEEEEEEvNT_6ParamsE) ;  /* 0xfffe6c4002007950 */ /* 0x004fea0003c3ffff */
        .weak           $__internal_10_$__cuda_sm70_shflsync_up_p
        .type           $__internal_10_$__cuda_sm70_shflsync_up_p,@function
        .size           $__internal_10_$__cuda_sm70_shflsync_up_p,($__internal_11_$__cuda_sm70_votesync_ballot - $__internal_10_$__cuda_sm70_shflsync_up_p)
$__internal_10_$__cuda_sm70_shflsync_up_p:
[----:B------:R-:W-:Y:S02]  /*193c0*/  IMAD.MOV.U32 R4, RZ, RZ, RZ ;  /* 0x000000ffff047224 */ /* 0x000fe400078e00ff */
[----:B------:R-:W-:-:S04]  /*193d0*/  IMAD.MOV.U32 R10, RZ, RZ, -0x1 ;  /* 0xffffffffff0a7424 */ /* 0x000fc800078e00ff */
[----:B------:R-:W-:Y:S04]  /*193e0*/  WARPSYNC R10 ;  /* 0x0000000a00007348 */ /* 0x000fe80003800000 */
[----:B------:R1:W2:Y:S02]  /*193f0*/  SHFL.UP PT, R4, R0, R2, R4 ;  /* 0x0400000200047389 */ /* 0x0002a400000e0004 */
[----:B-1----:R-:W-:Y:S02]  /*19400*/  MOV R2, R3 ;  /* 0x0000000300027202 */ /* 0x002fe40000000f00 */
[----:B------:R-:W-:-:S04]  /*19410*/  MOV R3, 0x0 ;  /* 0x0000000000037802 */ /* 0x000fc80000000f00 */
[----:B--2---:R-:W-:Y:S05]  /*19420*/  RET.REL.NODEC R2 `(_ZN7cutlass13device_kernelIN5flash19enable_sm80_to_sm89INS1_16FlashAttnFwdSm80INS1_25CollectiveMainloopFwdSm80ILi8ELi1ELb0EN4cute5tupleIJNS5_1CILi128EEENS7_ILi64EEENS7_ILi192EEEEEELi192ENS_6half_tEfNS_4arch4Sm80ELb0ELb1ELb1ELb1ELb1ELb0ELb1ELb1EEENS1_21CollectiveEpilogueFwdINS6_IJS8_SA_S9_EEENS6_IJNS7_ILi1EEESI_SI_EEESC_SE_Li256ELb1ELb1ELb1ELb0EEENS1_36VarlenDynamicPersistentTileSchedulerILi128ELi64ELi256ELi256ELb1ELb1ELb0ELb1ELb0ELb1EEEEEEEEEvNT_6ParamsE) ;  /* 0xfffe6bd002007950 */ /* 0x004fea0003c3ffff */
        .weak           $__internal_11_$__cuda_sm70_votesync_ballot
        .type           $__internal_11_$__cuda_sm70_votesync_ballot,@function
        .size           $__internal_11_$__cuda_sm70_votesync_ballot,(.L_x_3097 - $__internal_11_$__cuda_sm70_votesync_ballot)
$__internal_11_$__cuda_sm70_votesync_ballot:
[----:B------:R-:W-:Y:S01]  /*19430*/  ISETP.NE.U32.AND P0, PT, R0, 0x1, PT ;  /* 0x000000010000780c */ /* 0x000fe20003f05070 */
[----:B------:R-:W-:-:S04]  /*19440*/  IMAD.MOV.U32 R3, RZ, RZ, -0x1 ;  /* 0xffffffffff037424 */ /* 0x000fc800078e00ff */
[----:B------:R-:W-:Y:S08]  /*19450*/  WARPSYNC R3 ;  /* 0x0000000300007348 */ /* 0x000ff00003800000 */
[----:B------:R-:W-:-:S04]  /*19460*/  VOTE.ANY R0, PT, !P0 ;  /* 0x0000000000007806 */ /* 0x000fc800040e0100 */
[----:B------:R-:W-:Y:S01]  /*19470*/  LOP3.LUT R0, R0, R3, RZ, 0xc0, !PT ;  /* 0x0000000300007212 */ /* 0x000fe200078ec0ff */
[----:B------:R-:W-:-:S04]  /*19480*/  IMAD.MOV.U32 R3, RZ, RZ, 0x0 ;  /* 0x00000000ff037424 */ /* 0x000fc800078e00ff */
[----:B------:R-:W-:Y:S05]  /*19490*/  RET.REL.NODEC R2 `(_ZN7cutlass13device_kernelIN5flash19enable_sm80_to_sm89INS1_16FlashAttnFwdSm80INS1_25CollectiveMainloopFwdSm80ILi8ELi1ELb0EN4cute5tupleIJNS5_1CILi128EEENS7_ILi64EEENS7_ILi192EEEEEELi192ENS_6half_tEfNS_4arch4Sm80ELb0ELb1ELb1ELb1ELb1ELb0ELb1ELb1EEENS1_21CollectiveEpilogueFwdINS6_IJS8_SA_S9_EEENS6_IJNS7_ILi1EEESI_SI_EEESC_SE_Li256ELb1ELb1ELb1ELb0EEENS1_36VarlenDynamicPersistentTileSchedulerILi128ELi64ELi256ELi256ELb1ELb1ELb0ELb1ELb0ELb1EEEEEEEEEvNT_6ParamsE) ;  /* 0xfffe6b6002007950 */ /* 0x000fea0003c3ffff */
.L_x_684:
        /* <DEDUP_REMOVED lines=14> */
.L_x_3097:


//--------------------- .text._ZN7cutlass13device_kernelIN5flash19enable_sm80_to_sm89INS1_16FlashAttnFwdSm80INS1_25CollectiveMainloopFwdSm80ILi8ELi1ELb0EN4cute5tupleIJNS5_1CILi128EEENS7_ILi64EEENS7_ILi192EEEEEELi192ENS_6half_tEfNS_4arch4Sm80ELb0ELb1ELb1ELb1ELb1ELb1ELb1ELb1EEENS1_21CollectiveEpilogueFwdINS6_IJS8_SA_S9_EEENS6_IJNS7_ILi1EEESI_SI_EEESC_SE_Li256ELb1ELb1ELb1ELb0EEENS1_36VarlenDynamicPersistentTileSchedulerILi128ELi64ELi256ELi256ELb1ELb1ELb0ELb1ELb0ELb1EEEEEEEEEvNT_6ParamsE --------------------------
	.section	.text._ZN7cutlass13device_kernelIN5flash19enable_sm80_to_sm89INS1_16FlashAttnFwdSm80INS1_25CollectiveMainloopFwdSm80ILi8ELi1ELb0EN4cute5tupleIJNS5_1CILi128EEENS7_ILi64EEENS7_ILi192EEEEEELi192ENS_6half_tEfNS_4arch4Sm80ELb0ELb1ELb1ELb1ELb1ELb1ELb1ELb1EEENS1_21CollectiveEpilogueFwdINS6_IJS8_SA_S9_EEENS6_IJNS7_ILi1EEESI_SI_EEESC_SE_Li256ELb1ELb1ELb1ELb0EEENS1_36VarlenDynamicPersistentTileSchedulerILi128ELi64ELi256ELi256ELb1ELb1ELb0ELb1ELb0ELb1EEEEEEEEEvNT_6ParamsE,"ax",@progbits
	.sectioninfo	@"SHI_REGISTERS=255"
	.align	128
.text._ZN7cutlass13device_kernelIN5flash19enable_sm80_to_sm89INS1_16FlashAttnFwdSm80INS1_25CollectiveMainloopFwdSm80ILi8ELi1ELb0EN4cute5tupleIJNS5_1CILi128EEENS7_ILi64EEENS7_ILi192EEEEEELi192ENS_6half_tEfNS_4arch4Sm80ELb0ELb1ELb1ELb1ELb1ELb1ELb1ELb1EEENS1_21CollectiveEpilogueFwdINS6_IJS8_SA_S9_EEENS6_IJNS7_ILi1EEESI_SI_EEESC_SE_Li256ELb1ELb1ELb1ELb0EEENS1_36VarlenDynamicPersistentTileSchedulerILi128ELi64ELi256ELi256ELb1ELb1ELb0ELb1ELb0ELb1EEEEEEEEEvNT_6ParamsE:
        .type           _ZN7cutlass13device_kernelIN5flash19enable_sm80_to_sm89INS1_16FlashAttnFwdSm80INS1_25CollectiveMainloopFwdSm80ILi8ELi1ELb0EN4cute5tupleIJNS5_1CILi128EEENS7_ILi64EEENS7_ILi192EEEEEELi192ENS_6half_tEfNS_4arch4Sm80ELb0ELb1ELb1ELb1ELb1ELb1ELb1ELb1EEENS1_21CollectiveEpilogueFwdINS6_IJS8_SA_S9_EEENS6_IJNS7_ILi1EEESI_SI_EEESC_SE_Li256ELb1ELb1ELb1ELb0EEENS1_36VarlenDynamicPersistentTileSchedulerILi128ELi64ELi256ELi256ELb1ELb1ELb0ELb1ELb0ELb1EEEEEEEEEvNT_6ParamsE,@function
        .size           _ZN7cutlass13device_kernelIN5flash19enable_sm80_to_sm89INS1_16FlashAttnFwdSm80INS1_25CollectiveMainloopFwdSm80ILi8ELi1ELb0EN4cute5tupleIJNS5_1CILi128EEENS7_ILi64EEENS7_ILi192EEEEEELi192ENS_6half_tEfNS_4arch4Sm80ELb0ELb1ELb1ELb1ELb1ELb1ELb1ELb1EEENS1_21CollectiveEpilogueFwdINS6_IJS8_SA_S9_EEENS6_IJNS7_ILi1EEESI_SI_EEESC_SE_Li256ELb1ELb1ELb1ELb0EEENS1_36VarlenDynamicPersistentTileSchedulerILi128ELi64ELi256ELi256ELb1ELb1ELb0ELb1ELb0ELb1EEEEEEEEEvNT_6ParamsE,(.L_x_3102 - _ZN7cutlass13device_kernelIN5flash19enable_sm80_to_sm89INS1_16FlashAttnFwdSm80INS1_25CollectiveMainloopFwdSm80ILi8ELi1ELb0EN4cute5tupleIJNS5_1CILi128EEENS7_ILi64EEENS7_ILi192EEEEEELi192ENS_6half_tEfNS_4arch4Sm80ELb0ELb1ELb1ELb1ELb1ELb1ELb1ELb1EEENS1_21CollectiveEpilogueFwdINS6_IJS8_SA_S9_EEENS6_IJNS7_ILi1EEESI_SI_EEESC_SE_Li256ELb1ELb1ELb1ELb0EEENS1_36VarlenDynamicPersistentTileSchedulerILi128ELi64ELi256ELi256ELb1ELb1ELb0ELb1ELb0ELb1EEEEEEEEEvNT_6ParamsE)
        .other          _ZN7cutlass13device_kernelIN5flash19enable_sm80_to_sm89INS1_16FlashAttnFwdSm80INS1_25CollectiveMainloopFwdSm80ILi8ELi1ELb0EN4cute5tupleIJNS5_1CILi128EEENS7_ILi64EEENS7_ILi192EEEEEELi192ENS_6half_tEfNS_4arch4Sm80ELb0ELb1ELb1ELb1ELb1ELb1ELb1ELb1EEENS1_21CollectiveEpilogueFwdINS6_IJS8_SA_S9_EEENS6_IJNS7_ILi1EEESI_SI_EEESC_SE_Li256ELb1ELb1ELb1ELb0EEENS1_36VarlenDynamicPersistentTileSchedulerILi128ELi64ELi256ELi256ELb1ELb1ELb0ELb1ELb0ELb1EEEEEEEEEvNT_6ParamsE,@"STO_CUDA_ENTRY STV_DEFAULT"
_ZN7cutlass13device_kernelIN5flash19enable_sm80_to_sm89INS1_16FlashAttnFwdSm80INS1_25CollectiveMainloopFwdSm80ILi8ELi1ELb0EN4cute5tupleIJNS5_1CILi128EEENS7_ILi64EEENS7_ILi192EEEEEELi192ENS_6half_tEfNS_4arch4Sm80ELb0ELb1ELb1ELb1ELb1ELb1ELb1ELb1EEENS1_21CollectiveEpilogueFwdINS6_IJS8_SA_S9_EEENS6_IJNS7_ILi1EEESI_SI_EEESC_SE_Li256ELb1ELb1ELb1ELb0EEENS1_36VarlenDynamicPersistentTileSchedulerILi128ELi64ELi256ELi256ELb1ELb1ELb0ELb1ELb0ELb1EEEEEEEEEvNT_6ParamsE:
        /* <DEDUP_REMOVED lines=13> */
[----:B------:R-:W-:-:S03]  /*00d0*/  CS2R R8, SRZ ;  /* 0x0000000000087805 */ /* 0x000fc6000001ff00 */
        /* <DEDUP_REMOVED lines=10> */
[C---:B------:R-:W-:Y:S01]  /*0180*/  ISETP.GE.U32.AND P4, PT, R13.reuse, 0x2, PT ;  /* 0x000000020d00780c */ /* 0x040fe20003f86070 */
[----:B------:R-:W-:Y:S01]  /*0190*/  IMAD.MOV.U32 R7, RZ, RZ, RZ ;  /* 0x000000ffff077224 */ /* 0x000fe200078e00ff */
        /* <DEDUP_REMOVED lines=26> */
.L_x_690:
        /* <DEDUP_REMOVED lines=11> */
[----:B------:R-:W3:Y:S04]  /*03f0*/  @!P0 LDG.E R9, [R4.64] ;  /* 0x0000000804098981 */ /* 0x000ee8000c1e1900 */
[----:B------:R-:W3:Y:S02]  /*0400*/  @!P0 LDG.E R8, [R2.64] ;  /* 0x0000000802088981 */ /* 0x000ee4000c1e1900 */
[----:B---3--:R-:W-:Y:S01]  /*0410*/  IMAD R5, R9, R8, RZ ;  /* 0x0000000809057224 */ /* 0x008fe200078e02ff */
[----:B------:R-:W-:Y:S05]  /*0420*/  BRA.DIV ~URZ, `(.L_x_688) ;  /* 0x000229727f007947 */ /* 0x000fea000b800000 */
[----:B------:R1:W3:Y:S02]  /*0430*/  SHFL.UP PT, R0, R5, 0x1, RZ ;  /* 0x0420000005007989 */ /* 0x0002e400000e00ff */
.L_x_946:
        /* <DEDUP_REMOVED lines=16> */
.L_x_947:
[----:B---3--:R-:W-:-:S05]  /*0540*/  IMAD R0, R0, c[0x0][0x538], RZ ;  /* 0x00014e0000007a24 */ /* 0x008fca00078e02ff */
[----:B------:R-:W-:-:S04]  /*0550*/  IADD3 R6, R0, R6, RZ ;  /* 0x0000000600067210 */ /* 0x000fc80007ffe0ff */
[----:B------:R-:W-:-:S13]  /*0560*/  ISETP.GT.AND P0, PT, R6, UR4, PT ;  /* 0x0000000406007c0c */ /* 0x000fda000bf04270 */
[----:B-12---:R-:W-:Y:S05]  /*0570*/  @!P0 BRA `(.L_x_690) ;  /* 0xfffffdc000008947 */ /* 0x006fea000383ffff */
.L_x_686:
[----:B------:R-:W-:-:S05]  /*0580*/  IADD3 R11, -R0, R6, RZ ;  /* 0x00000006000b7210 */ /* 0x000fca0007ffe1ff */
[----:B------:R-:W-:-:S05]  /*0590*/  IMAD R0, R4, c[0x0][0x538], R11 ;  /* 0x00014e0004007a24 */ /* 0x000fca00078e020b */
[----:B------:R-:W-:Y:S01]  /*05a0*/  ISETP.GT.AND P0, PT, R0, UR4, PT ;  /* 0x0000000400007c0c */ /* 0x000fe2000bf04270 */
[----:B------:R-:W-:-:S12]  /*05b0*/  BRA.DIV ~URZ, `(.L_x_691) ;  /* 0x000229f27f007947 */ /* 0x000fd8000b800000 */
[----:B------:R-:W-:-:S04]  /*05c0*/  VOTE.ANY R10, PT, !P0 ;  /* 0x00000000000a7806 */ /* 0x000fc800040e0100 */
.L_x_948:
[----:B------:R-:W1:Y:S02]  /*05d0*/  POPC R5, R10 ;  /* 0x0000000a00057309 */ /* 0x000e640000000000 */
[----:B-12---:R-:W-:Y:S01]  /*05e0*/  IADD3 R247, R5, R7, RZ ;  /* 0x0000000705f77210 */ /* 0x006fe20007ffe0ff */
[----:B------:R-:W-:Y:S05]  /*05f0*/  BRA.DIV ~URZ, `(.L_x_692) ;  /* 0x00022a027f007947 */ /* 0x000fea000b800000 */
[----:B------:R1:W2:Y:S01]  /*0600*/  SHFL.IDX PT, R12, R9, R5, 0x1f ;  /* 0x00001f05090c7589 */ /* 0x0002a200000e0000 */
[----:B------:R-:W-:-:S03]  /*0610*/  MOV R6, RZ ;  /* 0x000000ff00067202 */ /* 0x000fc60000000f00 */
[----:B------:R1:W3:Y:S04]  /*0620*/  SHFL.IDX PT, R9, R8, R5, 0x1f ;  /* 0x00001f0508097589 */ /* 0x0002e800000e0000 */
.L_x_949:
[----:B------:R-:W-:Y:S01]  /*0630*/  ISETP.NE.AND P0, PT, R10, RZ, PT ;  /* 0x000000ff0a00720c */ /* 0x000fe20003f05270 */
[----:B------:R-:W-:-:S12]  /*0640*/  BSSY B0, `(.L_x_693) ;  /* 0x0000005000007945 */ /* 0x000fd80003800000 */
[----:B------:R-:W-:Y:S05]  /*0650*/  @!P0 BRA `(.L_x_694) ;  /* 0x0000003000008947 */ /* 0x000fea0003800000 */
[----:B------:R-:W-:Y:S01]  /*0660*/  IADD3 R0, R5, -0x1, RZ ;  /* 0xffffffff05007810 */ /* 0x000fe20007ffe0ff */
[----:B------:R-:W-:Y:S05]  /*0670*/  BRA.DIV ~URZ, `(.L_x_695) ;  /* 0x00022a627f007947 */ /* 0x000fea000b800000 */
[----:B------:R4:W1:Y:S02]  /*0680*/  SHFL.IDX PT, R6, R4, R0, 0x1f ;  /* 0x00001f0004067589 */ /* 0x00086400000e0000 */
.L_x_694:
[----:B------:R-:W-:Y:S05]  /*0690*/  BSYNC B0 ;  /* 0x0000000000007941 */ /* 0x000fea0003800000 */
.L_x_693:
[----:B---3--:R-:W-:Y:S01]  /*06a0*/  ISETP.NE.AND P0, PT, R9, 0x1, PT ;  /* 0x000000010900780c */ /* 0x008fe20003f05270 */
[----:B-1----:R-:W-:Y:S01]  /*06b0*/  IMAD R244, R6, c[0x0][0x538], R11 ;  /* 0x00014e0006f47a24 */ /* 0x002fe200078e020b */
[----:B------:R-:W-:Y:S04]  /*06c0*/  BSSY B0, `(.L_x_696) ;  /* 0x0000085000007945 */ /* 0x000fe80003800000 */
[----:B------:R-:W-:-:S07]  /*06d0*/  IADD3 R11, -R244, UR4, RZ ;  /* 0x00000004f40b7c10 */ /* 0x000fce000fffe1ff */
[----:B------:R-:W-:Y:S05]  /*06e0*/  @!P0 BRA `(.L_x_697) ;  /* 0x000003e000008947 */ /* 0x000fea0003800000 */
[-C--:B--2-4-:R-:W-:Y:S02]  /*06f0*/  IABS R0, R12.reuse ;  /* 0x0000000c00007213 */ /* 0x094fe40000000000 */
        /* <DEDUP_REMOVED lines=61> */
.L_x_697:
[----:B------:R-:W-:-:S04]  /*0ad0*/  IMAD.MOV.U32 R2, RZ, RZ, 0x4 ;  /* 0x00000004ff027424 */ /* 0x000fc800078e00ff */
[----:B------:R-:W-:-:S05]  /*0ae0*/  IMAD.WIDE R2, R247, R2, c[0x0][0x590] ;  /* 0x00016400f7027625 */ /* 0x000fca00078e0202 */
[----:B------:R-:W3:Y:S02]  /*0af0*/  LDG.E R7, [R2.64] ;  /* 0x0000000802077981 */ /* 0x000ee4000c1e1900 */
[----:B--23--:R-:W-:-:S05]  /*0b00*/  IMAD R9, R7, R12, RZ ;  /* 0x0000000c07097224 */ /* 0x00cfca00078e02ff */
[-C--:B----4-:R-:W-:Y:S02]  /*0b10*/  IABS R0, R9.reuse ;  /* 0x0000000900007213 */ /* 0x090fe40000000000 */
        /* <DEDUP_REMOVED lines=63> */
.L_x_698:
[----:B------:R-:W-:Y:S05]  /*0f10*/  BSYNC B0 ;  /* 0x0000000000007941 */ /* 0x000fea0003800000 */
.L_x_696:
[----:B------:R-:W-:-:S04]  /*0f20*/  LOP3.LUT R0, RZ, R0, RZ, 0x33, !PT ;  /* 0x00000000ff007212 */ /* 0x000fc800078e33ff */
[----:B------:R-:W-:Y:S01]  /*0f30*/  IADD3 R245, R0, R12, RZ ;  /* 0x0000000c00f57210 */ /* 0x000fe20007ffe0ff */
[----:B------:R-:W-:Y:S05]  /*0f40*/  BRA `(.L_x_699) ;  /* 0x0000004000007947 */ /* 0x000fea0003800000 */
.L_x_687:
[----:B--2---:R-:W-:Y:S01]  /*0f50*/  IMAD.MOV.U32 R245, RZ, RZ, RZ ;  /* 0x000000fffff57224 */ /* 0x004fe200078e00ff */
[----:B------:R-:W-:Y:S01]  /*0f60*/  MOV R246, RZ ;  /* 0x000000ff00f67202 */ /* 0x000fe20000000f00 */
[----:B------:R-:W-:Y:S01]  /*0f70*/  IMAD.U32 R244, RZ, RZ, UR4 ;  /* 0x00000004fff47e24 */ /* 0x000fe2000f8e00ff */
[----:B------:R-:W-:Y:S02]  /*0f80*/  MOV R247, c[0x0][0x53c] ;  /* 0x00014f0000f77a02 */ /* 0x000fe40000000f00 */
.L_x_699:
[----:B------:R-:W-:Y:S01]  /*0f90*/  ISETP.NE.AND P0, PT, R13, RZ, PT ;  /* 0x000000ff0d00720c */ /* 0x000fe20003f05270 */
[----:B------:R-:W-:-:S12]  /*0fa0*/  WARPSYNC 0xffffffff ;  /* 0xffffffff00007948 */ /* 0x000fd80003800000 */
[----:B------:R1:W-:Y:S04]  /*0fb0*/  @!P0 STS.128 [0x18100], R244 ;  /* 0x018100f4ff008388 */ /* 0x0003e80000000c00 */
[----:B------:R-:W-:Y:S06]  /*0fc0*/  BAR.ARV 0x5, 0x100 ;  /* 0x0144000000007b1d */ /* 0x000fec0000002000 */
.L_x_685:
[----:B-12---:R-:W-:-:S13]  /*0fd0*/  ISETP.GE.AND P0, PT, R247, c[0x0][0x53c], PT ;  /* 0x00014f00f7007a0c */ /* 0x006fda0003f06270 */
        /* <DEDUP_REMOVED lines=8> */
[C---:B------:R-:W-:Y:S02]  /*1060*/  LEA.HI R6, R9.reuse, R14, RZ, 0x3 ;  /* 0x0000000e09067211 */ /* 0x040fe400078f18ff */
[----:B------:R-:W-:Y:S02]  /*1070*/  SHF.R.S32.HI R4, RZ, 0x4, R2 ;  /* 0x00000004ff047819 */ /* 0x000fe40000011402 */
[----:B------:R-:W-:Y:S02]  /*1080*/  SHF.R.S32.HI R250, RZ, 0x3, R6 ;  /* 0x00000003fffa7819 */ /* 0x000fe40000011406 */
[----:B------:R-:W-:Y:S02]  /*1090*/  LOP3.LUT R3, R6, 0xfffffff8, RZ, 0xc0, !PT ;  /* 0xfffffff806037812 */ /* 0x000fe400078ec0ff */
[----:B------:R-:W-:Y:S01]  /*10a0*/  LOP3.LUT R0, R2, 0xfffffff0, RZ, 0xc0, !PT ;  /* 0xfffffff002007812 */ /* 0x000fe200078ec0ff */
[----:B------:R-:W-:Y:S01]  /*10b0*/  IMAD.SHL.U32 R5, R250, 0x40, RZ ;  /* 0x00000040fa057824 */ /* 0x000fe200078e00ff */
[----:B------:R-:W-:Y:S01]  /*10c0*/  LEA.HI R2, R2, R4, RZ, 0x1 ;  /* 0x0000000402027211 */ /* 0x000fe200078f08ff */
[C---:B------:R-:W-:Y:S01]  /*10d0*/  IMAD.IADD R8, R14.reuse, 0x1, -R3 ;  /* 0x000000010e087824 */ /* 0x040fe200078e0a03 */
[----:B------:R-:W-:Y:S01]  /*10e0*/  LEA.HI R12, R9, R14, RZ, 0x2 ;  /* 0x0000000e090c7211 */ /* 0x000fe200078f10ff */
[----:B------:R-:W-:Y:S01]  /*10f0*/  IMAD.IADD R0, R14, 0x1, -R0 ;  /* 0x000000010e007824 */ /* 0x000fe200078e0a00 */
[----:B------:R-:W-:Y:S01]  /*1100*/  LOP3.LUT R3, R2, 0xfffffffe, RZ, 0xc0, !PT ;  /* 0xfffffffe02037812 */ /* 0x000fe200078ec0ff */
[C---:B------:R-:W-:Y:S01]  /*1110*/  IMAD.SHL.U32 R200, R8.reuse, 0x8, RZ ;  /* 0x0000000808c87824 */ /* 0x040fe200078e00ff */
[----:B------:R-:W-:Y:S01]  /*1120*/  LOP3.LUT R2, R5, 0x1c0, RZ, 0xc0, !PT ;  /* 0x000001c005027812 */ /* 0x000fe200078ec0ff */
[----:B------:R-:W-:Y:S01]  /*1130*/  IMAD R209, R8, 0x20, R250 ;  /* 0x0000002008d17824 */ /* 0x000fe200078e02fa */
[----:B------:R-:W-:Y:S01]  /*1140*/  SHF.R.S32.HI R5, RZ, 0x1f, R0 ;  /* 0x0000001fff057819 */ /* 0x000fe20000011400 */
[----:B------:R-:W-:Y:S01]  /*1150*/  IMAD.IADD R10, R4, 0x1, -R3 ;  /* 0x00000001040a7824 */ /* 0x000fe200078e0a03 */
[----:B------:R-:W-:Y:S01]  /*1160*/  LOP3.LUT R3, R2, 0x38, R200, 0xf8, !PT ;  /* 0x0000003802037812 */ /* 0x000fe200078ef8c8 */
[----:B------:R-:W-:Y:S01]  /*1170*/  IMAD.SHL.U32 R4, R8, 0x40, RZ ;  /* 0x0000004008047824 */ /* 0x000fe200078e00ff */
[----:B------:R-:W-:-:S02]  /*1180*/  SHF.R.U32.HI R2, RZ, 0x3, R2 ;  /* 0x00000003ff027819 */ /* 0x000fc40000011602 */
[----:B------:R-:W-:Y:S02]  /*1190*/  LEA.HI R13, R5, R0, RZ, 0x3 ;  /* 0x00000000050d7211 */ /* 0x000fe400078f18ff */
[----:B------:R-:W-:Y:S02]  /*11a0*/  LOP3.LUT R7, R3, R2, RZ, 0x3c, !PT ;  /* 0x0000000203077212 */ /* 0x000fe400078e3cff */
[----:B------:R-:W-:Y:S02]  /*11b0*/  LOP3.LUT R2, R4, 0x1c0, RZ, 0xc0, !PT ;  /* 0x000001c004027812 */ /* 0x000fe400078ec0ff */
[C---:B------:R-:W-:Y:S01]  /*11c0*/  LOP3.LUT R3, R13.reuse, 0xfffffff8, RZ, 0xc0, !PT ;  /* 0xfffffff80d037812 */ /* 0x040fe200078ec0ff */
[----:B------:R-:W-:Y:S01]  /*11d0*/  IMAD.SHL.U32 R13, R13, 0x40, RZ ;  /* 0x000000400d0d7824 */ /* 0x000fe200078e00ff */
[--C-:B------:R-:W-:Y:S02]  /*11e0*/  SHF.R.S32.HI R222, RZ, 0x2, R12.reuse ;  /* 0x00000002ffde7819 */ /* 0x100fe4000001140c */
[----:B------:R-:W-:-:S02]  /*11f0*/  SHF.R.S32.HI R5, RZ, 0x1f, R12 ;  /* 0x0000001fff057819 */ /* 0x000fc4000001140c */
[----:B------:R-:W-:Y:S01]  /*1200*/  LOP3.LUT R4, R2, 0x8, R6, 0xf8, !PT ;  /* 0x0000000802047812 */ /* 0x000fe200078ef806 */
[----:B------:R-:W-:Y:S01]  /*1210*/  IMAD.IADD R6, R0, 0x1, -R3 ;  /* 0x0000000100067824 */ /* 0x000fe200078e0a03 */
[----:B------:R-:W-:Y:S02]  /*1220*/  SHF.R.U32.HI R2, RZ, 0x3, R2 ;  /* 0x00000003ff027819 */ /* 0x000fe40000011602 */
[----:B------:R-:W-:Y:S02]  /*1230*/  LEA.HI R3, R9, R14, RZ, 0x5 ;  /* 0x0000000e09037211 */ /* 0x000fe400078f28ff */
[----:B------:R-:W-:Y:S02]  /*1240*/  LEA.HI R0, R5, R222, RZ, 0x3 ;  /* 0x000000de05007211 */ /* 0x000fe400078f18ff */
[----:B------:R-:W-:Y:S02]  /*1250*/  LOP3.LUT R11, R4, R2, RZ, 0x3c, !PT ;  /* 0x00000002040b7212 */ /* 0x000fe400078e3cff */
[----:B------:R-:W-:-:S02]  /*1260*/  LOP3.LUT R2, R3, 0xffffffe0, RZ, 0xc0, !PT ;  /* 0xffffffe003027812 */ /* 0x000fc400078ec0ff */
[----:B------:R-:W-:Y:S02]  /*1270*/  LOP3.LUT R0, R0, 0xfffffff8, RZ, 0xc0, !PT ;  /* 0xfffffff800007812 */ /* 0x000fe400078ec0ff */
[--C-:B------:R-:W-:Y:S01]  /*1280*/  SHF.R.S32.HI R5, RZ, 0x5, R3.reuse ;  /* 0x00000005ff057819 */ /* 0x100fe20000011403 */
[----:B------:R-:W-:Y:S01]  /*1290*/  IMAD.IADD R23, R14, 0x1, -R2 ;  /* 0x000000010e177824 */ /* 0x000fe200078e0a02 */
[----:B------:R-:W-:Y:S01]  /*12a0*/  SHF.R.S32.HI R3, RZ, 0x1f, R3 ;  /* 0x0000001fff037819 */ /* 0x000fe20000011403 */
[----:B------:R-:W-:Y:S01]  /*12b0*/  IMAD.IADD R0, R222, 0x1, -R0 ;  /* 0x00000001de007824 */ /* 0x000fe200078e0a00 */
[----:B------:R-:W-:Y:S01]  /*12c0*/  LEA.HI R4, R9, R14, RZ, 0x6 ;  /* 0x0000000e09047211 */ /* 0x000fe200078f30ff */
[----:B------:R-:W-:Y:S01]  /*12d0*/  IMAD.SHL.U32 R239, R5, 0x200, RZ ;  /* 0x0000020005ef7824 */ /* 0x000fe200078e00ff */
[----:B------:R-:W-:Y:S02]  /*12e0*/  LEA.HI R2, R3, R5, RZ, 0x3 ;  /* 0x0000000503027211 */ /* 0x000fe400078f18ff */
[----:B------:R-:W-:Y:S01]  /*12f0*/  SHF.R.S32.HI R9, RZ, 0x1f, R23 ;  /* 0x0000001fff097819 */ /* 0x000fe20000011417 */
[----:B------:R-:W-:Y:S01]  /*1300*/  IMAD.SHL.U32 R4, R4, 0x8, RZ ;  /* 0x0000000804047824 */ /* 0x000fe200078e00ff */
[----:B------:R-:W-:-:S02]  /*1310*/  LOP3.LUT R3, R0, 0x1, RZ, 0xc0, !PT ;  /* 0x0000000100037812 */ /* 0x000fc400078ec0ff */
[----:B------:R-:W-:Y:S02]  /*1320*/  LOP3.LUT R2, R2, 0xffffff8, RZ, 0xc0, !PT ;  /* 0x0ffffff802027812 */ /* 0x000fe400078ec0ff */
[C---:B------:R-:W-:Y:S02]  /*1330*/  LOP3.LUT P2, RZ, R0.reuse, 0x4, RZ, 0xc0, !PT ;  /* 0x0000000400ff7812 */ /* 0x040fe4000784c0ff */
[C---:B------:R-:W-:Y:S01]  /*1340*/  LOP3.LUT P0, RZ, R0.reuse, 0x2, RZ, 0xc0, !PT ;  /* 0x0000000200ff7812 */ /* 0x040fe2000780c0ff */
[----:B------:R-:W-:Y:S01]  /*1350*/  IMAD.SHL.U32 R0, R0, 0x40, RZ ;  /* 0x0000004000007824 */ /* 0x000fe200078e00ff */
[----:B------:R-:W-:Y:S02]  /*1360*/  LEA.HI R15, R9, R23, RZ, 0x2 ;  /* 0x00000017090f7211 */ /* 0x000fe400078f10ff */
[----:B------:R-:W-:Y:S01]  /*1370*/  ISETP.NE.U32.AND P1, PT, R3, 0x1, PT ;  /* 0x000000010300780c */ /* 0x000fe20003f25070 */
[----:B------:R-:W-:Y:S01]  /*1380*/  IMAD.IADD R3, R5, 0x1, -R2 ;  /* 0x0000000105037824 */ /* 0x000fe200078e0a02 */
[----:B------:R-:W-:-:S02]  /*1390*/  SHF.R.S32.HI R2, RZ, 0x2, R15 ;  /* 0x00000002ff027819 */ /* 0x000fc4000001140f */
[----:B------:R-:W-:Y:S01]  /*13a0*/  LOP3.LUT R237, R0, 0x1c0, RZ, 0xc0, !PT ;  /* 0x000001c000ed7812 */ /* 0x000fe200078ec0ff */
[----:B------:R-:W-:Y:S01]  /*13b0*/  IMAD.SHL.U32 R0, R6, 0x40, RZ ;  /* 0x0000004006007824 */ /* 0x000fe200078e00ff */
[----:B------:R-:W-:Y:S01]  /*13c0*/  LOP3.LUT R193, R7, 0x7ffffe00, R4, 0xf8, !PT ;  /* 0x7ffffe0007c17812 */ /* 0x000fe200078ef804 */
[----:B------:R-:W-:Y:S01]  /*13d0*/  IMAD R22, R3, 0x10, R2 ;  /* 0x0000001003167824 */ /* 0x000fe200078e0202 */
[----:B------:R-:W-:Y:S01]  /*13e0*/  LOP3.LUT R4, R12, 0xfffffffc, RZ, 0xc0, !PT ;  /* 0xfffffffc0c047812 */ /* 0x000fe200078ec0ff */
[----:B------:R-:W-:Y:S01]  /*13f0*/  IMAD.SHL.U32 R2, R10, 0x8, RZ ;  /* 0x000000080a027824 */ /* 0x000fe200078e00ff */
[----:B------:R-:W-:Y:S01]  /*1400*/  LOP3.LUT R0, R0, 0x1c0, RZ, 0xc0, !PT ;  /* 0x000001c000007812 */ /* 0x000fe200078ec0ff */
[----:B------:R-:W-:Y:S01]  /*1410*/  IMAD.SHL.U32 R193, R193, 0x2, RZ ;  /* 0x00000002c1c17824 */ /* 0x000fe200078e00ff */
[----:B------:R-:W-:Y:S01]  /*1420*/  IADD3 R9, R222, 0x40, RZ ;  /* 0x00000040de097810 */ /* 0x000fe20007ffe0ff */
[----:B------:R-:W-:Y:S01]  /*1430*/  IMAD.IADD R248, R14, 0x1, -R4 ;  /* 0x000000010ef87824 */ /* 0x000fe200078e0a04 */
[----:B------:R-:W-:Y:S01]  /*1440*/  LOP3.LUT R3, R0, 0x8, R2, 0xf8, !PT ;  /* 0x0000000800037812 */ /* 0x000fe200078ef802 */
[----:B------:R-:W-:Y:S01]  /*1450*/  IMAD.SHL.U32 R14, R5, 0x400, RZ ;  /* 0x00000400050e7824 */ /* 0x000fe200078e00ff */
[----:B------:R-:W-:Y:S01]  /*1460*/  SHF.R.U32.HI R0, RZ, 0x3, R0 ;  /* 0x00000003ff007819 */ /* 0x000fe20000011600 */
[----:B------:R-:W-:Y:S01]  /*1470*/  IMAD.SHL.U32 R140, R248, 0x4, RZ ;  /* 0x00000004f88c7824 */ /* 0x000fe200078e00ff */
[----:B------:R-:W-:Y:S01]  /*1480*/  SHF.R.U32.HI R238, RZ, 0x3, R237 ;  /* 0x00000003ffee7819 */ /* 0x000fe200000116ed */
[----:B------:R-:W-:Y:S01]  /*1490*/  IMAD R2, R10, 0x200, R11 ;  /* 0x000002000a027824 */ /* 0x000fe200078e020b */
[----:B------:R-:W-:Y:S01]  /*14a0*/  LOP3.LUT R7, R3, R0, RZ, 0x3c, !PT ;  /* 0x0000000003077212 */ /* 0x000fe200078e3cff */
[----:B------:R-:W-:Y:S01]  /*14b0*/  IMAD.SHL.U32 R3, R9, 0x40, RZ ;  /* 0x0000004009037824 */ /* 0x000fe200078e00ff */
[----:B------:R-:W-:Y:S01]  /*14c0*/  SHF.R.S32.HI R0, RZ, 0x1f, R9 ;  /* 0x0000001fff007819 */ /* 0x000fe20000011409 */
[----:B------:R-:W-:Y:S01]  /*14d0*/  STL [R1+0x4c], R22 ;  /* 0x00004c1601007387 */ /* 0x000fe20000100800 */
[----:B------:R-:W-:Y:S01]  /*14e0*/  IADD3 R142, R140, 0x20, RZ ;  /* 0x000000208c8e7810 */ /* 0x000fe20007ffe0ff */
[----:B------:R-:W-:Y:S01]  /*14f0*/  IMAD.SHL.U32 R104, R248, 0x8, RZ ;  /* 0x00000008f8687824 */ /* 0x000fe200078e00ff */
[----:B------:R-:W-:-:S02]  /*1500*/  LOP3.LUT P6, RZ, R6, 0x2, RZ, 0xc0, !PT ;  /* 0x0000000206ff7812 */ /* 0x000fc400078cc0ff */
[----:B------:R-:W-:Y:S01]  /*1510*/  LOP3.LUT P5, RZ, R6, 0x4, RZ, 0xc0, !PT ;  /* 0x0000000406ff7812 */ /* 0x000fe200078ac0ff */
[----:B------:R-:W-:Y:S01]  /*1520*/  IMAD R6, R248, 0x2, R14 ;  /* 0x00000002f8067824 */ /* 0x000fe200078e020e */
[----:B------:R-:W-:Y:S01]  /*1530*/  LOP3.LUT R4, R238, R237, RZ, 0xfc, !PT ;  /* 0x000000edee047212 */ /* 0x000fe200078efcff */
[----:B------:R-:W-:Y:S01]  /*1540*/  IMAD.IADD R106, R140, 0x1, R142 ;  /* 0x000000018c6a7824 */ /* 0x000fe200078e028e */
[----:B------:R-:W-:Y:S02]  /*1550*/  LEA.HI R0, R0, R9, RZ, 0x3 ;  /* 0x0000000900007211 */ /* 0x000fe400078f18ff */
[----:B------:R-:W-:Y:S01]  /*1560*/  IADD3 R107, R140, 0x40, RZ ;  /* 0x000000408c6b7810 */ /* 0x000fe20007ffe0ff */
[----:B------:R-:W-:Y:S01]  /*1570*/  IMAD.IADD R18, R6, 0x1, R4 ;  /* 0x0000000106127824 */ /* 0x000fe200078e0204 */
[----:B------:R-:W-:Y:S01]  /*1580*/  LOP3.LUT R24, R3, 0x1c0, RZ, 0xc0, !PT ;  /* 0x000001c003187812 */ /* 0x000fe200078ec0ff */
[----:B------:R-:W-:Y:S01]  /*1590*/  IMAD.SHL.U32 R4, R0, 0x40, RZ ;  /* 0x0000004000047824 */ /* 0x000fe200078e00ff */
[----:B------:R-:W-:Y:S01]  /*15a0*/  SHF.R.S32.HI R3, RZ, 0x1f, R106 ;  /* 0x0000001fff037819 */ /* 0x000fe2000001146a */
[----:B------:R-:W-:Y:S01]  /*15b0*/  IMAD.IADD R103, R140, 0x1, R107 ;  /* 0x000000018c677824 */ /* 0x000fe200078e026b */
[----:B------:R-:W-:-:S02]  /*15c0*/  SHF.R.U32.HI R21, RZ, 0x3, R24 ;  /* 0x00000003ff157819 */ /* 0x000fc40000011618 */
[----:B------:R-:W-:Y:S02]  /*15d0*/  LOP3.LUT R20, R4, 0xfffffe00, RZ, 0xc0, !PT ;  /* 0xfffffe0004147812 */ /* 0x000fe400078ec0ff */
[----:B------:R-:W-:Y:S02]  /*15e0*/  SHF.R.S32.HI R0, RZ, 0x1f, R103 ;  /* 0x0000001fff007819 */ /* 0x000fe40000011467 */
[CC--:B------:R-:W-:Y:S01]  /*15f0*/  LEA.HI R4, R3.reuse, R106.reuse, RZ, 0x6 ;  /* 0x0000006a03047211 */ /* 0x0c0fe200078f30ff */
[----:B------:R-:W-:Y:S01]  /*1600*/  STL [R1+0x18], R20 ;  /* 0x0000181401007387 */ /* 0x000fe20000100800 */
[----:B------:R-:W-:Y:S02]  /*1610*/  LEA.HI R12, R3, R106, RZ, 0x3 ;  /* 0x0000006a030c7211 */ /* 0x000fe400078f18ff */
[-C--:B------:R-:W-:Y:S01]  /*1620*/  LEA.HI R5, R0, R103.reuse, RZ, 0x6 ;  /* 0x0000006700057211 */ /* 0x080fe200078f30ff */
[----:B------:R-:W-:Y:S01]  /*1630*/  IMAD.SHL.U32 R3, R4, 0x80, RZ ;  /* 0x0000008004037824 */ /* 0x000fe200078e00ff */
[----:B------:R-:W-:-:S02]  /*1640*/  LEA.HI R11, R0, R103, RZ, 0x3 ;  /* 0x00000067000b7211 */ /* 0x000fc400078f18ff */
[--C-:B------:R-:W-:Y:S01]  /*1650*/  LOP3.LUT R4, R237, 0x38, R12.reuse, 0xf8, !PT ;  /* 0x00000038ed047812 */ /* 0x100fe200078ef80c */
[----:B------:R-:W-:Y:S01]  /*1660*/  IMAD.SHL.U32 R5, R5, 0x80, RZ ;  /* 0x0000008005057824 */ /* 0x000fe200078e00ff */
[----:B------:R-:W-:Y:S02]  /*1670*/  LOP3.LUT R0, R24, 0x38, R12, 0xf8, !PT ;  /* 0x0000003818007812 */ /* 0x000fe400078ef80c */
[----:B------:R-:W-:Y:S02]  /*1680*/  LOP3.LUT R6, R237, 0x38, R11, 0xf8, !PT ;  /* 0x00000038ed067812 */ /* 0x000fe400078ef80b */
[----:B------:R-:W-:Y:S02]  /*1690*/  LOP3.LUT R3, R3, 0xffffe000, RZ, 0xc0, !PT ;  /* 0xffffe00003037812 */ /* 0x000fe400078ec0ff */
[----:B------:R-:W-:Y:S02]  /*16a0*/  LOP3.LUT R9, R4, R238, RZ, 0x3c, !PT ;  /* 0x000000ee04097212 */ /* 0x000fe400078e3cff */
[----:B------:R-:W-:-:S02]  /*16b0*/  IADD3 R145, R140, 0x10, RZ ;  /* 0x000000108c917810 */ /* 0x000fc40007ffe0ff */
[----:B------:R-:W-:Y:S02]  /*16c0*/  LOP3.LUT R4, R0, R21, RZ, 0x3c, !PT ;  /* 0x0000001500047212 */ /* 0x000fe400078e3cff */
[----:B------:R-:W-:Y:S02]  /*16d0*/  LOP3.LUT R10, R24, 0x38, R11, 0xf8, !PT ;  /* 0x00000038180a7812 */ /* 0x000fe400078ef80b */
[----:B------:R-:W-:Y:S02]  /*16e0*/  LOP3.LUT R0, R5, 0xffffe000, RZ, 0xc0, !PT ;  /* 0xffffe00005007812 */ /* 0x000fe400078ec0ff */
[----:B------:R-:W-:Y:S02]  /*16f0*/  LOP3.LUT R6, R6, R238, RZ, 0x3c, !PT ;  /* 0x000000ee06067212 */ /* 0x000fe400078e3cff */
[----:B------:R-:W-:Y:S02]  /*1700*/  IADD3 R17, R9, R3, R239 ;  /* 0x0000000309117210 */ /* 0x000fe40007ffe0ef */
[----:B------:R-:W-:-:S02]  /*1710*/  SHF.R.S32.HI R9, RZ, 0x1f, R145 ;  /* 0x0000001fff097819 */ /* 0x000fc40000011491 */
[----:B------:R-:W-:Y:S02]  /*1720*/  IADD3 R16, R4, R3, R20 ;  /* 0x0000000304107210 */ /* 0x000fe40007ffe014 */
[----:B------:R-:W-:Y:S01]  /*1730*/  IADD3 R144, R140, 0x30, RZ ;  /* 0x000000308c907810 */ /* 0x000fe20007ffe0ff */
[----:B------:R1:W-:Y:S01]  /*1740*/  STL [R1+0x2c], R9 ;  /* 0x00002c0901007387 */ /* 0x0003e20000100800 */
[----:B------:R-:W-:Y:S02]  /*1750*/  LOP3.LUT R5, R10, R21, RZ, 0x3c, !PT ;  /* 0x000000150a057212 */ /* 0x000fe400078e3cff */
[----:B------:R-:W-:Y:S02]  /*1760*/  LOP3.LUT R3, R13, 0xfffffe00, RZ, 0xc0, !PT ;  /* 0xfffffe000d037812 */ /* 0x000fe400078ec0ff */
[----:B------:R-:W-:Y:S02]  /*1770*/  IADD3 R13, R6, R0, R239 ;  /* 0x00000000060d7210 */ /* 0x000fe40007ffe0ef */
[----:B------:R-:W-:-:S02]  /*1780*/  LOP3.LUT P4, RZ, R8, 0x2, RZ, 0xc0, !PT ;  /* 0x0000000208ff7812 */ /* 0x000fc4000788c0ff */
[----:B------:R-:W-:Y:S02]  /*1790*/  LOP3.LUT P3, RZ, R8, 0x4, RZ, 0xc0, !PT ;  /* 0x0000000408ff7812 */ /* 0x000fe4000786c0ff */
[----:B------:R-:W-:Y:S02]  /*17a0*/  LOP3.LUT R6, R15, 0x7ffffffc, RZ, 0xc0, !PT ;  /* 0x7ffffffc0f067812 */ /* 0x000fe400078ec0ff */
[----:B------:R-:W-:Y:S02]  /*17b0*/  SHF.R.S32.HI R8, RZ, 0x1f, R142 ;  /* 0x0000001fff087819 */ /* 0x000fe4000001148e */
[----:B------:R-:W-:Y:S01]  /*17c0*/  SHF.R.S32.HI R15, RZ, 0x1f, R144 ;  /* 0x0000001fff0f7819 */ /* 0x000fe20000011490 */
[----:B------:R-:W-:Y:S01]  /*17d0*/  IMAD.IADD R220, R23, 0x1, -R6 ;  /* 0x0000000117dc7824 */ /* 0x000fe200078e0a06 */
[----:B------:R-:W-:Y:S01]  /*17e0*/  IADD3 R10, R5, R0, R20 ;  /* 0x00000000050a7210 */ /* 0x000fe20007ffe014 */
[----:B------:R2:W-:Y:S01]  /*17f0*/  STL [R1+0x28], R8 ;  /* 0x0000280801007387 */ /* 0x0005e20000100800 */
[CC--:B------:R-:W-:Y:S01]  /*1800*/  IADD3 R4, R7.reuse, R3.reuse, R14 ;  /* 0x0000000307047210 */ /* 0x0c0fe20007ffe00e */
[----:B------:R-:W-:Y:S01]  /*1810*/  IMAD.SHL.U32 R220, R220, 0x2, RZ ;  /* 0x00000002dcdc7824 */ /* 0x000fe200078e00ff */
[----:B------:R-:W-:Y:S01]  /*1820*/  LOP3.LUT R5, R7, R3, RZ, 0xfc, !PT ;  /* 0x0000000307057212 */ /* 0x000fe200078efcff */
[----:B------:R-:W-:Y:S01]  /*1830*/  STL [R1+0x24], R15 ;  /* 0x0000240f01007387 */ /* 0x000fe20000100800 */
[----:B------:R-:W-:Y:S01]  /*1840*/  LOP3.LUT R7, R24, 0x38, R104, 0xf8, !PT ;  /* 0x0000003818077812 */ /* 0x000fe200078ef868 */
[----:B------:R-:W-:Y:S01]  /*1850*/  IMAD.MOV.U32 R14, RZ, RZ, 0x40 ;  /* 0x00000040ff0e7424 */ /* 0x000fe200078e00ff */
[----:B-1----:R-:W-:-:S02]  /*1860*/  SHF.R.S32.HI R9, RZ, 0x1f, R107 ;  /* 0x0000001fff097819 */ /* 0x002fc4000001146b */
[----:B------:R-:W-:Y:S02]  /*1870*/  IADD3 R143, R140, 0x50, RZ ;  /* 0x000000508c8f7810 */ /* 0x000fe40007ffe0ff */
[----:B------:R-:W-:Y:S01]  /*1880*/  SHF.R.S32.HI R235, RZ, 0x3, R11 ;  /* 0x00000003ffeb7819 */ /* 0x000fe2000001140b */
[----:B------:R1:W-:Y:S01]  /*1890*/  STL [R1+0x20], R9 ;  /* 0x0000200901007387 */ /* 0x0003e20000100800 */
[----:B------:R-:W-:Y:S02]  /*18a0*/  LEA.HI R0, R248, R248, RZ, 0x1 ;  /* 0x000000f8f8007211 */ /* 0x000fe400078f08ff */
[C---:B------:R-:W-:Y:S02]  /*18b0*/  IADD3 R35, R220.reuse, 0x10, RZ ;  /* 0x00000010dc237810 */ /* 0x040fe40007ffe0ff */
[C---:B------:R-:W-:Y:S02]  /*18c0*/  IADD3 R32, R220.reuse, 0x28, RZ ;  /* 0x00000028dc207810 */ /* 0x040fe40007ffe0ff */
[----:B------:R-:W-:-:S02]  /*18d0*/  IADD3 R29, R220, 0x40, RZ ;  /* 0x00000040dc1d7810 */ /* 0x000fc40007ffe0ff */
[----:B------:R-:W-:Y:S02]  /*18e0*/  IADD3 R26, R220, 0x58, RZ ;  /* 0x00000058dc1a7810 */ /* 0x000fe40007ffe0ff */
[----:B------:R-:W-:Y:S02]  /*18f0*/  LOP3.LUT R3, R0, 0x1ffffffe, RZ, 0xc0, !PT ;  /* 0x1ffffffe00037812 */ /* 0x000fe400078ec0ff */
[----:B--2---:R-:W-:Y:S02]  /*1900*/  SHF.R.S32.HI R8, RZ, 0x1f, R143 ;  /* 0x0000001fff087819 */ /* 0x004fe4000001148f */
[----:B------:R-:W-:Y:S01]  /*1910*/  LEA R146, R2, 0x6100, 0x1 ;  /* 0x0000610002927811 */ /* 0x000fe200078e08ff */
[----:B------:R-:W-:Y:S01]  /*1920*/  IMAD.IADD R3, R248, 0x1, -R3 ;  /* 0x00000001f8037824 */ /* 0x000fe200078e0a03 */
[----:B------:R-:W-:Y:S01]  /*1930*/  IADD3 R23, R220, 0x70, RZ ;  /* 0x00000070dc177810 */ /* 0x000fe20007ffe0ff */
[----:B------:R2:W-:Y:S01]  /*1940*/  STL [R1+0x1c], R8 ;  /* 0x00001c0801007387 */ /* 0x0005e20000100800 */
[C---:B------:R-:W-:Y:S01]  /*1950*/  SEL R0, R14.reuse, 0xffffffc0, !P3 ;  /* 0xffffffc00e007807 */ /* 0x040fe20005800000 */
[----:B------:R-:W-:Y:S01]  /*1960*/  IMAD R243, R3, 0x8, R22 ;  /* 0x0000000803f37824 */ /* 0x000fe200078e0216 */
[----:B------:R-:W-:-:S02]  /*1970*/  SEL R6, R14, 0xffffffc0, !P2 ;  /* 0xffffffc00e067807 */ /* 0x000fc40005000000 */
[----:B------:R-:W-:Y:S01]  /*1980*/  SEL R2, R14, 0xffffffc0, !P5 ;  /* 0xffffffc00e027807 */ /* 0x000fe20006800000 */
[----:B------:R-:W-:Y:S01]  /*1990*/  IMAD.IADD R176, R146, 0x1, R0 ;  /* 0x0000000192b07824 */ /* 0x000fe200078e0200 */
[----:B-1----:R-:W-:Y:S02]  /*19a0*/  LOP3.LUT R9, R20, R7, R21, 0xf6, !PT ;  /* 0x0000000714097212 */ /* 0x002fe400078ef615 */
[----:B------:R-:W-:Y:S02]  /*19b0*/  LOP3.LUT R7, R237, 0x38, R104, 0xf8, !PT ;  /* 0x00000038ed077812 */ /* 0x000fe400078ef868 */
[----:B------:R-:W-:Y:S02]  /*19c0*/  LEA R11, R9, 0xc100, 0x1 ;  /* 0x0000c100090b7811 */ /* 0x000fe400078e08ff */
[----:B------:R-:W-:Y:S02]  /*19d0*/  LOP3.LUT R7, R239, R7, R238, 0xf6, !PT ;  /* 0x00000007ef077212 */ /* 0x000fe400078ef6ee */
[----:B------:R-:W-:Y:S01]  /*19e0*/  IADD3 R20, R220, 0x88, RZ ;  /* 0x00000088dc147810 */ /* 0x000fe20007ffe0ff */
[----:B------:R1:W-:Y:S01]  /*19f0*/  STL [R1+0x44], R11 ;  /* 0x0000440b01007387 */ /* 0x0003e20000100800 */
[----:B------:R-:W-:-:S02]  /*1a00*/  LEA R7, R7, 0xc100, 0x1 ;  /* 0x0000c10007077811 */ /* 0x000fc400078e08ff */
[----:B------:R-:W-:Y:S02]  /*1a10*/  SHF.R.S32.HI R9, RZ, 0x1f, R220 ;  /* 0x0000001fff097819 */ /* 0x000fe400000114dc */
[C---:B------:R-:W-:Y:S01]  /*1a20*/  IADD3 R14, R220.reuse, 0xa0, RZ ;  /* 0x000000a0dc0e7810 */ /* 0x040fe20007ffe0ff */
[----:B------:R3:W-:Y:S01]  /*1a30*/  STL [R1+0x40], R7 ;  /* 0x0000400701007387 */ /* 0x0007e20000100800 */
[----:B------:R-:W-:Y:S02]  /*1a40*/  IADD3 R9, R220, 0xb8, RZ ;  /* 0x000000b8dc097810 */ /* 0x000fe40007ffe0ff */
[C---:B------:R-:W-:Y:S02]  /*1a50*/  IADD3 R181, R146.reuse, 0x20, RZ ;  /* 0x0000002092b57810 */ /* 0x040fe40007ffe0ff */
[----:B------:R-:W-:Y:S02]  /*1a60*/  @P4 IADD3 R181, R146, -0x20, RZ ;  /* 0xffffffe092b54810 */ /* 0x000fe40007ffe0ff */
[----:B------:R-:W-:-:S02]  /*1a70*/  LEA R251, R18, 0x80, 0x1 ;  /* 0x0000008012fb7811 */ /* 0x000fc400078e08ff */
[----:B--2---:R-:W-:Y:S01]  /*1a80*/  SEL R8, R19, 0xffffffe0, !P0 ;  /* 0xffffffe013087807 */ /* 0x004fe20004000000 */
[----:B------:R-:W-:Y:S01]  /*1a90*/  IMAD.IADD R173, R0, 0x1, R181 ;  /* 0x0000000100ad7824 */ /* 0x000fe200078e02b5 */
[C---:B------:R-:W-:Y:S01]  /*1aa0*/  IADD3 R252, R251.reuse, -0x10, RZ ;  /* 0xfffffff0fbfc7810 */ /* 0x040fe20007ffe0ff */
[C---:B------:R-:W-:Y:S01]  /*1ab0*/  IMAD.IADD R0, R251.reuse, 0x1, R6 ;  /* 0x00000001fb007824 */ /* 0x040fe200078e0206 */
[----:B------:R-:W-:Y:S02]  /*1ac0*/  @P1 IADD3 R252, R251, 0x10, RZ ;  /* 0x00000010fbfc1810 */ /* 0x000fe40007ffe0ff */
[----:B------:R-:W-:Y:S02]  /*1ad0*/  SEL R3, R19, 0xffffffe0, !P6 ;  /* 0xffffffe013037807 */ /* 0x000fe40007000000 */
[----:B------:R-:W-:Y:S02]  /*1ae0*/  LEA R177, R4, 0xc100, 0x1 ;  /* 0x0000c10004b17811 */ /* 0x000fe400078e08ff */
[----:B-1----:R-:W-:-:S02]  /*1af0*/  IADD3 R11, R220, 0xb0, RZ ;  /* 0x000000b0dc0b7810 */ /* 0x002fc40007ffe0ff */
[----:B------:R-:W-:Y:S01]  /*1b00*/  LEA R147, R5, 0x100, 0x1 ;  /* 0x0000010005937811 */ /* 0x000fe200078e08ff */
[C---:B------:R-:W-:Y:S01]  /*1b10*/  IMAD.IADD R178, R177.reuse, 0x1, R3 ;  /* 0x00000001b1b27824 */ /* 0x040fe200078e0203 */
[----:B------:R-:W-:Y:S01]  /*1b20*/  SHF.R.S32.HI R11, RZ, 0x1f, R11 ;  /* 0x0000001fff0b7819 */ /* 0x000fe2000001140b */
[----:B------:R-:W-:Y:S01]  /*1b30*/  IMAD.IADD R180, R177, 0x1, R2 ;  /* 0x00000001b1b47824 */ /* 0x000fe200078e0202 */
[----:B---3--:R-:W-:Y:S01]  /*1b40*/  SHF.R.S32.HI R7, RZ, 0x1f, R35 ;  /* 0x0000001fff077819 */ /* 0x008fe20000011423 */
[----:B------:R-:W-:Y:S01]  /*1b50*/  IMAD.IADD R172, R3, 0x1, R147 ;  /* 0x0000000103ac7824 */ /* 0x000fe200078e0293 */
[----:B------:R-:W-:Y:S01]  /*1b60*/  SHF.R.S32.HI R7, RZ, 0x1f, R32 ;  /* 0x0000001fff077819 */ /* 0x000fe20000011420 */
[----:B------:R-:W-:Y:S01]  /*1b70*/  IMAD.IADD R3, R6, 0x1, R252 ;  /* 0x0000000106037824 */ /* 0x000fe200078e02fc */
[----:B------:R-:W-:Y:S01]  /*1b80*/  SHF.R.S32.HI R7, RZ, 0x1f, R29 ;  /* 0x0000001fff077819 */ /* 0x000fe2000001141d */
        /* <DEDUP_REMOVED lines=8> */
[----:B------:R-:W-:Y:S02]  /*1c10*/  LEA R7, R17, 0xc100, 0x1 ;  /* 0x0000c10011077811 */ /* 0x000fe400078e08ff */
[----:B------:R-:W-:Y:S02]  /*1c20*/  LEA R11, R16, 0xc100, 0x1 ;  /* 0x0000c100100b7811 */ /* 0x000fe400078e08ff */
[----:B------:R-:W-:Y:S01]  /*1c30*/  LEA R9, R13, 0xc100, 0x1 ;  /* 0x0000c1000d097811 */ /* 0x000fe200078e08ff */
[----:B------:R1:W-:Y:S01]  /*1c40*/  STL [R1+0x3c], R7 ;  /* 0x00003c0701007387 */ /* 0x0003e20000100800 */
[----:B------:R-:W-:-:S02]  /*1c50*/  LOP3.LUT R210, R237, 0x18, R104, 0xf8, !PT ;  /* 0x00000018edd27812 */ /* 0x000fc400078ef868 */
[----:B------:R-:W-:Y:S01]  /*1c60*/  SHF.R.S32.HI R236, RZ, 0x3, R12 ;  /* 0x00000003ffec7819 */ /* 0x000fe2000001140c */
[----:B------:R-:W-:Y:S01]  /*1c70*/  STL [R1+0x38], R11 ;  /* 0x0000380b01007387 */ /* 0x000fe20000100800 */
[----:B------:R-:W-:Y:S02]  /*1c80*/  LOP3.LUT R210, R239, R210, R238, 0xf6, !PT ;  /* 0x000000d2efd27212 */ /* 0x000fe400078ef6ee */
[----:B------:R-:W-:Y:S01]  /*1c90*/  IADD3 R202, R200, 0x40, RZ ;  /* 0x00000040c8ca7810 */ /* 0x000fe20007ffe0ff */
[----:B------:R-:W-:Y:S01]  /*1ca0*/  STL [R1+0x34], R9 ;  /* 0x0000340901007387 */ /* 0x000fe20000100800 */
[----:B------:R-:W-:Y:S02]  /*1cb0*/  LEA R210, R210, 0x100, 0x1 ;  /* 0x00000100d2d27811 */ /* 0x000fe400078e08ff */
[----:B------:R-:W-:Y:S02]  /*1cc0*/  IADD3 R203, R200, 0x80, RZ ;  /* 0x00000080c8cb7810 */ /* 0x000fe40007ffe0ff */
[----:B------:R-:W-:Y:S01]  /*1cd0*/  IADD3 R214, R104, 0x60, RZ ;  /* 0x0000006068d67810 */ /* 0x000fe20007ffe0ff */
[----:B------:R-:W-:Y:S01]  /*1ce0*/  IMAD.IADD R211, R210, 0x1, R6 ;  /* 0x00000001d2d37824 */ /* 0x000fe200078e0206 */
[----:B------:R-:W-:-:S02]  /*1cf0*/  IADD3 R213, R104, 0x80, RZ ;  /* 0x0000008068d57810 */ /* 0x000fc40007ffe0ff */
[----:B------:R-:W-:Y:S02]  /*1d00*/  IADD3 R212, R104, 0xa0, RZ ;  /* 0x000000a068d47810 */ /* 0x000fe40007ffe0ff */
[C---:B------:R-:W-:Y:S02]  /*1d10*/  IADD3 R36, R220.reuse, 0x8, RZ ;  /* 0x00000008dc247810 */ /* 0x040fe40007ffe0ff */
[C---:B------:R-:W-:Y:S02]  /*1d20*/  IADD3 R34, R220.reuse, 0x18, RZ ;  /* 0x00000018dc227810 */ /* 0x040fe40007ffe0ff */
[----:B------:R-:W-:Y:S02]  /*1d30*/  IADD3 R33, R220, 0x20, RZ ;  /* 0x00000020dc217810 */ /* 0x000fe40007ffe0ff */
[----:B-1----:R-:W-:Y:S02]  /*1d40*/  LEA R7, R10, 0xc100, 0x1 ;  /* 0x0000c1000a077811 */ /* 0x002fe400078e08ff */
[----:B------:R-:W-:-:S02]  /*1d50*/  IADD3 R31, R220, 0x30, RZ ;  /* 0x00000030dc1f7810 */ /* 0x000fc40007ffe0ff */
[C---:B------:R-:W-:Y:S01]  /*1d60*/  IADD3 R30, R220.reuse, 0x38, RZ ;  /* 0x00000038dc1e7810 */ /* 0x040fe20007ffe0ff */
[----:B------:R1:W-:Y:S01]  /*1d70*/  STL [R1+0x30], R7 ;  /* 0x0000300701007387 */ /* 0x0003e20000100800 */
[C---:B------:R-:W-:Y:S02]  /*1d80*/  IADD3 R28, R220.reuse, 0x48, RZ ;  /* 0x00000048dc1c7810 */ /* 0x040fe40007ffe0ff */
[C---:B------:R-:W-:Y:S01]  /*1d90*/  IADD3 R27, R220.reuse, 0x50, RZ ;  /* 0x00000050dc1b7810 */ /* 0x040fe20007ffe0ff */
[----:B------:R2:W-:Y:S01]  /*1da0*/  STL [R1+0x14], R0 ;  /* 0x0000140001007387 */ /* 0x0005e20000100800 */
[C---:B------:R-:W-:Y:S02]  /*1db0*/  IADD3 R25, R220.reuse, 0x60, RZ ;  /* 0x00000060dc197810 */ /* 0x040fe40007ffe0ff */
[C---:B------:R-:W-:Y:S02]  /*1dc0*/  IADD3 R24, R220.reuse, 0x68, RZ ;  /* 0x00000068dc187810 */ /* 0x040fe40007ffe0ff */
[----:B------:R-:W-:-:S02]  /*1dd0*/  IADD3 R22, R220, 0x78, RZ ;  /* 0x00000078dc167810 */ /* 0x000fc40007ffe0ff */
[C---:B------:R-:W-:Y:S02]  /*1de0*/  IADD3 R21, R220.reuse, 0x80, RZ ;  /* 0x00000080dc157810 */ /* 0x040fe40007ffe0ff */
[C---:B------:R-:W-:Y:S02]  /*1df0*/  IADD3 R19, R220.reuse, 0x90, RZ ;  /* 0x00000090dc137810 */ /* 0x040fe40007ffe0ff */
[C---:B------:R-:W-:Y:S02]  /*1e00*/  IADD3 R15, R220.reuse, 0x98, RZ ;  /* 0x00000098dc0f7810 */ /* 0x040fe40007ffe0ff */
[----:B------:R-:W-:Y:S02]  /*1e10*/  IADD3 R12, R220, 0xa8, RZ ;  /* 0x000000a8dc0c7810 */ /* 0x000fe40007ffe0ff */
[----:B------:R-:W-:Y:S02]  /*1e20*/  SHF.R.S32.HI R201, RZ, 0x1f, R200 ;  /* 0x0000001fffc97819 */ /* 0x000fe400000114c8 */
[----:B------:R-:W-:-:S02]  /*1e30*/  SHF.R.S32.HI R105, RZ, 0x1f, R104 ;  /* 0x0000001fff697819 */ /* 0x000fc40000011468 */
[----:B------:R-:W-:Y:S01]  /*1e40*/  SHF.R.S32.HI R242, RZ, 0x1f, R214 ;  /* 0x0000001ffff27819 */ /* 0x000fe200000114d6 */
[----:B-1----:R-:W-:Y:S01]  /*1e50*/  IMAD.IADD R7, R251, 0x1, R8 ;  /* 0x00000001fb077824 */ /* 0x002fe200078e0208 */
[----:B------:R-:W-:Y:S02]  /*1e60*/  SHF.R.S32.HI R241, RZ, 0x1f, R213 ;  /* 0x0000001ffff17819 */ /* 0x000fe400000114d5 */
[----:B------:R-:W-:Y:S01]  /*1e70*/  SHF.R.S32.HI R240, RZ, 0x1f, R212 ;  /* 0x0000001ffff07819 */ /* 0x000fe200000114d4 */
[----:B--2---:R-:W-:Y:S01]  /*1e80*/  IMAD.IADD R0, R6, 0x1, R7 ;  /* 0x0000000106007824 */ /* 0x004fe200078e0207 */
        /* <DEDUP_REMOVED lines=19> */
[----:B------:R1:W-:Y:S01]  /*1fc0*/  STL [R1], R0 ;  /* 0x0000000001007387 */ /* 0x0003e20000100800 */
        /* <DEDUP_REMOVED lines=13> */
[----:B------:R2:W-:Y:S02]  /*20a0*/  STL [R1+0x8], R0 ;  /* 0x0000080001007387 */ /* 0x0005e40000100800 */
.L_x_945:
[----:B------:R-:W-:Y:S01]  /*20b0*/  ISETP.NE.U32.AND P0, PT, RZ, c[0x0][0x370], PT ;  /* 0x0000dc00ff007a0c */ /* 0x000fe20003f05070 */
[----:B------:R-:W-:Y:S01]  /*20c0*/  IMAD.MOV.U32 R15, RZ, RZ, 0x4 ;  /* 0x00000004ff0f7424 */ /* 0x000fe200078e00ff */
[----:B------:R-:W-:Y:S01]  /*20d0*/  ISETP.NE.U32.AND P1, PT, RZ, c[0x0][0x360], PT ;  /* 0x0000d800ff007a0c */ /* 0x000fe20003f25070 */
[----:B------:R-:W-:Y:S01]  /*20e0*/  IMAD.MOV.U32 R234, RZ, RZ, RZ ;  /* 0x000000ffffea7224 */ /* 0x000fe200078e00ff */
[----:B------:R-:W-:Y:S01]  /*20f0*/  ISETP.NE.AND.EX P2, PT, RZ, c[0x0][0x374], PT, P0 ;  /* 0x0000dd00ff007a0c */ /* 0x000fe20003f45300 */
[----:B------:R-:W-:Y:S01]  /*2100*/  IMAD.MOV.U32 R131, RZ, RZ, RZ ;  /* 0x000000ffff837224 */ /* 0x000fe200078e00ff */
[----:B------:R-:W-:Y:S01]  /*2110*/  ISETP.NE.AND.EX P0, PT, RZ, c[0x0][0x364], PT, P1 ;  /* 0x0000d900ff007a0c */ /* 0x000fe20003f05310 */
[----:B------:R-:W-:Y:S01]  /*2120*/  IMAD.MOV.U32 R14, RZ, RZ, RZ ;  /* 0x000000ffff0e7224 */ /* 0x000fe200078e00ff */
[----:B------:R-:W-:Y:S01]  /*2130*/  ISETP.NE.U32.AND P1, PT, RZ, c[0x0][0x348], PT ;  /* 0x0000d200ff007a0c */ /* 0x000fe20003f25070 */
[----:B------:R-:W-:Y:S01]  /*2140*/  IMAD.MOV.U32 R13, RZ, RZ, RZ ;  /* 0x000000ffff0d7224 */ /* 0x000fe200078e00ff */
[----:B------:R-:W-:Y:S01]  /*2150*/  ISETP.NE.U32.AND P3, PT, RZ, c[0x0][0x350], PT ;  /* 0x0000d400ff007a0c */ /* 0x000fe20003f65070 */
[----:B------:R-:W-:Y:S01]  /*2160*/  IMAD.WIDE R6, R247, R15, c[0x0][0x348] ;  /* 0x0000d200f7067625 */ /* 0x000fe200078e020f */
[----:B------:R-:W-:-:S02]  /*2170*/  ISETP.NE.U32.AND P4, PT, RZ, c[0x0][0x358], PT ;  /* 0x0000d600ff007a0c */ /* 0x000fc40003f85070 */
[----:B------:R-:W-:Y:S01]  /*2180*/  ISETP.NE.AND.EX P1, PT, RZ, c[0x0][0x34c], PT, P1 ;  /* 0x0000d300ff007a0c */ /* 0x000fe20003f25310 */
[CC--:B------:R-:W-:Y:S01]  /*2190*/  IMAD.WIDE R4, R247.reuse, R15.reuse, c[0x0][0x350] ;  /* 0x0000d400f7047625 */ /* 0x0c0fe200078e020f */
[----:B------:R-:W-:Y:S02]  /*21a0*/  ISETP.NE.AND.EX P3, PT, RZ, c[0x0][0x354], PT, P3 ;  /* 0x0000d500ff007a0c */ /* 0x000fe40003f65330 */
[----:B------:R-:W-:Y:S01]  /*21b0*/  ISETP.NE.AND.EX P4, PT, RZ, c[0x0][0x35c], PT, P4 ;  /* 0x0000d700ff007a0c */ /* 0x000fe20003f85340 */
[----:B------:R-:W-:-:S04]  /*21c0*/  @P2 IMAD.WIDE R10, R247, R15, c[0x0][0x370] ;  /* 0x0000dc00f70a2625 */ /* 0x000fc800078e020f */
[CC--:B------:R-:W-:Y:S01]  /*21d0*/  @P0 IMAD.WIDE R8, R247.reuse, R15.reuse, c[0x0][0x360] ;  /* 0x0000d800f7080625 */ /* 0x0c0fe200078e020f */
[----:B------:R1:W5:Y:S03]  /*21e0*/  @P2 LDG.E R234, [R10.64] ;  /* 0x000000080aea2981 */ /* 0x000366000c1e1900 */
[----:B--2---:R-:W-:Y:S01]  /*21f0*/  IMAD.WIDE R2, R247, R15, c[0x0][0x358] ;  /* 0x0000d600f7027625 */ /* 0x004fe200078e020f */
[----:B------:R1:W5:Y:S04]  /*2200*/  @P0 LDG.E R217, [R8.64] ;  /* 0x0000000808d90981 */ /* 0x000368000c1e1900 */
[----:B------:R1:W5:Y:S04]  /*2210*/  @P1 LDG.E R131, [R6.64] ;  /* 0x0000000806831981 */ /* 0x000368000c1e1900 */
[----:B------:R1:W5:Y:S04]  /*2220*/  @P3 LDG.E R14, [R4.64] ;  /* 0x00000008040e3981 */ /* 0x000368000c1e1900 */
[----:B------:R1:W5:Y:S01]  /*2230*/  @P4 LDG.E R13, [R2.64] ;  /* 0x00000008020d4981 */ /* 0x000362000c1e1900 */
[----:B------:R-:W-:Y:S01]  /*2240*/  YIELD ;  /* 0x0000000000007946 */ /* 0x000fe20003800000 */
[----:B------:R-:W-:Y:S05]  /*2250*/  @P0 BRA `(.L_x_700) ;  /* 0x0000005000000947 */ /* 0x000fea0003800000 */
[----:B-----5:R-:W-:Y:S01]  /*2260*/  MOV R217, c[0x0][0x168] ;  /* 0x00005a0000d97a02 */ /* 0x020fe20000000f00 */
[----:B------:R-:W-:Y:S05]  /*2270*/  @!P1 BRA `(.L_x_700) ;  /* 0x0000003000009947 */ /* 0x000fea0003800000 */
[----:B-1----:R-:W2:Y:S04]  /*2280*/  LDG.E R8, [R6.64] ;  /* 0x0000000806087981 */ /* 0x002ea8000c1e1900 */
[----:B------:R-:W2:Y:S02]  /*2290*/  LDG.E R0, [R6.64+0x4] ;  /* 0x0000040806007981 */ /* 0x000ea4000c1e1900 */
[----:B--2---:R-:W-:-:S02]  /*22a0*/  IADD3 R217, -R8, R0, RZ ;  /* 0x0000000008d97210 */ /* 0x004fc40007ffe1ff */
.L_x_700:
[----:B------:R-:W-:-:S04]  /*22b0*/  ISETP.NE.U32.AND P0, PT, RZ, c[0x0][0x368], PT ;  /* 0x0000da00ff007a0c */ /* 0x000fc80003f05070 */
[----:B------:R-:W-:-:S13]  /*22c0*/  ISETP.NE.AND.EX P0, PT, RZ, c[0x0][0x36c], PT, P0 ;  /* 0x0000db00ff007a0c */ /* 0x000fda0003f05300 */
[----:B------:R-:W-:Y:S05]  /*22d0*/  @!P0 BRA `(.L_x_701) ;  /* 0x0000003000008947 */ /* 0x000fea0003800000 */
[----:B-1----:R-:W-:-:S05]  /*22e0*/  IMAD.WIDE R4, R247, R15, c[0x0][0x368] ;  /* 0x0000da00f7047625 */ /* 0x002fca00078e020f */
[----:B------:R1:W5:Y:S01]  /*22f0*/  LDG.E R11, [R4.64] ;  /* 0x00000008040b7981 */ /* 0x000362000c1e1900 */
[----:B------:R-:W-:Y:S05]  /*2300*/  BRA `(.L_x_702) ;  /* 0x0000005000007947 */ /* 0x000fea0003800000 */
.L_x_701:
[----:B-1----:R-:W-:Y:S01]  /*2310*/  MOV R11, UR6 ;  /* 0x00000006000b7c02 */ /* 0x002fe20008000f00 */
[----:B------:R-:W-:Y:S05]  /*2320*/  @!P3 BRA `(.L_x_702) ;  /* 0x000000300000b947 */ /* 0x000fea0003800000 */
[----:B------:R-:W2:Y:S04]  /*2330*/  LDG.E R6, [R4.64] ;  /* 0x0000000804067981 */ /* 0x000ea8000c1e1900 */
[----:B------:R-:W2:Y:S02]  /*2340*/  LDG.E R0, [R4.64+0x4] ;  /* 0x0000040804007981 */ /* 0x000ea4000c1e1900 */
[----:B--2---:R-:W-:Y:S02]  /*2350*/  IADD3 R11, -R6, R0, RZ ;  /* 0x00000000060b7210 */ /* 0x004fe40007ffe1ff */
.L_x_702:
[----:B-1----:R1:W2:Y:S04]  /*2360*/  @P4 LDG.E R5, [R2.64] ;  /* 0x0000000802054981 */ /* 0x0022a8000c1e1900 */
[----:B------:R1:W2:Y:S01]  /*2370*/  @P4 LDG.E R4, [R2.64+0x4] ;  /* 0x0000040802044981 */ /* 0x0002a2000c1e1900 */
[----:B------:R-:W-:Y:S01]  /*2380*/  ISETP.NE.U32.AND P0, PT, RZ, c[0x0][0x378], PT ;  /* 0x0000de00ff007a0c */ /* 0x000fe20003f05070 */
[----:B------:R-:W-:-:S02]  /*2390*/  IMAD.MOV.U32 R0, RZ, RZ, c[0x0][0x2c4] ;  /* 0x0000b100ff007624 */ /* 0x000fc400078e00ff */
[----:B-----5:R-:W-:Y:S01]  /*23a0*/  IMAD.MOV.U32 R130, RZ, RZ, R11 ;  /* 0x000000ffff827224 */ /* 0x020fe200078e000b */
[----:B------:R-:W-:Y:S02]  /*23b0*/  ISETP.NE.AND.EX P0, PT, RZ, c[0x0][0x37c], PT, P0 ;  /* 0x0000df00ff007a0c */ /* 0x000fe40003f05300 */
[----:B------:R-:W-:Y:S01]  /*23c0*/  ISETP.NE.AND P2, PT, R0, 0x1, PT ;  /* 0x000000010000780c */ /* 0x000fe20003f45270 */
[----:B------:R-:W-:Y:S02]  /*23d0*/  IMAD.SHL.U32 R233, R245, 0x80, RZ ;  /* 0x00000080f5e97824 */ /* 0x000fe400078e00ff */
[----:B------:R-:W-:Y:S02]  /*23e0*/  IMAD.MOV.U32 R67, RZ, RZ, c[0x0][0x228] ;  /* 0x00008a00ff437624 */ /* 0x000fe400078e00ff */
[----:B------:R-:W-:Y:S01]  /*23f0*/  IMAD.IADD R9, R11, 0x1, -R234 ;  /* 0x000000010b097824 */ /* 0x000fe200078e0aea */
[----:B------:R-:W-:Y:S01]  /*2400*/  IADD3 R0, R233, 0x7f, RZ ;  /* 0x0000007fe9007810 */ /* 0x000fe20007ffe0ff */
[----:B------:R-:W-:Y:S01]  /*2410*/  IMAD.MOV.U32 R6, RZ, RZ, c[0x0][0x32c] ;  /* 0x0000cb00ff067624 */ /* 0x000fe200078e00ff */
[----:B------:R-:W-:-:S04]  /*2420*/  LOP3.LUT R226, R226, 0xffffffdf, RZ, 0xc0, !PT ;  /* 0xffffffdfe2e27812 */ /* 0x000fc800078ec0ff */
[----:B------:R-:W-:Y:S01]  /*2430*/  ISETP.GE.AND P1, PT, R6, 0x1, PT ;  /* 0x000000010600780c */ /* 0x000fe20003f26270 */
[----:B-1----:R-:W-:-:S05]  /*2440*/  @P0 IMAD.WIDE R2, R247, R15, c[0x0][0x378] ;  /* 0x0000de00f7020625 */ /* 0x002fca00078e020f */
[----:B------:R1:W5:Y:S01]  /*2450*/  @P0 LDG.E R130, [R2.64] ;  /* 0x0000000802820981 */ /* 0x000362000c1e1900 */
[----:B------:R-:W-:-:S04]  /*2460*/  @P2 LOP3.LUT R226, R226, 0x20, RZ, 0xfc, !PT ;  /* 0x00000020e2e22812 */ /* 0x000fc800078efcff */
[----:B------:R-:W-:-:S04]  /*2470*/  LOP3.LUT R226, R226, 0xffffffbf, RZ, 0xc0, !PT ;  /* 0xffffffbfe2e27812 */ /* 0x000fc800078ec0ff */
[----:B------:R-:W-:Y:S01]  /*2480*/  @P1 LOP3.LUT R226, R226, 0x40, RZ, 0xfc, !PT ;  /* 0x00000040e2e21812 */ /* 0x000fe200078efcff */
[----:B-1----:R-:W-:-:S05]  /*2490*/  @P2 IMAD.HI.U32 R3, R0, c[0x0][0x2c8], RZ ;  /* 0x0000b20000032a27 */ /* 0x002fca00078e00ff */
[----:B------:R-:W-:Y:S01]  /*24a0*/  @P2 SHF.R.U32.HI R0, RZ, c[0x0][0x2cc], R3 ;  /* 0x0000b300ff002a19 */ /* 0x000fe20000011603 */
[----:B--2---:R-:W-:-:S04]  /*24b0*/  @P4 IMAD.IADD R67, R4, 0x1, -R5 ;  /* 0x0000000104434824 */ /* 0x004fc800078e0a05 */
[----:B------:R-:W-:-:S05]  /*24c0*/  IMAD.IADD R216, R9, 0x1, R67 ;  /* 0x0000000109d87824 */ /* 0x000fca00078e0243 */
[C---:B------:R-:W-:Y:S02]  /*24d0*/  IADD3 R2, R216.reuse, 0x3f, RZ ;  /* 0x0000003fd8027810 */ /* 0x040fe40007ffe0ff */
[----:B------:R-:W-:Y:S02]  /*24e0*/  IADD3 R121, R216, 0x1, -R217 ;  /* 0x00000001d8797810 */ /* 0x000fe40007ffe8d9 */
[----:B------:R-:W-:-:S03]  /*24f0*/  SHF.R.S32.HI R3, RZ, 0x1f, R2 ;  /* 0x0000001fff037819 */ /* 0x000fc60000011402 */
[----:B------:R-:W-:Y:S01]  /*2500*/  IMAD.IADD R0, R121, 0x1, R0 ;  /* 0x0000000179007824 */ /* 0x000fe200078e0200 */
[----:B------:R-:W-:-:S04]  /*2510*/  LEA.HI R2, R3, R2, RZ, 0x6 ;  /* 0x0000000203027211 */ /* 0x000fc800078f30ff */
[----:B------:R-:W-:Y:S02]  /*2520*/  IADD3 R3, R0, c[0x0][0x328], RZ ;  /* 0x0000ca0000037a10 */ /* 0x000fe40007ffe0ff */
[----:B------:R-:W-:Y:S01]  /*2530*/  SHF.R.S32.HI R122, RZ, 0x6, R2 ;  /* 0x00000006ff7a7819 */ /* 0x000fe20000011402 */
        /* <DEDUP_REMOVED lines=11> */
.L_x_705:
[----:B------:R-:W-:-:S13]  /*25f0*/  ISETP.NE.AND P0, PT, R6, 0x1, PT ;  /* 0x000000010600780c */ /* 0x000fda0003f05270 */
[----:B------:R-:W-:-:S05]  /*2600*/  @P0 IMAD.HI.U32 R0, R2, c[0x0][0x330], RZ ;  /* 0x0000cc0002000a27 */ /* 0x000fca00078e00ff */
[----:B------:R-:W-:Y:S02]  /*2610*/  @P0 SHF.R.U32.HI R2, RZ, c[0x0][0x334], R0 ;  /* 0x0000cd00ff020a19 */ /* 0x000fe40000011600 */
.L_x_706:
[----:B------:R-:W-:Y:S05]  /*2620*/  BSYNC B0 ;  /* 0x0000000000007941 */ /* 0x000fea0003800000 */
.L_x_704:
[----:B------:R-:W-:-:S05]  /*2630*/  IMAD R2, R2, R6, c[0x0][0x32c] ;  /* 0x0000cb0002027624 */ /* 0x000fca00078e0206 */
[----:B------:R-:W-:-:S04]  /*2640*/  IMNMX R3, R3, R2, PT ;  /* 0x0000000203037217 */ /* 0x000fc80003800200 */
.L_x_703:
[----:B------:R-:W-:Y:S01]  /*2650*/  IADD3 R3, R3, 0x3f, RZ ;  /* 0x0000003f03037810 */ /* 0x000fe20007ffe0ff */
[----:B------:R-:W-:-:S03]  /*2660*/  @P2 IMAD.HI.U32 R2, R233, c[0x0][0x2c8], RZ ;  /* 0x0000b200e9022a27 */ /* 0x000fc600078e00ff */
[----:B------:R-:W-:Y:S01]  /*2670*/  SHF.R.S32.HI R4, RZ, 0x1f, R3 ;  /* 0x0000001fff047819 */ /* 0x000fe20000011403 */
[----:B------:R-:W-:Y:S01]  /*2680*/  IMAD.MOV.U32 R0, RZ, RZ, R233 ;  /* 0x000000ffff007224 */ /* 0x000fe200078e00e9 */
[----:B------:R-:W-:Y:S01]  /*2690*/  @P2 SHF.R.U32.HI R0, RZ, c[0x0][0x2cc], R2 ;  /* 0x0000b300ff002a19 */ /* 0x000fe20000011602 */
[----:B------:R-:W-:Y:S01]  /*26a0*/  IMAD.IADD R168, R216, 0x1, -R217 ;  /* 0x00000001d8a87824 */ /* 0x000fe200078e0ad9 */
[----:B------:R-:W-:-:S03]  /*26b0*/  LEA.HI R3, R4, R3, RZ, 0x6 ;  /* 0x0000000304037211 */ /* 0x000fc600078f30ff */
[----:B------:R-:W-:Y:S01]  /*26c0*/  IMAD.IADD R0, R168, 0x1, R0 ;  /* 0x00000001a8007824 */ /* 0x000fe200078e0200 */
[----:B------:R-:W-:-:S04]  /*26d0*/  SHF.R.S32.HI R3, RZ, 0x6, R3 ;  /* 0x00000006ff037819 */ /* 0x000fc80000011403 */
        /* <DEDUP_REMOVED lines=12> */
.L_x_709:
[----:B------:R-:W-:-:S13]  /*27a0*/  ISETP.NE.AND P0, PT, R6, 0x1, PT ;  /* 0x000000010600780c */ /* 0x000fda0003f05270 */
[----:B------:R-:W-:-:S05]  /*27b0*/  @P0 IMAD.HI.U32 R3, R0, c[0x0][0x330], RZ ;  /* 0x0000cc0000030a27 */ /* 0x000fca00078e00ff */
[----:B------:R-:W-:Y:S02]  /*27c0*/  @P0 SHF.R.U32.HI R0, RZ, c[0x0][0x334], R3 ;  /* 0x0000cd00ff000a19 */ /* 0x000fe40000011603 */
.L_x_710:
[----:B------:R-:W-:Y:S05]  /*27d0*/  BSYNC B0 ;  /* 0x0000000000007941 */ /* 0x000fea0003800000 */
.L_x_708:
[----:B------:R-:W-:-:S05]  /*27e0*/  IMAD R0, R0, c[0x0][0x32c], RZ ;  /* 0x0000cb0000007a24 */ /* 0x000fca00078e02ff */
[----:B------:R-:W-:-:S04]  /*27f0*/  IMNMX R2, R2, R0, !PT ;  /* 0x0000000002027217 */ /* 0x000fc80007800200 */
.L_x_707:
[----:B------:R-:W-:Y:S01]  /*2800*/  SHF.R.S32.HI R0, RZ, 0x1f, R2 ;  /* 0x0000001fff007819 */ /* 0x000fe20000011402 */
[----:B------:R-:W-:Y:S01]  /*2810*/  BSSY B0, `(.L_x_711) ;  /* 0x000002c000007945 */ /* 0x000fe20003800000 */
[----:B------:R-:W-:Y:S02]  /*2820*/  LOP3.LUT R3, R246, 0xff000000, RZ, 0xc0, !PT ;  /* 0xff000000f6037812 */ /* 0x000fe400078ec0ff */
[----:B------:R-:W-:Y:S02]  /*2830*/  LEA.HI R2, R0, R2, RZ, 0x6 ;  /* 0x0000000200027211 */ /* 0x000fe400078f30ff */
[----:B------:R-:W-:Y:S02]  /*2840*/  LOP3.LUT R4, R246, 0xff0000, RZ, 0xc0, !PT ;  /* 0x00ff0000f6047812 */ /* 0x000fe400078ec0ff */
[----:B------:R-:W-:Y:S02]  /*2850*/  SHF.R.S32.HI R0, RZ, 0x6, R2 ;  /* 0x00000006ff007819 */ /* 0x000fe40000011402 */
[----:B------:R-:W-:-:S02]  /*2860*/  SHF.R.U32.HI R3, RZ, 0x8, R3 ;  /* 0x00000008ff037819 */ /* 0x000fc40000011603 */
[----:B------:R-:W-:Y:S01]  /*2870*/  IMNMX R6, RZ, R0, !PT ;  /* 0x00000000ff067217 */ /* 0x000fe20007800200 */
[----:B------:R-:W-:Y:S01]  /*2880*/  IMAD.MOV.U32 R0, RZ, RZ, RZ ;  /* 0x000000ffff007224 */ /* 0x000fe200078e00ff */
[----:B------:R-:W-:Y:S02]  /*2890*/  LEA.HI R2, R4, R3, RZ, 0x10 ;  /* 0x0000000304027211 */ /* 0x000fe400078f80ff */
[----:B------:R-:W-:Y:S02]  /*28a0*/  ISETP.GT.AND P0, PT, R7, R6, PT ;  /* 0x000000060700720c */ /* 0x000fe40003f04270 */
[----:B------:R-:W-:Y:S02]  /*28b0*/  SHF.R.U32.HI R245, RZ, 0x10, R2 ;  /* 0x00000010fff57819 */ /* 0x000fe40000011602 */
[----:B------:R-:W-:Y:S02]  /*28c0*/  LOP3.LUT R249, R2, 0xff, RZ, 0xc0, !PT ;  /* 0x000000ff02f97812 */ /* 0x000fe400078ec0ff */
[----:B------:R-:W-:-:S04]  /*28d0*/  ISETP.NE.AND P1, PT, R245, RZ, PT ;  /* 0x000000fff500720c */ /* 0x000fc80003f25270 */
[----:B------:R-:W-:-:S03]  /*28e0*/  SEL R119, R245, c[0x0][0x338], P1 ;  /* 0x0000ce00f5777a07 */ /* 0x000fc60000800000 */
[----:B------:R-:W-:Y:S05]  /*28f0*/  @!P0 BRA `(.L_x_712) ;  /* 0x000001d000008947 */ /* 0x000fea0003800000 */
        /* <DEDUP_REMOVED lines=12> */
[----:B------:R-:W-:Y:S02]  /*29c0*/  IMAD.MOV.U32 R4, RZ, RZ, RZ ;  /* 0x000000ffff047224 */ /* 0x000fe400078e00ff */
        /* <DEDUP_REMOVED lines=16> */
.L_x_712:
[----:B------:R-:W-:Y:S05]  /*2ad0*/  BSYNC B0 ;  /* 0x0000000000007941 */ /* 0x000fea0003800000 */
.L_x_711:
[----:B------:R-:W-:-:S04]  /*2ae0*/  IMAD R2, R249, R0, R6 ;  /* 0x00000000f9027224 */ /* 0x000fc800078e0206 */
        /* <DEDUP_REMOVED lines=23> */
[----:B------:R-:W-:Y:S02]  /*2c60*/  SHF.R.S32.HI R6, RZ, 0x1f, R247 ;  /* 0x0000001fff067819 */ /* 0x000fe400000114f7 */
[----:B------:R-:W-:Y:S01]  /*2c70*/  IADD3 R57, R0, -0x1, RZ ;  /* 0xffffffff00397810 */ /* 0x000fe20007ffe0ff */
[----:B------:R-:W-:Y:S01]  /*2c80*/  IMAD R4, R69, c[0x0][0x238], RZ ;  /* 0x00008e0045047a24 */ /* 0x000fe200078e02ff */
[----:B------:R-:W-:Y:S01]  /*2c90*/  SEL R8, R6, RZ, !P4 ;  /* 0x000000ff06087207 */ /* 0x000fe20006000000 */
[----:B------:R-:W-:Y:S01]  /*2ca0*/  IMAD.SHL.U32 R127, R7, 0x40, RZ ;  /* 0x00000040077f7824 */ /* 0x000fe200078e00ff */
[----:B------:R-:W-:Y:S01]  /*2cb0*/  SEL R10, R247, RZ, !P4 ;  /* 0x000000fff70a7207 */ /* 0x000fe20006000000 */
[----:B------:R-:W-:Y:S01]  /*2cc0*/  IMAD R4, R68, c[0x0][0x23c], R4 ;  /* 0x00008f0044047a24 */ /* 0x000fe200078e0204 */
[----:B------:R-:W-:Y:S01]  /*2cd0*/  SHF.L.U64.HI R126, R7, R124, c[0x0][0x23c] ;  /* 0x00008f00077e7619 */ /* 0x000fe2000001027c */
[----:B------:R-:W-:Y:S01]  /*2ce0*/  IMAD R0, R57, -0x40, R116 ;  /* 0xffffffc039007824 */ /* 0x000fe200078e0274 */
[----:B------:R-:W-:Y:S01]  /*2cf0*/  ISETP.GE.AND P6, PT, R200, c[0x0][0x1d4], PT ;  /* 0x00007500c8007a0c */ /* 0x000fe20003fc6270 */
[----:B------:R-:W-:Y:S01]  /*2d00*/  IMAD.IADD R3, R3, 0x1, R4 ;  /* 0x0000000103037824 */ /* 0x000fe200078e0204 */
[----:B------:R-:W-:Y:S01]  /*2d10*/  ISETP.GE.AND P5, PT, R202, c[0x0][0x1d4], PT ;  /* 0x00007500ca007a0c */ /* 0x000fe20003fa6270 */
[----:B------:R-:W-:Y:S01]  /*2d20*/  IMAD R4, R8, c[0x0][0x248], RZ ;  /* 0x0000920008047a24 */ /* 0x000fe200078e02ff */
[----:B------:R-:W-:Y:S01]  /*2d30*/  ISETP.GE.AND P1, PT, R0, 0x1, PT ;  /* 0x000000010000780c */ /* 0x000fe20003f26270 */
[----:B------:R-:W-:Y:S01]  /*2d40*/  IMAD.WIDE.U32 R2, R22, c[0x0][0x240], R2 ;  /* 0x0000900016027a25 */ /* 0x000fe200078e0002 */
[----:B------:R-:W-:-:S03]  /*2d50*/  ISETP.GE.AND P4, PT, R203, c[0x0][0x1d4], PT ;  /* 0x00007500cb007a0c */ /* 0x000fc60003f86270 */
[----:B------:R-:W-:Y:S02]  /*2d60*/  IMAD R3, R22, c[0x0][0x244], R3 ;  /* 0x0000910016037a24 */ /* 0x000fe400078e0203 */
[C---:B------:R-:W-:Y:S02]  /*2d70*/  IMAD R4, R10.reuse, c[0x0][0x24c], R4 ;  /* 0x000093000a047a24 */ /* 0x040fe400078e0204 */
[----:B------:R-:W-:Y:S01]  /*2d80*/  IMAD.WIDE.U32 R78, R10, c[0x0][0x248], R2 ;  /* 0x000092000a4e7a25 */ /* 0x000fe200078e0002 */
[----:B------:R-:W-:-:S03]  /*2d90*/  SHF.R.S32.HI R3, RZ, 0x1f, R57 ;  /* 0x0000001fff037819 */ /* 0x000fc60000011439 */
[----:B------:R-:W-:Y:S02]  /*2da0*/  IMAD R2, R126, R57, RZ ;  /* 0x000000397e027224 */ /* 0x000fe400078e02ff */
[----:B------:R-:W-:Y:S02]  /*2db0*/  IMAD.IADD R77, R79, 0x1, R4 ;  /* 0x000000014f4d7824 */ /* 0x000fe400078e0204 */
[----:B------:R-:W-:Y:S02]  /*2dc0*/  IMAD.MOV.U32 R76, RZ, RZ, R78 ;  /* 0x000000ffff4c7224 */ /* 0x000fe400078e004e */
[-C--:B------:R-:W-:Y:S02]  /*2dd0*/  IMAD R2, R3, R127.reuse, R2 ;  /* 0x0000007f03027224 */ /* 0x080fe400078e0202 */
[----:B------:R-:W-:-:S04]  /*2de0*/  IMAD.WIDE.U32 R4, R57, R127, R76 ;  /* 0x0000007f39047225 */ /* 0x000fc800078e004c */
[----:B------:R-:W-:Y:S01]  /*2df0*/  IMAD.IADD R5, R5, 0x1, R2 ;  /* 0x0000000105057824 */ /* 0x000fe200078e0202 */
[C---:B------:R-:W-:Y:S01]  /*2e00*/  @P1 LEA R2, P0, R4.reuse, c[0x0][0x220], 0x1 ;  /* 0x0000880004021a11 */ /* 0x040fe200078008ff */
[----:B------:R-:W-:Y:S02]  /*2e10*/  IMAD.MOV.U32 R125, RZ, RZ, 0x5 ;  /* 0x00000005ff7d7424 */ /* 0x000fe400078e00ff */
[C---:B------:R-:W-:Y:S01]  /*2e20*/  IMAD.SHL.U32 R132, R7.reuse, 0x20, RZ ;  /* 0x0000002007847824 */ /* 0x040fe200078e00ff */
[----:B------:R-:W-:Y:S02]  /*2e30*/  @P1 LEA.HI.X R3, R4, c[0x0][0x224], R5, 0x1, P0 ;  /* 0x0000890004031a11 */ /* 0x000fe400000f0c05 */
[----:B------:R-:W-:Y:S02]  /*2e40*/  ISETP.GT.AND P0, PT, R0, 0x20, PT ;  /* 0x000000200000780c */ /* 0x000fe40003f04270 */
[----:B------:R-:W-:Y:S01]  /*2e50*/  SHF.L.U64.HI R125, R7, R125, c[0x0][0x23c] ;  /* 0x00008f00077d7619 */ /* 0x000fe2000001027d */
[----:B------:R-:W-:Y:S01]  /*2e60*/  @!PT LDS RZ, [RZ] ;  /* 0x00000000fffff984 */ /* 0x000fe20000000800 */
[----:B------:R-:W-:Y:S01]  /*2e70*/  @!PT LDS RZ, [RZ] ;  /* 0x00000000fffff984 */ /* 0x000fe20000000800 */
[----:B------:R-:W-:Y:S01]  /*2e80*/  @!PT LDS RZ, [RZ] ;  /* 0x00000000fffff984 */ /* 0x000fe20000000800 */
[----:B------:R1:W-:Y:S04]  /*2e90*/  @P1 LDGSTS.E.BYPASS.LTC128B.128 [R193+0x6100], [R2.64], !P6 ;  /* 0x0610000002c11fae */ /* 0x0003e8000f101d48 */
[----:B------:R1:W-:Y:S04]  /*2ea0*/  @P1 LDGSTS.E.BYPASS.LTC128B.128 [R193+0x8100], [R2.64+0x80], !P5 ;  /* 0x0810008002c11fae */ /* 0x0003e8000e901d48 */
[----:B------:R1:W-:Y:S02]  /*2eb0*/  @P1 LDGSTS.E.BYPASS.LTC128B.128 [R193+0xa100], [R2.64+0x100], !P4 ;  /* 0x0a10010002c11fae */ /* 0x0003e4000e101d48 */
[----:B------:R-:W-:-:S05]  /*2ec0*/  @P0 IADD3 R0, P1, R132, R4, RZ ;  /* 0x0000000484000210 */ /* 0x000fca0007f3e0ff */
[----:B-1----:R-:W-:Y:S01]  /*2ed0*/  @P0 IMAD.X R3, R5, 0x1, R125, P1 ;  /* 0x0000000105030824 */ /* 0x002fe200008e067d */
[----:B------:R-:W-:-:S04]  /*2ee0*/  @P0 LEA R2, P1, R0, c[0x0][0x220], 0x1 ;  /* 0x0000880000020a11 */ /* 0x000fc800078208ff */
[----:B------:R-:W-:Y:S02]  /*2ef0*/  @P0 LEA.HI.X R3, R0, c[0x0][0x224], R3, 0x1, P1 ;  /* 0x0000890000030a11 */ /* 0x000fe400008f0c03 */
[----:B------:R-:W-:-:S03]  /*2f00*/  ISETP.NE.U32.AND P1, PT, RZ, c[0x0][0x340], PT ;  /* 0x0000d000ff007a0c */ /* 0x000fc60003f25070 */
[----:B------:R1:W-:Y:S01]  /*2f10*/  @P0 LDGSTS.E.BYPASS.LTC128B.128 [R193+0x7100], [R2.64], !P6 ;  /* 0x0710000002c10fae */ /* 0x0003e2000f101d48 */
[----:B------:R-:W-:-:S03]  /*2f20*/  ISETP.NE.AND.EX P1, PT, RZ, c[0x0][0x344], PT, P1 ;  /* 0x0000d100ff007a0c */ /* 0x000fc60003f25310 */
[----:B------:R1:W-:Y:S04]  /*2f30*/  @P0 LDGSTS.E.BYPASS.LTC128B.128 [R193+0x9100], [R2.64+0x80], !P5 ;  /* 0x0910008002c10fae */ /* 0x0003e8000e901d48 */
[----:B------:R1:W-:Y:S01]  /*2f40*/  @P0 LDGSTS.E.BYPASS.LTC128B.128 [R193+0xb100], [R2.64+0x100], !P4 ;  /* 0x0b10010002c10fae */ /* 0x0003e2000e101d48 */
[----:B------:R-:W-:Y:S01]  /*2f50*/  ISETP.GE.AND P2, PT, R104, c[0x0][0x27c], PT ;  /* 0x00009f0068007a0c */ /* 0x000fe20003f46270 */
[----:B------:R-:W-:Y:S01]  /*2f60*/  IMAD.MOV.U32 R120, RZ, RZ, c[0x0][0x27c] ;  /* 0x00009f00ff787624 */ /* 0x000fe200078e00ff */
[----:B------:R-:W-:Y:S01]  /*2f70*/  LOP3.LUT R226, R226, 0xfffffffd, RZ, 0xc0, !PT ;  /* 0xfffffffde2e27812 */ /* 0x000fe200078ec0ff */
[----:B------:R-:W0:Y:S02]  /*2f80*/  LDGDEPBAR ;  /* 0x00000000000079af */ /* 0x000e240000000000 */
[----:B------:R-:W-:-:S05]  /*2f90*/  @P1 IMAD.WIDE R4, R247, R15, c[0x0][0x340] ;  /* 0x0000d000f7041625 */ /* 0x000fca00078e020f */
[----:B-1----:R-:W2:Y:S01]  /*2fa0*/  @P1 LDG.E R2, [R4.64] ;  /* 0x0000000804021981 */ /* 0x002ea2000c1e1900 */
[----:B------:R-:W-:Y:S01]  /*2fb0*/  WARPSYNC 0xffffffff ;  /* 0xffffffff00007948 */ /* 0x000fe20003800000 */
[----:B------:R-:W-:Y:S01]  /*2fc0*/  SHF.R.S32.HI R141, RZ, 0x1f, R140 ;  /* 0x0000001fff8d7819 */ /* 0x000fe2000001148c */
[----:B------:R-:W-:Y:S01]  /*2fd0*/  IMAD.SHL.U32 R120, R120, 0x2, RZ ;  /* 0x0000000278787824 */ /* 0x000fe200078e00ff */
[----:B------:R-:W-:Y:S02]  /*2fe0*/  SHF.R.S32.HI R9, RZ, 0x1f, R222 ;  /* 0x0000001fff097819 */ /* 0x000fe400000114de */
[----:B------:R-:W-:Y:S02]  /*2ff0*/  @P2 LOP3.LUT R226, R226, 0x2, RZ, 0xfc, !PT ;  /* 0x00000002e2e22812 */ /* 0x000fe400078efcff */
[----:B-----5:R-:W-:Y:S02]  /*3000*/  SHF.R.S32.HI R20, RZ, 0x1f, R130 ;  /* 0x0000001fff147819 */ /* 0x020fe40000011482 */
[----:B--2---:R-:W-:Y:S01]  /*3010*/  @P1 SHF.R.S32.HI R3, RZ, 0x1f, R2 ;  /* 0x0000001fff031819 */ /* 0x004fe20000011402 */
[----:B------:R-:W-:-:S02]  /*3020*/  @!P1 IMAD.MOV.U32 R2, RZ, RZ, R247 ;  /* 0x000000ffff029224 */ /* 0x000fc400078e00f7 */
[----:B------:R-:W-:Y:S02]  /*3030*/  @!P1 IMAD.MOV.U32 R3, RZ, RZ, R6 ;  /* 0x000000ffff039224 */ /* 0x000fe400078e0006 */
[----:B------:R-:W-:Y:S01]  /*3040*/  IMAD R0, R9, c[0x0][0x280], RZ ;  /* 0x0000a00009007a24 */ /* 0x000fe200078e02ff */
[----:B------:R-:W-:Y:S01]  /*3050*/  ISETP.GE.AND P0, PT, R106, c[0x0][0x27c], PT ;  /* 0x00009f006a007a0c */ /* 0x000fe20003f06270 */
[----:B------:R-:W-:Y:S01]  /*3060*/  IMAD.WIDE.U32 R4, R22, c[0x0][0x260], R200 ;  /* 0x0000980016047a25 */ /* 0x000fe200078e00c8 */
[----:B------:R-:W-:Y:S01]  /*3070*/  LOP3.LUT R226, R226, 0xfffffffe, RZ, 0xc0, !PT ;  /* 0xfffffffee2e27812 */ /* 0x000fe200078ec0ff */
[----:B------:R-:W-:Y:S01]  /*3080*/  BAR.SYNC.DEFER_BLOCKING 0x0 ;  /* 0x0000000000007b1d */ /* 0x000fe20000010000 */
[----:B------:R-:W-:Y:S01]  /*3090*/  MOV R129, c[0x0][0x290] ;  /* 0x0000a40000817a02 */ /* 0x000fe20000000f00 */
[C---:B------:R-:W-:Y:S02]  /*30a0*/  IMAD R0, R222.reuse, c[0x0][0x284], R0 ;  /* 0x0000a100de007a24 */ /* 0x040fe400078e0200 */
[----:B------:R-:W-:Y:S02]  /*30b0*/  IMAD.WIDE.U32 R6, R222, c[0x0][0x280], R140 ;  /* 0x0000a000de067a25 */ /* 0x000fe400078e008c */
[----:B------:R-:W-:-:S02]  /*30c0*/  ULDC.U8 UR5, c[0x0][0x298] ;  /* 0x0000a60000057ab9 */ /* 0x000fc40000000000 */
[----:B------:R-:W-:Y:S02]  /*30d0*/  IMAD.WIDE.U32 R12, R222, c[0x0][0x280], R104 ;  /* 0x0000a000de0c7a25 */ /* 0x000fe400078e0068 */
[----:B------:R-:W-:Y:S02]  /*30e0*/  @P0 LOP3.LUT R226, R226, 0x1, RZ, 0xfc, !PT ;  /* 0x00000001e2e20812 */ /* 0x000fe400078efcff */
[----:B------:R-:W-:Y:S02]  /*30f0*/  IMAD.IADD R117, R11, 0x1, R14 ;  /* 0x000000010b757824 */ /* 0x000fe400078e020e */
[----:B------:R-:W-:Y:S01]  /*3100*/  IMAD R5, R22, c[0x0][0x264], R5 ;  /* 0x0000990016057a24 */ /* 0x000fe200078e0205 */
[----:B------:R-:W-:Y:S01]  /*3110*/  LOP3.LUT R226, R226, 0xfffffffb, RZ, 0xc0, !PT ;  /* 0xfffffffbe2e27812 */ /* 0x000fe200078ec0ff */
[----:B------:R-:W-:Y:S02]  /*3120*/  IMAD R15, R8, c[0x0][0x268], RZ ;  /* 0x00009a00080f7a24 */ /* 0x000fe400078e02ff */
[----:B------:R-:W-:Y:S01]  /*3130*/  IMAD.IADD R11, R7, 0x1, R0 ;  /* 0x00000001070b7824 */ /* 0x000fe200078e0200 */
[----:B------:R-:W-:Y:S01]  /*3140*/  IADD3 R7, R0, R13, RZ ;  /* 0x0000000d00077210 */ /* 0x000fe20007ffe0ff */
[----:B------:R-:W-:Y:S01]  /*3150*/  IMAD R14, R9, c[0x0][0x290], RZ ;  /* 0x0000a400090e7a24 */ /* 0x000fe200078e02ff */
[----:B------:R-:W-:Y:S01]  /*3160*/  SEL R0, RZ, c[0x0][0x27c], !P2 ;  /* 0x00009f00ff007a07 */ /* 0x000fe20005000000 */
[----:B------:R-:W-:-:S02]  /*3170*/  IMAD R23, R10, c[0x0][0x26c], R15 ;  /* 0x00009b000a177a24 */ /* 0x000fc400078e020f */
[----:B------:R-:W-:-:S04]  /*3180*/  IMAD.WIDE.U32 R70, R10, c[0x0][0x268], R4 ;  /* 0x00009a000a467a25 */ /* 0x000fc800078e0004 */
[----:B------:R-:W-:Y:S02]  /*3190*/  IMAD.MOV.U32 R10, RZ, RZ, R6 ;  /* 0x000000ffff0a7224 */ /* 0x000fe400078e0006 */
[----:B------:R-:W-:Y:S02]  /*31a0*/  IMAD.MOV.U32 R6, RZ, RZ, R12 ;  /* 0x000000ffff067224 */ /* 0x000fe400078e000c */
[----:B------:R-:W-:Y:S01]  /*31b0*/  IMAD.IADD R12, R104, 0x1, R0 ;  /* 0x00000001680c7824 */ /* 0x000fe200078e0200 */
[----:B------:R-:W-:Y:S01]  /*31c0*/  SEL R0, RZ, c[0x0][0x27c], !P0 ;  /* 0x00009f00ff007a07 */ /* 0x000fe20004000000 */
[C---:B------:R-:W-:Y:S01]  /*31d0*/  IMAD.WIDE.U32 R8, R222.reuse, c[0x0][0x290], R140 ;  /* 0x0000a400de087a25 */ /* 0x040fe200078e008c */
[----:B------:R-:W-:Y:S02]  /*31e0*/  ISETP.GE.AND P0, PT, R103, c[0x0][0x27c], PT ;  /* 0x00009f0067007a0c */ /* 0x000fe40003f06270 */
[----:B------:R-:W-:Y:S01]  /*31f0*/  SHF.R.S32.HI R15, RZ, 0x1f, R12 ;  /* 0x0000001fff0f7819 */ /* 0x000fe2000001140c */
[----:B------:R-:W-:-:S02]  /*3200*/  IMAD R14, R222, c[0x0][0x294], R14 ;  /* 0x0000a500de0e7a24 */ /* 0x000fc400078e020e */
[----:B------:R-:W-:Y:S01]  /*3210*/  IMAD.WIDE.U32 R4, R222, c[0x0][0x290], R104 ;  /* 0x0000a400de047a25 */ /* 0x000fe200078e0068 */
[CC--:B------:R-:W-:Y:S02]  /*3220*/  LEA.HI R17, R15.reuse, R12.reuse, RZ, 0x6 ;  /* 0x0000000c0f117211 */ /* 0x0c0fe400078f30ff */
[----:B------:R-:W-:Y:S01]  /*3230*/  LEA.HI R13, R15, R12, RZ, 0x3 ;  /* 0x0000000c0f0d7211 */ /* 0x000fe200078f18ff */
[----:B------:R-:W-:Y:S02]  /*3240*/  IMAD.IADD R9, R9, 0x1, R14 ;  /* 0x0000000109097824 */ /* 0x000fe400078e020e */
[----:B------:R-:W-:Y:S01]  /*3250*/  IMAD.IADD R5, R14, 0x1, R5 ;  /* 0x000000010e057824 */ /* 0x000fe200078e0205 */
[----:B------:R-:W-:Y:S01]  /*3260*/  SEL R14, RZ, c[0x0][0x27c], !P0 ;  /* 0x00009f00ff0e7a07 */ /* 0x000fe20004000000 */
[----:B------:R-:W-:Y:S01]  /*3270*/  IMAD.IADD R0, R106, 0x1, R0 ;  /* 0x000000016a007824 */ /* 0x000fe200078e0200 */
[----:B------:R-:W-:Y:S01]  /*3280*/  @P0 LOP3.LUT R226, R226, 0x4, RZ, 0xfc, !PT ;  /* 0x00000004e2e20812 */ /* 0x000fe200078efcff */
[----:B------:R-:W-:Y:S01]  /*3290*/  IMAD.MOV.U32 R135, RZ, RZ, c[0x0][0x2b8] ;  /* 0x0000ae00ff877624 */ /* 0x000fe200078e00ff */
[----:B------:R-:W-:Y:S01]  /*32a0*/  IADD3 R14, R103, R14, RZ ;  /* 0x0000000e670e7210 */ /* 0x000fe20007ffe0ff */
[----:B------:R-:W-:Y:S01]  /*32b0*/  IMAD.MOV.U32 R134, RZ, RZ, c[0x0][0x27c] ;  /* 0x00009f00ff867624 */ /* 0x000fe200078e00ff */
[----:B------:R-:W-:Y:S01]  /*32c0*/  SHF.R.S32.HI R16, RZ, 0x1f, R0 ;  /* 0x0000001fff107819 */ /* 0x000fe20000011400 */
[----:B------:R-:W-:Y:S01]  /*32d0*/  IMAD R3, R3, c[0x0][0x2b0], RZ ;  /* 0x0000ac0003037a24 */ /* 0x000fe200078e02ff */
[----:B------:R-:W-:Y:S01]  /*32e0*/  SHF.R.S32.HI R15, RZ, 0x1f, R14 ;  /* 0x0000001fff0f7819 */ /* 0x000fe2000001140e */
[----:B------:R-:W-:Y:S01]  /*32f0*/  IMAD.WIDE.U32 R92, R2, c[0x0][0x2b0], RZ ;  /* 0x0000ac00025c7a25 */ /* 0x000fe200078e00ff */
[----:B------:R-:W-:-:S02]  /*3300*/  LEA.HI R12, R16, R0, RZ, 0x3 ;  /* 0x00000000100c7211 */ /* 0x000fc400078f18ff */
[----:B------:R-:W-:Y:S01]  /*3310*/  LEA.HI R18, R16, R0, RZ, 0x6 ;  /* 0x0000000010127211 */ /* 0x000fe200078f30ff */
[----:B------:R-:W-:Y:S01]  /*3320*/  IMAD.SHL.U32 R16, R17, 0x40, RZ ;  /* 0x0000004011107824 */ /* 0x000fe200078e00ff */
[CC--:B------:R-:W-:Y:S01]  /*3330*/  LEA.HI R0, R15.reuse, R14.reuse, RZ, 0x3 ;  /* 0x0000000e0f007211 */ /* 0x0c0fe200078f18ff */
[----:B------:R-:W-:Y:S01]  /*3340*/  IMAD.MOV.U32 R128, RZ, RZ, c[0x0][0x280] ;  /* 0x0000a000ff807624 */ /* 0x000fe200078e00ff */
[----:B------:R-:W-:Y:S01]  /*3350*/  LEA.HI R14, R15, R14, RZ, 0x6 ;  /* 0x0000000e0f0e7211 */ /* 0x000fe200078f30ff */
[----:B------:R-:W-:Y:S01]  /*3360*/  IMAD.WIDE.U32 R84, R130, c[0x0][0x290], R8 ;  /* 0x0000a40082547a25 */ /* 0x000fe200078e0008 */
[----:B------:R-:W-:Y:S02]  /*3370*/  LOP3.LUT R21, R16, 0x7ffff000, RZ, 0xc0, !PT ;  /* 0x7ffff00010157812 */ /* 0x000fe400078ec0ff */
[C---:B------:R-:W-:Y:S01]  /*3380*/  LOP3.LUT R15, R237.reuse, 0x38, R0, 0xf8, !PT ;  /* 0x00000038ed0f7812 */ /* 0x040fe200078ef800 */
[----:B------:R-:W-:Y:S01]  /*3390*/  IMAD.SHL.U32 R16, R18, 0x40, RZ ;  /* 0x0000004012107824 */ /* 0x000fe200078e00ff */
[----:B------:R-:W-:Y:S01]  /*33a0*/  LOP3.LUT R17, R237, 0x38, R13, 0xf8, !PT ;  /* 0x00000038ed117812 */ /* 0x000fe200078ef80d */
[----:B------:R-:W-:Y:S01]  /*33b0*/  IMAD.SHL.U32 R14, R14, 0x40, RZ ;  /* 0x000000400e0e7824 */ /* 0x000fe200078e00ff */
[----:B------:R-:W-:Y:S01]  /*33c0*/  ISETP.NE.AND P1, PT, R135, 0x1, PT ;  /* 0x000000018700780c */ /* 0x000fe20003f25270 */
[----:B------:R-:W-:Y:S01]  /*33d0*/  IMAD.WIDE.U32 R90, R22, c[0x0][0x1e8], RZ ;  /* 0x00007a00165a7a25 */ /* 0x000fe200078e00ff */
[----:B------:R-:W-:-:S02]  /*33e0*/  LOP3.LUT R18, R16, 0x7ffff000, RZ, 0xc0, !PT ;  /* 0x7ffff00010127812 */ /* 0x000fc400078ec0ff */
[----:B------:R-:W-:Y:S01]  /*33f0*/  LOP3.LUT R16, R14, 0x7ffff000, RZ, 0xc0, !PT ;  /* 0x7ffff0000e107812 */ /* 0x000fe200078ec0ff */
[----:B------:R-:W-:Y:S01]  /*3400*/  IMAD.WIDE.U32 R88, R22, c[0x0][0x210], RZ ;  /* 0x0000840016587a25 */ /* 0x000fe200078e00ff */
[-C--:B------:R-:W-:Y:S02]  /*3410*/  LOP3.LUT R14, R15, R238.reuse, RZ, 0x3c, !PT ;  /* 0x000000ee0f0e7212 */ /* 0x080fe400078e3cff */
[----:B------:R-:W-:Y:S01]  /*3420*/  LOP3.LUT R19, R17, R238, RZ, 0x3c, !PT ;  /* 0x000000ee11137212 */ /* 0x000fe200078e3cff */
[----:B------:R-:W-:Y:S01]  /*3430*/  IMAD.WIDE.U32 R86, R130, c[0x0][0x280], R10 ;  /* 0x0000a00082567a25 */ /* 0x000fe200078e000a */
[----:B------:R-:W-:Y:S02]  /*3440*/  LOP3.LUT R17, R237, 0x38, R12, 0xf8, !PT ;  /* 0x00000038ed117812 */ /* 0x000fe400078ef80c */
[----:B------:R-:W-:Y:S01]  /*3450*/  ISETP.GE.AND P0, PT, R134, 0x1, PT ;  /* 0x000000018600780c */ /* 0x000fe20003f06270 */
[----:B------:R-:W-:Y:S01]  /*3460*/  IMAD.WIDE.U32 R82, R130, c[0x0][0x280], R6 ;  /* 0x0000a00082527a25 */ /* 0x000fe200078e0006 */
[----:B------:R-:W-:-:S02]  /*3470*/  LOP3.LUT R226, R226, 0xffffffef, RZ, 0xc0, !PT ;  /* 0xffffffefe2e27812 */ /* 0x000fc400078ec0ff */
[----:B------:R-:W-:Y:S01]  /*3480*/  IADD3 R15, R14, R16, R239 ;  /* 0x000000100e0f7210 */ /* 0x000fe20007ffe0ef */
[----:B------:R-:W-:Y:S01]  /*3490*/  IMAD R14, R2, c[0x0][0x2b4], R3 ;  /* 0x0000ad00020e7a24 */ /* 0x000fe200078e0203 */
[----:B------:R-:W-:Y:S01]  /*34a0*/  LOP3.LUT R17, R17, R238, RZ, 0x3c, !PT ;  /* 0x000000ee11117212 */ /* 0x000fe200078e3cff */
[----:B------:R-:W-:Y:S01]  /*34b0*/  IMAD R2, R20, c[0x0][0x290], RZ ;  /* 0x0000a40014027a24 */ /* 0x000fe200078e02ff */
[----:B------:R-:W-:Y:S01]  /*34c0*/  LOP3.LUT R226, R226, 0xfffffff7, RZ, 0xc0, !PT ;  /* 0xfffffff7e2e27812 */ /* 0x000fe200078ec0ff */
[----:B------:R-:W-:Y:S01]  /*34d0*/  IMAD R3, R20, c[0x0][0x280], RZ ;  /* 0x0000a00014037a24 */ /* 0x000fe200078e02ff */
[--C-:B------:R-:W-:Y:S01]  /*34e0*/  IADD3 R19, R19, R21, R239.reuse ;  /* 0x0000001513137210 */ /* 0x100fe20007ffe0ef */
[C---:B------:R-:W-:Y:S01]  /*34f0*/  IMAD R2, R130.reuse, c[0x0][0x294], R2 ;  /* 0x0000a50082027a24 */ /* 0x040fe200078e0202 */
[----:B------:R-:W-:Y:S01]  /*3500*/  IADD3 R17, R17, R18, R239 ;  /* 0x0000001211117210 */ /* 0x000fe20007ffe0ef */
[C---:B------:R-:W-:Y:S01]  /*3510*/  IMAD R3, R130.reuse, c[0x0][0x284], R3 ;  /* 0x0000a10082037a24 */ /* 0x040fe200078e0203 */
[----:B------:R-:W-:Y:S01]  /*3520*/  LOP3.LUT R75, R13, 0xfffffff8, RZ, 0xc0, !PT ;  /* 0xfffffff80d4b7812 */ /* 0x000fe200078ec0ff */
[----:B------:R-:W-:Y:S01]  /*3530*/  IMAD.WIDE.U32 R80, R130, c[0x0][0x290], R4 ;  /* 0x0000a40082507a25 */ /* 0x000fe200078e0004 */
[----:B------:R-:W-:-:S02]  /*3540*/  LOP3.LUT R74, R12, 0xfffffff8, RZ, 0xc0, !PT ;  /* 0xfffffff80c4a7812 */ /* 0x000fc400078ec0ff */
[----:B------:R-:W-:Y:S01]  /*3550*/  LOP3.LUT R73, R0, 0xfffffff8, RZ, 0xc0, !PT ;  /* 0xfffffff800497812 */ /* 0x000fe200078ec0ff */
[----:B------:R-:W-:Y:S01]  /*3560*/  IMAD R133, R248, 0x40, R222 ;  /* 0x00000040f8857824 */ /* 0x000fe200078e02de */
[----:B------:R-:W-:Y:S01]  /*3570*/  @P1 LOP3.LUT R226, R226, 0x8, RZ, 0xfc, !PT ;  /* 0x00000008e2e21812 */ /* 0x000fe200078efcff */
[----:B------:R-:W-:Y:S01]  /*3580*/  IMAD R115, R22, c[0x0][0x1ec], R91 ;  /* 0x00007b0016737a24 */ /* 0x000fe200078e025b */
[CC--:B------:R-:W-:Y:S01]  /*3590*/  SHF.L.U64.HI R123, R128.reuse, R124.reuse, c[0x0][0x284] ;  /* 0x0000a100807b7619 */ /* 0x0c0fe2000001027c */
[----:B------:R-:W-:Y:S01]  /*35a0*/  IMAD.SHL.U32 R128, R128, 0x40, RZ ;  /* 0x0000004080807824 */ /* 0x000fe200078e00ff */
[C---:B------:R-:W-:Y:S01]  /*35b0*/  SHF.L.U64.HI R124, R129.reuse, R124, c[0x0][0x294] ;  /* 0x0000a500817c7619 */ /* 0x040fe2000001027c */
[----:B------:R-:W-:Y:S01]  /*35c0*/  IMAD.SHL.U32 R129, R129, 0x40, RZ ;  /* 0x0000004081817824 */ /* 0x000fe200078e00ff */
[----:B------:R-:W-:Y:S01]  /*35d0*/  IADD3 R113, R93, R14, RZ ;  /* 0x0000000e5d717210 */ /* 0x000fe20007ffe0ff */
[----:B------:R-:W-:Y:S01]  /*35e0*/  IMAD R114, R22, c[0x0][0x214], R89 ;  /* 0x0000850016727a24 */ /* 0x000fe200078e0259 */
[----:B------:R-:W-:Y:S01]  /*35f0*/  SHF.R.S32.HI R112, RZ, 0x3, R13 ;  /* 0x00000003ff707819 */ /* 0x000fe2000001140d */
[----:B------:R-:W-:Y:S01]  /*3600*/  IMAD.IADD R72, R71, 0x1, R23 ;  /* 0x0000000147487824 */ /* 0x000fe200078e0217 */
[----:B------:R-:W-:Y:S01]  /*3610*/  SHF.R.S32.HI R111, RZ, 0x3, R12 ;  /* 0x00000003ff6f7819 */ /* 0x000fe2000001140c */
[----:B------:R-:W-:Y:S01]  /*3620*/  IMAD.IADD R109, R87, 0x1, R3 ;  /* 0x00000001576d7824 */ /* 0x000fe200078e0203 */
[----:B------:R-:W-:Y:S01]  /*3630*/  SHF.R.S32.HI R110, RZ, 0x3, R0 ;  /* 0x00000003ff6e7819 */ /* 0x000fe20000011400 */
[----:B------:R-:W-:Y:S01]  /*3640*/  IMAD.IADD R102, R3, 0x1, R83 ;  /* 0x0000000103667824 */ /* 0x000fe200078e0253 */
[----:B------:R-:W-:Y:S01]  /*3650*/  IADD3 R108, R85, R2, RZ ;  /* 0x00000002556c7210 */ /* 0x000fe20007ffe0ff */
[----:B------:R-:W-:Y:S01]  /*3660*/  IMAD.IADD R98, R2, 0x1, R81 ;  /* 0x0000000102627824 */ /* 0x000fe200078e0251 */
[----:B------:R-:W-:Y:S01]  /*3670*/  SHF.R.S32.HI R101, RZ, 0x1f, R75 ;  /* 0x0000001fff657819 */ /* 0x000fe2000001144b */
[----:B------:R-:W-:Y:S01]  /*3680*/  IMAD.SHL.U32 R97, R19, 0x2, RZ ;  /* 0x0000000213617824 */ /* 0x000fe200078e00ff */
[----:B------:R-:W-:Y:S01]  /*3690*/  SHF.R.S32.HI R100, RZ, 0x1f, R74 ;  /* 0x0000001fff647819 */ /* 0x000fe2000001144a */
[----:B------:R-:W-:Y:S01]  /*36a0*/  IMAD.SHL.U32 R96, R17, 0x2, RZ ;  /* 0x0000000211607824 */ /* 0x000fe200078e00ff */
[----:B------:R-:W-:-:S02]  /*36b0*/  SHF.R.S32.HI R99, RZ, 0x1f, R73 ;  /* 0x0000001fff637819 */ /* 0x000fc40000011449 */
[----:B------:R-:W-:Y:S02]  /*36c0*/  SHF.L.U32 R95, R15, 0x1, RZ ;  /* 0x000000010f5f7819 */ /* 0x000fe400000006ff */
[----:B------:R-:W-:Y:S02]  /*36d0*/  @P0 LOP3.LUT R226, R226, 0x10, RZ, 0xfc, !PT ;  /* 0x00000010e2e20812 */ /* 0x000fe400078efcff */
.L_x_738:
        /* <DEDUP_REMOVED lines=38> */
[-C--:B------:R-:W-:Y:S01]  /*3940*/  IMAD R2, R124, R57.reuse, RZ ;  /* 0x000000397c027224 */ /* 0x080fe200078e02ff */
[----:B------:R-:W-:Y:S01]  /*3950*/  SHF.R.S32.HI R0, RZ, 0x1f, R57 ;  /* 0x0000001fff007819 */ /* 0x000fe20000011439 */
[----:B------:R-:W-:Y:S01]  /*3960*/  IMAD.WIDE.U32 R8, R129, R57, RZ ;  /* 0x0000003981087225 */ /* 0x000fe200078e00ff */
[----:B------:R-:W-:Y:S03]  /*3970*/  IADD3 R5, -R64, R67, RZ ;  /* 0x0000004340057210 */ /* 0x000fe60007ffe1ff */
[C---:B------:R-:W-:Y:S01]  /*3980*/  IMAD R4, R0.reuse, R128, R3 ;  /* 0x0000008000047224 */ /* 0x040fe200078e0203 */
[----:B------:R-:W-:Y:S01]  /*3990*/  IMNMX R63, R5, 0x40, PT ;  /* 0x00000040053f7817 */ /* 0x000fe20003800200 */
[----:B------:R-:W-:Y:S02]  /*39a0*/  IMAD R0, R0, R129, R2 ;  /* 0x0000008100007224 */ /* 0x000fe400078e0202 */
[----:B------:R-:W-:Y:S03]  /*39b0*/  IMAD.WIDE.U32 R2, R128, R57, RZ ;  /* 0x0000003980027225 */ /* 0x000fe600078e00ff */
        /* <DEDUP_REMOVED lines=62> */
.L_x_718:
[----:B------:R-:W-:Y:S05]  /*3da0*/  BSYNC B0 ;  /* 0x0000000000007941 */ /* 0x000fea0003800000 */
.L_x_717:
        /* <DEDUP_REMOVED lines=29> */
[----:B------:R-:W-:Y:S04]  /*3f80*/  PRMT R26, R6, 0x5410, R3 ;  /* 0x00005410061a7816 */ /* 0x000fe80000000003 */
[----:B------:R-:W-:Y:S01]  /*3f90*/  PRMT R23, R0, 0x7610, R23 ;  /* 0x0000761000177816 */ /* 0x000fe20000000017 */
[----:B------:R-:W-:Y:S05]  /*3fa0*/  IMAD.MOV.U32 R0, RZ, RZ, R15 ;  /* 0x000000ffff007224 */ /* 0x000fea00078e000f */
[----:B------:R-:W-:Y:S02]  /*3fb0*/  PRMT R23, R23, 0x5410, R0 ;  /* 0x0000541017177816 */ /* 0x000fe40000000000 */
[----:B------:R-:W-:Y:S04]  /*3fc0*/  MOV R0, R12 ;  /* 0x0000000c00007202 */ /* 0x000fe80000000f00 */
        /* <DEDUP_REMOVED lines=61> */
.L_x_721:
[----:B------:R-:W-:Y:S05]  /*43a0*/  BSYNC B0 ;  /* 0x0000000000007941 */ /* 0x000fea0003800000 */
.L_x_720:
        /* <DEDUP_REMOVED lines=59> */
.L_x_723:
[----:B------:R-:W-:Y:S05]  /*4760*/  BSYNC B0 ;  /* 0x0000000000007941 */ /* 0x000fea0003800000 */
.L_x_722:
[----:B------:R-:W-:Y:S01]  /*4770*/  ISETP.GE.AND P0, PT, R103, c[0x0][0x1d4], PT ;  /* 0x0000750067007a0c */ /* 0x000fe20003f06270 */
[----:B------:R-:W-:Y:S01]  /*4780*/  @!UPT UIADD3 URZ, URZ, URZ, URZ ;  /* 0x0000003f3f3ff290 */ /* 0x000fe2000fffe03f */
[----:B------:R-:W-:Y:S11]  /*4790*/  BSSY B0, `(.L_x_724) ;  /* 0x000003b000007945 */ /* 0x000ff60003800000 */
[----:B------:R-:W-:-:S05]  /*47a0*/  @P0 BRA `(.L_x_725) ;  /* 0x0000039000000947 */ /* 0x000fca0003800000 */
[----:B-12---:R-:W1:Y:S01]  /*47b0*/  LDS.128 R8, [R210+0x8000] ;  /* 0x00800000d2087984 */ /* 0x006e620000000c00 */
[----:B------:R-:W-:Y:S11]  /*47c0*/  ISETP.GE.AND P0, PT, R142, c[0x0][0x27c], PT ;  /* 0x00009f008e007a0c */ /* 0x000ff60003f06270 */
[----:B------:R-:W-:Y:S02]  /*47d0*/  @!UPT UIADD3 URZ, URZ, URZ, URZ ;  /* 0x0000003f3f3ff290 */ /* 0x000fe4000fffe03f */
[----:B------:R-:W-:Y:S01]  /*47e0*/  @!P0 HADD2.F32 R0, -RZ, R23.H0_H0 ;  /* 0x20000017ff008230 */ /* 0x000fe20000004100 */
[----:B------:R-:W-:Y:S01]  /*47f0*/  @!P0 SHF.R.U64 R4, R14, 0x10, R15 ;  /* 0x000000100e048819 */ /* 0x000fe2000000120f */
[----:B------:R-:W-:Y:S01]  /*4800*/  @!P0 HADD2.F32 R6, -RZ, R40.H0_H0 ;  /* 0x20000028ff068230 */ /* 0x000fe20000004100 */
[--C-:B------:R-:W-:Y:S02]  /*4810*/  @!P0 SHF.R.U64 R7, R32, 0x10, R33.reuse ;  /* 0x0000001020078819 */ /* 0x100fe40000001221 */
[----:B------:R-:W-:Y:S03]  /*4820*/  @!P0 SHF.R.U32.HI R12, RZ, 0x10, R33 ;  /* 0x00000010ff0c8819 */ /* 0x000fe60000011621 */
[----:B------:R-:W-:Y:S02]  /*4830*/  @!P0 HADD2.F32 R7, -RZ, R7.H0_H0 ;  /* 0x20000007ff078230 */ /* 0x000fe40000004100 */
[----:B------:R-:W-:Y:S01]  /*4840*/  @!P0 HADD2.F32 R12, -RZ, R12.H0_H0 ;  /* 0x2000000cff0c8230 */ /* 0x000fe20000004100 */
[----:B-1----:R-:W-:Y:S05]  /*4850*/  @!P0 MOV R2, R8 ;  /* 0x0000000800028202 */ /* 0x002fea0000000f00 */
[--C-:B------:R-:W-:Y:S02]  /*4860*/  @!P0 HADD2.F32 R5, -RZ, R2.reuse.H1_H1 ;  /* 0x30000002ff058230 */ /* 0x100fe40000004100 */
[----:B------:R-:W-:Y:S03]  /*4870*/  @!P0 HADD2.F32 R2, -RZ, R2.H0_H0 ;  /* 0x20000002ff028230 */ /* 0x000fe60000004100 */
[CC--:B------:R-:W-:Y:S02]  /*4880*/  @!P0 FMUL.FTZ R3, R5.reuse, R0.reuse ;  /* 0x0000000005038220 */ /* 0x0c0fe40000410000 */
[C---:B------:R-:W-:Y:S02]  /*4890*/  @!P0 FMUL.FTZ R0, R2.reuse, R0 ;  /* 0x0000000002008220 */ /* 0x040fe40000410000 */
[-C--:B------:R-:W-:Y:S01]  /*48a0*/  @!P0 FFMA.FTZ R22, R2, R6.reuse, -R3 ;  /* 0x0000000602168223 */ /* 0x080fe20000010803 */
[----:B------:R-:W-:Y:S01]  /*48b0*/  @!P0 MOV R3, R9 ;  /* 0x0000000900038202 */ /* 0x000fe20000000f00 */
[----:B------:R-:W-:Y:S01]  /*48c0*/  @!P0 FFMA.FTZ R0, R5, R6, R0 ;  /* 0x0000000605008223 */ /* 0x000fe20000010000 */
[----:B------:R-:W-:Y:S01]  /*48d0*/  @!P0 HADD2.F32 R2, -RZ, R4.H0_H0 ;  /* 0x20000004ff028230 */ /* 0x000fe20000004100 */
[----:B------:R-:W-:Y:S02]  /*48e0*/  @!P0 SHF.R.U32.HI R6, RZ, 0x10, R15 ;  /* 0x00000010ff068819 */ /* 0x000fe4000001160f */
[--C-:B------:R-:W-:Y:S02]  /*48f0*/  @!P0 HADD2.F32 R5, -RZ, R3.reuse.H1_H1 ;  /* 0x30000003ff058230 */ /* 0x100fe40000004100 */
[----:B------:R-:W-:Y:S02]  /*4900*/  @!P0 HADD2.F32 R3, -RZ, R3.H0_H0 ;  /* 0x20000003ff038230 */ /* 0x000fe40000004100 */
[----:B------:R-:W-:Y:S01]  /*4910*/  @!P0 HADD2.F32 R6, -RZ, R6.H0_H0 ;  /* 0x20000006ff068230 */ /* 0x000fe20000004100 */
[-C--:B------:R-:W-:Y:S02]  /*4920*/  @!P0 FMUL.FTZ R4, R5, R2.reuse ;  /* 0x0000000205048220 */ /* 0x080fe40000410000 */
[C---:B------:R-:W-:Y:S02]  /*4930*/  @!P0 FMUL.FTZ R2, R3.reuse, R2 ;  /* 0x0000000203028220 */ /* 0x040fe40000410000 */
[-C--:B------:R-:W-:Y:S01]  /*4940*/  @!P0 FFMA.FTZ R15, R3, R7.reuse, -R4 ;  /* 0x00000007030f8223 */ /* 0x080fe20000010804 */
[----:B------:R-:W-:Y:S01]  /*4950*/  @!P0 HADD2.F32 R3, -RZ, R23.H1_H1 ;  /* 0x30000017ff038230 */ /* 0x000fe20000004100 */
[----:B------:R-:W-:Y:S02]  /*4960*/  @!P0 IMAD.MOV.U32 R4, RZ, RZ, R10 ;  /* 0x000000ffff048224 */ /* 0x000fe400078e000a */
[----:B------:R-:W-:Y:S01]  /*4970*/  @!P0 FFMA.FTZ R2, R5, R7, R2 ;  /* 0x0000000705028223 */ /* 0x000fe20000010002 */
[----:B------:R-:W-:Y:S02]  /*4980*/  @!P0 HADD2.F32 R7, -RZ, R40.H1_H1 ;  /* 0x30000028ff078230 */ /* 0x000fe40000004100 */
[--C-:B------:R-:W-:Y:S02]  /*4990*/  @!P0 HADD2.F32 R5, -RZ, R4.reuse.H1_H1 ;  /* 0x30000004ff058230 */ /* 0x100fe40000004100 */
[----:B------:R-:W-:Y:S01]  /*49a0*/  @!P0 F2FP.PACK_AB R2, R2, R15 ;  /* 0x0000000f0202823e */ /* 0x000fe200000000ff */
[----:B------:R-:W-:Y:S02]  /*49b0*/  @!P0 HADD2.F32 R4, -RZ, R4.H0_H0 ;  /* 0x20000004ff048230 */ /* 0x000fe40000004100 */
[CC--:B------:R-:W-:Y:S02]  /*49c0*/  @!P0 FMUL.FTZ R13, R5.reuse, R3.reuse ;  /* 0x00000003050d8220 */ /* 0x0c0fe40000410000 */
[----:B------:R-:W-:Y:S02]  /*49d0*/  @!P0 IMAD.MOV.U32 R9, RZ, RZ, R2 ;  /* 0x000000ffff098224 */ /* 0x000fe400078e0002 */
[C---:B------:R-:W-:Y:S02]  /*49e0*/  @!P0 FMUL.FTZ R3, R4.reuse, R3 ;  /* 0x0000000304038220 */ /* 0x040fe40000410000 */
[----:B------:R-:W-:Y:S01]  /*49f0*/  @!P0 FFMA.FTZ R14, R4, R7, -R13 ;  /* 0x00000007040e8223 */ /* 0x000fe2000001080d */
[----:B------:R-:W-:Y:S01]  /*4a00*/  @!P0 MOV R4, R11 ;  /* 0x0000000b00048202 */ /* 0x000fe20000000f00 */
[----:B------:R-:W-:Y:S04]  /*4a10*/  @!P0 FFMA.FTZ R3, R5, R7, R3 ;  /* 0x0000000705038223 */ /* 0x000fe80000010003 */
[--C-:B------:R-:W-:Y:S01]  /*4a20*/  @!P0 HADD2.F32 R7, -RZ, R4.reuse.H1_H1 ;  /* 0x30000004ff078230 */ /* 0x100fe20000004100 */
[----:B------:R-:W-:Y:S01]  /*4a30*/  @!P0 F2FP.PACK_AB R3, R3, R14 ;  /* 0x0000000e0303823e */ /* 0x000fe200000000ff */
[----:B------:R-:W-:Y:S03]  /*4a40*/  @!P0 HADD2.F32 R5, -RZ, R4.H0_H0 ;  /* 0x20000004ff058230 */ /* 0x000fe60000004100 */
[----:B------:R-:W-:Y:S01]  /*4a50*/  @!P0 MOV R10, R3 ;  /* 0x00000003000a8202 */ /* 0x000fe20000000f00 */
[-C--:B------:R-:W-:Y:S02]  /*4a60*/  @!P0 FMUL.FTZ R13, R7, R6.reuse ;  /* 0x00000006070d8220 */ /* 0x080fe40000410000 */
[C---:B------:R-:W-:Y:S02]  /*4a70*/  @!P0 FMUL.FTZ R4, R5.reuse, R6 ;  /* 0x0000000605048220 */ /* 0x040fe40000410000 */
[----:B----4-:R-:W-:Y:S02]  /*4a80*/  IMAD.MOV.U32 R6, RZ, RZ, R44 ;  /* 0x000000ffff067224 */ /* 0x010fe400078e002c */
[-C--:B------:R-:W-:Y:S01]  /*4a90*/  @!P0 FFMA.FTZ R13, R5, R12.reuse, -R13 ;  /* 0x0000000c050d8223 */ /* 0x080fe2000001080d */
[----:B------:R-:W-:Y:S01]  /*4aa0*/  SHF.L.U32 R5, R235, 0x3, RZ ;  /* 0x00000003eb057819 */ /* 0x000fe200000006ff */
[----:B------:R-:W-:Y:S01]  /*4ab0*/  @!P0 FFMA.FTZ R4, R7, R12, R4 ;  /* 0x0000000c07048223 */ /* 0x000fe20000010004 */
[----:B---3--:R-:W-:Y:S02]  /*4ac0*/  MOV R7, R45 ;  /* 0x0000002d00077202 */ /* 0x008fe40000000f00 */
[C---:B------:R-:W-:Y:S04]  /*4ad0*/  LEA R6, P1, R5.reuse, R6, 0x1 ;  /* 0x0000000605067211 */ /* 0x040fe800078208ff */
[----:B------:R-:W-:Y:S02]  /*4ae0*/  LEA.HI.X.SX32 R7, R5, R7, 0x1, P1 ;  /* 0x0000000705077211 */ /* 0x000fe400008f0eff */
[----:B------:R-:W-:Y:S02]  /*4af0*/  @!P0 F2FP.PACK_AB R5, R0, R22 ;  /* 0x000000160005823e */ /* 0x000fe400000000ff */
[----:B------:R-:W-:Y:S02]  /*4b00*/  @!P0 F2FP.PACK_AB R0, R4, R13 ;  /* 0x0000000d0400823e */ /* 0x000fe400000000ff */
[----:B------:R-:W-:Y:S02]  /*4b10*/  @!P0 MOV R8, R5 ;  /* 0x0000000500088202 */ /* 0x000fe40000000f00 */
[----:B------:R-:W-:Y:S05]  /*4b20*/  @!P0 MOV R11, R0 ;  /* 0x00000000000b8202 */ /* 0x000fea0000000f00 */
[----:B------:R1:W-:Y:S02]  /*4b30*/  ST.E.128 [R6.64], R8 ;  /* 0x0000000806007985 */ /* 0x0003e4000c101d08 */
.L_x_725:
[----:B------:R-:W-:Y:S05]  /*4b40*/  BSYNC B0 ;  /* 0x0000000000007941 */ /* 0x000fea0003800000 */
.L_x_724:
        /* <DEDUP_REMOVED lines=14> */
[----:B------:R-:W-:Y:S02]  /*4c30*/  @!P0 SHF.R.U32.HI R7, RZ, 0x10, R17 ;  /* 0x00000010ff078819 */ /* 0x000fe40000011611 */
[----:B------:R-:W-:Y:S01]  /*4c40*/  @!P0 SHF.R.U32.HI R16, RZ, 0x10, R35 ;  /* 0x00000010ff108819 */ /* 0x000fe20000011623 */
[----:B------:R-:W-:Y:S04]  /*4c50*/  @!P0 HADD2.F32 R13, -RZ, R13.H0_H0 ;  /* 0x2000000dff0d8230 */ /* 0x000fe80000004100 */
[----:B------:R-:W-:Y:S01]  /*4c60*/  @!P0 HADD2.F32 R16, -RZ, R16.H0_H0 ;  /* 0x20000010ff108230 */ /* 0x000fe20000004100 */
[----:B-1----:R-:W-:Y:S02]  /*4c70*/  @!P0 MOV R2, R8 ;  /* 0x0000000800028202 */ /* 0x002fe40000000f00 */
[----:B------:R-:W-:Y:S03]  /*4c80*/  @!P0 MOV R3, R9 ;  /* 0x0000000900038202 */ /* 0x000fe60000000f00 */
[--C-:B------:R-:W-:Y:S02]  /*4c90*/  @!P0 HADD2.F32 R5, -RZ, R2.reuse.H1_H1 ;  /* 0x30000002ff058230 */ /* 0x100fe40000004100 */
[----:B------:R-:W-:Y:S03]  /*4ca0*/  @!P0 HADD2.F32 R2, -RZ, R2.H0_H0 ;  /* 0x20000002ff028230 */ /* 0x000fe60000004100 */
[CC--:B------:R-:W-:Y:S02]  /*4cb0*/  @!P0 FMUL.FTZ R12, R5.reuse, R0.reuse ;  /* 0x00000000050c8220 */ /* 0x0c0fe40000410000 */
[C---:B------:R-:W-:Y:S02]  /*4cc0*/  @!P0 FMUL.FTZ R0, R2.reuse, R0 ;  /* 0x0000000002008220 */ /* 0x040fe40000410000 */
[-C--:B------:R-:W-:Y:S01]  /*4cd0*/  @!P0 FFMA.FTZ R28, R2, R6.reuse, -R12 ;  /* 0x00000006021c8223 */ /* 0x080fe2000001080c */
[----:B------:R-:W-:Y:S01]  /*4ce0*/  @!P0 HADD2.F32 R2, -RZ, R4.H0_H0 ;  /* 0x20000004ff028230 */ /* 0x000fe20000004100 */
[----:B------:R-:W-:Y:S01]  /*4cf0*/  @!P0 FFMA.FTZ R0, R5, R6, R0 ;  /* 0x0000000605008223 */ /* 0x000fe20000010000 */
[--C-:B------:R-:W-:Y:S01]  /*4d00*/  @!P0 HADD2.F32 R12, -RZ, R3.reuse.H1_H1 ;  /* 0x30000003ff0c8230 */ /* 0x100fe20000004100 */
[----:B------:R-:W-:Y:S01]  /*4d10*/  @!P0 MOV R6, R10 ;  /* 0x0000000a00068202 */ /* 0x000fe20000000f00 */
[----:B------:R-:W-:Y:S02]  /*4d20*/  @!P0 HADD2.F32 R4, -RZ, R3.H0_H0 ;  /* 0x20000003ff048230 */ /* 0x000fe40000004100 */
[----:B------:R-:W-:Y:S01]  /*4d30*/  @!P0 HADD2.F32 R3, -RZ, R24.H1_H1 ;  /* 0x30000018ff038230 */ /* 0x000fe20000004100 */
[-C--:B------:R-:W-:Y:S01]  /*4d40*/  @!P0 FMUL.FTZ R5, R12, R2.reuse ;  /* 0x000000020c058220 */ /* 0x080fe20000410000 */
[--C-:B------:R-:W-:Y:S01]  /*4d50*/  @!P0 HADD2.F32 R14, -RZ, R6.reuse.H1_H1 ;  /* 0x30000006ff0e8230 */ /* 0x100fe20000004100 */
[C---:B------:R-:W-:Y:S02]  /*4d60*/  @!P0 FMUL.FTZ R2, R4.reuse, R2 ;  /* 0x0000000204028220 */ /* 0x040fe40000410000 */
[----:B------:R-:W-:Y:S01]  /*4d70*/  @!P0 FFMA.FTZ R27, R4, R13, -R5 ;  /* 0x0000000d041b8223 */ /* 0x000fe20000010805 */
[----:B------:R-:W-:Y:S01]  /*4d80*/  @!P0 MOV R5, R11 ;  /* 0x0000000b00058202 */ /* 0x000fe20000000f00 */
[----:B------:R-:W-:Y:S01]  /*4d90*/  @!P0 FMUL.FTZ R17, R14, R3 ;  /* 0x000000030e118220 */ /* 0x000fe20000410000 */
[----:B------:R-:W-:Y:S01]  /*4da0*/  @!P0 HADD2.F32 R4, -RZ, R6.H0_H0 ;  /* 0x20000006ff048230 */ /* 0x000fe20000004100 */
[----:B------:R-:W-:Y:S01]  /*4db0*/  @!P0 FFMA.FTZ R2, R12, R13, R2 ;  /* 0x0000000d0c028223 */ /* 0x000fe20000010002 */
[----:B------:R-:W-:Y:S02]  /*4dc0*/  @!P0 HADD2.F32 R6, -RZ, R7.H0_H0 ;  /* 0x20000007ff068230 */ /* 0x000fe40000004100 */
[--C-:B------:R-:W-:Y:S01]  /*4dd0*/  @!P0 HADD2.F32 R7, -RZ, R5.reuse.H1_H1 ;  /* 0x30000005ff078230 */ /* 0x100fe20000004100 */
[----:B------:R-:W-:Y:S01]  /*4de0*/  @!P0 FMUL.FTZ R3, R4, R3 ;  /* 0x0000000304038220 */ /* 0x000fe20000410000 */
[----:B------:R-:W-:Y:S01]  /*4df0*/  @!P0 F2FP.PACK_AB R2, R2, R27 ;  /* 0x0000001b0202823e */ /* 0x000fe200000000ff */
[----:B------:R-:W-:Y:S01]  /*4e00*/  @!P0 HADD2.F32 R5, -RZ, R5.H0_H0 ;  /* 0x20000005ff058230 */ /* 0x000fe20000004100 */
[-C--:B------:R-:W-:Y:S02]  /*4e10*/  @!P0 FFMA.FTZ R24, R4, R15.reuse, -R17 ;  /* 0x0000000f04188223 */ /* 0x080fe40000010811 */
[----:B------:R-:W-:Y:S01]  /*4e20*/  @!P0 MOV R9, R2 ;  /* 0x0000000200098202 */ /* 0x000fe20000000f00 */
[-C--:B------:R-:W-:Y:S02]  /*4e30*/  @!P0 FMUL.FTZ R17, R7, R6.reuse ;  /* 0x0000000607118220 */ /* 0x080fe40000410000 */
[C---:B------:R-:W-:Y:S02]  /*4e40*/  @!P0 FMUL.FTZ R4, R5.reuse, R6 ;  /* 0x0000000605048220 */ /* 0x040fe40000410000 */
[----:B------:R-:W-:Y:S02]  /*4e50*/  @!P0 FFMA.FTZ R3, R14, R15, R3 ;  /* 0x0000000f0e038223 */ /* 0x000fe40000010003 */
[----:B------:R-:W-:Y:S01]  /*4e60*/  @!P0 FFMA.FTZ R17, R5, R16, -R17 ;  /* 0x0000001005118223 */ /* 0x000fe20000010811 */
        /* <DEDUP_REMOVED lines=8> */
.L_x_727:
[----:B------:R-:W-:Y:S05]  /*4ef0*/  BSYNC B0 ;  /* 0x0000000000007941 */ /* 0x000fea0003800000 */
.L_x_726:
        /* <DEDUP_REMOVED lines=58> */
.L_x_729:
[----:B------:R-:W-:Y:S05]  /*52a0*/  BSYNC B0 ;  /* 0x0000000000007941 */ /* 0x000fea0003800000 */
.L_x_728:
        /* <DEDUP_REMOVED lines=58> */
.L_x_716:
        /* <DEDUP_REMOVED lines=47> */
.L_x_731:
[----:B------:R-:W-:Y:S05]  /*5940*/  BSYNC B0 ;  /* 0x0000000000007941 */ /* 0x000fea0003800000 */
.L_x_730:
        /* <DEDUP_REMOVED lines=29> */
[----:B--2---:R-:W-:Y:S01]  /*5b20*/  PRMT R11, R2, 0x5410, R0 ;  /* 0x00005410020b7816 */ /* 0x004fe20000000000 */
[----:B------:R-:W-:-:S05]  /*5b30*/  @P0 BRA `(.L_x_733) ;  /* 0x000007f000000947 */ /* 0x000fca0003800000 */
[--C-:B------:R-:W-:Y:S01]  /*5b40*/  IMAD.MOV.U32 R9, RZ, RZ, R5.reuse ;  /* 0x000000ffff097224 */ /* 0x100fe200078e0005 */
[----:B------:R-:W-:Y:S01]  /*5b50*/  LOP3.LUT P2, RZ, R226, 0x2, RZ, 0xc0, !PT ;  /* 0x00000002e2ff7812 */ /* 0x000fe2000784c0ff */
[----:B------:R-:W1:Y:S01]  /*5b60*/  LDS.128 R12, [R97+0x6100] ;  /* 0x00610000610c7984 */ /* 0x000e620000000c00 */
[----:B------:R-:W-:Y:S02]  /*5b70*/  ISETP.GE.AND P0, PT, R104, c[0x0][0x27c], PT ;  /* 0x00009f0068007a0c */ /* 0x000fe40003f06270 */
[----:B------:R-:W-:Y:S02]  /*5b80*/  SEL R0, R120, R118, !P2 ;  /* 0x0000007678007207 */ /* 0x000fe40005000000 */
[----:B------:R-:W-:Y:S02]  /*5b90*/  MOV R10, R32 ;  /* 0x00000020000a7202 */ /* 0x000fe40000000f00 */
[----:B------:R-:W-:Y:S04]  /*5ba0*/  SHF.R.S32.HI R2, RZ, 0x1f, R0 ;  /* 0x0000001fff027819 */ /* 0x000fe80000011400 */
        /* <DEDUP_REMOVED lines=25> */
[----:B------:R-:W-:Y:S01]  /*5d40*/  @!P0 IMAD.MOV.U32 R32, RZ, RZ, R37 ;  /* 0x000000ffff208224 */ /* 0x000fe200078e0025 */
[----:B------:R-:W-:Y:S01]  /*5d50*/  @!P0 HADD2.F32 R5, -RZ, R9.H0_H0 ;  /* 0x20000009ff058230 */ /* 0x000fe20000004100 */
[----:B------:R-:W-:Y:S01]  /*5d60*/  @!P0 FFMA.FTZ R60, R3, R28, -R30 ;  /* 0x0000001c033c8223 */ /* 0x000fe2000001081e */
[----:B------:R-:W-:Y:S01]  /*5d70*/  @!P0 HADD2.F32 R2, -RZ, R2.H0_H0 ;  /* 0x20000002ff028230 */ /* 0x000fe20000004100 */
[----:B------:R-:W-:Y:S01]  /*5d80*/  @!P0 MOV R9, R13 ;  /* 0x0000000d00098202 */ /* 0x000fe20000000f00 */
[----:B------:R-:W-:Y:S01]  /*5d90*/  @!P0 HADD2.F32 R27, -RZ, R29.H1_H1 ;  /* 0x3000001dff1b8230 */ /* 0x000fe20000004100 */
[----:B------:R-:W-:Y:S01]  /*5da0*/  MOV R30, R33 ;  /* 0x00000021001e7202 */ /* 0x000fe20000000f00 */
[----:B------:R-:W-:Y:S01]  /*5db0*/  @!P0 HADD2.F32 R3, -RZ, R8.H1_H1 ;  /* 0x30000008ff038230 */ /* 0x000fe20000004100 */
[----:B------:R-:W-:Y:S01]  /*5dc0*/  @!P0 SHF.R.U32.HI R33, RZ, 0x10, R33 ;  /* 0x00000010ff218819 */ /* 0x000fe20000011621 */
[----:B------:R-:W-:Y:S01]  /*5dd0*/  @!P0 HADD2.F32 R8, -RZ, R4.H0_H0 ;  /* 0x20000004ff088230 */ /* 0x000fe20000004100 */
[-C--:B------:R-:W-:Y:S01]  /*5de0*/  @!P0 FMUL.FTZ R29, R27, R2.reuse ;  /* 0x000000021b1d8220 */ /* 0x080fe20000410000 */
[----:B------:R-:W-:Y:S01]  /*5df0*/  @!P0 HADD2.F32 R28, -RZ, R32.H0_H0 ;  /* 0x20000020ff1c8230 */ /* 0x000fe20000004100 */
[C---:B------:R-:W-:Y:S01]  /*5e00*/  @!P0 FMUL.FTZ R2, R3.reuse, R2 ;  /* 0x0000000203028220 */ /* 0x040fe20000410000 */
[----:B------:R-:W-:Y:S01]  /*5e10*/  @!P0 HADD2.F32 R4, -RZ, R9.H0_H0 ;  /* 0x20000009ff048230 */ /* 0x000fe20000004100 */
[-C--:B------:R-:W-:Y:S01]  /*5e20*/  @!P0 FFMA.FTZ R59, R3, R8.reuse, -R29 ;  /* 0x00000008033b8223 */ /* 0x080fe2000001081d */
[----:B------:R-:W-:Y:S01]  /*5e30*/  @!P0 HADD2.F32 R29, -RZ, R30.H0_H0 ;  /* 0x2000001eff1d8230 */ /* 0x000fe20000004100 */
[-C--:B------:R-:W-:Y:S02]  /*5e40*/  @!P0 FMUL.FTZ R30, R28, R5.reuse ;  /* 0x000000051c1e8220 */ /* 0x080fe40000410000 */
        /* <DEDUP_REMOVED lines=18> */
[--C-:B------:R-:W-:Y:S02]  /*5f70*/  @!P0 SHF.R.U64 R4, R34, 0x10, R35.reuse ;  /* 0x0000001022048819 */ /* 0x100fe40000001223 */
[----:B------:R-:W-:Y:S01]  /*5f80*/  @!P0 SHF.R.U32.HI R34, RZ, 0x10, R35 ;  /* 0x00000010ff228819 */ /* 0x000fe20000011623 */
        /* <DEDUP_REMOVED lines=9> */
[----:B------:R-:W-:Y:S02]  /*6020*/  @!P0 FMUL.FTZ R9, R10, R8 ;  /* 0x000000080a098220 */ /* 0x000fe40000410000 */
[----:B------:R-:W-:Y:S01]  /*6030*/  IMAD.MOV.U32 R33, RZ, RZ, R35 ;  /* 0x000000ffff217224 */ /* 0x000fe200078e0023 */
[----:B------:R-:W-:Y:S01]  /*6040*/  @!P0 F2FP.PACK_AB R35, R59, R60 ;  /* 0x0000003c3b23823e */ /* 0x000fe200000000ff */
        /* <DEDUP_REMOVED lines=46> */
.L_x_733:
[----:B------:R-:W-:Y:S05]  /*6330*/  BSYNC B0 ;  /* 0x0000000000007941 */ /* 0x000fea0003800000 */
.L_x_732:
        /* <DEDUP_REMOVED lines=123> */
.L_x_735:
[----:B------:R-:W-:Y:S05]  /*6af0*/  BSYNC B0 ;  /* 0x0000000000007941 */ /* 0x000fea0003800000 */
.L_x_734:
[----:B------:R-:W-:Y:S11]  /*6b00*/  ISETP.GE.AND P0, PT, R103, c[0x0][0x1d4], PT ;  /* 0x0000750067007a0c */ /* 0x000ff60003f06270 */
[----:B------:R-:W-:Y:S02]  /*6b10*/  @!UPT UIADD3 URZ, URZ, URZ, URZ ;  /* 0x0000003f3f3ff290 */ /* 0x000fe4000fffe03f */
[----:B------:R-:W-:-:S05]  /*6b20*/  @P0 BRA `(.L_x_719) ;  /* 0x00000a2000000947 */ /* 0x000fca0003800000 */
[----:B------:R-:W-:Y:S01]  /*6b30*/  LOP3.LUT P1, RZ, R226, 0x4, RZ, 0xc0, !PT ;  /* 0x00000004e2ff7812 */ /* 0x000fe2000782c0ff */
[----:B-1----:R-:W-:Y:S01]  /*6b40*/  LDS.128 R12, [R95+0x6100] ;  /* 0x006100005f0c7984 */ /* 0x002fe20000000c00 */
[----:B------:R-:W-:Y:S02]  /*6b50*/  ISETP.GE.AND P0, PT, R103, c[0x0][0x27c], PT ;  /* 0x00009f0067007a0c */ /* 0x000fe40003f06270 */
[----:B------:R-:W-:Y:S04]  /*6b60*/  SEL R0, R120, R118, !P1 ;  /* 0x0000007678007207 */ /* 0x000fe80004800000 */
[----:B------:R-:W-:Y:S04]  /*6b70*/  SHF.R.S32.HI R2, RZ, 0x1f, R0 ;  /* 0x0000001fff027819 */ /* 0x000fe80000011400 */
[----:B------:R-:W-:Y:S03]  /*6b80*/  LEA.HI R0, R2, R0, RZ, 0x4 ;  /* 0x0000000002007211 */ /* 0x000fe600078f20ff */
[----:B------:R-:W-:Y:S01]  /*6b90*/  @!P0 HADD2.F32 R4, -RZ, R25.H0_H0 ;  /* 0x20000019ff048230 */ /* 0x000fe20000004100 */
[----:B------:R-:W-:Y:S01]  /*6ba0*/  LEA.HI.SX32 R0, R0, R110, 0x1c ;  /* 0x0000006e00007211 */ /* 0x000fe200078fe2ff */
[----:B------:R-:W-:Y:S01]  /*6bb0*/  @!P0 HADD2.F32 R8, -RZ, R50.H0_H0 ;  /* 0x20000032ff088230 */ /* 0x000fe20000004100 */
[--C-:B------:R-:W-:Y:S01]  /*6bc0*/  @!P0 SHF.R.U64 R10, R44, 0x10, R45.reuse ;  /* 0x000000102c0a8819 */ /* 0x100fe2000000122d */
[----:B------:R-:W-:Y:S01]  /*6bd0*/  @!P0 HADD2.F32 R19, -RZ, R51.H0_H0 ;  /* 0x20000033ff138230 */ /* 0x000fe20000004100 */
[----:B------:R-:W-:Y:S02]  /*6be0*/  SHF.R.S32.HI R2, RZ, 0x1f, R0 ;  /* 0x0000001fff027819 */ /* 0x000fe40000011400 */
[----:B------:R-:W-:Y:S01]  /*6bf0*/  SHF.L.U32 R32, R0, 0x3, RZ ;  /* 0x0000000300207819 */ /* 0x000fe200000006ff */
[----:B------:R-:W-:Y:S01]  /*6c00*/  @!P0 HADD2.F32 R10, -RZ, R10.H0_H0 ;  /* 0x2000000aff0a8230 */ /* 0x000fe20000004100 */
[----:B------:R-:W-:Y:S02]  /*6c10*/  LEA.HI R0, R2, R0, RZ, 0x3 ;  /* 0x0000000002007211 */ /* 0x000fe400078f18ff */
[----:B------:R-:W-:Y:S02]  /*6c20*/  LOP3.LUT R2, R237, 0x38, R32, 0xf8, !PT ;  /* 0x00000038ed027812 */ /* 0x000fe400078ef820 */
[----:B------:R-:W-:Y:S02]  /*6c30*/  SHF.L.U32 R0, R0, 0x9, RZ ;  /* 0x0000000900007819 */ /* 0x000fe400000006ff */
[----:B------:R-:W-:Y:S02]  /*6c40*/  LOP3.LUT R2, R2, R238, RZ, 0x3c, !PT ;  /* 0x000000ee02027212 */ /* 0x000fe400078e3cff */
[----:B------:R-:W-:Y:S02]  /*6c50*/  LOP3.LUT R0, R0, 0x7ffff000, RZ, 0xc0, !PT ;  /* 0x7ffff00000007812 */ /* 0x000fe400078ec0ff */
[----:B------:R-:W-:Y:S02]  /*6c60*/  @!P0 SHF.R.U32.HI R11, RZ, 0x10, R45 ;  /* 0x00000010ff0b8819 */ /* 0x000fe4000001162d */
[----:B------:R-:W-:Y:S02]  /*6c70*/  IADD3 R0, R2, R0, R239 ;  /* 0x0000000002007210 */ /* 0x000fe40007ffe0ef */
[----:B------:R-:W-:Y:S01]  /*6c80*/  @!P0 SHF.R.U64 R2, R20, 0x10, R21 ;  /* 0x0000001014028819 */ /* 0x000fe20000001215 */
[----:B------:R-:W-:Y:S01]  /*6c90*/  @!P0 HADD2.F32 R17, -RZ, R11.H0_H0 ;  /* 0x2000000bff118230 */ /* 0x000fe20000004100 */
[----:B------:R-:W-:Y:S01]  /*6ca0*/  @!P0 SHF.R.U64 R11, R22, 0x10, R23 ;  /* 0x00000010160b8819 */ /* 0x000fe20000001217 */
[----:B------:R-:W-:Y:S01]  /*6cb0*/  IMAD.SHL.U32 R0, R0, 0x2, RZ ;  /* 0x0000000200007824 */ /* 0x000fe200078e00ff */
[----:B------:R-:W-:Y:S01]  /*6cc0*/  @!P0 SHF.R.U32.HI R7, RZ, 0x10, R21 ;  /* 0x00000010ff078819 */ /* 0x000fe20000011615 */
[----:B------:R-:W-:Y:S01]  /*6cd0*/  @!P0 HADD2.F32 R2, -RZ, R2.H0_H0 ;  /* 0x20000002ff028230 */ /* 0x000fe20000004100 */
[----:B------:R-:W-:Y:S02]  /*6ce0*/  @!P0 SHF.R.U64 R27, R46, 0x10, R47 ;  /* 0x000000102e1b8819 */ /* 0x000fe4000000122f */
[----:B------:R-:W1:Y:S01]  /*6cf0*/  LDS.128 R28, [R0+0x6100] ;  /* 0x00610000001c7984 */ /* 0x000e620000000c00 */
[----:B------:R-:W-:Y:S01]  /*6d00*/  @!P0 HADD2.F32 R7, -RZ, R7.H0_H0 ;  /* 0x20000007ff078230 */ /* 0x000fe20000004100 */
[----:B-1----:R-:W-:Y:S01]  /*6d10*/  @!P0 IMAD.MOV.U32 R3, RZ, RZ, R28 ;  /* 0x000000ffff038224 */ /* 0x002fe200078e001c */
[----:B------:R-:W-:Y:S02]  /*6d20*/  @!P0 MOV R0, R12 ;  /* 0x0000000c00008202 */ /* 0x000fe40000000f00 */
[----:B------:R-:W-:Y:S02]  /*6d30*/  @!P0 MOV R24, R30 ;  /* 0x0000001e00188202 */ /* 0x000fe40000000f00 */
[--C-:B------:R-:W-:Y:S01]  /*6d40*/  @!P0 HADD2.F32 R6, -RZ, R3.reuse.H0_H0 ;  /* 0x20000003ff068230 */ /* 0x100fe20000004100 */
[----:B------:R-:W-:Y:S01]  /*6d50*/  @!P0 MOV R21, R31 ;  /* 0x0000001f00158202 */ /* 0x000fe20000000f00 */
[--C-:B------:R-:W-:Y:S02]  /*6d60*/  @!P0 HADD2.F32 R5, -RZ, R0.reuse.H0_H0 ;  /* 0x20000000ff058230 */ /* 0x100fe40000004100 */
[----:B------:R-:W-:Y:S01]  /*6d70*/  @!P0 HADD2.F32 R9, -RZ, R3.H1_H1 ;  /* 0x30000003ff098230 */ /* 0x000fe20000004100 */
[CC--:B------:R-:W-:Y:S01]  /*6d80*/  @!P0 FMUL.FTZ R16, R6.reuse, R4.reuse ;  /* 0x0000000406108220 */ /* 0x0c0fe20000410000 */
[----:B------:R-:W-:Y:S01]  /*6d90*/  @!P0 HADD2.F32 R3, -RZ, R0.H1_H1 ;  /* 0x30000000ff038230 */ /* 0x000fe20000004100 */
[----:B------:R-:W-:Y:S01]  /*6da0*/  @!P0 FMUL.FTZ R0, R5, R4 ;  /* 0x0000000405008220 */ /* 0x000fe20000410000 */
[----:B------:R-:W-:Y:S01]  /*6db0*/  @!P0 HADD2.F32 R18, -RZ, R24.H0_H0 ;  /* 0x20000018ff128230 */ /* 0x000fe20000004100 */
[----:B------:R-:W-:Y:S02]  /*6dc0*/  @!P0 FMUL.FTZ R4, R9, R2 ;  /* 0x0000000209048220 */ /* 0x000fe40000410000 */
[----:B------:R-:W-:Y:S01]  /*6dd0*/  @!P0 FFMA.FTZ R36, R5, R8, -R16 ;  /* 0x0000000805248223 */ /* 0x000fe20000010810 */
[----:B------:R-:W-:Y:S01]  /*6de0*/  @!P0 MOV R5, R29 ;  /* 0x0000001d00058202 */ /* 0x000fe20000000f00 */
[C---:B------:R-:W-:Y:S02]  /*6df0*/  @!P0 FFMA.FTZ R34, R3.reuse, R10, -R4 ;  /* 0x0000000a03228223 */ /* 0x040fe40000010804 */
[----:B------:R-:W-:Y:S02]  /*6e00*/  @!P0 IMAD.MOV.U32 R4, RZ, RZ, R13 ;  /* 0x000000ffff048224 */ /* 0x000fe400078e000d */
[----:B------:R-:W-:Y:S01]  /*6e10*/  @!P0 FFMA.FTZ R0, R6, R8, R0 ;  /* 0x0000000806008223 */ /* 0x000fe20000010000 */
[----:B------:R-:W-:Y:S01]  /*6e20*/  @!P0 HADD2.F32 R16, -RZ, R5.H1_H1 ;  /* 0x30000005ff108230 */ /* 0x000fe20000004100 */
[----:B------:R-:W-:Y:S01]  /*6e30*/  @!P0 FMUL.FTZ R2, R3, R2 ;  /* 0x0000000203028220 */ /* 0x000fe20000410000 */
[----:B------:R-:W-:Y:S01]  /*6e40*/  @!P0 HADD2.F32 R3, -RZ, R25.H1_H1 ;  /* 0x30000019ff038230 */ /* 0x000fe20000004100 */
[----:B------:R-:W-:Y:S01]  /*6e50*/  @!P0 SHF.R.U32.HI R25, RZ, 0x10, R47 ;  /* 0x00000010ff198819 */ /* 0x000fe2000001162f */
[----:B------:R-:W-:Y:S01]  /*6e60*/  @!P0 HADD2.F32 R8, -RZ, R5.H0_H0 ;  /* 0x20000005ff088230 */ /* 0x000fe20000004100 */
[----:B------:R-:W-:Y:S01]  /*6e70*/  @!P0 FFMA.FTZ R2, R9, R10, R2 ;  /* 0x0000000a09028223 */ /* 0x000fe20000010002 */
[----:B------:R-:W-:Y:S01]  /*6e80*/  @!P0 HADD2.F32 R5, -RZ, R4.H1_H1 ;  /* 0x30000004ff058230 */ /* 0x000fe20000004100 */
[----:B------:R-:W-:Y:S01]  /*6e90*/  @!P0 FMUL.FTZ R9, R16, R7 ;  /* 0x0000000710098220 */ /* 0x000fe20000410000 */
[----:B------:R-:W-:Y:S02]  /*6ea0*/  @!P0 HADD2.F32 R10, -RZ, R50.H1_H1 ;  /* 0x30000032ff0a8230 */ /* 0x000fe40000004100 */
[----:B------:R-:W-:Y:S01]  /*6eb0*/  @!P0 HADD2.F32 R6, -RZ, R4.H0_H0 ;  /* 0x20000004ff068230 */ /* 0x000fe20000004100 */
[----:B------:R-:W-:Y:S02]  /*6ec0*/  @!P0 FMUL.FTZ R4, R8, R3 ;  /* 0x0000000308048220 */ /* 0x000fe40000410000 */
[C---:B------:R-:W-:Y:S02]  /*6ed0*/  @!P0 FFMA.FTZ R20, R5.reuse, R17, -R9 ;  /* 0x0000001105148223 */ /* 0x040fe40000010809 */
[----:B------:R-:W-:Y:S02]  /*6ee0*/  @!P0 IMAD.MOV.U32 R9, RZ, RZ, R14 ;  /* 0x000000ffff098224 */ /* 0x000fe400078e000e */
[CC--:B------:R-:W-:Y:S02]  /*6ef0*/  @!P0 FFMA.FTZ R33, R6.reuse, R10.reuse, -R4 ;  /* 0x0000000a06218223 */ /* 0x0c0fe40000010804 */
[----:B------:R-:W-:Y:S01]  /*6f00*/  @!P0 FMUL.FTZ R4, R5, R7 ;  /* 0x0000000705048220 */ /* 0x000fe20000410000 */
[--C-:B------:R-:W-:Y:S01]  /*6f10*/  @!P0 HADD2.F32 R5, -RZ, R26.reuse.H0_H0 ;  /* 0x2000001aff058230 */ /* 0x100fe20000004100 */
[----:B------:R-:W-:Y:S01]  /*6f20*/  @!P0 FMUL.FTZ R3, R6, R3 ;  /* 0x0000000306038220 */ /* 0x000fe20000410000 */
[----:B------:R-:W-:Y:S01]  /*6f30*/  @!P0 HADD2.F32 R6, -RZ, R9.H0_H0 ;  /* 0x20000009ff068230 */ /* 0x000fe20000004100 */
[----:B------:R-:W-:Y:S01]  /*6f40*/  @!P0 F2FP.PACK_AB R33, R20, R33 ;  /* 0x000000211421823e */ /* 0x000fe200000000ff */
[----:B------:R-:W-:Y:S01]  /*6f50*/  @!P0 HADD2.F32 R20, -RZ, R51.H1_H1 ;  /* 0x30000033ff148230 */ /* 0x000fe20000004100 */
[----:B------:R-:W-:Y:S02]  /*6f60*/  @!P0 FMUL.FTZ R7, R18, R5 ;  /* 0x0000000512078220 */ /* 0x000fe40000410000 */
[----:B------:R-:W-:Y:S01]  /*6f70*/  @!P0 FFMA.FTZ R3, R8, R10, R3 ;  /* 0x0000000a08038223 */ /* 0x000fe20000010003 */
[----:B------:R-:W-:Y:S01]  /*6f80*/  @!P0 SHF.R.U32.HI R10, RZ, 0x10, R23 ;  /* 0x00000010ff0a8819 */ /* 0x000fe20000011617 */
[----:B------:R-:W-:Y:S02]  /*6f90*/  @!P0 IMAD.MOV.U32 R8, RZ, RZ, R15 ;  /* 0x000000ffff088224 */ /* 0x000fe400078e000f */
[----:B------:R-:W-:Y:S01]  /*6fa0*/  @!P0 FFMA.FTZ R35, R6, R19, -R7 ;  /* 0x0000001306238223 */ /* 0x000fe20000010807 */
[----:B------:R-:W-:Y:S01]  /*6fb0*/  @!P0 HADD2.F32 R7, -RZ, R26.H1_H1 ;  /* 0x3000001aff078230 */ /* 0x000fe20000004100 */
[----:B------:R-:W-:Y:S01]  /*6fc0*/  @!P0 FFMA.FTZ R4, R16, R17, R4 ;  /* 0x0000001110048223 */ /* 0x000fe20000010004 */
[--C-:B------:R-:W-:Y:S01]  /*6fd0*/  @!P0 HADD2.F32 R17, -RZ, R21.reuse.H0_H0 ;  /* 0x20000015ff118230 */ /* 0x100fe20000004100 */
[----:B------:R-:W-:Y:S01]  /*6fe0*/  @!P0 FMUL.FTZ R5, R6, R5 ;  /* 0x0000000506058220 */ /* 0x000fe20000410000 */
[----:B------:R-:W-:Y:S01]  /*6ff0*/  @!P0 HADD2.F32 R6, -RZ, R8.H0_H0 ;  /* 0x20000008ff068230 */ /* 0x000fe20000004100 */
[----:B------:R-:W-:Y:S01]  /*7000*/  @!P0 IMAD.MOV.U32 R13, RZ, RZ, R33 ;  /* 0x000000ffff0d8224 */ /* 0x000fe200078e0021 */
[----:B------:R-:W-:Y:S01]  /*7010*/  @!P0 F2FP.PACK_AB R26, R34, R36 ;  /* 0x00000024221a823e */ /* 0x000fe200000000ff */
[-C--:B------:R-:W-:Y:S01]  /*7020*/  @!P0 FMUL.FTZ R22, R17, R7.reuse ;  /* 0x0000000711168220 */ /* 0x080fe20000410000 */
[----:B------:R-:W-:Y:S01]  /*7030*/  @!P0 HADD2.F32 R16, -RZ, R10.H0_H0 ;  /* 0x2000000aff108230 */ /* 0x000fe20000004100 */
[C---:B------:R-:W-:Y:S01]  /*7040*/  @!P0 FMUL.FTZ R7, R6.reuse, R7 ;  /* 0x0000000706078220 */ /* 0x040fe20000410000 */
[----:B------:R-:W-:Y:S01]  /*7050*/  @!P0 HADD2.F32 R21, -RZ, R21.H1_H1 ;  /* 0x30000015ff158230 */ /* 0x000fe20000004100 */
[----:B------:R-:W-:Y:S01]  /*7060*/  @!P0 FFMA.FTZ R34, R6, R20, -R22 ;  /* 0x0000001406228223 */ /* 0x000fe20000010816 */
[----:B------:R-:W-:Y:S01]  /*7070*/  @!P0 MOV R12, R26 ;  /* 0x0000001a000c8202 */ /* 0x000fe20000000f00 */
[----:B------:R-:W-:Y:S01]  /*7080*/  @!P0 FFMA.FTZ R5, R18, R19, R5 ;  /* 0x0000001312058223 */ /* 0x000fe20000010005 */
[----:B------:R-:W-:Y:S01]  /*7090*/  @!P0 F2FP.PACK_AB R3, R4, R3 ;  /* 0x000000030403823e */ /* 0x000fe200000000ff */
[----:B------:R-:W-:Y:S02]  /*70a0*/  @!P0 HADD2.F32 R22, -RZ, R25.H0_H0 ;  /* 0x20000019ff168230 */ /* 0x000fe40000004100 */
[----:B------:R-:W-:Y:S01]  /*70b0*/  @!P0 HADD2.F32 R6, -RZ, R8.H1_H1 ;  /* 0x30000008ff068230 */ /* 0x000fe20000004100 */
[----:B------:R-:W-:Y:S01]  /*70c0*/  @!P0 FMUL.FTZ R8, R21, R16 ;  /* 0x0000001015088220 */ /* 0x000fe20000410000 */
[----:B------:R-:W-:Y:S01]  /*70d0*/  @!P0 HADD2.F32 R10, -RZ, R11.H0_H0 ;  /* 0x2000000bff0a8230 */ /* 0x000fe20000004100 */
[----:B------:R-:W-:Y:S01]  /*70e0*/  @!P0 IMAD.MOV.U32 R29, RZ, RZ, R3 ;  /* 0x000000ffff1d8224 */ /* 0x000fe200078e0003 */
[----:B------:R-:W-:Y:S01]  /*70f0*/  @!P0 HADD2.F32 R11, -RZ, R24.H1_H1 ;  /* 0x30000018ff0b8230 */ /* 0x000fe20000004100 */
[C---:B----4-:R-:W-:Y:S01]  /*7100*/  LEA R24, P1, R73.reuse, R52, 0x1 ;  /* 0x0000003449187211 */ /* 0x050fe200078208ff */
[C---:B------:R-:W-:Y:S02]  /*7110*/  @!P0 FFMA.FTZ R23, R6.reuse, R22, -R8 ;  /* 0x0000001606178223 */ /* 0x040fe40000010808 */
[----:B------:R-:W-:Y:S01]  /*7120*/  @!P0 FMUL.FTZ R8, R6, R16 ;  /* 0x0000001006088220 */ /* 0x000fe20000410000 */
[----:B---3--:R-:W-:Y:S01]  /*7130*/  LEA.HI.X R25, R73, R53, R99, 0x1, P1 ;  /* 0x0000003549197211 */ /* 0x008fe200008f0c63 */
[----:B------:R-:W-:Y:S01]  /*7140*/  @!P0 HADD2.F32 R16, -RZ, R27.H0_H0 ;  /* 0x2000001bff108230 */ /* 0x000fe20000004100 */
[----:B------:R-:W-:Y:S01]  /*7150*/  @!P0 F2FP.PACK_AB R23, R23, R34 ;  /* 0x000000221717823e */ /* 0x000fe200000000ff */
[----:B------:R-:W-:Y:S01]  /*7160*/  @!P0 HADD2.F32 R6, -RZ, R9.H1_H1 ;  /* 0x30000009ff068230 */ /* 0x000fe20000004100 */
[----:B------:R-:W-:Y:S03]  /*7170*/  @!P0 FMUL.FTZ R9, R11, R10 ;  /* 0x0000000a0b098220 */ /* 0x000fe60000410000 */
[----:B------:R-:W-:Y:S02]  /*7180*/  @!P0 IMAD.MOV.U32 R15, RZ, RZ, R23 ;  /* 0x000000ffff0f8224 */ /* 0x000fe400078e0017 */
        /* <DEDUP_REMOVED lines=21> */
.L_x_715:
        /* <DEDUP_REMOVED lines=8> */
[----:B------:R-:W-:Y:S02]  /*7360*/  ISETP.GE.AND P3, PT, R214, c[0x0][0x1d4], PT ;  /* 0x00007500d6007a0c */ /* 0x000fe40003f66270 */
[C---:B------:R-:W-:Y:S09]  /*7370*/  ISETP.GE.AND P2, PT, R213.reuse, c[0x0][0x1d4], PT ;  /* 0x00007500d5007a0c */ /* 0x040ff20003f46270 */
        /* <DEDUP_REMOVED lines=29> */
.L_x_719:
[----:B------:R-:W-:Y:S05]  /*7550*/  BSYNC B1 ;  /* 0x0000000000017941 */ /* 0x000fea0003800000 */
.L_x_714:
        /* <DEDUP_REMOVED lines=53> */
[----:B------:R-:W-:Y:S02]  /*78b0*/  ISETP.GE.AND P3, PT, R214, c[0x0][0x1d4], PT ;  /* 0x00007500d6007a0c */ /* 0x000fe40003f66270 */
[C---:B------:R-:W-:Y:S09]  /*78c0*/  ISETP.GE.AND P2, PT, R213.reuse, c[0x0][0x1d4], PT ;  /* 0x00007500d5007a0c */ /* 0x040ff20003f46270 */
        /* <DEDUP_REMOVED lines=29> */
.L_x_737:
[----:B------:R-:W-:Y:S05]  /*7aa0*/  BSYNC B0 ;  /* 0x0000000000007941 */ /* 0x000fea0003800000 */
.L_x_736:
        /* <DEDUP_REMOVED lines=26> */
.L_x_713:
[----:B------:R-:W-:Y:S02]  /*7c50*/  IMAD.MOV.U32 R0, RZ, RZ, c[0x0][0x2c4] ;  /* 0x0000b100ff007624 */ /* 0x000fe400078e00ff */
[----:B-1----:R-:W-:-:S03]  /*7c60*/  IMAD.MOV.U32 R3, RZ, RZ, c[0x0][0x32c] ;  /* 0x0000cb00ff037624 */ /* 0x002fc600078e00ff */
[----:B------:R-:W-:Y:S02]  /*7c70*/  ISETP.NE.AND P3, PT, R0, 0x1, PT ;  /* 0x000000010000780c */ /* 0x000fe40003f65270 */
[----:B------:R-:W-:Y:S02]  /*7c80*/  IADD3 R0, R233, 0x7f, RZ ;  /* 0x0000007fe9007810 */ /* 0x000fe40007ffe0ff */
[----:B------:R-:W-:-:S09]  /*7c90*/  ISETP.GE.AND P1, PT, R3, 0x1, PT ;  /* 0x000000010300780c */ /* 0x000fd20003f26270 */
[----:B------:R-:W-:-:S05]  /*7ca0*/  @P3 IMAD.HI.U32 R2, R0, c[0x0][0x2c8], RZ ;  /* 0x0000b20000023a27 */ /* 0x000fca00078e00ff */
[----:B------:R-:W-:-:S05]  /*7cb0*/  @P3 SHF.R.U32.HI R0, RZ, c[0x0][0x2cc], R2 ;  /* 0x0000b300ff003a19 */ /* 0x000fca0000011602 */
[----:B------:R-:W-:-:S05]  /*7cc0*/  IMAD.IADD R0, R121, 0x1, R0 ;  /* 0x0000000179007824 */ /* 0x000fca00078e0200 */
[----:B------:R-:W-:Y:S01]  /*7cd0*/  IADD3 R3, R0, c[0x0][0x328], RZ ;  /* 0x0000ca0000037a10 */ /* 0x000fe20007ffe0ff */
[----:B------:R-:W-:Y:S05]  /*7ce0*/  @!P1 BRA `(.L_x_739) ;  /* 0x0000011000009947 */ /* 0x000fea0003800000 */
[C---:B------:R-:W-:Y:S01]  /*7cf0*/  ISETP.GT.AND P0, PT, R0.reuse, RZ, PT ;  /* 0x000000ff0000720c */ /* 0x040fe20003f04270 */
[----:B------:R-:W-:Y:S01]  /*7d00*/  BSSY B0, `(.L_x_740) ;  /* 0x000000d000007945 */ /* 0x000fe20003800000 */
[----:B------:R-:W-:Y:S01]  /*7d10*/  IADD3 R2, R0, -0x1, RZ ;  /* 0xffffffff00027810 */ /* 0x000fe20007ffe0ff */
[----:B------:R-:W-:-:S10]  /*7d20*/  IMAD.MOV.U32 R4, RZ, RZ, c[0x0][0x32c] ;  /* 0x0000cb00ff047624 */ /* 0x000fd400078e00ff */
[----:B------:R-:W-:Y:S05]  /*7d30*/  @P0 BRA `(.L_x_741) ;  /* 0x0000006000000947 */ /* 0x000fea0003800000 */
[----:B------:R-:W-:Y:S01]  /*7d40*/  ISETP.NE.AND P0, PT, R4, 0x1, PT ;  /* 0x000000010400780c */ /* 0x000fe20003f05270 */
[----:B------:R-:W-:-:S12]  /*7d50*/  IMAD.MOV R0, RZ, RZ, -R0 ;  /* 0x000000ffff007224 */ /* 0x000fd800078e0a00 */
[----:B------:R-:W-:-:S05]  /*7d60*/  @P0 IMAD.HI.U32 R2, R0, c[0x0][0x330], RZ ;  /* 0x0000cc0000020a27 */ /* 0x000fca00078e00ff */
[----:B------:R-:W-:-:S04]  /*7d70*/  @P0 SHF.R.U32.HI R0, RZ, c[0x0][0x334], R2 ;  /* 0x0000cd00ff000a19 */ /* 0x000fc80000011602 */
[----:B------:R-:W-:Y:S01]  /*7d80*/  LOP3.LUT R2, RZ, R0, RZ, 0x33, !PT ;  /* 0x00000000ff027212 */ /* 0x000fe200078e33ff */
[----:B------:R-:W-:Y:S05]  /*7d90*/  BRA `(.L_x_742) ;  /* 0x0000003000007947 */ /* 0x000fea0003800000 */
.L_x_741:
[----:B------:R-:W-:-:S13]  /*7da0*/  ISETP.NE.AND P0, PT, R4, 0x1, PT ;  /* 0x000000010400780c */ /* 0x000fda0003f05270 */
[----:B------:R-:W-:-:S05]  /*7db0*/  @P0 IMAD.HI.U32 R0, R2, c[0x0][0x330], RZ ;  /* 0x0000cc0002000a27 */ /* 0x000fca00078e00ff */
[----:B------:R-:W-:Y:S02]  /*7dc0*/  @P0 SHF.R.U32.HI R2, RZ, c[0x0][0x334], R0 ;  /* 0x0000cd00ff020a19 */ /* 0x000fe40000011600 */
.L_x_742:
[----:B------:R-:W-:Y:S05]  /*7dd0*/  BSYNC B0 ;  /* 0x0000000000007941 */ /* 0x000fea0003800000 */
.L_x_740:
[----:B------:R-:W-:-:S05]  /*7de0*/  IMAD R2, R2, R4, c[0x0][0x32c] ;  /* 0x0000cb0002027624 */ /* 0x000fca00078e0204 */
[----:B------:R-:W-:-:S04]  /*7df0*/  IMNMX R3, R3, R2, PT ;  /* 0x0000000203037217 */ /* 0x000fc80003800200 */
.L_x_739:
[----:B------:R-:W-:Y:S01]  /*7e00*/  IADD3 R3, R3, 0x3f, RZ ;  /* 0x0000003f03037810 */ /* 0x000fe20007ffe0ff */
[----:B------:R-:W-:-:S03]  /*7e10*/  @P3 IMAD.HI.U32 R2, R233, c[0x0][0x2c8], RZ ;  /* 0x0000b200e9023a27 */ /* 0x000fc600078e00ff */
[----:B------:R-:W-:Y:S01]  /*7e20*/  SHF.R.S32.HI R4, RZ, 0x1f, R3 ;  /* 0x0000001fff047819 */ /* 0x000fe20000011403 */
[----:B------:R-:W-:Y:S01]  /*7e30*/  IMAD.MOV.U32 R0, RZ, RZ, R233 ;  /* 0x000000ffff007224 */ /* 0x000fe200078e00e9 */
[----:B------:R-:W-:Y:S02]  /*7e40*/  @P3 SHF.R.U32.HI R0, RZ, c[0x0][0x2cc], R2 ;  /* 0x0000b300ff003a19 */ /* 0x000fe40000011602 */
        /* <DEDUP_REMOVED lines=16> */
.L_x_745:
[----:B------:R-:W-:-:S04]  /*7f50*/  MOV R3, c[0x0][0x32c] ;  /* 0x0000cb0000037a02 */ /* 0x000fc80000000f00 */
[----:B------:R-:W-:-:S13]  /*7f60*/  ISETP.NE.AND P0, PT, R3, 0x1, PT ;  /* 0x000000010300780c */ /* 0x000fda0003f05270 */
[----:B------:R-:W-:-:S05]  /*7f70*/  @P0 IMAD.HI.U32 R3, R0, c[0x0][0x330], RZ ;  /* 0x0000cc0000030a27 */ /* 0x000fca00078e00ff */
[----:B------:R-:W-:Y:S02]  /*7f80*/  @P0 SHF.R.U32.HI R0, RZ, c[0x0][0x334], R3 ;  /* 0x0000cd00ff000a19 */ /* 0x000fe40000011603 */
.L_x_746:
[----:B------:R-:W-:Y:S05]  /*7f90*/  BSYNC B0 ;  /* 0x0000000000007941 */ /* 0x000fea0003800000 */
.L_x_744:
[----:B------:R-:W-:-:S05]  /*7fa0*/  IMAD R0, R0, c[0x0][0x32c], RZ ;  /* 0x0000cb0000007a24 */ /* 0x000fca00078e02ff */
[----:B------:R-:W-:-:S04]  /*7fb0*/  IMNMX R2, R2, R0, !PT ;  /* 0x0000000002027217 */ /* 0x000fc80007800200 */
.L_x_743:
[----:B------:R-:W-:Y:S01]  /*7fc0*/  SHF.R.S32.HI R0, RZ, 0x1f, R2 ;  /* 0x0000001fff007819 */ /* 0x000fe20000011402 */
[----:B------:R-:W-:Y:S03]  /*7fd0*/  BSSY B0, `(.L_x_747) ;  /* 0x0000024000007945 */ /* 0x000fe60003800000 */
[----:B------:R-:W-:-:S04]  /*7fe0*/  LEA.HI R0, R0, R2, RZ, 0x6 ;  /* 0x0000000200007211 */ /* 0x000fc800078f30ff */
[----:B------:R-:W-:-:S04]  /*7ff0*/  SHF.R.S32.HI R0, RZ, 0x6, R0 ;  /* 0x00000006ff007819 */ /* 0x000fc80000011400 */
[----:B------:R-:W-:Y:S01]  /*8000*/  IMNMX R6, RZ, R0, !PT ;  /* 0x00000000ff067217 */ /* 0x000fe20007800200 */
[----:B------:R-:W-:-:S03]  /*8010*/  IMAD.MOV.U32 R0, RZ, RZ, RZ ;  /* 0x000000ffff007224 */ /* 0x000fc600078e00ff */
[----:B------:R-:W-:-:S13]  /*8020*/  ISETP.GT.AND P0, PT, R7, R6, PT ;  /* 0x000000060700720c */ /* 0x000fda0003f04270 */
        /* <DEDUP_REMOVED lines=30> */
.L_x_748:
[----:B------:R-:W-:Y:S05]  /*8210*/  BSYNC B0 ;  /* 0x0000000000007941 */ /* 0x000fea0003800000 */
.L_x_747:
[----:B------:R-:W-:Y:S01]  /*8220*/  IMAD R215, R249, R0, R6 ;  /* 0x00000000f9d77224 */ /* 0x000fe200078e0206 */
[----:B------:R-:W-:Y:S01]  /*8230*/  MOV R18, RZ ;  /* 0x000000ff00127202 */ /* 0x000fe20000000f00 */
[----:B------:R-:W-:Y:S01]  /*8240*/  IMAD.MOV.U32 R15, RZ, RZ, RZ ;  /* 0x000000ffff0f7224 */ /* 0x000fe200078e00ff */
[----:B------:R-:W-:Y:S01]  /*8250*/  CS2R R50, SRZ ;  /* 0x0000000000327805 */ /* 0x000fe2000001ff00 */
[--C-:B------:R-:W-:Y:S01]  /*8260*/  IMAD.IADD R2, R215, 0x1, R0.reuse ;  /* 0x00000001d7027824 */ /* 0x100fe200078e0200 */
        /* <DEDUP_REMOVED lines=53> */
[----:B------:R-:W-:-:S04]  /*85c0*/  @P1 IMAD.MOV.U32 R2, RZ, RZ, 0x4 ;  /* 0x00000004ff021424 */ /* 0x000fc800078e00ff */
[----:B------:R-:W-:-:S05]  /*85d0*/  @P1 IMAD.WIDE R2, R247, R2, c[0x0][0x340] ;  /* 0x0000d000f7021625 */ /* 0x000fca00078e0202 */
[----:B------:R1:W5:Y:S01]  /*85e0*/  @P1 LDG.E R12, [R2.64] ;  /* 0x00000008020c1981 */ /* 0x000362000c1e1900 */
[----:B------:R-:W-:Y:S02]  /*85f0*/  SHF.R.S32.HI R0, RZ, 0x1f, R131 ;  /* 0x0000001fff007819 */ /* 0x000fe40000011483 */
[----:B------:R-:W-:Y:S02]  /*8600*/  ISETP.NE.U32.AND P0, PT, RZ, c[0x0][0x348], PT ;  /* 0x0000d200ff007a0c */ /* 0x000fe40003f05070 */
[----:B------:R-:W-:Y:S01]  /*8610*/  LOP3.LUT R85, R246, 0xffff, RZ, 0xc0, !PT ;  /* 0x0000fffff6557812 */ /* 0x000fe200078ec0ff */
[----:B------:R-:W-:Y:S01]  /*8620*/  IMAD R0, R0, c[0x0][0x178], RZ ;  /* 0x00005e0000007a24 */ /* 0x000fe200078e02ff */
[----:B------:R-:W-:Y:S02]  /*8630*/  ISETP.NE.AND.EX P0, PT, RZ, c[0x0][0x34c], PT, P0 ;  /* 0x0000d300ff007a0c */ /* 0x000fe40003f05300 */
[----:B------:R-:W-:Y:S01]  /*8640*/  IADD3 R4, R209, R233, RZ ;  /* 0x000000e9d1047210 */ /* 0x000fe20007ffe0ff */
[----:B------:R-:W-:Y:S01]  /*8650*/  IMAD R0, R131, c[0x0][0x17c], R0 ;  /* 0x00005f0083007a24 */ /* 0x000fe200078e0200 */
[----:B------:R-:W-:-:S02]  /*8660*/  SEL R5, R247, RZ, !P0 ;  /* 0x000000fff7057207 */ /* 0x000fc40004000000 */
[----:B------:R-:W-:Y:S01]  /*8670*/  ISETP.GE.AND P4, PT, R200, c[0x0][0x198], PT ;  /* 0x00006600c8007a0c */ /* 0x000fe20003f86270 */
[----:B------:R-:W-:Y:S01]  /*8680*/  @P3 IMAD.HI.U32 R7, R4, c[0x0][0x2c8], RZ ;  /* 0x0000b20004073a27 */ /* 0x000fe200078e00ff */
[----:B------:R-:W-:Y:S02]  /*8690*/  ISETP.GE.AND P2, PT, R203, c[0x0][0x198], PT ;  /* 0x00006600cb007a0c */ /* 0x000fe40003f46270 */
[----:B------:R-:W-:Y:S01]  /*86a0*/  IADD3 R100, R194, -0x1, RZ ;  /* 0xffffffffc2647810 */ /* 0x000fe20007ffe0ff */
[----:B-1----:R-:W-:-:S04]  /*86b0*/  IMAD.WIDE.U32 R2, R131, c[0x0][0x178], RZ ;  /* 0x00005e0083027a25 */ /* 0x002fc800078e00ff */
[----:B------:R-:W-:Y:S01]  /*86c0*/  IMAD.IADD R3, R3, 0x1, R0 ;  /* 0x0000000103037824 */ /* 0x000fe200078e0200 */
[----:B------:R-:W-:-:S03]  /*86d0*/  SHF.R.S32.HI R0, RZ, 0x1f, R247 ;  /* 0x0000001fff007819 */ /* 0x000fc600000114f7 */
[----:B------:R-:W-:Y:S01]  /*86e0*/  IMAD.WIDE.U32 R2, R85, c[0x0][0x1b8], R2 ;  /* 0x00006e0055027a25 */ /* 0x000fe200078e0002 */
[----:B------:R-:W-:-:S03]  /*86f0*/  SEL R6, R0, RZ, !P0 ;  /* 0x000000ff00067207 */ /* 0x000fc60004000000 */
[----:B------:R-:W-:Y:S01]  /*8700*/  IMAD.MOV.U32 R0, RZ, RZ, R4 ;  /* 0x000000ffff007224 */ /* 0x000fe200078e0004 */
[----:B------:R-:W-:Y:S01]  /*8710*/  @P3 SHF.R.U32.HI R0, RZ, c[0x0][0x2cc], R7 ;  /* 0x0000b300ff003a19 */ /* 0x000fe20000011607 */
[----:B------:R-:W-:Y:S01]  /*8720*/  IMAD R3, R85, c[0x0][0x1bc], R3 ;  /* 0x00006f0055037a24 */ /* 0x000fe200078e0203 */
[----:B------:R-:W-:Y:S01]  /*8730*/  ISETP.GE.AND P3, PT, R202, c[0x0][0x198], PT ;  /* 0x00006600ca007a0c */ /* 0x000fe20003f66270 */
[----:B------:R-:W-:Y:S01]  /*8740*/  IMAD R6, R6, c[0x0][0x1c0], RZ ;  /* 0x0000700006067a24 */ /* 0x000fe200078e02ff */
[----:B------:R-:W-:Y:S01]  /*8750*/  SHF.R.S32.HI R7, RZ, 0x1f, R0 ;  /* 0x0000001fff077819 */ /* 0x000fe20000011400 */
[----:B------:R-:W-:-:S04]  /*8760*/  IMAD.WIDE.U32 R2, R5, c[0x0][0x1c0], R2 ;  /* 0x0000700005027a25 */ /* 0x000fc800078e0002 */
[----:B------:R-:W-:Y:S01]  /*8770*/  IMAD R6, R5, c[0x0][0x1c4], R6 ;  /* 0x0000710005067a24 */ /* 0x000fe200078e0206 */
[----:B------:R-:W-:-:S03]  /*8780*/  IADD3 R5, -R0, RZ, RZ ;  /* 0x000000ff00057210 */ /* 0x000fc60007ffe1ff */
[----:B------:R-:W-:Y:S02]  /*8790*/  IMAD.IADD R3, R3, 0x1, R6 ;  /* 0x0000000103037824 */ /* 0x000fe400078e0206 */
[----:B------:R-:W-:Y:S02]  /*87a0*/  IMAD R4, R5, c[0x0][0x2c4], R4 ;  /* 0x0000b10005047a24 */ /* 0x000fe400078e0204 */
[----:B------:R-:W-:Y:S02]  /*87b0*/  IMAD R5, R7, c[0x0][0x1b0], RZ ;  /* 0x00006c0007057a24 */ /* 0x000fe400078e02ff */
[----:B------:R-:W-:-:S04]  /*87c0*/  IMAD.WIDE.U32 R2, R0, c[0x0][0x1b0], R2 ;  /* 0x00006c0000027a25 */ /* 0x000fc800078e0002 */
[----:B------:R-:W-:Y:S01]  /*87d0*/  IMAD R6, R0, c[0x0][0x1b4], R5 ;  /* 0x00006d0000067a24 */ /* 0x000fe200078e0205 */
[----:B------:R-:W-:-:S04]  /*87e0*/  SHF.R.S32.HI R5, RZ, 0x1f, R4 ;  /* 0x0000001fff057819 */ /* 0x000fc80000011404 */
[----:B------:R-:W-:Y:S01]  /*87f0*/  IADD3 R3, R3, R6, RZ ;  /* 0x0000000603037210 */ /* 0x000fe20007ffe0ff */
[----:B------:R-:W-:-:S04]  /*8800*/  IMAD R0, R5, c[0x0][0x1a8], RZ ;  /* 0x00006a0005007a24 */ /* 0x000fc800078e02ff */
[C---:B------:R-:W-:Y:S02]  /*8810*/  IMAD R0, R4.reuse, c[0x0][0x1ac], R0 ;  /* 0x00006b0004007a24 */ /* 0x040fe400078e0200 */
[----:B------:R-:W-:Y:S01]  /*8820*/  IMAD.WIDE.U32 R2, R4, c[0x0][0x1a8], R2 ;  /* 0x00006a0004027a25 */ /* 0x000fe200078e0002 */
[----:B------:R-:W-:-:S03]  /*8830*/  IADD3 R4, R250, R233, RZ ;  /* 0x000000e9fa047210 */ /* 0x000fc60007ffe0ff */
[----:B------:R-:W-:Y:S01]  /*8840*/  IMAD.IADD R0, R3, 0x1, R0 ;  /* 0x0000000103007824 */ /* 0x000fe200078e0200 */
[----:B------:R-:W-:-:S04]  /*8850*/  LEA R6, P0, R2, c[0x0][0x160], 0x1 ;  /* 0x0000580002067a11 */ /* 0x000fc800078008ff */
[----:B------:R-:W-:Y:S02]  /*8860*/  LEA.HI.X R5, R2, c[0x0][0x164], R0, 0x1, P0 ;  /* 0x0000590002057a11 */ /* 0x000fe400000f0c00 */
[----:B------:R-:W-:Y:S01]  /*8870*/  @!P1 MOV R12, R247 ;  /* 0x000000f7000c9202 */ /* 0x000fe20000000f00 */
[----:B------:R-:W-:Y:S05]  /*8880*/  BRA.DIV ~URZ, `(.L_x_750) ;  /* 0x0001a8b27f007947 */ /* 0x000fea000b800000 */
[----:B------:R1:W2:Y:S02]  /*8890*/  SHFL.IDX PT, R7, R5, RZ, 0x181f ;  /* 0x00181fff05077589 */ /* 0x0002a400000e0000 */
.L_x_950:
[----:B------:R-:W-:Y:S05]  /*88a0*/  BRA.DIV ~URZ, `(.L_x_751) ;  /* 0x0001a9027f007947 */ /* 0x000fea000b800000 */
[----:B------:R3:W4:Y:S02]  /*88b0*/  SHFL.IDX PT, R0, R6, RZ, 0x181f ;  /* 0x00181fff06007589 */ /* 0x00072400000e0000 */
.L_x_951:
[----:B------:R-:W-:Y:S01]  /*88c0*/  IMAD R32, R217, c[0x0][0x2c4], RZ ;  /* 0x0000b100d9207a24 */ /* 0x000fe200078e02ff */
[----:B------:R-:W-:Y:S04]  /*88d0*/  BSSY B0, `(.L_x_752) ;  /* 0x000000f000007945 */ /* 0x000fe80003800000 */
[----:B------:R-:W-:-:S13]  /*88e0*/  ISETP.GE.AND P0, PT, R4, R32, PT ;  /* 0x000000200400720c */ /* 0x000fda0003f06270 */
[----:B------:R-:W-:Y:S05]  /*88f0*/  @P0 BRA `(.L_x_753) ;  /* 0x000000c000000947 */ /* 0x000fea0003800000 */
[-C--:B----4-:R-:W-:Y:S02]  /*8900*/  LEA R10, P0, R200, R0.reuse, 0x1 ;  /* 0x00000000c80a7211 */ /* 0x090fe400078008ff */
[-C--:B------:R-:W-:Y:S02]  /*8910*/  LEA R8, P1, R202, R0.reuse, 0x1 ;  /* 0x00000000ca087211 */ /* 0x080fe400078208ff */
[-C--:B--2---:R-:W-:Y:S02]  /*8920*/  LEA.HI.X R11, R200, R7.reuse, R201, 0x1, P0 ;  /* 0x00000007c80b7211 */ /* 0x084fe400000f0cc9 */
[C---:B------:R-:W-:Y:S02]  /*8930*/  LEA R2, P0, R203.reuse, R0, 0x1 ;  /* 0x00000000cb027211 */ /* 0x040fe400078008ff */
[-C--:B------:R-:W-:Y:S01]  /*8940*/  LEA.HI.X R9, R202, R7.reuse, R219, 0x1, P1 ;  /* 0x00000007ca097211 */ /* 0x080fe200008f0cdb */
[----:B------:R-:W-:Y:S01]  /*8950*/  @!PT LDS RZ, [RZ] ;  /* 0x00000000fffff984 */ /* 0x000fe20000000800 */
[----:B------:R-:W-:Y:S01]  /*8960*/  @!PT LDS RZ, [RZ] ;  /* 0x00000000fffff984 */ /* 0x000fe20000000800 */
[----:B------:R-:W-:Y:S01]  /*8970*/  @!PT LDS RZ, [RZ] ;  /* 0x00000000fffff984 */ /* 0x000fe20000000800 */
[----:B------:R2:W-:Y:S01]  /*8980*/  LDGSTS.E.BYPASS.LTC128B.128 [R193+0xc100], [R10.64], !P4 ;  /* 0x0c1000000ac17fae */ /* 0x0005e2000e101d48 */
[----:B------:R-:W-:-:S03]  /*8990*/  LEA.HI.X R3, R203, R7, R218, 0x1, P0 ;  /* 0x00000007cb037211 */ /* 0x000fc600000f0cda */
[----:B------:R2:W-:Y:S04]  /*89a0*/  LDGSTS.E.BYPASS.LTC128B.128 [R193+0x10100], [R8.64], !P3 ;  /* 0x1010000008c17fae */ /* 0x0005e8000d901d48 */
[----:B------:R2:W-:Y:S02]  /*89b0*/  LDGSTS.E.BYPASS.LTC128B.128 [R193+0x14100], [R2.64], !P2 ;  /* 0x1410000002c17fae */ /* 0x0005e4000d101d48 */
.L_x_753:
[----:B------:R-:W-:Y:S05]  /*89c0*/  BSYNC B0 ;  /* 0x0000000000007941 */ /* 0x000fea0003800000 */
.L_x_752:
[----:B------:R-:W-:Y:S05]  /*89d0*/  BRA.DIV ~URZ, `(.L_x_754) ;  /* 0x0001a8327f007947 */ /* 0x000fea000b800000 */
[----:B--2---:R2:W1:Y:S04]  /*89e0*/  SHFL.IDX PT, R7, R5, 0x1, 0x181f ;  /* 0x00381f0005077f89 */ /* 0x00446800000e0000 */
[----:B----4-:R2:W4:Y:S02]  /*89f0*/  SHFL.IDX PT, R0, R6, 0x1, 0x181f ;  /* 0x00381f0006007f89 */ /* 0x01052400000e0000 */
.L_x_952:
[----:B------:R-:W-:Y:S01]  /*8a00*/  IADD3 R2, R4, 0x20, RZ ;  /* 0x0000002004027810 */ /* 0x000fe20007ffe0ff */
[----:B------:R-:W-:Y:S03]  /*8a10*/  BSSY B0, `(.L_x_755) ;  /* 0x000000f000007945 */ /* 0x000fe60003800000 */
[----:B------:R-:W-:-:S13]  /*8a20*/  ISETP.GE.AND P0, PT, R2, R32, PT ;  /* 0x000000200200720c */ /* 0x000fda0003f06270 */
[----:B------:R-:W-:Y:S05]  /*8a30*/  @P0 BRA `(.L_x_756) ;  /* 0x000000c000000947 */ /* 0x000fea0003800000 */
[-C--:B----4-:R-:W-:Y:S02]  /*8a40*/  LEA R10, P0, R200, R0.reuse, 0x1 ;  /* 0x00000000c80a7211 */ /* 0x090fe400078008ff */
[-C--:B------:R-:W-:Y:S02]  /*8a50*/  LEA R8, P1, R202, R0.reuse, 0x1 ;  /* 0x00000000ca087211 */ /* 0x080fe400078208ff */
[-C--:B-1----:R-:W-:Y:S02]  /*8a60*/  LEA.HI.X R11, R200, R7.reuse, R201, 0x1, P0 ;  /* 0x00000007c80b7211 */ /* 0x082fe400000f0cc9 */
        /* <DEDUP_REMOVED lines=9> */
.L_x_756:
[----:B------:R-:W-:Y:S05]  /*8b00*/  BSYNC B0 ;  /* 0x0000000000007941 */ /* 0x000fea0003800000 */
.L_x_755:
[----:B------:R-:W-:Y:S05]  /*8b10*/  BRA.DIV ~URZ, `(.L_x_757) ;  /* 0x0001a7b27f007947 */ /* 0x000fea000b800000 */
[----:B-1----:R1:W2:Y:S02]  /*8b20*/  SHFL.IDX PT, R7, R5, 0x2, 0x181f ;  /* 0x00581f0005077f89 */ /* 0x0022a400000e0000 */
.L_x_953:
[----:B------:R-:W-:Y:S05]  /*8b30*/  BRA.DIV ~URZ, `(.L_x_758) ;  /* 0x0001a8027f007947 */ /* 0x000fea000b800000 */
[----:B----4-:R4:W1:Y:S02]  /*8b40*/  SHFL.IDX PT, R0, R6, 0x2, 0x181f ;  /* 0x00581f0006007f89 */ /* 0x01086400000e0000 */
.L_x_954:
[----:B------:R-:W-:Y:S01]  /*8b50*/  IADD3 R2, R4, 0x40, RZ ;  /* 0x0000004004027810 */ /* 0x000fe20007ffe0ff */
[----:B------:R-:W-:Y:S03]  /*8b60*/  BSSY B0, `(.L_x_759) ;  /* 0x000000f000007945 */ /* 0x000fe60003800000 */
[----:B------:R-:W-:-:S13]  /*8b70*/  ISETP.GE.AND P0, PT, R2, R32, PT ;  /* 0x000000200200720c */ /* 0x000fda0003f06270 */
[----:B------:R-:W-:Y:S05]  /*8b80*/  @P0 BRA `(.L_x_760) ;  /* 0x000000c000000947 */ /* 0x000fea0003800000 */
[-C--:B-1----:R-:W-:Y:S02]  /*8b90*/  LEA R10, P0, R200, R0.reuse, 0x1 ;  /* 0x00000000c80a7211 */ /* 0x082fe400078008ff */
        /* <DEDUP_REMOVED lines=11> */
.L_x_760:
[----:B------:R-:W-:Y:S05]  /*8c50*/  BSYNC B0 ;  /* 0x0000000000007941 */ /* 0x000fea0003800000 */
.L_x_759:
[----:B------:R-:W-:Y:S05]  /*8c60*/  BRA.DIV ~URZ, `(.L_x_761) ;  /* 0x0001a7327f007947 */ /* 0x000fea000b800000 */
[----:B-12---:R-:W1:Y:S04]  /*8c70*/  SHFL.IDX PT, R5, R5, 0x3, 0x181f ;  /* 0x00781f0005057f89 */ /* 0x006e6800000e0000 */
[----:B------:R2:W3:Y:S02]  /*8c80*/  SHFL.IDX PT, R0, R6, 0x3, 0x181f ;  /* 0x00781f0006007f89 */ /* 0x0004e400000e0000 */
.L_x_955:
[----:B------:R-:W-:Y:S01]  /*8c90*/  IADD3 R2, R4, 0x60, RZ ;  /* 0x0000006004027810 */ /* 0x000fe20007ffe0ff */
[----:B-----5:R-:W-:-:S03]  /*8ca0*/  IMAD.WIDE.U32 R230, R12, c[0x0][0x2b0], RZ ;  /* 0x0000ac000ce67a25 */ /* 0x020fc600078e00ff */
[----:B------:R-:W-:-:S13]  /*8cb0*/  ISETP.GE.AND P0, PT, R2, R32, PT ;  /* 0x000000200200720c */ /* 0x000fda0003f06270 */
[----:B---3--:R-:W-:-:S04]  /*8cc0*/  @!P0 LEA R8, P1, R200, R0, 0x1 ;  /* 0x00000000c8088211 */ /* 0x008fc800078208ff */
[----:B-1----:R-:W-:Y:S02]  /*8cd0*/  @!P0 LEA.HI.X R9, R200, R5, R201, 0x1, P1 ;  /* 0x00000005c8098211 */ /* 0x002fe400008f0cc9 */
[----:B--2-4-:R-:W-:-:S03]  /*8ce0*/  @!P0 LEA R6, P1, R202, R0, 0x1 ;  /* 0x00000000ca068211 */ /* 0x014fc600078208ff */
[----:B------:R-:W-:Y:S01]  /*8cf0*/  @!PT LDS RZ, [RZ] ;  /* 0x00000000fffff984 */ /* 0x000fe20000000800 */
[----:B------:R-:W-:Y:S01]  /*8d00*/  @!PT LDS RZ, [RZ] ;  /* 0x00000000fffff984 */ /* 0x000fe20000000800 */
[----:B------:R-:W-:Y:S01]  /*8d10*/  @!PT LDS RZ, [RZ] ;  /* 0x00000000fffff984 */ /* 0x000fe20000000800 */
[----:B------:R1:W-:Y:S01]  /*8d20*/  @!P0 LDGSTS.E.BYPASS.LTC128B.128 [R193+0xf100], [R8.64], !P4 ;  /* 0x0f10000008c18fae */ /* 0x0003e2000e101d48 */
[-C--:B------:R-:W-:Y:S02]  /*8d30*/  @!P0 LEA.HI.X R7, R202, R5.reuse, R219, 0x1, P1 ;  /* 0x00000005ca078211 */ /* 0x080fe400008f0cdb */
        /* <DEDUP_REMOVED lines=16> */
[C---:B------:R-:W-:Y:S01]  /*8e40*/  ISETP.GE.AND P0, PT, R2.reuse, R216, PT ;  /* 0x000000d80200720c */ /* 0x040fe20003f06270 */
[----:B------:R-:W-:-:S03]  /*8e50*/  IMAD.IADD R2, R2, 0x1, R234 ;  /* 0x0000000102027824 */ /* 0x000fc600078e02ea */
[----:B------:R-:W-:Y:S01]  /*8e60*/  ISETP.GT.OR P0, PT, R209, 0x3f, P0 ;  /* 0x0000003fd100780c */ /* 0x000fe20000704670 */
[----:B------:R-:W-:Y:S02]  /*8e70*/  IMAD.MOV.U32 R0, RZ, RZ, R2 ;  /* 0x000000ffff007224 */ /* 0x000fe400078e0002 */
[----:B------:R-:W-:-:S05]  /*8e80*/  @P6 IMAD.HI.U32 R3, R2, c[0x0][0x2bc], RZ ;  /* 0x0000af0002036a27 */ /* 0x000fca00078e00ff */
[----:B------:R-:W-:-:S05]  /*8e90*/  @P6 SHF.R.U32.HI R0, RZ, c[0x0][0x2c0], R3 ;  /* 0x0000b000ff006a19 */ /* 0x000fca0000011603 */
[----:B------:R-:W-:-:S04]  /*8ea0*/  @!P0 IADD3 R3, P1, R0, R230, RZ ;  /* 0x000000e600038210 */ /* 0x000fc80007f3e0ff */
[----:B------:R-:W-:Y:S02]  /*8eb0*/  @!P0 LEA.HI.X.SX32 R5, R0, R232, 0x1, P1 ;  /* 0x000000e800058211 */ /* 0x000fe400008f0eff */
[----:B------:R-:W-:-:S04]  /*8ec0*/  @!P0 LEA R4, P1, R3, c[0x0][0x2a0], 0x2 ;  /* 0x0000a80003048a11 */ /* 0x000fc800078210ff */
[----:B------:R-:W-:-:S05]  /*8ed0*/  @!P0 LEA.HI.X R5, R3, c[0x0][0x2a4], R5, 0x2, P1 ;  /* 0x0000a90003058a11 */ /* 0x000fca00008f1405 */
[----:B------:R-:W2:Y:S01]  /*8ee0*/  @!P0 LDG.E R198, [R4.64] ;  /* 0x0000000804c68981 */ /* 0x000ea2000c1e1900 */
[----:B------:R-:W-:Y:S01]  /*8ef0*/  IMAD.MOV R0, RZ, RZ, -R0 ;  /* 0x000000ffff007224 */ /* 0x000fe200078e0a00 */
[----:B------:R-:W-:Y:S01]  /*8f00*/  ISETP.GT.AND P5, PT, R209, 0x3f, PT ;  /* 0x0000003fd100780c */ /* 0x000fe20003fa4270 */
[----:B------:R-:W-:-:S04]  /*8f10*/  IMAD.WIDE.U32 R228, R85, c[0x0][0x1e8], RZ ;  /* 0x00007a0055e47a25 */ /* 0x000fc800078e00ff */
[----:B------:R-:W-:Y:S02]  /*8f20*/  IMAD R199, R0, c[0x0][0x2b8], R2 ;  /* 0x0000ae0000c77a24 */ /* 0x000fe400078e0202 */
[----:B------:R-:W-:Y:S02]  /*8f30*/  IMAD R227, R85, c[0x0][0x1ec], R229 ;  /* 0x00007b0055e37a24 */ /* 0x000fe400078e02e5 */
[----:B------:R-:W-:Y:S01]  /*8f40*/  IMAD.WIDE.U32 R2, R199, c[0x0][0x1e0], RZ ;  /* 0x00007800c7027a25 */ /* 0x000fe200078e00ff */
[----:B------:R-:W-:-:S03]  /*8f50*/  SHF.R.S32.HI R97, RZ, 0x1f, R199 ;  /* 0x0000001fff617819 */ /* 0x000fc600000114c7 */
[----:B------:R-:W-:Y:S02]  /*8f60*/  IMAD.IADD R99, R216, 0x1, -R94 ;  /* 0x00000001d8637824 */ /* 0x000fe400078e0a5e */
[----:B------:R-:W-:Y:S02]  /*8f70*/  IMAD R0, R97, c[0x0][0x1e0], RZ ;  /* 0x0000780061007a24 */ /* 0x000fe400078e02ff */
[----:B------:R-:W-:Y:S02]  /*8f80*/  IMAD.IADD R84, R99, 0x1, -R250 ;  /* 0x0000000163547824 */ /* 0x000fe400078e0afa */
[----:B------:R-:W-:-:S03]  /*8f90*/  IMAD R0, R199, c[0x0][0x1e4], R0 ;  /* 0x00007900c7007a24 */ /* 0x000fc600078e0200 */
[----:B------:R-:W-:Y:S01]  /*8fa0*/  ISETP.GE.AND P1, PT, R84, 0x1, PT ;  /* 0x000000015400780c */ /* 0x000fe20003f26270 */
[----:B------:R-:W-:-:S12]  /*8fb0*/  IMAD.IADD R3, R3, 0x1, R0 ;  /* 0x0000000103037824 */ /* 0x000fd800078e0200 */
[----:B------:R-:W-:Y:S02]  /*8fc0*/  @P1 ISETP.GE.AND P2, PT, R200, c[0x0][0x1d4], PT ;  /* 0x00007500c8001a0c */ /* 0x000fe40003f46270 */
[----:B------:R-:W-:Y:S02]  /*8fd0*/  @P1 ISETP.GE.AND P3, PT, R202, c[0x0][0x1d4], PT ;  /* 0x00007500ca001a0c */ /* 0x000fe40003f66270 */
        /* <DEDUP_REMOVED lines=14> */
[----:B------:R-:W-:-:S03]  /*90c0*/  ISETP.GE.AND P0, PT, R84, 0x21, PT ;  /* 0x000000215400780c */ /* 0x000fc60003f06270 */
[----:B------:R1:W-:Y:S01]  /*90d0*/  @P1 LDGSTS.E.BYPASS.LTC128B.128 [R193+0x6100], [R6.64], !P2 ;  /* 0x0610000006c11fae */ /* 0x0003e2000d101d48 */
[----:B------:R-:W-:-:S04]  /*90e0*/  @P1 LEA R8, P2, R202, R3, 0x1 ;  /* 0x00000003ca081211 */ /* 0x000fc800078408ff */
[----:B------:R-:W-:-:S05]  /*90f0*/  @P1 LEA.HI.X R9, R202, R4, R219, 0x1, P2 ;  /* 0x00000004ca091211 */ /* 0x000fca00010f0cdb */
[----:B------:R3:W-:Y:S01]  /*9100*/  @P1 LDGSTS.E.BYPASS.LTC128B.128 [R193+0x8100], [R8.64], !P3 ;  /* 0x0810000008c11fae */ /* 0x0007e2000d901d48 */
[----:B------:R-:W-:Y:S02]  /*9110*/  @P0 ISETP.GE.AND P4, PT, R200, c[0x0][0x1d4], PT ;  /* 0x00007500c8000a0c */ /* 0x000fe40003f86270 */
[----:B-1----:R-:W-:-:S04]  /*9120*/  @P1 LEA R6, P2, R203, R3, 0x1 ;  /* 0x00000003cb061211 */ /* 0x002fc800078408ff */
[C---:B------:R-:W-:Y:S02]  /*9130*/  @P1 LEA.HI.X R7, R203.reuse, R4, R218, 0x1, P2 ;  /* 0x00000004cb071211 */ /* 0x040fe400010f0cda */
[----:B------:R-:W-:Y:S02]  /*9140*/  @P1 ISETP.GE.AND P2, PT, R203, c[0x0][0x1d4], PT ;  /* 0x00007500cb001a0c */ /* 0x000fe40003f46270 */
[----:B---3--:R-:W-:-:S04]  /*9150*/  @P0 LEA R8, P3, R200, R0, 0x1 ;  /* 0x00000000c8080211 */ /* 0x008fc800078608ff */
[----:B----4-:R-:W-:Y:S02]  /*9160*/  @P0 LEA.HI.X R9, R200, R2, R201, 0x1, P3 ;  /* 0x00000002c8090211 */ /* 0x010fe400018f0cc9 */
[----:B------:R-:W-:-:S05]  /*9170*/  @P0 ISETP.GE.AND P3, PT, R202, c[0x0][0x1d4], PT ;  /* 0x00007500ca000a0c */ /* 0x000fca0003f66270 */
[----:B------:R1:W-:Y:S01]  /*9180*/  @P1 LDGSTS.E.BYPASS.LTC128B.128 [R193+0xa100], [R6.64], !P2 ;  /* 0x0a10000006c11fae */ /* 0x0003e2000d101d48 */
[----:B------:R-:W-:-:S03]  /*9190*/  @P0 ISETP.GE.AND P2, PT, R203, c[0x0][0x1d4], PT ;  /* 0x00007500cb000a0c */ /* 0x000fc60003f46270 */
[----:B------:R2:W-:Y:S01]  /*91a0*/  @P0 LDGSTS.E.BYPASS.LTC128B.128 [R193+0x7100], [R8.64], !P4 ;  /* 0x0710000008c10fae */ /* 0x0005e2000e101d48 */
[----:B-1----:R-:W-:-:S04]  /*91b0*/  @P0 LEA R6, P1, R202, R0, 0x1 ;  /* 0x00000000ca060211 */ /* 0x002fc800078208ff */
[----:B------:R-:W-:Y:S02]  /*91c0*/  @P0 LEA.HI.X R7, R202, R2, R219, 0x1, P1 ;  /* 0x00000002ca070211 */ /* 0x000fe400008f0cdb */
[----:B------:R-:W-:-:S03]  /*91d0*/  @P0 LEA R4, P1, R203, R0, 0x1 ;  /* 0x00000000cb040211 */ /* 0x000fc600078208ff */
[----:B------:R2:W-:Y:S01]  /*91e0*/  @P0 LDGSTS.E.BYPASS.LTC128B.128 [R193+0x9100], [R6.64], !P3 ;  /* 0x0910000006c10fae */ /* 0x0005e2000d901d48 */
[----:B------:R-:W-:-:S05]  /*91f0*/  @P0 LEA.HI.X R5, R203, R2, R218, 0x1, P1 ;  /* 0x00000002cb050211 */ /* 0x000fca00008f0cda */
[----:B------:R2:W-:Y:S01]  /*9200*/  @P0 LDGSTS.E.BYPASS.LTC128B.128 [R193+0xb100], [R4.64], !P2 ;  /* 0x0b10000004c10fae */ /* 0x0005e2000d101d48 */
[----:B------:R-:W-:-:S03]  /*9210*/  ISETP.LT.AND P0, PT, RZ, c[0x0][0x27c], PT ;  /* 0x00009f00ff007a0c */ /* 0x000fc60003f01270 */
[----:B------:R-:W0:Y:S10]  /*9220*/  LDGDEPBAR ;  /* 0x00000000000079af */ /* 0x000e340000000000 */
[----:B------:R-:W-:Y:S05]  /*9230*/  @P0 BRA `(.L_x_762) ;  /* 0x0000002000000947 */ /* 0x000fea0003800000 */
[----:B------:R-:W-:-:S04]  /*9240*/  DEPBAR.LE SB0, 0x1 ;  /* 0x000080400000791a */ /* 0x000fc80000000000 */
[----:B------:R-:W-:Y:S05]  /*9250*/  BRA `(.L_x_763) ;  /* 0x0000684000007947 */ /* 0x000fea0003800000 */
.L_x_762:
[----:B------:R-:W-:Y:S01]  /*9260*/  ULDC.U8 UR4, c[0x0][0x298] ;  /* 0x0000a60000047ab9 */ /* 0x000fe20000000000 */
[----:B------:R-:W-:Y:S01]  /*9270*/  SHF.R.S32.HI R0, RZ, 0x1f, R130 ;  /* 0x0000001fff007819 */ /* 0x000fe20000011482 */
[----:B--2---:R-:W-:Y:S01]  /*9280*/  IMAD.WIDE.U32 R4, R130, c[0x0][0x280], RZ ;  /* 0x0000a00082047a25 */ /* 0x004fe200078e00ff */
[----:B------:R-:W-:Y:S01]  /*9290*/  ISETP.NE.AND P0, PT, RZ, UR4, PT ;  /* 0x00000004ff007c0c */ /* 0x000fe2000bf05270 */
[----:B------:R-:W-:Y:S01]  /*92a0*/  BSSY B2, `(.L_x_763) ;  /* 0x000067f000027945 */ /* 0x000fe20003800000 */
[----:B------:R-:W-:Y:S01]  /*92b0*/  IADD3 R18, R222, R233, RZ ;  /* 0x000000e9de127210 */ /* 0x000fe20007ffe0ff */
[C---:B------:R-:W-:Y:S02]  /*92c0*/  IMAD R2, R0.reuse, c[0x0][0x280], RZ ;  /* 0x0000a00000027a24 */ /* 0x040fe400078e02ff */
[----:B------:R-:W-:Y:S02]  /*92d0*/  IMAD R0, R0, c[0x0][0x290], RZ ;  /* 0x0000a40000007a24 */ /* 0x000fe400078e02ff */
[----:B------:R-:W-:-:S02]  /*92e0*/  IMAD R7, R130, c[0x0][0x284], R2 ;  /* 0x0000a10082077a24 */ /* 0x000fc400078e0202 */
[----:B------:R-:W-:Y:S01]  /*92f0*/  IMAD R6, R130, c[0x0][0x294], R0 ;  /* 0x0000a50082067a24 */ /* 0x000fe200078e0200 */
[----:B------:R-:W-:Y:S01]  /*9300*/  LEA R0, R248, R18, 0x6 ;  /* 0x00000012f8007211 */ /* 0x000fe200078e30ff */
[----:B------:R-:W-:Y:S01]  /*9310*/  IMAD.WIDE.U32 R2, R130, c[0x0][0x290], RZ ;  /* 0x0000a40082027a25 */ /* 0x000fe200078e00ff */
[----:B------:R-:W-:-:S04]  /*9320*/  IADD3 R7, R7, R5, RZ ;  /* 0x0000000507077210 */ /* 0x000fc80007ffe0ff */
[----:B------:R-:W-:Y:S01]  /*9330*/  IADD3 R6, R6, R3, RZ ;  /* 0x0000000306067210 */ /* 0x000fe20007ffe0ff */
[----:B------:R-:W-:Y:S05]  /*9340*/  @!P0 BRA `(.L_x_764) ;  /* 0x0000338000008947 */ /* 0x000fea0003800000 */
[----:B------:R1:W5:Y:S01]  /*9350*/  LDL R80, [R1+0x2c] ;  /* 0x00002c0001507983 */ /* 0x0003620000100800 */
[----:B------:R-:W-:-:S03]  /*9360*/  IMAD.MOV.U32 R8, RZ, RZ, c[0x0][0x2c4] ;  /* 0x0000b100ff087624 */ /* 0x000fc600078e00ff */
[----:B------:R1:W5:Y:S02]  /*9370*/  LDL R79, [R1+0x28] ;  /* 0x00002800014f7983 */ /* 0x0003640000100800 */
[----:B------:R-:W-:Y:S02]  /*9380*/  ISETP.NE.AND P1, PT, R8, 0x1, PT ;  /* 0x000000010800780c */ /* 0x000fe40003f25270 */
[----:B------:R1:W5:Y:S04]  /*9390*/  LDL R78, [R1+0x24] ;  /* 0x00002400014e7983 */ /* 0x0003680000100800 */
[----:B------:R1:W5:Y:S04]  /*93a0*/  LDL R77, [R1+0x20] ;  /* 0x00002000014d7983 */ /* 0x0003680000100800 */
[----:B------:R1:W5:Y:S03]  /*93b0*/  LDL R73, [R1+0x1c] ;  /* 0x00001c0001497983 */ /* 0x0003660000100800 */
[----:B------:R-:W-:-:S05]  /*93c0*/  @P1 IMAD.HI.U32 R3, R0, c[0x0][0x2c8], RZ ;  /* 0x0000b20000031a27 */ /* 0x000fca00078e00ff */
[----:B------:R-:W-:Y:S01]  /*93d0*/  @P1 SHF.R.U32.HI R0, RZ, c[0x0][0x2cc], R3 ;  /* 0x0000b300ff001a19 */ /* 0x000fe20000011603 */
[----:B------:R-:W-:-:S03]  /*93e0*/  IMAD.MOV.U32 R5, RZ, RZ, R7 ;  /* 0x000000ffff057224 */ /* 0x000fc600078e0007 */
[----:B------:R-:W-:Y:S02]  /*93f0*/  SHF.R.S32.HI R3, RZ, 0x1f, R0 ;  /* 0x0000001fff037819 */ /* 0x000fe40000011400 */
[----:B------:R-:W-:Y:S01]  /*9400*/  MOV R7, R6 ;  /* 0x0000000600077202 */ /* 0x000fe20000000f00 */
[----:B------:R-:W-:Y:S02]  /*9410*/  IMAD.MOV.U32 R6, RZ, RZ, R2 ;  /* 0x000000ffff067224 */ /* 0x000fe400078e0002 */
[C---:B------:R-:W-:Y:S02]  /*9420*/  IMAD R9, R3.reuse, c[0x0][0x280], RZ ;  /* 0x0000a00003097a24 */ /* 0x040fe400078e02ff */
[----:B------:R-:W-:Y:S02]  /*9430*/  IMAD R8, R3, c[0x0][0x290], RZ ;  /* 0x0000a40003087a24 */ /* 0x000fe400078e02ff */
[----:B------:R-:W-:-:S04]  /*9440*/  IMAD.WIDE.U32 R2, R0, c[0x0][0x290], R6 ;  /* 0x0000a40000027a25 */ /* 0x000fc800078e0006 */
[----:B------:R-:W-:-:S04]  /*9450*/  IMAD.WIDE.U32 R4, R0, c[0x0][0x280], R4 ;  /* 0x0000a00000047a25 */ /* 0x000fc800078e0004 */
[C---:B------:R-:W-:Y:S02]  /*9460*/  IMAD R6, R0.reuse, c[0x0][0x284], R9 ;  /* 0x0000a10000067a24 */ /* 0x040fe400078e0209 */
[----:B------:R-:W-:Y:S01]  /*9470*/  IMAD R0, R0, c[0x0][0x294], R8 ;  /* 0x0000a50000007a24 */ /* 0x000fe200078e0208 */
[----:B------:R-:W-:-:S04]  /*9480*/  LEA R38, P0, R2, c[0x0][0x288], 0x1 ;  /* 0x0000a20002267a11 */ /* 0x000fc800078008ff */
[----:B------:R-:W-:-:S04]  /*9490*/  IADD3 R0, R3, R0, RZ ;  /* 0x0000000003007210 */ /* 0x000fc80007ffe0ff */
[----:B------:R-:W-:Y:S02]  /*94a0*/  LEA.HI.X R33, R2, c[0x0][0x28c], R0, 0x1, P0 ;  /* 0x0000a30002217a11 */ /* 0x000fe400000f0c00 */
[----:B------:R-:W-:Y:S02]  /*94b0*/  ISETP.GE.AND P0, PT, R18, R32, PT ;  /* 0x000000201200720c */ /* 0x000fe40003f06270 */
[----:B------:R-:W-:Y:S02]  /*94c0*/  LEA R37, P1, R4, c[0x0][0x270], 0x1 ;  /* 0x00009c0004257a11 */ /* 0x000fe400078208ff */
[----:B------:R-:W-:-:S04]  /*94d0*/  IADD3 R6, R5, R6, RZ ;  /* 0x0000000605067210 */ /* 0x000fc80007ffe0ff */
[----:B------:R-:W-:Y:S01]  /*94e0*/  LEA.HI.X R36, R4, c[0x0][0x274], R6, 0x1, P1 ;  /* 0x00009d0004247a11 */ /* 0x000fe200008f0c06 */
[----:B------:R1:W2:Y:S01]  /*94f0*/  SHFL.IDX PT, R2, R38, RZ, 0x1c1f ;  /* 0x001c1fff26027589 */ /* 0x0002a200000e0000 */
[----:B------:R-:W-:Y:S03]  /*9500*/  BSSY B0, `(.L_x_765) ;  /* 0x0000050000007945 */ /* 0x000fe60003800000 */
[----:B------:R1:W3:Y:S01]  /*9510*/  SHFL.IDX PT, R4, R37, RZ, 0x1c1f ;  /* 0x001c1fff25047589 */ /* 0x0002e200000e0000 */
[----:B------:R-:W-:-:S03]  /*9520*/  CS2R R62, SRZ ;  /* 0x00000000003e7805 */ /* 0x000fc6000001ff00 */
[----:B------:R1:W4:Y:S01]  /*9530*/  SHFL.IDX PT, R5, R36, RZ, 0x1c1f ;  /* 0x001c1fff24057589 */ /* 0x00032200000e0000 */
[----:B------:R-:W-:-:S03]  /*9540*/  CS2R R40, SRZ ;  /* 0x0000000000287805 */ /* 0x000fc6000001ff00 */
[----:B------:R1:W1:Y:S01]  /*9550*/  SHFL.IDX PT, R3, R33, RZ, 0x1c1f ;  /* 0x001c1fff21037589 */ /* 0x00026200000e0000 */
        /* <DEDUP_REMOVED lines=11> */
[----:B------:R-:W-:Y:S05]  /*9610*/  @P0 BRA `(.L_x_766) ;  /* 0x000003e000000947 */ /* 0x000fea0003800000 */
[----:B--2---:R-:W-:Y:S01]  /*9620*/  ISETP.GE.AND P0, PT, R145, c[0x0][0x27c], PT ;  /* 0x00009f0091007a0c */ /* 0x004fe20003f06270 */
[----:B------:R-:W-:Y:S01]  /*9630*/  CS2R R12, SRZ ;  /* 0x00000000000c7805 */ /* 0x000fe2000001ff00 */
[----:B------:R-:W-:Y:S01]  /*9640*/  ISETP.GE.AND P1, PT, R142, c[0x0][0x27c], PT ;  /* 0x00009f008e007a0c */ /* 0x000fe20003f26270 */
[----:B------:R-:W-:-:S10]  /*9650*/  CS2R R8, SRZ ;  /* 0x0000000000087805 */ /* 0x000fd4000001ff00 */
[C---:B------:R-:W-:Y:S01]  /*9660*/  @!P0 IMAD.SHL.U32 R0, R145.reuse, 0x2, RZ ;  /* 0x0000000291008824 */ /* 0x040fe200078e00ff */
[----:B-----5:R-:W-:-:S04]  /*9670*/  @!P0 SHF.L.U64.HI R7, R145, 0x1, R80 ;  /* 0x0000000191078819 */ /* 0x020fc80000010250 */
[----:B---3--:R-:W-:-:S05]  /*9680*/  @!P0 IADD3 R10, P2, R4, R0, RZ ;  /* 0x00000000040a8210 */ /* 0x008fca0007f5e0ff */
[----:B----4-:R-:W-:Y:S01]  /*9690*/  @!P0 IMAD.X R11, R5, 0x1, R7, P2 ;  /* 0x00000001050b8824 */ /* 0x010fe200010e0607 */
[----:B------:R-:W-:Y:S01]  /*96a0*/  @!P0 IADD3 R6, P2, R2, R0, RZ ;  /* 0x0000000002068210 */ /* 0x000fe20007f5e0ff */
[----:B------:R-:W-:-:S03]  /*96b0*/  @!P1 IMAD.SHL.U32 R14, R142, 0x2, RZ ;  /* 0x000000028e0e9824 */ /* 0x000fc600078e00ff */
[----:B------:R2:W5:Y:S01]  /*96c0*/  @!P0 LD.E.64 R12, [R10.64] ;  /* 0x000000080a0c8980 */ /* 0x000562000c101b00 */
[----:B-1----:R-:W-:Y:S01]  /*96d0*/  @!P0 IMAD.X R7, R3, 0x1, R7, P2 ;  /* 0x0000000103078824 */ /* 0x002fe200010e0607 */
[----:B------:R-:W-:-:S04]  /*96e0*/  @!P1 SHF.L.U64.HI R0, R142, 0x1, R79 ;  /* 0x000000018e009819 */ /* 0x000fc8000001024f */
[----:B------:R1:W5:Y:S01]  /*96f0*/  @!P0 LD.E.64 R8, [R6.64] ;  /* 0x0000000806088980 */ /* 0x000362000c101b00 */
[----:B------:R-:W-:Y:S01]  /*9700*/  ISETP.GE.AND P0, PT, R144, c[0x0][0x27c], PT ;  /* 0x00009f0090007a0c */ /* 0x000fe20003f06270 */
[----:B------:R-:W-:Y:S01]  /*9710*/  CS2R R26, SRZ ;  /* 0x00000000001a7805 */ /* 0x000fe2000001ff00 */
[----:B------:R-:W-:Y:S01]  /*9720*/  CS2R R24, SRZ ;  /* 0x0000000000187805 */ /* 0x000fe2000001ff00 */
[----:B--2---:R-:W-:-:S05]  /*9730*/  @!P1 IADD3 R10, P2, R4, R14, RZ ;  /* 0x0000000e040a9210 */ /* 0x004fca0007f5e0ff */
[----:B------:R-:W-:Y:S01]  /*9740*/  @!P1 IMAD.X R11, R5, 0x1, R0, P2 ;  /* 0x00000001050b9824 */ /* 0x000fe200010e0600 */
[----:B-1----:R-:W-:-:S04]  /*9750*/  @!P1 IADD3 R6, P2, R2, R14, RZ ;  /* 0x0000000e02069210 */ /* 0x002fc80007f5e0ff */
[C---:B------:R-:W-:Y:S01]  /*9760*/  @!P0 IMAD.SHL.U32 R14, R144.reuse, 0x2, RZ ;  /* 0x00000002900e8824 */ /* 0x040fe200078e00ff */
[----:B------:R1:W5:Y:S01]  /*9770*/  @!P1 LD.E.64 R26, [R10.64] ;  /* 0x000000080a1a9980 */ /* 0x000362000c101b00 */
[----:B------:R-:W-:Y:S01]  /*9780*/  @!P1 IMAD.X R7, R3, 0x1, R0, P2 ;  /* 0x0000000103079824 */ /* 0x000fe200010e0600 */
[----:B------:R-:W-:Y:S02]  /*9790*/  ISETP.GE.AND P2, PT, R107, c[0x0][0x27c], PT ;  /* 0x00009f006b007a0c */ /* 0x000fe40003f46270 */
[----:B------:R-:W-:Y:S02]  /*97a0*/  @!P0 SHF.L.U64.HI R0, R144, 0x1, R78 ;  /* 0x0000000190008819 */ /* 0x000fe4000001024e */
[----:B------:R2:W5:Y:S01]  /*97b0*/  @!P1 LD.E.64 R24, [R6.64] ;  /* 0x0000000806189980 */ /* 0x000562000c101b00 */
[----:B------:R-:W-:Y:S01]  /*97c0*/  CS2R R28, SRZ ;  /* 0x00000000001c7805 */ /* 0x000fe2000001ff00 */
[----:B------:R-:W-:Y:S01]  /*97d0*/  CS2R R30, SRZ ;  /* 0x00000000001e7805 */ /* 0x000fe2000001ff00 */
[----:B-1----:R-:W-:-:S05]  /*97e0*/  @!P0 IADD3 R10, P1, R4, R14, RZ ;  /* 0x0000000e040a8210 */ /* 0x002fca0007f3e0ff */
[----:B------:R-:W-:Y:S01]  /*97f0*/  @!P0 IMAD.X R11, R5, 0x1, R0, P1 ;  /* 0x00000001050b8824 */ /* 0x000fe200008e0600 */
[----:B--2---:R-:W-:Y:S01]  /*9800*/  @!P0 IADD3 R6, P1, R2, R14, RZ ;  /* 0x0000000e02068210 */ /* 0x004fe20007f3e0ff */
[----:B------:R-:W-:-:S03]  /*9810*/  @!P2 IMAD.SHL.U32 R14, R107, 0x2, RZ ;  /* 0x000000026b0ea824 */ /* 0x000fc600078e00ff */
[----:B------:R1:W5:Y:S01]  /*9820*/  @!P0 LD.E.64 R28, [R10.64] ;  /* 0x000000080a1c8980 */ /* 0x000362000c101b00 */
[----:B------:R-:W-:Y:S01]  /*9830*/  @!P0 IMAD.X R7, R3, 0x1, R0, P1 ;  /* 0x0000000103078824 */ /* 0x000fe200008e0600 */
[-C--:B------:R-:W-:Y:S02]  /*9840*/  @!P2 IADD3 R16, P3, R4, R14.reuse, RZ ;  /* 0x0000000e0410a210 */ /* 0x080fe40007f7e0ff */
[----:B------:R-:W-:Y:S02]  /*9850*/  @!P2 SHF.L.U64.HI R0, R107, 0x1, R77 ;  /* 0x000000016b00a819 */ /* 0x000fe4000001024d */
[----:B------:R2:W5:Y:S01]  /*9860*/  @!P0 LD.E.64 R30, [R6.64] ;  /* 0x00000008061e8980 */ /* 0x000562000c101b00 */
[----:B------:R-:W-:Y:S02]  /*9870*/  @!P2 IADD3 R14, P0, R2, R14, RZ ;  /* 0x0000000e020ea210 */ /* 0x000fe40007f1e0ff */
[----:B------:R-:W-:-:S03]  /*9880*/  ISETP.GE.AND P1, PT, R140, c[0x0][0x27c], PT ;  /* 0x00009f008c007a0c */ /* 0x000fc60003f26270 */
[--C-:B------:R-:W-:Y:S01]  /*9890*/  @!P2 IMAD.X R15, R3, 0x1, R0.reuse, P0 ;  /* 0x00000001030fa824 */ /* 0x100fe200000e0600 */
[----:B------:R-:W-:Y:S01]  /*98a0*/  ISETP.GE.AND P0, PT, R143, c[0x0][0x27c], PT ;  /* 0x00009f008f007a0c */ /* 0x000fe20003f06270 */
[----:B------:R-:W-:-:S08]  /*98b0*/  @!P2 IMAD.X R17, R5, 0x1, R0, P3 ;  /* 0x000000010511a824 */ /* 0x000fd000018e0600 */
[----:B------:R-:W-:Y:S01]  /*98c0*/  @!P1 IMAD.WIDE R22, R140, 0x2, R4 ;  /* 0x000000028c169825 */ /* 0x000fe200078e0204 */
[----:B-1----:R-:W-:-:S03]  /*98d0*/  CS2R R10, SRZ ;  /* 0x00000000000a7805 */ /* 0x002fc6000001ff00 */
[----:B------:R-:W-:Y:S01]  /*98e0*/  @!P1 IMAD.WIDE R20, R140, 0x2, R2 ;  /* 0x000000028c149825 */ /* 0x000fe200078e0202 */
[----:B--2---:R-:W-:-:S03]  /*98f0*/  CS2R R6, SRZ ;  /* 0x0000000000067805 */ /* 0x004fc6000001ff00 */
[C---:B------:R-:W-:Y:S01]  /*9900*/  @!P0 IMAD.SHL.U32 R0, R143.reuse, 0x2, RZ ;  /* 0x000000028f008824 */ /* 0x040fe200078e00ff */
[----:B------:R1:W5:Y:S01]  /*9910*/  @!P1 LD.E.64 R10, [R22.64] ;  /* 0x00000008160a9980 */ /* 0x000362000c101b00 */
[----:B------:R-:W-:-:S03]  /*9920*/  @!P0 SHF.L.U64.HI R19, R143, 0x1, R73 ;  /* 0x000000018f138819 */ /* 0x000fc60000010249 */
[----:B------:R2:W5:Y:S01]  /*9930*/  @!P1 LD.E.64 R6, [R20.64] ;  /* 0x0000000814069980 */ /* 0x000562000c101b00 */
[----:B------:R-:W-:-:S05]  /*9940*/  @!P0 IADD3 R4, P1, R4, R0, RZ ;  /* 0x0000000004048210 */ /* 0x000fca0007f3e0ff */
[--C-:B------:R-:W-:Y:S01]  /*9950*/  @!P0 IMAD.X R5, R5, 0x1, R19.reuse, P1 ;  /* 0x0000000105058824 */ /* 0x100fe200008e0613 */
[----:B------:R-:W-:Y:S01]  /*9960*/  @!P0 IADD3 R2, P1, R2, R0, RZ ;  /* 0x0000000002028210 */ /* 0x000fe20007f3e0ff */
[----:B------:R-:W-:Y:S01]  /*9970*/  CS2R R34, SRZ ;  /* 0x0000000000227805 */ /* 0x000fe2000001ff00 */
[----:B------:R-:W-:Y:S01]  /*9980*/  CS2R R40, SRZ ;  /* 0x0000000000287805 */ /* 0x000fe2000001ff00 */
[----:B------:R-:W-:Y:S02]  /*9990*/  CS2R R42, SRZ ;  /* 0x00000000002a7805 */ /* 0x000fe4000001ff00 */
[----:B------:R-:W-:Y:S02]  /*99a0*/  @!P0 IMAD.X R3, R3, 0x1, R19, P1 ;  /* 0x0000000103038824 */ /* 0x000fe400008e0613 */
[----:B------:R2:W5:Y:S04]  /*99b0*/  @!P2 LD.E.64 R34, [R14.64] ;  /* 0x000000080e22a980 */ /* 0x000568000c101b00 */
[----:B------:R2:W5:Y:S01]  /*99c0*/  @!P0 LD.E.64 R40, [R4.64] ;  /* 0x0000000804288980 */ /* 0x000562000c101b00 */
[----:B-1----:R-:W-:-:S03]  /*99d0*/  CS2R R22, SRZ ;  /* 0x0000000000167805 */ /* 0x002fc6000001ff00 */
[----:B------:R2:W5:Y:S04]  /*99e0*/  @!P0 LD.E.64 R42, [R2.64] ;  /* 0x00000008022a8980 */ /* 0x000568000c101b00 */
[----:B------:R2:W5:Y:S02]  /*99f0*/  @!P2 LD.E.64 R22, [R16.64] ;  /* 0x000000081016a980 */ /* 0x000564000c101b00 */
.L_x_766:
[----:B--2---:R-:W-:Y:S05]  /*9a00*/  BSYNC B0 ;  /* 0x0000000000007941 */ /* 0x004fea0003800000 */
.L_x_765:
[----:B------:R-:W-:Y:S01]  /*9a10*/  IADD3 R0, R18, 0x40, RZ ;  /* 0x0000004012007810 */ /* 0x000fe20007ffe0ff */
[----:B-----5:R-:W-:Y:S01]  /*9a20*/  IMAD.MOV.U32 R2, RZ, RZ, R22 ;  /* 0x000000ffff027224 */ /* 0x020fe200078e0016 */
[----:B------:R-:W-:Y:S01]  /*9a30*/  MOV R14, R6 ;  /* 0x00000006000e7202 */ /* 0x000fe20000000f00 */
[----:B-1----:R-:W-:Y:S01]  /*9a40*/  IMAD.MOV.U32 R3, RZ, RZ, R41 ;  /* 0x000000ffff037224 */ /* 0x002fe200078e0029 */
[----:B------:R-:W-:Y:S01]  /*9a50*/  ISETP.GE.AND P0, PT, R0, R32, PT ;  /* 0x000000200000720c */ /* 0x000fe20003f06270 */
[----:B------:R-:W-:Y:S01]  /*9a60*/  IMAD.MOV.U32 R0, RZ, RZ, R23 ;  /* 0x000000ffff007224 */ /* 0x000fe200078e0017 */
[----:B----4-:R-:W1:Y:S01]  /*9a70*/  SHFL.IDX PT, R5, R36, 0x1, 0x1c1f ;  /* 0x003c1f0024057f89 */ /* 0x010e6200000e0000 */
[----:B---3--:R-:W-:Y:S01]  /*9a80*/  IMAD.MOV.U32 R4, RZ, RZ, R40 ;  /* 0x000000ffff047224 */ /* 0x008fe200078e0028 */
[----:B------:R-:W-:Y:S01]  /*9a90*/  PRMT R76, R76, 0x5410, R3 ;  /* 0x000054104c4c7816 */ /* 0x000fe20000000003 */
[----:B------:R-:W-:Y:S01]  /*9aa0*/  IMAD.MOV.U32 R3, RZ, RZ, R29 ;  /* 0x000000ffff037224 */ /* 0x000fe200078e001d */
[----:B------:R-:W-:Y:S01]  /*9ab0*/  PRMT R72, R2, 0x5410, R0 ;  /* 0x0000541002487816 */ /* 0x000fe20000000000 */
[----:B------:R-:W-:Y:S01]  /*9ac0*/  IMAD.MOV.U32 R2, RZ, RZ, R26 ;  /* 0x000000ffff027224 */ /* 0x000fe200078e001a */
[----:B------:R-:W-:Y:S01]  /*9ad0*/  PRMT R75, R75, 0x5410, R4 ;  /* 0x000054104b4b7816 */ /* 0x000fe20000000004 */
[----:B------:R-:W-:Y:S01]  /*9ae0*/  IMAD.MOV.U32 R0, RZ, RZ, R27 ;  /* 0x000000ffff007224 */ /* 0x000fe200078e001b */
[----:B------:R-:W-:Y:S01]  /*9af0*/  MOV R4, R28 ;  /* 0x0000001c00047202 */ /* 0x000fe20000000f00 */
[----:B------:R-:W-:Y:S01]  /*9b00*/  IMAD.MOV.U32 R16, RZ, RZ, R8 ;  /* 0x000000ffff107224 */ /* 0x000fe200078e0008 */
[----:B------:R-:W-:Y:S01]  /*9b10*/  BSSY B0, `(.L_x_767) ;  /* 0x0000066000007945 */ /* 0x000fe20003800000 */
[----:B------:R-:W-:Y:S01]  /*9b20*/  IMAD.MOV.U32 R15, RZ, RZ, R9 ;  /* 0x000000ffff0f7224 */ /* 0x000fe200078e0009 */
[----:B------:R-:W-:Y:S01]  /*9b30*/  PRMT R68, R2, 0x5410, R0 ;  /* 0x0000541002447816 */ /* 0x000fe20000000000 */
[----:B------:R-:W-:Y:S01]  /*9b40*/  IMAD.MOV.U32 R2, RZ, RZ, R10 ;  /* 0x000000ffff027224 */ /* 0x000fe200078e000a */
[----:B------:R-:W-:Y:S01]  /*9b50*/  PRMT R70, R4, 0x5410, R3 ;  /* 0x0000541004467816 */ /* 0x000fe20000000003 */
[----:B------:R-:W-:Y:S01]  /*9b60*/  IMAD.MOV.U32 R0, RZ, RZ, R11 ;  /* 0x000000ffff007224 */ /* 0x000fe200078e000b */
[----:B------:R-:W-:Y:S01]  /*9b70*/  MOV R4, R12 ;  /* 0x0000000c00047202 */ /* 0x000fe20000000f00 */
[----:B------:R-:W-:Y:S01]  /*9b80*/  IMAD.MOV.U32 R3, RZ, RZ, R13 ;  /* 0x000000ffff037224 */ /* 0x000fe200078e000d */
[----:B------:R-:W-:Y:S01]  /*9b90*/  PRMT R65, R16, 0x5410, R15 ;  /* 0x0000541010417816 */ /* 0x000fe2000000000f */
[----:B------:R-:W-:Y:S01]  /*9ba0*/  CS2R R56, SRZ ;  /* 0x0000000000387805 */ /* 0x000fe2000001ff00 */
[----:B------:R-:W-:Y:S01]  /*9bb0*/  PRMT R64, R2, 0x5410, R0 ;  /* 0x0000541002407816 */ /* 0x000fe20000000000 */
[----:B------:R-:W-:Y:S01]  /*9bc0*/  IMAD.MOV.U32 R2, RZ, RZ, R34 ;  /* 0x000000ffff027224 */ /* 0x000fe200078e0022 */
[----:B------:R-:W-:Y:S01]  /*9bd0*/  PRMT R66, R4, 0x5410, R3 ;  /* 0x0000541004427816 */ /* 0x000fe20000000003 */
[----:B------:R-:W-:Y:S01]  /*9be0*/  IMAD.MOV.U32 R0, RZ, RZ, R35 ;  /* 0x000000ffff007224 */ /* 0x000fe200078e0023 */
[----:B------:R-:W-:Y:S01]  /*9bf0*/  MOV R4, R42 ;  /* 0x0000002a00047202 */ /* 0x000fe20000000f00 */
[----:B------:R-:W-:Y:S01]  /*9c00*/  IMAD.MOV.U32 R3, RZ, RZ, R43 ;  /* 0x000000ffff037224 */ /* 0x000fe200078e002b */
[----:B------:R-:W-:Y:S01]  /*9c10*/  CS2R R52, SRZ ;  /* 0x0000000000347805 */ /* 0x000fe2000001ff00 */
[----:B------:R-:W-:Y:S01]  /*9c20*/  CS2R R48, SRZ ;  /* 0x0000000000307805 */ /* 0x000fe2000001ff00 */
[----:B------:R-:W-:Y:S01]  /*9c30*/  PRMT R71, R2, 0x5410, R0 ;  /* 0x0000541002477816 */ /* 0x000fe20000000000 */
[----:B------:R-:W-:Y:S01]  /*9c40*/  IMAD.MOV.U32 R2, RZ, RZ, R24 ;  /* 0x000000ffff027224 */ /* 0x000fe200078e0018 */
[----:B------:R-:W-:Y:S01]  /*9c50*/  PRMT R74, R4, 0x5410, R3 ;  /* 0x00005410044a7816 */ /* 0x000fe20000000003 */
[----:B------:R-:W-:Y:S01]  /*9c60*/  IMAD.MOV.U32 R3, RZ, RZ, R31 ;  /* 0x000000ffff037224 */ /* 0x000fe200078e001f */
[----:B------:R-:W-:Y:S01]  /*9c70*/  MOV R0, R25 ;  /* 0x0000001900007202 */ /* 0x000fe20000000f00 */
[----:B------:R-:W-:Y:S01]  /*9c80*/  CS2R R44, SRZ ;  /* 0x00000000002c7805 */ /* 0x000fe2000001ff00 */
[----:B------:R-:W-:Y:S01]  /*9c90*/  MOV R4, R30 ;  /* 0x0000001e00047202 */ /* 0x000fe20000000f00 */
[----:B------:R-:W-:Y:S01]  /*9ca0*/  CS2R R60, SRZ ;  /* 0x00000000003c7805 */ /* 0x000fe2000001ff00 */
[----:B------:R-:W-:Y:S01]  /*9cb0*/  PRMT R67, R2, 0x5410, R0 ;  /* 0x0000541002437816 */ /* 0x000fe20000000000 */
[----:B------:R-:W-:Y:S01]  /*9cc0*/  IMAD.MOV.U32 R0, RZ, RZ, R7 ;  /* 0x000000ffff007224 */ /* 0x000fe200078e0007 */
[----:B------:R-:W-:Y:S01]  /*9cd0*/  PRMT R69, R4, 0x5410, R3 ;  /* 0x0000541004457816 */ /* 0x000fe20000000003 */
[----:B------:R2:W3:Y:S01]  /*9ce0*/  SHFL.IDX PT, R2, R38, 0x1, 0x1c1f ;  /* 0x003c1f0026027f89 */ /* 0x0004e200000e0000 */
[----:B------:R-:W-:Y:S01]  /*9cf0*/  CS2R R58, SRZ ;  /* 0x00000000003a7805 */ /* 0x000fe2000001ff00 */
[----:B------:R-:W-:Y:S01]  /*9d00*/  CS2R R54, SRZ ;  /* 0x0000000000367805 */ /* 0x000fe2000001ff00 */
[----:B------:R-:W-:Y:S01]  /*9d10*/  CS2R R50, SRZ ;  /* 0x0000000000327805 */ /* 0x000fe2000001ff00 */
[----:B------:R4:W1:Y:S01]  /*9d20*/  SHFL.IDX PT, R4, R37, 0x1, 0x1c1f ;  /* 0x003c1f0025047f89 */ /* 0x00086200000e0000 */
[----:B------:R-:W-:-:S03]  /*9d30*/  CS2R R46, SRZ ;  /* 0x00000000002e7805 */ /* 0x000fc6000001ff00 */
[----:B------:R1:W3:Y:S01]  /*9d40*/  SHFL.IDX PT, R3, R33, 0x1, 0x1c1f ;  /* 0x003c1f0021037f89 */ /* 0x0002e200000e0000 */
[----:B--2---:R-:W-:Y:S01]  /*9d50*/  CS2R R38, SRZ ;  /* 0x0000000000267805 */ /* 0x004fe2000001ff00 */
[----:B----4-:R-:W-:Y:S01]  /*9d60*/  CS2R R36, SRZ ;  /* 0x0000000000247805 */ /* 0x010fe2000001ff00 */
[----:B-1----:R-:W-:Y:S01]  /*9d70*/  PRMT R33, R14, 0x5410, R0 ;  /* 0x000054100e217816 */ /* 0x002fe20000000000 */
[----:B------:R-:W-:Y:S05]  /*9d80*/  @P0 BRA `(.L_x_768) ;  /* 0x000003e000000947 */ /* 0x000fea0003800000 */
[----:B---3--:R-:W-:Y:S01]  /*9d90*/  ISETP.GE.AND P0, PT, R145, c[0x0][0x27c], PT ;  /* 0x00009f0091007a0c */ /* 0x008fe20003f06270 */
[----:B------:R-:W-:Y:S01]  /*9da0*/  CS2R R44, SRZ ;  /* 0x00000000002c7805 */ /* 0x000fe2000001ff00 */
[----:B------:R-:W-:Y:S01]  /*9db0*/  ISETP.GE.AND P1, PT, R142, c[0x0][0x27c], PT ;  /* 0x00009f008e007a0c */ /* 0x000fe20003f26270 */
[----:B------:R-:W-:-:S10]  /*9dc0*/  CS2R R46, SRZ ;  /* 0x00000000002e7805 */ /* 0x000fd4000001ff00 */
[C---:B------:R-:W-:Y:S01]  /*9dd0*/  @!P0 IMAD.SHL.U32 R0, R145.reuse, 0x2, RZ ;  /* 0x0000000291008824 */ /* 0x040fe200078e00ff */
[----:B------:R-:W-:-:S04]  /*9de0*/  @!P0 SHF.L.U64.HI R15, R145, 0x1, R80 ;  /* 0x00000001910f8819 */ /* 0x000fc80000010250 */
[----:B------:R-:W-:-:S05]  /*9df0*/  @!P0 IADD3 R16, P2, R4, R0, RZ ;  /* 0x0000000004108210 */ /* 0x000fca0007f5e0ff */
[----:B------:R-:W-:Y:S01]  /*9e00*/  @!P0 IMAD.X R17, R5, 0x1, R15, P2 ;  /* 0x0000000105118824 */ /* 0x000fe200010e060f */
[----:B------:R-:W-:Y:S01]  /*9e10*/  @!P0 IADD3 R14, P2, R2, R0, RZ ;  /* 0x00000000020e8210 */ /* 0x000fe20007f5e0ff */
[----:B------:R-:W-:-:S03]  /*9e20*/  @!P1 IMAD.SHL.U32 R0, R142, 0x2, RZ ;  /* 0x000000028e009824 */ /* 0x000fc600078e00ff */
[----:B------:R1:W5:Y:S01]  /*9e30*/  @!P0 LD.E.64 R44, [R16.64] ;  /* 0x00000008102c8980 */ /* 0x000362000c101b00 */
[----:B------:R-:W-:-:S05]  /*9e40*/  @!P0 IMAD.X R15, R3, 0x1, R15, P2 ;  /* 0x00000001030f8824 */ /* 0x000fca00010e060f */
[----:B------:R2:W5:Y:S01]  /*9e50*/  @!P0 LD.E.64 R46, [R14.64] ;  /* 0x000000080e2e8980 */ /* 0x000562000c101b00 */
[----:B------:R-:W-:Y:S01]  /*9e60*/  ISETP.GE.AND P0, PT, R144, c[0x0][0x27c], PT ;  /* 0x00009f0090007a0c */ /* 0x000fe20003f06270 */
[----:B------:R-:W-:Y:S01]  /*9e70*/  CS2R R48, SRZ ;  /* 0x0000000000307805 */ /* 0x000fe2000001ff00 */
[----:B------:R-:W-:Y:S01]  /*9e80*/  CS2R R50, SRZ ;  /* 0x0000000000327805 */ /* 0x000fe2000001ff00 */
[----:B-1----:R-:W-:Y:S02]  /*9e90*/  @!P1 IADD3 R16, P2, R4, R0, RZ ;  /* 0x0000000004109210 */ /* 0x002fe40007f5e0ff */
[----:B--2---:R-:W-:-:S05]  /*9ea0*/  @!P1 SHF.L.U64.HI R15, R142, 0x1, R79 ;  /* 0x000000018e0f9819 */ /* 0x004fca000001024f */
[--C-:B------:R-:W-:Y:S01]  /*9eb0*/  @!P1 IMAD.X R17, R5, 0x1, R15.reuse, P2 ;  /* 0x0000000105119824 */ /* 0x100fe200010e060f */
[----:B------:R-:W-:Y:S02]  /*9ec0*/  @!P1 IADD3 R14, P2, R2, R0, RZ ;  /* 0x00000000020e9210 */ /* 0x000fe40007f5e0ff */
[----:B------:R-:W-:Y:S02]  /*9ed0*/  @!P0 IMAD.SHL.U32 R0, R144, 0x2, RZ ;  /* 0x0000000290008824 */ /* 0x000fe400078e00ff */
[----:B------:R1:W5:Y:S01]  /*9ee0*/  @!P1 LD.E.64 R48, [R16.64] ;  /* 0x0000000810309980 */ /* 0x000362000c101b00 */
[----:B------:R-:W-:Y:S01]  /*9ef0*/  @!P1 IMAD.X R15, R3, 0x1, R15, P2 ;  /* 0x00000001030f9824 */ /* 0x000fe200010e060f */
[----:B------:R-:W-:-:S04]  /*9f00*/  ISETP.GE.AND P2, PT, R107, c[0x0][0x27c], PT ;  /* 0x00009f006b007a0c */ /* 0x000fc80003f46270 */
[----:B------:R2:W5:Y:S01]  /*9f10*/  @!P1 LD.E.64 R50, [R14.64] ;  /* 0x000000080e329980 */ /* 0x000562000c101b00 */
[----:B------:R-:W-:Y:S01]  /*9f20*/  CS2R R52, SRZ ;  /* 0x0000000000347805 */ /* 0x000fe2000001ff00 */
[----:B------:R-:W-:Y:S01]  /*9f30*/  CS2R R54, SRZ ;  /* 0x0000000000367805 */ /* 0x000fe2000001ff00 */
[----:B-1----:R-:W-:Y:S02]  /*9f40*/  @!P0 IADD3 R16, P1, R4, R0, RZ ;  /* 0x0000000004108210 */ /* 0x002fe40007f3e0ff */
[----:B--2---:R-:W-:-:S05]  /*9f50*/  @!P0 SHF.L.U64.HI R15, R144, 0x1, R78 ;  /* 0x00000001900f8819 */ /* 0x004fca000001024e */
[----:B------:R-:W-:Y:S01]  /*9f60*/  @!P0 IMAD.X R17, R5, 0x1, R15, P1 ;  /* 0x0000000105118824 */ /* 0x000fe200008e060f */
[----:B------:R-:W-:Y:S01]  /*9f70*/  @!P0 IADD3 R14, P1, R2, R0, RZ ;  /* 0x00000000020e8210 */ /* 0x000fe20007f3e0ff */
[----:B------:R-:W-:-:S03]  /*9f80*/  @!P2 IMAD.SHL.U32 R18, R107, 0x2, RZ ;  /* 0x000000026b12a824 */ /* 0x000fc600078e00ff */
[----:B------:R1:W5:Y:S01]  /*9f90*/  @!P0 LD.E.64 R52, [R16.64] ;  /* 0x0000000810348980 */ /* 0x000362000c101b00 */
[----:B------:R-:W-:Y:S01]  /*9fa0*/  @!P0 IMAD.X R15, R3, 0x1, R15, P1 ;  /* 0x00000001030f8824 */ /* 0x000fe200008e060f */
[----:B------:R-:W-:-:S04]  /*9fb0*/  @!P2 SHF.L.U64.HI R0, R107, 0x1, R77 ;  /* 0x000000016b00a819 */ /* 0x000fc8000001024d */
[----:B------:R2:W5:Y:S01]  /*9fc0*/  @!P0 LD.E.64 R54, [R14.64] ;  /* 0x000000080e368980 */ /* 0x000562000c101b00 */
[----:B------:R-:W-:Y:S01]  /*9fd0*/  ISETP.GE.AND P1, PT, R140, c[0x0][0x27c], PT ;  /* 0x00009f008c007a0c */ /* 0x000fe20003f26270 */
[----:B------:R-:W-:Y:S01]  /*9fe0*/  CS2R R36, SRZ ;  /* 0x0000000000247805 */ /* 0x000fe2000001ff00 */
[----:B------:R-:W-:Y:S01]  /*9ff0*/  CS2R R38, SRZ ;  /* 0x0000000000267805 */ /* 0x000fe2000001ff00 */
[----:B--2---:R-:W-:-:S05]  /*a000*/  @!P2 IADD3 R14, P0, R2, R18, RZ ;  /* 0x00000012020ea210 */ /* 0x004fca0007f1e0ff */
[----:B------:R-:W-:Y:S01]  /*a010*/  @!P2 IMAD.X R15, R3, 0x1, R0, P0 ;  /* 0x00000001030fa824 */ /* 0x000fe200000e0600 */
[----:B------:R-:W-:Y:S02]  /*a020*/  ISETP.GE.AND P0, PT, R143, c[0x0][0x27c], PT ;  /* 0x00009f008f007a0c */ /* 0x000fe40003f06270 */
[----:B-1----:R-:W-:Y:S02]  /*a030*/  @!P2 IADD3 R16, P3, R4, R18, RZ ;  /* 0x000000120410a210 */ /* 0x002fe40007f7e0ff */
[----:B------:R-:W-:-:S04]  /*a040*/  @!P1 IMAD.WIDE R20, R140, 0x2, R4 ;  /* 0x000000028c149825 */ /* 0x000fc800078e0204 */
[----:B------:R-:W-:Y:S01]  /*a050*/  @!P2 IMAD.X R17, R5, 0x1, R0, P3 ;  /* 0x000000010511a824 */ /* 0x000fe200018e0600 */
[----:B------:R1:W5:Y:S01]  /*a060*/  @!P1 LD.E.64 R36, [R20.64] ;  /* 0x0000000814249980 */ /* 0x000362000c101b00 */
[----:B------:R-:W-:-:S04]  /*a070*/  @!P1 IMAD.WIDE R18, R140, 0x2, R2 ;  /* 0x000000028c129825 */ /* 0x000fc800078e0202 */
[----:B------:R-:W-:Y:S01]  /*a080*/  @!P0 IMAD.SHL.U32 R0, R143, 0x2, RZ ;  /* 0x000000028f008824 */ /* 0x000fe200078e00ff */
[----:B------:R2:W5:Y:S04]  /*a090*/  @!P1 LD.E.64 R38, [R18.64] ;  /* 0x0000000812269980 */ /* 0x000568000c101b00 */
[----:B------:R-:W-:Y:S01]  /*a0a0*/  @!P0 IADD3 R4, P1, R4, R0, RZ ;  /* 0x0000000004048210 */ /* 0x000fe20007f3e0ff */
[----:B------:R-:W-:Y:S01]  /*a0b0*/  CS2R R56, SRZ ;  /* 0x0000000000387805 */ /* 0x000fe2000001ff00 */
[----:B------:R-:W-:Y:S01]  /*a0c0*/  CS2R R58, SRZ ;  /* 0x00000000003a7805 */ /* 0x000fe2000001ff00 */
[----:B------:R-:W-:Y:S01]  /*a0d0*/  CS2R R62, SRZ ;  /* 0x00000000003e7805 */ /* 0x000fe2000001ff00 */
[----:B------:R-:W-:-:S03]  /*a0e0*/  CS2R R60, SRZ ;  /* 0x00000000003c7805 */ /* 0x000fc6000001ff00 */
[----:B------:R1:W5:Y:S04]  /*a0f0*/  @!P2 LD.E.64 R56, [R16.64] ;  /* 0x000000081038a980 */ /* 0x000368000c101b00 */
[----:B------:R1:W5:Y:S01]  /*a100*/  @!P2 LD.E.64 R58, [R14.64] ;  /* 0x000000080e3aa980 */ /* 0x000362000c101b00 */
[----:B--2---:R-:W-:-:S05]  /*a110*/  @!P0 SHF.L.U64.HI R18, R143, 0x1, R73 ;  /* 0x000000018f128819 */ /* 0x004fca0000010249 */
[----:B------:R-:W-:Y:S01]  /*a120*/  @!P0 IMAD.X R5, R5, 0x1, R18, P1 ;  /* 0x0000000105058824 */ /* 0x000fe200008e0612 */
[----:B------:R-:W-:-:S04]  /*a130*/  @!P0 IADD3 R2, P1, R2, R0, RZ ;  /* 0x0000000002028210 */ /* 0x000fc80007f3e0ff */
[----:B------:R1:W5:Y:S01]  /*a140*/  @!P0 LD.E.64 R62, [R4.64] ;  /* 0x00000008043e8980 */ /* 0x000362000c101b00 */
[----:B------:R-:W-:-:S05]  /*a150*/  @!P0 IMAD.X R3, R3, 0x1, R18, P1 ;  /* 0x0000000103038824 */ /* 0x000fca00008e0612 */
[----:B------:R1:W5:Y:S03]  /*a160*/  @!P0 LD.E.64 R60, [R2.64] ;  /* 0x00000008023c8980 */ /* 0x000366000c101b00 */
.L_x_768:
[----:B---3--:R-:W-:Y:S05]  /*a170*/  BSYNC B0 ;  /* 0x0000000000007941 */ /* 0x008fea0003800000 */
.L_x_767:
[----:B-1---5:R-:W-:Y:S01]  /*a180*/  IMAD.MOV.U32 R2, RZ, RZ, R62 ;  /* 0x000000ffff027224 */ /* 0x022fe200078e003e */
[----:B------:R-:W-:-:S04]  /*a190*/  DEPBAR.LE SB0, 0x1 ;  /* 0x000080400000791a */ /* 0x000fc80000000000 */
        /* <DEDUP_REMOVED lines=12> */
[----:B------:R-:W-:-:S03]  /*a260*/  IMAD.MOV.U32 R3, RZ, RZ, R49 ;  /* 0x000000ffff037224 */ /* 0x000fc600078e0031 */
[----:B------:R-:W-:Y:S01]  /*a270*/  PRMT R77, R2, 0x5410, R0 ;  /* 0x00005410024d7816 */ /* 0x000fe20000000000 */
[----:B------:R-:W-:Y:S01]  /*a280*/  IMAD.MOV.U32 R0, RZ, RZ, R61 ;  /* 0x000000ffff007224 */ /* 0x000fe200078e003d */
[----:B------:R-:W-:Y:S02]  /*a290*/  MOV R2, R60 ;  /* 0x0000003c00027202 */ /* 0x000fe40000000f00 */
[----:B------:R-:W-:Y:S01]  /*a2a0*/  PRMT R79, R4, 0x5410, R3 ;  /* 0x00005410044f7816 */ /* 0x000fe20000000003 */
[----:B------:R-:W-:Y:S01]  /*a2b0*/  IMAD.MOV.U32 R4, RZ, RZ, R36 ;  /* 0x000000ffff047224 */ /* 0x000fe200078e0024 */
[----:B------:R-:W-:Y:S01]  /*a2c0*/  PRMT R86, R2, 0x5410, R0 ;  /* 0x0000541002567816 */ /* 0x000fe20000000000 */
[----:B------:R-:W-:Y:S02]  /*a2d0*/  IMAD.MOV.U32 R3, RZ, RZ, R37 ;  /* 0x000000ffff037224 */ /* 0x000fe400078e0025 */
[----:B------:R-:W-:Y:S02]  /*a2e0*/  IMAD.MOV.U32 R2, RZ, RZ, R58 ;  /* 0x000000ffff027224 */ /* 0x000fe400078e003a */
[----:B------:R-:W-:Y:S01]  /*a2f0*/  IMAD.MOV.U32 R0, RZ, RZ, R59 ;  /* 0x000000ffff007224 */ /* 0x000fe200078e003b */
[----:B------:R-:W-:Y:S01]  /*a300*/  PRMT R73, R4, 0x5410, R3 ;  /* 0x0000541004497816 */ /* 0x000fe20000000003 */
[----:B------:R-:W-:-:S03]  /*a310*/  IMAD.IADD R3, R32, 0x1, -R233 ;  /* 0x0000000120037824 */ /* 0x000fc600078e0ae9 */
[----:B------:R-:W-:Y:S01]  /*a320*/  PRMT R82, R2, 0x5410, R0 ;  /* 0x0000541002527816 */ /* 0x000fe20000000000 */
[----:B------:R-:W-:Y:S01]  /*a330*/  IMAD.MOV.U32 R0, RZ, RZ, R55 ;  /* 0x000000ffff007224 */ /* 0x000fe200078e0037 */
[----:B------:R-:W-:Y:S02]  /*a340*/  MOV R2, R54 ;  /* 0x0000003600027202 */ /* 0x000fe40000000f00 */
[----:B------:R-:W-:Y:S02]  /*a350*/  IMNMX R21, R3, 0x80, PT ;  /* 0x0000008003157817 */ /* 0x000fe40003800200 */
[----:B------:R-:W-:Y:S01]  /*a360*/  PRMT R80, R2, 0x5410, R0 ;  /* 0x0000541002507816 */ /* 0x000fe20000000000 */
[----:B------:R-:W-:Y:S01]  /*a370*/  IMAD.MOV.U32 R2, RZ, RZ, R50 ;  /* 0x000000ffff027224 */ /* 0x000fe200078e0032 */
[----:B------:R-:W-:Y:S01]  /*a380*/  MOV R0, R51 ;  /* 0x0000003300007202 */ /* 0x000fe20000000f00 */
[----:B------:R-:W-:Y:S01]  /*a390*/  BAR.SYNC.DEFER_BLOCKING 0x0 ;  /* 0x0000000000007b1d */ /* 0x000fe20000010000 */
[----:B------:R-:W-:-:S02]  /*a3a0*/  ISETP.GE.AND P0, PT, R222, R21, PT ;  /* 0x00000015de00720c */ /* 0x000fc40003f06270 */
[----:B------:R-:W-:Y:S01]  /*a3b0*/  PRMT R78, R2, 0x5410, R0 ;  /* 0x00005410024e7816 */ /* 0x000fe20000000000 */
[----:B------:R-:W-:Y:S02]  /*a3c0*/  IMAD.MOV.U32 R0, RZ, RZ, R47 ;  /* 0x000000ffff007224 */ /* 0x000fe400078e002f */
[----:B------:R-:W-:-:S03]  /*a3d0*/  IMAD.MOV.U32 R2, RZ, RZ, R46 ;  /* 0x000000ffff027224 */ /* 0x000fc600078e002e */
[----:B------:R-:W-:Y:S01]  /*a3e0*/  PRMT R76, R0, 0x7610, R76 ;  /* 0x00007610004c7816 */ /* 0x000fe2000000004c */
[----:B------:R-:W-:Y:S01]  /*a3f0*/  IMAD.MOV.U32 R0, RZ, RZ, R39 ;  /* 0x000000ffff007224 */ /* 0x000fe200078e0027 */
[----:B------:R-:W-:Y:S02]  /*a400*/  PRMT R75, R2, 0x7610, R75 ;  /* 0x00007610024b7816 */ /* 0x000fe4000000004b */
[----:B------:R-:W-:-:S04]  /*a410*/  MOV R2, R38 ;  /* 0x0000002600027202 */ /* 0x000fc80000000f00 */
[----:B------:R-:W-:Y:S01]  /*a420*/  PRMT R32, R2, 0x5410, R0 ;  /* 0x0000541002207816 */ /* 0x000fe20000000000 */
[----:B------:R-:W-:Y:S05]  /*a430*/  @P0 BRA `(.L_x_770) ;  /* 0x0000112000000947 */ /* 0x000fea0003800000 */
[----:B------:R-:W-:Y:S01]  /*a440*/  ISETP.GE.AND P0, PT, R140, c[0x0][0x27c], PT ;  /* 0x00009f008c007a0c */ /* 0x000fe20003f06270 */
[----:B------:R-:W-:-:S12]  /*a450*/  BSSY B0, `(.L_x_771) ;  /* 0x000002c000007945 */ /* 0x000fd80003800000 */
[----:B------:R-:W-:Y:S05]  /*a460*/  @P0 BRA `(.L_x_772) ;  /* 0x000002a000000947 */ /* 0x000fea0003800000 */
[----:B------:R-:W1:Y:S01]  /*a470*/  LDS.128 R16, [R210+0xc000] ;  /* 0x00c00000d2107984 */ /* 0x000e620000000c00 */
[----:B------:R-:W-:Y:S02]  /*a480*/  SHF.R.U32.HI R0, RZ, 0x10, R7 ;  /* 0x00000010ff007819 */ /* 0x000fe40000011607 */
[----:B------:R-:W-:Y:S02]  /*a490*/  SHF.R.U32.HI R2, RZ, 0x10, R11 ;  /* 0x00000010ff027819 */ /* 0x000fe4000001160b */
[----:B------:R-:W-:Y:S01]  /*a4a0*/  SHF.R.U64 R6, R6, 0x10, R7 ;  /* 0x0000001006067819 */ /* 0x000fe20000001207 */
[----:B------:R-:W-:Y:S02]  /*a4b0*/  HADD2.F32 R0, -RZ, R0.H0_H0 ;  /* 0x20000000ff007230 */ /* 0x000fe40000004100 */
[----:B------:R-:W-:Y:S02]  /*a4c0*/  HADD2.F32 R2, -RZ, R2.H0_H0 ;  /* 0x20000002ff027230 */ /* 0x000fe40000004100 */
[----:B------:R-:W-:-:S02]  /*a4d0*/  HADD2.F32 R6, -RZ, R6.H0_H0 ;  /* 0x20000006ff067230 */ /* 0x000fc40000004100 */
[--C-:B-1----:R-:W-:Y:S02]  /*a4e0*/  HADD2.F32 R3, -RZ, R19.reuse.H1_H1 ;  /* 0x30000013ff037230 */ /* 0x102fe40000004100 */
[----:B------:R-:W-:-:S03]  /*a4f0*/  HADD2.F32 R4, -RZ, R19.H0_H0 ;  /* 0x20000013ff047230 */ /* 0x000fc60000004100 */
[CC--:B------:R-:W-:Y:S02]  /*a500*/  FMUL.FTZ R5, R3.reuse, R0.reuse ;  /* 0x0000000003057220 */ /* 0x0c0fe40000410000 */
[C---:B------:R-:W-:Y:S02]  /*a510*/  FMUL.FTZ R0, R4.reuse, R0 ;  /* 0x0000000004007220 */ /* 0x040fe40000410000 */
[-C--:B------:R-:W-:Y:S01]  /*a520*/  FFMA.FTZ R20, R4, R2.reuse, -R5 ;  /* 0x0000000204147223 */ /* 0x080fe20000010805 */
[--C-:B------:R-:W-:Y:S01]  /*a530*/  HADD2.F32 R4, -RZ, R16.reuse.H0_H0 ;  /* 0x20000010ff047230 */ /* 0x100fe20000004100 */
[----:B------:R-:W-:Y:S01]  /*a540*/  FFMA.FTZ R19, R3, R2, R0 ;  /* 0x0000000203137223 */ /* 0x000fe20000010000 */
[----:B------:R-:W-:Y:S02]  /*a550*/  HADD2.F32 R3, -RZ, R16.H1_H1 ;  /* 0x30000010ff037230 */ /* 0x000fe40000004100 */
[----:B------:R-:W-:Y:S02]  /*a560*/  HADD2.F32 R0, -RZ, R33.H0_H0 ;  /* 0x20000021ff007230 */ /* 0x000fe40000004100 */
[----:B------:R-:W-:-:S03]  /*a570*/  HADD2.F32 R2, -RZ, R64.H0_H0 ;  /* 0x20000040ff027230 */ /* 0x000fc60000004100 */
[CC--:B------:R-:W-:Y:S02]  /*a580*/  FMUL.FTZ R5, R3.reuse, R0.reuse ;  /* 0x0000000003057220 */ /* 0x0c0fe40000410000 */
[C---:B------:R-:W-:Y:S02]  /*a590*/  FMUL.FTZ R0, R4.reuse, R0 ;  /* 0x0000000004007220 */ /* 0x040fe40000410000 */
[-C--:B------:R-:W-:Y:S01]  /*a5a0*/  FFMA.FTZ R16, R4, R2.reuse, -R5 ;  /* 0x0000000204107223 */ /* 0x080fe20000010805 */
[--C-:B------:R-:W-:Y:S01]  /*a5b0*/  HADD2.F32 R4, -RZ, R18.reuse.H0_H0 ;  /* 0x20000012ff047230 */ /* 0x100fe20000004100 */
[----:B------:R-:W-:Y:S01]  /*a5c0*/  FFMA.FTZ R15, R3, R2, R0 ;  /* 0x00000002030f7223 */ /* 0x000fe20000010000 */
[----:B------:R-:W-:Y:S02]  /*a5d0*/  HADD2.F32 R3, -RZ, R18.H1_H1 ;  /* 0x30000012ff037230 */ /* 0x000fe40000004100 */
[----:B------:R-:W-:Y:S02]  /*a5e0*/  HADD2.F32 R0, -RZ, R33.H1_H1 ;  /* 0x30000021ff007230 */ /* 0x000fe40000004100 */
[----:B------:R-:W-:-:S03]  /*a5f0*/  HADD2.F32 R2, -RZ, R64.H1_H1 ;  /* 0x30000040ff027230 */ /* 0x000fc60000004100 */
[CC--:B------:R-:W-:Y:S02]  /*a600*/  FMUL.FTZ R5, R3.reuse, R0.reuse ;  /* 0x0000000003057220 */ /* 0x0c0fe40000410000 */
[C---:B------:R-:W-:Y:S02]  /*a610*/  FMUL.FTZ R0, R4.reuse, R0 ;  /* 0x0000000004007220 */ /* 0x040fe40000410000 */
[-C--:B------:R-:W-:Y:S02]  /*a620*/  FFMA.FTZ R14, R4, R2.reuse, -R5 ;  /* 0x00000002040e7223 */ /* 0x080fe40000010805 */
[----:B------:R-:W-:Y:S01]  /*a630*/  FFMA.FTZ R5, R3, R2, R0 ;  /* 0x0000000203057223 */ /* 0x000fe20000010000 */
[----:B------:R-:W-:Y:S01]  /*a640*/  SHF.R.U64 R3, R10, 0x10, R11 ;  /* 0x000000100a037819 */ /* 0x000fe2000000120b */
[--C-:B------:R-:W-:Y:S02]  /*a650*/  HADD2.F32 R0, -RZ, R17.reuse.H1_H1 ;  /* 0x30000011ff007230 */ /* 0x100fe40000004100 */
[----:B------:R-:W-:-:S02]  /*a660*/  HADD2.F32 R2, -RZ, R17.H0_H0 ;  /* 0x20000011ff027230 */ /* 0x000fc40000004100 */
[----:B------:R-:W-:Y:S01]  /*a670*/  HADD2.F32 R7, -RZ, R3.H0_H0 ;  /* 0x20000003ff077230 */ /* 0x000fe20000004100 */
[-C--:B------:R-:W-:Y:S02]  /*a680*/  FMUL.FTZ R4, R0, R6.reuse ;  /* 0x0000000600047220 */ /* 0x080fe40000410000 */
[C---:B------:R-:W-:Y:S01]  /*a690*/  FMUL.FTZ R3, R2.reuse, R6 ;  /* 0x0000000602037220 */ /* 0x040fe20000410000 */
[----:B------:R-:W-:Y:S01]  /*a6a0*/  F2FP.PACK_AB R6, R5, R14 ;  /* 0x0000000e0506723e */ /* 0x000fe200000000ff */
[-C--:B------:R-:W-:Y:S01]  /*a6b0*/  FFMA.FTZ R2, R2, R7.reuse, -R4 ;  /* 0x0000000702027223 */ /* 0x080fe20000010804 */
[----:B------:R-:W-:Y:S01]  /*a6c0*/  F2FP.PACK_AB R4, R15, R16 ;  /* 0x000000100f04723e */ /* 0x000fe200000000ff */
[----:B------:R-:W-:Y:S01]  /*a6d0*/  FFMA.FTZ R3, R0, R7, R3 ;  /* 0x0000000700037223 */ /* 0x000fe20000010003 */
[----:B------:R-:W-:-:S04]  /*a6e0*/  F2FP.PACK_AB R7, R19, R20 ;  /* 0x000000141307723e */ /* 0x000fc800000000ff */
[----:B------:R-:W-:-:S05]  /*a6f0*/  F2FP.PACK_AB R5, R3, R2 ;  /* 0x000000020305723e */ /* 0x000fca00000000ff */
[----:B------:R1:W-:Y:S02]  /*a700*/  STS.128 [R210+0xc000], R4 ;  /* 0x00c00004d2007388 */ /* 0x0003e40000000c00 */
.L_x_772:
[----:B------:R-:W-:Y:S05]  /*a710*/  BSYNC B0 ;  /* 0x0000000000007941 */ /* 0x000fea0003800000 */
.L_x_771:
[----:B------:R-:W-:Y:S01]  /*a720*/  ISETP.GE.AND P0, PT, R145, c[0x0][0x27c], PT ;  /* 0x00009f0091007a0c */ /* 0x000fe20003f06270 */
[----:B------:R-:W-:-:S12]  /*a730*/  BSSY B0, `(.L_x_773) ;  /* 0x000002c000007945 */ /* 0x000fd80003800000 */
[----:B------:R-:W-:Y:S05]  /*a740*/  @P0 BRA `(.L_x_774) ;  /* 0x000002a000000947 */ /* 0x000fea0003800000 */
[----:B------:R-:W2:Y:S01]  /*a750*/  LDS.128 R16, [R211+0xc000] ;  /* 0x00c00000d3107984 */ /* 0x000ea20000000c00 */
[----:B------:R-:W-:Y:S02]  /*a760*/  SHF.R.U32.HI R0, RZ, 0x10, R9 ;  /* 0x00000010ff007819 */ /* 0x000fe40000011609 */
[----:B------:R-:W-:Y:S02]  /*a770*/  SHF.R.U32.HI R2, RZ, 0x10, R13 ;  /* 0x00000010ff027819 */ /* 0x000fe4000001160d */
[----:B-1----:R-:W-:Y:S01]  /*a780*/  SHF.R.U64 R6, R8, 0x10, R9 ;  /* 0x0000001008067819 */ /* 0x002fe20000001209 */
[----:B------:R-:W-:Y:S02]  /*a790*/  HADD2.F32 R0, -RZ, R0.H0_H0 ;  /* 0x20000000ff007230 */ /* 0x000fe40000004100 */
[----:B------:R-:W-:Y:S02]  /*a7a0*/  HADD2.F32 R2, -RZ, R2.H0_H0 ;  /* 0x20000002ff027230 */ /* 0x000fe40000004100 */
[----:B------:R-:W-:-:S02]  /*a7b0*/  HADD2.F32 R6, -RZ, R6.H0_H0 ;  /* 0x20000006ff067230 */ /* 0x000fc40000004100 */
[--C-:B--2---:R-:W-:Y:S02]  /*a7c0*/  HADD2.F32 R3, -RZ, R19.reuse.H1_H1 ;  /* 0x30000013ff037230 */ /* 0x104fe40000004100 */
        /* <DEDUP_REMOVED lines=8> */
[----:B------:R-:W-:Y:S01]  /*a850*/  HADD2.F32 R2, -RZ, R66.H0_H0 ;  /* 0x20000042ff027230 */ /* 0x000fe20000004100 */
[----:B------:R-:W-:-:S02]  /*a860*/  F2FP.PACK_AB R7, R7, R14 ;  /* 0x0000000e0707723e */ /* 0x000fc400000000ff */
        /* <DEDUP_REMOVED lines=19> */
[----:B------:R-:W-:Y:S01]  /*a9a0*/  FFMA.FTZ R2, R2, R9, -R4 ;  /* 0x0000000902027223 */ /* 0x000fe20000010804 */
[----:B------:R-:W-:Y:S01]  /*a9b0*/  F2FP.PACK_AB R4, R10, R11 ;  /* 0x0000000b0a04723e */ /* 0x000fe200000000ff */
[----:B------:R-:W-:-:S05]  /*a9c0*/  FFMA.FTZ R3, R0, R9, R3 ;  /* 0x0000000900037223 */ /* 0x000fca0000010003 */
[----:B------:R-:W-:-:S05]  /*a9d0*/  F2FP.PACK_AB R5, R3, R2 ;  /* 0x000000020305723e */ /* 0x000fca00000000ff */
[----:B------:R1:W-:Y:S02]  /*a9e0*/  STS.128 [R211+0xc000], R4 ;  /* 0x00c00004d3007388 */ /* 0x0003e40000000c00 */
.L_x_774:
[----:B------:R-:W-:Y:S05]  /*a9f0*/  BSYNC B0 ;  /* 0x0000000000007941 */ /* 0x000fea0003800000 */
.L_x_773:
[----:B------:R-:W-:Y:S01]  /*aa00*/  ISETP.GE.AND P0, PT, R142, c[0x0][0x27c], PT ;  /* 0x00009f008e007a0c */ /* 0x000fe20003f06270 */
[----:B------:R-:W-:-:S12]  /*aa10*/  BSSY B0, `(.L_x_775) ;  /* 0x000002c000007945 */ /* 0x000fd80003800000 */
[----:B------:R-:W-:Y:S05]  /*aa20*/  @P0 BRA `(.L_x_776) ;  /* 0x000002a000000947 */ /* 0x000fea0003800000 */
[----:B------:R-:W2:Y:S01]  /*aa30*/  LDS.128 R8, [R210+0x10000] ;  /* 0x01000000d2087984 */ /* 0x000ea20000000c00 */
[----:B------:R-:W-:Y:S01]  /*aa40*/  SHF.R.U32.HI R0, RZ, 0x10, R25 ;  /* 0x00000010ff007819 */ /* 0x000fe20000011619 */
[----:B-1----:R-:W-:Y:S01]  /*aa50*/  HADD2.F32 R6, -RZ, R68.H0_H0 ;  /* 0x20000044ff067230 */ /* 0x002fe20000004100 */
[----:B------:R-:W-:Y:S02]  /*aa60*/  SHF.R.U32.HI R2, RZ, 0x10, R27 ;  /* 0x00000010ff027819 */ /* 0x000fe4000001161b */
[----:B------:R-:W-:Y:S01]  /*aa70*/  SHF.R.U64 R12, R24, 0x10, R25 ;  /* 0x00000010180c7819 */ /* 0x000fe20000001219 */
[----:B------:R-:W-:Y:S01]  /*aa80*/  HADD2.F32 R0, -RZ, R0.H0_H0 ;  /* 0x20000000ff007230 */ /* 0x000fe20000004100 */
[----:B------:R-:W-:Y:S01]  /*aa90*/  SHF.R.U64 R13, R26, 0x10, R27 ;  /* 0x000000101a0d7819 */ /* 0x000fe2000000121b */
[----:B------:R-:W-:-:S04]  /*aaa0*/  HADD2.F32 R2, -RZ, R2.H0_H0 ;  /* 0x20000002ff027230 */ /* 0x000fc80000004100 */
[----:B------:R-:W-:Y:S02]  /*aab0*/  HADD2.F32 R13, -RZ, R13.H0_H0 ;  /* 0x2000000dff0d7230 */ /* 0x000fe40000004100 */
[--C-:B--2---:R-:W-:Y:S02]  /*aac0*/  HADD2.F32 R3, -RZ, R11.reuse.H1_H1 ;  /* 0x3000000bff037230 */ /* 0x104fe40000004100 */
[----:B------:R-:W-:Y:S02]  /*aad0*/  HADD2.F32 R4, -RZ, R11.H0_H0 ;  /* 0x2000000bff047230 */ /* 0x000fe40000004100 */
[----:B------:R-:W-:Y:S01]  /*aae0*/  HADD2.F32 R11, -RZ, R8.H1_H1 ;  /* 0x30000008ff0b7230 */ /* 0x000fe20000004100 */
[CC--:B------:R-:W-:Y:S01]  /*aaf0*/  FMUL.FTZ R5, R3.reuse, R0.reuse ;  /* 0x0000000003057220 */ /* 0x0c0fe20000410000 */
[--C-:B------:R-:W-:Y:S01]  /*ab00*/  HADD2.F32 R7, -RZ, R10.reuse.H0_H0 ;  /* 0x2000000aff077230 */ /* 0x100fe20000004100 */
[C---:B------:R-:W-:Y:S02]  /*ab10*/  FMUL.FTZ R0, R4.reuse, R0 ;  /* 0x0000000004007220 */ /* 0x040fe40000410000 */
[-C--:B------:R-:W-:Y:S01]  /*ab20*/  FFMA.FTZ R15, R4, R2.reuse, -R5 ;  /* 0x00000002040f7223 */ /* 0x080fe20000010805 */
[----:B------:R-:W-:Y:S01]  /*ab30*/  HADD2.F32 R4, -RZ, R10.H1_H1 ;  /* 0x3000000aff047230 */ /* 0x000fe20000004100 */
[----:B------:R-:W-:Y:S01]  /*ab40*/  FFMA.FTZ R14, R3, R2, R0 ;  /* 0x00000002030e7223 */ /* 0x000fe20000010000 */
[----:B------:R-:W-:-:S02]  /*ab50*/  HADD2.F32 R0, -RZ, R67.H0_H0 ;  /* 0x20000043ff007230 */ /* 0x000fc40000004100 */
[----:B------:R-:W-:Y:S02]  /*ab60*/  HADD2.F32 R2, -RZ, R8.H0_H0 ;  /* 0x20000008ff027230 */ /* 0x000fe40000004100 */
[--C-:B------:R-:W-:Y:S01]  /*ab70*/  HADD2.F32 R5, -RZ, R9.reuse.H0_H0 ;  /* 0x20000009ff057230 */ /* 0x100fe20000004100 */
[CC--:B------:R-:W-:Y:S01]  /*ab80*/  FMUL.FTZ R10, R11.reuse, R0.reuse ;  /* 0x000000000b0a7220 */ /* 0x0c0fe20000410000 */
[----:B------:R-:W-:Y:S01]  /*ab90*/  HADD2.F32 R3, -RZ, R9.H1_H1 ;  /* 0x30000009ff037230 */ /* 0x000fe20000004100 */
[C---:B------:R-:W-:Y:S01]  /*aba0*/  FMUL.FTZ R8, R2.reuse, R0 ;  /* 0x0000000002087220 */ /* 0x040fe20000410000 */
[----:B------:R-:W-:Y:S01]  /*abb0*/  HADD2.F32 R0, -RZ, R67.H1_H1 ;  /* 0x30000043ff007230 */ /* 0x000fe20000004100 */
[-C--:B------:R-:W-:Y:S01]  /*abc0*/  FFMA.FTZ R10, R2, R6.reuse, -R10 ;  /* 0x00000006020a7223 */ /* 0x080fe2000001080a */
[----:B------:R-:W-:Y:S01]  /*abd0*/  HADD2.F32 R9, -RZ, R12.H0_H0 ;  /* 0x2000000cff097230 */ /* 0x000fe20000004100 */
[----:B------:R-:W-:Y:S01]  /*abe0*/  FFMA.FTZ R11, R11, R6, R8 ;  /* 0x000000060b0b7223 */ /* 0x000fe20000010008 */
[----:B------:R-:W-:Y:S01]  /*abf0*/  HADD2.F32 R2, -RZ, R68.H1_H1 ;  /* 0x30000044ff027230 */ /* 0x000fe20000004100 */
[----:B------:R-:W-:-:S02]  /*ac00*/  FMUL.FTZ R6, R4, R0 ;  /* 0x0000000004067220 */ /* 0x000fc40000410000 */
[----:B------:R-:W-:Y:S02]  /*ac10*/  FMUL.FTZ R0, R7, R0 ;  /* 0x0000000007007220 */ /* 0x000fe40000410000 */
[-C--:B------:R-:W-:Y:S02]  /*ac20*/  FMUL.FTZ R8, R3, R9.reuse ;  /* 0x0000000903087220 */ /* 0x080fe40000410000 */
[----:B------:R-:W-:Y:S02]  /*ac30*/  FMUL.FTZ R9, R5, R9 ;  /* 0x0000000905097220 */ /* 0x000fe40000410000 */
[-C--:B------:R-:W-:Y:S01]  /*ac40*/  FFMA.FTZ R6, R7, R2.reuse, -R6 ;  /* 0x0000000207067223 */ /* 0x080fe20000010806 */
[----:B------:R-:W-:Y:S01]  /*ac50*/  F2FP.PACK_AB R7, R14, R15 ;  /* 0x0000000f0e07723e */ /* 0x000fe200000000ff */
[----:B------:R-:W-:Y:S01]  /*ac60*/  FFMA.FTZ R2, R4, R2, R0 ;  /* 0x0000000204027223 */ /* 0x000fe20000010000 */
[----:B------:R-:W-:Y:S01]  /*ac70*/  F2FP.PACK_AB R4, R11, R10 ;  /* 0x0000000a0b04723e */ /* 0x000fe200000000ff */
[----:B------:R-:W-:-:S02]  /*ac80*/  FFMA.FTZ R0, R5, R13, -R8 ;  /* 0x0000000d05007223 */ /* 0x000fc40000010808 */
[----:B------:R-:W-:Y:S01]  /*ac90*/  FFMA.FTZ R3, R3, R13, R9 ;  /* 0x0000000d03037223 */ /* 0x000fe20000010009 */
[----:B------:R-:W-:-:S04]  /*aca0*/  F2FP.PACK_AB R6, R2, R6 ;  /* 0x000000060206723e */ /* 0x000fc800000000ff */
[----:B------:R-:W-:-:S05]  /*acb0*/  F2FP.PACK_AB R5, R3, R0 ;  /* 0x000000000305723e */ /* 0x000fca00000000ff */
[----:B------:R1:W-:Y:S02]  /*acc0*/  STS.128 [R210+0x10000], R4 ;  /* 0x01000004d2007388 */ /* 0x0003e40000000c00 */
.L_x_776:
[----:B------:R-:W-:Y:S05]  /*acd0*/  BSYNC B0 ;  /* 0x0000000000007941 */ /* 0x000fea0003800000 */
.L_x_775:
[----:B------:R-:W-:Y:S01]  /*ace0*/  ISETP.GE.AND P0, PT, R144, c[0x0][0x27c], PT ;  /* 0x00009f0090007a0c */ /* 0x000fe20003f06270 */
[----:B------:R-:W-:-:S12]  /*acf0*/  BSSY B0, `(.L_x_777) ;  /* 0x000002c000007945 */ /* 0x000fd80003800000 */
[----:B------:R-:W-:Y:S05]  /*ad00*/  @P0 BRA `(.L_x_778) ;  /* 0x000002a000000947 */ /* 0x000fea0003800000 */
[----:B-1----:R-:W1:Y:S01]  /*ad10*/  LDS.128 R4, [R211+0x10000] ;  /* 0x01000000d3047984 */ /* 0x002e620000000c00 */
[----:B------:R-:W-:Y:S02]  /*ad20*/  SHF.R.U32.HI R0, RZ, 0x10, R31 ;  /* 0x00000010ff007819 */ /* 0x000fe4000001161f */
[----:B------:R-:W-:Y:S02]  /*ad30*/  SHF.R.U32.HI R2, RZ, 0x10, R29 ;  /* 0x00000010ff027819 */ /* 0x000fe4000001161d */
[----:B------:R-:W-:Y:S01]  /*ad40*/  SHF.R.U64 R14, R30, 0x10, R31 ;  /* 0x000000101e0e7819 */ /* 0x000fe2000000121f */
[----:B------:R-:W-:Y:S01]  /*ad50*/  HADD2.F32 R12, -RZ, R0.H0_H0 ;  /* 0x20000000ff0c7230 */ /* 0x000fe20000004100 */
[----:B------:R-:W-:Y:S01]  /*ad60*/  SHF.R.U64 R16, R28, 0x10, R29 ;  /* 0x000000101c107819 */ /* 0x000fe2000000121d */
[----:B------:R-:W-:Y:S02]  /*ad70*/  HADD2.F32 R0, -RZ, R69.H0_H0 ;  /* 0x20000045ff007230 */ /* 0x000fe40000004100 */
[----:B------:R-:W-:-:S02]  /*ad80*/  HADD2.F32 R17, -RZ, R2.H0_H0 ;  /* 0x20000002ff117230 */ /* 0x000fc40000004100 */
[----:B------:R-:W-:Y:S02]  /*ad90*/  HADD2.F32 R2, -RZ, R70.H0_H0 ;  /* 0x20000046ff027230 */ /* 0x000fe40000004100 */
[--C-:B-1----:R-:W-:Y:S02]  /*ada0*/  HADD2.F32 R10, -RZ, R7.reuse.H0_H0 ;  /* 0x20000007ff0a7230 */ /* 0x102fe40000004100 */
[----:B------:R-:W-:Y:S02]  /*adb0*/  HADD2.F32 R7, -RZ, R7.H1_H1 ;  /* 0x30000007ff077230 */ /* 0x000fe40000004100 */
[--C-:B------:R-:W-:Y:S02]  /*adc0*/  HADD2.F32 R9, -RZ, R4.reuse.H0_H0 ;  /* 0x20000004ff097230 */ /* 0x100fe40000004100 */
[----:B------:R-:W-:Y:S02]  /*add0*/  HADD2.F32 R8, -RZ, R4.H1_H1 ;  /* 0x30000004ff087230 */ /* 0x000fe40000004100 */
[----:B------:R-:W-:-:S02]  /*ade0*/  HADD2.F32 R4, -RZ, R5.H0_H0 ;  /* 0x20000005ff047230 */ /* 0x000fc40000004100 */
[----:B------:R-:W-:Y:S01]  /*adf0*/  HADD2.F32 R3, -RZ, R5.H1_H1 ;  /* 0x30000005ff037230 */ /* 0x000fe20000004100 */
[----:B------:R-:W-:Y:S01]  /*ae00*/  FMUL.FTZ R5, R7, R12 ;  /* 0x0000000c07057220 */ /* 0x000fe20000410000 */
[--C-:B------:R-:W-:Y:S01]  /*ae10*/  HADD2.F32 R11, -RZ, R6.reuse.H0_H0 ;  /* 0x20000006ff0b7230 */ /* 0x100fe20000004100 */
[-C--:B------:R-:W-:Y:S01]  /*ae20*/  FMUL.FTZ R13, R8, R0.reuse ;  /* 0x00000000080d7220 */ /* 0x080fe20000410000 */
[----:B------:R-:W-:Y:S01]  /*ae30*/  HADD2.F32 R6, -RZ, R6.H1_H1 ;  /* 0x30000006ff067230 */ /* 0x000fe20000004100 */
[----:B------:R-:W-:Y:S02]  /*ae40*/  FFMA.FTZ R15, R10, R17, -R5 ;  /* 0x000000110a0f7223 */ /* 0x000fe40000010805 */
[C---:B------:R-:W-:Y:S01]  /*ae50*/  FMUL.FTZ R5, R9.reuse, R0 ;  /* 0x0000000009057220 */ /* 0x040fe20000410000 */
[----:B------:R-:W-:Y:S01]  /*ae60*/  HADD2.F32 R0, -RZ, R69.H1_H1 ;  /* 0x30000045ff007230 */ /* 0x000fe20000004100 */
[-C--:B------:R-:W-:Y:S02]  /*ae70*/  FFMA.FTZ R13, R9, R2.reuse, -R13 ;  /* 0x00000002090d7223 */ /* 0x080fe4000001080d */
[----:B------:R-:W-:Y:S01]  /*ae80*/  FFMA.FTZ R9, R8, R2, R5 ;  /* 0x0000000208097223 */ /* 0x000fe20000010005 */
[----:B------:R-:W-:Y:S01]  /*ae90*/  HADD2.F32 R8, -RZ, R14.H0_H0 ;  /* 0x2000000eff087230 */ /* 0x000fe20000004100 */
[----:B------:R-:W-:Y:S01]  /*aea0*/  FMUL.FTZ R12, R10, R12 ;  /* 0x0000000c0a0c7220 */ /* 0x000fe20000410000 */
[----:B------:R-:W-:Y:S01]  /*aeb0*/  HADD2.F32 R2, -RZ, R70.H1_H1 ;  /* 0x30000046ff027230 */ /* 0x000fe20000004100 */
[----:B------:R-:W-:-:S02]  /*aec0*/  FMUL.FTZ R5, R6, R0 ;  /* 0x0000000006057220 */ /* 0x000fc40000410000 */
[----:B------:R-:W-:Y:S01]  /*aed0*/  FFMA.FTZ R10, R7, R17, R12 ;  /* 0x00000011070a7223 */ /* 0x000fe2000001000c */
[----:B------:R-:W-:Y:S01]  /*aee0*/  HADD2.F32 R12, -RZ, R16.H0_H0 ;  /* 0x20000010ff0c7230 */ /* 0x000fe20000004100 */
[----:B------:R-:W-:Y:S02]  /*aef0*/  FMUL.FTZ R0, R11, R0 ;  /* 0x000000000b007220 */ /* 0x000fe40000410000 */
[-C--:B------:R-:W-:Y:S02]  /*af00*/  FMUL.FTZ R7, R3, R8.reuse ;  /* 0x0000000803077220 */ /* 0x080fe40000410000 */
[----:B------:R-:W-:Y:S02]  /*af10*/  FMUL.FTZ R8, R4, R8 ;  /* 0x0000000804087220 */ /* 0x000fe40000410000 */
[-C--:B------:R-:W-:Y:S02]  /*af20*/  FFMA.FTZ R5, R11, R2.reuse, -R5 ;  /* 0x000000020b057223 */ /* 0x080fe40000010805 */
[----:B------:R-:W-:-:S02]  /*af30*/  FFMA.FTZ R2, R6, R2, R0 ;  /* 0x0000000206027223 */ /* 0x000fc40000010000 */
[-C--:B------:R-:W-:Y:S01]  /*af40*/  FFMA.FTZ R0, R4, R12.reuse, -R7 ;  /* 0x0000000c04007223 */ /* 0x080fe20000010807 */
[----:B------:R-:W-:Y:S01]  /*af50*/  F2FP.PACK_AB R7, R10, R15 ;  /* 0x0000000f0a07723e */ /* 0x000fe200000000ff */
[----:B------:R-:W-:Y:S01]  /*af60*/  FFMA.FTZ R3, R3, R12, R8 ;  /* 0x0000000c03037223 */ /* 0x000fe20000010008 */
[----:B------:R-:W-:Y:S02]  /*af70*/  F2FP.PACK_AB R6, R2, R5 ;  /* 0x000000050206723e */ /* 0x000fe400000000ff */
[----:B------:R-:W-:Y:S02]  /*af80*/  F2FP.PACK_AB R4, R9, R13 ;  /* 0x0000000d0904723e */ /* 0x000fe400000000ff */
[----:B------:R-:W-:-:S05]  /*af90*/  F2FP.PACK_AB R5, R3, R0 ;  /* 0x000000000305723e */ /* 0x000fca00000000ff */
[----:B------:R1:W-:Y:S02]  /*afa0*/  STS.128 [R211+0x10000], R4 ;  /* 0x01000004d3007388 */ /* 0x0003e40000000c00 */
.L_x_778:
[----:B------:R-:W-:Y:S05]  /*afb0*/  BSYNC B0 ;  /* 0x0000000000007941 */ /* 0x000fea0003800000 */
.L_x_777:
        /* <DEDUP_REMOVED lines=12> */
[----:B------:R-:W-:Y:S02]  /*b080*/  HADD2.F32 R15, -RZ, R15.H0_H0 ;  /* 0x2000000fff0f7230 */ /* 0x000fe40000004100 */
[--C-:B-1----:R-:W-:Y:S02]  /*b090*/  HADD2.F32 R10, -RZ, R7.reuse.H0_H0 ;  /* 0x20000007ff0a7230 */ /* 0x102fe40000004100 */
[----:B------:R-:W-:Y:S02]  /*b0a0*/  HADD2.F32 R7, -RZ, R7.H1_H1 ;  /* 0x30000007ff077230 */ /* 0x000fe40000004100 */
[--C-:B------:R-:W-:Y:S02]  /*b0b0*/  HADD2.F32 R9, -RZ, R4.reuse.H0_H0 ;  /* 0x20000004ff097230 */ /* 0x100fe40000004100 */
[----:B------:R-:W-:-:S02]  /*b0c0*/  HADD2.F32 R8, -RZ, R4.H1_H1 ;  /* 0x30000004ff087230 */ /* 0x000fc40000004100 */
[--C-:B------:R-:W-:Y:S02]  /*b0d0*/  HADD2.F32 R4, -RZ, R5.reuse.H0_H0 ;  /* 0x20000005ff047230 */ /* 0x100fe40000004100 */
        /* <DEDUP_REMOVED lines=8> */
[----:B------:R-:W-:-:S02]  /*b160*/  FFMA.FTZ R13, R9, R2, -R13 ;  /* 0x00000002090d7223 */ /* 0x000fc4000001080d */
[----:B------:R-:W-:Y:S01]  /*b170*/  FFMA.FTZ R9, R8, R2, R5 ;  /* 0x0000000208097223 */ /* 0x000fe20000010005 */
[----:B------:R-:W-:Y:S01]  /*b180*/  HADD2.F32 R8, -RZ, R14.H0_H0 ;  /* 0x2000000eff087230 */ /* 0x000fe20000004100 */
[----:B------:R-:W-:Y:S01]  /*b190*/  FMUL.FTZ R12, R10, R12 ;  /* 0x0000000c0a0c7220 */ /* 0x000fe20000410000 */
[----:B------:R-:W-:Y:S01]  /*b1a0*/  HADD2.F32 R2, -RZ, R72.H1_H1 ;  /* 0x30000048ff027230 */ /* 0x000fe20000004100 */
[-C--:B------:R-:W-:Y:S02]  /*b1b0*/  FMUL.FTZ R5, R6, R0.reuse ;  /* 0x0000000006057220 */ /* 0x080fe40000410000 */
[----:B------:R-:W-:Y:S02]  /*b1c0*/  FFMA.FTZ R10, R7, R17, R12 ;  /* 0x00000011070a7223 */ /* 0x000fe4000001000c */
[----:B------:R-:W-:Y:S02]  /*b1d0*/  FMUL.FTZ R0, R11, R0 ;  /* 0x000000000b007220 */ /* 0x000fe40000410000 */
[----:B------:R-:W-:-:S02]  /*b1e0*/  FMUL.FTZ R7, R3, R8 ;  /* 0x0000000803077220 */ /* 0x000fc40000410000 */
[----:B------:R-:W-:Y:S02]  /*b1f0*/  FMUL.FTZ R8, R4, R8 ;  /* 0x0000000804087220 */ /* 0x000fe40000410000 */
[-C--:B------:R-:W-:Y:S02]  /*b200*/  FFMA.FTZ R5, R11, R2.reuse, -R5 ;  /* 0x000000020b057223 */ /* 0x080fe40000010805 */
[----:B------:R-:W-:Y:S02]  /*b210*/  FFMA.FTZ R2, R6, R2, R0 ;  /* 0x0000000206027223 */ /* 0x000fe40000010000 */
[-C--:B------:R-:W-:Y:S01]  /*b220*/  FFMA.FTZ R0, R4, R15.reuse, -R7 ;  /* 0x0000000f04007223 */ /* 0x080fe20000010807 */
[----:B------:R-:W-:Y:S01]  /*b230*/  F2FP.PACK_AB R7, R10, R16 ;  /* 0x000000100a07723e */ /* 0x000fe200000000ff */
[----:B------:R-:W-:Y:S01]  /*b240*/  FFMA.FTZ R3, R3, R15, R8 ;  /* 0x0000000f03037223 */ /* 0x000fe20000010008 */
[----:B------:R-:W-:Y:S02]  /*b250*/  F2FP.PACK_AB R6, R2, R5 ;  /* 0x000000050206723e */ /* 0x000fe400000000ff */
[----:B------:R-:W-:-:S02]  /*b260*/  F2FP.PACK_AB R4, R9, R13 ;  /* 0x0000000d0904723e */ /* 0x000fc400000000ff */
[----:B------:R-:W-:-:S05]  /*b270*/  F2FP.PACK_AB R5, R3, R0 ;  /* 0x000000000305723e */ /* 0x000fca00000000ff */
[----:B------:R1:W-:Y:S02]  /*b280*/  STS.128 [R210+0x14000], R4 ;  /* 0x01400004d2007388 */ /* 0x0003e40000000c00 */
.L_x_780:
[----:B------:R-:W-:Y:S05]  /*b290*/  BSYNC B0 ;  /* 0x0000000000007941 */ /* 0x000fea0003800000 */
.L_x_779:
[----:B------:R-:W-:-:S13]  /*b2a0*/  ISETP.GE.AND P0, PT, R143, c[0x0][0x27c], PT ;  /* 0x00009f008f007a0c */ /* 0x000fda0003f06270 */
        /* <DEDUP_REMOVED lines=9> */
[----:B------:R-:W-:Y:S02]  /*b340*/  HADD2.F32 R2, -RZ, R75.H1_H1 ;  /* 0x3000004bff027230 */ /* 0x000fe40000004100 */
        /* <DEDUP_REMOVED lines=33> */
.L_x_770:
[----:B------:R-:W-:Y:S05]  /*b560*/  BSYNC B1 ;  /* 0x0000000000017941 */ /* 0x000fea0003800000 */
.L_x_769:
[----:B------:R-:W-:-:S04]  /*b570*/  IADD3 R0, R222, 0x40, RZ ;  /* 0x00000040de007810 */ /* 0x000fc80007ffe0ff */
[----:B------:R-:W-:-:S13]  /*b580*/  ISETP.GE.AND P0, PT, R0, R21, PT ;  /* 0x000000150000720c */ /* 0x000fda0003f06270 */
[----:B------:R-:W-:Y:S05]  /*b590*/  @P0 BRA `(.L_x_781) ;  /* 0x000044f000000947 */ /* 0x000fea0003800000 */
        /* <DEDUP_REMOVED lines=45> */
.L_x_783:
[----:B------:R-:W-:Y:S05]  /*b870*/  BSYNC B0 ;  /* 0x0000000000007941 */ /* 0x000fea0003800000 */
.L_x_782:
        /* <DEDUP_REMOVED lines=25> */
[----:B------:R-:W-:Y:S01]  /*ba10*/  HADD2.F32 R0, -RZ, R76.H0_H0 ;  /* 0x2000004cff007230 */ /* 0x000fe20000004100 */
        /* <DEDUP_REMOVED lines=19> */
.L_x_785:
[----:B------:R-:W-:Y:S05]  /*bb50*/  BSYNC B0 ;  /* 0x0000000000007941 */ /* 0x000fea0003800000 */
.L_x_784:
        /* <DEDUP_REMOVED lines=45> */
.L_x_787:
[----:B------:R-:W-:Y:S05]  /*be30*/  BSYNC B0 ;  /* 0x0000000000007941 */ /* 0x000fea0003800000 */
.L_x_786:
        /* <DEDUP_REMOVED lines=45> */
.L_x_789:
[----:B------:R-:W-:Y:S05]  /*c110*/  BSYNC B0 ;  /* 0x0000000000007941 */ /* 0x000fea0003800000 */
.L_x_788:
        /* <DEDUP_REMOVED lines=45> */
.L_x_791:
[----:B------:R-:W-:Y:S05]  /*c3f0*/  BSYNC B0 ;  /* 0x0000000000007941 */ /* 0x000fea0003800000 */
.L_x_790:
        /* <DEDUP_REMOVED lines=43> */
[----:B------:R1:W-:Y:S01]  /*c6b0*/  STS.128 [R211+0x16000], R4 ;  /* 0x01600004d3007388 */ /* 0x0003e20000000c00 */
[----:B------:R-:W-:Y:S05]  /*c6c0*/  BRA `(.L_x_781) ;  /* 0x000033c000007947 */ /* 0x000fea0003800000 */
.L_x_764:
[----:B------:R-:W-:Y:S01]  /*c6d0*/  IMAD.MOV.U32 R3, RZ, RZ, c[0x0][0x2c4] ;  /* 0x0000b100ff037624 */ /* 0x000fe200078e00ff */
[----:B------:R-:W-:Y:S01]  /*c6e0*/  BSSY B0, `(.L_x_792) ;  /* 0x0000048000007945 */ /* 0x000fe20003800000 */
[----:B------:R-:W-:Y:S01]  /*c6f0*/  IMAD.MOV.U32 R5, RZ, RZ, R7 ;  /* 0x000000ffff057224 */ /* 0x000fe200078e0007 */
[----:B------:R-:W-:Y:S01]  /*c700*/  MOV R7, R6 ;  /* 0x0000000600077202 */ /* 0x000fe20000000f00 */
[----:B------:R-:W-:Y:S01]  /*c710*/  IMAD.MOV.U32 R6, RZ, RZ, R2 ;  /* 0x000000ffff067224 */ /* 0x000fe200078e0002 */
[----:B------:R-:W-:Y:S01]  /*c720*/  ISETP.NE.AND P0, PT, R3, 0x1, PT ;  /* 0x000000010300780c */ /* 0x000fe20003f05270 */
        /* <DEDUP_REMOVED lines=9> */
[----:B------:R-:W-:-:S03]  /*c7c0*/  CS2R R24, SRZ ;  /* 0x0000000000187805 */ /* 0x000fc6000001ff00 */
[----:B------:R-:W-:-:S05]  /*c7d0*/  @P0 IMAD.HI.U32 R3, R0, c[0x0][0x2c8], RZ ;  /* 0x0000b20000030a27 */ /* 0x000fca00078e00ff */
[----:B------:R-:W-:-:S04]  /*c7e0*/  @P0 SHF.R.U32.HI R0, RZ, c[0x0][0x2cc], R3 ;  /* 0x0000b300ff000a19 */ /* 0x000fc80000011603 */
[----:B------:R-:W-:Y:S01]  /*c7f0*/  SHF.R.S32.HI R3, RZ, 0x1f, R0 ;  /* 0x0000001fff037819 */ /* 0x000fe20000011400 */
[----:B------:R-:W-:-:S04]  /*c800*/  IMAD.WIDE.U32 R4, R0, c[0x0][0x280], R4 ;  /* 0x0000a00000047a25 */ /* 0x000fc800078e0004 */
[C---:B------:R-:W-:Y:S01]  /*c810*/  IMAD R9, R3.reuse, c[0x0][0x280], RZ ;  /* 0x0000a00003097a24 */ /* 0x040fe200078e02ff */
[----:B------:R-:W-:Y:S01]  /*c820*/  LEA R21, P1, R4, c[0x0][0x270], 0x1 ;  /* 0x00009c0004157a11 */ /* 0x000fe200078208ff */
[----:B------:R-:W-:Y:S02]  /*c830*/  IMAD R8, R3, c[0x0][0x290], RZ ;  /* 0x0000a40003087a24 */ /* 0x000fe400078e02ff */
[C---:B------:R-:W-:Y:S02]  /*c840*/  IMAD.WIDE.U32 R2, R0.reuse, c[0x0][0x290], R6 ;  /* 0x0000a40000027a25 */ /* 0x040fe400078e0006 */
[----:B------:R1:W2:Y:S02]  /*c850*/  SHFL.IDX PT, R12, R21, RZ, 0x1c1f ;  /* 0x001c1fff150c7589 */ /* 0x0002a400000e0000 */
[----:B------:R-:W-:Y:S01]  /*c860*/  IMAD R6, R0, c[0x0][0x284], R9 ;  /* 0x0000a10000067a24 */ /* 0x000fe200078e0209 */
[----:B------:R-:W-:Y:S01]  /*c870*/  LEA R22, P0, R2, c[0x0][0x288], 0x1 ;  /* 0x0000a20002167a11 */ /* 0x000fe200078008ff */
[----:B------:R-:W-:-:S02]  /*c880*/  IMAD R0, R0, c[0x0][0x294], R8 ;  /* 0x0000a50000007a24 */ /* 0x000fc400078e0208 */
[----:B------:R-:W-:Y:S01]  /*c890*/  CS2R R8, SRZ ;  /* 0x0000000000087805 */ /* 0x000fe2000001ff00 */
[----:B------:R-:W-:Y:S02]  /*c8a0*/  IADD3 R6, R5, R6, RZ ;  /* 0x0000000605067210 */ /* 0x000fe40007ffe0ff */
[----:B------:R-:W-:Y:S02]  /*c8b0*/  IADD3 R0, R3, R0, RZ ;  /* 0x0000000003007210 */ /* 0x000fe40007ffe0ff */
[----:B------:R-:W-:Y:S02]  /*c8c0*/  LEA.HI.X R20, R4, c[0x0][0x274], R6, 0x1, P1 ;  /* 0x00009d0004147a11 */ /* 0x000fe400008f0c06 */
[----:B------:R-:W-:Y:S01]  /*c8d0*/  LEA.HI.X R19, R2, c[0x0][0x28c], R0, 0x1, P0 ;  /* 0x0000a30002137a11 */ /* 0x000fe200000f0c00 */
[----:B------:R-:W-:Y:S01]  /*c8e0*/  CS2R R6, SRZ ;  /* 0x0000000000067805 */ /* 0x000fe2000001ff00 */
[----:B------:R-:W-:Y:S01]  /*c8f0*/  ISETP.GE.AND P0, PT, R18, R32, PT ;  /* 0x000000201200720c */ /* 0x000fe20003f06270 */
[----:B------:R1:W3:Y:S01]  /*c900*/  SHFL.IDX PT, R2, R22, RZ, 0x1c1f ;  /* 0x001c1fff16027589 */ /* 0x0002e200000e0000 */
[----:B------:R-:W-:-:S03]  /*c910*/  CS2R R4, SRZ ;  /* 0x0000000000047805 */ /* 0x000fc6000001ff00 */
[----:B------:R1:W4:Y:S04]  /*c920*/  SHFL.IDX PT, R13, R20, RZ, 0x1c1f ;  /* 0x001c1fff140d7589 */ /* 0x00032800000e0000 */
[----:B------:R1:W1:Y:S04]  /*c930*/  SHFL.IDX PT, R3, R19, RZ, 0x1c1f ;  /* 0x001c1fff13037589 */ /* 0x00026800000e0000 */
[----:B------:R-:W-:Y:S05]  /*c940*/  @P0 BRA `(.L_x_793) ;  /* 0x0000021000000947 */ /* 0x000fea0003800000 */
[----:B--2---:R-:W-:Y:S01]  /*c950*/  ISETP.GE.AND P0, PT, R104, c[0x0][0x27c], PT ;  /* 0x00009f0068007a0c */ /* 0x004fe20003f06270 */
[----:B------:R-:W-:Y:S01]  /*c960*/  CS2R R30, SRZ ;  /* 0x00000000001e7805 */ /* 0x000fe2000001ff00 */
[----:B------:R-:W-:Y:S01]  /*c970*/  ISETP.GE.AND P2, PT, R106, c[0x0][0x27c], PT ;  /* 0x00009f006a007a0c */ /* 0x000fe20003f46270 */
[----:B------:R-:W-:Y:S01]  /*c980*/  CS2R R28, SRZ ;  /* 0x00000000001c7805 */ /* 0x000fe2000001ff00 */
[----:B------:R-:W-:Y:S01]  /*c990*/  CS2R R26, SRZ ;  /* 0x00000000001a7805 */ /* 0x000fe2000001ff00 */
[----:B------:R-:W-:Y:S01]  /*c9a0*/  CS2R R24, SRZ ;  /* 0x0000000000187805 */ /* 0x000fe2000001ff00 */
[----:B------:R-:W-:Y:S01]  /*c9b0*/  CS2R R42, SRZ ;  /* 0x00000000002a7805 */ /* 0x000fe2000001ff00 */
[----:B------:R-:W-:-:S06]  /*c9c0*/  CS2R R40, SRZ ;  /* 0x0000000000287805 */ /* 0x000fcc000001ff00 */
[C---:B------:R-:W-:Y:S01]  /*c9d0*/  @!P0 IMAD.SHL.U32 R0, R104.reuse, 0x2, RZ ;  /* 0x0000000268008824 */ /* 0x040fe200078e00ff */
[----:B------:R-:W-:-:S04]  /*c9e0*/  @!P0 SHF.L.U64.HI R4, R104, 0x1, R105 ;  /* 0x0000000168048819 */ /* 0x000fc80000010269 */
[-C--:B------:R-:W-:Y:S02]  /*c9f0*/  @!P0 IADD3 R16, P1, R12, R0.reuse, RZ ;  /* 0x000000000c108210 */ /* 0x080fe40007f3e0ff */
[----:B---3--:R-:W-:Y:S02]  /*ca00*/  @!P0 IADD3 R14, P3, R2, R0, RZ ;  /* 0x00000000020e8210 */ /* 0x008fe40007f7e0ff */
[----:B----4-:R-:W-:Y:S02]  /*ca10*/  @!P0 IADD3.X R17, R13, R4, RZ, P1, !PT ;  /* 0x000000040d118210 */ /* 0x010fe40000ffe4ff */
[----:B------:R-:W-:Y:S01]  /*ca20*/  ISETP.GE.AND P1, PT, R103, c[0x0][0x27c], PT ;  /* 0x00009f0067007a0c */ /* 0x000fe20003f26270 */
[----:B-1----:R-:W-:Y:S01]  /*ca30*/  @!P0 IMAD.X R15, R3, 0x1, R4, P3 ;  /* 0x00000001030f8824 */ /* 0x002fe200018e0604 */
[----:B------:R-:W-:-:S05]  /*ca40*/  @!P2 SHF.L.U32 R4, R236, 0x3, RZ ;  /* 0x00000003ec04a819 */ /* 0x000fca00000006ff */
[----:B------:R-:W-:-:S04]  /*ca50*/  @!P2 IMAD.WIDE R8, R4, 0x2, R12 ;  /* 0x000000020408a825 */ /* 0x000fc800078e020c */
[----:B------:R-:W-:Y:S01]  /*ca60*/  @!P2 IMAD.WIDE R6, R4, 0x2, R2 ;  /* 0x000000020406a825 */ /* 0x000fe200078e0202 */
[----:B------:R1:W5:Y:S03]  /*ca70*/  @!P2 LD.E.128 R28, [R8.64] ;  /* 0x00000008081ca980 */ /* 0x000366000c101d00 */
[----:B------:R-:W-:Y:S01]  /*ca80*/  @!P1 IMAD.SHL.U32 R0, R235, 0x8, RZ ;  /* 0x00000008eb009824 */ /* 0x000fe200078e00ff */
[----:B------:R2:W5:Y:S03]  /*ca90*/  @!P2 LD.E.128 R24, [R6.64] ;  /* 0x000000080618a980 */ /* 0x000566000c101d00 */
        /* <DEDUP_REMOVED lines=12> */
.L_x_793:
[----:B--2---:R-:W-:Y:S05]  /*cb60*/  BSYNC B0 ;  /* 0x0000000000007941 */ /* 0x004fea0003800000 */
.L_x_792:
[----:B------:R-:W-:Y:S01]  /*cb70*/  IADD3 R0, R18, 0x40, RZ ;  /* 0x0000004012007810 */ /* 0x000fe20007ffe0ff */
[----:B---345:R-:W-:Y:S01]  /*cb80*/  IMAD.MOV.U32 R2, RZ, RZ, R40 ;  /* 0x000000ffff027224 */ /* 0x038fe200078e0028 */
[----:B------:R-:W-:Y:S01]  /*cb90*/  MOV R16, R6 ;  /* 0x0000000600107202 */ /* 0x000fe20000000f00 */
[----:B------:R-:W-:Y:S01]  /*cba0*/  IMAD.MOV.U32 R12, RZ, RZ, R42 ;  /* 0x000000ffff0c7224 */ /* 0x000fe200078e002a */
[----:B------:R-:W-:Y:S01]  /*cbb0*/  ISETP.GE.AND P0, PT, R0, R32, PT ;  /* 0x000000200000720c */ /* 0x000fe20003f06270 */
[----:B------:R-:W-:Y:S01]  /*cbc0*/  IMAD.MOV.U32 R0, RZ, RZ, R41 ;  /* 0x000000ffff007224 */ /* 0x000fe200078e0029 */
[----:B------:R-:W-:Y:S01]  /*cbd0*/  PRMT R80, R2, 0x7610, R80 ;  /* 0x0000761002507816 */ /* 0x000fe20000000050 */
[----:B-1----:R-:W-:Y:S01]  /*cbe0*/  IMAD.MOV.U32 R3, RZ, RZ, R43 ;  /* 0x000000ffff037224 */ /* 0x002fe200078e002b */
[----:B------:R-:W-:Y:S01]  /*cbf0*/  PRMT R81, R12, 0x7610, R81 ;  /* 0x000076100c517816 */ /* 0x000fe20000000051 */
[----:B------:R-:W-:Y:S01]  /*cc00*/  IMAD.MOV.U32 R2, RZ, RZ, R28 ;  /* 0x000000ffff027224 */ /* 0x000fe200078e001c */
        /* <DEDUP_REMOVED lines=8> */
[----:B------:R1:W2:Y:S01]  /*cc90*/  SHFL.IDX PT, R13, R20, 0x1, 0x1c1f ;  /* 0x003c1f00140d7f89 */ /* 0x0002a200000e0000 */
[----:B------:R-:W-:Y:S01]  /*cca0*/  IMAD.MOV.U32 R2, RZ, RZ, R8 ;  /* 0x000000ffff027224 */ /* 0x000fe200078e0008 */
[----:B------:R-:W-:Y:S01]  /*ccb0*/  PRMT R77, R12, 0x5410, R3 ;  /* 0x000054100c4d7816 */ /* 0x000fe20000000003 */
[----:B------:R-:W-:Y:S01]  /*ccc0*/  IMAD.MOV.U32 R3, RZ, RZ, R11 ;  /* 0x000000ffff037224 */ /* 0x000fe200078e000b */
[----:B------:R-:W-:Y:S01]  /*ccd0*/  MOV R12, R10 ;  /* 0x0000000a000c7202 */ /* 0x000fe20000000f00 */
[----:B------:R-:W-:Y:S01]  /*cce0*/  IMAD.MOV.U32 R15, RZ, RZ, R7 ;  /* 0x000000ffff0f7224 */ /* 0x000fe200078e0007 */
        /* <DEDUP_REMOVED lines=9> */
[----:B------:R-:W-:Y:S01]  /*cd80*/  PRMT R62, R14, 0x5410, R16 ;  /* 0x000054100e3e7816 */ /* 0x000fe20000000010 */
[----:B------:R-:W-:Y:S01]  /*cd90*/  CS2R R68, SRZ ;  /* 0x0000000000447805 */ /* 0x000fe2000001ff00 */
        /* <DEDUP_REMOVED lines=11> */
[----:B------:R-:W-:Y:S01]  /*ce50*/  CS2R R54, SRZ ;  /* 0x0000000000367805 */ /* 0x000fe2000001ff00 */
[----:B------:R-:W-:Y:S01]  /*ce60*/  PRMT R75, R2, 0x5410, R12 ;  /* 0x00005410024b7816 */ /* 0x000fe2000000000c */
[----:B------:R1:W3:Y:S01]  /*ce70*/  SHFL.IDX PT, R3, R19, 0x1, 0x1c1f ;  /* 0x003c1f0013037f89 */ /* 0x0002e200000e0000 */
[----:B------:R-:W-:Y:S01]  /*ce80*/  PRMT R33, R0, 0x7610, R33 ;  /* 0x0000761000217816 */ /* 0x000fe20000000021 */
[----:B------:R-:W-:Y:S01]  /*ce90*/  CS2R R52, SRZ ;  /* 0x0000000000347805 */ /* 0x000fe2000001ff00 */
[----:B------:R-:W-:Y:S01]  /*cea0*/  CS2R R46, SRZ ;  /* 0x00000000002e7805 */ /* 0x000fe2000001ff00 */
[----:B------:R1:W4:Y:S01]  /*ceb0*/  SHFL.IDX PT, R12, R21, 0x1, 0x1c1f ;  /* 0x003c1f00150c7f89 */ /* 0x00032200000e0000 */
[----:B------:R-:W-:Y:S01]  /*cec0*/  CS2R R44, SRZ ;  /* 0x00000000002c7805 */ /* 0x000fe2000001ff00 */
[----:B------:R-:W-:Y:S01]  /*ced0*/  CS2R R66, SRZ ;  /* 0x0000000000427805 */ /* 0x000fe2000001ff00 */
[----:B------:R-:W-:Y:S01]  /*cee0*/  CS2R R64, SRZ ;  /* 0x0000000000407805 */ /* 0x000fe2000001ff00 */
[----:B------:R1:W1:Y:S01]  /*cef0*/  SHFL.IDX PT, R2, R22, 0x1, 0x1c1f ;  /* 0x003c1f0016027f89 */ /* 0x00026200000e0000 */
        /* <DEDUP_REMOVED lines=14> */
[----:B------:R-:W-:Y:S02]  /*cfe0*/  @!P0 SHF.L.U64.HI R15, R104, 0x1, R105 ;  /* 0x00000001680f8819 */ /* 0x000fe40000010269 */
[----:B------:R-:W-:Y:S02]  /*cff0*/  @!P2 SHF.L.U32 R18, R236, 0x3, RZ ;  /* 0x00000003ec12a819 */ /* 0x000fe400000006ff */
[-C--:B----4-:R-:W-:Y:S02]  /*d000*/  @!P0 IADD3 R16, P1, R12, R0.reuse, RZ ;  /* 0x000000000c108210 */ /* 0x090fe40007f3e0ff */
[----:B-1----:R-:W-:Y:S01]  /*d010*/  @!P0 IADD3 R14, P3, R2, R0, RZ ;  /* 0x00000000020e8210 */ /* 0x002fe20007f7e0ff */
[C---:B------:R-:W-:Y:S01]  /*d020*/  @!P2 IMAD.WIDE R20, R18.reuse, 0x2, R12 ;  /* 0x000000021214a825 */ /* 0x040fe200078e020c */
[----:B------:R-:W-:Y:S02]  /*d030*/  @!P0 IADD3.X R17, R13, R15, RZ, P1, !PT ;  /* 0x0000000f0d118210 */ /* 0x000fe40000ffe4ff */
[----:B------:R-:W-:Y:S01]  /*d040*/  ISETP.GE.AND P1, PT, R103, c[0x0][0x27c], PT ;  /* 0x00009f0067007a0c */ /* 0x000fe20003f26270 */
[----:B---3--:R-:W-:Y:S01]  /*d050*/  @!P0 IMAD.X R15, R3, 0x1, R15, P3 ;  /* 0x00000001030f8824 */ /* 0x008fe200018e060f */
[----:B------:R-:W-:Y:S01]  /*d060*/  CS2R R66, SRZ ;  /* 0x0000000000427805 */ /* 0x000fe2000001ff00 */
[----:B------:R-:W-:Y:S01]  /*d070*/  @!P2 IMAD.WIDE R18, R18, 0x2, R2 ;  /* 0x000000021212a825 */ /* 0x000fe200078e0202 */
[----:B------:R-:W-:Y:S01]  /*d080*/  CS2R R64, SRZ ;  /* 0x0000000000407805 */ /* 0x000fe2000001ff00 */
[----:B------:R-:W-:Y:S01]  /*d090*/  CS2R R46, SRZ ;  /* 0x00000000002e7805 */ /* 0x000fe2000001ff00 */
[----:B------:R-:W-:Y:S01]  /*d0a0*/  CS2R R44, SRZ ;  /* 0x00000000002c7805 */ /* 0x000fe2000001ff00 */
[----:B------:R-:W-:Y:S01]  /*d0b0*/  CS2R R50, SRZ ;  /* 0x0000000000327805 */ /* 0x000fe2000001ff00 */
[----:B------:R-:W-:Y:S01]  /*d0c0*/  CS2R R48, SRZ ;  /* 0x0000000000307805 */ /* 0x000fe2000001ff00 */
[----:B------:R1:W5:Y:S04]  /*d0d0*/  @!P2 LD.E.128 R52, [R20.64] ;  /* 0x000000081434a980 */ /* 0x000368000c101d00 */
[----:B------:R-:W-:Y:S01]  /*d0e0*/  @!P1 IMAD.SHL.U32 R0, R235, 0x8, RZ ;  /* 0x00000008eb009824 */ /* 0x000fe200078e00ff */
[----:B------:R1:W5:Y:S03]  /*d0f0*/  @!P2 LD.E.128 R56, [R18.64] ;  /* 0x000000081238a980 */ /* 0x000366000c101d00 */
[C---:B------:R-:W-:Y:S01]  /*d100*/  @!P1 IMAD.WIDE R12, R0.reuse, 0x2, R12 ;  /* 0x00000002000c9825 */ /* 0x040fe200078e020c */
[----:B------:R1:W5:Y:S03]  /*d110*/  @!P0 LD.E.128 R44, [R16.64] ;  /* 0x00000008102c8980 */ /* 0x000366000c101d00 */
[----:B------:R-:W-:Y:S01]  /*d120*/  @!P1 IMAD.WIDE R2, R0, 0x2, R2 ;  /* 0x0000000200029825 */ /* 0x000fe200078e0202 */
[----:B------:R1:W5:Y:S04]  /*d130*/  @!P1 LD.E.128 R68, [R12.64] ;  /* 0x000000080c449980 */ /* 0x000368000c101d00 */
[----:B------:R1:W5:Y:S04]  /*d140*/  @!P1 LD.E.128 R64, [R2.64] ;  /* 0x0000000802409980 */ /* 0x000368000c101d00 */
[----:B------:R1:W5:Y:S02]  /*d150*/  @!P0 LD.E.128 R48, [R14.64] ;  /* 0x000000080e308980 */ /* 0x000364000c101d00 */
.L_x_795:
[----:B--2---:R-:W-:Y:S05]  /*d160*/  BSYNC B0 ;  /* 0x0000000000007941 */ /* 0x004fea0003800000 */
.L_x_794:
[----:B-1---5:R-:W-:Y:S01]  /*d170*/  IMAD.MOV.U32 R2, RZ, RZ, R70 ;  /* 0x000000ffff027224 */ /* 0x022fe200078e0046 */
[----:B------:R-:W-:-:S04]  /*d180*/  DEPBAR.LE SB0, 0x1 ;  /* 0x000080400000791a */ /* 0x000fc80000000000 */
[----:B------:R-:W-:Y:S01]  /*d190*/  IMAD.MOV.U32 R0, RZ, RZ, R71 ;  /* 0x000000ffff007224 */ /* 0x000fe200078e0047 */
[----:B------:R-:W-:Y:S01]  /*d1a0*/  BSSY B1, `(.L_x_796) ;  /* 0x0000159000017945 */ /* 0x000fe20003800000 */
[----:B---3--:R-:W-:Y:S02]  /*d1b0*/  IMAD.MOV.U32 R3, RZ, RZ, R69 ;  /* 0x000000ffff037224 */ /* 0x008fe400078e0045 */
[----:B----4-:R-:W-:Y:S01]  /*d1c0*/  IMAD.MOV.U32 R12, RZ, RZ, R68 ;  /* 0x000000ffff0c7224 */ /* 0x010fe200078e0044 */
[----:B------:R-:W-:Y:S01]  /*d1d0*/  PRMT R96, R0, 0x5410, R2 ;  /* 0x0000541000607816 */ /* 0x000fe20000000002 */
[----:B------:R-:W-:Y:S01]  /*d1e0*/  IMAD.MOV.U32 R2, RZ, RZ, R54 ;  /* 0x000000ffff027224 */ /* 0x000fe200078e0036 */
[----:B------:R-:W-:Y:S01]  /*d1f0*/  PRMT R93, R3, 0x7610, R93 ;  /* 0x00007610035d7816 */ /* 0x000fe2000000005d */
[----:B------:R-:W-:Y:S01]  /*d200*/  IMAD.MOV.U32 R0, RZ, RZ, R55 ;  /* 0x000000ffff007224 */ /* 0x000fe200078e0037 */
[----:B------:R-:W-:Y:S01]  /*d210*/  PRMT R95, R95, 0x5410, R12 ;  /* 0x000054105f5f7816 */ /* 0x000fe2000000000c */
[----:B------:R-:W-:-:S02]  /*d220*/  IMAD.MOV.U32 R3, RZ, RZ, R53 ;  /* 0x000000ffff037224 */ /* 0x000fc400078e0035 */
        /* <DEDUP_REMOVED lines=8> */
[----:B------:R-:W-:Y:S01]  /*d2b0*/  PRMT R90, R90, 0x5410, R12 ;  /* 0x000054105a5a7816 */ /* 0x000fe2000000000c */
[----:B------:R-:W-:Y:S01]  /*d2c0*/  IMAD.MOV.U32 R2, RZ, RZ, R66 ;  /* 0x000000ffff027224 */ /* 0x000fe200078e0042 */
[----:B------:R-:W-:Y:S01]  /*d2d0*/  PRMT R83, R3, 0x7610, R83 ;  /* 0x0000761003537816 */ /* 0x000fe20000000053 */
[----:B------:R-:W-:Y:S01]  /*d2e0*/  IMAD.IADD R3, R32, 0x1, -R233 ;  /* 0x0000000120037824 */ /* 0x000fe200078e0ae9 */
[----:B------:R-:W-:Y:S01]  /*d2f0*/  PRMT R95, R0, 0x7610, R95 ;  /* 0x00007610005f7816 */ /* 0x000fe2000000005f */
[----:B------:R-:W-:Y:S01]  /*d300*/  IMAD.MOV.U32 R0, RZ, RZ, R65 ;  /* 0x000000ffff007224 */ /* 0x000fe200078e0041 */
[----:B------:R-:W-:Y:S01]  /*d310*/  PRMT R93, R93, 0x5410, R2 ;  /* 0x000054105d5d7816 */ /* 0x000fe20000000002 */
[----:B------:R-:W-:Y:S01]  /*d320*/  IMAD.MOV.U32 R12, RZ, RZ, R44 ;  /* 0x000000ffff0c7224 */ /* 0x000fe200078e002c */
[----:B------:R-:W-:-:S02]  /*d330*/  MOV R2, R64 ;  /* 0x0000004000027202 */ /* 0x000fc40000000f00 */
[----:B------:R-:W-:Y:S02]  /*d340*/  IMNMX R73, R3, 0x80, PT ;  /* 0x0000008003497817 */ /* 0x000fe40003800200 */
[----:B------:R-:W-:Y:S01]  /*d350*/  PRMT R92, R0, 0x5410, R2 ;  /* 0x00005410005c7816 */ /* 0x000fe20000000002 */
[----:B------:R-:W-:Y:S01]  /*d360*/  IMAD.MOV.U32 R2, RZ, RZ, R58 ;  /* 0x000000ffff027224 */ /* 0x000fe200078e003a */
[----:B------:R-:W-:Y:S01]  /*d370*/  BAR.SYNC.DEFER_BLOCKING 0x0 ;  /* 0x0000000000007b1d */ /* 0x000fe20000010000 */
[----:B------:R-:W-:Y:S01]  /*d380*/  IMAD.MOV.U32 R0, RZ, RZ, R59 ;  /* 0x000000ffff007224 */ /* 0x000fe200078e003b */
[----:B------:R-:W-:Y:S02]  /*d390*/  ISETP.GE.AND P0, PT, R222, R73, PT ;  /* 0x00000049de00720c */ /* 0x000fe40003f06270 */
[----:B------:R-:W-:Y:S01]  /*d3a0*/  PRMT R89, R89, 0x5410, R2 ;  /* 0x0000541059597816 */ /* 0x000fe20000000002 */
[----:B------:R-:W-:Y:S01]  /*d3b0*/  IMAD.MOV.U32 R2, RZ, RZ, R56 ;  /* 0x000000ffff027224 */ /* 0x000fe200078e0038 */
[----:B------:R-:W-:-:S02]  /*d3c0*/  PRMT R90, R0, 0x7610, R90 ;  /* 0x00007610005a7816 */ /* 0x000fc4000000005a */
[----:B------:R-:W-:Y:S02]  /*d3d0*/  MOV R0, R57 ;  /* 0x0000003900007202 */ /* 0x000fe40000000f00 */
[----:B------:R-:W-:Y:S02]  /*d3e0*/  PRMT R86, R86, 0x5410, R12 ;  /* 0x0000541056567816 */ /* 0x000fe4000000000c */
[----:B------:R-:W-:Y:S01]  /*d3f0*/  PRMT R88, R0, 0x5410, R2 ;  /* 0x0000541000587816 */ /* 0x000fe20000000002 */
[----:B------:R-:W-:Y:S02]  /*d400*/  IMAD.MOV.U32 R2, RZ, RZ, R50 ;  /* 0x000000ffff027224 */ /* 0x000fe400078e0032 */
[----:B------:R-:W-:-:S03]  /*d410*/  IMAD.MOV.U32 R0, RZ, RZ, R51 ;  /* 0x000000ffff007224 */ /* 0x000fc600078e0033 */
[----:B------:R-:W-:Y:S01]  /*d420*/  PRMT R83, R83, 0x5410, R2 ;  /* 0x0000541053537816 */ /* 0x000fe20000000002 */
[----:B------:R-:W-:Y:S01]  /*d430*/  IMAD.MOV.U32 R2, RZ, RZ, R48 ;  /* 0x000000ffff027224 */ /* 0x000fe200078e0030 */
[----:B------:R-:W-:Y:S01]  /*d440*/  PRMT R86, R0, 0x7610, R86 ;  /* 0x0000761000567816 */ /* 0x000fe20000000056 */
[----:B------:R-:W-:-:S03]  /*d450*/  IMAD.MOV.U32 R0, RZ, RZ, R49 ;  /* 0x000000ffff007224 */ /* 0x000fc600078e0031 */
[----:B------:R-:W-:Y:S02]  /*d460*/  PRMT R82, R82, 0x5410, R2 ;  /* 0x0000541052527816 */ /* 0x000fe40000000002 */
[----:B------:R-:W-:Y:S01]  /*d470*/  PRMT R81, R81, 0x5410, R0 ;  /* 0x0000541051517816 */ /* 0x000fe20000000000 */
[----:B------:R-:W-:Y:S05]  /*d480*/  @P0 BRA `(.L_x_797) ;  /* 0x000012a000000947 */ /* 0x000fea0003800000 */
[----:B------:R-:W-:Y:S01]  /*d490*/  ISETP.GE.AND P0, PT, R104, c[0x0][0x27c], PT ;  /* 0x00009f0068007a0c */ /* 0x000fe20003f06270 */
[----:B------:R-:W-:-:S12]  /*d4a0*/  BSSY B0, `(.L_x_798) ;  /* 0x0000062000007945 */ /* 0x000fd80003800000 */
[----:B------:R-:W-:Y:S05]  /*d4b0*/  @P0 BRA `(.L_x_799) ;  /* 0x0000060000000947 */ /* 0x000fea0003800000 */
[----:B------:R-:W2:Y:S01]  /*d4c0*/  LDL R101, [R1+0x40] ;  /* 0x0000400001657983 */ /* 0x000ea20000100800 */
[----:B------:R-:W-:-:S04]  /*d4d0*/  MOV R2, c[0x0][0x27c] ;  /* 0x00009f0000027a02 */ /* 0x000fc80000000f00 */
[----:B------:R-:W-:-:S04]  /*d4e0*/  LEA.HI R2, R2, R248, RZ, 0x1d ;  /* 0x000000f802027211 */ /* 0x000fc800078fe8ff */
[----:B------:R-:W-:-:S04]  /*d4f0*/  SHF.R.S32.HI R0, RZ, 0x1f, R2 ;  /* 0x0000001fff007819 */ /* 0x000fc80000011402 */
[----:B------:R-:W-:Y:S02]  /*d500*/  LEA.HI R0, R0, R2, RZ, 0x3 ;  /* 0x0000000200007211 */ /* 0x000fe400078f18ff */
[----:B------:R-:W-:Y:S02]  /*d510*/  SHF.L.U32 R2, R2, 0x3, RZ ;  /* 0x0000000302027819 */ /* 0x000fe400000006ff */
[----:B------:R-:W-:Y:S02]  /*d520*/  SHF.L.U32 R0, R0, 0xa, RZ ;  /* 0x0000000a00007819 */ /* 0x000fe400000006ff */
[----:B------:R-:W-:Y:S02]  /*d530*/  LOP3.LUT R2, R237, 0x38, R2, 0xf8, !PT ;  /* 0x00000038ed027812 */ /* 0x000fe400078ef802 */
[----:B------:R-:W-:Y:S02]  /*d540*/  LOP3.LUT R0, R0, 0x7fffe000, RZ, 0xc0, !PT ;  /* 0x7fffe00000007812 */ /* 0x000fe400078ec0ff */
[----:B------:R-:W-:-:S04]  /*d550*/  LOP3.LUT R2, R2, R238, RZ, 0x3c, !PT ;  /* 0x000000ee02027212 */ /* 0x000fc800078e3cff */
[----:B------:R-:W-:Y:S01]  /*d560*/  IADD3 R0, R2, R0, R239 ;  /* 0x0000000002007210 */ /* 0x000fe20007ffe0ef */
[----:B------:R-:W-:-:S03]  /*d570*/  HADD2.F32 R2, -RZ, R33.H1_H1 ;  /* 0x30000021ff027230 */ /* 0x000fc60000004100 */
[----:B------:R-:W-:Y:S01]  /*d580*/  SHF.L.U32 R14, R0, 0x1, RZ ;  /* 0x00000001000e7819 */ /* 0x000fe200000006ff */
[----:B------:R-:W-:Y:S01]  /*d590*/  HADD2.F32 R0, -RZ, R33.H0_H0 ;  /* 0x20000021ff007230 */ /* 0x000fe20000004100 */
[--C-:B------:R-:W-:Y:S02]  /*d5a0*/  SHF.R.U64 R33, R8, 0x10, R9.reuse ;  /* 0x0000001008217819 */ /* 0x100fe40000001209 */
[----:B------:R-:W-:Y:S01]  /*d5b0*/  SHF.R.U32.HI R8, RZ, 0x10, R9 ;  /* 0x00000010ff087819 */ /* 0x000fe20000011609 */
[----:B------:R-:W1:Y:S04]  /*d5c0*/  LDS.128 R20, [R14+0xc100] ;  /* 0x00c100000e147984 */ /* 0x000e680000000c00 */
[----:B------:R-:W-:Y:S02]  /*d5d0*/  HADD2.F32 R9, -RZ, R8.H0_H0 ;  /* 0x20000008ff097230 */ /* 0x000fe40000004100 */
[----:B-1----:R-:W-:-:S05]  /*d5e0*/  HADD2.F32 R3, -RZ, R21.H0_H0 ;  /* 0x20000015ff037230 */ /* 0x002fca0000004100 */
[----:B------:R-:W-:Y:S01]  /*d5f0*/  FMUL.FTZ R13, R3, R0 ;  /* 0x00000000030d7220 */ /* 0x000fe20000410000 */
[----:B--2---:R-:W1:Y:S02]  /*d600*/  LDS.128 R16, [R101] ;  /* 0x0000000065107984 */ /* 0x004e640000000c00 */
[----:B-1----:R-:W-:-:S05]  /*d610*/  HADD2.F32 R12, -RZ, R17.H0_H0 ;  /* 0x20000011ff0c7230 */ /* 0x002fca0000004100 */
[C---:B------:R-:W-:Y:S02]  /*d620*/  FMUL.FTZ R0, R12.reuse, R0 ;  /* 0x000000000c007220 */ /* 0x040fe40000410000 */
[-C--:B------:R-:W-:Y:S02]  /*d630*/  FFMA.FTZ R61, R12, R2.reuse, -R13 ;  /* 0x000000020c3d7223 */ /* 0x080fe4000001080d */
[----:B------:R-:W-:Y:S01]  /*d640*/  FFMA.FTZ R60, R3, R2, R0 ;  /* 0x00000002033c7223 */ /* 0x000fe20000010000 */
[----:B------:R-:W-:Y:S01]  /*d650*/  SHF.R.U32.HI R0, RZ, 0x10, R5 ;  /* 0x00000010ff007819 */ /* 0x000fe20000011605 */
[----:B------:R-:W-:Y:S02]  /*d660*/  HADD2.F32 R3, -RZ, R17.H1_H1 ;  /* 0x30000011ff037230 */ /* 0x000fe40000004100 */
[----:B------:R-:W-:Y:S02]  /*d670*/  HADD2.F32 R2, -RZ, R21.H1_H1 ;  /* 0x30000015ff027230 */ /* 0x000fe40000004100 */
[----:B------:R-:W-:-:S05]  /*d680*/  HADD2.F32 R0, -RZ, R0.H0_H0 ;  /* 0x20000000ff007230 */ /* 0x000fca0000004100 */
[CC--:B------:R-:W-:Y:S02]  /*d690*/  FMUL.FTZ R8, R3.reuse, R0.reuse ;  /* 0x0000000003087220 */ /* 0x0c0fe40000410000 */
[C---:B------:R-:W-:Y:S02]  /*d6a0*/  FMUL.FTZ R0, R2.reuse, R0 ;  /* 0x0000000002007220 */ /* 0x040fe40000410000 */
[-C--:B------:R-:W-:Y:S01]  /*d6b0*/  FFMA.FTZ R34, R2, R9.reuse, R8 ;  /* 0x0000000902227223 */ /* 0x080fe20000010008 */
[----:B------:R-:W-:Y:S01]  /*d6c0*/  SHF.R.U64 R8, R4, 0x10, R5 ;  /* 0x0000001004087819 */ /* 0x000fe20000001205 */
[----:B------:R-:W-:Y:S01]  /*d6d0*/  FFMA.FTZ R35, R3, R9, -R0 ;  /* 0x0000000903237223 */ /* 0x000fe20000010800 */
[----:B------:R-:W-:Y:S01]  /*d6e0*/  HADD2.F32 R0, -RZ, R62.H0_H0 ;  /* 0x2000003eff007230 */ /* 0x000fe20000004100 */
[----:B------:R-:W-:Y:S01]  /*d6f0*/  SHF.R.U64 R9, R10, 0x10, R11 ;  /* 0x000000100a097819 */ /* 0x000fe2000000120b */
[----:B------:R-:W-:Y:S02]  /*d700*/  HADD2.F32 R4, -RZ, R16.H0_H0 ;  /* 0x20000010ff047230 */ /* 0x000fe40000004100 */
[----:B------:R-:W-:-:S02]  /*d710*/  HADD2.F32 R3, -RZ, R20.H0_H0 ;  /* 0x20000014ff037230 */ /* 0x000fc40000004100 */
[----:B------:R-:W-:Y:S01]  /*d720*/  HADD2.F32 R2, -RZ, R63.H1_H1 ;  /* 0x3000003fff027230 */ /* 0x000fe20000004100 */
[CC--:B------:R-:W-:Y:S01]  /*d730*/  FMUL.FTZ R5, R4.reuse, R0.reuse ;  /* 0x0000000004057220 */ /* 0x0c0fe20000410000 */
[----:B------:R-:W-:Y:S01]  /*d740*/  HADD2.F32 R9, -RZ, R9.H0_H0 ;  /* 0x20000009ff097230 */ /* 0x000fe20000004100 */
[C---:B------:R-:W-:Y:S02]  /*d750*/  FMUL.FTZ R0, R3.reuse, R0 ;  /* 0x0000000003007220 */ /* 0x040fe40000410000 */
[-C--:B------:R-:W-:Y:S01]  /*d760*/  FFMA.FTZ R21, R3, R2.reuse, R5 ;  /* 0x0000000203157223 */ /* 0x080fe20000010005 */
[----:B------:R-:W-:Y:S01]  /*d770*/  HADD2.F32 R3, -RZ, R22.H0_H0 ;  /* 0x20000016ff037230 */ /* 0x000fe20000004100 */
[----:B------:R-:W-:Y:S01]  /*d780*/  FFMA.FTZ R32, R4, R2, -R0 ;  /* 0x0000000204207223 */ /* 0x000fe20000010800 */
[----:B------:R-:W-:Y:S02]  /*d790*/  HADD2.F32 R0, -RZ, R62.H1_H1 ;  /* 0x3000003eff007230 */ /* 0x000fe40000004100 */
[----:B------:R-:W-:-:S02]  /*d7a0*/  HADD2.F32 R4, -RZ, R18.H0_H0 ;  /* 0x20000012ff047230 */ /* 0x000fc40000004100 */
[----:B------:R-:W-:Y:S01]  /*d7b0*/  HADD2.F32 R2, -RZ, R72.H0_H0 ;  /* 0x20000048ff027230 */ /* 0x000fe20000004100 */
[CC--:B------:R-:W-:Y:S02]  /*d7c0*/  FMUL.FTZ R5, R3.reuse, R0.reuse ;  /* 0x0000000003057220 */ /* 0x0c0fe40000410000 */
[C---:B------:R-:W-:Y:S02]  /*d7d0*/  FMUL.FTZ R0, R4.reuse, R0 ;  /* 0x0000000004007220 */ /* 0x040fe40000410000 */
[-C--:B------:R-:W-:Y:S01]  /*d7e0*/  FFMA.FTZ R17, R4, R2.reuse, -R5 ;  /* 0x0000000204117223 */ /* 0x080fe20000010805 */
[----:B------:R-:W-:Y:S01]  /*d7f0*/  HADD2.F32 R4, -RZ, R19.H0_H0 ;  /* 0x20000013ff047230 */ /* 0x000fe20000004100 */
[----:B------:R-:W-:Y:S01]  /*d800*/  FFMA.FTZ R15, R3, R2, R0 ;  /* 0x00000002030f7223 */ /* 0x000fe20000010000 */
[----:B------:R-:W-:Y:S02]  /*d810*/  HADD2.F32 R0, -RZ, R63.H0_H0 ;  /* 0x2000003fff007230 */ /* 0x000fe40000004100 */
[----:B------:R-:W-:-:S02]  /*d820*/  HADD2.F32 R3, -RZ, R23.H0_H0 ;  /* 0x20000017ff037230 */ /* 0x000fc40000004100 */
[----:B------:R-:W-:-:S03]  /*d830*/  HADD2.F32 R2, -RZ, R72.H1_H1 ;  /* 0x30000048ff027230 */ /* 0x000fc60000004100 */
[CC--:B------:R-:W-:Y:S02]  /*d840*/  FMUL.FTZ R5, R3.reuse, R0.reuse ;  /* 0x0000000003057220 */ /* 0x0c0fe40000410000 */
[C---:B------:R-:W-:Y:S02]  /*d850*/  FMUL.FTZ R0, R4.reuse, R0 ;  /* 0x0000000004007220 */ /* 0x040fe40000410000 */
[-C--:B------:R-:W-:Y:S01]  /*d860*/  FFMA.FTZ R13, R4, R2.reuse, -R5 ;  /* 0x00000002040d7223 */ /* 0x080fe20000010805 */
[--C-:B------:R-:W-:Y:S01]  /*d870*/  SHF.R.U64 R5, R6, 0x10, R7.reuse ;  /* 0x0000001006057819 */ /* 0x100fe20000001207 */
[----:B------:R-:W-:Y:S01]  /*d880*/  FFMA.FTZ R12, R3, R2, R0 ;  /* 0x00000002030c7223 */ /* 0x000fe20000010000 */
[----:B------:R-:W-:Y:S01]  /*d890*/  SHF.R.U32.HI R0, RZ, 0x10, R7 ;  /* 0x00000010ff007819 */ /* 0x000fe20000011607 */
[----:B------:R-:W-:Y:S01]  /*d8a0*/  HADD2.F32 R2, -RZ, R19.H1_H1 ;  /* 0x30000013ff027230 */ /* 0x000fe20000004100 */
[----:B------:R-:W-:Y:S01]  /*d8b0*/  SHF.R.U32.HI R3, RZ, 0x10, R11 ;  /* 0x00000010ff037819 */ /* 0x000fe2000001160b */
[----:B------:R-:W-:-:S02]  /*d8c0*/  HADD2.F32 R5, -RZ, R5.H0_H0 ;  /* 0x20000005ff057230 */ /* 0x000fc40000004100 */
[----:B------:R-:W-:Y:S02]  /*d8d0*/  HADD2.F32 R4, -RZ, R0.H0_H0 ;  /* 0x20000000ff047230 */ /* 0x000fe40000004100 */
[----:B------:R-:W-:Y:S02]  /*d8e0*/  HADD2.F32 R0, -RZ, R23.H1_H1 ;  /* 0x30000017ff007230 */ /* 0x000fe40000004100 */
[----:B------:R-:W-:Y:S01]  /*d8f0*/  HADD2.F32 R6, -RZ, R3.H0_H0 ;  /* 0x20000003ff067230 */ /* 0x000fe20000004100 */
[-C--:B------:R-:W-:Y:S02]  /*d900*/  FMUL.FTZ R3, R2, R4.reuse ;  /* 0x0000000402037220 */ /* 0x080fe40000410000 */
[C---:B------:R-:W-:Y:S02]  /*d910*/  FMUL.FTZ R4, R0.reuse, R4 ;  /* 0x0000000400047220 */ /* 0x040fe40000410000 */
[-C--:B------:R-:W-:Y:S01]  /*d920*/  FFMA.FTZ R7, R0, R6.reuse, R3 ;  /* 0x0000000600077223 */ /* 0x080fe20000010003 */
[----:B------:R-:W-:Y:S01]  /*d930*/  HADD2.F32 R0, -RZ, R20.H1_H1 ;  /* 0x30000014ff007230 */ /* 0x000fe20000004100 */
[----:B------:R-:W-:Y:S01]  /*d940*/  FFMA.FTZ R11, R2, R6, -R4 ;  /* 0x00000006020b7223 */ /* 0x000fe20000010804 */
[----:B------:R-:W-:-:S02]  /*d950*/  HADD2.F32 R2, -RZ, R16.H1_H1 ;  /* 0x30000010ff027230 */ /* 0x000fc40000004100 */
[----:B------:R-:W-:Y:S01]  /*d960*/  HADD2.F32 R4, -RZ, R8.H0_H0 ;  /* 0x20000008ff047230 */ /* 0x000fe20000004100 */
[----:B------:R-:W-:Y:S01]  /*d970*/  F2FP.PACK_AB R7, R7, R12 ;  /* 0x0000000c0707723e */ /* 0x000fe200000000ff */
[----:B------:R-:W-:Y:S01]  /*d980*/  HADD2.F32 R8, -RZ, R33.H0_H0 ;  /* 0x20000021ff087230 */ /* 0x000fe20000004100 */
[----:B------:R-:W-:Y:S02]  /*d990*/  F2FP.PACK_AB R11, R11, R13 ;  /* 0x0000000d0b0b723e */ /* 0x000fe400000000ff */
[-C--:B------:R-:W-:Y:S02]  /*d9a0*/  FMUL.FTZ R3, R2, R4.reuse ;  /* 0x0000000402037220 */ /* 0x080fe40000410000 */
[C---:B------:R-:W-:Y:S02]  /*d9b0*/  FMUL.FTZ R4, R0.reuse, R4 ;  /* 0x0000000400047220 */ /* 0x040fe40000410000 */
[-C--:B------:R-:W-:Y:S01]  /*d9c0*/  FFMA.FTZ R6, R0, R8.reuse, R3 ;  /* 0x0000000800067223 */ /* 0x080fe20000010003 */
[----:B------:R-:W-:Y:S01]  /*d9d0*/  HADD2.F32 R0, -RZ, R22.H1_H1 ;  /* 0x30000016ff007230 */ /* 0x000fe20000004100 */
[----:B------:R-:W-:Y:S01]  /*d9e0*/  FFMA.FTZ R8, R2, R8, -R4 ;  /* 0x0000000802087223 */ /* 0x000fe20000010804 */
[----:B------:R-:W-:-:S03]  /*d9f0*/  HADD2.F32 R2, -RZ, R18.H1_H1 ;  /* 0x30000012ff027230 */ /* 0x000fc60000004100 */
[-C--:B------:R-:W-:Y:S01]  /*da00*/  FMUL.FTZ R4, R0, R5.reuse ;  /* 0x0000000500047220 */ /* 0x080fe20000410000 */
[----:B------:R-:W-:Y:S01]  /*da10*/  F2FP.PACK_AB R8, R8, R32 ;  /* 0x000000200808723e */ /* 0x000fe200000000ff */
[----:B------:R-:W-:Y:S01]  /*da20*/  FMUL.FTZ R3, R2, R5 ;  /* 0x0000000502037220 */ /* 0x000fe20000410000 */
[----:B------:R-:W-:Y:S01]  /*da30*/  F2FP.PACK_AB R5, R34, R60 ;  /* 0x0000003c2205723e */ /* 0x000fe200000000ff */
[----:B------:R-:W-:Y:S01]  /*da40*/  FFMA.FTZ R2, R2, R9, -R4 ;  /* 0x0000000902027223 */ /* 0x000fe20000010804 */
[----:B------:R-:W-:Y:S01]  /*da50*/  F2FP.PACK_AB R4, R6, R21 ;  /* 0x000000150604723e */ /* 0x000fe200000000ff */
[----:B------:R-:W-:Y:S01]  /*da60*/  FFMA.FTZ R3, R0, R9, R3 ;  /* 0x0000000900037223 */ /* 0x000fe20000010003 */
[----:B------:R-:W-:Y:S02]  /*da70*/  F2FP.PACK_AB R9, R35, R61 ;  /* 0x0000003d2309723e */ /* 0x000fe400000000ff */
[----:B------:R-:W-:Y:S02]  /*da80*/  F2FP.PACK_AB R10, R2, R17 ;  /* 0x00000011020a723e */ /* 0x000fe400000000ff */
[----:B------:R-:W-:-:S03]  /*da90*/  F2FP.PACK_AB R6, R3, R15 ;  /* 0x0000000f0306723e */ /* 0x000fc600000000ff */
[----:B------:R1:W-:Y:S04]  /*daa0*/  STS.128 [R101], R8 ;  /* 0x0000000865007388 */ /* 0x0003e80000000c00 */
[----:B------:R1:W-:Y:S02]  /*dab0*/  STS.128 [R14+0xc100], R4 ;  /* 0x00c100040e007388 */ /* 0x0003e40000000c00 */
.L_x_799:
[----:B------:R-:W-:Y:S05]  /*dac0*/  BSYNC B0 ;  /* 0x0000000000007941 */ /* 0x000fea0003800000 */
.L_x_798:
[----:B------:R-:W-:Y:S01]  /*dad0*/  ISETP.GE.AND P0, PT, R106, c[0x0][0x27c], PT ;  /* 0x00009f006a007a0c */ /* 0x000fe20003f06270 */
[----:B------:R-:W-:-:S12]  /*dae0*/  BSSY B0, `(.L_x_800) ;  /* 0x0000062000007945 */ /* 0x000fd80003800000 */
[----:B------:R-:W-:Y:S05]  /*daf0*/  @P0 BRA `(.L_x_801) ;  /* 0x0000060000000947 */ /* 0x000fea0003800000 */
[----:B------:R-:W2:Y:S01]  /*db00*/  LDL R34, [R1+0x3c] ;  /* 0x00003c0001227983 */ /* 0x000ea20000100800 */
[----:B------:R-:W-:Y:S02]  /*db10*/  MOV R0, c[0x0][0x27c] ;  /* 0x00009f0000007a02 */ /* 0x000fe40000000f00 */
[----:B-1----:R-:W-:Y:S02]  /*db20*/  SHF.R.U64 R7, R30, 0x10, R31 ;  /* 0x000000101e077819 */ /* 0x002fe4000000121f */
[----:B------:R-:W-:-:S03]  /*db30*/  LEA.HI R0, R0, R236, RZ, 0x1d ;  /* 0x000000ec00007211 */ /* 0x000fc600078fe8ff */
[----:B------:R-:W-:Y:S01]  /*db40*/  HADD2.F32 R7, -RZ, R7.H0_H0 ;  /* 0x20000007ff077230 */ /* 0x000fe20000004100 */
        /* <DEDUP_REMOVED lines=8> */
[----:B------:R-:W-:-:S03]  /*dbd0*/  HADD2.F32 R2, -RZ, R74.H1_H1 ;  /* 0x3000004aff027230 */ /* 0x000fc60000004100 */
[----:B------:R-:W-:Y:S01]  /*dbe0*/  SHF.L.U32 R16, R0, 0x1, RZ ;  /* 0x0000000100107819 */ /* 0x000fe200000006ff */
[----:B------:R-:W-:-:S04]  /*dbf0*/  HADD2.F32 R0, -RZ, R74.H0_H0 ;  /* 0x2000004aff007230 */ /* 0x000fc80000004100 */
[----:B------:R-:W1:Y:S02]  /*dc00*/  LDS.128 R12, [R16+0xc100] ;  /* 0x00c10000100c7984 */ /* 0x000e640000000c00 */
[----:B-1----:R-:W-:Y:S02]  /*dc10*/  HADD2.F32 R3, -RZ, R13.H0_H0 ;  /* 0x2000000dff037230 */ /* 0x002fe40000004100 */
[----:B--2---:R-:W1:Y:S02]  /*dc20*/  LDS.128 R8, [R34] ;  /* 0x0000000022087984 */ /* 0x004e640000000c00 */
[----:B-1----:R-:W-:-:S05]  /*dc30*/  HADD2.F32 R4, -RZ, R9.H0_H0 ;  /* 0x20000009ff047230 */ /* 0x002fca0000004100 */
[CC--:B------:R-:W-:Y:S02]  /*dc40*/  FMUL.FTZ R5, R4.reuse, R0.reuse ;  /* 0x0000000004057220 */ /* 0x0c0fe40000410000 */
[C---:B------:R-:W-:Y:S02]  /*dc50*/  FMUL.FTZ R0, R3.reuse, R0 ;  /* 0x0000000003007220 */ /* 0x040fe40000410000 */
[-C--:B------:R-:W-:Y:S01]  /*dc60*/  FFMA.FTZ R32, R3, R2.reuse, R5 ;  /* 0x0000000203207223 */ /* 0x080fe20000010005 */
[----:B------:R-:W-:Y:S01]  /*dc70*/  HADD2.F32 R3, -RZ, R13.H1_H1 ;  /* 0x3000000dff037230 */ /* 0x000fe20000004100 */
[----:B------:R-:W-:Y:S01]  /*dc80*/  FFMA.FTZ R33, R4, R2, -R0 ;  /* 0x0000000204217223 */ /* 0x000fe20000010800 */
[----:B------:R-:W-:Y:S01]  /*dc90*/  SHF.R.U32.HI R0, RZ, 0x10, R25 ;  /* 0x00000010ff007819 */ /* 0x000fe20000011619 */
[----:B------:R-:W-:Y:S01]  /*dca0*/  HADD2.F32 R4, -RZ, R9.H1_H1 ;  /* 0x30000009ff047230 */ /* 0x000fe20000004100 */
[----:B------:R-:W-:-:S03]  /*dcb0*/  SHF.R.U32.HI R2, RZ, 0x10, R29 ;  /* 0x00000010ff027819 */ /* 0x000fc6000001161d */
[----:B------:R-:W-:Y:S02]  /*dcc0*/  HADD2.F32 R0, -RZ, R0.H0_H0 ;  /* 0x20000000ff007230 */ /* 0x000fe40000004100 */
[----:B------:R-:W-:-:S03]  /*dcd0*/  HADD2.F32 R2, -RZ, R2.H0_H0 ;  /* 0x20000002ff027230 */ /* 0x000fc60000004100 */
[CC--:B------:R-:W-:Y:S02]  /*dce0*/  FMUL.FTZ R5, R4.reuse, R0.reuse ;  /* 0x0000000004057220 */ /* 0x0c0fe40000410000 */
[C---:B------:R-:W-:Y:S02]  /*dcf0*/  FMUL.FTZ R0, R3.reuse, R0 ;  /* 0x0000000003007220 */ /* 0x040fe40000410000 */
[-C--:B------:R-:W-:Y:S01]  /*dd00*/  FFMA.FTZ R22, R3, R2.reuse, R5 ;  /* 0x0000000203167223 */ /* 0x080fe20000010005 */
[----:B------:R-:W-:Y:S01]  /*dd10*/  HADD2.F32 R3, -RZ, R12.H0_H0 ;  /* 0x2000000cff037230 */ /* 0x000fe20000004100 */
[----:B------:R-:W-:Y:S01]  /*dd20*/  FFMA.FTZ R23, R4, R2, -R0 ;  /* 0x0000000204177223 */ /* 0x000fe20000010800 */
[----:B------:R-:W-:Y:S02]  /*dd30*/  HADD2.F32 R0, -RZ, R75.H0_H0 ;  /* 0x2000004bff007230 */ /* 0x000fe40000004100 */
[----:B------:R-:W-:Y:S02]  /*dd40*/  HADD2.F32 R4, -RZ, R8.H0_H0 ;  /* 0x20000008ff047230 */ /* 0x000fe40000004100 */
[----:B------:R-:W-:-:S03]  /*dd50*/  HADD2.F32 R2, -RZ, R76.H0_H0 ;  /* 0x2000004cff027230 */ /* 0x000fc60000004100 */
[CC--:B------:R-:W-:Y:S02]  /*dd60*/  FMUL.FTZ R5, R4.reuse, R0.reuse ;  /* 0x0000000004057220 */ /* 0x0c0fe40000410000 */
[C---:B------:R-:W-:Y:S02]  /*dd70*/  FMUL.FTZ R0, R3.reuse, R0 ;  /* 0x0000000003007220 */ /* 0x040fe40000410000 */
[-C--:B------:R-:W-:Y:S01]  /*dd80*/  FFMA.FTZ R20, R3, R2.reuse, R5 ;  /* 0x0000000203147223 */ /* 0x080fe20000010005 */
[----:B------:R-:W-:Y:S01]  /*dd90*/  HADD2.F32 R3, -RZ, R14.H0_H0 ;  /* 0x2000000eff037230 */ /* 0x000fe20000004100 */
[----:B------:R-:W-:Y:S01]  /*dda0*/  FFMA.FTZ R21, R4, R2, -R0 ;  /* 0x0000000204157223 */ /* 0x000fe20000010800 */
[----:B------:R-:W-:Y:S02]  /*ddb0*/  HADD2.F32 R0, -RZ, R75.H1_H1 ;  /* 0x3000004bff007230 */ /* 0x000fe40000004100 */
        /* <DEDUP_REMOVED lines=9> */
[----:B------:R-:W-:-:S03]  /*de50*/  HADD2.F32 R2, -RZ, R77.H1_H1 ;  /* 0x3000004dff027230 */ /* 0x000fc60000004100 */
        /* <DEDUP_REMOVED lines=13> */
[----:B------:R-:W-:Y:S01]  /*df30*/  HADD2.F32 R3, -RZ, R8.H1_H1 ;  /* 0x30000008ff037230 */ /* 0x000fe20000004100 */
[----:B------:R-:W-:Y:S01]  /*df40*/  FFMA.FTZ R11, R4, R2, -R0 ;  /* 0x00000002040b7223 */ /* 0x000fe20000010800 */
[----:B------:R-:W-:Y:S02]  /*df50*/  SHF.R.U64 R0, R24, 0x10, R25 ;  /* 0x0000001018007819 */ /* 0x000fe40000001219 */
[----:B------:R-:W-:Y:S02]  /*df60*/  SHF.R.U64 R2, R28, 0x10, R29 ;  /* 0x000000101c027819 */ /* 0x000fe4000000121d */
[----:B------:R-:W-:Y:S01]  /*df70*/  SHF.R.U64 R5, R26, 0x10, R27 ;  /* 0x000000101a057819 */ /* 0x000fe2000000121b */
[----:B------:R-:W-:Y:S01]  /*df80*/  HADD2.F32 R4, -RZ, R0.H0_H0 ;  /* 0x20000000ff047230 */ /* 0x000fe20000004100 */
[----:B------:R-:W-:Y:S01]  /*df90*/  F2FP.PACK_AB R11, R11, R17 ;  /* 0x000000110b0b723e */ /* 0x000fe200000000ff */
[----:B------:R-:W-:-:S02]  /*dfa0*/  HADD2.F32 R0, -RZ, R12.H1_H1 ;  /* 0x3000000cff007230 */ /* 0x000fc40000004100 */
[----:B------:R-:W-:Y:S01]  /*dfb0*/  HADD2.F32 R6, -RZ, R2.H0_H0 ;  /* 0x20000002ff067230 */ /* 0x000fe20000004100 */
[CC--:B------:R-:W-:Y:S01]  /*dfc0*/  FMUL.FTZ R2, R3.reuse, R4.reuse ;  /* 0x0000000403027220 */ /* 0x0c0fe20000410000 */
[----:B------:R-:W-:Y:S01]  /*dfd0*/  HADD2.F32 R5, -RZ, R5.H0_H0 ;  /* 0x20000005ff057230 */ /* 0x000fe20000004100 */
[C---:B------:R-:W-:Y:S02]  /*dfe0*/  FMUL.FTZ R4, R0.reuse, R4 ;  /* 0x0000000400047220 */ /* 0x040fe40000410000 */
[-C--:B------:R-:W-:Y:S01]  /*dff0*/  FFMA.FTZ R8, R0, R6.reuse, R2 ;  /* 0x0000000600087223 */ /* 0x080fe20000010002 */
[----:B------:R-:W-:Y:S01]  /*e000*/  HADD2.F32 R0, -RZ, R14.H1_H1 ;  /* 0x3000000eff007230 */ /* 0x000fe20000004100 */
[----:B------:R-:W-:Y:S01]  /*e010*/  FFMA.FTZ R6, R3, R6, -R4 ;  /* 0x0000000603067223 */ /* 0x000fe20000010804 */
[----:B------:R-:W-:-:S03]  /*e020*/  HADD2.F32 R2, -RZ, R10.H1_H1 ;  /* 0x3000000aff027230 */ /* 0x000fc60000004100 */
[-C--:B------:R-:W-:Y:S02]  /*e030*/  FMUL.FTZ R4, R0, R5.reuse ;  /* 0x0000000500047220 */ /* 0x080fe40000410000 */
[----:B------:R-:W-:Y:S01]  /*e040*/  FMUL.FTZ R3, R2, R5 ;  /* 0x0000000502037220 */ /* 0x000fe20000410000 */
[----:B------:R-:W-:Y:S01]  /*e050*/  F2FP.PACK_AB R5, R22, R32 ;  /* 0x000000201605723e */ /* 0x000fe200000000ff */
[-C--:B------:R-:W-:Y:S01]  /*e060*/  FFMA.FTZ R2, R2, R7.reuse, -R4 ;  /* 0x0000000702027223 */ /* 0x080fe20000010804 */
[----:B------:R-:W-:Y:S01]  /*e070*/  F2FP.PACK_AB R4, R8, R20 ;  /* 0x000000140804723e */ /* 0x000fe200000000ff */
[----:B------:R-:W-:Y:S01]  /*e080*/  FFMA.FTZ R3, R0, R7, R3 ;  /* 0x0000000700037223 */ /* 0x000fe20000010003 */
[----:B------:R-:W-:Y:S02]  /*e090*/  F2FP.PACK_AB R7, R9, R13 ;  /* 0x0000000d0907723e */ /* 0x000fe400000000ff */
[----:B------:R-:W-:Y:S02]  /*e0a0*/  F2FP.PACK_AB R9, R23, R33 ;  /* 0x000000211709723e */ /* 0x000fe400000000ff */
[----:B------:R-:W-:-:S02]  /*e0b0*/  F2FP.PACK_AB R8, R6, R21 ;  /* 0x000000150608723e */ /* 0x000fc400000000ff */
[----:B------:R-:W-:Y:S02]  /*e0c0*/  F2FP.PACK_AB R10, R2, R18 ;  /* 0x00000012020a723e */ /* 0x000fe400000000ff */
[----:B------:R-:W-:-:S03]  /*e0d0*/  F2FP.PACK_AB R6, R3, R19 ;  /* 0x000000130306723e */ /* 0x000fc600000000ff */
[----:B------:R1:W-:Y:S04]  /*e0e0*/  STS.128 [R34], R8 ;  /* 0x0000000822007388 */ /* 0x0003e80000000c00 */
[----:B------:R1:W-:Y:S02]  /*e0f0*/  STS.128 [R16+0xc100], R4 ;  /* 0x00c1000410007388 */ /* 0x0003e40000000c00 */
.L_x_801:
[----:B------:R-:W-:Y:S05]  /*e100*/  BSYNC B0 ;  /* 0x0000000000007941 */ /* 0x000fea0003800000 */
.L_x_800:
[----:B------:R-:W-:-:S13]  /*e110*/  ISETP.GE.AND P0, PT, R103, c[0x0][0x27c], PT ;  /* 0x00009f0067007a0c */ /* 0x000fda0003f06270 */
[----:B------:R-:W-:Y:S05]  /*e120*/  @P0 BRA `(.L_x_797) ;  /* 0x0000060000000947 */ /* 0x000fea0003800000 */
[----:B------:R-:W2:Y:S01]  /*e130*/  LDL R60, [R1+0x34] ;  /* 0x00003400013c7983 */ /* 0x000ea20000100800 */
[----:B------:R-:W-:Y:S01]  /*e140*/  MOV R0, c[0x0][0x27c] ;  /* 0x00009f0000007a02 */ /* 0x000fe20000000f00 */
[----:B------:R-:W-:Y:S01]  /*e150*/  HADD2.F32 R13, -RZ, R79.H0_H0 ;  /* 0x2000004fff0d7230 */ /* 0x000fe20000004100 */
[----:B-1----:R-:W-:Y:S01]  /*e160*/  SHF.R.U32.HI R8, RZ, 0x10, R37 ;  /* 0x00000010ff087819 */ /* 0x002fe20000011625 */
[----:B------:R-:W-:Y:S01]  /*e170*/  HADD2.F32 R15, -RZ, R80.H0_H0 ;  /* 0x20000050ff0f7230 */ /* 0x000fe20000004100 */
[----:B------:R-:W-:Y:S01]  /*e180*/  LEA.HI R0, R0, R235, RZ, 0x1d ;  /* 0x000000eb00007211 */ /* 0x000fe200078fe8ff */
[----:B------:R-:W-:Y:S01]  /*e190*/  HADD2.F32 R11, -RZ, R81.H0_H0 ;  /* 0x20000051ff0b7230 */ /* 0x000fe20000004100 */
[----:B------:R-:W-:Y:S01]  /*e1a0*/  SHF.R.U32.HI R9, RZ, 0x10, R41 ;  /* 0x00000010ff097819 */ /* 0x000fe20000011629 */
[----:B------:R-:W-:Y:S01]  /*e1b0*/  HADD2.F32 R10, -RZ, R8.H0_H0 ;  /* 0x20000008ff0a7230 */ /* 0x000fe20000004100 */
[----:B------:R-:W-:Y:S02]  /*e1c0*/  SHF.R.S32.HI R2, RZ, 0x1f, R0 ;  /* 0x0000001fff027819 */ /* 0x000fe40000011400 */
[----:B------:R-:W-:-:S02]  /*e1d0*/  SHF.L.U32 R3, R0, 0x3, RZ ;  /* 0x0000000300037819 */ /* 0x000fc400000006ff */
[----:B------:R-:W-:Y:S02]  /*e1e0*/  LEA.HI R0, R2, R0, RZ, 0x3 ;  /* 0x0000000002007211 */ /* 0x000fe400078f18ff */
[----:B------:R-:W-:Y:S02]  /*e1f0*/  LOP3.LUT R2, R237, 0x38, R3, 0xf8, !PT ;  /* 0x00000038ed027812 */ /* 0x000fe400078ef803 */
[----:B------:R-:W-:Y:S02]  /*e200*/  SHF.L.U32 R0, R0, 0xa, RZ ;  /* 0x0000000a00007819 */ /* 0x000fe400000006ff */
[----:B------:R-:W-:Y:S02]  /*e210*/  LOP3.LUT R2, R2, R238, RZ, 0x3c, !PT ;  /* 0x000000ee02027212 */ /* 0x000fe400078e3cff */
[----:B------:R-:W-:Y:S02]  /*e220*/  LOP3.LUT R0, R0, 0x7fffe000, RZ, 0xc0, !PT ;  /* 0x7fffe00000007812 */ /* 0x000fe400078ec0ff */
[----:B------:R-:W-:-:S02]  /*e230*/  SHF.R.U64 R33, R36, 0x10, R37 ;  /* 0x0000001024217819 */ /* 0x000fc40000001225 */
[----:B------:R-:W-:Y:S02]  /*e240*/  IADD3 R0, R2, R0, R239 ;  /* 0x0000000002007210 */ /* 0x000fe40007ffe0ef */
[--C-:B------:R-:W-:Y:S01]  /*e250*/  SHF.R.U64 R30, R38, 0x10, R39.reuse ;  /* 0x00000010261e7819 */ /* 0x100fe20000001227 */
[----:B------:R-:W-:Y:S01]  /*e260*/  HADD2.F32 R38, -RZ, R9.H0_H0 ;  /* 0x20000009ff267230 */ /* 0x000fe20000004100 */
[----:B------:R-:W-:Y:S01]  /*e270*/  SHF.L.U32 R22, R0, 0x1, RZ ;  /* 0x0000000100167819 */ /* 0x000fe200000006ff */
[----:B------:R-:W-:Y:S01]  /*e280*/  HADD2.F32 R0, -RZ, R78.H0_H0 ;  /* 0x2000004eff007230 */ /* 0x000fe20000004100 */
[----:B------:R-:W-:Y:S02]  /*e290*/  SHF.R.U32.HI R24, RZ, 0x10, R39 ;  /* 0x00000010ff187819 */ /* 0x000fe40000011627 */
[----:B------:R-:W-:Y:S01]  /*e2a0*/  SHF.R.U32.HI R28, RZ, 0x10, R43 ;  /* 0x00000010ff1c7819 */ /* 0x000fe2000001162b */
[----:B------:R-:W1:Y:S01]  /*e2b0*/  LDS.128 R16, [R22+0xc100] ;  /* 0x00c1000016107984 */ /* 0x000e620000000c00 */
[----:B------:R-:W-:-:S02]  /*e2c0*/  SHF.R.U64 R40, R40, 0x10, R41 ;  /* 0x0000001028287819 */ /* 0x000fc40000001229 */
[----:B------:R-:W-:Y:S01]  /*e2d0*/  SHF.R.U64 R34, R42, 0x10, R43 ;  /* 0x000000102a227819 */ /* 0x000fe2000000122b */
[----:B------:R-:W-:Y:S02]  /*e2e0*/  HADD2.F32 R37, -RZ, R28.H0_H0 ;  /* 0x2000001cff257230 */ /* 0x000fe40000004100 */
[----:B------:R-:W-:Y:S02]  /*e2f0*/  HADD2.F32 R28, -RZ, R40.H0_H0 ;  /* 0x20000028ff1c7230 */ /* 0x000fe40000004100 */
[----:B-1----:R-:W-:-:S05]  /*e300*/  HADD2.F32 R2, -RZ, R17.H0_H0 ;  /* 0x20000011ff027230 */ /* 0x002fca0000004100 */
[-C--:B------:R-:W-:Y:S01]  /*e310*/  FMUL.FTZ R23, R2, R0.reuse ;  /* 0x0000000002177220 */ /* 0x080fe20000410000 */
[----:B--2---:R-:W1:Y:S02]  /*e320*/  LDS.128 R4, [R60] ;  /* 0x000000003c047984 */ /* 0x004e640000000c00 */
[--C-:B-1----:R-:W-:Y:S02]  /*e330*/  HADD2.F32 R14, -RZ, R5.reuse.H0_H0 ;  /* 0x20000005ff0e7230 */ /* 0x102fe40000004100 */
[----:B------:R-:W-:Y:S02]  /*e340*/  HADD2.F32 R20, -RZ, R5.H1_H1 ;  /* 0x30000005ff147230 */ /* 0x000fe40000004100 */
[----:B------:R-:W-:Y:S01]  /*e350*/  HADD2.F32 R21, -RZ, R4.H0_H0 ;  /* 0x20000004ff157230 */ /* 0x000fe20000004100 */
[----:B------:R-:W-:Y:S01]  /*e360*/  FMUL.FTZ R3, R14, R0 ;  /* 0x000000000e037220 */ /* 0x000fe20000410000 */
[----:B------:R-:W-:Y:S01]  /*e370*/  HADD2.F32 R0, -RZ, R78.H1_H1 ;  /* 0x3000004eff007230 */ /* 0x000fe20000004100 */
[----:B------:R-:W-:Y:S01]  /*e380*/  FMUL.FTZ R5, R20, R10 ;  /* 0x0000000a14057220 */ /* 0x000fe20000410000 */
[----:B------:R-:W-:Y:S01]  /*e390*/  HADD2.F32 R12, -RZ, R6.H0_H0 ;  /* 0x20000006ff0c7230 */ /* 0x000fe20000004100 */
[-C--:B------:R-:W-:Y:S01]  /*e3a0*/  FFMA.FTZ R36, R2, R13.reuse, R3 ;  /* 0x0000000d02247223 */ /* 0x080fe20000010003 */
[----:B------:R-:W-:Y:S01]  /*e3b0*/  HADD2.F32 R2, -RZ, R17.H1_H1 ;  /* 0x30000011ff027230 */ /* 0x000fe20000004100 */
[----:B------:R-:W-:Y:S01]  /*e3c0*/  FMUL.FTZ R8, R21, R0 ;  /* 0x0000000015087220 */ /* 0x000fe20000410000 */
[----:B------:R-:W-:Y:S01]  /*e3d0*/  HADD2.F32 R3, -RZ, R16.H0_H0 ;  /* 0x20000010ff037230 */ /* 0x000fe20000004100 */
[----:B------:R-:W-:Y:S01]  /*e3e0*/  FFMA.FTZ R26, R14, R13, -R23 ;  /* 0x0000000d0e1a7223 */ /* 0x000fe20000010817 */
[----:B------:R-:W-:Y:S01]  /*e3f0*/  HADD2.F32 R23, -RZ, R24.H0_H0 ;  /* 0x20000018ff177230 */ /* 0x000fe20000004100 */
[C---:B------:R-:W-:Y:S01]  /*e400*/  FMUL.FTZ R29, R2.reuse, R10 ;  /* 0x0000000a021d7220 */ /* 0x040fe20000410000 */
[----:B------:R-:W-:Y:S01]  /*e410*/  HADD2.F32 R10, -RZ, R4.H1_H1 ;  /* 0x30000004ff0a7230 */ /* 0x000fe20000004100 */
[----:B------:R-:W-:Y:S01]  /*e420*/  FFMA.FTZ R35, R2, R38, R5 ;  /* 0x0000002602237223 */ /* 0x000fe20000010005 */
[----:B------:R-:W-:Y:S01]  /*e430*/  HADD2.F32 R2, -RZ, R18.H0_H0 ;  /* 0x20000012ff027230 */ /* 0x000fe20000004100 */
[C---:B------:R-:W-:Y:S01]  /*e440*/  FMUL.FTZ R27, R3.reuse, R0 ;  /* 0x00000000031b7220 */ /* 0x040fe20000410000 */
[----:B------:R-:W-:Y:S01]  /*e450*/  HADD2.F32 R0, -RZ, R79.H1_H1 ;  /* 0x3000004fff007230 */ /* 0x000fe20000004100 */
[-C--:B------:R-:W-:Y:S01]  /*e460*/  FFMA.FTZ R32, R3, R15.reuse, R8 ;  /* 0x0000000f03207223 */ /* 0x080fe20000010008 */
[----:B------:R-:W-:Y:S01]  /*e470*/  HADD2.F32 R8, -RZ, R7.H0_H0 ;  /* 0x20000007ff087230 */ /* 0x000fe20000004100 */
[----:B------:R-:W-:Y:S01]  /*e480*/  FFMA.FTZ R15, R21, R15, -R27 ;  /* 0x0000000f150f7223 */ /* 0x000fe2000001081b */
[----:B------:R-:W-:Y:S01]  /*e490*/  HADD2.F32 R4, -RZ, R19.H0_H0 ;  /* 0x20000013ff047230 */ /* 0x000fe20000004100 */
[-C--:B------:R-:W-:Y:S01]  /*e4a0*/  FMUL.FTZ R3, R12, R0.reuse ;  /* 0x000000000c037220 */ /* 0x080fe20000410000 */
[----:B------:R-:W-:Y:S01]  /*e4b0*/  HADD2.F32 R7, -RZ, R7.H1_H1 ;  /* 0x30000007ff077230 */ /* 0x000fe20000004100 */
[C---:B------:R-:W-:Y:S01]  /*e4c0*/  FMUL.FTZ R25, R2.reuse, R0 ;  /* 0x0000000002197220 */ /* 0x040fe20000410000 */
[----:B------:R-:W-:Y:S01]  /*e4d0*/  HADD2.F32 R0, -RZ, R80.H1_H1 ;  /* 0x30000050ff007230 */ /* 0x000fe20000004100 */
[-C--:B------:R-:W-:Y:S01]  /*e4e0*/  FFMA.FTZ R31, R2, R11.reuse, R3 ;  /* 0x0000000b021f7223 */ /* 0x080fe20000010003 */
[----:B------:R-:W-:Y:S01]  /*e4f0*/  HADD2.F32 R2, -RZ, R82.H0_H0 ;  /* 0x20000052ff027230 */ /* 0x000fe20000004100 */
[----:B------:R-:W-:Y:S01]  /*e500*/  FFMA.FTZ R12, R12, R11, -R25 ;  /* 0x0000000b0c0c7223 */ /* 0x000fe20000010819 */
[----:B------:R-:W-:Y:S01]  /*e510*/  HADD2.F32 R3, -RZ, R19.H1_H1 ;  /* 0x30000013ff037230 */ /* 0x000fe20000004100 */
[-C--:B------:R-:W-:Y:S01]  /*e520*/  FMUL.FTZ R13, R8, R0.reuse ;  /* 0x00000000080d7220 */ /* 0x080fe20000410000 */
[----:B------:R-:W-:Y:S01]  /*e530*/  HADD2.F32 R9, -RZ, R6.H1_H1 ;  /* 0x30000006ff097230 */ /* 0x000fe20000004100 */
[C---:B------:R-:W-:Y:S01]  /*e540*/  FMUL.FTZ R17, R4.reuse, R0 ;  /* 0x0000000004117220 */ /* 0x040fe20000410000 */
[----:B------:R-:W-:Y:S01]  /*e550*/  HADD2.F32 R6, -RZ, R16.H1_H1 ;  /* 0x30000010ff067230 */ /* 0x000fe20000004100 */
[----:B------:R-:W-:Y:S01]  /*e560*/  FFMA.FTZ R19, R4, R2, R13 ;  /* 0x0000000204137223 */ /* 0x000fe2000001000d */
[----:B------:R-:W-:Y:S01]  /*e570*/  HADD2.F32 R4, -RZ, R33.H0_H0 ;  /* 0x20000021ff047230 */ /* 0x000fe20000004100 */
[-C--:B------:R-:W-:Y:S01]  /*e580*/  FMUL.FTZ R0, R7, R23.reuse ;  /* 0x0000001707007220 */ /* 0x080fe20000410000 */
[----:B------:R-:W-:Y:S01]  /*e590*/  HADD2.F32 R14, -RZ, R30.H0_H0 ;  /* 0x2000001eff0e7230 */ /* 0x000fe20000004100 */
[C---:B------:R-:W-:Y:S01]  /*e5a0*/  FMUL.FTZ R13, R3.reuse, R23 ;  /* 0x00000017030d7220 */ /* 0x040fe20000410000 */
[----:B------:R-:W-:Y:S01]  /*e5b0*/  HADD2.F32 R5, -RZ, R18.H1_H1 ;  /* 0x30000012ff057230 */ /* 0x000fe20000004100 */
[----:B------:R-:W-:Y:S01]  /*e5c0*/  FFMA.FTZ R16, R3, R37, R0 ;  /* 0x0000002503107223 */ /* 0x000fe20000010000 */
[----:B------:R-:W-:Y:S01]  /*e5d0*/  HADD2.F32 R24, -RZ, R34.H0_H0 ;  /* 0x20000022ff187230 */ /* 0x000fe20000004100 */
[----:B------:R-:W-:-:S02]  /*e5e0*/  FMUL.FTZ R3, R10, R4 ;  /* 0x000000040a037220 */ /* 0x000fc40000410000 */
[----:B------:R-:W-:Y:S02]  /*e5f0*/  FMUL.FTZ R0, R9, R14 ;  /* 0x0000000e09007220 */ /* 0x000fe40000410000 */
[C---:B------:R-:W-:Y:S02]  /*e600*/  FFMA.FTZ R18, R6.reuse, R28, R3 ;  /* 0x0000001c06127223 */ /* 0x040fe40000010003 */
[----:B------:R-:W-:Y:S02]  /*e610*/  FMUL.FTZ R4, R6, R4 ;  /* 0x0000000406047220 */ /* 0x000fe40000410000 */
[C---:B------:R-:W-:Y:S02]  /*e620*/  FMUL.FTZ R3, R5.reuse, R14 ;  /* 0x0000000e05037220 */ /* 0x040fe40000410000 */
[----:B------:R-:W-:Y:S01]  /*e630*/  FFMA.FTZ R23, R5, R24, R0 ;  /* 0x0000001805177223 */ /* 0x000fe20000010000 */
[----:B------:R-:W-:Y:S01]  /*e640*/  F2FP.PACK_AB R5, R35, R36 ;  /* 0x000000242305723e */ /* 0x000fe200000000ff */
[----:B------:R-:W-:-:S02]  /*e650*/  FFMA.FTZ R14, R20, R38, -R29 ;  /* 0x00000026140e7223 */ /* 0x000fc4000001081d */
[----:B------:R-:W-:Y:S02]  /*e660*/  FFMA.FTZ R2, R8, R2, -R17 ;  /* 0x0000000208027223 */ /* 0x000fe40000010811 */
        /* <DEDUP_REMOVED lines=9> */
[----:B------:R-:W-:-:S03]  /*e700*/  F2FP.PACK_AB R6, R23, R31 ;  /* 0x0000001f1706723e */ /* 0x000fc600000000ff */
[----:B------:R1:W-:Y:S04]  /*e710*/  STS.128 [R60], R8 ;  /* 0x000000083c007388 */ /* 0x0003e80000000c00 */
[----:B------:R1:W-:Y:S02]  /*e720*/  STS.128 [R22+0xc100], R4 ;  /* 0x00c1000416007388 */ /* 0x0003e40000000c00 */
.L_x_797:
[----:B------:R-:W-:Y:S05]  /*e730*/  BSYNC B1 ;  /* 0x0000000000017941 */ /* 0x000fea0003800000 */
.L_x_796:
[----:B------:R-:W-:-:S04]  /*e740*/  IADD3 R0, R222, 0x40, RZ ;  /* 0x00000040de007810 */ /* 0x000fc80007ffe0ff */
[----:B------:R-:W-:-:S13]  /*e750*/  ISETP.GE.AND P0, PT, R0, R73, PT ;  /* 0x000000490000720c */ /* 0x000fda0003f06270 */
[----:B------:R-:W-:Y:S05]  /*e760*/  @P0 BRA `(.L_x_781) ;  /* 0x0000132000000947 */ /* 0x000fea0003800000 */
[----:B------:R2:W5:Y:S01]  /*e770*/  LDL R42, [R1+0x18] ;  /* 0x00001800012a7983 */ /* 0x0005620000100800 */
[----:B------:R-:W-:Y:S01]  /*e780*/  ISETP.GE.AND P0, PT, R104, c[0x0][0x27c], PT ;  /* 0x00009f0068007a0c */ /* 0x000fe20003f06270 */
[----:B------:R-:W-:Y:S01]  /*e790*/  BSSY B0, `(.L_x_802) ;  /* 0x0000069000007945 */ /* 0x000fe20003800000 */
[C---:B------:R-:W-:Y:S02]  /*e7a0*/  IADD3 R43, R222.reuse, 0x40, RZ ;  /* 0x00000040de2b7810 */ /* 0x040fe40007ffe0ff */
[----:B-1----:R-:W-:-:S03]  /*e7b0*/  IADD3 R60, R222, 0x40, RZ ;  /* 0x00000040de3c7810 */ /* 0x002fc60007ffe0ff */
[----:B------:R-:W-:Y:S02]  /*e7c0*/  IMAD.SHL.U32 R43, R43, 0x40, RZ ;  /* 0x000000402b2b7824 */ /* 0x000fe400078e00ff */
[----:B------:R-:W-:-:S03]  /*e7d0*/  IMAD.SHL.U32 R60, R60, 0x40, RZ ;  /* 0x000000403c3c7824 */ /* 0x000fc600078e00ff */
[----:B------:R-:W-:Y:S02]  /*e7e0*/  LOP3.LUT R43, R43, 0x1c0, RZ, 0xc0, !PT ;  /* 0x000001c02b2b7812 */ /* 0x000fe400078ec0ff */
[----:B------:R-:W-:Y:S02]  /*e7f0*/  LOP3.LUT R60, R60, 0x1c0, RZ, 0xc0, !PT ;  /* 0x000001c03c3c7812 */ /* 0x000fe400078ec0ff */
[----:B------:R-:W-:Y:S01]  /*e800*/  SHF.R.U32.HI R43, RZ, 0x3, R43 ;  /* 0x00000003ff2b7819 */ /* 0x000fe2000001162b */
[----:B------:R-:W-:Y:S05]  /*e810*/  @P0 BRA `(.L_x_803) ;  /* 0x0000060000000947 */ /* 0x000fea0003800000 */
[----:B------:R-:W3:Y:S01]  /*e820*/  LDL R41, [R1+0x44] ;  /* 0x0000440001297983 */ /* 0x000ee20000100800 */
[----:B------:R-:W-:Y:S02]  /*e830*/  MOV R0, c[0x0][0x27c] ;  /* 0x00009f0000007a02 */ /* 0x000fe40000000f00 */
[----:B------:R-:W-:Y:S02]  /*e840*/  SHF.R.U32.HI R23, RZ, 0x10, R49 ;  /* 0x00000010ff177819 */ /* 0x000fe40000011631 */
[----:B------:R-:W-:-:S02]  /*e850*/  LEA.HI R0, R0, R248, RZ, 0x1d ;  /* 0x000000f800007211 */ /* 0x000fc400078fe8ff */
[----:B------:R-:W-:Y:S02]  /*e860*/  SHF.R.U32.HI R24, RZ, 0x10, R45 ;  /* 0x00000010ff187819 */ /* 0x000fe4000001162d */
[----:B------:R-:W-:Y:S02]  /*e870*/  SHF.R.S32.HI R3, RZ, 0x1f, R0 ;  /* 0x0000001fff037819 */ /* 0x000fe40000011400 */
[----:B------:R-:W-:Y:S01]  /*e880*/  SHF.L.U32 R2, R0, 0x3, RZ ;  /* 0x0000000300027819 */ /* 0x000fe200000006ff */
[----:B------:R-:W-:Y:S01]  /*e890*/  HADD2.F32 R40, -RZ, R24.H0_H0 ;  /* 0x20000018ff287230 */ /* 0x000fe20000004100 */
[----:B------:R-:W-:Y:S02]  /*e8a0*/  LEA.HI R0, R3, R0, RZ, 0x3 ;  /* 0x0000000003007211 */ /* 0x000fe400078f18ff */
[----:B------:R-:W-:Y:S02]  /*e8b0*/  LOP3.LUT R2, R60, 0x38, R2, 0xf8, !PT ;  /* 0x000000383c027812 */ /* 0x000fe400078ef802 */
[----:B------:R-:W-:-:S02]  /*e8c0*/  SHF.L.U32 R0, R0, 0xa, RZ ;  /* 0x0000000a00007819 */ /* 0x000fc400000006ff */
[----:B------:R-:W-:Y:S02]  /*e8d0*/  LOP3.LUT R2, R2, R43, RZ, 0x3c, !PT ;  /* 0x0000002b02027212 */ /* 0x000fe400078e3cff */
[----:B------:R-:W-:Y:S02]  /*e8e0*/  LOP3.LUT R0, R0, 0x7fffe000, RZ, 0xc0, !PT ;  /* 0x7fffe00000007812 */ /* 0x000fe400078ec0ff */
[----:B------:R-:W-:Y:S02]  /*e8f0*/  SHF.R.U32.HI R25, RZ, 0x10, R51 ;  /* 0x00000010ff197819 */ /* 0x000fe40000011633 */
[----:B-----5:R-:W-:Y:S02]  /*e900*/  IADD3 R0, R2, R0, R42 ;  /* 0x0000000002007210 */ /* 0x020fe40007ffe02a */
[----:B------:R-:W-:Y:S02]  /*e910*/  SHF.R.U64 R36, R48, 0x10, R49 ;  /* 0x0000001030247819 */ /* 0x000fe40000001231 */
[----:B------:R-:W-:Y:S01]  /*e920*/  SHF.L.U32 R22, R0, 0x1, RZ ;  /* 0x0000000100167819 */ /* 0x000fe200000006ff */
[----:B------:R-:W-:Y:S01]  /*e930*/  HADD2.F32 R0, -RZ, R81.H1_H1 ;  /* 0x30000051ff007230 */ /* 0x000fe20000004100 */
[----:B------:R-:W-:-:S02]  /*e940*/  SHF.R.U32.HI R27, RZ, 0x10, R47 ;  /* 0x00000010ff1b7819 */ /* 0x000fc4000001162f */
[----:B------:R-:W-:Y:S01]  /*e950*/  SHF.R.U64 R38, R44, 0x10, R45 ;  /* 0x000000102c267819 */ /* 0x000fe2000000122d */
[----:B------:R-:W1:Y:S01]  /*e960*/  LDS.128 R8, [R22+0xc100] ;  /* 0x00c1000016087984 */ /* 0x000e620000000c00 */
[----:B------:R-:W-:Y:S01]  /*e970*/  SHF.R.U64 R31, R50, 0x10, R51 ;  /* 0x00000010321f7819 */ /* 0x000fe20000001233 */
[----:B------:R-:W-:Y:S01]  /*e980*/  HADD2.F32 R39, -RZ, R27.H0_H0 ;  /* 0x2000001bff277230 */ /* 0x000fe20000004100 */
[----:B------:R-:W-:Y:S01]  /*e990*/  SHF.R.U64 R37, R46, 0x10, R47 ;  /* 0x000000102e257819 */ /* 0x000fe2000000122f */
[----:B------:R-:W-:Y:S02]  /*e9a0*/  HADD2.F32 R38, -RZ, R38.H0_H0 ;  /* 0x20000026ff267230 */ /* 0x000fe40000004100 */
[--C-:B-1----:R-:W-:Y:S02]  /*e9b0*/  HADD2.F32 R3, -RZ, R9.reuse.H0_H0 ;  /* 0x20000009ff037230 */ /* 0x102fe40000004100 */
[----:B------:R-:W-:Y:S02]  /*e9c0*/  HADD2.F32 R2, -RZ, R9.H1_H1 ;  /* 0x30000009ff027230 */ /* 0x000fe40000004100 */
[--C-:B------:R-:W-:Y:S01]  /*e9d0*/  HADD2.F32 R9, -RZ, R8.reuse.H0_H0 ;  /* 0x20000008ff097230 */ /* 0x100fe20000004100 */
[----:B------:R-:W-:Y:S01]  /*e9e0*/  FMUL.FTZ R30, R3, R0 ;  /* 0x00000000031e7220 */ /* 0x000fe20000410000 */
[----:B------:R-:W-:-:S02]  /*e9f0*/  HADD2.F32 R13, -RZ, R8.H1_H1 ;  /* 0x30000008ff0d7230 */ /* 0x000fc40000004100 */
[----:B------:R-:W-:Y:S02]  /*ea00*/  HADD2.F32 R8, -RZ, R11.H0_H0 ;  /* 0x2000000bff087230 */ /* 0x000fe40000004100 */
[--C-:B------:R-:W-:Y:S02]  /*ea10*/  HADD2.F32 R12, -RZ, R10.reuse.H0_H0 ;  /* 0x2000000aff0c7230 */ /* 0x100fe40000004100 */
[----:B------:R-:W-:Y:S01]  /*ea20*/  HADD2.F32 R10, -RZ, R10.H1_H1 ;  /* 0x3000000aff0a7230 */ /* 0x000fe20000004100 */
[----:B---3--:R-:W1:Y:S02]  /*ea30*/  LDS.128 R4, [R41] ;  /* 0x0000000029047984 */ /* 0x008e640000000c00 */
[----:B-1----:R-:W-:Y:S02]  /*ea40*/  HADD2.F32 R21, -RZ, R5.H0_H0 ;  /* 0x20000005ff157230 */ /* 0x002fe40000004100 */
[--C-:B------:R-:W-:Y:S02]  /*ea50*/  HADD2.F32 R15, -RZ, R7.reuse.H0_H0 ;  /* 0x20000007ff0f7230 */ /* 0x100fe40000004100 */
[----:B------:R-:W-:-:S02]  /*ea60*/  HADD2.F32 R14, -RZ, R7.H1_H1 ;  /* 0x30000007ff0e7230 */ /* 0x000fc40000004100 */
[----:B------:R-:W-:Y:S02]  /*ea70*/  HADD2.F32 R7, -RZ, R11.H1_H1 ;  /* 0x3000000bff077230 */ /* 0x000fe40000004100 */
[----:B------:R-:W-:Y:S01]  /*ea80*/  HADD2.F32 R19, -RZ, R5.H1_H1 ;  /* 0x30000005ff137230 */ /* 0x000fe20000004100 */
[----:B------:R-:W-:Y:S01]  /*ea90*/  FMUL.FTZ R5, R21, R0 ;  /* 0x0000000015057220 */ /* 0x000fe20000410000 */
[----:B------:R-:W-:Y:S02]  /*eaa0*/  HADD2.F32 R11, -RZ, R23.H0_H0 ;  /* 0x20000017ff0b7230 */ /* 0x000fe40000004100 */
[--C-:B------:R-:W-:Y:S02]  /*eab0*/  HADD2.F32 R17, -RZ, R6.reuse.H0_H0 ;  /* 0x20000006ff117230 */ /* 0x100fe40000004100 */
[----:B------:R-:W-:Y:S01]  /*eac0*/  HADD2.F32 R16, -RZ, R6.H1_H1 ;  /* 0x30000006ff107230 */ /* 0x000fe20000004100 */
[-C--:B------:R-:W-:Y:S01]  /*ead0*/  FMUL.FTZ R0, R19, R11.reuse ;  /* 0x0000000b13007220 */ /* 0x080fe20000410000 */
[----:B------:R-:W-:Y:S01]  /*eae0*/  HADD2.F32 R6, -RZ, R83.H0_H0 ;  /* 0x20000053ff067230 */ /* 0x000fe20000004100 */
[C---:B------:R-:W-:Y:S01]  /*eaf0*/  FMUL.FTZ R29, R2.reuse, R11 ;  /* 0x0000000b021d7220 */ /* 0x040fe20000410000 */
[--C-:B------:R-:W-:Y:S01]  /*eb00*/  HADD2.F32 R20, -RZ, R4.reuse.H0_H0 ;  /* 0x20000004ff147230 */ /* 0x100fe20000004100 */
[----:B------:R-:W-:Y:S01]  /*eb10*/  FFMA.FTZ R34, R2, R40, R0 ;  /* 0x0000002802227223 */ /* 0x000fe20000010000 */
[----:B------:R-:W-:Y:S01]  /*eb20*/  HADD2.F32 R18, -RZ, R4.H1_H1 ;  /* 0x30000004ff127230 */ /* 0x000fe20000004100 */
[----:B------:R-:W-:Y:S01]  /*eb30*/  FFMA.FTZ R35, R3, R6, R5 ;  /* 0x0000000603237223 */ /* 0x000fe20000010005 */
[----:B------:R-:W-:-:S02]  /*eb40*/  HADD2.F32 R4, -RZ, R82.H1_H1 ;  /* 0x30000052ff047230 */ /* 0x000fc40000004100 */
[--C-:B------:R-:W-:Y:S02]  /*eb50*/  HADD2.F32 R5, -RZ, R86.reuse.H1_H1 ;  /* 0x30000056ff057230 */ /* 0x100fe40000004100 */
[----:B------:R-:W-:Y:S01]  /*eb60*/  HADD2.F32 R0, -RZ, R86.H0_H0 ;  /* 0x20000056ff007230 */ /* 0x000fe20000004100 */
[-C--:B------:R-:W-:Y:S01]  /*eb70*/  FMUL.FTZ R3, R20, R4.reuse ;  /* 0x0000000414037220 */ /* 0x080fe20000410000 */
[----:B------:R-:W-:Y:S01]  /*eb80*/  HADD2.F32 R2, -RZ, R83.H1_H1 ;  /* 0x30000053ff027230 */ /* 0x000fe20000004100 */
[C---:B------:R-:W-:Y:S01]  /*eb90*/  FMUL.FTZ R28, R9.reuse, R4 ;  /* 0x00000004091c7220 */ /* 0x040fe20000410000 */
[----:B------:R-:W-:Y:S01]  /*eba0*/  HADD2.F32 R23, -RZ, R25.H0_H0 ;  /* 0x20000019ff177230 */ /* 0x000fe20000004100 */
[----:B------:R-:W-:Y:S01]  /*ebb0*/  FFMA.FTZ R32, R9, R5, R3 ;  /* 0x0000000509207223 */ /* 0x000fe20000010003 */
[--C-:B------:R-:W-:Y:S01]  /*ebc0*/  HADD2.F32 R3, -RZ, R87.reuse.H0_H0 ;  /* 0x20000057ff037230 */ /* 0x100fe20000004100 */
[-C--:B------:R-:W-:Y:S01]  /*ebd0*/  FMUL.FTZ R9, R15, R0.reuse ;  /* 0x000000000f097220 */ /* 0x080fe20000410000 */
[----:B------:R-:W-:Y:S01]  /*ebe0*/  HADD2.F32 R4, -RZ, R87.H1_H1 ;  /* 0x30000057ff047230 */ /* 0x000fe20000004100 */
[----:B------:R-:W-:-:S02]  /*ebf0*/  FMUL.FTZ R24, R8, R0 ;  /* 0x0000000008187220 */ /* 0x000fc40000410000 */
[----:B------:R-:W-:Y:S01]  /*ec00*/  FFMA.FTZ R25, R8, R3, R9 ;  /* 0x0000000308197223 */ /* 0x000fe20000010009 */
[----:B------:R-:W-:Y:S01]  /*ec10*/  HADD2.F32 R8, -RZ, R36.H0_H0 ;  /* 0x20000024ff087230 */ /* 0x000fe20000004100 */
[-C--:B------:R-:W-:Y:S01]  /*ec20*/  FMUL.FTZ R11, R17, R2.reuse ;  /* 0x00000002110b7220 */ /* 0x080fe20000410000 */
[----:B------:R-:W-:Y:S01]  /*ec30*/  HADD2.F32 R9, -RZ, R31.H0_H0 ;  /* 0x2000001fff097230 */ /* 0x000fe20000004100 */
[----:B------:R-:W-:Y:S01]  /*ec40*/  FMUL.FTZ R0, R14, R23 ;  /* 0x000000170e007220 */ /* 0x000fe20000410000 */
[----:B------:R-:W-:Y:S01]  /*ec50*/  HADD2.F32 R31, -RZ, R37.H0_H0 ;  /* 0x20000025ff1f7230 */ /* 0x000fe20000004100 */
[C---:B------:R-:W-:Y:S02]  /*ec60*/  FMUL.FTZ R26, R12.reuse, R2 ;  /* 0x000000020c1a7220 */ /* 0x040fe40000410000 */
[----:B------:R-:W-:Y:S02]  /*ec70*/  FFMA.FTZ R33, R12, R4, R11 ;  /* 0x000000040c217223 */ /* 0x000fe4000001000b */
[----:B------:R-:W-:-:S02]  /*ec80*/  FMUL.FTZ R2, R18, R8 ;  /* 0x0000000812027220 */ /* 0x000fc40000410000 */
[C---:B------:R-:W-:Y:S02]  /*ec90*/  FMUL.FTZ R11, R7.reuse, R23 ;  /* 0x00000017070b7220 */ /* 0x040fe40000410000 */
[----:B------:R-:W-:Y:S02]  /*eca0*/  FFMA.FTZ R23, R7, R39, R0 ;  /* 0x0000002707177223 */ /* 0x000fe40000010000 */
[C---:B------:R-:W-:Y:S02]  /*ecb0*/  FMUL.FTZ R7, R13.reuse, R8 ;  /* 0x000000080d077220 */ /* 0x040fe40000410000 */
[-C--:B------:R-:W-:Y:S02]  /*ecc0*/  FMUL.FTZ R0, R16, R9.reuse ;  /* 0x0000000910007220 */ /* 0x080fe40000410000 */
[----:B------:R-:W-:Y:S02]  /*ecd0*/  FFMA.FTZ R13, R13, R38, R2 ;  /* 0x000000260d0d7223 */ /* 0x000fe40000010002 */
[----:B------:R-:W-:-:S02]  /*ece0*/  FMUL.FTZ R2, R10, R9 ;  /* 0x000000090a027220 */ /* 0x000fc40000410000 */
[----:B------:R-:W-:Y:S02]  /*ecf0*/  FFMA.FTZ R27, R10, R31, R0 ;  /* 0x0000001f0a1b7223 */ /* 0x000fe40000010000 */
[----:B------:R-:W-:Y:S02]  /*ed00*/  FFMA.FTZ R12, R21, R6, -R30 ;  /* 0x00000006150c7223 */ /* 0x000fe4000001081e */
[----:B------:R-:W-:Y:S02]  /*ed10*/  FFMA.FTZ R9, R19, R40, -R29 ;  /* 0x0000002813097223 */ /* 0x000fe4000001081d */
[----:B------:R-:W-:Y:S01]  /*ed20*/  FFMA.FTZ R8, R20, R5, -R28 ;  /* 0x0000000514087223 */ /* 0x000fe2000001081c */
[----:B------:R-:W-:Y:S01]  /*ed30*/  F2FP.PACK_AB R5, R34, R35 ;  /* 0x000000232205723e */ /* 0x000fe200000000ff */
[----:B------:R-:W-:Y:S01]  /*ed40*/  FFMA.FTZ R10, R17, R4, -R26 ;  /* 0x00000004110a7223 */ /* 0x000fe2000001081a */
[----:B------:R-:W-:Y:S01]  /*ed50*/  F2FP.PACK_AB R9, R9, R12 ;  /* 0x0000000c0909723e */ /* 0x000fe200000000ff */
[----:B------:R-:W-:Y:S01]  /*ed60*/  FFMA.FTZ R3, R15, R3, -R24 ;  /* 0x000000030f037223 */ /* 0x000fe20000010818 */
[----:B------:R-:W-:Y:S01]  /*ed70*/  F2FP.PACK_AB R4, R13, R32 ;  /* 0x000000200d04723e */ /* 0x000fe200000000ff */
[----:B------:R-:W-:-:S02]  /*ed80*/  FFMA.FTZ R0, R14, R39, -R11 ;  /* 0x000000270e007223 */ /* 0x000fc4000001080b */
[----:B------:R-:W-:Y:S01]  /*ed90*/  FFMA.FTZ R6, R18, R38, -R7 ;  /* 0x0000002612067223 */ /* 0x000fe20000010807 */
[----:B------:R-:W-:Y:S01]  /*eda0*/  F2FP.PACK_AB R7, R23, R25 ;  /* 0x000000191707723e */ /* 0x000fe200000000ff */
[----:B------:R-:W-:Y:S01]  /*edb0*/  FFMA.FTZ R2, R16, R31, -R2 ;  /* 0x0000001f10027223 */ /* 0x000fe20000010802 */
[----:B------:R-:W-:Y:S02]  /*edc0*/  F2FP.PACK_AB R11, R0, R3 ;  /* 0x00000003000b723e */ /* 0x000fe400000000ff */
[----:B------:R-:W-:Y:S02]  /*edd0*/  F2FP.PACK_AB R8, R6, R8 ;  /* 0x000000080608723e */ /* 0x000fe400000000ff */
[----:B------:R-:W-:Y:S02]  /*ede0*/  F2FP.PACK_AB R10, R2, R10 ;  /* 0x0000000a020a723e */ /* 0x000fe400000000ff */
[----:B------:R-:W-:-:S03]  /*edf0*/  F2FP.PACK_AB R6, R27, R33 ;  /* 0x000000211b06723e */ /* 0x000fc600000000ff */
[----:B------:R1:W-:Y:S04]  /*ee00*/  STS.128 [R41], R8 ;  /* 0x0000000829007388 */ /* 0x0003e80000000c00 */
[----:B------:R1:W-:Y:S02]  /*ee10*/  STS.128 [R22+0xc100], R4 ;  /* 0x00c1000416007388 */ /* 0x0003e40000000c00 */
.L_x_803:
[----:B------:R-:W-:Y:S05]  /*ee20*/  BSYNC B0 ;  /* 0x0000000000007941 */ /* 0x000fea0003800000 */
.L_x_802:
[----:B------:R-:W-:Y:S01]  /*ee30*/  ISETP.GE.AND P0, PT, R106, c[0x0][0x27c], PT ;  /* 0x00009f006a007a0c */ /* 0x000fe20003f06270 */
[----:B------:R-:W-:-:S12]  /*ee40*/  BSSY B0, `(.L_x_804) ;  /* 0x0000062000007945 */ /* 0x000fd80003800000 */
[----:B------:R-:W-:Y:S05]  /*ee50*/  @P0 BRA `(.L_x_805) ;  /* 0x0000060000000947 */ /* 0x000fea0003800000 */
[----:B-1----:R-:W3:Y:S01]  /*ee60*/  LDL R41, [R1+0x38] ;  /* 0x0000380001297983 */ /* 0x002ee20000100800 */
[----:B------:R-:W-:Y:S02]  /*ee70*/  MOV R0, c[0x0][0x27c] ;  /* 0x00009f0000007a02 */ /* 0x000fe40000000f00 */
[----:B------:R-:W-:Y:S02]  /*ee80*/  SHF.R.U32.HI R23, RZ, 0x10, R57 ;  /* 0x00000010ff177819 */ /* 0x000fe40000011639 */
[----:B------:R-:W-:Y:S02]  /*ee90*/  LEA.HI R0, R0, R236, RZ, 0x1d ;  /* 0x000000ec00007211 */ /* 0x000fe400078fe8ff */
[----:B------:R-:W-:Y:S02]  /*eea0*/  SHF.R.U32.HI R24, RZ, 0x10, R53 ;  /* 0x00000010ff187819 */ /* 0x000fe40000011635 */
[----:B------:R-:W-:Y:S02]  /*eeb0*/  SHF.R.S32.HI R2, RZ, 0x1f, R0 ;  /* 0x0000001fff027819 */ /* 0x000fe40000011400 */
[----:B------:R-:W-:Y:S01]  /*eec0*/  SHF.L.U32 R3, R0, 0x3, RZ ;  /* 0x0000000300037819 */ /* 0x000fe200000006ff */
[----:B------:R-:W-:Y:S01]  /*eed0*/  HADD2.F32 R40, -RZ, R24.H0_H0 ;  /* 0x20000018ff287230 */ /* 0x000fe20000004100 */
[----:B------:R-:W-:-:S02]  /*eee0*/  LEA.HI R0, R2, R0, RZ, 0x3 ;  /* 0x0000000002007211 */ /* 0x000fc400078f18ff */
[----:B------:R-:W-:Y:S02]  /*eef0*/  LOP3.LUT R2, R60, 0x38, R3, 0xf8, !PT ;  /* 0x000000383c027812 */ /* 0x000fe400078ef803 */
[----:B------:R-:W-:Y:S02]  /*ef00*/  SHF.L.U32 R0, R0, 0xa, RZ ;  /* 0x0000000a00007819 */ /* 0x000fe400000006ff */
[----:B------:R-:W-:Y:S02]  /*ef10*/  LOP3.LUT R2, R2, R43, RZ, 0x3c, !PT ;  /* 0x0000002b02027212 */ /* 0x000fe400078e3cff */
[----:B------:R-:W-:Y:S02]  /*ef20*/  LOP3.LUT R0, R0, 0x7fffe000, RZ, 0xc0, !PT ;  /* 0x7fffe00000007812 */ /* 0x000fe400078ec0ff */
[----:B------:R-:W-:Y:S02]  /*ef30*/  SHF.R.U32.HI R25, RZ, 0x10, R59 ;  /* 0x00000010ff197819 */ /* 0x000fe4000001163b */
[----:B-----5:R-:W-:-:S02]  /*ef40*/  IADD3 R0, R2, R0, R42 ;  /* 0x0000000002007210 */ /* 0x020fc40007ffe02a */
[----:B------:R-:W-:Y:S02]  /*ef50*/  SHF.R.U64 R31, R56, 0x10, R57 ;  /* 0x00000010381f7819 */ /* 0x000fe40000001239 */
[----:B------:R-:W-:Y:S01]  /*ef60*/  SHF.L.U32 R22, R0, 0x1, RZ ;  /* 0x0000000100167819 */ /* 0x000fe200000006ff */
[----:B------:R-:W-:Y:S01]  /*ef70*/  HADD2.F32 R0, -RZ, R88.H0_H0 ;  /* 0x20000058ff007230 */ /* 0x000fe20000004100 */
[----:B------:R-:W-:Y:S02]  /*ef80*/  SHF.R.U32.HI R27, RZ, 0x10, R55 ;  /* 0x00000010ff1b7819 */ /* 0x000fe40000011637 */
[----:B------:R-:W-:Y:S01]  /*ef90*/  SHF.R.U64 R35, R52, 0x10, R53 ;  /* 0x0000001034237819 */ /* 0x000fe20000001235 */
[----:B------:R-:W1:Y:S01]  /*efa0*/  LDS.128 R8, [R22+0xc100] ;  /* 0x00c1000016087984 */ /* 0x000e620000000c00 */
[----:B------:R-:W-:Y:S01]  /*efb0*/  SHF.R.U64 R32, R58, 0x10, R59 ;  /* 0x000000103a207819 */ /* 0x000fe2000000123b */
[----:B------:R-:W-:Y:S01]  /*efc0*/  HADD2.F32 R39, -RZ, R27.H0_H0 ;  /* 0x2000001bff277230 */ /* 0x000fe20000004100 */
[----:B------:R-:W-:Y:S01]  /*efd0*/  SHF.R.U64 R37, R54, 0x10, R55 ;  /* 0x0000001036257819 */ /* 0x000fe20000001237 */
[----:B------:R-:W-:-:S02]  /*efe0*/  HADD2.F32 R35, -RZ, R35.H0_H0 ;  /* 0x20000023ff237230 */ /* 0x000fc40000004100 */
[--C-:B-1----:R-:W-:Y:S02]  /*eff0*/  HADD2.F32 R3, -RZ, R9.reuse.H0_H0 ;  /* 0x20000009ff037230 */ /* 0x102fe40000004100 */
[----:B------:R-:W-:Y:S02]  /*f000*/  HADD2.F32 R2, -RZ, R9.H1_H1 ;  /* 0x30000009ff027230 */ /* 0x000fe40000004100 */
[--C-:B------:R-:W-:Y:S01]  /*f010*/  HADD2.F32 R9, -RZ, R8.reuse.H0_H0 ;  /* 0x20000008ff097230 */ /* 0x100fe20000004100 */
[----:B------:R-:W-:Y:S01]  /*f020*/  FMUL.FTZ R30, R3, R0 ;  /* 0x00000000031e7220 */ /* 0x000fe20000410000 */
[----:B------:R-:W-:Y:S02]  /*f030*/  HADD2.F32 R13, -RZ, R8.H1_H1 ;  /* 0x30000008ff0d7230 */ /* 0x000fe40000004100 */
[----:B------:R-:W-:Y:S02]  /*f040*/  HADD2.F32 R8, -RZ, R11.H0_H0 ;  /* 0x2000000bff087230 */ /* 0x000fe40000004100 */
[----:B------:R-:W-:-:S02]  /*f050*/  HADD2.F32 R12, -RZ, R10.H0_H0 ;  /* 0x2000000aff0c7230 */ /* 0x000fc40000004100 */
[----:B------:R-:W-:Y:S01]  /*f060*/  HADD2.F32 R10, -RZ, R10.H1_H1 ;  /* 0x3000000aff0a7230 */ /* 0x000fe20000004100 */
[----:B---3--:R-:W1:Y:S02]  /*f070*/  LDS.128 R4, [R41] ;  /* 0x0000000029047984 */ /* 0x008e640000000c00 */
[----:B-1----:R-:W-:Y:S02]  /*f080*/  HADD2.F32 R21, -RZ, R5.H0_H0 ;  /* 0x20000005ff157230 */ /* 0x002fe40000004100 */
[--C-:B------:R-:W-:Y:S02]  /*f090*/  HADD2.F32 R15, -RZ, R7.reuse.H0_H0 ;  /* 0x20000007ff0f7230 */ /* 0x100fe40000004100 */
[----:B------:R-:W-:Y:S02]  /*f0a0*/  HADD2.F32 R14, -RZ, R7.H1_H1 ;  /* 0x30000007ff0e7230 */ /* 0x000fe40000004100 */
[----:B------:R-:W-:Y:S02]  /*f0b0*/  HADD2.F32 R7, -RZ, R11.H1_H1 ;  /* 0x3000000bff077230 */ /* 0x000fe40000004100 */
[----:B------:R-:W-:Y:S01]  /*f0c0*/  HADD2.F32 R19, -RZ, R5.H1_H1 ;  /* 0x30000005ff137230 */ /* 0x000fe20000004100 */
[----:B------:R-:W-:Y:S01]  /*f0d0*/  FMUL.FTZ R5, R21, R0 ;  /* 0x0000000015057220 */ /* 0x000fe20000410000 */
[----:B------:R-:W-:-:S02]  /*f0e0*/  HADD2.F32 R11, -RZ, R23.H0_H0 ;  /* 0x20000017ff0b7230 */ /* 0x000fc40000004100 */
        /* <DEDUP_REMOVED lines=33> */
[----:B------:R-:W-:Y:S02]  /*f300*/  FMUL.FTZ R0, R16, R9 ;  /* 0x0000000910007220 */ /* 0x000fe40000410000 */
        /* <DEDUP_REMOVED lines=21> */
.L_x_805:
[----:B------:R-:W-:Y:S05]  /*f460*/  BSYNC B0 ;  /* 0x0000000000007941 */ /* 0x000fea0003800000 */
.L_x_804:
[----:B------:R-:W-:-:S13]  /*f470*/  ISETP.GE.AND P0, PT, R103, c[0x0][0x27c], PT ;  /* 0x00009f0067007a0c */ /* 0x000fda0003f06270 */
        /* <DEDUP_REMOVED lines=97> */
.L_x_781:
[----:B------:R-:W-:Y:S05]  /*fa90*/  BSYNC B2 ;  /* 0x0000000000027941 */ /* 0x000fea0003800000 */
.L_x_763:
[----:B------:R-:W-:Y:S01]  /*faa0*/  IMAD R0, R97, c[0x0][0x208], RZ ;  /* 0x0000820061007a24 */ /* 0x000fe200078e02ff */
[C---:B------:R-:W-:Y:S01]  /*fab0*/  SHF.L.U32 R88, R200.reuse, 0x1, RZ ;  /* 0x00000001c8587819 */ /* 0x040fe200000006ff */
        /* <DEDUP_REMOVED lines=12> */
[C---:B------:R-:W-:Y:S01]  /*fb80*/  IMAD.WIDE.U32 R2, R198.reuse, c[0x0][0x218], R2 ;  /* 0x00008600c6027a25 */ /* 0x040fe200078e0002 */
        /* <DEDUP_REMOVED lines=21> */
[C---:B---3--:R-:W-:Y:S01]  /*fce0*/  IADD3 R18, P0, R3.reuse, R88, RZ ;  /* 0x0000005803127210 */ /* 0x048fe20007f1e0ff */
[----:B------:R-:W-:Y:S01]  /*fcf0*/  LDSM.16.M88.4 R4, [R178] ;  /* 0x00000000b204783b */ /* 0x000fe20000000200 */
[----:B------:R-:W-:Y:S02]  /*fd00*/  ISETP.GE.AND P1, PT, R202, c[0x0][0x1d4], PT ;  /* 0x00007500ca007a0c */ /* 0x000fe40003f26270 */
[----:B----4-:R-:W-:Y:S01]  /*fd10*/  IADD3.X R19, R12, R89, RZ, P0, !PT ;  /* 0x000000590c137210 */ /* 0x010fe200007fe4ff */
[----:B------:R-:W2:Y:S01]  /*fd20*/  LDSM.16.M88.4 R52, [R181] ;  /* 0x00000000b534783b */ /* 0x000ea20000000200 */
[----:B------:R-:W-:-:S02]  /*fd30*/  IADD3 R14, P0, R3, R90, RZ ;  /* 0x0000005a030e7210 */ /* 0x000fc40007f1e0ff */
[----:B------:R-:W-:Y:S01]  /*fd40*/  IADD3 R20, P2, R0, R90, RZ ;  /* 0x0000005a00147210 */ /* 0x000fe20007f5e0ff */
[----:B------:R-:W3:Y:S01]  /*fd50*/  LDSM.16.M88.4 R60, [R192] ;  /* 0x00000000c03c783b */ /* 0x000ee20000000200 */
        /* <DEDUP_REMOVED lines=14> */
[C---:B-----5:R-:W-:Y:S10]  /*fe40*/  HMMA.16816.F32 R40, R8.reuse, R30, RZ ;  /* 0x0000001e0828723c */ /* 0x060ff400000018ff */
        /* <DEDUP_REMOVED lines=17> */
[----:B------:R-:W-:Y:S02]  /*ff60*/  HMMA.16816.F32 R52, R4, R54, R40 ;  /* 0x000000360434723c */ /* 0x000fe40000001828 */
[----:B------:R-:W-:Y:S04]  /*ff70*/  LDSM.16.M88.4 R64, [R176+0x1000] ;  /* 0x00100000b040783b */ /* 0x000fe80000000200 */
[----:B-1----:R-:W1:Y:S02]  /*ff80*/  LDSM.16.M88.4 R12, [R180] ;  /* 0x00000000b40c783b */ /* 0x002e640000000200 */
[C---:B---3--:R-:W-:Y:S02]  /*ff90*/  HMMA.16816.F32 R16, R8.reuse, R48, RZ ;  /* 0x000000300810723c */ /* 0x048fe400000018ff */
[----:B------:R-:W-:Y:S04]  /*ffa0*/  LDSM.16.M88.4 R84, [R176+0x3800] ;  /* 0x00380000b054783b */ /* 0x000fe80000000200 */
[----:B------:R-:W0:Y:S02]  /*ffb0*/  LDGDEPBAR ;  /* 0x00000000000079af */ /* 0x000e240000000000 */
[----:B------:R-:W-:Y:S08]  /*ffc0*/  HMMA.16816.F32 R8, R8, R50, RZ ;  /* 0x000000320808723c */ /* 0x000ff000000018ff */
[C---:B------:R-:W-:Y:S01]  /*ffd0*/  HMMA.16816.F32 R44, R4.reuse, R62, R28 ;  /* 0x0000003e042c723c */ /* 0x040fe2000000181c */
[----:B------:R-:W3:Y:S07]  /*ffe0*/  LDSM.16.M88.4 R28, [R176+0x1800] ;  /* 0x00180000b01c783b */ /* 0x000eee0000000200 */
[C---:B------:R-:W-:Y:S01]  /*fff0*/  HMMA.16816.F32 R48, R4.reuse, R60, R36 ;  /* 0x0000003c0430723c */ /* 0x040fe20000001824 */
[----:B------:R-:W-:Y:S07]  /*10000*/  LDSM.16.M88.4 R60, [R173+0x1800] ;  /* 0x00180000ad3c783b */ /* 0x000fee0000000200 */
[C---:B----4-:R-:W-:Y:S08]  /*10010*/  HMMA.16816.F32 R40, R4.reuse, R76, R24 ;  /* 0x0000004c0428723c */ /* 0x050ff00000001818 */
[C---:B------:R-:W-:Y:S01]  /*10020*/  HMMA.16816.F32 R36, R4.reuse, R78, R20 ;  /* 0x0000004e0424723c */ /* 0x040fe20000001814 */
[----:B------:R-:W-:Y:S04]  /*10030*/  LDSM.16.M88.4 R20, [R173] ;  /* 0x00000000ad14783b */ /* 0x000fe80000000200 */
[----:B------:R-:W-:Y:S03]  /*10040*/  LDSM.16.M88.4 R76, [R173+0x800] ;  /* 0x00080000ad4c783b */ /* 0x000fe60000000200 */
[C---:B------:R-:W-:Y:S08]  /*10050*/  HMMA.16816.F32 R32, R4.reuse, R80, R16 ;  /* 0x000000500420723c */ /* 0x040ff00000001810 */
[----:B------:R-:W-:Y:S01]  /*10060*/  HMMA.16816.F32 R24, R4, R82, R8 ;  /* 0x000000520418723c */ /* 0x000fe20000001808 */
[----:B------:R-:W4:Y:S04]  /*10070*/  LDSM.16.M88.4 R4, [R179] ;  /* 0x00000000b304783b */ /* 0x000f280000000200 */
[----:B------:R-:W-:Y:S03]  /*10080*/  LDSM.16.M88.4 R80, [R188] ;  /* 0x00000000bc50783b */ /* 0x000fe60000000200 */
[C---:B-1----:R-:W-:Y:S08]  /*10090*/  HMMA.16816.F32 R16, R12.reuse, R72, R56 ;  /* 0x000000480c10723c */ /* 0x042ff00000001838 */
[C---:B------:R-:W-:Y:S01]  /*100a0*/  HMMA.16816.F32 R8, R12.reuse, R74, R52 ;  /* 0x0000004a0c08723c */ /* 0x040fe20000001834 */
[----:B------:R-:W1:Y:S07]  /*100b0*/  LDSM.16.M88.4 R72, [R173+0x1000] ;  /* 0x00100000ad48783b */ /* 0x000e6e0000000200 */
[C---:B------:R-:W-:Y:S08]  /*100c0*/  HMMA.16816.F32 R52, R12.reuse, R68, R48 ;  /* 0x000000440c34723c */ /* 0x040ff00000001830 */
[C---:B------:R-:W-:Y:S01]  /*100d0*/  HMMA.16816.F32 R48, R12.reuse, R70, R44 ;  /* 0x000000460c30723c */ /* 0x040fe2000000182c */
[----:B------:R-:W-:Y:S07]  /*100e0*/  LDSM.16.M88.4 R68, [R186] ;  /* 0x00000000ba44783b */ /* 0x000fee0000000200 */
[C---:B------:R-:W-:Y:S08]  /*100f0*/  HMMA.16816.F32 R44, R12.reuse, R64, R40 ;  /* 0x000000400c2c723c */ /* 0x040ff00000001828 */
[C---:B---3--:R-:W-:Y:S08]  /*10100*/  HMMA.16816.F32 R40, R12.reuse, R28, R32 ;  /* 0x0000001c0c28723c */ /* 0x048ff00000001820 */
[C---:B------:R-:W-:Y:S01]  /*10110*/  HMMA.16816.F32 R56, R12.reuse, R66, R36 ;  /* 0x000000420c38723c */ /* 0x040fe20000001824 */
[----:B------:R-:W-:Y:S07]  /*10120*/  LDSM.16.M88.4 R64, [R187] ;  /* 0x00000000bb40783b */ /* 0x000fee0000000200 */
[----:B------:R-:W-:Y:S01]  /*10130*/  HMMA.16816.F32 R32, R12, R30, R24 ;  /* 0x0000001e0c20723c */ /* 0x000fe20000001818 */
[----:B------:R-:W-:Y:S07]  /*10140*/  LDSM.16.M88.4 R28, [R146+0x2800] ;  /* 0x00280000921c783b */ /* 0x000fee0000000200 */
[C---:B----4-:R-:W-:Y:S08]  /*10150*/  HMMA.16816.F32 R24, R4.reuse, R20, R16 ;  /* 0x000000140418723c */ /* 0x050ff00000001810 */
[C---:B------:R-:W-:Y:S01]  /*10160*/  HMMA.16816.F32 R16, R4.reuse, R22, R8 ;  /* 0x000000160410723c */ /* 0x040fe20000001808 */
[----:B------:R-:W-:Y:S04]  /*10170*/  LDSM.16.M88.4 R8, [R177+0x4000] ;  /* 0x00400000b108783b */ /* 0x000fe80000000200 */
[----:B------:R-:W3:Y:S03]  /*10180*/  LDSM.16.M88.4 R20, [R146+0x2000] ;  /* 0x002000009214783b */ /* 0x000ee60000000200 */
[C---:B------:R-:W-:Y:S01]  /*10190*/  HMMA.16816.F32 R12, R4.reuse, R76, R52 ;  /* 0x0000004c040c723c */ /* 0x040fe20000001834 */
[----:B------:R-:W4:Y:S07]  /*101a0*/  LDSM.16.M88.4 R52, [R146+0x3000] ;  /* 0x003000009234783b */ /* 0x000f2e0000000200 */
[C---:B------:R-:W-:Y:S01]  /*101b0*/  HMMA.16816.F32 R36, R4.reuse, R78, R48 ;  /* 0x0000004e0424723c */ /* 0x040fe20000001830 */
[----:B------:R-:W2:Y:S04]  /*101c0*/  LDSM.16.M88.4 R48, [R146+0x3800] ;  /* 0x003800009230783b */ /* 0x000ea80000000200 */
[----:B------:R-:W-:Y:S03]  /*101d0*/  LDSM.16.M88.4 R76, [R176+0x3000] ;  /* 0x00300000b04c783b */ /* 0x000fe60000000200 */
[C---:B-1----:R-:W-:Y:S08]  /*101e0*/  HMMA.16816.F32 R44, R4.reuse, R72, R44 ;  /* 0x00000048042c723c */ /* 0x042ff0000000182c */
[C---:B------:R-:W-:Y:S01]  /*101f0*/  HMMA.16816.F32 R56, R4.reuse, R74, R56 ;  /* 0x0000004a0438723c */ /* 0x040fe20000001838 */
[----:B------:R-:W-:Y:S07]  /*10200*/  LDSM.16.M88.4 R72, [R189] ;  /* 0x00000000bd48783b */ /* 0x000fee0000000200 */
[C---:B------:R-:W-:Y:S08]  /*10210*/  HMMA.16816.F32 R40, R4.reuse, R60, R40 ;  /* 0x0000003c0428723c */ /* 0x040ff00000001828 */
[----:B------:R-:W-:Y:S01]  /*10220*/  HMMA.16816.F32 R32, R4, R62, R32 ;  /* 0x0000003e0420723c */ /* 0x000fe20000001820 */
[----:B------:R-:W1:Y:S07]  /*10230*/  LDSM.16.M88.4 R4, [R178+0x4000] ;  /* 0x00400000b204783b */ /* 0x000e6e0000000200 */
[C---:B---3--:R-:W-:Y:S08]  /*10240*/  HMMA.16816.F32 R60, R8.reuse, R20, R24 ;  /* 0x00000014083c723c */ /* 0x048ff00000001818 */
[C---:B------:R-:W-:Y:S08]  /*10250*/  HMMA.16816.F32 R24, R8.reuse, R22, R16 ;  /* 0x000000160818723c */ /* 0x040ff00000001810 */
[C---:B------:R-:W-:Y:S08]  /*10260*/  HMMA.16816.F32 R20, R8.reuse, R28, R12 ;  /* 0x0000001c0814723c */ /* 0x040ff0000000180c */
[C---:B----4-:R-:W-:Y:S08]  /*10270*/  HMMA.16816.F32 R12, R8.reuse, R52, R44 ;  /* 0x00000034080c723c */ /* 0x050ff0000000182c */
[C---:B------:R-:W-:Y:S08]  /*10280*/  HMMA.16816.F32 R56, R8.reuse, R54, R56 ;  /* 0x000000360838723c */ /* 0x040ff00000001838 */
[C---:B------:R-:W-:Y:S08]  /*10290*/  HMMA.16816.F32 R16, R8.reuse, R30, R36 ;  /* 0x0000001e0810723c */ /* 0x040ff00000001824 */
[C---:B--2---:R-:W-:Y:S08]  /*102a0*/  HMMA.16816.F32 R52, R8.reuse, R48, R40 ;  /* 0x000000300834723c */ /* 0x044ff00000001828 */
[----:B------:R-:W-:Y:S01]  /*102b0*/  HMMA.16816.F32 R40, R8, R50, R32 ;  /* 0x000000320828723c */ /* 0x000fe20000001820 */
[----:B------:R-:W-:Y:S04]  /*102c0*/  LDSM.16.M88.4 R8, [R180+0x4000] ;  /* 0x00400000b408783b */ /* 0x000fe80000000200 */
[----:B------:R-:W2:Y:S03]  /*102d0*/  LDSM.16.M88.4 R48, [R176+0x2000] ;  /* 0x00200000b030783b */ /* 0x000ea60000000200 */
[C---:B-1----:R-:W-:Y:S01]  /*102e0*/  HMMA.16816.F32 R44, R4.reuse, R72, R60 ;  /* 0x00000048042c723c */ /* 0x042fe2000000183c */
        /* <DEDUP_REMOVED lines=18> */
[C---:B------:R-:W-:Y:S01]  /*10410*/  HMMA.16816.F32 R40, R8.reuse, R78, R16 ;  /* 0x0000004e0828723c */ /* 0x040fe20000001810 */
[----:B------:R-:W4:Y:S07]  /*10420*/  LDSM.16.M88.4 R16, [R177+0x8000] ;  /* 0x00800000b110783b */ /* 0x000f2e0000000200 */
[C---:B------:R-:W-:Y:S08]  /*10430*/  HMMA.16816.F32 R48, R8.reuse, R76, R20 ;  /* 0x0000004c0830723c */ /* 0x040ff00000001814 */
[C---:B------:R-:W-:Y:S01]  /*10440*/  HMMA.16816.F32 R28, R8.reuse, R84, R12 ;  /* 0x00000054081c723c */ /* 0x040fe2000000180c */
[----:B------:R-:W-:Y:S07]  /*10450*/  LDSM.16.M88.4 R12, [R178+0x8000] ;  /* 0x00800000b20c783b */ /* 0x000fee0000000200 */
[----:B------:R-:W-:Y:S08]  /*10460*/  HMMA.16816.F32 R20, R8, R86, R68 ;  /* 0x000000560814723c */ /* 0x000ff00000001844 */
[C---:B---3--:R-:W-:Y:S01]  /*10470*/  HMMA.16816.F32 R8, R4.reuse, R72, R64 ;  /* 0x000000480408723c */ /* 0x048fe20000001840 */
[----:B------:R-:W-:Y:S07]  /*10480*/  LDSM.16.M88.4 R64, [R185] ;  /* 0x00000000b940783b */ /* 0x000fee0000000200 */
[C---:B------:R-:W-:Y:S01]  /*10490*/  HMMA.16816.F32 R24, R4.reuse, R74, R60 ;  /* 0x0000004a0418723c */ /* 0x040fe2000000183c */
[----:B------:R-:W3:Y:S04]  /*104a0*/  LDSM.16.M88.4 R60, [R146+0x4800] ;  /* 0x00480000923c783b */ /* 0x000ee80000000200 */
[----:B------:R-:W-:Y:S03]  /*104b0*/  LDSM.16.M88.4 R72, [R146+0x5800] ;  /* 0x005800009248783b */ /* 0x000fe60000000200 */
[C---:B------:R-:W-:Y:S08]  /*104c0*/  HMMA.16816.F32 R52, R4.reuse, R80, R52 ;  /* 0x000000500434723c */ /* 0x040ff00000001834 */
[C---:B------:R-:W-:Y:S08]  /*104d0*/  HMMA.16816.F32 R56, R4.reuse, R82, R56 ;  /* 0x000000520438723c */ /* 0x040ff00000001838 */
[C---:B--2---:R-:W-:Y:S08]  /*104e0*/  HMMA.16816.F32 R48, R4.reuse, R44, R48 ;  /* 0x0000002c0430723c */ /* 0x044ff00000001830 */
[C---:B------:R-:W-:Y:S01]  /*104f0*/  HMMA.16816.F32 R68, R4.reuse, R46, R40 ;  /* 0x0000002e0444723c */ /* 0x040fe20000001828 */
[----:B------:R-:W-:Y:S04]  /*10500*/  LDSM.16.M88.4 R40, [R184] ;  /* 0x00000000b828783b */ /* 0x000fe80000000200 */
[----:B------:R-:W-:Y:S03]  /*10510*/  LDSM.16.M88.4 R44, [R183] ;  /* 0x00000000b72c783b */ /* 0x000fe60000000200 */
[C---:B-1----:R-:W-:Y:S08]  /*10520*/  HMMA.16816.F32 R76, R4.reuse, R32, R28 ;  /* 0x00000020044c723c */ /* 0x042ff0000000181c */
[----:B------:R-:W-:Y:S01]  /*10530*/  HMMA.16816.F32 R80, R4, R34, R20 ;  /* 0x000000220450723c */ /* 0x000fe20000001814 */
[----:B------:R-:W-:Y:S07]  /*10540*/  LDSM.16.M88.4 R32, [R176+0x4000] ;  /* 0x00400000b020783b */ /* 0x000fee0000000200 */
[C---:B----4-:R-:W-:Y:S01]  /*10550*/  HMMA.16816.F32 R4, R16.reuse, R36, R8 ;  /* 0x000000241004723c */ /* 0x050fe20000001808 */
[----:B------:R-:W1:Y:S07]  /*10560*/  LDSM.16.M88.4 R8, [R180+0x8000] ;  /* 0x00800000b408783b */ /* 0x000e6e0000000200 */
[C---:B------:R-:W-:Y:S01]  /*10570*/  HMMA.16816.F32 R24, R16.reuse, R38, R24 ;  /* 0x000000261018723c */ /* 0x040fe20000001818 */
[----:B------:R-:W2:Y:S07]  /*10580*/  LDSM.16.M88.4 R36, [R146+0x5000] ;  /* 0x005000009224783b */ /* 0x000eae0000000200 */
[----:B---3--:R-:W-:Y:S08]  /*10590*/  HMMA.16816.F32 R28, R16, R60, R52 ;  /* 0x0000003c101c723c */ /* 0x008ff00000001834 */
[----:B------:R-:W-:Y:S01]  /*105a0*/  HMMA.16816.F32 R20, R12, R64, R4 ;  /* 0x000000400c14723c */ /* 0x000fe20000001804 */
[----:B------:R-:W-:Y:S07]  /*105b0*/  LDSM.16.M88.4 R4, [R179+0x8000] ;  /* 0x00800000b304783b */ /* 0x000fee0000000200 */
[----:B------:R-:W-:Y:S01]  /*105c0*/  HMMA.16816.F32 R56, R16, R62, R56 ;  /* 0x0000003e1038723c */ /* 0x000fe20000001838 */
[----:B------:R-:W3:Y:S07]  /*105d0*/  LDSM.16.M88.4 R60, [R173+0x4000] ;  /* 0x00400000ad3c783b */ /* 0x000eee0000000200 */
[----:B------:R-:W-:Y:S08]  /*105e0*/  HMMA.16816.F32 R24, R12, R66, R24 ;  /* 0x000000420c18723c */ /* 0x000ff00000001818 */
[----:B-1----:R-:W-:Y:S08]  /*105f0*/  HMMA.16816.F32 R20, R8, R32, R20 ;  /* 0x000000200814723c */ /* 0x002ff00000001814 */
[----:B--2---:R-:W-:Y:S01]  /*10600*/  HMMA.16816.F32 R64, R16, R36, R48 ;  /* 0x000000241040723c */ /* 0x004fe20000001830 */
[----:B------:R-:W1:Y:S07]  /*10610*/  LDSM.16.M88.4 R48, [R176+0x4800] ;  /* 0x00480000b030783b */ /* 0x000e6e0000000200 */
[----:B------:R-:W-:Y:S08]  /*10620*/  HMMA.16816.F32 R24, R8, R34, R24 ;  /* 0x000000220818723c */ /* 0x000ff00000001818 */
[C---:B------:R-:W-:Y:S08]  /*10630*/  HMMA.16816.F32 R28, R12.reuse, R40, R28 ;  /* 0x000000280c1c723c */ /* 0x040ff0000000181c */
[----:B------:R-:W-:Y:S01]  /*10640*/  HMMA.16816.F32 R40, R12, R42, R56 ;  /* 0x0000002a0c28723c */ /* 0x000fe20000001838 */
[----:B------:R-:W2:Y:S07]  /*10650*/  LDSM.16.M88.4 R56, [R173+0x4800] ;  /* 0x00480000ad38783b */ /* 0x000eae0000000200 */
[----:B---3--:R-:W-:Y:S08]  /*10660*/  HMMA.16816.F32 R20, R4, R60, R20 ;  /* 0x0000003c0414723c */ /* 0x008ff00000001814 */
[----:B------:R-:W-:Y:S08]  /*10670*/  HMMA.16816.F32 R52, R16, R38, R68 ;  /* 0x000000261034723c */ /* 0x000ff00000001844 */
[----:B------:R-:W-:Y:S01]  /*10680*/  HMMA.16816.F32 R32, R4, R62, R24 ;  /* 0x0000003e0420723c */ /* 0x000fe20000001818 */
[----:B------:R-:W3:Y:S07]  /*10690*/  LDSM.16.M88.4 R60, [R176+0x5000] ;  /* 0x00500000b03c783b */ /* 0x000eee0000000200 */
[----:B-1----:R-:W-:Y:S01]  /*106a0*/  HMMA.16816.F32 R36, R8, R48, R28 ;  /* 0x000000300824723c */ /* 0x002fe2000000181c */
[----:B------:R-:W-:-:S04]  /*106b0*/  FMUL.FTZ R0, R20, c[0x0][0x320] ;  /* 0x0000c80014007a20 */ /* 0x000fc80000410000 */
[----:B------:R1:W4:Y:S03]  /*106c0*/  MUFU.TANH R84, R0 ;  /* 0x0000000000547308 */ /* 0x0003260000002400 */
[----:B------:R-:W-:Y:S01]  /*106d0*/  HMMA.16816.F32 R28, R12, R44, R64 ;  /* 0x0000002c0c1c723c */ /* 0x000fe20000001840 */
[----:B------:R-:W4:Y:S07]  /*106e0*/  LDSM.16.M88.4 R64, [R182] ;  /* 0x00000000b640783b */ /* 0x000f2e0000000200 */
[----:B------:R-:W-:Y:S01]  /*106f0*/  HMMA.16816.F32 R68, R16, R72, R76 ;  /* 0x000000481044723c */ /* 0x000fe2000000184c */
[----:B-1----:R-:W-:-:S07]  /*10700*/  FMUL.FTZ R0, R21, c[0x0][0x320] ;  /* 0x0000c80015007a20 */ /* 0x002fce0000410000 */
[----:B------:R-:W-:Y:S01]  /*10710*/  HMMA.16816.F32 R24, R8, R50, R40 ;  /* 0x000000320818723c */ /* 0x000fe20000001828 */
[----:B------:R1:W1:Y:S01]  /*10720*/  MUFU.TANH R73, R0 ;  /* 0x0000000000497308 */ /* 0x0002620000002400 */
[----:B------:R-:W4:Y:S06]  /*10730*/  LDSM.16.M88.4 R48, [R173+0x5000] ;  /* 0x00500000ad30783b */ /* 0x000f2c0000000200 */
[----:B--2---:R-:W-:Y:S08]  /*10740*/  HMMA.16816.F32 R40, R4, R56, R36 ;  /* 0x000000380428723c */ /* 0x004ff00000001824 */
[----:B------:R-:W-:Y:S01]  /*10750*/  HMMA.16816.F32 R36, R12, R46, R52 ;  /* 0x0000002e0c24723c */ /* 0x000fe20000001834 */
[----:B-1----:R-:W-:Y:S01]  /*10760*/  FMUL.FTZ R0, R22, c[0x0][0x320] ;  /* 0x0000c80016007a20 */ /* 0x002fe20000410000 */
[----:B------:R-:W1:Y:S03]  /*10770*/  LDSM.16.M88.4 R44, [R176+0x5800] ;  /* 0x00580000b02c783b */ /* 0x000e660000000200 */
[----:B------:R2:W1:Y:S03]  /*10780*/  MUFU.TANH R86, R0 ;  /* 0x0000000000567308 */ /* 0x0004660000002400 */
[----:B---3--:R-:W-:Y:S08]  /*10790*/  HMMA.16816.F32 R28, R8, R60, R28 ;  /* 0x0000003c081c723c */ /* 0x008ff0000000181c */
[----:B------:R-:W-:Y:S01]  /*107a0*/  HMMA.16816.F32 R24, R4, R58, R24 ;  /* 0x0000003a0418723c */ /* 0x000fe20000001818 */
[----:B--2---:R-:W-:-:S07]  /*107b0*/  FMUL.FTZ R0, R23, c[0x0][0x320] ;  /* 0x0000c80017007a20 */ /* 0x004fce0000410000 */
[----:B------:R-:W-:Y:S01]  /*107c0*/  HMMA.16816.F32 R16, R16, R74, R80 ;  /* 0x0000004a1010723c */ /* 0x000fe20000001850 */
[----:B------:R2:W3:Y:S07]  /*107d0*/  MUFU.TANH R85, R0 ;  /* 0x0000000000557308 */ /* 0x0004ee0000002400 */
[----:B----4-:R-:W-:Y:S08]  /*107e0*/  HMMA.16816.F32 R20, R12, R64, R68 ;  /* 0x000000400c14723c */ /* 0x010ff00000001844 */
[----:B------:R-:W-:Y:S01]  /*107f0*/  HMMA.16816.F32 R28, R4, R48, R28 ;  /* 0x00000030041c723c */ /* 0x000fe2000000181c */
[----:B--2---:R-:W-:-:S04]  /*10800*/  FMUL.FTZ R0, R32, c[0x0][0x320] ;  /* 0x0000c80020007a20 */ /* 0x004fc80000410000 */
[----:B------:R2:W4:Y:S03]  /*10810*/  MUFU.TANH R57, R0 ;  /* 0x0000000000397308 */ /* 0x0005260000002400 */
[----:B------:R-:W-:Y:S08]  /*10820*/  HMMA.16816.F32 R12, R12, R66, R16 ;  /* 0x000000420c0c723c */ /* 0x000ff00000001810 */
[----:B-1----:R-:W-:Y:S01]  /*10830*/  HMMA.16816.F32 R16, R8, R44, R20 ;  /* 0x0000002c0810723c */ /* 0x002fe20000001814 */
[----:B--2---:R-:W-:-:S04]  /*10840*/  FMUL.FTZ R0, R33, c[0x0][0x320] ;  /* 0x0000c80021007a20 */ /* 0x004fc80000410000 */
[----:B------:R1:W2:Y:S02]  /*10850*/  MUFU.TANH R56, R0 ;  /* 0x0000000000387308 */ /* 0x0002a40000002400 */
[----:B-1----:R-:W-:-:S06]  /*10860*/  FMUL.FTZ R0, R34, c[0x0][0x320] ;  /* 0x0000c80022007a20 */ /* 0x002fcc0000410000 */
[----:B------:R1:W1:Y:S02]  /*10870*/  MUFU.TANH R72, R0 ;  /* 0x0000000000487308 */ /* 0x0002640000002400 */
[----:B-1----:R-:W-:Y:S02]  /*10880*/  FMUL.FTZ R0, R35, c[0x0][0x320] ;  /* 0x0000c80023007a20 */ /* 0x002fe40000410000 */
[----:B------:R-:W-:Y:S01]  /*10890*/  HMMA.16816.F32 R32, R8, R62, R36 ;  /* 0x0000003e0820723c */ /* 0x000fe20000001824 */
[----:B------:R-:W1:Y:S03]  /*108a0*/  LDSM.16.M88.4 R36, [R173+0x5800] ;  /* 0x00580000ad24783b */ /* 0x000e660000000200 */
[----:B------:R2:W1:Y:S01]  /*108b0*/  MUFU.TANH R60, R0 ;  /* 0x00000000003c7308 */ /* 0x0004620000002400 */
[----:B------:R-:W-:-:S04]  /*108c0*/  DEPBAR.LE SB0, 0x0 ;  /* 0x000080000000791a */ /* 0x000fc80000000000 */
[----:B------:R-:W-:Y:S01]  /*108d0*/  HMMA.16816.F32 R8, R8, R46, R12 ;  /* 0x0000002e0808723c */ /* 0x000fe2000000180c */
[----:B--2---:R-:W-:-:S04]  /*108e0*/  FMUL.FTZ R0, R40, c[0x0][0x320] ;  /* 0x0000c80028007a20 */ /* 0x004fc80000410000 */
[----:B------:R2:W1:Y:S10]  /*108f0*/  MUFU.TANH R54, R0 ;  /* 0x0000000000367308 */ /* 0x0004740000002400 */
[----:B------:R-:W-:Y:S01]  /*10900*/  HMMA.16816.F32 R20, R4, R50, R32 ;  /* 0x000000320414723c */ /* 0x000fe20000001820 */
[----:B--2---:R-:W-:-:S07]  /*10910*/  FMUL.FTZ R0, R41, c[0x0][0x320] ;  /* 0x0000c80029007a20 */ /* 0x004fce0000410000 */
[C---:B-1----:R-:W-:Y:S01]  /*10920*/  HMMA.16816.F32 R12, R4.reuse, R36, R16 ;  /* 0x00000024040c723c */ /* 0x042fe20000001810 */
[----:B------:R1:W2:Y:S07]  /*10930*/  MUFU.TANH R52, R0 ;  /* 0x0000000000347308 */ /* 0x0002ae0000002400 */
        /* <DEDUP_REMOVED lines=75> */
.L_x_956:
        /* <DEDUP_REMOVED lines=20> */
.L_x_957:
        /* <DEDUP_REMOVED lines=21> */
.L_x_807:
[----:B--234-:R-:W-:Y:S05]  /*11080*/  BSYNC B0 ;  /* 0x0000000000007941 */ /* 0x01cfea0003800000 */
.L_x_806:
        /* <DEDUP_REMOVED lines=16> */
.L_x_958:
        /* <DEDUP_REMOVED lines=17> */
.L_x_813:
[----:B------:R-:W-:-:S04]  /*112a0*/  MOV R8, 0x1 ;  /* 0x0000000100087802 */ /* 0x000fc80000000f00 */
[----:B------:R-:W-:-:S13]  /*112b0*/  ISETP.NE.AND P0, PT, R8, c[0x0][0x32c], PT ;  /* 0x0000cb0008007a0c */ /* 0x000fda0003f05270 */
[----:B------:R-:W-:-:S05]  /*112c0*/  @P0 IMAD.HI.U32 R8, R3, c[0x0][0x330], RZ ;  /* 0x0000cc0003080a27 */ /* 0x000fca00078e00ff */
[----:B------:R-:W-:Y:S02]  /*112d0*/  @P0 SHF.R.U32.HI R3, RZ, c[0x0][0x334], R8 ;  /* 0x0000cd00ff030a19 */ /* 0x000fe40000011608 */
.L_x_814:
[----:B------:R-:W-:Y:S05]  /*112e0*/  BSYNC B0 ;  /* 0x0000000000007941 */ /* 0x000fea0003800000 */
.L_x_812:
[----:B------:R-:W-:-:S04]  /*112f0*/  IMAD R3, R3, c[0x0][0x32c], -R94 ;  /* 0x0000cb0003037a24 */ /* 0x000fc800078e0a5e */
[----:B------:R-:W-:-:S05]  /*11300*/  IMAD.IADD R3, R3, 0x1, -R220 ;  /* 0x0000000103037824 */ /* 0x000fca00078e0adc */
[----:B------:R-:W-:Y:S02]  /*11310*/  IADD3 R8, R3, c[0x0][0x32c], RZ ;  /* 0x0000cb0003087a10 */ /* 0x000fe40007ffe0ff */
[----:B------:R-:W-:Y:S02]  /*11320*/  IMNMX R0, R0, R3, !PT ;  /* 0x0000000300007217 */ /* 0x000fe40007800200 */
[----:B------:R-:W-:Y:S02]  /*11330*/  IMNMX R2, R2, R8, PT ;  /* 0x0000000802027217 */ /* 0x000fe40003800200 */
.L_x_811:
        /* <DEDUP_REMOVED lines=51> */
.L_x_959:
        /* <DEDUP_REMOVED lines=17> */
.L_x_818:
[----:B-12---:R-:W-:-:S04]  /*11780*/  MOV R4, 0x1 ;  /* 0x0000000100047802 */ /* 0x006fc80000000f00 */
[----:B------:R-:W-:-:S13]  /*11790*/  ISETP.NE.AND P0, PT, R4, c[0x0][0x32c], PT ;  /* 0x0000cb0004007a0c */ /* 0x000fda0003f05270 */
[----:B------:R-:W-:-:S05]  /*117a0*/  @P0 IMAD.HI.U32 R4, R3, c[0x0][0x330], RZ ;  /* 0x0000cc0003040a27 */ /* 0x000fca00078e00ff */
[----:B------:R-:W-:Y:S02]  /*117b0*/  @P0 SHF.R.U32.HI R3, RZ, c[0x0][0x334], R4 ;  /* 0x0000cd00ff030a19 */ /* 0x000fe40000011604 */
.L_x_819:
[----:B------:R-:W-:Y:S05]  /*117c0*/  BSYNC B0 ;  /* 0x0000000000007941 */ /* 0x000fea0003800000 */
.L_x_817:
[----:B------:R-:W-:-:S04]  /*117d0*/  IMAD R3, R3, c[0x0][0x32c], -R94 ;  /* 0x0000cb0003037a24 */ /* 0x000fc800078e0a5e */
[----:B------:R-:W-:-:S05]  /*117e0*/  IMAD.IADD R3, R3, 0x1, -R220 ;  /* 0x0000000103037824 */ /* 0x000fca00078e0adc */
[----:B------:R-:W-:Y:S02]  /*117f0*/  IADD3 R4, R3, c[0x0][0x32c], RZ ;  /* 0x0000cb0003047a10 */ /* 0x000fe40007ffe0ff */
[----:B------:R-:W-:Y:S02]  /*11800*/  IMNMX R0, R0, R3, !PT ;  /* 0x0000000300007217 */ /* 0x000fe40007800200 */
[----:B------:R-:W-:Y:S02]  /*11810*/  IMNMX R2, R2, R4, PT ;  /* 0x0000000402027217 */ /* 0x000fe40003800200 */
.L_x_816:
        /* <DEDUP_REMOVED lines=18> */
[----:B------:R-:W-:Y:S02]  /*11940*/  ISETP.LT.OR P3, PT, R2, 0x11, P3 ;  /* 0x000000110200780c */ /* 0x000fe40001f61670 */
        /* <DEDUP_REMOVED lines=17> */
[----:B------:R-:W-:Y:S02]  /*11a60*/  ISETP.GT.AND P2, PT, R0, 0x21, P1 ;  /* 0x000000210000780c */ /* 0x000fe40000f44270 */
        /* <DEDUP_REMOVED lines=10> */
[C---:B------:R-:W-:Y:S02]  /*11b10*/  ISETP.GT.AND P2, PT, R0.reuse, 0x29, P1 ;  /* 0x000000290000780c */ /* 0x040fe40000f44270 */
[----:B------:R-:W-:Y:S02]  /*11b20*/  FSEL R73, R29, -INF , !P0 ;  /* 0xff8000001d497808 */ /* 0x000fe40004000000 */
[----:B------:R-:W-:Y:S02]  /*11b30*/  FMNMX.FTZ R4, R75, R4, !PT ;  /* 0x000000044b047209 */ /* 0x000fe40007810000 */
[----:B------:R-:W-:Y:S02]  /*11b40*/  ISETP.GT.AND P0, PT, R0, 0x30, P1 ;  /* 0x000000300000780c */ /* 0x000fe40000f04270 */
[----:B------:R-:W-:-:S02]  /*11b50*/  FMNMX.FTZ R3, R82, R3, !PT ;  /* 0x0000000352037209 */ /* 0x000fc40007810000 */
[----:B------:R-:W-:Y:S02]  /*11b60*/  ISETP.LT.OR P2, PT, R2, 0x2a, P2 ;  /* 0x0000002a0200780c */ /* 0x000fe40001741670 */
        /* <DEDUP_REMOVED lines=12> */
[----:B------:R-:W-:Y:S02]  /*11c30*/  ISETP.LT.OR P1, PT, R2, 0x39, P2 ;  /* 0x000000390200780c */ /* 0x000fe40001721670 */
        /* <DEDUP_REMOVED lines=14> */
.L_x_960:
[----:B-12---:R-:W-:Y:S01]  /*11d20*/  FMNMX.FTZ R4, R4, R0, !PT ;  /* 0x0000000004047209 */ /* 0x006fe20007810000 */
[----:B------:R-:W-:Y:S05]  /*11d30*/  BRA.DIV ~URZ, `(.L_x_821) ;  /* 0x00011ae27f007947 */ /* 0x000fea000b800000 */
[----:B------:R-:W1:Y:S04]  /*11d40*/  SHFL.BFLY PT, R0, R5, 0x2, 0x1f ;  /* 0x0c401f0005007f89 */ /* 0x000e6800000e0000 */
[----:B------:R-:W2:Y:S01]  /*11d50*/  SHFL.BFLY PT, R2, R4, 0x1, 0x1f ;  /* 0x0c201f0004027f89 */ /* 0x000ea200000e0000 */
[----:B-1----:R-:W-:Y:S02]  /*11d60*/  FMNMX.FTZ R5, R5, R0, !PT ;  /* 0x0000000005057209 */ /* 0x002fe40007810000 */
[----:B--2---:R-:W-:-:S03]  /*11d70*/  FMNMX.FTZ R100, R4, R2, !PT ;  /* 0x0000000204647209 */ /* 0x004fc60007810000 */
[----:B------:R1:W2:Y:S04]  /*11d80*/  SHFL.BFLY PT, R3, R5, 0x1, 0x1f ;  /* 0x0c201f0005037f89 */ /* 0x0002a800000e0000 */
.L_x_961:
[C---:B------:R-:W-:Y:S01]  /*11d90*/  FMUL.FTZ R2, R100.reuse, c[0x0][0x2d0] ;  /* 0x0000b40064027a20 */ /* 0x040fe20000410000 */
[----:B------:R-:W-:Y:S01]  /*11da0*/  FSETP.NEU.FTZ.AND P0, PT, R100, -INF , PT ;  /* 0xff8000006400780b */ /* 0x000fe20003f1d000 */
[----:B------:R-:W-:Y:S01]  /*11db0*/  WARPSYNC 0xffffffff ;  /* 0xffffffff00007948 */ /* 0x000fe20003800000 */
[----:B--2---:R-:W-:Y:S01]  /*11dc0*/  FMNMX.FTZ R16, R3, R5, !PT ;  /* 0x0000000503107209 */ /* 0x004fe20007810000 */
[----:B------:R-:W-:Y:S01]  /*11dd0*/  LDSM.16.MT88.4 R32, [R172+0x800] ;  /* 0x00080000ac20783b */ /* 0x000fe20000004200 */
[----:B------:R-:W-:Y:S02]  /*11de0*/  FSEL R2, R2, RZ, P0 ;  /* 0x000000ff02027208 */ /* 0x000fe40000000000 */
[----:B------:R-:W-:Y:S01]  /*11df0*/  FSETP.NEU.FTZ.AND P0, PT, R16, -INF , PT ;  /* 0xff8000001000780b */ /* 0x000fe20003f1d000 */
[----:B------:R-:W-:Y:S01]  /*11e00*/  LDSM.16.MT88.4 R40, [R174] ;  /* 0x00000000ae28783b */ /* 0x000fe20000004200 */
[----:B------:R-:W-:Y:S01]  /*11e10*/  MOV R102, c[0x0][0x2c4] ;  /* 0x0000b10000667a02 */ /* 0x000fe20000000f00 */
[--C-:B------:R-:W-:Y:S01]  /*11e20*/  FFMA.FTZ R0, R8, c[0x0][0x2d0], -R2.reuse ;  /* 0x0000b40008007a23 */ /* 0x100fe20000010802 */
[----:B------:R-:W-:Y:S01]  /*11e30*/  IADD3 R194, R194, -0x2, RZ ;  /* 0xfffffffec2c27810 */ /* 0x000fe20007ffe0ff */
[----:B------:R-:W-:Y:S01]  /*11e40*/  FFMA.FTZ R3, R11, c[0x0][0x2d0], -R2 ;  /* 0x0000b4000b037a23 */ /* 0x000fe20000010802 */
[----:B------:R-:W-:Y:S01]  /*11e50*/  LDSM.16.MT88.4 R48, [R175] ;  /* 0x00000000af30783b */ /* 0x000fe20000004200 */
[----:B------:R2:W-:Y:S01]  /*11e60*/  MUFU.EX2 R86, R0 ;  /* 0x0000000000567308 */ /* 0x0005e20000000800 */
[----:B------:R-:W-:-:S02]  /*11e70*/  ISETP.NE.AND P1, PT, R102, 0x1, PT ;  /* 0x000000016600780c */ /* 0x000fc40003f25270 */
[----:B------:R-:W-:Y:S01]  /*11e80*/  LDSM.16.MT88.4 R36, [R147+0x800] ;  /* 0x000800009324783b */ /* 0x000fe20000004200 */
[----:B------:R-:W-:-:S03]  /*11e90*/  MOV R102, c[0x0][0x32c] ;  /* 0x0000cb0000667a02 */ /* 0x000fc60000000f00 */
[----:B------:R-:W-:Y:S01]  /*11ea0*/  LDSM.16.MT88.4 R56, [R175+0x800] ;  /* 0x00080000af38783b */ /* 0x000fe20000004200 */
[----:B------:R3:W-:Y:S03]  /*11eb0*/  MUFU.EX2 R90, R3 ;  /* 0x00000003005a7308 */ /* 0x0007e60000000800 */
[----:B------:R-:W-:Y:S04]  /*11ec0*/  LDSM.16.MT88.4 R60, [R147+0x2000] ;  /* 0x00200000933c783b */ /* 0x000fe80000004200 */
[----:B------:R-:W-:Y:S01]  /*11ed0*/  LDSM.16.MT88.4 R64, [R147+0x2800] ;  /* 0x002800009340783b */ /* 0x000fe20000004200 */
[----:B--2---:R-:W-:-:S04]  /*11ee0*/  FFMA.FTZ R0, R9, c[0x0][0x2d0], -R2 ;  /* 0x0000b40009007a23 */ /* 0x004fc80000010802 */
[----:B------:R2:W-:Y:S01]  /*11ef0*/  MUFU.EX2 R84, R0 ;  /* 0x0000000000547308 */ /* 0x0005e20000000800 */
[----:B---3--:R-:W-:-:S07]  /*11f00*/  FFMA.FTZ R3, R14, c[0x0][0x2d0], -R2 ;  /* 0x0000b4000e037a23 */ /* 0x008fce0000010802 */
[----:B------:R-:W-:Y:S01]  /*11f10*/  MUFU.EX2 R95, R3 ;  /* 0x00000003005f7308 */ /* 0x000fe20000000800 */
[----:B--2---:R-:W-:Y:S02]  /*11f20*/  FFMA.FTZ R0, R10, c[0x0][0x2d0], -R2 ;  /* 0x0000b4000a007a23 */ /* 0x004fe40000010802 */
[----:B------:R-:W-:Y:S05]  /*11f30*/  LDSM.16.MT88.4 R8, [R147] ;  /* 0x000000009308783b */ /* 0x000fea0000004200 */
[----:B------:R2:W3:Y:S02]  /*11f40*/  MUFU.EX2 R88, R0 ;  /* 0x0000000000587308 */ /* 0x0004e40000000800 */
[----:B--2---:R-:W-:Y:S01]  /*11f50*/  FMUL.FTZ R0, R16, c[0x0][0x2d0] ;  /* 0x0000b40010007a20 */ /* 0x004fe20000410000 */
[----:B---3--:R-:W-:-:S04]  /*11f60*/  F2FP.PACK_AB R14, R90, R88 ;  /* 0x000000585a0e723e */ /* 0x008fc800000000ff */
[----:B------:R-:W-:-:S05]  /*11f70*/  FSEL R0, R0, RZ, P0 ;  /* 0x000000ff00007208 */ /* 0x000fca0000000000 */
[----:B------:R-:W-:-:S04]  /*11f80*/  FFMA.FTZ R3, R6, c[0x0][0x2d0], -R0 ;  /* 0x0000b40006037a23 */ /* 0x000fc80000010800 */
[----:B------:R2:W-:Y:S02]  /*11f90*/  MUFU.EX2 R87, R3 ;  /* 0x0000000300577308 */ /* 0x0005e40000000800 */
[--C-:B--2---:R-:W-:Y:S02]  /*11fa0*/  FFMA.FTZ R3, R7, c[0x0][0x2d0], -R0.reuse ;  /* 0x0000b40007037a23 */ /* 0x104fe40000010800 */
[----:B-1----:R-:W1:Y:S04]  /*11fb0*/  LDSM.16.MT88.4 R4, [R172] ;  /* 0x00000000ac04783b */ /* 0x002e680000004200 */
[----:B------:R2:W3:Y:S02]  /*11fc0*/  MUFU.EX2 R85, R3 ;  /* 0x0000000300557308 */ /* 0x0004e40000000800 */
[----:B--2---:R-:W-:Y:S01]  /*11fd0*/  FFMA.FTZ R3, R12, c[0x0][0x2d0], -R0 ;  /* 0x0000b4000c037a23 */ /* 0x004fe20000010800 */
[----:B------:R-:W-:-:S05]  /*11fe0*/  F2FP.PACK_AB R12, R84, R86 ;  /* 0x00000056540c723e */ /* 0x000fca00000000ff */
[----:B------:R2:W-:Y:S02]  /*11ff0*/  MUFU.EX2 R89, R3 ;  /* 0x0000000300597308 */ /* 0x0005e40000000800 */
[----:B--2---:R-:W-:Y:S01]  /*12000*/  FFMA.FTZ R3, R13, c[0x0][0x2d0], -R0 ;  /* 0x0000b4000d037a23 */ /* 0x004fe20000010800 */
[----:B---3--:R-:W-:-:S05]  /*12010*/  F2FP.PACK_AB R13, R85, R87 ;  /* 0x00000057550d723e */ /* 0x008fca00000000ff */
[----:B------:R2:W3:Y:S02]  /*12020*/  MUFU.EX2 R92, R3 ;  /* 0x00000003005c7308 */ /* 0x0004e40000000800 */
[----:B--2---:R-:W-:Y:S01]  /*12030*/  FFMA.FTZ R3, R15, c[0x0][0x2d0], -R2 ;  /* 0x0000b4000f037a23 */ /* 0x004fe20000010802 */
[----:B---3--:R-:W-:-:S05]  /*12040*/  F2FP.PACK_AB R15, R92, R89 ;  /* 0x000000595c0f723e */ /* 0x008fca00000000ff */
[----:B------:R2:W3:Y:S02]  /*12050*/  MUFU.EX2 R93, R3 ;  /* 0x00000003005d7308 */ /* 0x0004e40000000800 */
[C---:B-1----:R-:W-:Y:S08]  /*12060*/  HMMA.16816.F32 R24, R12.reuse, R4, RZ ;  /* 0x000000040c18723c */ /* 0x042ff000000018ff */
[----:B------:R-:W-:Y:S01]  /*12070*/  HMMA.16816.F32 R44, R12, R8, RZ ;  /* 0x000000080c2c723c */ /* 0x000fe200000018ff */
[----:B--2---:R-:W-:-:S02]  /*12080*/  FFMA.FTZ R3, R19, c[0x0][0x2d0], -R2 ;  /* 0x0000b40013037a23 */ /* 0x004fc40000010802 */
[----:B------:R-:W-:-:S04]  /*12090*/  FFMA.FTZ R19, R82, c[0x0][0x2d0], -R2 ;  /* 0x0000b40052137a23 */ /* 0x000fc80000010802 */
[----:B---3--:R-:W-:Y:S01]  /*120a0*/  F2FP.PACK_AB R8, R93, R95 ;  /* 0x0000005f5d08723e */ /* 0x008fe200000000ff */
[----:B------:R1:W-:Y:S01]  /*120b0*/  MUFU.EX2 R96, R3 ;  /* 0x0000000300607308 */ /* 0x0003e20000000800 */
[----:B------:R-:W-:Y:S01]  /*120c0*/  HMMA.16816.F32 R28, R12, R10, RZ ;  /* 0x0000000a0c1c723c */ /* 0x000fe200000018ff */
[----:B-1----:R-:W-:-:S06]  /*120d0*/  FFMA.FTZ R3, R20, c[0x0][0x2d0], -R2 ;  /* 0x0000b40014037a23 */ /* 0x002fcc0000010802 */
[----:B------:R1:W2:Y:S02]  /*120e0*/  MUFU.EX2 R99, R3 ;  /* 0x0000000300637308 */ /* 0x0002a40000000800 */
[----:B-1----:R-:W-:Y:S01]  /*120f0*/  FFMA.FTZ R3, R17, c[0x0][0x2d0], -R0 ;  /* 0x0000b40011037a23 */ /* 0x002fe20000010800 */
[----:B--2---:R-:W-:Y:S01]  /*12100*/  F2FP.PACK_AB R10, R99, R96 ;  /* 0x00000060630a723e */ /* 0x004fe200000000ff */
[----:B------:R-:W-:-:S04]  /*12110*/  FADD.FTZ R17, R87, R85 ;  /* 0x0000005557117221 */ /* 0x000fc80000010000 */
[----:B------:R1:W-:Y:S01]  /*12120*/  MUFU.EX2 R94, R3 ;  /* 0x00000003005e7308 */ /* 0x0003e20000000800 */
[----:B------:R-:W-:Y:S02]  /*12130*/  FADD.FTZ R17, R89, R17 ;  /* 0x0000001159117221 */ /* 0x000fe40000010000 */
[----:B-1----:R-:W-:Y:S02]  /*12140*/  FFMA.FTZ R3, R18, c[0x0][0x2d0], -R0 ;  /* 0x0000b40012037a23 */ /* 0x002fe40000010800 */
[----:B------:R-:W-:-:S03]  /*12150*/  FFMA.FTZ R18, R81, c[0x0][0x2d0], -R2 ;  /* 0x0000b40051127a23 */ /* 0x000fc60000010802 */
        /* <DEDUP_REMOVED lines=133> */
[----:B------:R-:W-:Y:S01]  /*129b0*/  MOV R0, R233 ;  /* 0x000000e900007202 */ /* 0x000fe20000000f00 */
[----:B------:R-:W-:-:S05]  /*129c0*/  @P1 IMAD.HI.U32 R2, R233, c[0x0][0x2c8], RZ ;  /* 0x0000b200e9021a27 */ /* 0x000fca00078e00ff */
[----:B------:R-:W-:Y:S02]  /*129d0*/  @P1 SHF.R.U32.HI R0, RZ, c[0x0][0x2cc], R2 ;  /* 0x0000b300ff001a19 */ /* 0x000fe40000011602 */
[----:B------:R-:W-:Y:S02]  /*129e0*/  ISETP.GE.AND P1, PT, R102, 0x1, PT ;  /* 0x000000016600780c */ /* 0x000fe40003f26270 */
[----:B------:R-:W-:Y:S01]  /*129f0*/  IADD3 R2, R168, R0, RZ ;  /* 0x00000000a8027210 */ /* 0x000fe20007ffe0ff */
[----:B----4-:R-:W-:Y:S03]  /*12a00*/  HMMA.16816.F32 R24, R12, R20, RZ ;  /* 0x000000140c18723c */ /* 0x010fe600000018ff */
[----:B------:R-:W-:-:S05]  /*12a10*/  IADD3 R0, R2, c[0x0][0x328], RZ ;  /* 0x0000ca0002007a10 */ /* 0x000fca0007ffe0ff */
        /* <DEDUP_REMOVED lines=89> */
.L_x_824:
[----:B------:R-:W-:-:S04]  /*12fb0*/  MOV R2, 0x1 ;  /* 0x0000000100027802 */ /* 0x000fc80000000f00 */
[----:B------:R-:W-:-:S13]  /*12fc0*/  ISETP.NE.AND P0, PT, R2, c[0x0][0x32c], PT ;  /* 0x0000cb0002007a0c */ /* 0x000fda0003f05270 */
[----:B------:R-:W-:-:S05]  /*12fd0*/  @P0 IMAD.HI.U32 R2, R3, c[0x0][0x330], RZ ;  /* 0x0000cc0003020a27 */ /* 0x000fca00078e00ff */
[----:B------:R-:W-:Y:S02]  /*12fe0*/  @P0 SHF.R.U32.HI R3, RZ, c[0x0][0x334], R2 ;  /* 0x0000cd00ff030a19 */ /* 0x000fe40000011602 */
.L_x_825:
[----:B------:R-:W-:Y:S05]  /*12ff0*/  BSYNC B0 ;  /* 0x0000000000007941 */ /* 0x000fea0003800000 */
.L_x_823:
[----:B------:R-:W-:-:S05]  /*13000*/  MOV R2, c[0x0][0x32c] ;  /* 0x0000cb0000027a02 */ /* 0x000fca0000000f00 */
[----:B------:R-:W-:-:S05]  /*13010*/  IMAD R3, R3, R2, c[0x0][0x32c] ;  /* 0x0000cb0003037624 */ /* 0x000fca00078e0202 */
[----:B------:R-:W-:-:S04]  /*13020*/  IMNMX R0, R0, R3, PT ;  /* 0x0000000300007217 */ /* 0x000fc80003800200 */
.L_x_822:
        /* <DEDUP_REMOVED lines=8> */
.L_x_847:
        /* <DEDUP_REMOVED lines=12> */
[----:B------:R1:W1:Y:S04]  /*13170*/  LDSM.16.M88.4 R160, [R192] ;  /* 0x00000000c0a0783b */ /* 0x0002680000000200 */
[----:B------:R1:W1:Y:S04]  /*13180*/  LDSM.16.M88.4 R164, [R191] ;  /* 0x00000000bfa4783b */ /* 0x0002680000000200 */
[----:B------:R1:W1:Y:S01]  /*13190*/  LDSM.16.M88.4 R168, [R190] ;  /* 0x00000000bea8783b */ /* 0x0002620000000200 */
[----:B------:R-:W-:-:S05]  /*131a0*/  @P0 BRA `(.L_x_828) ;  /* 0x0000040000000947 */ /* 0x000fca0003800000 */
[----:B------:R-:W-:Y:S01]  /*131b0*/  IMAD.WIDE.U32 R2, R199, c[0x0][0x208], RZ ;  /* 0x00008200c7027a25 */ /* 0x000fe200078e00ff */
[----:B------:R-:W-:Y:S02]  /*131c0*/  SHF.R.S32.HI R0, RZ, 0x1f, R199 ;  /* 0x0000001fff007819 */ /* 0x000fe400000114c7 */
[----:B------:R-:W-:Y:S01]  /*131d0*/  SHF.R.S32.HI R4, RZ, 0x1f, R198 ;  /* 0x0000001fff047819 */ /* 0x000fe200000114c6 */
[C---:B------:R-:W-:Y:S01]  /*131e0*/  IMAD.SHL.U32 R22, R203.reuse, 0x2, RZ ;  /* 0x00000002cb167824 */ /* 0x040fe200078e00ff */
[----:B------:R-:W-:Y:S01]  /*131f0*/  SHF.L.U64.HI R23, R203, 0x1, R218 ;  /* 0x00000001cb177819 */ /* 0x000fe200000102da */
[----:B------:R-:W-:Y:S01]  /*13200*/  IMAD R0, R0, c[0x0][0x208], RZ ;  /* 0x0000820000007a24 */ /* 0x000fe200078e02ff */
[----:B------:R-:W-:Y:S01]  /*13210*/  SHF.L.U64.HI R21, R202, 0x1, R219 ;  /* 0x00000001ca157819 */ /* 0x000fe200000102db */
[----:B------:R-:W-:Y:S01]  /*13220*/  IMAD R4, R4, c[0x0][0x218], RZ ;  /* 0x0000860004047a24 */ /* 0x000fe200078e02ff */
[----:B------:R-:W-:Y:S01]  /*13230*/  SHF.L.U32 R20, R202, 0x1, RZ ;  /* 0x00000001ca147819 */ /* 0x000fe200000006ff */
[----:B------:R-:W-:Y:S01]  /*13240*/  IMAD R0, R199, c[0x0][0x20c], R0 ;  /* 0x00008300c7007a24 */ /* 0x000fe200078e0200 */
[----:B------:R-:W-:Y:S01]  /*13250*/  SHF.L.U64.HI R15, R200, 0x1, R201 ;  /* 0x00000001c80f7819 */ /* 0x000fe200000102c9 */
[----:B------:R-:W-:Y:S02]  /*13260*/  IMAD R4, R198, c[0x0][0x21c], R4 ;  /* 0x00008700c6047a24 */ /* 0x000fe400078e0204 */
[----:B------:R-:W-:Y:S02]  /*13270*/  IMAD.IADD R3, R3, 0x1, R0 ;  /* 0x0000000103037824 */ /* 0x000fe400078e0200 */
[----:B------:R-:W-:Y:S02]  /*13280*/  IMAD.SHL.U32 R14, R200, 0x2, RZ ;  /* 0x00000002c80e7824 */ /* 0x000fe400078e00ff */
[----:B------:R-:W-:Y:S05]  /*13290*/  IMAD.WIDE.U32 R2, R198, c[0x0][0x218], R2 ;  /* 0x00008600c6027a25 */ /* 0x000fea00078e0002 */
[----:B------:R-:W-:Y:S04]  /*132a0*/  IADD3 R0, P0, R224, R2, RZ ;  /* 0x00000002e0007210 */ /* 0x000fe80007f1e0ff */
[----:B------:R-:W-:Y:S02]  /*132b0*/  IADD3.X R2, R223, R3, R4, P0, !PT ;  /* 0x00000003df027210 */ /* 0x000fe400007fe404 */
[C---:B------:R-:W-:Y:S04]  /*132c0*/  LEA R13, P0, R0.reuse, c[0x0][0x1f8], 0x1 ;  /* 0x00007e00000d7a11 */ /* 0x040fe800078008ff */
[----:B------:R-:W-:Y:S01]  /*132d0*/  LEA.HI.X R5, R0, c[0x0][0x1fc], R2, 0x1, P0 ;  /* 0x00007f0000057a11 */ /* 0x000fe200000f0c02 */
[----:B------:R-:W-:-:S06]  /*132e0*/  BRA.DIV ~URZ, `(.L_x_829) ;  /* 0x000106227f007947 */ /* 0x000fcc000b800000 */
[----:B------:R4:W3:Y:S02]  /*132f0*/  SHFL.IDX PT, R4, R5, RZ, 0x181f ;  /* 0x00181fff05047589 */ /* 0x0008e400000e0000 */
.L_x_962:
        /* <DEDUP_REMOVED lines=21> */
.L_x_963:
        /* <DEDUP_REMOVED lines=22> */
.L_x_828:
[----:B------:R-:W-:Y:S05]  /*135b0*/  BSYNC B0 ;  /* 0x0000000000007941 */ /* 0x000fea0003800000 */
.L_x_827:
        /* <DEDUP_REMOVED lines=27> */
[----:B------:R-:W-:Y:S07]  /*13770*/  LDSM.16.M88.4 R156, [R173] ;  /* 0x00000000ad9c783b */ /* 0x000fee0000000200 */
[C---:B--2---:R-:W-:Y:S08]  /*13780*/  HMMA.16816.F32 R12, R148.reuse, R160, R12 ;  /* 0x000000a0940c723c */ /* 0x044ff0000000180c */
[C---:B------:R-:W-:Y:S01]  /*13790*/  HMMA.16816.F32 R16, R148.reuse, R162, R16 ;  /* 0x000000a29410723c */ /* 0x040fe20000001810 */
[----:B------:R-:W-:Y:S07]  /*137a0*/  LDSM.16.M88.4 R160, [R173+0x800] ;  /* 0x00080000ada0783b */ /* 0x000fee0000000200 */
[C---:B---3--:R-:W-:Y:S08]  /*137b0*/  HMMA.16816.F32 R20, R148.reuse, R152, R20 ;  /* 0x000000989414723c */ /* 0x048ff00000001814 */
[C---:B------:R-:W-:Y:S01]  /*137c0*/  HMMA.16816.F32 R24, R148.reuse, R154, R24 ;  /* 0x0000009a9418723c */ /* 0x040fe20000001818 */
[----:B------:R-:W1:Y:S07]  /*137d0*/  LDSM.16.M88.4 R152, [R179] ;  /* 0x00000000b398783b */ /* 0x000e6e0000000200 */
[C---:B------:R-:W-:Y:S08]  /*137e0*/  HMMA.16816.F32 R28, R148.reuse, R164, R28 ;  /* 0x000000a4941c723c */ /* 0x040ff0000000181c */
        /* <DEDUP_REMOVED lines=28> */
[----:B------:R-:W3:Y:S01]  /*139b0*/  LDSM.16.M88.4 R164, [R186] ;  /* 0x00000000baa4783b */ /* 0x000ee20000000200 */
        /* <DEDUP_REMOVED lines=54> */
[----:B------:R-:W1:Y:S07]  /*13d20*/  LDSM.16.M88.4 R156, [R182] ;  /* 0x00000000b69c783b */ /* 0x000e6e0000000200 */
[C---:B------:R-:W-:Y:S08]  /*13d30*/  HMMA.16816.F32 R12, R152.reuse, R160, R12 ;  /* 0x000000a0980c723c */ /* 0x040ff0000000180c */
[C---:B------:R-:W-:Y:S01]  /*13d40*/  HMMA.16816.F32 R16, R152.reuse, R162, R16 ;  /* 0x000000a29810723c */ /* 0x040fe20000001810 */
[----:B------:R-:W3:Y:S07]  /*13d50*/  LDSM.16.M88.4 R160, [R180+0x8000] ;  /* 0x00800000b4a0783b */ /* 0x000eee0000000200 */
[C---:B--2---:R-:W-:Y:S08]  /*13d60*/  HMMA.16816.F32 R20, R152.reuse, R148, R20 ;  /* 0x000000949814723c */ /* 0x044ff00000001814 */
[C---:B------:R-:W-:Y:S01]  /*13d70*/  HMMA.16816.F32 R24, R152.reuse, R150, R24 ;  /* 0x000000969818723c */ /* 0x040fe20000001818 */
[----:B------:R-:W2:Y:S07]  /*13d80*/  LDSM.16.M88.4 R148, [R176+0x4800] ;  /* 0x00480000b094783b */ /* 0x000eae0000000200 */
[C---:B-1----:R-:W-:Y:S08]  /*13d90*/  HMMA.16816.F32 R28, R152.reuse, R156, R28 ;  /* 0x0000009c981c723c */ /* 0x042ff0000000181c */
[----:B------:R-:W-:Y:S01]  /*13da0*/  HMMA.16816.F32 R32, R152, R158, R32 ;  /* 0x0000009e9820723c */ /* 0x000fe20000001820 */
[----:B------:R-:W1:Y:S07]  /*13db0*/  LDSM.16.M88.4 R152, [R176+0x5000] ;  /* 0x00500000b098783b */ /* 0x000e6e0000000200 */
[C---:B---3--:R-:W-:Y:S01]  /*13dc0*/  HMMA.16816.F32 R4, R160.reuse, R164, R4 ;  /* 0x000000a4a004723c */ /* 0x048fe20000001804 */
[----:B------:R-:W3:Y:S07]  /*13dd0*/  LDSM.16.M88.4 R156, [R176+0x5800] ;  /* 0x00580000b09c783b */ /* 0x000eee0000000200 */
[C---:B------:R-:W-:Y:S01]  /*13de0*/  HMMA.16816.F32 R8, R160.reuse, R166, R8 ;  /* 0x000000a6a008723c */ /* 0x040fe20000001808 */
[----:B------:R-:W-:Y:S07]  /*13df0*/  LDSM.16.M88.4 R164, [R173+0x4000] ;  /* 0x00400000ada4783b */ /* 0x000fee0000000200 */
[C---:B--2---:R-:W-:Y:S08]  /*13e00*/  HMMA.16816.F32 R12, R160.reuse, R148, R12 ;  /* 0x00000094a00c723c */ /* 0x044ff0000000180c */
[C---:B------:R-:W-:Y:S01]  /*13e10*/  HMMA.16816.F32 R16, R160.reuse, R150, R16 ;  /* 0x00000096a010723c */ /* 0x040fe20000001810 */
[----:B------:R-:W2:Y:S07]  /*13e20*/  LDSM.16.M88.4 R148, [R179+0x8000] ;  /* 0x00800000b394783b */ /* 0x000eae0000000200 */
[C---:B-1----:R-:W-:Y:S08]  /*13e30*/  HMMA.16816.F32 R20, R160.reuse, R152, R20 ;  /* 0x00000098a014723c */ /* 0x042ff00000001814 */
[C---:B------:R-:W-:Y:S01]  /*13e40*/  HMMA.16816.F32 R24, R160.reuse, R154, R24 ;  /* 0x0000009aa018723c */ /* 0x040fe20000001818 */
[----:B------:R-:W1:Y:S07]  /*13e50*/  LDSM.16.M88.4 R152, [R173+0x4800] ;  /* 0x00480000ad98783b */ /* 0x000e6e0000000200 */
[C---:B---3--:R-:W-:Y:S08]  /*13e60*/  HMMA.16816.F32 R28, R160.reuse, R156, R28 ;  /* 0x0000009ca01c723c */ /* 0x048ff0000000181c */
[----:B------:R-:W-:Y:S08]  /*13e70*/  HMMA.16816.F32 R32, R160, R158, R32 ;  /* 0x0000009ea020723c */ /* 0x000ff00000001820 */
[C---:B--2---:R-:W-:Y:S08]  /*13e80*/  HMMA.16816.F32 R4, R148.reuse, R164, R4 ;  /* 0x000000a49404723c */ /* 0x044ff00000001804 */
[C---:B------:R-:W-:Y:S08]  /*13e90*/  HMMA.16816.F32 R8, R148.reuse, R166, R8 ;  /* 0x000000a69408723c */ /* 0x040ff00000001808 */
[C---:B-1----:R-:W-:Y:S08]  /*13ea0*/  HMMA.16816.F32 R12, R148.reuse, R152, R12 ;  /* 0x00000098940c723c */ /* 0x042ff0000000180c */
[----:B------:R-:W-:Y:S01]  /*13eb0*/  FMUL.FTZ R0, R4, c[0x0][0x320] ;  /* 0x0000c80004007a20 */ /* 0x000fe20000410000 */
[C---:B------:R-:W-:Y:S03]  /*13ec0*/  HMMA.16816.F32 R16, R148.reuse, R154, R16 ;  /* 0x0000009a9410723c */ /* 0x040fe60000001810 */
[----:B------:R1:W2:Y:S04]  /*13ed0*/  MUFU.TANH R170, R0 ;  /* 0x0000000000aa7308 */ /* 0x0002a80000002400 */
[----:B------:R-:W-:Y:S06]  /*13ee0*/  FMUL.FTZ R2, R11, c[0x0][0x320] ;  /* 0x0000c8000b027a20 */ /* 0x000fec0000410000 */
[----:B------:R3:W4:Y:S01]  /*13ef0*/  MUFU.TANH R171, R2 ;  /* 0x0000000200ab7308 */ /* 0x0007220000002400 */
[----:B-1----:R-:W-:Y:S09]  /*13f00*/  FMUL.FTZ R0, R5, c[0x0][0x320] ;  /* 0x0000c80005007a20 */ /* 0x002ff20000410000 */
[----:B------:R1:W1:Y:S01]  /*13f10*/  MUFU.TANH R169, R0 ;  /* 0x0000000000a97308 */ /* 0x0002620000002400 */
[----:B---3--:R-:W-:Y:S09]  /*13f20*/  FMUL.FTZ R2, R19, c[0x0][0x320] ;  /* 0x0000c80013027a20 */ /* 0x008ff20000410000 */
[----:B------:R-:W3:Y:S01]  /*13f30*/  MUFU.TANH R163, R2 ;  /* 0x0000000200a37308 */ /* 0x000ee20000002400 */
        /* <DEDUP_REMOVED lines=65> */
[C---:B--234-:R-:W-:Y:S01]  /*14350*/  SHF.L.U64.HI R15, R203.reuse, 0x1, R218 ;  /* 0x00000001cb0f7819 */ /* 0x05cfe200000102da */
[----:B------:R-:W-:Y:S01]  /*14360*/  IMAD R2, R194, 0x40, R234 ;  /* 0x00000040c2027824 */ /* 0x000fe200078e02ea */
[----:B------:R-:W-:Y:S01]  /*14370*/  SHF.L.U64.HI R13, R202, 0x1, R219 ;  /* 0x00000001ca0d7819 */ /* 0x000fe200000102db */
[----:B------:R-:W-:Y:S01]  /*14380*/  IMAD.MOV.U32 R198, RZ, RZ, RZ ;  /* 0x000000ffffc67224 */ /* 0x000fe200078e00ff */
[----:B------:R-:W-:Y:S01]  /*14390*/  SHF.L.U64.HI R11, R200, 0x1, R201 ;  /* 0x00000001c80b7819 */ /* 0x000fe200000102c9 */
[----:B------:R-:W-:Y:S01]  /*143a0*/  IMAD.SHL.U32 R14, R203, 0x2, RZ ;  /* 0x00000002cb0e7824 */ /* 0x000fe200078e00ff */
[----:B------:R-:W-:Y:S01]  /*143b0*/  IADD3 R2, R2, -0x40, R209 ;  /* 0xffffffc002027810 */ /* 0x000fe20007ffe0d1 */
[----:B------:R-:W-:Y:S01]  /*143c0*/  IMAD.SHL.U32 R12, R202, 0x2, RZ ;  /* 0x00000002ca0c7824 */ /* 0x000fe200078e00ff */
[----:B------:R-:W-:Y:S03]  /*143d0*/  SHF.L.U32 R10, R200, 0x1, RZ ;  /* 0x00000001c80a7819 */ /* 0x000fe600000006ff */
[----:B------:R-:W-:Y:S04]  /*143e0*/  @P6 IMAD.HI.U32 R3, R2, c[0x0][0x2bc], RZ ;  /* 0x0000af0002036a27 */ /* 0x000fe800078e00ff */
        /* <DEDUP_REMOVED lines=12> */
[----:B------:R-:W-:Y:S05]  /*144b0*/  IMAD R0, R199, c[0x0][0x1e4], R0 ;  /* 0x00007900c7007a24 */ /* 0x000fea00078e0200 */
[----:B------:R-:W-:Y:S02]  /*144c0*/  IADD3 R3, R3, R0, RZ ;  /* 0x0000000003037210 */ /* 0x000fe40007ffe0ff */
        /* <DEDUP_REMOVED lines=10> */
.L_x_964:
[----:B------:R-:W-:-:S05]  /*14570*/  BRA.DIV ~URZ, `(.L_x_834) ;  /* 0x0000f6a27f007947 */ /* 0x000fca000b800000 */
[----:B------:R-:W3:Y:S01]  /*14580*/  SHFL.IDX PT, R0, R9, RZ, 0x181f ;  /* 0x00181fff09007589 */ /* 0x000ee200000e0000 */
[----:B------:R-:W-:Y:S02]  /*14590*/  ISETP.GE.AND P2, PT, R200, c[0x0][0x1d4], PT ;  /* 0x00007500c8007a0c */ /* 0x000fe40003f46270 */
[----:B------:R-:W-:Y:S02]  /*145a0*/  ISETP.GE.AND P1, PT, R202, c[0x0][0x1d4], PT ;  /* 0x00007500ca007a0c */ /* 0x000fe40003f26270 */
[----:B---3--:R-:W-:Y:S05]  /*145b0*/  IADD3 R2, P0, R0, R10, RZ ;  /* 0x0000000a00027210 */ /* 0x008fea0007f1e0ff */
[----:B--2---:R-:W-:Y:S01]  /*145c0*/  IMAD.X R3, R4, 0x1, R11, P0 ;  /* 0x0000000104037824 */ /* 0x004fe200000e060b */
[----:B------:R-:W-:Y:S04]  /*145d0*/  IADD3 R6, P0, R0, R12, RZ ;  /* 0x0000000c00067210 */ /* 0x000fe80007f1e0ff */
[----:B------:R-:W-:Y:S01]  /*145e0*/  @!PT LDS RZ, [RZ] ;  /* 0x00000000fffff984 */ /* 0x000fe20000000800 */
[----:B------:R-:W-:Y:S01]  /*145f0*/  @!PT LDS RZ, [RZ] ;  /* 0x00000000fffff984 */ /* 0x000fe20000000800 */
[----:B------:R2:W-:Y:S01]  /*14600*/  LDGSTS.E.BYPASS.LTC128B.128 [R193+0x6100], [R2.64], !P2 ;  /* 0x0610000002c17fae */ /* 0x0005e2000d101d48 */
[----:B------:R-:W-:Y:S05]  /*14610*/  IMAD.X R7, R4, 0x1, R13, P0 ;  /* 0x0000000104077824 */ /* 0x000fea00000e060d */
[----:B------:R3:W-:Y:S01]  /*14620*/  LDGSTS.E.BYPASS.LTC128B.128 [R193+0x8100], [R6.64], !P1 ;  /* 0x0810000006c17fae */ /* 0x0007e2000c901d48 */
[----:B--2---:R-:W-:Y:S03]  /*14630*/  IADD3 R2, P0, R0, R14, RZ ;  /* 0x0000000e00027210 */ /* 0x004fe60007f1e0ff */
[----:B------:R-:W2:Y:S02]  /*14640*/  SHFL.IDX PT, R0, R9, 0x1, 0x181f ;  /* 0x00381f0009007f89 */ /* 0x000ea400000e0000 */
[----:B------:R-:W-:Y:S01]  /*14650*/  IMAD.X R3, R4, 0x1, R15, P0 ;  /* 0x0000000104037824 */ /* 0x000fe200000e060f */
[----:B------:R-:W-:Y:S01]  /*14660*/  ISETP.GE.AND P0, PT, R203, c[0x0][0x1d4], PT ;  /* 0x00007500cb007a0c */ /* 0x000fe20003f06270 */
[----:B------:R4:W1:Y:S01]  /*14670*/  SHFL.IDX PT, R4, R5, 0x1, 0x181f ;  /* 0x00381f0005047f89 */ /* 0x00086200000e0000 */
[----:B---3--:R-:W-:Y:S02]  /*14680*/  SEL R6, RZ, 0x10, P1 ;  /* 0x00000010ff067807 */ /* 0x008fe40000800000 */
[----:B------:R-:W-:Y:S09]  /*14690*/  SEL R8, RZ, 0x10, P0 ;  /* 0x00000010ff087807 */ /* 0x000ff20000000000 */
[----:B------:R3:W-:Y:S01]  /*146a0*/  LDGSTS.E.BYPASS.LTC128B.128 [R193+0xa100], [R2.64], !P0 ;  /* 0x0a10000002c17fae */ /* 0x0007e2000c101d48 */
[----:B-1--4-:R-:W-:Y:S04]  /*146b0*/  SEL R5, RZ, 0x10, P2 ;  /* 0x00000010ff057807 */ /* 0x012fe80001000000 */
.L_x_965:
[C---:B--23--:R-:W-:Y:S02]  /*146c0*/  IADD3 R2, -R5.reuse, 0x10, RZ ;  /* 0x0000001005027810 */ /* 0x04cfe40007ffe1ff */
        /* <DEDUP_REMOVED lines=21> */
.L_x_832:
[----:B--234-:R-:W-:Y:S05]  /*14820*/  BSYNC B0 ;  /* 0x0000000000007941 */ /* 0x01cfea0003800000 */
.L_x_831:
[----:B-1----:R-:W-:Y:S01]  /*14830*/  IMAD.MOV.U32 R0, RZ, RZ, c[0x0][0x2c4] ;  /* 0x0000b100ff007624 */ /* 0x002fe200078e00ff */
[----:B------:R-:W0:Y:S01]  /*14840*/  LDGDEPBAR ;  /* 0x00000000000079af */ /* 0x000e220000000000 */
[----:B------:R-:W-:Y:S01]  /*14850*/  IMAD.IADD R4, R243, 0x1, R233 ;  /* 0x00000001f3047824 */ /* 0x000fe200078e02e9 */
[----:B------:R-:W-:Y:S01]  /*14860*/  ULDC UR4, c[0x0][0x324] ;  /* 0x0000c90000047ab9 */ /* 0x000fe20000000800 */
[----:B------:R-:W-:Y:S01]  /*14870*/  IMAD.SHL.U32 R5, R194, 0x40, RZ ;  /* 0x00000040c2057824 */ /* 0x000fe200078e00ff */
[----:B------:R-:W-:Y:S01]  /*14880*/  ISETP.NE.AND P0, PT, R0, 0x1, PT ;  /* 0x000000010000780c */ /* 0x000fe20003f05270 */
[----:B------:R-:W-:Y:S11]  /*14890*/  ULOP3.LUT UR4, URZ, UR4, URZ, 0x33, !UPT ;  /* 0x000000043f047292 */ /* 0x000ff6000f8e333f */
[----:B------:R-:W-:Y:S01]  /*148a0*/  @!UPT UIADD3 URZ, URZ, URZ, URZ ;  /* 0x0000003f3f3ff290 */ /* 0x000fe2000fffe03f */
[----:B------:R-:W-:Y:S05]  /*148b0*/  @P0 IMAD.HI.U32 R0, R4, c[0x0][0x2c8], RZ ;  /* 0x0000b20004000a27 */ /* 0x000fea00078e00ff */
[----:B------:R-:W-:Y:S02]  /*148c0*/  @P0 SHF.R.U32.HI R4, RZ, c[0x0][0x2cc], R0 ;  /* 0x0000b300ff040a19 */ /* 0x000fe40000011600 */
[----:B------:R-:W-:Y:S04]  /*148d0*/  IADD3 R0, -R220, 0x1, -R5 ;  /* 0x00000001dc007810 */ /* 0x000fe80007ffe905 */
[----:B------:R-:W-:Y:S04]  /*148e0*/  IADD3 R0, -R217, R0, R216 ;  /* 0x00000000d9007210 */ /* 0x000fe80007ffe1d8 */
[C---:B------:R-:W-:Y:S02]  /*148f0*/  IADD3 R6, R0.reuse, UR4, RZ ;  /* 0x0000000400067c10 */ /* 0x040fe4000fffe0ff */
[----:B------:R-:W-:Y:S01]  /*14900*/  IADD3 R7, R0, c[0x0][0x328], RZ ;  /* 0x0000ca0000077a10 */ /* 0x000fe20007ffe0ff */
[----:B------:R-:W-:-:S05]  /*14910*/  BRA.DIV ~URZ, `(.L_x_835) ;  /* 0x0000f5327f007947 */ /* 0x000fca000b800000 */
[----:B------:R1:W2:Y:S02]  /*14920*/  SHFL.IDX PT, R3, R4, RZ, 0x1c1f ;  /* 0x001c1fff04037589 */ /* 0x0002a400000e0000 */
.L_x_966:
[----:B--2---:R-:W-:Y:S01]  /*14930*/  IADD3 R2, R7, R3, RZ ;  /* 0x0000000307027210 */ /* 0x004fe20007ffe0ff */
        /* <DEDUP_REMOVED lines=18> */
.L_x_838:
[----:B------:R-:W-:Y:S04]  /*14a60*/  MOV R8, 0x1 ;  /* 0x0000000100087802 */ /* 0x000fe80000000f00 */
[----:B------:R-:W-:Y:S11]  /*14a70*/  ISETP.NE.AND P0, PT, R8, c[0x0][0x32c], PT ;  /* 0x0000cb0008007a0c */ /* 0x000ff60003f05270 */
[----:B------:R-:W-:Y:S02]  /*14a80*/  @!UPT UIADD3 URZ, URZ, URZ, URZ ;  /* 0x0000003f3f3ff290 */ /* 0x000fe4000fffe03f */
[----:B------:R-:W-:Y:S05]  /*14a90*/  @P0 IMAD.HI.U32 R8, R3, c[0x0][0x330], RZ ;  /* 0x0000cc0003080a27 */ /* 0x000fea00078e00ff */
[----:B------:R-:W-:Y:S02]  /*14aa0*/  @P0 SHF.R.U32.HI R3, RZ, c[0x0][0x334], R8 ;  /* 0x0000cd00ff030a19 */ /* 0x000fe40000011608 */
.L_x_839:
[----:B------:R-:W-:Y:S05]  /*14ab0*/  BSYNC B0 ;  /* 0x0000000000007941 */ /* 0x000fea0003800000 */
.L_x_837:
[----:B------:R-:W-:Y:S04]  /*14ac0*/  IMAD R3, R3, c[0x0][0x32c], -R5 ;  /* 0x0000cb0003037a24 */ /* 0x000fe800078e0a05 */
[----:B------:R-:W-:Y:S05]  /*14ad0*/  IMAD.IADD R3, R3, 0x1, -R220 ;  /* 0x0000000103037824 */ /* 0x000fea00078e0adc */
[----:B------:R-:W-:Y:S02]  /*14ae0*/  IMNMX R0, R0, R3, !PT ;  /* 0x0000000300007217 */ /* 0x000fe40007800200 */
[----:B------:R-:W-:Y:S04]  /*14af0*/  IADD3 R3, R3, c[0x0][0x32c], RZ ;  /* 0x0000cb0003037a10 */ /* 0x000fe80007ffe0ff */
[----:B------:R-:W-:Y:S02]  /*14b00*/  IMNMX R2, R2, R3, PT ;  /* 0x0000000302027217 */ /* 0x000fe40003800200 */
.L_x_836:
        /* <DEDUP_REMOVED lines=51> */
.L_x_967:
        /* <DEDUP_REMOVED lines=19> */
.L_x_843:
[----:B-12---:R-:W-:Y:S04]  /*14f70*/  MOV R4, 0x1 ;  /* 0x0000000100047802 */ /* 0x006fe80000000f00 */
[----:B------:R-:W-:Y:S11]  /*14f80*/  ISETP.NE.AND P0, PT, R4, c[0x0][0x32c], PT ;  /* 0x0000cb0004007a0c */ /* 0x000ff60003f05270 */
[----:B------:R-:W-:Y:S02]  /*14f90*/  @!UPT UIADD3 URZ, URZ, URZ, URZ ;  /* 0x0000003f3f3ff290 */ /* 0x000fe4000fffe03f */
[----:B------:R-:W-:Y:S05]  /*14fa0*/  @P0 IMAD.HI.U32 R4, R3, c[0x0][0x330], RZ ;  /* 0x0000cc0003040a27 */ /* 0x000fea00078e00ff */
[----:B------:R-:W-:Y:S02]  /*14fb0*/  @P0 SHF.R.U32.HI R3, RZ, c[0x0][0x334], R4 ;  /* 0x0000cd00ff030a19 */ /* 0x000fe40000011604 */
.L_x_844:
[----:B------:R-:W-:Y:S05]  /*14fc0*/  BSYNC B0 ;  /* 0x0000000000007941 */ /* 0x000fea0003800000 */
.L_x_842:
[----:B------:R-:W-:Y:S04]  /*14fd0*/  IMAD R5, R3, c[0x0][0x32c], -R5 ;  /* 0x0000cb0003057a24 */ /* 0x000fe800078e0a05 */
[----:B------:R-:W-:Y:S05]  /*14fe0*/  IMAD.IADD R3, R5, 0x1, -R220 ;  /* 0x0000000105037824 */ /* 0x000fea00078e0adc */
[----:B------:R-:W-:Y:S02]  /*14ff0*/  IMNMX R0, R0, R3, !PT ;  /* 0x0000000300007217 */ /* 0x000fe40007800200 */
[----:B------:R-:W-:Y:S04]  /*15000*/  IADD3 R3, R3, c[0x0][0x32c], RZ ;  /* 0x0000cb0003037a10 */ /* 0x000fe80007ffe0ff */
[----:B------:R-:W-:Y:S02]  /*15010*/  IMNMX R2, R2, R3, PT ;  /* 0x0000000302027217 */ /* 0x000fe40003800200 */
.L_x_841:
        /* <DEDUP_REMOVED lines=40> */
[C---:B------:R-:W-:Y:S02]  /*152a0*/  ISETP.GT.AND P2, PT, R0.reuse, 0x38, P1 ;  /* 0x000000380000780c */ /* 0x040fe40000f44270 */
[----:B------:R-:W-:Y:S02]  /*152b0*/  ISETP.GT.AND P0, PT, R0, 0x39, P1 ;  /* 0x000000390000780c */ /* 0x000fe40000f04270 */
        /* <DEDUP_REMOVED lines=20> */
[C---:B------:R-:W-:Y:S02]  /*15400*/  ISETP.LT.OR P3, PT, R2.reuse, 0x32, P3 ;  /* 0x000000320200780c */ /* 0x040fe40001f61670 */
[C---:B------:R-:W-:Y:S02]  /*15410*/  ISETP.LT.OR P1, PT, R2.reuse, 0x39, P2 ;  /* 0x000000390200780c */ /* 0x040fe40001721670 */
[----:B------:R-:W-:Y:S02]  /*15420*/  ISETP.LT.OR P0, PT, R2, 0x3a, P0 ;  /* 0x0000003a0200780c */ /* 0x000fe40000701670 */
[----:B------:R-:W-:Y:S02]  /*15430*/  FMNMX.FTZ R2, R28, R0, !PT ;  /* 0x000000001c027209 */ /* 0x000fe40007810000 */
[----:B------:R-:W-:Y:S02]  /*15440*/  FMNMX.FTZ R0, R12, R3, !PT ;  /* 0x000000030c007209 */ /* 0x000fe40007810000 */
[----:B------:R-:W-:Y:S02]  /*15450*/  FMNMX.FTZ R2, R27, R2, !PT ;  /* 0x000000021b027209 */ /* 0x000fe40007810000 */
[----:B------:R-:W-:Y:S02]  /*15460*/  FMNMX.FTZ R0, R11, R0, !PT ;  /* 0x000000000b007209 */ /* 0x000fe40007810000 */
[----:B------:R-:W-:Y:S02]  /*15470*/  FSEL R9, R157, -INF , !P3 ;  /* 0xff8000009d097808 */ /* 0x000fe40005800000 */
        /* <DEDUP_REMOVED lines=8> */
[----:B-12---:R-:W-:Y:S02]  /*15500*/  FMNMX.FTZ R4, R23, R2, !PT ;  /* 0x0000000217047209 */ /* 0x006fe40007810000 */
[----:B------:R-:W-:Y:S01]  /*15510*/  FMNMX.FTZ R5, R7, R0, !PT ;  /* 0x0000000007057209 */ /* 0x000fe20007810000 */
[----:B------:R-:W-:-:S05]  /*15520*/  BRA.DIV ~URZ, `(.L_x_845) ;  /* 0x0000ea027f007947 */ /* 0x000fca000b800000 */
[----:B------:R1:W2:Y:S02]  /*15530*/  SHFL.BFLY PT, R0, R4, 0x2, 0x1f ;  /* 0x0c401f0004007f89 */ /* 0x0002a400000e0000 */
.L_x_968:
[----:B-12---:R-:W-:Y:S01]  /*15540*/  FMNMX.FTZ R4, R4, R0, !PT ;  /* 0x0000000004047209 */ /* 0x006fe20007810000 */
[----:B------:R-:W-:-:S05]  /*15550*/  BRA.DIV ~URZ, `(.L_x_846) ;  /* 0x0000ea127f007947 */ /* 0x000fca000b800000 */
[----:B------:R-:W1:Y:S02]  /*15560*/  SHFL.BFLY PT, R0, R4, 0x1, 0x1f ;  /* 0x0c201f0004007f89 */ /* 0x000e6400000e0000 */
[----:B-1----:R-:W-:Y:S02]  /*15570*/  FMNMX.FTZ R100, R4, R0, !PT ;  /* 0x0000000004647209 */ /* 0x002fe40007810000 */
[----:B------:R-:W1:Y:S02]  /*15580*/  SHFL.BFLY PT, R0, R5, 0x2, 0x1f ;  /* 0x0c401f0005007f89 */ /* 0x000e6400000e0000 */
[----:B-1----:R-:W-:Y:S05]  /*15590*/  FMNMX.FTZ R4, R5, R0, !PT ;  /* 0x0000000005047209 */ /* 0x002fea0007810000 */
[----:B------:R1:W2:Y:S02]  /*155a0*/  SHFL.BFLY PT, R0, R4, 0x1, 0x1f ;  /* 0x0c201f0004007f89 */ /* 0x0002a400000e0000 */
.L_x_969:
[C---:B------:R-:W-:Y:S01]  /*155b0*/  FSETP.NEU.FTZ.AND P0, PT, R100.reuse, -INF , PT ;  /* 0xff8000006400780b */ /* 0x040fe20003f1d000 */
[----:B------:R-:W-:Y:S01]  /*155c0*/  FMUL.FTZ R2, R100, c[0x0][0x2d0] ;  /* 0x0000b40064027a20 */ /* 0x000fe20000410000 */
[----:B--2---:R-:W-:Y:S01]  /*155d0*/  FMNMX.FTZ R3, R0, R4, !PT ;  /* 0x0000000400037209 */ /* 0x004fe20007810000 */
[----:B------:R-:W-:Y:S01]  /*155e0*/  WARPSYNC 0xffffffff ;  /* 0xffffffff00007948 */ /* 0x000fe20003800000 */
[----:B------:R-:W-:Y:S02]  /*155f0*/  FSEL R0, R100, RZ, P0 ;  /* 0x000000ff64007208 */ /* 0x000fe40000000000 */
[----:B------:R-:W-:Y:S02]  /*15600*/  FSEL R2, R2, RZ, P0 ;  /* 0x000000ff02027208 */ /* 0x000fe40000000000 */
[----:B------:R-:W-:Y:S01]  /*15610*/  FSETP.NEU.FTZ.AND P0, PT, R3, -INF , PT ;  /* 0xff8000000300780b */ /* 0x000fe20003f1d000 */
[----:B------:R-:W-:Y:S02]  /*15620*/  FADD.FTZ R0, -R0, R101 ;  /* 0x0000006500007221 */ /* 0x000fe40000010100 */
[--C-:B-1----:R-:W-:Y:S02]  /*15630*/  FFMA.FTZ R4, R22, c[0x0][0x2d0], -R2.reuse ;  /* 0x0000b40016047a23 */ /* 0x102fe40000010802 */
[----:B------:R-:W-:Y:S02]  /*15640*/  FMUL.FTZ R0, R0, c[0x0][0x2d0] ;  /* 0x0000b40000007a20 */ /* 0x000fe40000410000 */
[--C-:B------:R-:W-:Y:S02]  /*15650*/  FFMA.FTZ R5, R149, c[0x0][0x2d0], -R2.reuse ;  /* 0x0000b40095057a23 */ /* 0x100fe40000010802 */
        /* <DEDUP_REMOVED lines=16> */
[----:B------:R-:W-:Y:S03]  /*15760*/  FFMA.FTZ R197, R23, c[0x0][0x2d0], -R2 ;  /* 0x0000b40017c57a23 */ /* 0x000fe60000010802 */
[----:B------:R3:W-:Y:S01]  /*15770*/  MUFU.EX2 R23, R101 ;  /* 0x0000006500177308 */ /* 0x0007e20000000800 */
[C---:B-1----:R-:W-:Y:S02]  /*15780*/  FFMA.FTZ R2, R0.reuse, R208, R4 ;  /* 0x000000d000027223 */ /* 0x042fe40000010004 */
[C---:B------:R-:W-:Y:S02]  /*15790*/  FMUL.FTZ R32, R0.reuse, R108 ;  /* 0x0000006c00207220 */ /* 0x040fe40000410000 */
[C---:B------:R-:W-:Y:S02]  /*157a0*/  FMUL.FTZ R33, R0.reuse, R109 ;  /* 0x0000006d00217220 */ /* 0x040fe40000410000 */
[C---:B------:R-:W-:Y:S02]  /*157b0*/  FMUL.FTZ R25, R0.reuse, R117 ;  /* 0x0000007500197220 */ /* 0x040fe40000410000 */
[C---:B------:R-:W-:Y:S02]  /*157c0*/  FMUL.FTZ R24, R0.reuse, R116 ;  /* 0x0000007400187220 */ /* 0x040fe40000410000 */
[----:B--2---:R-:W-:Y:S01]  /*157d0*/  FADD.FTZ R22, R5, R2 ;  /* 0x0000000205167221 */ /* 0x004fe20000010000 */
[----:B------:R-:W-:Y:S01]  /*157e0*/  FSEL R2, R3, RZ, P0 ;  /* 0x000000ff03027208 */ /* 0x000fe20000000000 */
[----:B------:R-:W-:Y:S01]  /*157f0*/  FMUL.FTZ R28, R0, R112 ;  /* 0x00000070001c7220 */ /* 0x000fe20000410000 */
[----:B------:R-:W-:Y:S01]  /*15800*/  F2FP.PACK_AB R148, R5, R4 ;  /* 0x000000040594723e */ /* 0x000fe200000000ff */
[----:B------:R-:W-:Y:S01]  /*15810*/  FMUL.FTZ R4, R3, c[0x0][0x2d0] ;  /* 0x0000b40003047a20 */ /* 0x000fe20000410000 */
[----:B------:R-:W-:Y:S01]  /*15820*/  MUFU.EX2 R116, R158 ;  /* 0x0000009e00747308 */ /* 0x000fe20000000800 */
[----:B------:R-:W-:Y:S02]  /*15830*/  FADD.FTZ R2, -R2, R102 ;  /* 0x0000006602027221 */ /* 0x000fe40000010100 */
[----:B------:R-:W-:Y:S01]  /*15840*/  FMUL.FTZ R29, R0, R113 ;  /* 0x00000071001d7220 */ /* 0x000fe20000410000 */
[----:B------:R-:W-:Y:S01]  /*15850*/  FSEL R4, R4, RZ, P0 ;  /* 0x000000ff04047208 */ /* 0x000fe20000000000 */
[----:B------:R-:W-:Y:S01]  /*15860*/  FMUL.FTZ R2, R2, c[0x0][0x2d0] ;  /* 0x0000b40002027a20 */ /* 0x000fe20000410000 */
[----:B------:R-:W-:Y:S01]  /*15870*/  ISETP.GT.AND P0, PT, R194, R221, PT ;  /* 0x000000ddc200720c */ /* 0x000fe20003f04270 */
[----:B------:R-:W-:Y:S01]  /*15880*/  FMUL.FTZ R36, R0, R36 ;  /* 0x0000002400247220 */ /* 0x000fe20000410000 */
[----:B------:R-:W-:Y:S01]  /*15890*/  IADD3 R194, R194, -0x1, RZ ;  /* 0xffffffffc2c27810 */ /* 0x000fe20007ffe0ff */
[--C-:B------:R-:W-:Y:S02]  /*158a0*/  FFMA.FTZ R5, R21, c[0x0][0x2d0], -R4.reuse ;  /* 0x0000b40015057a23 */ /* 0x100fe40000010804 */
[----:B------:R-:W1:Y:S01]  /*158b0*/  MUFU.EX2 R21, R35 ;  /* 0x0000002300157308 */ /* 0x000e620000000800 */
[--C-:B------:R-:W-:Y:S02]  /*158c0*/  FFMA.FTZ R6, R6, c[0x0][0x2d0], -R4.reuse ;  /* 0x0000b40006067a23 */ /* 0x100fe40000010804 */
[--C-:B------:R-:W-:Y:S02]  /*158d0*/  FFMA.FTZ R205, R7, c[0x0][0x2d0], -R4.reuse ;  /* 0x0000b40007cd7a23 */ /* 0x100fe40000010804 */
[--C-:B---3--:R-:W-:Y:S02]  /*158e0*/  FFMA.FTZ R101, R20, c[0x0][0x2d0], -R4.reuse ;  /* 0x0000b40014657a23 */ /* 0x108fe40000010804 */
[--C-:B------:R-:W-:Y:S02]  /*158f0*/  FFMA.FTZ R102, R19, c[0x0][0x2d0], -R4.reuse ;  /* 0x0000b40013667a23 */ /* 0x100fe40000010804 */
[--C-:B------:R-:W-:Y:S01]  /*15900*/  FFMA.FTZ R154, R18, c[0x0][0x2d0], -R4.reuse ;  /* 0x0000b400129a7a23 */ /* 0x100fe20000010804 */
[----:B------:R-:W2:Y:S01]  /*15910*/  MUFU.EX2 R2, R2 ;  /* 0x0000000200027308 */ /* 0x000ea20000000800 */
[--C-:B------:R-:W-:Y:S02]  /*15920*/  FFMA.FTZ R153, R17, c[0x0][0x2d0], -R4.reuse ;  /* 0x0000b40011997a23 */ /* 0x100fe40000010804 */
[----:B------:R-:W-:Y:S02]  /*15930*/  FMUL.FTZ R17, R0, R125 ;  /* 0x0000007d00117220 */ /* 0x000fe40000410000 */
[--C-:B------:R-:W-:Y:S02]  /*15940*/  FFMA.FTZ R164, R11, c[0x0][0x2d0], -R4.reuse ;  /* 0x0000b4000ba47a23 */ /* 0x100fe40000010804 */
[--C-:B------:R-:W-:Y:S02]  /*15950*/  FFMA.FTZ R169, R10, c[0x0][0x2d0], -R4.reuse ;  /* 0x0000b4000aa97a23 */ /* 0x100fe40000010804 */
[--C-:B------:R-:W-:Y:S01]  /*15960*/  FFMA.FTZ R170, R9, c[0x0][0x2d0], -R4.reuse ;  /* 0x0000b40009aa7a23 */ /* 0x100fe20000010804 */
[----:B------:R-:W3:Y:S01]  /*15970*/  MUFU.EX2 R7, R6 ;  /* 0x0000000600077308 */ /* 0x000ee20000000800 */
[--C-:B------:R-:W-:Y:S02]  /*15980*/  FFMA.FTZ R196, R8, c[0x0][0x2d0], -R4.reuse ;  /* 0x0000b40008c47a23 */ /* 0x100fe40000010804 */
[--C-:B------:R-:W-:Y:S01]  /*15990*/  FFMA.FTZ R155, R16, c[0x0][0x2d0], -R4.reuse ;  /* 0x0000b400109b7a23 */ /* 0x100fe20000010804 */
[----:B-1----:R-:W-:Y:S01]  /*159a0*/  F2FP.PACK_AB R150, R21, R23 ;  /* 0x000000171596723e */ /* 0x002fe200000000ff */
[--C-:B------:R-:W-:Y:S02]  /*159b0*/  FFMA.FTZ R156, R15, c[0x0][0x2d0], -R4.reuse ;  /* 0x0000b4000f9c7a23 */ /* 0x100fe40000010804 */
[--C-:B------:R-:W-:Y:S02]  /*159c0*/  FFMA.FTZ R162, R14, c[0x0][0x2d0], -R4.reuse ;  /* 0x0000b4000ea27a23 */ /* 0x100fe40000010804 */
[--C-:B------:R-:W-:Y:S01]  /*159d0*/  FFMA.FTZ R161, R13, c[0x0][0x2d0], -R4.reuse ;  /* 0x0000b4000da17a23 */ /* 0x100fe20000010804 */
[----:B------:R3:W1:Y:S01]  /*159e0*/  MUFU.EX2 R6, R5 ;  /* 0x0000000500067308 */ /* 0x0006620000000800 */
[----:B------:R-:W-:Y:S02]  /*159f0*/  FFMA.FTZ R163, R12, c[0x0][0x2d0], -R4 ;  /* 0x0000b4000ca37a23 */ /* 0x000fe40000010804 */
[----:B------:R-:W-:Y:S02]  /*15a00*/  FADD.FTZ R4, R23, R22 ;  /* 0x0000001617047221 */ /* 0x000fe40000010000 */
[C---:B--2---:R-:W-:Y:S02]  /*15a10*/  FMUL.FTZ R34, R2.reuse, R110 ;  /* 0x0000006e02227220 */ /* 0x044fe40000410000 */
[C---:B------:R-:W-:Y:S02]  /*15a20*/  FMUL.FTZ R35, R2.reuse, R111 ;  /* 0x0000006f02237220 */ /* 0x040fe40000410000 */
[----:B------:R-:W2:Y:S01]  /*15a30*/  LDSM.16.MT88.4 R108, [R147] ;  /* 0x00000000936c783b */ /* 0x000ea20000004200 */
[----:B------:R-:W-:Y:S01]  /*15a40*/  FMUL.FTZ R18, R2, R126 ;  /* 0x0000007e02127220 */ /* 0x000fe20000410000 */
[----:B------:R-:W-:Y:S01]  /*15a50*/  MUFU.EX2 R125, R101 ;  /* 0x00000065007d7308 */ /* 0x000fe20000000800 */
[----:B------:R-:W-:Y:S02]  /*15a60*/  FADD.FTZ R152, R21, R4 ;  /* 0x0000000415987221 */ /* 0x000fe40000010000 */
[C---:B------:R-:W-:Y:S02]  /*15a70*/  FMUL.FTZ R4, R0.reuse, R136 ;  /* 0x0000008800047220 */ /* 0x040fe40000410000 */
[C---:B------:R-:W-:Y:S02]  /*15a80*/  FMUL.FTZ R8, R0.reuse, R132 ;  /* 0x0000008400087220 */ /* 0x040fe40000410000 */
[----:B------:R-:W-:Y:S02]  /*15a90*/  FMUL.FTZ R9, R0, R133 ;  /* 0x0000008500097220 */ /* 0x000fe40000410000 */
[C---:B------:R-:W-:Y:S01]  /*15aa0*/  FMUL.FTZ R10, R2.reuse, R134 ;  /* 0x00000086020a7220 */ /* 0x040fe20000410000 */
[----:B------:R-:W4:Y:S01]  /*15ab0*/  MUFU.EX2 R126, R102 ;  /* 0x00000066007e7308 */ /* 0x000f220000000800 */
[C---:B------:R-:W-:Y:S02]  /*15ac0*/  FMUL.FTZ R11, R2.reuse, R135 ;  /* 0x00000087020b7220 */ /* 0x040fe40000410000 */
[----:B---3--:R-:W-:Y:S01]  /*15ad0*/  FFMA.FTZ R5, R2, R206, R7 ;  /* 0x000000ce02057223 */ /* 0x008fe20000010007 */
[----:B-1----:R-:W-:Y:S01]  /*15ae0*/  F2FP.PACK_AB R149, R6, R7 ;  /* 0x000000070695723e */ /* 0x002fe200000000ff */
[----:B------:R-:W-:Y:S01]  /*15af0*/  FMUL.FTZ R7, R2, R139 ;  /* 0x0000008b02077220 */ /* 0x000fe20000410000 */
[----:B------:R-:W-:Y:S01]  /*15b00*/  LDSM.16.MT88.4 R132, [R147+0x1800] ;  /* 0x001800009384783b */ /* 0x000fe20000004200 */
[----:B------:R-:W-:Y:S02]  /*15b10*/  FADD.FTZ R206, R6, R5 ;  /* 0x0000000506ce7221 */ /* 0x000fe40000010000 */
[----:B------:R-:W-:Y:S01]  /*15b20*/  FMUL.FTZ R5, R0, R137 ;  /* 0x0000008900057220 */ /* 0x000fe20000410000 */
[----:B------:R-:W-:Y:S01]  /*15b30*/  MUFU.EX2 R102, R157 ;  /* 0x0000009d00667308 */ /* 0x000fe20000000800 */
[----:B------:R-:W-:Y:S02]  /*15b40*/  FMUL.FTZ R6, R2, R138 ;  /* 0x0000008a02067220 */ /* 0x000fe40000410000 */
[C---:B------:R-:W-:Y:S02]  /*15b50*/  FMUL.FTZ R12, R0.reuse, R128 ;  /* 0x00000080000c7220 */ /* 0x040fe40000410000 */
[----:B------:R-:W-:Y:S02]  /*15b60*/  FMUL.FTZ R13, R0, R129 ;  /* 0x00000081000d7220 */ /* 0x000fe40000410000 */
[C---:B------:R-:W-:Y:S02]  /*15b70*/  FMUL.FTZ R14, R2.reuse, R130 ;  /* 0x00000082020e7220 */ /* 0x040fe40000410000 */
[C---:B------:R-:W-:Y:S01]  /*15b80*/  FMUL.FTZ R15, R2.reuse, R131 ;  /* 0x00000083020f7220 */ /* 0x040fe20000410000 */
[----:B------:R-:W-:Y:S01]  /*15b90*/  MUFU.EX2 R157, R162 ;  /* 0x000000a2009d7308 */ /* 0x000fe20000000800 */
[----:B------:R-:W-:Y:S02]  /*15ba0*/  FMUL.FTZ R19, R2, R127 ;  /* 0x0000007f02137220 */ /* 0x000fe40000410000 */
[----:B------:R-:W-:Y:S01]  /*15bb0*/  FMUL.FTZ R16, R0, R124 ;  /* 0x0000007c00107220 */ /* 0x000fe20000410000 */
[----:B----4-:R-:W-:Y:S01]  /*15bc0*/  F2FP.PACK_AB R151, R126, R125 ;  /* 0x0000007d7e97723e */ /* 0x010fe200000000ff */
[----:B------:R-:W-:Y:S02]  /*15bd0*/  FMUL.FTZ R21, R0, R121 ;  /* 0x0000007900157220 */ /* 0x000fe40000410000 */
[C---:B------:R-:W-:Y:S02]  /*15be0*/  FMUL.FTZ R22, R2.reuse, R122 ;  /* 0x0000007a02167220 */ /* 0x040fe40000410000 */
[C---:B------:R-:W-:Y:S01]  /*15bf0*/  FMUL.FTZ R23, R2.reuse, R123 ;  /* 0x0000007b02177220 */ /* 0x040fe20000410000 */
[----:B------:R-:W-:Y:S01]  /*15c00*/  MUFU.EX2 R124, R171 ;  /* 0x000000ab007c7308 */ /* 0x000fe20000000800 */
[C---:B--2---:R-:W-:Y:S05]  /*15c10*/  HMMA.16816.F32 R4, R148.reuse, R108, R4 ;  /* 0x0000006c9404723c */ /* 0x044fea0000001804 */
[C---:B------:R-:W-:Y:S02]  /*15c20*/  FMUL.FTZ R26, R2.reuse, R118 ;  /* 0x00000076021a7220 */ /* 0x040fe40000410000 */
[C---:B------:R-:W-:Y:S01]  /*15c30*/  FMUL.FTZ R27, R2.reuse, R119 ;  /* 0x00000077021b7220 */ /* 0x040fe20000410000 */
[C---:B------:R-:W-:Y:S01]  /*15c40*/  HMMA.16816.F32 R8, R148.reuse, R110, R8 ;  /* 0x0000006e9408723c */ /* 0x040fe20000001808 */
[----:B------:R-:W1:Y:S01]  /*15c50*/  LDSM.16.MT88.4 R108, [R172] ;  /* 0x00000000ac6c783b */ /* 0x000e620000004200 */
[----:B------:R-:W2:Y:S02]  /*15c60*/  MUFU.EX2 R101, R160 ;  /* 0x000000a000657308 */ /* 0x000ea40000000800 */
[C---:B------:R-:W-:Y:S02]  /*15c70*/  FMUL.FTZ R30, R2.reuse, R114 ;  /* 0x00000072021e7220 */ /* 0x040fe40000410000 */
[----:B------:R-:W-:Y:S02]  /*15c80*/  FMUL.FTZ R31, R2, R115 ;  /* 0x00000073021f7220 */ /* 0x000fe40000410000 */
[C---:B------:R-:W-:Y:S01]  /*15c90*/  FMUL.FTZ R20, R0.reuse, R120 ;  /* 0x0000007800147220 */ /* 0x040fe20000410000 */
[----:B------:R-:W-:Y:S03]  /*15ca0*/  LDSM.16.MT88.4 R112, [R147+0x800] ;  /* 0x000800009370783b */ /* 0x000fe60000004200 */
        /* <DEDUP_REMOVED lines=16> */
[C---:B------:R-:W-:Y:S01]  /*15db0*/  FMUL.FTZ R50, R2.reuse, R50 ;  /* 0x0000003202327220 */ /* 0x040fe20000410000 */
[C---:B-1----:R-:W-:Y:S02]  /*15dc0*/  HMMA.16816.F32 R12, R148.reuse, R108, R12 ;  /* 0x0000006c940c723c */ /* 0x042fe4000000180c */
[----:B------:R-:W-:Y:S01]  /*15dd0*/  MUFU.EX2 R160, R153 ;  /* 0x0000009900a07308 */ /* 0x000fe20000000800 */
[----:B------:R-:W-:Y:S02]  /*15de0*/  FMUL.FTZ R51, R2, R51 ;  /* 0x0000003302337220 */ /* 0x000fe40000410000 */
[C---:B------:R-:W-:Y:S02]  /*15df0*/  FMUL.FTZ R52, R0.reuse, R52 ;  /* 0x0000003400347220 */ /* 0x040fe40000410000 */
[----:B------:R-:W-:Y:S01]  /*15e00*/  FMUL.FTZ R53, R0, R53 ;  /* 0x0000003500357220 */ /* 0x000fe20000410000 */
[C---:B------:R-:W-:Y:S01]  /*15e10*/  HMMA.16816.F32 R16, R148.reuse, R110, R16 ;  /* 0x0000006e9410723c */ /* 0x040fe20000001810 */
[----:B------:R-:W1:Y:S03]  /*15e20*/  LDSM.16.MT88.4 R108, [R175] ;  /* 0x00000000af6c783b */ /* 0x000e660000004200 */
[----:B------:R-:W-:Y:S01]  /*15e30*/  MUFU.EX2 R158, R156 ;  /* 0x0000009c009e7308 */ /* 0x000fe20000000800 */
[C---:B------:R-:W-:Y:S02]  /*15e40*/  FMUL.FTZ R54, R2.reuse, R54 ;  /* 0x0000003602367220 */ /* 0x040fe40000410000 */
[----:B------:R-:W-:Y:S02]  /*15e50*/  FMUL.FTZ R55, R2, R55 ;  /* 0x0000003702377220 */ /* 0x000fe40000410000 */
[C---:B------:R-:W-:Y:S03]  /*15e60*/  FMUL.FTZ R56, R0.reuse, R56 ;  /* 0x0000003800387220 */ /* 0x040fe60000410000 */
[----:B------:R-:W-:Y:S02]  /*15e70*/  FMUL.FTZ R57, R0, R57 ;  /* 0x0000003900397220 */ /* 0x000fe40000410000 */
        /* <DEDUP_REMOVED lines=18> */
[----:B------:R-:W-:Y:S02]  /*15fa0*/  FMUL.FTZ R73, R0, R73 ;  /* 0x0000004900497220 */ /* 0x000fe40000410000 */
[C---:B------:R-:W-:Y:S01]  /*15fb0*/  FMUL.FTZ R74, R2.reuse, R74 ;  /* 0x0000004a024a7220 */ /* 0x040fe20000410000 */
[C---:B------:R-:W-:Y:S01]  /*15fc0*/  HMMA.16816.F32 R24, R148.reuse, R110, R24 ;  /* 0x0000006e9418723c */ /* 0x040fe20000001818 */
[----:B------:R-:W1:Y:S03]  /*15fd0*/  LDSM.16.MT88.4 R108, [R174] ;  /* 0x00000000ae6c783b */ /* 0x000e660000004200 */
[----:B------:R-:W-:Y:S02]  /*15fe0*/  FMUL.FTZ R75, R2, R75 ;  /* 0x0000004b024b7220 */ /* 0x000fe40000410000 */
[C---:B------:R-:W-:Y:S02]  /*15ff0*/  FMUL.FTZ R76, R0.reuse, R76 ;  /* 0x0000004c004c7220 */ /* 0x040fe40000410000 */
[----:B------:R-:W-:Y:S04]  /*16000*/  FMUL.FTZ R77, R0, R77 ;  /* 0x0000004d004d7220 */ /* 0x000fe80000410000 */
        /* <DEDUP_REMOVED lines=13> */
[C---:B------:R-:W-:Y:S02]  /*160e0*/  FMUL.FTZ R91, R2.reuse, R91 ;  /* 0x0000005b025b7220 */ /* 0x040fe40000410000 */
[C---:B------:R-:W-:Y:S01]  /*160f0*/  FMUL.FTZ R94, R2.reuse, R94 ;  /* 0x0000005e025e7220 */ /* 0x040fe20000410000 */
[C---:B-1----:R-:W-:Y:S03]  /*16100*/  HMMA.16816.F32 R28, R148.reuse, R108, R28 ;  /* 0x0000006c941c723c */ /* 0x042fe6000000181c */
[C---:B------:R-:W-:Y:S02]  /*16110*/  FMUL.FTZ R95, R2.reuse, R95 ;  /* 0x0000005f025f7220 */ /* 0x040fe40000410000 */
[C---:B------:R-:W-:Y:S02]  /*16120*/  FMUL.FTZ R98, R2.reuse, R98 ;  /* 0x0000006202627220 */ /* 0x040fe40000410000 */
[----:B------:R-:W-:Y:S01]  /*16130*/  FMUL.FTZ R99, R2, R99 ;  /* 0x0000006302637220 */ /* 0x000fe20000410000 */
[C---:B------:R-:W-:Y:S01]  /*16140*/  HMMA.16816.F32 R32, R148.reuse, R110, R32 ;  /* 0x0000006e9420723c */ /* 0x040fe20000001820 */
[----:B------:R-:W1:Y:S01]  /*16150*/  LDSM.16.MT88.4 R108, [R147+0x2000] ;  /* 0x00200000936c783b */ /* 0x000e620000004200 */
[----:B------:R-:W3:Y:S02]  /*16160*/  MUFU.EX2 R2, R159 ;  /* 0x0000009f00027308 */ /* 0x000ee40000000800 */
[C---:B------:R-:W-:Y:S02]  /*16170*/  FMUL.FTZ R92, R0.reuse, R92 ;  /* 0x0000005c005c7220 */ /* 0x040fe40000410000 */
[C---:B------:R-:W-:Y:S02]  /*16180*/  FMUL.FTZ R93, R0.reuse, R93 ;  /* 0x0000005d005d7220 */ /* 0x040fe40000410000 */
[C---:B------:R-:W-:Y:S04]  /*16190*/  FMUL.FTZ R96, R0.reuse, R96 ;  /* 0x0000006000607220 */ /* 0x040fe80000410000 */
[----:B------:R-:W-:Y:S01]  /*161a0*/  FMUL.FTZ R97, R0, R97 ;  /* 0x0000006100617220 */ /* 0x000fe20000410000 */
[----:B------:R-:W4:Y:S01]  /*161b0*/  MUFU.EX2 R159, R155 ;  /* 0x0000009b009f7308 */ /* 0x000f220000000800 */
[----:B--2---:R-:W-:Y:S09]  /*161c0*/  FADD.FTZ R0, R101, R152 ;  /* 0x0000009865007221 */ /* 0x004ff20000010000 */
[----:B------:R-:W-:Y:S01]  /*161d0*/  MUFU.EX2 R155, R163 ;  /* 0x000000a3009b7308 */ /* 0x000fe20000000800 */
[----:B---3--:R-:W-:Y:S04]  /*161e0*/  FADD.FTZ R0, R2, R0 ;  /* 0x0000000002007221 */ /* 0x008fe80000010000 */
[----:B------:R-:W-:Y:S05]  /*161f0*/  FADD.FTZ R0, R116, R0 ;  /* 0x0000000074007221 */ /* 0x000fea0000010000 */
[----:B------:R-:W2:Y:S01]  /*16200*/  MUFU.EX2 R152, R170 ;  /* 0x000000aa00987308 */ /* 0x000ea20000000800 */
        /* <DEDUP_REMOVED lines=26> */
[----:B------:R-:W-:Y:S03]  /*163b0*/  F2FP.PACK_AB R109, R160, R207 ;  /* 0x000000cfa06d723e */ /* 0x000fe600000000ff */
[----:B------:R-:W-:Y:S02]  /*163c0*/  F2FP.PACK_AB R110, R102, R116 ;  /* 0x00000074666e723e */ /* 0x000fe400000000ff */
[----:B------:R-:W3:Y:S02]  /*163d0*/  LDSM.16.MT88.4 R116, [R172+0x800] ;  /* 0x00080000ac74783b */ /* 0x000ee40000004200 */
[----:B------:R-:W5:Y:S01]  /*163e0*/  MUFU.EX2 R2, R167 ;  /* 0x000000a700027308 */ /* 0x000f620000000800 */
[----:B----4-:R-:W-:Y:S02]  /*163f0*/  F2FP.PACK_AB R111, R158, R159 ;  /* 0x0000009f9e6f723e */ /* 0x010fe400000000ff */
[----:B--2---:R-:W-:Y:S05]  /*16400*/  F2FP.PACK_AB R149, R152, R153 ;  /* 0x000000999895723e */ /* 0x004fea00000000ff */
[C---:B------:R-:W-:Y:S02]  /*16410*/  HMMA.16816.F32 R4, R108.reuse, R112, R4 ;  /* 0x000000706c04723c */ /* 0x040fe40000001804 */
[----:B------:R-:W2:Y:S03]  /*16420*/  MUFU.EX2 R102, R165 ;  /* 0x000000a500667308 */ /* 0x000ea60000000800 */
[----:B-1----:R-:W-:Y:S03]  /*16430*/  FADD.FTZ R0, R101, R0 ;  /* 0x0000000065007221 */ /* 0x002fe60000010000 */
[C---:B------:R-:W-:Y:S01]  /*16440*/  HMMA.16816.F32 R8, R108.reuse, R114, R8 ;  /* 0x000000726c08723c */ /* 0x040fe20000001808 */
[----:B------:R-:W1:Y:S03]  /*16450*/  LDSM.16.MT88.4 R112, [R175+0x800] ;  /* 0x00080000af70783b */ /* 0x000e660000004200 */
[----:B-----5:R-:W-:Y:S04]  /*16460*/  FADD.FTZ R0, R2, R0 ;  /* 0x0000000002007221 */ /* 0x020fe80000010000 */
[----:B------:R-:W-:Y:S04]  /*16470*/  FADD.FTZ R0, R120, R0 ;  /* 0x0000000078007221 */ /* 0x000fe80000010000 */
[----:B--2---:R-:W-:Y:S01]  /*16480*/  FADD.FTZ R0, R102, R0 ;  /* 0x0000000066007221 */ /* 0x004fe20000010000 */
[C---:B---3--:R-:W-:Y:S03]  /*16490*/  HMMA.16816.F32 R12, R108.reuse, R116, R12 ;  /* 0x000000746c0c723c */ /* 0x048fe6000000180c */
        /* <DEDUP_REMOVED lines=52> */
[----:B------:R-:W-:Y:S01]  /*167e0*/  MOV R102, R3 ;  /* 0x0000000300667202 */ /* 0x000fe20000000f00 */
[C---:B---3--:R-:W-:Y:S04]  /*167f0*/  HMMA.16816.F32 R20, R108.reuse, R120, R20 ;  /* 0x000000786c14723c */ /* 0x048fe80000001814 */
[----:B------:R-:W-:Y:S02]  /*16800*/  FADD.FTZ R208, R101, R0 ;  /* 0x0000000065d07221 */ /* 0x000fe40000010000 */
[----:B------:R-:W-:Y:S01]  /*16810*/  FADD.FTZ R0, R126, R2 ;  /* 0x000000027e007221 */ /* 0x000fe20000010000 */
[----:B------:R-:W-:Y:S01]  /*16820*/  MUFU.EX2 R101, R196 ;  /* 0x000000c400657308 */ /* 0x000fe20000000800 */
[C---:B------:R-:W-:Y:S01]  /*16830*/  HMMA.16816.F32 R24, R108.reuse, R122, R24 ;  /* 0x0000007a6c18723c */ /* 0x040fe20000001818 */
[----:B------:R-:W1:Y:S03]  /*16840*/  LDSM.16.MT88.4 R120, [R172+0x3000] ;  /* 0x00300000ac78783b */ /* 0x000e660000004200 */
[----:B------:R-:W-:Y:S04]  /*16850*/  FADD.FTZ R0, R207, R0 ;  /* 0x00000000cf007221 */ /* 0x000fe80000010000 */
[C---:B-----5:R-:W-:Y:S01]  /*16860*/  HMMA.16816.F32 R28, R108.reuse, R112, R28 ;  /* 0x000000706c1c723c */ /* 0x060fe2000000181c */
[----:B------:R-:W-:Y:S01]  /*16870*/  LDSM.16.MT88.4 R124, [R172+0x1800] ;  /* 0x00180000ac7c783b */ /* 0x000fe20000004200 */
[----:B------:R-:W3:Y:S02]  /*16880*/  MUFU.EX2 R2, R205 ;  /* 0x000000cd00027308 */ /* 0x000ee40000000800 */
[----:B------:R-:W-:Y:S04]  /*16890*/  FADD.FTZ R0, R160, R0 ;  /* 0x00000000a0007221 */ /* 0x000fe80000010000 */
[C---:B------:R-:W-:Y:S01]  /*168a0*/  HMMA.16816.F32 R32, R108.reuse, R114, R32 ;  /* 0x000000726c20723c */ /* 0x040fe20000001820 */
[----:B------:R-:W4:Y:S03]  /*168b0*/  LDSM.16.MT88.4 R112, [R175+0x3000] ;  /* 0x00300000af70783b */ /* 0x000f260000004200 */
[----:B------:R-:W-:Y:S04]  /*168c0*/  FADD.FTZ R0, R159, R0 ;  /* 0x000000009f007221 */ /* 0x000fe80000010000 */
[----:B------:R-:W-:Y:S01]  /*168d0*/  FADD.FTZ R0, R158, R0 ;  /* 0x000000009e007221 */ /* 0x000fe20000010000 */
[C---:B--2---:R-:W-:Y:S03]  /*168e0*/  HMMA.16816.F32 R36, R108.reuse, R116, R36 ;  /* 0x000000746c24723c */ /* 0x044fe60000001824 */
[----:B------:R-:W-:Y:S04]  /*168f0*/  FADD.FTZ R0, R157, R0 ;  /* 0x000000009d007221 */ /* 0x000fe80000010000 */
[----:B------:R-:W-:Y:S01]  /*16900*/  FADD.FTZ R0, R156, R0 ;  /* 0x000000009c007221 */ /* 0x000fe20000010000 */
[C---:B------:R-:W-:Y:S01]  /*16910*/  HMMA.16816.F32 R40, R108.reuse, R118, R40 ;  /* 0x000000766c28723c */ /* 0x040fe20000001828 */
[----:B------:R-:W2:Y:S03]  /*16920*/  LDSM.16.MT88.4 R116, [R174+0x3000] ;  /* 0x00300000ae74783b */ /* 0x000ea60000004200 */
[----:B---3--:R-:W-:Y:S01]  /*16930*/  F2FP.PACK_AB R151, R2, R101 ;  /* 0x000000650297723e */ /* 0x008fe200000000ff */
[----:B------:R-:W-:Y:S03]  /*16940*/  FADD.FTZ R0, R155, R0 ;  /* 0x000000009b007221 */ /* 0x000fe60000010000 */
        /* <DEDUP_REMOVED lines=9> */
[----:B------:R-:W-:Y:S01]  /*169e0*/  FADD.FTZ R0, R101, R0 ;  /* 0x0000000065007221 */ /* 0x000fe20000010000 */
[----:B------:R-:W-:Y:S03]  /*169f0*/  MOV R101, R100 ;  /* 0x0000006400657202 */ /* 0x000fe60000000f00 */
[----:B------:R-:W-:Y:S01]  /*16a00*/  FADD.FTZ R206, R2, R0 ;  /* 0x0000000002ce7221 */ /* 0x000fe20000010000 */
[C---:B--2---:R-:W-:Y:S08]  /*16a10*/  HMMA.16816.F32 R60, R108.reuse, R116, R60 ;  /* 0x000000746c3c723c */ /* 0x044ff0000000183c */
[C---:B------:R-:W-:Y:S01]  /*16a20*/  HMMA.16816.F32 R64, R108.reuse, R118, R64 ;  /* 0x000000766c40723c */ /* 0x040fe20000001840 */
[----:B------:R-:W2:Y:S07]  /*16a30*/  LDSM.16.MT88.4 R116, [R175+0x5000] ;  /* 0x00500000af74783b */ /* 0x000eae0000004200 */
        /* <DEDUP_REMOVED lines=44> */
[----:B------:R-:W-:-:S07]  /*16d00*/  @P0 BRA `(.L_x_847) ;  /* 0xffffc3a000000947 */ /* 0x000fce000383ffff */
.L_x_826:
[----:B------:R-:W-:Y:S02]  /*16d10*/  IMAD.MOV.U32 R0, RZ, RZ, c[0x0][0x2c4] ;  /* 0x0000b100ff007624 */ /* 0x000fe400078e00ff */
[----:B------:R-:W-:-:S03]  /*16d20*/  IMAD.MOV.U32 R3, RZ, RZ, c[0x0][0x32c] ;  /* 0x0000cb00ff037624 */ /* 0x000fc600078e00ff */
[----:B------:R-:W-:Y:S02]  /*16d30*/  ISETP.NE.AND P0, PT, R0, 0x1, PT ;  /* 0x000000010000780c */ /* 0x000fe40003f05270 */
[----:B------:R-:W-:-:S11]  /*16d40*/  IADD3 R0, R233, 0x7f, RZ ;  /* 0x0000007fe9007810 */ /* 0x000fd60007ffe0ff */
[----:B------:R-:W-:-:S05]  /*16d50*/  @P0 IMAD.HI.U32 R2, R0, c[0x0][0x2c8], RZ ;  /* 0x0000b20000020a27 */ /* 0x000fca00078e00ff */
[----:B------:R-:W-:Y:S02]  /*16d60*/  @P0 SHF.R.U32.HI R0, RZ, c[0x0][0x2cc], R2 ;  /* 0x0000b300ff000a19 */ /* 0x000fe40000011602 */
[----:B------:R-:W-:Y:S02]  /*16d70*/  ISETP.GE.AND P0, PT, R3, 0x1, PT ;  /* 0x000000010300780c */ /* 0x000fe40003f06270 */
[----:B------:R-:W-:-:S05]  /*16d80*/  IADD3 R2, R216, 0x1, -R217 ;  /* 0x00000001d8027810 */ /* 0x000fca0007ffe8d9 */
        /* <DEDUP_REMOVED lines=13> */
.L_x_850:
[----:B------:R-:W-:-:S04]  /*16e60*/  MOV R3, 0x1 ;  /* 0x0000000100037802 */ /* 0x000fc80000000f00 */
[----:B------:R-:W-:-:S13]  /*16e70*/  ISETP.NE.AND P0, PT, R3, c[0x0][0x32c], PT ;  /* 0x0000cb0003007a0c */ /* 0x000fda0003f05270 */
[----:B------:R-:W-:-:S05]  /*16e80*/  @P0 IMAD.HI.U32 R3, R0, c[0x0][0x330], RZ ;  /* 0x0000cc0000030a27 */ /* 0x000fca00078e00ff */
[----:B------:R-:W-:Y:S02]  /*16e90*/  @P0 SHF.R.U32.HI R0, RZ, c[0x0][0x334], R3 ;  /* 0x0000cd00ff000a19 */ /* 0x000fe40000011603 */
.L_x_851:
[----:B------:R-:W-:Y:S05]  /*16ea0*/  BSYNC B0 ;  /* 0x0000000000007941 */ /* 0x000fea0003800000 */
.L_x_849:
[----:B------:R-:W-:-:S05]  /*16eb0*/  IMAD R0, R0, c[0x0][0x32c], RZ ;  /* 0x0000cb0000007a24 */ /* 0x000fca00078e02ff */
[----:B------:R-:W-:-:S04]  /*16ec0*/  IMNMX R2, R2, R0, !PT ;  /* 0x0000000002027217 */ /* 0x000fc80007800200 */
.L_x_848:
        /* <DEDUP_REMOVED lines=9> */
[----:B------:R-:W-:Y:S02]  /*16f60*/  MOV R195, R194 ;  /* 0x000000c200c37202 */ /* 0x000fe40000000f00 */
.L_x_863:
        /* <DEDUP_REMOVED lines=37> */
.L_x_970:
        /* <DEDUP_REMOVED lines=21> */
.L_x_971:
        /* <DEDUP_REMOVED lines=22> */
.L_x_854:
[----:B------:R-:W-:Y:S05]  /*17470*/  BSYNC B0 ;  /* 0x0000000000007941 */ /* 0x000fea0003800000 */
.L_x_853:
        /* <DEDUP_REMOVED lines=217> */
[----:B--234-:R-:W-:Y:S01]  /*18210*/  SHF.L.U64.HI R15, R203, 0x1, R218 ;  /* 0x00000001cb0f7819 */ /* 0x01cfe200000102da */
        /* <DEDUP_REMOVED lines=33> */
.L_x_972:
        /* <DEDUP_REMOVED lines=21> */
.L_x_973:
        /* <DEDUP_REMOVED lines=22> */
.L_x_858:
[----:B--234-:R-:W-:Y:S05]  /*186e0*/  BSYNC B0 ;  /* 0x0000000000007941 */ /* 0x01cfea0003800000 */
.L_x_857:
[----:B-1----:R-:W-:Y:S01]  /*186f0*/  FMNMX.FTZ R2, R166, R101, !PT ;  /* 0x00000065a6027209 */ /* 0x002fe20007810000 */
        /* <DEDUP_REMOVED lines=34> */
.L_x_974:
[----:B-12---:R-:W-:Y:S01]  /*18920*/  FMNMX.FTZ R4, R4, R0, !PT ;  /* 0x0000000004047209 */ /* 0x006fe20007810000 */
[----:B------:R-:W-:-:S05]  /*18930*/  BRA.DIV ~URZ, `(.L_x_862) ;  /* 0x0000bc827f007947 */ /* 0x000fca000b800000 */
[----:B------:R-:W1:Y:S02]  /*18940*/  SHFL.BFLY PT, R0, R4, 0x1, 0x1f ;  /* 0x0c201f0004007f89 */ /* 0x000e6400000e0000 */
[----:B-1----:R-:W-:Y:S02]  /*18950*/  FMNMX.FTZ R100, R4, R0, !PT ;  /* 0x0000000004647209 */ /* 0x002fe40007810000 */
[----:B------:R-:W1:Y:S02]  /*18960*/  SHFL.BFLY PT, R0, R5, 0x2, 0x1f ;  /* 0x0c401f0005007f89 */ /* 0x000e6400000e0000 */
[----:B-1----:R-:W-:Y:S05]  /*18970*/  FMNMX.FTZ R4, R5, R0, !PT ;  /* 0x0000000005047209 */ /* 0x002fea0007810000 */
[----:B------:R1:W2:Y:S02]  /*18980*/  SHFL.BFLY PT, R0, R4, 0x1, 0x1f ;  /* 0x0c201f0004007f89 */ /* 0x0002a400000e0000 */
.L_x_975:
        /* <DEDUP_REMOVED lines=54> */
[--C-:B------:R-:W-:Y:S01]  /*18cf0*/  FFMA.FTZ R159, R156, c[0x0][0x2d0], -R4.reuse ;  /* 0x0000b4009c9f7a23 */ /* 0x100fe20000010804 */
[----:B------:R-:W-:Y:S01]  /*18d00*/  MUFU.EX2 R158, R158 ;  /* 0x0000009e009e7308 */ /* 0x000fe20000000800 */
[--C-:B------:R-:W-:Y:S02]  /*18d10*/  FFMA.FTZ R156, R155, c[0x0][0x2d0], -R4.reuse ;  /* 0x0000b4009b9c7a23 */ /* 0x100fe40000010804 */
[----:B------:R-:W-:Y:S02]  /*18d20*/  FFMA.FTZ R194, R20, c[0x0][0x2d0], -R4 ;  /* 0x0000b40014c27a23 */ /* 0x000fe40000010804 */
[----:B------:R-:W-:Y:S02]  /*18d30*/  FADD.FTZ R4, R9, R7 ;  /* 0x0000000709047221 */ /* 0x000fe40000010000 */
[C---:B------:R-:W-:Y:S02]  /*18d40*/  FMUL.FTZ R18, R0.reuse, R126 ;  /* 0x0000007e00127220 */ /* 0x040fe40000410000 */
[----:B------:R-:W-:Y:S01]  /*18d50*/  FMUL.FTZ R19, R0, R127 ;  /* 0x0000007f00137220 */ /* 0x000fe20000410000 */
[----:B------:R-:W3:Y:S01]  /*18d60*/  MUFU.EX2 R7, R6 ;  /* 0x0000000600077308 */ /* 0x000ee20000000800 */
[----:B------:R-:W-:Y:S02]  /*18d70*/  FADD.FTZ R155, R8, R4 ;  /* 0x00000004089b7221 */ /* 0x000fe40000010000 */
[C---:B------:R-:W-:Y:S02]  /*18d80*/  FMUL.FTZ R4, R2.reuse, R136 ;  /* 0x0000008802047220 */ /* 0x040fe40000410000 */
[C---:B--2---:R-:W-:Y:S02]  /*18d90*/  FMUL.FTZ R5, R2.reuse, R137 ;  /* 0x0000008902057220 */ /* 0x044fe40000410000 */
[C---:B------:R-:W-:Y:S02]  /*18da0*/  FMUL.FTZ R17, R2.reuse, R125 ;  /* 0x0000007d02117220 */ /* 0x040fe40000410000 */
[C---:B------:R-:W-:Y:S01]  /*18db0*/  FMUL.FTZ R8, R2.reuse, R132 ;  /* 0x0000008402087220 */ /* 0x040fe20000410000 */
[----:B------:R-:W-:Y:S01]  /*18dc0*/  MUFU.EX2 R126, R101 ;  /* 0x00000065007e7308 */ /* 0x000fe20000000800 */
[----:B------:R-:W-:Y:S02]  /*18dd0*/  FMUL.FTZ R9, R2, R133 ;  /* 0x0000008502097220 */ /* 0x000fe40000410000 */
[----:B------:R-:W-:Y:S02]  /*18de0*/  FMUL.FTZ R11, R0, R135 ;  /* 0x00000087000b7220 */ /* 0x000fe40000410000 */
[C---:B------:R-:W-:Y:S02]  /*18df0*/  FMUL.FTZ R12, R2.reuse, R128 ;  /* 0x00000080020c7220 */ /* 0x040fe40000410000 */
[----:B------:R-:W-:Y:S02]  /*18e00*/  FMUL.FTZ R13, R2, R129 ;  /* 0x00000081020d7220 */ /* 0x000fe40000410000 */
[C---:B------:R-:W-:Y:S01]  /*18e10*/  FMUL.FTZ R14, R0.reuse, R130 ;  /* 0x00000082000e7220 */ /* 0x040fe20000410000 */
[----:B------:R-:W2:Y:S01]  /*18e20*/  MUFU.EX2 R127, R102 ;  /* 0x00000066007f7308 */ /* 0x000ea20000000800 */
[----:B------:R-:W-:Y:S02]  /*18e30*/  FMUL.FTZ R15, R0, R131 ;  /* 0x00000083000f7220 */ /* 0x000fe40000410000 */
[----:B------:R-:W-:Y:S01]  /*18e40*/  FMUL.FTZ R16, R2, R124 ;  /* 0x0000007c02107220 */ /* 0x000fe20000410000 */
[C---:B---3--:R-:W-:Y:S01]  /*18e50*/  F2FP.PACK_AB R149, R7.reuse, R10 ;  /* 0x0000000a0795723e */ /* 0x048fe200000000ff */
[C---:B------:R-:W-:Y:S02]  /*18e60*/  FFMA.FTZ R6, R0.reuse, R206, R10 ;  /* 0x000000ce00067223 */ /* 0x040fe4000001000a */
[C---:B------:R-:W-:Y:S02]  /*18e70*/  FMUL.FTZ R10, R0.reuse, R134 ;  /* 0x00000086000a7220 */ /* 0x040fe40000410000 */
[----:B------:R-:W-:Y:S01]  /*18e80*/  FADD.FTZ R125, R7, R6 ;  /* 0x00000006077d7221 */ /* 0x000fe20000010000 */
[----:B------:R-:W-:Y:S01]  /*18e90*/  LDSM.16.MT88.4 R132, [R147+0x1800] ;  /* 0x001800009384783b */ /* 0x000fe20000004200 */
[C---:B------:R-:W-:Y:S01]  /*18ea0*/  FMUL.FTZ R6, R0.reuse, R138 ;  /* 0x0000008a00067220 */ /* 0x040fe20000410000 */
[----:B------:R-:W-:Y:S01]  /*18eb0*/  MUFU.EX2 R124, R196 ;  /* 0x000000c4007c7308 */ /* 0x000fe20000000800 */
[----:B------:R-:W-:Y:S02]  /*18ec0*/  FMUL.FTZ R7, R0, R139 ;  /* 0x0000008b00077220 */ /* 0x000fe40000410000 */
[----:B------:R-:W-:Y:S02]  /*18ed0*/  FMUL.FTZ R21, R2, R121 ;  /* 0x0000007902157220 */ /* 0x000fe40000410000 */
[C---:B------:R-:W-:Y:S02]  /*18ee0*/  FMUL.FTZ R22, R0.reuse, R122 ;  /* 0x0000007a00167220 */ /* 0x040fe40000410000 */
[----:B------:R-:W-:Y:S02]  /*18ef0*/  FMUL.FTZ R23, R0, R123 ;  /* 0x0000007b00177220 */ /* 0x000fe40000410000 */
[C---:B------:R-:W-:Y:S01]  /*18f00*/  FMUL.FTZ R20, R2.reuse, R120 ;  /* 0x0000007802147220 */ /* 0x040fe20000410000 */
[----:B------:R-:W-:Y:S01]  /*18f10*/  MUFU.EX2 R102, R157 ;  /* 0x0000009d00667308 */ /* 0x000fe20000000800 */
[----:B------:R-:W-:Y:S01]  /*18f20*/  FMUL.FTZ R25, R2, R117 ;  /* 0x0000007502197220 */ /* 0x000fe20000410000 */
[----:B--2---:R-:W-:Y:S01]  /*18f30*/  F2FP.PACK_AB R151, R127, R126 ;  /* 0x0000007e7f97723e */ /* 0x004fe200000000ff */
[C---:B------:R-:W-:Y:S02]  /*18f40*/  FMUL.FTZ R26, R0.reuse, R118 ;  /* 0x00000076001a7220 */ /* 0x040fe40000410000 */
[----:B------:R-:W-:Y:S02]  /*18f50*/  FMUL.FTZ R27, R0, R119 ;  /* 0x00000077001b7220 */ /* 0x000fe40000410000 */
[C---:B------:R-:W-:Y:S02]  /*18f60*/  FMUL.FTZ R28, R2.reuse, R112 ;  /* 0x00000070021c7220 */ /* 0x040fe40000410000 */
[C---:B-1----:R-:W-:Y:S01]  /*18f70*/  HMMA.16816.F32 R4, R148.reuse, R108, R4 ;  /* 0x0000006c9404723c */ /* 0x042fe20000001804 */
[----:B------:R-:W-:Y:S04]  /*18f80*/  MUFU.EX2 R120, R166 ;  /* 0x000000a600787308 */ /* 0x000fe80000000800 */
[----:B------:R-:W-:Y:S02]  /*18f90*/  FMUL.FTZ R29, R2, R113 ;  /* 0x00000071021d7220 */ /* 0x000fe40000410000 */
[C---:B------:R-:W-:Y:S01]  /*18fa0*/  FMUL.FTZ R30, R0.reuse, R114 ;  /* 0x00000072001e7220 */ /* 0x040fe20000410000 */
[C---:B------:R-:W-:Y:S01]  /*18fb0*/  HMMA.16816.F32 R8, R148.reuse, R110, R8 ;  /* 0x0000006e9408723c */ /* 0x040fe20000001808 */
[----:B------:R-:W1:Y:S02]  /*18fc0*/  LDSM.16.MT88.4 R108, [R172] ;  /* 0x00000000ac6c783b */ /* 0x000e640000004200 */
[----:B------:R-:W-:Y:S01]  /*18fd0*/  MUFU.EX2 R159, R159 ;  /* 0x0000009f009f7308 */ /* 0x000fe20000000800 */
[----:B------:R-:W-:Y:S02]  /*18fe0*/  FMUL.FTZ R31, R0, R115 ;  /* 0x00000073001f7220 */ /* 0x000fe40000410000 */
[C---:B------:R-:W-:Y:S02]  /*18ff0*/  FMUL.FTZ R24, R2.reuse, R116 ;  /* 0x0000007402187220 */ /* 0x040fe40000410000 */
[C---:B------:R-:W-:Y:S01]  /*19000*/  FMUL.FTZ R36, R2.reuse, R36 ;  /* 0x0000002402247220 */ /* 0x040fe20000410000 */
[----:B------:R-:W-:Y:S03]  /*19010*/  LDSM.16.MT88.4 R112, [R147+0x800] ;  /* 0x000800009370783b */ /* 0x000fe60000004200 */
        /* <DEDUP_REMOVED lines=69> */
[C---:B------:R-:W-:Y:S01]  /*19470*/  FMUL.FTZ R93, R2.reuse, R93 ;  /* 0x0000005d025d7220 */ /* 0x040fe20000410000 */
[C---:B-1----:R-:W-:Y:S03]  /*19480*/  HMMA.16816.F32 R28, R148.reuse, R108, R28 ;  /* 0x0000006c941c723c */ /* 0x042fe6000000181c */
[C---:B------:R-:W-:Y:S02]  /*19490*/  FMUL.FTZ R96, R2.reuse, R96 ;  /* 0x0000006002607220 */ /* 0x040fe40000410000 */
[----:B------:R-:W-:Y:S02]  /*194a0*/  FMUL.FTZ R97, R2, R97 ;  /* 0x0000006102617220 */ /* 0x000fe40000410000 */
[----:B------:R-:W1:Y:S01]  /*194b0*/  MUFU.EX2 R2, R161 ;  /* 0x000000a100027308 */ /* 0x000e620000000800 */
[C---:B------:R-:W-:Y:S01]  /*194c0*/  HMMA.16816.F32 R32, R148.reuse, R110, R32 ;  /* 0x0000006e9420723c */ /* 0x040fe20000001820 */
[----:B------:R-:W3:Y:S03]  /*194d0*/  LDSM.16.MT88.4 R108, [R147+0x2000] ;  /* 0x00200000936c783b */ /* 0x000ee60000004200 */
[C---:B------:R-:W-:Y:S02]  /*194e0*/  FMUL.FTZ R94, R0.reuse, R94 ;  /* 0x0000005e005e7220 */ /* 0x040fe40000410000 */
[C---:B------:R-:W-:Y:S02]  /*194f0*/  FMUL.FTZ R95, R0.reuse, R95 ;  /* 0x0000005f005f7220 */ /* 0x040fe40000410000 */
[C---:B------:R-:W-:Y:S01]  /*19500*/  FMUL.FTZ R98, R0.reuse, R98 ;  /* 0x0000006200627220 */ /* 0x040fe20000410000 */
[----:B------:R-:W4:Y:S03]  /*19510*/  MUFU.EX2 R161, R153 ;  /* 0x0000009900a17308 */ /* 0x000f260000000800 */
[----:B------:R-:W-:Y:S02]  /*19520*/  FMUL.FTZ R99, R0, R99 ;  /* 0x0000006300637220 */ /* 0x000fe40000410000 */
[----:B--2---:R-:W-:Y:S05]  /*19530*/  FADD.FTZ R0, R101, R155 ;  /* 0x0000009b65007221 */ /* 0x004fea0000010000 */
[----:B------:R-:W-:Y:S01]  /*19540*/  MUFU.EX2 R155, R163 ;  /* 0x000000a3009b7308 */ /* 0x000fe20000000800 */
[----:B-1----:R-:W-:Y:S04]  /*19550*/  FADD.FTZ R0, R2, R0 ;  /* 0x0000000002007221 */ /* 0x002fe80000010000 */
[----:B------:R-:W-:Y:S05]  /*19560*/  FADD.FTZ R0, R116, R0 ;  /* 0x0000000074007221 */ /* 0x000fea0000010000 */
[----:B------:R-:W1:Y:S01]  /*19570*/  MUFU.EX2 R153, R168 ;  /* 0x000000a800997308 */ /* 0x000e620000000800 */
[----:B------:R-:W-:Y:S01]  /*19580*/  FADD.FTZ R0, R102, R0 ;  /* 0x0000000066007221 */ /* 0x000fe20000010000 */
[C---:B---3--:R-:W-:Y:S08]  /*19590*/  HMMA.16816.F32 R36, R148.reuse, R108, R36 ;  /* 0x0000006c9424723c */ /* 0x048ff00000001824 */
        /* <DEDUP_REMOVED lines=22> */
[----:B------:R-:W-:Y:S01]  /*19700*/  HMMA.16816.F32 R96, R148, R110, R96 ;  /* 0x0000006e9460723c */ /* 0x000fe20000001860 */
[----:B------:R-:W2:Y:S03]  /*19710*/  MUFU.EX2 R101, R169 ;  /* 0x000000a900657308 */ /* 0x000ea60000000800 */
[----:B----4-:R-:W-:Y:S03]  /*19720*/  F2FP.PACK_AB R109, R160, R161 ;  /* 0x000000a1a06d723e */ /* 0x010fe600000000ff */
[----:B------:R-:W-:Y:S02]  /*19730*/  F2FP.PACK_AB R110, R102, R116 ;  /* 0x00000074666e723e */ /* 0x000fe400000000ff */
[----:B------:R-:W3:Y:S02]  /*19740*/  LDSM.16.MT88.4 R116, [R172+0x800] ;  /* 0x00080000ac74783b */ /* 0x000ee40000004200 */
[----:B------:R-:W4:Y:S01]  /*19750*/  MUFU.EX2 R2, R167 ;  /* 0x000000a700027308 */ /* 0x000f220000000800 */
[----:B------:R-:W-:Y:S02]  /*19760*/  F2FP.PACK_AB R111, R158, R157 ;  /* 0x0000009d9e6f723e */ /* 0x000fe400000000ff */
[----:B-1----:R-:W-:Y:S05]  /*19770*/  F2FP.PACK_AB R149, R152, R153 ;  /* 0x000000999895723e */ /* 0x002fea00000000ff */
[C---:B------:R-:W-:Y:S02]  /*19780*/  HMMA.16816.F32 R4, R108.reuse, R112, R4 ;  /* 0x000000706c04723c */ /* 0x040fe40000001804 */
[----:B------:R-:W1:Y:S03]  /*19790*/  MUFU.EX2 R102, R165 ;  /* 0x000000a500667308 */ /* 0x000e660000000800 */
[----:B--2---:R-:W-:Y:S03]  /*197a0*/  FADD.FTZ R0, R101, R0 ;  /* 0x0000000065007221 */ /* 0x004fe60000010000 */
[C---:B------:R-:W-:Y:S01]  /*197b0*/  HMMA.16816.F32 R8, R108.reuse, R114, R8 ;  /* 0x000000726c08723c */ /* 0x040fe20000001808 */
[----:B------:R-:W2:Y:S03]  /*197c0*/  LDSM.16.MT88.4 R112, [R175+0x800] ;  /* 0x00080000af70783b */ /* 0x000ea60000004200 */
[----:B----4-:R-:W-:Y:S04]  /*197d0*/  FADD.FTZ R0, R2, R0 ;  /* 0x0000000002007221 */ /* 0x010fe80000010000 */
[----:B------:R-:W-:Y:S04]  /*197e0*/  FADD.FTZ R0, R120, R0 ;  /* 0x0000000078007221 */ /* 0x000fe80000010000 */
[----:B-1----:R-:W-:Y:S01]  /*197f0*/  FADD.FTZ R0, R102, R0 ;  /* 0x0000000066007221 */ /* 0x002fe20000010000 */
[C---:B---3--:R-:W-:Y:S03]  /*19800*/  HMMA.16816.F32 R12, R108.reuse, R116, R12 ;  /* 0x000000746c0c723c */ /* 0x048fe6000000180c */
[----:B------:R-:W-:Y:S05]  /*19810*/  FADD.FTZ R0, R124, R0 ;  /* 0x000000007c007221 */ /* 0x000fea0000010000 */
        /* <DEDUP_REMOVED lines=33> */
[----:B------:R-:W3:Y:S01]  /*19a30*/  LDSM.16.MT88.4 R120, [R175+0x1000] ;  /* 0x00100000af78783b */ /* 0x000ee20000004200 */
[----:B------:R-:W-:Y:S02]  /*19a40*/  MUFU.EX2 R102, R205 ;  /* 0x000000cd00667308 */ /* 0x000fe40000000800 */
[----:B------:R-:W-:Y:S02]  /*19a50*/  F2FP.PACK_AB R108, R2, R101 ;  /* 0x00000065026c723e */ /* 0x000fe400000000ff */
[----:B------:R-:W-:Y:S02]  /*19a60*/  F2FP.PACK_AB R109, R156, R159 ;  /* 0x0000009f9c6d723e */ /* 0x000fe400000000ff */
[----:B------:R-:W-:Y:S04]  /*19a70*/  F2FP.PACK_AB R111, R154, R155 ;  /* 0x0000009b9a6f723e */ /* 0x000fe800000000ff */
[----:B------:R-:W4:Y:S03]  /*19a80*/  MUFU.EX2 R2, R197 ;  /* 0x000000c500027308 */ /* 0x000f260000000800 */
[C---:B--2---:R-:W-:Y:S07]  /*19a90*/  HMMA.16816.F32 R4, R108.reuse, R112, R4 ;  /* 0x000000706c04723c */ /* 0x044fee0000001804 */
[----:B------:R-:W2:Y:S01]  /*19aa0*/  MUFU.EX2 R101, R204 ;  /* 0x000000cc00657308 */ /* 0x000ea20000000800 */
[C---:B------:R-:W-:Y:S01]  /*19ab0*/  HMMA.16816.F32 R8, R108.reuse, R114, R8 ;  /* 0x000000726c08723c */ /* 0x040fe20000001808 */
[----:B------:R-:W5:Y:S07]  /*19ac0*/  LDSM.16.MT88.4 R112, [R174+0x1000] ;  /* 0x00100000ae70783b */ /* 0x000f6e0000004200 */
[C---:B-1----:R-:W-:Y:S04]  /*19ad0*/  HMMA.16816.F32 R12, R108.reuse, R116, R12 ;  /* 0x000000746c0c723c */ /* 0x042fe8000000180c */
[C---:B----4-:R-:W-:Y:S01]  /*19ae0*/  F2FP.PACK_AB R148, R2.reuse, R124 ;  /* 0x0000007c0294723e */ /* 0x050fe200000000ff */
[----:B------:R-:W-:Y:S02]  /*19af0*/  FADD.FTZ R0, R2, R0 ;  /* 0x0000000002007221 */ /* 0x000fe40000010000 */
[----:B------:R-:W-:Y:S01]  /*19b00*/  FADD.FTZ R2, R126, R125 ;  /* 0x0000007d7e027221 */ /* 0x000fe20000010000 */
[C---:B------:R-:W-:Y:S01]  /*19b10*/  HMMA.16816.F32 R16, R108.reuse, R118, R16 ;  /* 0x000000766c10723c */ /* 0x040fe20000001810 */
[----:B------:R-:W1:Y:S03]  /*19b20*/  LDSM.16.MT88.4 R116, [R147+0x3000] ;  /* 0x003000009374783b */ /* 0x000e660000004200 */
[----:B------:R-:W-:Y:S01]  /*19b30*/  FADD.FTZ R0, R102, R0 ;  /* 0x0000000066007221 */ /* 0x000fe20000010000 */
[C---:B--2---:R-:W-:Y:S02]  /*19b40*/  F2FP.PACK_AB R150, R101.reuse, R102 ;  /* 0x000000666596723e */ /* 0x044fe400000000ff */
[----:B------:R-:W-:Y:S01]  /*19b50*/  MOV R102, R3 ;  /* 0x0000000300667202 */ /* 0x000fe20000000f00 */
[C---:B---3--:R-:W-:Y:S04]  /*19b60*/  HMMA.16816.F32 R20, R108.reuse, R120, R20 ;  /* 0x000000786c14723c */ /* 0x048fe80000001814 */
[----:B------:R-:W-:Y:S02]  /*19b70*/  FADD.FTZ R208, R101, R0 ;  /* 0x0000000065d07221 */ /* 0x000fe40000010000 */
[----:B------:R-:W-:Y:S01]  /*19b80*/  FADD.FTZ R0, R127, R2 ;  /* 0x000000027f007221 */ /* 0x000fe20000010000 */
[----:B------:R-:W-:Y:S01]  /*19b90*/  MUFU.EX2 R101, R171 ;  /* 0x000000ab00657308 */ /* 0x000fe20000000800 */
[C---:B------:R-:W-:Y:S01]  /*19ba0*/  HMMA.16816.F32 R24, R108.reuse, R122, R24 ;  /* 0x0000007a6c18723c */ /* 0x040fe20000001818 */
[----:B------:R-:W2:Y:S03]  /*19bb0*/  LDSM.16.MT88.4 R120, [R172+0x3000] ;  /* 0x00300000ac78783b */ /* 0x000ea60000004200 */
        /* <DEDUP_REMOVED lines=9> */
[C---:B-1----:R-:W-:Y:S03]  /*19c50*/  HMMA.16816.F32 R36, R108.reuse, R116, R36 ;  /* 0x000000746c24723c */ /* 0x042fe60000001824 */
[----:B------:R-:W-:Y:S04]  /*19c60*/  FADD.FTZ R0, R159, R0 ;  /* 0x000000009f007221 */ /* 0x000fe80000010000 */
[----:B------:R-:W-:Y:S01]  /*19c70*/  FADD.FTZ R0, R156, R0 ;  /* 0x000000009c007221 */ /* 0x000fe20000010000 */
[C---:B------:R-:W-:Y:S01]  /*19c80*/  HMMA.16816.F32 R40, R108.reuse, R118, R40 ;  /* 0x000000766c28723c */ /* 0x040fe20000001828 */
[----:B------:R-:W1:Y:S03]  /*19c90*/  LDSM.16.MT88.4 R116, [R174+0x3000] ;  /* 0x00300000ae74783b */ /* 0x000e660000004200 */
[----:B---3--:R-:W-:Y:S01]  /*19ca0*/  F2FP.PACK_AB R151, R2, R101 ;  /* 0x000000650297723e */ /* 0x008fe200000000ff */
[----:B------:R-:W-:Y:S01]  /*19cb0*/  FADD.FTZ R0, R155, R0 ;  /* 0x000000009b007221 */ /* 0x000fe20000010000 */
[----:B------:R-:W-:Y:S02]  /*19cc0*/  IADD3 R194, R195, -0x1, RZ ;  /* 0xffffffffc3c27810 */ /* 0x000fe40007ffe0ff */
[C---:B--2---:R-:W-:Y:S04]  /*19cd0*/  HMMA.16816.F32 R44, R108.reuse, R120, R44 ;  /* 0x000000786c2c723c */ /* 0x044fe8000000182c */
[----:B------:R-:W-:Y:S01]  /*19ce0*/  FADD.FTZ R0, R154, R0 ;  /* 0x000000009a007221 */ /* 0x000fe20000010000 */
[----:B------:R-:W-:Y:S03]  /*19cf0*/  MOV R195, R194 ;  /* 0x000000c200c37202 */ /* 0x000fe60000000f00 */
[C---:B------:R-:W-:Y:S01]  /*19d00*/  HMMA.16816.F32 R48, R108.reuse, R122, R48 ;  /* 0x0000007a6c30723c */ /* 0x040fe20000001830 */
[----:B------:R-:W2:Y:S03]  /*19d10*/  LDSM.16.MT88.4 R120, [R147+0x5000] ;  /* 0x005000009378783b */ /* 0x000ea60000004200 */
        /* <DEDUP_REMOVED lines=8> */
[C---:B-1----:R-:W-:Y:S08]  /*19da0*/  HMMA.16816.F32 R60, R108.reuse, R116, R60 ;  /* 0x000000746c3c723c */ /* 0x042ff0000000183c */
[C---:B------:R-:W-:Y:S01]  /*19db0*/  HMMA.16816.F32 R64, R108.reuse, R118, R64 ;  /* 0x000000766c40723c */ /* 0x040fe20000001840 */
[----:B------:R-:W1:Y:S07]  /*19dc0*/  LDSM.16.MT88.4 R116, [R175+0x5000] ;  /* 0x00500000af74783b */ /* 0x000e6e0000004200 */
[C---:B--2---:R-:W-:Y:S08]  /*19dd0*/  HMMA.16816.F32 R68, R108.reuse, R120, R68 ;  /* 0x000000786c44723c */ /* 0x044ff00000001844 */
[C---:B------:R-:W-:Y:S01]  /*19de0*/  HMMA.16816.F32 R72, R108.reuse, R122, R72 ;  /* 0x0000007a6c48723c */ /* 0x040fe20000001848 */
[----:B------:R-:W2:Y:S07]  /*19df0*/  LDSM.16.MT88.4 R120, [R174+0x5000] ;  /* 0x00500000ae78783b */ /* 0x000eae0000004200 */
[C---:B---3--:R-:W-:Y:S08]  /*19e00*/  HMMA.16816.F32 R76, R108.reuse, R112, R76 ;  /* 0x000000706c4c723c */ /* 0x048ff0000000184c */
[C---:B------:R-:W-:Y:S08]  /*19e10*/  HMMA.16816.F32 R80, R108.reuse, R114, R80 ;  /* 0x000000726c50723c */ /* 0x040ff00000001850 */
[C---:B-1----:R-:W-:Y:S08]  /*19e20*/  HMMA.16816.F32 R84, R108.reuse, R116, R84 ;  /* 0x000000746c54723c */ /* 0x042ff00000001854 */
[C---:B------:R-:W-:Y:S01]  /*19e30*/  HMMA.16816.F32 R88, R108.reuse, R118, R88 ;  /* 0x000000766c58723c */ /* 0x040fe20000001858 */
[----:B------:R-:W1:Y:S07]  /*19e40*/  LDSM.16.MT88.4 R116, [R175+0x1800] ;  /* 0x00180000af74783b */ /* 0x000e6e0000004200 */
[C---:B--2---:R-:W-:Y:S08]  /*19e50*/  HMMA.16816.F32 R92, R108.reuse, R120, R92 ;  /* 0x000000786c5c723c */ /* 0x044ff0000000185c */
        /* <DEDUP_REMOVED lines=36> */
.L_x_852:
[----:B------:R-:W-:-:S13]  /*1a0a0*/  ISETP.GE.AND P0, PT, R194, R215, PT ;  /* 0x000000d7c200720c */ /* 0x000fda0003f06270 */
[----:B------:R-:W-:Y:S05]  /*1a0b0*/  @!P0 BRA `(.L_x_864) ;  /* 0x00003b6000008947 */ /* 0x000fea0003800000 */
[----:B------:R-:W-:Y:S02]  /*1a0c0*/  MOV R102, R16 ;  /* 0x0000001000667202 */ /* 0x000fe40000000f00 */
[----:B------:R-:W-:Y:S02]  /*1a0d0*/  MOV R101, R100 ;  /* 0x0000006400657202 */ /* 0x000fe40000000f00 */
.L_x_882:
[----:B------:R-:W-:Y:S04]  /*1a0e0*/  DEPBAR.LE SB0, 0x0 ;  /* 0x000080000000791a */ /* 0x000fe80000000000 */
[----:B------:R-:W-:Y:S01]  /*1a0f0*/  WARPSYNC 0xffffffff ;  /* 0xffffffff00007948 */ /* 0x000fe20003800000 */
[----:B------:R-:W-:Y:S01]  /*1a100*/  BAR.SYNC.DEFER_BLOCKING 0x0 ;  /* 0x0000000000007b1d */ /* 0x000fe20000010000 */
[----:B------:R-:W-:Y:S01]  /*1a110*/  SHF.R.S32.HI R0, RZ, 0x1f, R199 ;  /* 0x0000001fff007819 */ /* 0x000fe200000114c7 */
[----:B------:R-:W-:Y:S01]  /*1a120*/  IMAD.WIDE.U32 R2, R199, c[0x0][0x208], RZ ;  /* 0x00008200c7027a25 */ /* 0x000fe200078e00ff */
[C---:B------:R-:W-:Y:S02]  /*1a130*/  SHF.L.U64.HI R23, R203.reuse, 0x1, R218 ;  /* 0x00000001cb177819 */ /* 0x040fe400000102da */
[----:B------:R-:W-:Y:S01]  /*1a140*/  SHF.L.U64.HI R15, R202, 0x1, R219 ;  /* 0x00000001ca0f7819 */ /* 0x000fe200000102db */
[----:B------:R-:W-:Y:S01]  /*1a150*/  IMAD R0, R0, c[0x0][0x208], RZ ;  /* 0x0000820000007a24 */ /* 0x000fe200078e02ff */
[----:B------:R-:W-:Y:S01]  /*1a160*/  SHF.L.U32 R14, R202, 0x1, RZ ;  /* 0x00000001ca0e7819 */ /* 0x000fe200000006ff */
[----:B------:R-:W-:Y:S01]  /*1a170*/  IMAD.SHL.U32 R22, R203, 0x2, RZ ;  /* 0x00000002cb167824 */ /* 0x000fe200078e00ff */
[C---:B------:R-:W-:Y:S01]  /*1a180*/  SHF.L.U64.HI R13, R200.reuse, 0x1, R201 ;  /* 0x00000001c80d7819 */ /* 0x040fe200000102c9 */
[----:B------:R-:W-:Y:S02]  /*1a190*/  IMAD R0, R199, c[0x0][0x20c], R0 ;  /* 0x00008300c7007a24 */ /* 0x000fe400078e0200 */
[----:B------:R-:W-:Y:S02]  /*1a1a0*/  IMAD.SHL.U32 R12, R200, 0x2, RZ ;  /* 0x00000002c80c7824 */ /* 0x000fe400078e00ff */
[----:B------:R-:W-:Y:S01]  /*1a1b0*/  IMAD.IADD R3, R3, 0x1, R0 ;  /* 0x0000000103037824 */ /* 0x000fe200078e0200 */
[----:B------:R-:W-:Y:S03]  /*1a1c0*/  SHF.R.S32.HI R0, RZ, 0x1f, R198 ;  /* 0x0000001fff007819 */ /* 0x000fe600000114c6 */
        /* <DEDUP_REMOVED lines=19> */
.L_x_976:
[----:B------:R-:W5:Y:S01]  /*1a300*/  SHFL.IDX PT, R4, R5, RZ, 0x181f ;  /* 0x00181fff05047589 */ /* 0x000f6200000e0000 */
[----:B------:R-:W-:Y:S01]  /*1a310*/  ISETP.GE.AND P0, PT, R200, c[0x0][0x1d4], PT ;  /* 0x00007500c8007a0c */ /* 0x000fe20003f06270 */
[----:B------:R-:W-:Y:S01]  /*1a320*/  BSSY B0, `(.L_x_866) ;  /* 0x0000141000007945 */ /* 0x000fe20003800000 */
[----:B------:R-:W-:Y:S02]  /*1a330*/  ISETP.GE.AND P4, PT, R202, c[0x0][0x1d4], PT ;  /* 0x00007500ca007a0c */ /* 0x000fe40003f86270 */
[----:B------:R-:W-:Y:S02]  /*1a340*/  SEL R100, RZ, 0x10, P0 ;  /* 0x00000010ff647807 */ /* 0x000fe40000000000 */
[----:B------:R-:W-:Y:S01]  /*1a350*/  SEL R21, RZ, 0x10, P4 ;  /* 0x00000010ff157807 */ /* 0x000fe20002000000 */
[----:B------:R-:W-:Y:S01]  /*1a360*/  SHFL.IDX PT, R3, R7, 0x1, 0x181f ;  /* 0x00381f0007037f89 */ /* 0x000fe200000e0000 */
[----:B------:R-:W-:Y:S04]  /*1a370*/  ISETP.GE.AND P3, PT, R203, c[0x0][0x1d4], PT ;  /* 0x00007500cb007a0c */ /* 0x000fe80003f66270 */
[----:B------:R-:W-:Y:S03]  /*1a380*/  SEL R20, RZ, 0x10, P3 ;  /* 0x00000010ff147807 */ /* 0x000fe60001800000 */
[----:B------:R4:W3:Y:S02]  /*1a390*/  SHFL.IDX PT, R2, R5, 0x1, 0x181f ;  /* 0x00381f0005027f89 */ /* 0x0008e400000e0000 */
[----:B----4-:R-:W-:Y:S02]  /*1a3a0*/  IADD3 R5, -R100, 0x10, RZ ;  /* 0x0000001064057810 */ /* 0x010fe40007ffe1ff */
[----:B-----5:R-:W-:Y:S02]  /*1a3b0*/  IADD3 R6, P1, R4, R12, RZ ;  /* 0x0000000c04067210 */ /* 0x020fe40007f3e0ff */
[----:B------:R-:W-:Y:S02]  /*1a3c0*/  LOP3.LUT R5, R5, 0xf, RZ, 0xc0, !PT ;  /* 0x0000000f05057812 */ /* 0x000fe400078ec0ff */
[----:B---3--:R-:W-:Y:S05]  /*1a3d0*/  IADD3.X R7, R0, R13, RZ, P1, !PT ;  /* 0x0000000d00077210 */ /* 0x008fea0000ffe4ff */
[----:B------:R3:W-:Y:S01]  /*1a3e0*/  LDGSTS.E.BYPASS.LTC128B.128 [R193+0x100], [R6.64], !P0 ;  /* 0x0010000006c17fae */ /* 0x0007e2000c101d48 */
[-C--:B------:R-:W-:Y:S02]  /*1a3f0*/  IADD3 R12, P1, P0, R5, R2.reuse, R12 ;  /* 0x00000002050c7210 */ /* 0x080fe4000783e00c */
[----:B------:R-:W-:Y:S02]  /*1a400*/  IADD3 R5, -R20, 0x10, RZ ;  /* 0x0000001014057810 */ /* 0x000fe40007ffe1ff */
[-C--:B------:R-:W-:Y:S02]  /*1a410*/  IADD3.X R13, RZ, R3.reuse, R13, P1, P0 ;  /* 0x00000003ff0d7210 */ /* 0x080fe40000fe040d */
[----:B------:R-:W-:Y:S02]  /*1a420*/  LOP3.LUT R28, R5, 0xf, RZ, 0xc0, !PT ;  /* 0x0000000f051c7812 */ /* 0x000fe400078ec0ff */
[C---:B---3--:R-:W-:Y:S04]  /*1a430*/  IADD3 R6, -R21.reuse, 0x10, RZ ;  /* 0x0000001015067810 */ /* 0x048fe80007ffe1ff */
[----:B------:R-:W-:Y:S04]  /*1a440*/  LOP3.LUT R6, R6, 0xf, RZ, 0xc0, !PT ;  /* 0x0000000f06067812 */ /* 0x000fe800078ec0ff */
[----:B------:R-:W-:Y:S04]  /*1a450*/  IADD3 R6, P1, P0, R6, R2, R14 ;  /* 0x0000000206067210 */ /* 0x000fe8000783e00e */
[----:B------:R-:W-:Y:S02]  /*1a460*/  IADD3.X R7, RZ, R3, R15, P1, P0 ;  /* 0x00000003ff077210 */ /* 0x000fe40000fe040f */
[----:B------:R-:W-:Y:S04]  /*1a470*/  IADD3 R14, P0, R4, R14, RZ ;  /* 0x0000000e040e7210 */ /* 0x000fe80007f1e0ff */
[----:B------:R-:W-:Y:S02]  /*1a480*/  IADD3.X R15, R0, R15, RZ, P0, !PT ;  /* 0x0000000f000f7210 */ /* 0x000fe400007fe4ff */
[----:B------:R-:W-:Y:S03]  /*1a490*/  IADD3 R4, P0, R4, R22, RZ ;  /* 0x0000001604047210 */ /* 0x000fe60007f1e0ff */
[----:B------:R3:W-:Y:S01]  /*1a4a0*/  LDGSTS.E.BYPASS.LTC128B.128 [R193+0x2100], [R14.64], !P4 ;  /* 0x021000000ec17fae */ /* 0x0007e2000e101d48 */
[----:B------:R-:W-:Y:S02]  /*1a4b0*/  IADD3.X R5, R0, R23, RZ, P0, !PT ;  /* 0x0000001700057210 */ /* 0x000fe400007fe4ff */
[----:B------:R-:W-:Y:S04]  /*1a4c0*/  IADD3 R2, P1, P0, R28, R2, R22 ;  /* 0x000000021c027210 */ /* 0x000fe8000783e016 */
[----:B------:R-:W-:Y:S01]  /*1a4d0*/  IADD3.X R3, RZ, R3, R23, P1, P0 ;  /* 0x00000003ff037210 */ /* 0x000fe20000fe0417 */
[----:B------:R4:W-:Y:S01]  /*1a4e0*/  LDGSTS.E.BYPASS.LTC128B.128 [R193+0x4100], [R4.64], !P3 ;  /* 0x0410000004c17fae */ /* 0x0009e2000d901d48 */
[----:B------:R-:W-:Y:S11]  /*1a4f0*/  ISETP.NE.U32.AND P0, PT, R100, RZ, PT ;  /* 0x000000ff6400720c */ /* 0x000ff60003f05070 */
[----:B------:R-:W-:Y:S02]  /*1a500*/  @!UPT UIADD3 URZ, URZ, URZ, URZ ;  /* 0x0000003f3f3ff290 */ /* 0x000fe4000fffe03f */
[----:B------:R3:W-:Y:S01]  /*1a510*/  LDGSTS.E.BYPASS.LTC128B.128.ZFILL [R193+0x1100], [R12.64], P0 ;  /* 0x011000000cc17fae */ /* 0x0007e20008141d48 */
[----:B------:R-:W-:Y:S11]  /*1a520*/  ISETP.NE.U32.AND P0, PT, R21, RZ, PT ;  /* 0x000000ff1500720c */ /* 0x000ff60003f05070 */
[----:B------:R-:W-:Y:S02]  /*1a530*/  @!UPT UIADD3 URZ, URZ, URZ, URZ ;  /* 0x0000003f3f3ff290 */ /* 0x000fe4000fffe03f */
[----:B------:R4:W-:Y:S01]  /*1a540*/  LDGSTS.E.BYPASS.LTC128B.128.ZFILL [R193+0x3100], [R6.64], P0 ;  /* 0x0310000006c17fae */ /* 0x0009e20008141d48 */
[----:B------:R-:W-:Y:S11]  /*1a550*/  ISETP.NE.U32.AND P0, PT, R20, RZ, PT ;  /* 0x000000ff1400720c */ /* 0x000ff60003f05070 */
[----:B------:R-:W-:Y:S02]  /*1a560*/  @!UPT UIADD3 URZ, URZ, URZ, URZ ;  /* 0x0000003f3f3ff290 */ /* 0x000fe4000fffe03f */
[----:B------:R5:W-:Y:S01]  /*1a570*/  LDGSTS.E.BYPASS.LTC128B.128.ZFILL [R193+0x5100], [R2.64], P0 ;  /* 0x0510000002c17fae */ /* 0x000be20008141d48 */
[----:B------:R-:W-:Y:S07]  /*1a580*/  ISETP.GT.AND P0, PT, R194, R215, PT ;  /* 0x000000d7c200720c */ /* 0x000fee0003f04270 */
[----:B------:R-:W0:Y:S01]  /*1a590*/  LDGDEPBAR ;  /* 0x00000000000079af */ /* 0x000e220000000000 */
[C---:B--2-4-:R-:W-:Y:S08]  /*1a5a0*/  HMMA.16816.F32 R4, R32.reuse, R8, RZ ;  /* 0x000000082004723c */ /* 0x054ff000000018ff */
[C---:B------:R-:W-:Y:S08]  /*1a5b0*/  HMMA.16816.F32 R8, R32.reuse, R10, RZ ;  /* 0x0000000a2008723c */ /* 0x040ff000000018ff */
[C---:B---3--:R-:W-:Y:S08]  /*1a5c0*/  HMMA.16816.F32 R12, R32.reuse, R16, RZ ;  /* 0x00000010200c723c */ /* 0x048ff000000018ff */
[C---:B------:R-:W-:Y:S08]  /*1a5d0*/  HMMA.16816.F32 R16, R32.reuse, R18, RZ ;  /* 0x000000122010723c */ /* 0x040ff000000018ff */
[C---:B-1----:R-:W-:Y:S08]  /*1a5e0*/  HMMA.16816.F32 R20, R32.reuse, R24, RZ ;  /* 0x000000182014723c */ /* 0x042ff000000018ff */
        /* <DEDUP_REMOVED lines=137> */
[----:B-----5:R-:W-:Y:S06]  /*1ae80*/  FMUL.FTZ R2, R11, c[0x0][0x320] ;  /* 0x0000c8000b027a20 */ /* 0x020fec0000410000 */
[----:B------:R3:W4:Y:S11]  /*1ae90*/  MUFU.TANH R171, R2 ;  /* 0x0000000200ab7308 */ /* 0x0007360000002400 */
[----:B------:R-:W-:Y:S02]  /*1aea0*/  FMUL.FTZ R3, R18, c[0x0][0x320] ;  /* 0x0000c80012037a20 */ /* 0x000fe40000410000 */
[----:B-1----:R-:W-:Y:S02]  /*1aeb0*/  FMUL.FTZ R0, R5, c[0x0][0x320] ;  /* 0x0000c80005007a20 */ /* 0x002fe40000410000 */
[----:B------:R-:W1:Y:S01]  /*1aec0*/  MUFU.TANH R164, R3 ;  /* 0x0000000300a47308 */ /* 0x000e620000002400 */
[----:B---3--:R-:W-:Y:S09]  /*1aed0*/  FMUL.FTZ R2, R19, c[0x0][0x320] ;  /* 0x0000c80013027a20 */ /* 0x008ff20000410000 */
[----:B------:R3:W1:Y:S10]  /*1aee0*/  MUFU.TANH R169, R0 ;  /* 0x0000000000a97308 */ /* 0x0006740000002400 */
[----:B------:R-:W1:Y:S01]  /*1aef0*/  MUFU.TANH R163, R2 ;  /* 0x0000000200a37308 */ /* 0x000e620000002400 */
[----:B---3--:R-:W-:Y:S09]  /*1af00*/  FMUL.FTZ R0, R6, c[0x0][0x320] ;  /* 0x0000c80006007a20 */ /* 0x008ff20000410000 */
[----:B------:R3:W1:Y:S02]  /*1af10*/  MUFU.TANH R197, R0 ;  /* 0x0000000000c57308 */ /* 0x0006640000002400 */
[----:B---3--:R-:W-:Y:S02]  /*1af20*/  FMUL.FTZ R0, R7, c[0x0][0x320] ;  /* 0x0000c80007007a20 */ /* 0x008fe40000410000 */
[----:B------:R-:W3:Y:S06]  /*1af30*/  LDSM.16.M88.4 R4, [R173+0x5000] ;  /* 0x00500000ad04783b */ /* 0x000eec0000000200 */
[----:B------:R5:W1:Y:S02]  /*1af40*/  MUFU.TANH R196, R0 ;  /* 0x0000000000c47308 */ /* 0x000a640000002400 */
[----:B-----5:R-:W-:Y:S08]  /*1af50*/  FMUL.FTZ R0, R8, c[0x0][0x320] ;  /* 0x0000c80008007a20 */ /* 0x020ff00000410000 */
[----:B------:R5:W1:Y:S01]  /*1af60*/  MUFU.TANH R166, R0 ;  /* 0x0000000000a67308 */ /* 0x000a620000002400 */
[C---:B---3--:R-:W-:Y:S08]  /*1af70*/  HMMA.16816.F32 R20, R148.reuse, R4, R20 ;  /* 0x000000049414723c */ /* 0x048ff00000001814 */
[C---:B------:R-:W-:Y:S04]  /*1af80*/  HMMA.16816.F32 R24, R148.reuse, R6, R24 ;  /* 0x000000069418723c */ /* 0x040fe80000001818 */
[----:B-----5:R-:W-:Y:S04]  /*1af90*/  FMUL.FTZ R0, R9, c[0x0][0x320] ;  /* 0x0000c80009007a20 */ /* 0x020fe80000410000 */
[----:B------:R3:W1:Y:S04]  /*1afa0*/  MUFU.TANH R165, R0 ;  /* 0x0000000000a57308 */ /* 0x0006680000002400 */
[----:B---3--:R-:W-:Y:S02]  /*1afb0*/  FMUL.FTZ R0, R10, c[0x0][0x320] ;  /* 0x0000c8000a007a20 */ /* 0x008fe40000410000 */
[----:B------:R-:W3:Y:S01]  /*1afc0*/  LDSM.16.M88.4 R8, [R173+0x5800] ;  /* 0x00580000ad08783b */ /* 0x000ee20000000200 */
[----:B------:R-:W-:Y:S04]  /*1afd0*/  DEPBAR.LE SB0, 0x0 ;  /* 0x000080000000791a */ /* 0x000fe80000000000 */
[----:B------:R5:W1:Y:S03]  /*1afe0*/  MUFU.TANH R195, R0 ;  /* 0x0000000000c37308 */ /* 0x000a660000002400 */
[----:B------:R-:W-:Y:S01]  /*1aff0*/  BAR.SYNC.DEFER_BLOCKING 0x0 ;  /* 0x0000000000007b1d */ /* 0x000fe20000010000 */
[----:B-----5:R-:W-:Y:S06]  /*1b000*/  FMUL.FTZ R0, R12, c[0x0][0x320] ;  /* 0x0000c8000c007a20 */ /* 0x020fec0000410000 */
[----:B------:R5:W1:Y:S01]  /*1b010*/  MUFU.TANH R162, R0 ;  /* 0x0000000000a27308 */ /* 0x000a620000002400 */
[C---:B---3--:R-:W-:Y:S08]  /*1b020*/  HMMA.16816.F32 R28, R148.reuse, R8, R28 ;  /* 0x00000008941c723c */ /* 0x048ff0000000181c */
[----:B------:R-:W-:Y:S04]  /*1b030*/  HMMA.16816.F32 R32, R148, R10, R32 ;  /* 0x0000000a9420723c */ /* 0x000fe80000001820 */
[----:B-----5:R-:W-:Y:S04]  /*1b040*/  FMUL.FTZ R0, R13, c[0x0][0x320] ;  /* 0x0000c8000d007a20 */ /* 0x020fe80000410000 */
[----:B------:R3:W1:Y:S04]  /*1b050*/  MUFU.TANH R161, R0 ;  /* 0x0000000000a17308 */ /* 0x0006680000002400 */
[----:B---3--:R-:W-:Y:S06]  /*1b060*/  FMUL.FTZ R0, R14, c[0x0][0x320] ;  /* 0x0000c8000e007a20 */ /* 0x008fec0000410000 */
[----:B------:R3:W1:Y:S02]  /*1b070*/  MUFU.TANH R168, R0 ;  /* 0x0000000000a87308 */ /* 0x0006640000002400 */
[----:B---3--:R-:W-:Y:S08]  /*1b080*/  FMUL.FTZ R0, R15, c[0x0][0x320] ;  /* 0x0000c8000f007a20 */ /* 0x008ff00000410000 */
        /* <DEDUP_REMOVED lines=36> */
[----:B------:R3:W1:Y:S01]  /*1b2d0*/  MUFU.TANH R156, R0 ;  /* 0x00000000009c7308 */ /* 0x0006620000002400 */
[----:B------:R-:W-:-:S05]  /*1b2e0*/  @!P0 BRA `(.L_x_867) ;  /* 0x0000044000008947 */ /* 0x000fca0003800000 */
[C---:B--2-4-:R-:W-:Y:S01]  /*1b2f0*/  SHF.L.U64.HI R14, R203.reuse, 0x1, R218 ;  /* 0x00000001cb0e7819 */ /* 0x054fe200000102da */
        /* <DEDUP_REMOVED lines=9> */
[----:B---3--:R-:W-:Y:S01]  /*1b390*/  IMAD.MOV.U32 R0, RZ, RZ, R2 ;  /* 0x000000ffff007224 */ /* 0x008fe200078e0002 */
        /* <DEDUP_REMOVED lines=23> */
.L_x_977:
[----:B------:R-:W-:-:S05]  /*1b510*/  BRA.DIV ~URZ, `(.L_x_869) ;  /* 0x000092427f007947 */ /* 0x000fca000b800000 */
[----:B------:R-:W4:Y:S01]  /*1b520*/  SHFL.IDX PT, R0, R8, RZ, 0x181f ;  /* 0x00181fff08007589 */ /* 0x000f2200000e0000 */
[----:B------:R-:W-:Y:S04]  /*1b530*/  IADD3 R2, -R100, 0x10, RZ ;  /* 0x0000001064027810 */ /* 0x000fe80007ffe1ff */
[----:B------:R-:W-:Y:S04]  /*1b540*/  LOP3.LUT R2, R2, 0xf, RZ, 0xc0, !PT ;  /* 0x0000000f02027812 */ /* 0x000fe800078ec0ff */
[----:B----4-:R-:W-:Y:S04]  /*1b550*/  IADD3 R2, P1, P0, R2, R0, R9 ;  /* 0x0000000002027210 */ /* 0x010fe8000783e009 */
[----:B---3--:R-:W-:Y:S02]  /*1b560*/  IADD3.X R3, RZ, R4, R10, P1, P0 ;  /* 0x00000004ff037210 */ /* 0x008fe40000fe040a */
        /* <DEDUP_REMOVED lines=8> */
[----:B---3--:R-:W-:Y:S03]  /*1b5f0*/  IADD3 R2, P0, R0, R13, RZ ;  /* 0x0000000d00027210 */ /* 0x008fe60007f1e0ff */
[----:B------:R4:W3:Y:S02]  /*1b600*/  SHFL.IDX PT, R0, R8, 0x1, 0x181f ;  /* 0x00381f0008007f89 */ /* 0x0008e400000e0000 */
[----:B------:R-:W-:Y:S02]  /*1b610*/  IMAD.X R3, R4, 0x1, R14, P0 ;  /* 0x0000000104037824 */ /* 0x000fe400000e060e */
[----:B------:R4:W2:Y:S04]  /*1b620*/  SHFL.IDX PT, R4, R5, 0x1, 0x181f ;  /* 0x00381f0005047f89 */ /* 0x0008a800000e0000 */
[----:B------:R4:W-:Y:S02]  /*1b630*/  LDGSTS.E.BYPASS.LTC128B.128 [R193+0xa100], [R2.64], !P3 ;  /* 0x0a10000002c17fae */ /* 0x0009e4000d901d48 */
.L_x_978:
[C---:B----4-:R-:W-:Y:S02]  /*1b640*/  IADD3 R2, -R100.reuse, 0x10, RZ ;  /* 0x0000001064027810 */ /* 0x050fe40007ffe1ff */
[----:B------:R-:W-:Y:S02]  /*1b650*/  ISETP.NE.U32.AND P0, PT, R100, RZ, PT ;  /* 0x000000ff6400720c */ /* 0x000fe40003f05070 */
[----:B------:R-:W-:Y:S04]  /*1b660*/  LOP3.LUT R2, R2, 0xf, RZ, 0xc0, !PT ;  /* 0x0000000f02027812 */ /* 0x000fe800078ec0ff */
[----:B---3--:R-:W-:Y:S04]  /*1b670*/  IADD3 R2, P2, P1, R2, R0, R9 ;  /* 0x0000000002027210 */ /* 0x008fe8000795e009 */
[----:B--2---:R-:W-:Y:S05]  /*1b680*/  IADD3.X R3, RZ, R4, R10, P2, P1 ;  /* 0x00000004ff037210 */ /* 0x004fea00017e240a */
        /* <DEDUP_REMOVED lines=10> */
.L_x_867:
[----:B--2-4-:R-:W-:Y:S05]  /*1b730*/  BSYNC B0 ;  /* 0x0000000000007941 */ /* 0x014fea0003800000 */
.L_x_866:
[----:B------:R-:W-:Y:S01]  /*1b740*/  LOP3.LUT R8, RZ, c[0x0][0x324], RZ, 0x33, !PT ;  /* 0x0000c900ff087a12 */ /* 0x000fe200078e33ff */
[----:B---3--:R-:W-:Y:S01]  /*1b750*/  IMAD.MOV.U32 R0, RZ, RZ, c[0x0][0x2c4] ;  /* 0x0000b100ff007624 */ /* 0x008fe200078e00ff */
[----:B------:R-:W0:Y:S01]  /*1b760*/  LDGDEPBAR ;  /* 0x00000000000079af */ /* 0x000e220000000000 */
[----:B------:R-:W-:Y:S02]  /*1b770*/  IMAD.IADD R4, R243, 0x1, R233 ;  /* 0x00000001f3047824 */ /* 0x000fe400078e02e9 */
[----:B------:R-:W-:Y:S01]  /*1b780*/  IMAD.SHL.U32 R5, R194, 0x40, RZ ;  /* 0x00000040c2057824 */ /* 0x000fe200078e00ff */
[----:B------:R-:W-:Y:S11]  /*1b790*/  ISETP.NE.AND P0, PT, R0, 0x1, PT ;  /* 0x000000010000780c */ /* 0x000ff60003f05270 */
[----:B------:R-:W-:Y:S02]  /*1b7a0*/  @!UPT UIADD3 URZ, URZ, URZ, URZ ;  /* 0x0000003f3f3ff290 */ /* 0x000fe4000fffe03f */
[----:B------:R-:W-:Y:S05]  /*1b7b0*/  @P0 IMAD.HI.U32 R0, R4, c[0x0][0x2c8], RZ ;  /* 0x0000b20004000a27 */ /* 0x000fea00078e00ff */
[----:B------:R-:W-:Y:S02]  /*1b7c0*/  @P0 SHF.R.U32.HI R4, RZ, c[0x0][0x2cc], R0 ;  /* 0x0000b300ff040a19 */ /* 0x000fe40000011600 */
[----:B------:R-:W-:Y:S04]  /*1b7d0*/  IADD3 R0, -R220, 0x1, -R5 ;  /* 0x00000001dc007810 */ /* 0x000fe80007ffe905 */
[----:B------:R-:W-:Y:S04]  /*1b7e0*/  IADD3 R6, -R217, R0, R216 ;  /* 0x00000000d9067210 */ /* 0x000fe80007ffe1d8 */
[----:B------:R-:W-:Y:S01]  /*1b7f0*/  IADD3 R7, R6, c[0x0][0x328], RZ ;  /* 0x0000ca0006077a10 */ /* 0x000fe20007ffe0ff */
[----:B------:R-:W-:-:S05]  /*1b800*/  BRA.DIV ~URZ, `(.L_x_870) ;  /* 0x000091627f007947 */ /* 0x000fca000b800000 */
[----:B------:R2:W3:Y:S02]  /*1b810*/  SHFL.IDX PT, R3, R4, RZ, 0x1c1f ;  /* 0x001c1fff04037589 */ /* 0x0004e400000e0000 */
.L_x_979:
[-C--:B---3--:R-:W-:Y:S01]  /*1b820*/  IADD3 R2, R7, R3.reuse, RZ ;  /* 0x0000000307027210 */ /* 0x088fe20007ffe0ff */
[----:B------:R-:W-:Y:S02]  /*1b830*/  IMAD.MOV.U32 R0, RZ, RZ, c[0x0][0x32c] ;  /* 0x0000cb00ff007624 */ /* 0x000fe400078e00ff */
[----:B------:R-:W-:Y:S03]  /*1b840*/  IMAD.IADD R6, R8, 0x1, R6 ;  /* 0x0000000108067824 */ /* 0x000fe600078e0206 */
[----:B------:R-:W-:Y:S02]  /*1b850*/  ISETP.GE.AND P0, PT, R0, 0x1, PT ;  /* 0x000000010000780c */ /* 0x000fe40003f06270 */
[----:B------:R-:W-:Y:S11]  /*1b860*/  IADD3 R0, R6, R3, RZ ;  /* 0x0000000306007210 */ /* 0x000ff60007ffe0ff */
        /* <DEDUP_REMOVED lines=14> */
.L_x_873:
[----:B------:R-:W-:Y:S04]  /*1b950*/  MOV R8, 0x1 ;  /* 0x0000000100087802 */ /* 0x000fe80000000f00 */
[----:B------:R-:W-:Y:S11]  /*1b960*/  ISETP.NE.AND P0, PT, R8, c[0x0][0x32c], PT ;  /* 0x0000cb0008007a0c */ /* 0x000ff60003f05270 */
[----:B------:R-:W-:Y:S02]  /*1b970*/  @!UPT UIADD3 URZ, URZ, URZ, URZ ;  /* 0x0000003f3f3ff290 */ /* 0x000fe4000fffe03f */
[----:B------:R-:W-:Y:S05]  /*1b980*/  @P0 IMAD.HI.U32 R8, R3, c[0x0][0x330], RZ ;  /* 0x0000cc0003080a27 */ /* 0x000fea00078e00ff */
[----:B------:R-:W-:Y:S02]  /*1b990*/  @P0 SHF.R.U32.HI R3, RZ, c[0x0][0x334], R8 ;  /* 0x0000cd00ff030a19 */ /* 0x000fe40000011608 */
.L_x_874:
[----:B------:R-:W-:Y:S05]  /*1b9a0*/  BSYNC B0 ;  /* 0x0000000000007941 */ /* 0x000fea0003800000 */
.L_x_872:
[----:B------:R-:W-:Y:S04]  /*1b9b0*/  IMAD R3, R3, c[0x0][0x32c], -R5 ;  /* 0x0000cb0003037a24 */ /* 0x000fe800078e0a05 */
[----:B------:R-:W-:Y:S05]  /*1b9c0*/  IMAD.IADD R3, R3, 0x1, -R220 ;  /* 0x0000000103037824 */ /* 0x000fea00078e0adc */
[----:B------:R-:W-:Y:S02]  /*1b9d0*/  IMNMX R0, R0, R3, !PT ;  /* 0x0000000300007217 */ /* 0x000fe40007800200 */
[----:B------:R-:W-:Y:S04]  /*1b9e0*/  IADD3 R3, R3, c[0x0][0x32c], RZ ;  /* 0x0000cb0003037a10 */ /* 0x000fe80007ffe0ff */
[----:B------:R-:W-:Y:S02]  /*1b9f0*/  IMNMX R2, R2, R3, PT ;  /* 0x0000000302027217 */ /* 0x000fe40003800200 */
.L_x_871:
[----:B------:R-:W-:Y:S04]  /*1ba00*/  ISETP.GT.AND P1, PT, R194, -0x1, PT ;  /* 0xffffffffc200780c */ /* 0x000fe80003f24270 */
[C---:B------:R-:W-:Y:S02]  /*1ba10*/  ISETP.GT.AND P2, PT, R0.reuse, RZ, P1 ;  /* 0x000000ff0000720c */ /* 0x040fe40000f44270 */
[----:B------:R-:W-:Y:S02]  /*1ba20*/  ISETP.GT.AND P0, PT, R0, 0x1, P1 ;  /* 0x000000010000780c */ /* 0x000fe40000f04270 */
[C---:B------:R-:W-:Y:S02]  /*1ba30*/  ISETP.LT.OR P2, PT, R2.reuse, 0x1, P2 ;  /* 0x000000010200780c */ /* 0x040fe40001741670 */
[----:B------:R-:W-:Y:S02]  /*1ba40*/  ISETP.LT.OR P0, PT, R2, 0x2, P0 ;  /* 0x000000020200780c */ /* 0x000fe40000701670 */
[----:B------:R-:W-:Y:S02]  /*1ba50*/  FSEL R22, R170, -INF , !P2 ;  /* 0xff800000aa167808 */ /* 0x000fe40005000000 */
[C---:B------:R-:W-:Y:S02]  /*1ba60*/  ISETP.GT.AND P2, PT, R0.reuse, 0x8, P1 ;  /* 0x000000080000780c */ /* 0x040fe40000f44270 */
[----:B-1----:R-:W-:Y:S02]  /*1ba70*/  FSEL R149, R169, -INF , !P0 ;  /* 0xff800000a9957808 */ /* 0x002fe40004000000 */
        /* <DEDUP_REMOVED lines=43> */
.L_x_980:
        /* <DEDUP_REMOVED lines=19> */
.L_x_878:
[----:B-12---:R-:W-:Y:S04]  /*1be60*/  MOV R4, 0x1 ;  /* 0x0000000100047802 */ /* 0x006fe80000000f00 */
[----:B------:R-:W-:Y:S11]  /*1be70*/  ISETP.NE.AND P0, PT, R4, c[0x0][0x32c], PT ;  /* 0x0000cb0004007a0c */ /* 0x000ff60003f05270 */
[----:B------:R-:W-:Y:S02]  /*1be80*/  @!UPT UIADD3 URZ, URZ, URZ, URZ ;  /* 0x0000003f3f3ff290 */ /* 0x000fe4000fffe03f */
[----:B------:R-:W-:Y:S05]  /*1be90*/  @P0 IMAD.HI.U32 R4, R3, c[0x0][0x330], RZ ;  /* 0x0000cc0003040a27 */ /* 0x000fea00078e00ff */
[----:B------:R-:W-:Y:S02]  /*1bea0*/  @P0 SHF.R.U32.HI R3, RZ, c[0x0][0x334], R4 ;  /* 0x0000cd00ff030a19 */ /* 0x000fe40000011604 */
.L_x_879:
[----:B------:R-:W-:Y:S05]  /*1beb0*/  BSYNC B0 ;  /* 0x0000000000007941 */ /* 0x000fea0003800000 */
.L_x_877:
[----:B------:R-:W-:Y:S04]  /*1bec0*/  IMAD R5, R3, c[0x0][0x32c], -R5 ;  /* 0x0000cb0003057a24 */ /* 0x000fe800078e0a05 */
[----:B------:R-:W-:Y:S05]  /*1bed0*/  IMAD.IADD R3, R5, 0x1, -R220 ;  /* 0x0000000105037824 */ /* 0x000fea00078e0adc */
[----:B------:R-:W-:Y:S02]  /*1bee0*/  IMNMX R0, R0, R3, !PT ;  /* 0x0000000300007217 */ /* 0x000fe40007800200 */
[----:B------:R-:W-:Y:S04]  /*1bef0*/  IADD3 R3, R3, c[0x0][0x32c], RZ ;  /* 0x0000cb0003037a10 */ /* 0x000fe80007ffe0ff */
[----:B------:R-:W-:Y:S02]  /*1bf00*/  IMNMX R2, R2, R3, PT ;  /* 0x0000000302027217 */ /* 0x000fe40003800200 */
.L_x_876:
        /* <DEDUP_REMOVED lines=82> */
.L_x_981:
[----:B-12---:R-:W-:Y:S01]  /*1c430*/  FMNMX.FTZ R4, R4, R0, !PT ;  /* 0x0000000004047209 */ /* 0x006fe20007810000 */
[----:B------:R-:W-:-:S05]  /*1c440*/  BRA.DIV ~URZ, `(.L_x_881) ;  /* 0x000086427f007947 */ /* 0x000fca000b800000 */
[----:B------:R-:W1:Y:S02]  /*1c450*/  SHFL.BFLY PT, R0, R4, 0x1, 0x1f ;  /* 0x0c201f0004007f89 */ /* 0x000e6400000e0000 */
[----:B-1----:R-:W-:Y:S02]  /*1c460*/  FMNMX.FTZ R100, R4, R0, !PT ;  /* 0x0000000004647209 */ /* 0x002fe40007810000 */
[----:B------:R-:W1:Y:S02]  /*1c470*/  SHFL.BFLY PT, R0, R5, 0x2, 0x1f ;  /* 0x0c401f0005007f89 */ /* 0x000e6400000e0000 */
[----:B-1----:R-:W-:Y:S05]  /*1c480*/  FMNMX.FTZ R4, R5, R0, !PT ;  /* 0x0000000005047209 */ /* 0x002fea0007810000 */
[----:B------:R1:W2:Y:S02]  /*1c490*/  SHFL.BFLY PT, R0, R4, 0x1, 0x1f ;  /* 0x0c201f0004007f89 */ /* 0x0002a400000e0000 */
.L_x_982:
        /* <DEDUP_REMOVED lines=45> */
[----:B------:R-:W-:Y:S02]  /*1c770*/  FMUL.FTZ R36, R0, R36 ;  /* 0x0000002400247220 */ /* 0x000fe40000410000 */
        /* <DEDUP_REMOVED lines=330> */
.L_x_864:
[----:B------:R-:W-:Y:S05]  /*1dc20*/  BRA.DIV ~URZ, `(.L_x_883) ;  /* 0x00006f327f007947 */ /* 0x000fea000b800000 */
[----:B------:R1:W2:Y:S02]  /*1dc30*/  SHFL.BFLY PT, R0, R208, 0x2, 0x1f ;  /* 0x0c401f00d0007f89 */ /* 0x0002a400000e0000 */
.L_x_983:
[----:B--2---:R-:W-:Y:S01]  /*1dc40*/  FADD.FTZ R5, R0, R208 ;  /* 0x000000d000057221 */ /* 0x004fe20000010000 */
[----:B------:R-:W-:Y:S05]  /*1dc50*/  BRA.DIV ~URZ, `(.L_x_884) ;  /* 0x00006f527f007947 */ /* 0x000fea000b800000 */
[----:B------:R-:W2:Y:S02]  /*1dc60*/  SHFL.BFLY PT, R0, R206, 0x2, 0x1f ;  /* 0x0c401f00ce007f89 */ /* 0x000ea400000e0000 */
[----:B--2---:R-:W-:-:S02]  /*1dc70*/  FADD.FTZ R4, R0, R206 ;  /* 0x000000ce00047221 */ /* 0x004fc40000010000 */
[----:B------:R-:W2:Y:S04]  /*1dc80*/  SHFL.BFLY PT, R0, R5, 0x1, 0x1f ;  /* 0x0c201f0005007f89 */ /* 0x000ea800000e0000 */
[----:B------:R3:W4:Y:S01]  /*1dc90*/  SHFL.BFLY PT, R3, R4, 0x1, 0x1f ;  /* 0x0c201f0004037f89 */ /* 0x00072200000e0000 */
[----:B--2---:R-:W-:-:S05]  /*1dca0*/  FADD.FTZ R5, R5, R0 ;  /* 0x0000000005057221 */ /* 0x004fca0000010000 */
.L_x_984:
[----:B------:R-:W-:Y:S01]  /*1dcb0*/  FSETP.NE.FTZ.AND P1, PT, R5, RZ, PT ;  /* 0x000000ff0500720b */ /* 0x000fe20003f35000 */
[----:B----4-:R-:W-:Y:S01]  /*1dcc0*/  FADD.FTZ R3, R3, R4 ;  /* 0x0000000403037221 */ /* 0x010fe20000010000 */
[----:B------:R-:W-:Y:S02]  /*1dcd0*/  MOV R15, 0xff800000 ;  /* 0xff800000000f7802 */ /* 0x000fe40000000f00 */
[----:B------:R-:W-:Y:S02]  /*1dce0*/  MOV R18, 0xff800000 ;  /* 0xff80000000127802 */ /* 0x000fe40000000f00 */
[----:B------:R-:W-:-:S07]  /*1dcf0*/  FSETP.NE.FTZ.AND P0, PT, R3, RZ, PT ;  /* 0x000000ff0300720b */ /* 0x000fce0003f15000 */
[----:B------:R-:W2:Y:S01]  /*1dd00*/  @P1 MUFU.LG2 R0, R5 ;  /* 0x0000000500001308 */ /* 0x000ea20000000c00 */
[----:B------:R-:W-:-:S05]  /*1dd10*/  @P1 MOV R2, 0x3f317218 ;  /* 0x3f31721800021802 */ /* 0x000fca0000000f00 */
[----:B------:R-:W-:Y:S01]  /*1dd20*/  @P1 FMUL.FTZ R2, R2, c[0x0][0x2d0] ;  /* 0x0000b40002021a20 */ /* 0x000fe20000410000 */
[----:B---3--:R-:W-:-:S05]  /*1dd30*/  @P0 MOV R4, 0x3f317218 ;  /* 0x3f31721800040802 */ /* 0x008fca0000000f00 */
[----:B------:R-:W-:Y:S02]  /*1dd40*/  @P0 FMUL.FTZ R4, R4, c[0x0][0x2d0] ;  /* 0x0000b40004040a20 */ /* 0x000fe40000410000 */
[----:B--2---:R-:W-:-:S04]  /*1dd50*/  @P1 FMUL.FTZ R0, R0, 0.69314718246459960938 ;  /* 0x3f31721800001820 */ /* 0x004fc80000410000 */
[----:B------:R-:W-:Y:S01]  /*1dd60*/  @P1 FFMA.FTZ R15, R2, R100, R0 ;  /* 0x00000064020f1223 */ /* 0x000fe20000010000 */
[----:B------:R-:W-:Y:S01]  /*1dd70*/  MOV R2, RZ ;  /* 0x000000ff00027202 */ /* 0x000fe20000000f00 */
[----:B------:R-:W2:Y:S08]  /*1dd80*/  @P0 MUFU.LG2 R0, R3 ;  /* 0x0000000300000308 */ /* 0x000eb00000000c00 */
[----:B------:R-:W3:Y:S01]  /*1dd90*/  @P1 MUFU.RCP R2, R5 ;  /* 0x0000000500021308 */ /* 0x000ee20000001000 */
[----:B--2---:R-:W-:-:S04]  /*1dda0*/  @P0 FMUL.FTZ R0, R0, 0.69314718246459960938 ;  /* 0x3f31721800000820 */ /* 0x004fc80000410000 */
[----:B------:R-:W-:Y:S01]  /*1ddb0*/  @P0 FFMA.FTZ R18, R4, R16, R0 ;  /* 0x0000001004120223 */ /* 0x000fe20000010000 */
[----:B------:R-:W-:Y:S01]  /*1ddc0*/  MOV R0, RZ ;  /* 0x000000ff00007202 */ /* 0x000fe20000000f00 */
[C---:B---3--:R-:W-:Y:S02]  /*1ddd0*/  FMUL.FTZ R100, R2.reuse, R116 ;  /* 0x0000007402647220 */ /* 0x048fe40000410000 */
[----:B------:R-:W-:-:S03]  /*1dde0*/  FMUL.FTZ R101, R2, R117 ;  /* 0x0000007502657220 */ /* 0x000fc60000410000 */
[----:B------:R-:W2:Y:S01]  /*1ddf0*/  @P0 MUFU.RCP R0, R3 ;  /* 0x0000000300000308 */ /* 0x000ea20000001000 */
        /* <DEDUP_REMOVED lines=14> */
[C---:B--2---:R-:W-:Y:S02]  /*1dee0*/  FMUL.FTZ R96, R0.reuse, R114 ;  /* 0x0000007200607220 */ /* 0x044fe40000410000 */
[----:B------:R-:W-:Y:S02]  /*1def0*/  FMUL.FTZ R97, R0, R115 ;  /* 0x0000007300617220 */ /* 0x000fe40000410000 */
        /* <DEDUP_REMOVED lines=53> */
[----:B------:R-:W-:Y:S01]  /*1e250*/  FMUL.FTZ R51, R0, R99 ;  /* 0x0000006300337220 */ /* 0x000fe20000410000 */
[----:B------:R-:W-:Y:S01]  /*1e260*/  MOV R0, 0x1 ;  /* 0x0000000100007802 */ /* 0x000fe20000000f00 */
        /* <DEDUP_REMOVED lines=24> */
.L_x_749:
        /* <DEDUP_REMOVED lines=17> */
.L_x_886:
[----:B------:R-:W-:Y:S05]  /*1e500*/  BSYNC B0 ;  /* 0x0000000000007941 */ /* 0x000fea0003800000 */
.L_x_885:
[----:B------:R-:W-:Y:S01]  /*1e510*/  PRMT R0, R0, 0x9910, RZ ;  /* 0x0000991000007816 */ /* 0x000fe200000000ff */
[----:B------:R-:W-:Y:S01]  /*1e520*/  BSSY B1, `(.L_x_887) ;  /* 0x0000386000017945 */ /* 0x000fe20003800000 */
[----:B------:R-:W-:Y:S02]  /*1e530*/  IMAD.MOV.U32 R86, RZ, RZ, R244 ;  /* 0x000000ffff567224 */ /* 0x000fe400078e00f4 */
[----:B------:R-:W-:-:S13]  /*1e540*/  ISETP.NE.AND P0, PT, R0, RZ, PT ;  /* 0x000000ff0000720c */ /* 0x000fda0003f05270 */
[----:B------:R-:W-:Y:S05]  /*1e550*/  @!P0 BRA `(.L_x_888) ;  /* 0x00002c4000008947 */ /* 0x000fea0003800000 */
[----:B------:R-:W2:Y:S04]  /*1e560*/  LDL R8, [R1+0x4] ;  /* 0x0000040001087983 */ /* 0x000ea80000100800 */
[----:B------:R-:W3:Y:S04]  /*1e570*/  LDL R7, [R1] ;  /* 0x0000000001077983 */ /* 0x000ee80000100800 */
[----:B------:R-:W4:Y:S04]  /*1e580*/  LDL R6, [R1+0x14] ;  /* 0x0000140001067983 */ /* 0x000f280000100800 */
[----:B------:R-:W3:Y:S04]  /*1e590*/  LDL R5, [R1+0xc] ;  /* 0x00000c0001057983 */ /* 0x000ee80000100800 */
[----:B------:R-:W3:Y:S04]  /*1e5a0*/  LDL R4, [R1+0x10] ;  /* 0x0000100001047983 */ /* 0x000ee80000100800 */
[----:B------:R-:W3:Y:S01]  /*1e5b0*/  LDL R3, [R1+0x8] ;  /* 0x0000080001037983 */ /* 0x000ee20000100800 */
[----:B------:R-:W-:Y:S01]  /*1e5c0*/  WARPSYNC 0xffffffff ;  /* 0xffffffff00007948 */ /* 0x000fe20003800000 */
[----:B------:R-:W-:Y:S01]  /*1e5d0*/  F2FP.PACK_AB R2, R23, R22 ;  /* 0x000000161702723e */ /* 0x000fe200000000ff */
[----:B------:R-:W-:Y:S01]  /*1e5e0*/  IMAD.MOV.U32 R14, RZ, RZ, c[0x0][0x388] ;  /* 0x0000e200ff0e7624 */ /* 0x000fe200078e00ff */
[----:B------:R-:W-:Y:S01]  /*1e5f0*/  BAR.SYNC.DEFER_BLOCKING 0x1, 0x100 ;  /* 0x0044000000007b1d */ /* 0x000fe20000010000 */
[----:B------:R-:W-:-:S02]  /*1e600*/  F2FP.PACK_AB R0, R85, R84 ;  /* 0x000000545500723e */ /* 0x000fc400000000ff */
[----:B------:R-:W-:Y:S02]  /*1e610*/  ISETP.NE.U32.AND P0, PT, RZ, c[0x0][0x508], PT ;  /* 0x00014200ff007a0c */ /* 0x000fe40003f05070 */
[----:B------:R-:W-:Y:S02]  /*1e620*/  ISETP.NE.U32.AND P2, PT, RZ, c[0x0][0x500], PT ;  /* 0x00014000ff007a0c */ /* 0x000fe40003f45070 */
[----:B------:R-:W-:Y:S02]  /*1e630*/  ISETP.NE.AND.EX P1, PT, RZ, c[0x0][0x50c], PT, P0 ;  /* 0x00014300ff007a0c */ /* 0x000fe40003f25300 */
[----:B------:R-:W-:Y:S01]  /*1e640*/  ISETP.NE.AND.EX P2, PT, RZ, c[0x0][0x504], PT, P2 ;  /* 0x00014100ff007a0c */ /* 0x000fe20003f45320 */
[----:B------:R1:W-:Y:S04]  /*1e650*/  STS [R251], R2 ;  /* 0x00000002fb007388 */ /* 0x0003e80000000800 */
[----:B------:R1:W-:Y:S02]  /*1e660*/  STS [R251+0x400], R0 ;  /* 0x00040000fb007388 */ /* 0x0003e40000000800 */
[----:B-1----:R-:W-:-:S02]  /*1e670*/  F2FP.PACK_AB R2, R25, R24 ;  /* 0x000000181902723e */ /* 0x002fc400000000ff */
[----:B------:R-:W-:-:S03]  /*1e680*/  F2FP.PACK_AB R0, R31, R30 ;  /* 0x0000001e1f00723e */ /* 0x000fc600000000ff */
[----:B------:R1:W-:Y:S04]  /*1e690*/  STS [R252], R2 ;  /* 0x00000002fc007388 */ /* 0x0003e80000000800 */
[----:B------:R1:W-:Y:S02]  /*1e6a0*/  STS [R252+0x400], R0 ;  /* 0x00040000fc007388 */ /* 0x0003e40000000800 */
[----:B-1----:R-:W-:Y:S02]  /*1e6b0*/  F2FP.PACK_AB R2, R27, R26 ;  /* 0x0000001a1b02723e */ /* 0x002fe400000000ff */
[----:B------:R-:W-:-:S03]  /*1e6c0*/  F2FP.PACK_AB R0, R125, R124 ;  /* 0x0000007c7d00723e */ /* 0x000fc600000000ff */
        /* <DEDUP_REMOVED lines=84> */
[----:B------:R-:W-:Y:S01]  /*1ec10*/  STS [R3+0x8000], R2 ;  /* 0x0080000203007388 */ /* 0x000fe20000000800 */
[----:B------:R-:W-:-:S03]  /*1ec20*/  IMAD.MOV.U32 R4, RZ, RZ, 0x4 ;  /* 0x00000004ff047424 */ /* 0x000fc600078e00ff */
[----:B------:R1:W-:Y:S02]  /*1ec30*/  STS [R3+0x8400], R0 ;  /* 0x0084000003007388 */ /* 0x0003e40000000800 */
[CC--:B-1----:R-:W-:Y:S02]  /*1ec40*/  @P1 IMAD.WIDE R2, R247.reuse, R4.reuse, c[0x0][0x508] ;  /* 0x00014200f7021625 */ /* 0x0c2fe400078e0204 */
[----:B------:R-:W-:Y:S02]  /*1ec50*/  BAR.SYNC.DEFER_BLOCKING 0x1, 0x100 ;  /* 0x0044000000007b1d */ /* 0x000fe40000010000 */
[----:B------:R-:W-:-:S04]  /*1ec60*/  IMAD.WIDE R4, R247, R4, c[0x0][0x500] ;  /* 0x00014000f7047625 */ /* 0x000fc800078e0204 */
[----:B------:R1:W5:Y:S02]  /*1ec70*/  @P1 LDG.E R14, [R2.64] ;  /* 0x00000008020e1981 */ /* 0x000364000c1e1900 */
        /* <DEDUP_REMOVED lines=9> */
.L_x_889:
[----:B------:R-:W2:Y:S01]  /*1ed10*/  LDL R87, [R1+0x4c] ;  /* 0x00004c0001577983 */ /* 0x000ea20000100800 */
[----:B------:R-:W-:Y:S01]  /*1ed20*/  IMAD.MOV.U32 R13, RZ, RZ, 0x368 ;  /* 0x00000368ff0d7424 */ /* 0x000fe200078e00ff */
[----:B------:R-:W-:Y:S02]  /*1ed30*/  ISETP.GT.AND P2, PT, R0, 0x1, PT ;  /* 0x000000010000780c */ /* 0x000fe40003f44270 */
[----:B------:R-:W-:Y:S01]  /*1ed40*/  ISETP.NE.U32.AND P0, PT, RZ, c[0x0][0x500], PT ;  /* 0x00014000ff007a0c */ /* 0x000fe20003f05070 */
[----:B------:R-:W3:Y:S01]  /*1ed50*/  S2R R90, SR_TID.X ;  /* 0x00000000005a7919 */ /* 0x000ee20000002100 */
[----:B------:R-:W-:-:S02]  /*1ed60*/  SEL R13, R13, 0x328, P2 ;  /* 0x000003280d0d7807 */ /* 0x000fc40001000000 */
[----:B------:R-:W-:Y:S02]  /*1ed70*/  ISETP.NE.AND.EX P0, PT, RZ, c[0x0][0x504], PT, P0 ;  /* 0x00014100ff007a0c */ /* 0x000fe40003f05300 */
[----:B------:R-:W4:Y:S01]  /*1ed80*/  LDC.64 R6, c[0x0][R13+0x170] ;  /* 0x00005c000d067b82 */ /* 0x000f220000000a00 */
[----:B------:R-:W-:Y:S02]  /*1ed90*/  SHF.R.S32.HI R3, RZ, 0x1f, R247 ;  /* 0x0000001fff037819 */ /* 0x000fe400000114f7 */
[----:B------:R-:W-:Y:S02]  /*1eda0*/  SEL R0, R247, RZ, !P0 ;  /* 0x000000fff7007207 */ /* 0x000fe40004000000 */
[----:B-1----:R-:W-:Y:S02]  /*1edb0*/  SEL R4, R3, RZ, !P0 ;  /* 0x000000ff03047207 */ /* 0x002fe40004000000 */
[----:B------:R-:W-:Y:S01]  /*1edc0*/  LOP3.LUT R5, R246, 0xffff, RZ, 0xc0, !PT ;  /* 0x0000fffff6057812 */ /* 0x000fe200078ec0ff */
[----:B------:R-:W1:Y:S08]  /*1edd0*/  LDC.64 R10, c[0x0][R13+0x168] ;  /* 0x00005a000d0a7b82 */ /* 0x000e700000000a00 */
[----:B------:R-:W1:Y:S01]  /*1ede0*/  LDC.64 R16, c[0x0][R13+0x178] ;  /* 0x00005e000d107b82 */ /* 0x000e620000000a00 */
[----:B---3--:R-:W-:-:S04]  /*1edf0*/  SHF.R.S32.HI R19, RZ, 0x1f, R90 ;  /* 0x0000001fff137819 */ /* 0x008fc8000001145a */
[----:B------:R-:W-:-:S04]  /*1ee00*/  LEA.HI R19, R19, R90, RZ, 0x5 ;  /* 0x0000005a13137211 */ /* 0x000fc800078f28ff */
[----:B------:R-:W-:-:S05]  /*1ee10*/  LOP3.LUT R19, R19, 0xffffffe0, RZ, 0xc0, !PT ;  /* 0xffffffe013137812 */ /* 0x000fca00078ec0ff */
[----:B------:R-:W-:Y:S02]  /*1ee20*/  IMAD.IADD R19, R90, 0x1, -R19 ;  /* 0x000000015a137824 */ /* 0x000fe400078e0a13 */
[----:B----4-:R-:W-:-:S04]  /*1ee30*/  IMAD R3, R7, R0, RZ ;  /* 0x0000000007037224 */ /* 0x010fc800078e02ff */
[C---:B------:R-:W-:Y:S02]  /*1ee40*/  IMAD R4, R6.reuse, R4, R3 ;  /* 0x0000000406047224 */ /* 0x040fe400078e0203 */
[----:B------:R-:W-:-:S04]  /*1ee50*/  IMAD.WIDE.U32 R6, R6, R0, RZ ;  /* 0x0000000006067225 */ /* 0x000fc800078e00ff */
[----:B-1----:R-:W-:-:S04]  /*1ee60*/  IMAD.WIDE.U32 R8, R10, R5, RZ ;  /* 0x000000050a087225 */ /* 0x002fc800078e00ff */
[----:B------:R-:W-:Y:S01]  /*1ee70*/  IMAD R3, R11, R5, RZ ;  /* 0x000000050b037224 */ /* 0x000fe200078e02ff */
[----:B-----5:R-:W-:Y:S01]  /*1ee80*/  IADD3 R12, P1, P0, R6, R8, R2 ;  /* 0x00000008060c7210 */ /* 0x020fe2000783e002 */
[----:B------:R-:W-:Y:S01]  /*1ee90*/  IMAD.IADD R4, R7, 0x1, R4 ;  /* 0x0000000107047824 */ /* 0x000fe200078e0204 */
[----:B------:R-:W-:Y:S01]  /*1eea0*/  SHF.R.S32.HI R8, RZ, 0x1f, R2 ;  /* 0x0000001fff087819 */ /* 0x000fe20000011402 */
[----:B------:R-:W-:Y:S01]  /*1eeb0*/  IMAD.IADD R9, R9, 0x1, R3 ;  /* 0x0000000109097824 */ /* 0x000fe200078e0203 */
[----:B------:R-:W-:Y:S01]  /*1eec0*/  SEL R6, R249, RZ, P2 ;  /* 0x000000fff9067207 */ /* 0x000fe20001000000 */
[----:B------:R-:W-:-:S03]  /*1eed0*/  IMAD.MOV.U32 R3, RZ, RZ, c[0x0][0x4e8] ;  /* 0x00013a00ff037624 */ /* 0x000fc600078e00ff */
[----:B------:R-:W-:Y:S01]  /*1eee0*/  IADD3.X R11, R4, R9, R8, P1, P0 ;  /* 0x00000009040b7210 */ /* 0x000fe20000fe0408 */
[-C--:B------:R-:W-:Y:S01]  /*1eef0*/  IMAD R10, R17, R6.reuse, RZ ;  /* 0x00000006110a7224 */ /* 0x080fe200078e02ff */
[----:B------:R-:W-:Y:S01]  /*1ef00*/  ISETP.NE.AND P3, PT, R3, 0x1, PT ;  /* 0x000000010300780c */ /* 0x000fe20003f65270 */
[----:B------:R-:W-:Y:S02]  /*1ef10*/  IMAD.IADD R3, R243, 0x1, R233 ;  /* 0x00000001f3037824 */ /* 0x000fe400078e02e9 */
[----:B------:R-:W-:-:S04]  /*1ef20*/  IMAD.WIDE.U32 R6, R16, R6, RZ ;  /* 0x0000000610067225 */ /* 0x000fc800078e00ff */
[----:B------:R-:W-:Y:S02]  /*1ef30*/  IMAD.MOV.U32 R4, RZ, RZ, R3 ;  /* 0x000000ffff047224 */ /* 0x000fe400078e0003 */
[----:B------:R-:W-:-:S04]  /*1ef40*/  IMAD.IADD R10, R7, 0x1, R10 ;  /* 0x00000001070a7824 */ /* 0x000fc800078e020a */
[----:B------:R-:W-:-:S05]  /*1ef50*/  @P3 IMAD.HI.U32 R9, R3, c[0x0][0x4ec], RZ ;  /* 0x00013b0003093a27 */ /* 0x000fca00078e00ff */
[----:B------:R-:W-:-:S04]  /*1ef60*/  @P3 SHF.R.U32.HI R4, RZ, c[0x0][0x4f0], R9 ;  /* 0x00013c00ff043a19 */ /* 0x000fc80000011609 */
[----:B------:R-:W-:Y:S02]  /*1ef70*/  IADD3 R6, P1, P0, R4, R12, R6 ;  /* 0x0000000c04067210 */ /* 0x000fe4000783e006 */
[--C-:B------:R-:W-:Y:S01]  /*1ef80*/  SHF.R.S32.HI R7, RZ, 0x1f, R4.reuse ;  /* 0x0000001fff077819 */ /* 0x100fe20000011404 */
[----:B------:R-:W-:-:S03]  /*1ef90*/  IMAD.MOV R4, RZ, RZ, -R4 ;  /* 0x000000ffff047224 */ /* 0x000fc600078e0a04 */
[----:B------:R-:W-:Y:S01]  /*1efa0*/  IADD3.X R7, R7, R11, R10, P1, P0 ;  /* 0x0000000b07077210 */ /* 0x000fe20000fe040a */
[----:B------:R-:W-:Y:S01]  /*1efb0*/  IMAD R4, R4, c[0x0][0x4e8], R3 ;  /* 0x00013a0004047a24 */ /* 0x000fe200078e0203 */
[----:B------:R-:W1:Y:S04]  /*1efc0*/  LDC.64 R10, c[0x0][R13+0x160] ;  /* 0x000058000d0a7b82 */ /* 0x000e680000000a00 */
[----:B------:R-:W-:Y:S01]  /*1efd0*/  SHF.R.S32.HI R9, RZ, 0x1f, R4 ;  /* 0x0000001fff097819 */ /* 0x000fe20000011404 */
[----:B-1----:R-:W-:-:S04]  /*1efe0*/  IMAD.WIDE.U32 R6, R10, R4, R6 ;  /* 0x000000040a067225 */ /* 0x002fc800078e0006 */
[----:B------:R-:W-:-:S04]  /*1eff0*/  IMAD R4, R11, R4, RZ ;  /* 0x000000040b047224 */ /* 0x000fc800078e02ff */
[----:B------:R-:W-:Y:S02]  /*1f000*/  IMAD R4, R10, R9, R4 ;  /* 0x000000090a047224 */ /* 0x000fe400078e0204 */
[----:B------:R-:W-:Y:S02]  /*1f010*/  IMAD.MOV.U32 R10, RZ, RZ, c[0x0][0x4a8] ;  /* 0x00012a00ff0a7624 */ /* 0x000fe400078e00ff */
[----:B------:R-:W-:Y:S02]  /*1f020*/  IMAD.MOV.U32 R9, RZ, RZ, c[0x0][0x4ac] ;  /* 0x00012b00ff097624 */ /* 0x000fe400078e00ff */
[----:B------:R-:W-:Y:S01]  /*1f030*/  IMAD.IADD R4, R7, 0x1, R4 ;  /* 0x0000000107047824 */ /* 0x000fe200078e0204 */
[----:B------:R-:W-:Y:S02]  /*1f040*/  SEL R10, R10, c[0x0][0x450], P2 ;  /* 0x000114000a0a7a07 */ /* 0x000fe40001000000 */
[----:B------:R-:W-:Y:S02]  /*1f050*/  SEL R9, R9, c[0x0][0x454], P2 ;  /* 0x0001150009097a07 */ /* 0x000fe40001000000 */
[----:B------:R-:W-:-:S04]  /*1f060*/  LEA R10, P0, R6, R10, 0x2 ;  /* 0x0000000a060a7211 */ /* 0x000fc800078010ff */
[----:B------:R-:W-:Y:S01]  /*1f070*/  LEA.HI.X R6, R6, R9, R4, 0x2, P0 ;  /* 0x0000000906067211 */ /* 0x000fe200000f1404 */
[----:B------:R-:W-:Y:S01]  /*1f080*/  SHFL.IDX PT, R12, R10, RZ, 0x1c1f ;  /* 0x001c1fff0a0c7589 */ /* 0x000fe200000e0000 */
[----:B------:R-:W-:Y:S01]  /*1f090*/  IMAD R4, R14, c[0x0][0x4e8], RZ ;  /* 0x00013a000e047a24 */ /* 0x000fe200078e02ff */
[----:B------:R-:W-:Y:S02]  /*1f0a0*/  LOP3.LUT P0, RZ, R19, 0x3, RZ, 0xc0, !PT ;  /* 0x0000000313ff7812 */ /* 0x000fe4000780c0ff */
[----:B------:R-:W1:Y:S04]  /*1f0b0*/  SHFL.IDX PT, R13, R6, RZ, 0x1c1f ;  /* 0x001c1fff060d7589 */ /* 0x000e6800000e0000 */
[----:B------:R-:W-:Y:S04]  /*1f0c0*/  SHFL.IDX PT, R10, R10, 0x1, 0x1c1f ;  /* 0x003c1f000a0a7f89 */ /* 0x000fe800000e0000 */
[----:B------:R2:W3:Y:S02]  /*1f0d0*/  SHFL.IDX PT, R11, R6, 0x1, 0x1c1f ;  /* 0x003c1f00060b7f89 */ /* 0x0004e400000e0000 */
[----:B--2---:R-:W-:-:S05]  /*1f0e0*/  IMAD.IADD R6, R87, 0x1, R233 ;  /* 0x0000000157067824 */ /* 0x004fca00078e02e9 */
[C---:B------:R-:W-:Y:S02]  /*1f0f0*/  IADD3 R7, R6.reuse, 0x8, RZ ;  /* 0x0000000806077810 */ /* 0x040fe40007ffe0ff */
[-C--:B------:R-:W-:Y:S02]  /*1f100*/  ISETP.GE.OR P1, PT, R6, R4.reuse, P0 ;  /* 0x000000040600720c */ /* 0x080fe40000726670 */
[----:B------:R-:W-:-:S11]  /*1f110*/  ISETP.GE.OR P0, PT, R7, R4, P0 ;  /* 0x000000040700720c */ /* 0x000fd60000706670 */
[----:B-1----:R1:W-:Y:S01]  /*1f120*/  @!P1 ST.E [R12.64], R15 ;  /* 0x0000000f0c009985 */ /* 0x0023e2000c101908 */
[----:B------:R-:W-:-:S03]  /*1f130*/  ISETP.GE.AND P1, PT, R7, R4, PT ;  /* 0x000000040700720c */ /* 0x000fc60003f26270 */
[----:B---3--:R2:W-:Y:S01]  /*1f140*/  @!P0 ST.E [R10.64], R18 ;  /* 0x000000120a008985 */ /* 0x0085e2000c101908 */
        /* <DEDUP_REMOVED lines=8> */
[----:B------:R-:W-:Y:S01]  /*1f1d0*/  IADD3 R8, R209, R233, RZ ;  /* 0x000000e9d1087210 */ /* 0x000fe20007ffe0ff */
        /* <DEDUP_REMOVED lines=18> */
[----:B--2---:R2:W1:Y:S01]  /*1f300*/  LDS.128 R16, [R193+0x8080] ;  /* 0x00808000c1107984 */ /* 0x0044620000000c00 */
        /* <DEDUP_REMOVED lines=15> */
[----:B------:R-:W-:Y:S02]  /*1f400*/  IADD3 R5, R250, R233, RZ ;  /* 0x000000e9fa057210 */ /* 0x000fe40007ffe0ff */
[----:B------:R-:W-:-:S04]  /*1f410*/  IADD3 R0, R3, R0, RZ ;  /* 0x0000000003007210 */ /* 0x000fc80007ffe0ff */
[----:B------:R-:W-:Y:S01]  /*1f420*/  LEA.HI.X R6, R2, c[0x0][0x384], R0, 0x1, P0 ;  /* 0x0000e10002067a11 */ /* 0x000fe200000f0c00 */
[----:B------:R-:W-:Y:S05]  /*1f430*/  BRA.DIV ~URZ, `(.L_x_891) ;  /* 0x000058627f007947 */ /* 0x000fea000b800000 */
[----:B--234-:R2:W3:Y:S02]  /*1f440*/  SHFL.IDX PT, R8, R6, RZ, 0x181f ;  /* 0x00181fff06087589 */ /* 0x01c4e400000e0000 */
.L_x_985:
[----:B------:R-:W-:Y:S05]  /*1f450*/  BRA.DIV ~URZ, `(.L_x_892) ;  /* 0x000058b27f007947 */ /* 0x000fea000b800000 */
[----:B------:R4:W2:Y:S02]  /*1f460*/  SHFL.IDX PT, R0, R7, RZ, 0x181f ;  /* 0x00181fff07007589 */ /* 0x0008a400000e0000 */
.L_x_986:
[----:B------:R-:W-:Y:S01]  /*1f470*/  ISETP.GE.AND P0, PT, R5, R4, PT ;  /* 0x000000040500720c */ /* 0x000fe20003f06270 */
[----:B------:R-:W-:-:S12]  /*1f480*/  BSSY B0, `(.L_x_893) ;  /* 0x000000e000007945 */ /* 0x000fd80003800000 */
[----:B------:R-:W-:Y:S05]  /*1f490*/  @P0 BRA `(.L_x_894) ;  /* 0x000000c000000947 */ /* 0x000fea0003800000 */
[----:B------:R-:W-:Y:S02]  /*1f4a0*/  ISETP.GE.AND P2, PT, R200, c[0x0][0x3c8], PT ;  /* 0x0000f200c8007a0c */ /* 0x000fe40003f46270 */
[----:B------:R-:W-:Y:S02]  /*1f4b0*/  ISETP.GE.AND P1, PT, R202, c[0x0][0x3c8], PT ;  /* 0x0000f200ca007a0c */ /* 0x000fe40003f26270 */
[----:B------:R-:W-:-:S09]  /*1f4c0*/  ISETP.GE.AND P0, PT, R203, c[0x0][0x3c8], PT ;  /* 0x0000f200cb007a0c */ /* 0x000fd20003f06270 */
        /* <DEDUP_REMOVED lines=9> */
.L_x_894:
[----:B------:R-:W-:Y:S05]  /*1f560*/  BSYNC B0 ;  /* 0x0000000000007941 */ /* 0x000fea0003800000 */
.L_x_893:
[----:B------:R-:W-:Y:S05]  /*1f570*/  BRA.DIV ~URZ, `(.L_x_895) ;  /* 0x000057f27f007947 */ /* 0x000fea000b800000 */
[----:B---3--:R3:W4:Y:S04]  /*1f580*/  SHFL.IDX PT, R8, R6, 0x1, 0x181f ;  /* 0x00381f0006087f89 */ /* 0x00872800000e0000 */
[----:B--2---:R3:W2:Y:S02]  /*1f590*/  SHFL.IDX PT, R0, R7, 0x1, 0x181f ;  /* 0x00381f0007007f89 */ /* 0x0046a400000e0000 */
.L_x_987:
        /* <DEDUP_REMOVED lines=16> */
.L_x_897:
[----:B------:R-:W-:Y:S05]  /*1f6a0*/  BSYNC B0 ;  /* 0x0000000000007941 */ /* 0x000fea0003800000 */
.L_x_896:
[----:B------:R-:W-:Y:S05]  /*1f6b0*/  BRA.DIV ~URZ, `(.L_x_898) ;  /* 0x000057727f007947 */ /* 0x000fea000b800000 */
[----:B----4-:R4:W3:Y:S02]  /*1f6c0*/  SHFL.IDX PT, R8, R6, 0x2, 0x181f ;  /* 0x00581f0006087f89 */ /* 0x0108e400000e0000 */
.L_x_988:
[----:B------:R-:W-:Y:S05]  /*1f6d0*/  BRA.DIV ~URZ, `(.L_x_899) ;  /* 0x000057c27f007947 */ /* 0x000fea000b800000 */
[----:B--2---:R2:W4:Y:S02]  /*1f6e0*/  SHFL.IDX PT, R0, R7, 0x2, 0x181f ;  /* 0x00581f0007007f89 */ /* 0x00452400000e0000 */
.L_x_989:
        /* <DEDUP_REMOVED lines=16> */
.L_x_901:
[----:B------:R-:W-:Y:S05]  /*1f7f0*/  BSYNC B0 ;  /* 0x0000000000007941 */ /* 0x000fea0003800000 */
.L_x_900:
[----:B------:R-:W-:Y:S05]  /*1f800*/  BRA.DIV ~URZ, `(.L_x_902) ;  /* 0x000056f27f007947 */ /* 0x000fea000b800000 */
[----:B---34-:R-:W3:Y:S04]  /*1f810*/  SHFL.IDX PT, R6, R6, 0x3, 0x181f ;  /* 0x00781f0006067f89 */ /* 0x018ee800000e0000 */
[----:B------:R4:W2:Y:S02]  /*1f820*/  SHFL.IDX PT, R0, R7, 0x3, 0x181f ;  /* 0x00781f0007007f89 */ /* 0x0008a400000e0000 */
.L_x_990:
[----:B------:R-:W-:-:S04]  /*1f830*/  IADD3 R2, R5, 0x60, RZ ;  /* 0x0000006005027810 */ /* 0x000fc80007ffe0ff */
[----:B------:R-:W-:-:S13]  /*1f840*/  ISETP.GE.AND P0, PT, R2, R4, PT ;  /* 0x000000040200720c */ /* 0x000fda0003f06270 */
[----:B------:R-:W-:Y:S05]  /*1f850*/  @P0 BRA `(.L_x_903) ;  /* 0x0000252000000947 */ /* 0x000fea0003800000 */
[----:B------:R-:W-:Y:S02]  /*1f860*/  ISETP.GE.AND P1, PT, R200, c[0x0][0x3c8], PT ;  /* 0x0000f200c8007a0c */ /* 0x000fe40003f26270 */
[----:B------:R-:W-:-:S11]  /*1f870*/  ISETP.GE.AND P0, PT, R202, c[0x0][0x3c8], PT ;  /* 0x0000f200ca007a0c */ /* 0x000fd60003f06270 */
[-C--:B--2---:R-:W-:Y:S02]  /*1f880*/  @!P1 LEA R4, P3, R200, R0.reuse, 0x1 ;  /* 0x00000000c8049211 */ /* 0x084fe400078608ff */
[----:B------:R-:W-:Y:S02]  /*1f890*/  @!P0 LEA R2, P2, R202, R0, 0x1 ;  /* 0x00000000ca028211 */ /* 0x000fe400078408ff */
        /* <DEDUP_REMOVED lines=10> */
.L_x_890:
        /* <DEDUP_REMOVED lines=34> */
.L_x_991:
[----:B------:R-:W-:Y:S05]  /*1fb60*/  BRA.DIV ~URZ, `(.L_x_905) ;  /* 0x000054c27f007947 */ /* 0x000fea000b800000 */
[----:B------:R4:W1:Y:S02]  /*1fb70*/  SHFL.IDX PT, R0, R12, RZ, 0x1c1f ;  /* 0x001c1fff0c007589 */ /* 0x00086400000e0000 */
.L_x_992:
[----:B------:R-:W-:Y:S01]  /*1fb80*/  BSSY B0, `(.L_x_906) ;  /* 0x00000a8000007945 */ /* 0x000fe20003800000 */
[----:B------:R-:W-:Y:S05]  /*1fb90*/  @P0 BRA `(.L_x_907) ;  /* 0x00000a6000000947 */ /* 0x000fea0003800000 */
[C---:B------:R-:W-:Y:S02]  /*1fba0*/  ISETP.GE.AND P0, PT, R220.reuse, c[0x0][0x3c8], PT ;  /* 0x0000f200dc007a0c */ /* 0x040fe40003f06270 */
[----:B------:R-:W-:Y:S02]  /*1fbb0*/  IADD3 R6, R220, 0x8, RZ ;  /* 0x00000008dc067810 */ /* 0x000fe40007ffe0ff */
[----:B------:R-:W-:Y:S02]  /*1fbc0*/  SHF.R.S32.HI R7, RZ, 0x1f, R220 ;  /* 0x0000001fff077819 */ /* 0x000fe400000114dc */
[----:B------:R-:W-:Y:S02]  /*1fbd0*/  ISETP.GE.AND P2, PT, R6, c[0x0][0x3c8], PT ;  /* 0x0000f20006007a0c */ /* 0x000fe40003f46270 */
[----:B------:R-:W-:-:S02]  /*1fbe0*/  IADD3 R8, R220, 0x10, RZ ;  /* 0x00000010dc087810 */ /* 0x000fc40007ffe0ff */
[C---:B------:R-:W-:Y:S02]  /*1fbf0*/  IADD3 R9, R220.reuse, 0x8, RZ ;  /* 0x00000008dc097810 */ /* 0x040fe40007ffe0ff */
[C---:B--2---:R-:W-:Y:S02]  /*1fc00*/  IADD3 R10, R220.reuse, 0x30, RZ ;  /* 0x00000030dc0a7810 */ /* 0x044fe40007ffe0ff */
[C---:B-1----:R-:W-:Y:S02]  /*1fc10*/  @!P0 LEA R2, P1, R220.reuse, R0, 0x2 ;  /* 0x00000000dc028211 */ /* 0x042fe400078210ff */
[----:B------:R-:W-:Y:S02]  /*1fc20*/  SHF.R.S32.HI R9, RZ, 0x1f, R9 ;  /* 0x0000001fff097819 */ /* 0x000fe40000011409 */
[----:B---3--:R-:W-:Y:S02]  /*1fc30*/  @!P0 LEA.HI.X R3, R220, R4, R7, 0x2, P1 ;  /* 0x00000004dc038211 */ /* 0x008fe400008f1407 */
[----:B------:R-:W-:-:S02]  /*1fc40*/  ISETP.GE.AND P1, PT, R8, c[0x0][0x3c8], PT ;  /* 0x0000f20008007a0c */ /* 0x000fc40003f26270 */
[C---:B------:R-:W-:Y:S01]  /*1fc50*/  IADD3 R7, R220.reuse, 0x18, RZ ;  /* 0x00000018dc077810 */ /* 0x040fe20007ffe0ff */
[----:B------:R1:W-:Y:S01]  /*1fc60*/  @!P0 ST.E.64 [R2.64], R22 ;  /* 0x0000001602008985 */ /* 0x0003e2000c101b08 */
[C---:B------:R-:W-:Y:S02]  /*1fc70*/  IADD3 R11, R220.reuse, 0x28, RZ ;  /* 0x00000028dc0b7810 */ /* 0x040fe40007ffe0ff */
[C---:B------:R-:W-:Y:S02]  /*1fc80*/  IADD3 R14, R220.reuse, 0x40, RZ ;  /* 0x00000040dc0e7810 */ /* 0x040fe40007ffe0ff */
[----:B------:R-:W-:Y:S02]  /*1fc90*/  SHF.R.S32.HI R11, RZ, 0x1f, R11 ;  /* 0x0000001fff0b7819 */ /* 0x000fe4000001140b */
[C---:B------:R-:W-:Y:S02]  /*1fca0*/  IADD3 R15, R220.reuse, 0x30, RZ ;  /* 0x00000030dc0f7810 */ /* 0x040fe40007ffe0ff */
[----:B------:R-:W-:-:S02]  /*1fcb0*/  IADD3 R16, R220, 0x60, RZ ;  /* 0x00000060dc107810 */ /* 0x000fc40007ffe0ff */
[----:B------:R-:W-:Y:S02]  /*1fcc0*/  SHF.R.S32.HI R15, RZ, 0x1f, R15 ;  /* 0x0000001fff0f7819 */ /* 0x000fe4000001140f */
[C---:B------:R-:W-:Y:S02]  /*1fcd0*/  IADD3 R17, R220.reuse, 0x70, RZ ;  /* 0x00000070dc117810 */ /* 0x040fe40007ffe0ff */
[C---:B------:R-:W-:Y:S02]  /*1fce0*/  IADD3 R18, R220.reuse, 0x60, RZ ;  /* 0x00000060dc127810 */ /* 0x040fe40007ffe0ff */
[----:B------:R-:W-:Y:S02]  /*1fcf0*/  IADD3 R19, R220, 0xa8, RZ ;  /* 0x000000a8dc137810 */ /* 0x000fe40007ffe0ff */
[----:B------:R-:W-:Y:S02]  /*1fd00*/  SHF.R.S32.HI R18, RZ, 0x1f, R18 ;  /* 0x0000001fff127819 */ /* 0x000fe40000011412 */
[----:B------:R-:W-:-:S02]  /*1fd10*/  SHF.R.S32.HI R19, RZ, 0x1f, R19 ;  /* 0x0000001fff137819 */ /* 0x000fc40000011413 */
[----:B-1----:R-:W-:-:S04]  /*1fd20*/  @!P2 LEA R2, P0, R6, R0, 0x2 ;  /* 0x000000000602a211 */ /* 0x002fc800078010ff */
[----:B------:R-:W-:Y:S02]  /*1fd30*/  @!P2 LEA.HI.X R3, R6, R4, R9, 0x2, P0 ;  /* 0x000000040603a211 */ /* 0x000fe400000f1409 */
[C---:B------:R-:W-:Y:S02]  /*1fd40*/  IADD3 R9, R220.reuse, 0x10, RZ ;  /* 0x00000010dc097810 */ /* 0x040fe40007ffe0ff */
[----:B------:R-:W-:Y:S01]  /*1fd50*/  ISETP.GE.AND P0, PT, R7, c[0x0][0x3c8], PT ;  /* 0x0000f20007007a0c */ /* 0x000fe20003f06270 */
[----:B------:R1:W-:Y:S01]  /*1fd60*/  @!P2 ST.E.64 [R2.64], R24 ;  /* 0x000000180200a985 */ /* 0x0003e2000c101b08 */
[----:B------:R-:W-:Y:S02]  /*1fd70*/  SHF.R.S32.HI R9, RZ, 0x1f, R9 ;  /* 0x0000001fff097819 */ /* 0x000fe40000011409 */
[----:B------:R-:W-:-:S04]  /*1fd80*/  IADD3 R6, R220, 0x20, RZ ;  /* 0x00000020dc067810 */ /* 0x000fc80007ffe0ff */
[----:B------:R-:W-:Y:S02]  /*1fd90*/  ISETP.GE.AND P3, PT, R6, c[0x0][0x3c8], PT ;  /* 0x0000f20006007a0c */ /* 0x000fe40003f66270 */
[----:B-1----:R-:W-:-:S04]  /*1fda0*/  @!P1 LEA R2, P2, R8, R0, 0x2 ;  /* 0x0000000008029211 */ /* 0x002fc800078410ff */
[----:B------:R-:W-:Y:S02]  /*1fdb0*/  @!P1 LEA.HI.X R3, R8, R4, R9, 0x2, P2 ;  /* 0x0000000408039211 */ /* 0x000fe400010f1409 */
[C---:B------:R-:W-:Y:S02]  /*1fdc0*/  IADD3 R8, R220.reuse, 0x18, RZ ;  /* 0x00000018dc087810 */ /* 0x040fe40007ffe0ff */
[----:B------:R-:W-:Y:S01]  /*1fdd0*/  IADD3 R9, R220, 0x28, RZ ;  /* 0x00000028dc097810 */ /* 0x000fe20007ffe0ff */
[----:B------:R1:W-:Y:S01]  /*1fde0*/  @!P1 ST.E.64 [R2.64], R26 ;  /* 0x0000001a02009985 */ /* 0x0003e2000c101b08 */
[----:B------:R-:W-:Y:S02]  /*1fdf0*/  SHF.R.S32.HI R8, RZ, 0x1f, R8 ;  /* 0x0000001fff087819 */ /* 0x000fe40000011408 */
[----:B------:R-:W-:Y:S02]  /*1fe00*/  ISETP.GE.AND P4, PT, R9, c[0x0][0x3c8], PT ;  /* 0x0000f20009007a0c */ /* 0x000fe40003f86270 */
[----:B------:R-:W-:-:S02]  /*1fe10*/  ISETP.GE.AND P2, PT, R10, c[0x0][0x3c8], PT ;  /* 0x0000f2000a007a0c */ /* 0x000fc40003f46270 */
        /* <DEDUP_REMOVED lines=11> */
[----:B------:R-:W-:Y:S02]  /*1fed0*/  @!P4 LEA.HI.X R7, R9, R4, R11, 0x2, P0 ;  /* 0x000000040907c211 */ /* 0x000fe400000f140b */
[----:B------:R-:W-:Y:S02]  /*1fee0*/  IADD3 R9, R220, 0x48, RZ ;  /* 0x00000048dc097810 */ /* 0x000fe40007ffe0ff */
[----:B------:R-:W-:Y:S01]  /*1fef0*/  ISETP.GE.AND P3, PT, R14, c[0x0][0x3c8], PT ;  /* 0x0000f2000e007a0c */ /* 0x000fe20003f66270 */
[----:B------:R2:W-:Y:S01]  /*1ff00*/  @!P4 ST.E.64 [R6.64], R100 ;  /* 0x000000640600c985 */ /* 0x0005e2000c101b08 */
[----:B------:R-:W-:Y:S02]  /*1ff10*/  IADD3 R11, R220, 0x38, RZ ;  /* 0x00000038dc0b7810 */ /* 0x000fe40007ffe0ff */
[----:B------:R-:W-:Y:S02]  /*1ff20*/  ISETP.GE.AND P4, PT, R9, c[0x0][0x3c8], PT ;  /* 0x0000f20009007a0c */ /* 0x000fe40003f86270 */
[----:B------:R-:W-:-:S02]  /*1ff30*/  SHF.R.S32.HI R11, RZ, 0x1f, R11 ;  /* 0x0000001fff0b7819 */ /* 0x000fc4000001140b */
[----:B-1----:R-:W-:-:S04]  /*1ff40*/  @!P2 LEA R2, P5, R10, R0, 0x2 ;  /* 0x000000000a02a211 */ /* 0x002fc800078a10ff */
[----:B------:R-:W-:Y:S02]  /*1ff50*/  @!P2 LEA.HI.X R3, R10, R4, R15, 0x2, P5 ;  /* 0x000000040a03a211 */ /* 0x000fe400028f140f */
[----:B--2---:R-:W-:Y:S02]  /*1ff60*/  @!P1 LEA R6, P0, R8, R0, 0x2 ;  /* 0x0000000008069211 */ /* 0x004fe400078010ff */
[----:B------:R-:W-:Y:S01]  /*1ff70*/  IADD3 R10, R220, 0x50, RZ ;  /* 0x00000050dc0a7810 */ /* 0x000fe20007ffe0ff */
[----:B------:R1:W-:Y:S01]  /*1ff80*/  @!P2 ST.E.64 [R2.64], R112 ;  /* 0x000000700200a985 */ /* 0x0003e2000c101b08 */
[----:B------:R-:W-:Y:S02]  /*1ff90*/  @!P1 LEA.HI.X R7, R8, R4, R11, 0x2, P0 ;  /* 0x0000000408079211 */ /* 0x000fe400000f140b */
[C---:B------:R-:W-:Y:S02]  /*1ffa0*/  IADD3 R15, R220.reuse, 0x40, RZ ;  /* 0x00000040dc0f7810 */ /* 0x040fe40007ffe0ff */
[C---:B------:R-:W-:Y:S01]  /*1ffb0*/  IADD3 R8, R220.reuse, 0x58, RZ ;  /* 0x00000058dc087810 */ /* 0x040fe20007ffe0ff */
[----:B------:R2:W-:Y:S01]  /*1ffc0*/  @!P1 ST.E.64 [R6.64], R108 ;  /* 0x0000006c06009985 */ /* 0x0005e2000c101b08 */
[----:B------:R-:W-:-:S02]  /*1ffd0*/  IADD3 R11, R220, 0x48, RZ ;  /* 0x00000048dc0b7810 */ /* 0x000fc40007ffe0ff */
[----:B------:R-:W-:Y:S02]  /*1ffe0*/  ISETP.GE.AND P2, PT, R10, c[0x0][0x3c8], PT ;  /* 0x0000f2000a007a0c */ /* 0x000fe40003f46270 */
[----:B------:R-:W-:Y:S02]  /*1fff0*/  SHF.R.S32.HI R15, RZ, 0x1f, R15 ;  /* 0x0000001fff0f7819 */ /* 0x000fe4000001140f */
[----:B------:R-:W-:Y:S02]  /*20000*/  ISETP.GE.AND P1, PT, R8, c[0x0][0x3c8], PT ;  /* 0x0000f20008007a0c */ /* 0x000fe40003f26270 */
[----:B------:R-:W-:Y:S02]  /*20010*/  SHF.R.S32.HI R11, RZ, 0x1f, R11 ;  /* 0x0000001fff0b7819 */ /* 0x000fe4000001140b */
[----:B-1----:R-:W-:-:S04]  /*20020*/  @!P3 LEA R2, P5, R14, R0, 0x2 ;  /* 0x000000000e02b211 */ /* 0x002fc800078a10ff */
[----:B------:R-:W-:Y:S02]  /*20030*/  @!P3 LEA.HI.X R3, R14, R4, R15, 0x2, P5 ;  /* 0x000000040e03b211 */ /* 0x000fe400028f140f */
[C---:B--2---:R-:W-:Y:S02]  /*20040*/  @!P4 LEA R6, P0, R9.reuse, R0, 0x2 ;  /* 0x000000000906c211 */ /* 0x044fe400078010ff */
[C---:B------:R-:W-:Y:S01]  /*20050*/  IADD3 R14, R220.reuse, 0x50, RZ ;  /* 0x00000050dc0e7810 */ /* 0x040fe20007ffe0ff */
[----:B------:R1:W-:Y:S01]  /*20060*/  @!P3 ST.E.64 [R2.64], R36 ;  /* 0x000000240200b985 */ /* 0x0003e2000c101b08 */
[----:B------:R-:W-:Y:S02]  /*20070*/  @!P4 LEA.HI.X R7, R9, R4, R11, 0x2, P0 ;  /* 0x000000040907c211 */ /* 0x000fe400000f140b */
[----:B------:R-:W-:Y:S02]  /*20080*/  IADD3 R11, R220, 0x68, RZ ;  /* 0x00000068dc0b7810 */ /* 0x000fe40007ffe0ff */
[----:B------:R-:W-:Y:S01]  /*20090*/  ISETP.GE.AND P3, PT, R16, c[0x0][0x3c8], PT ;  /* 0x0000f20010007a0c */ /* 0x000fe20003f66270 */
[----:B------:R2:W-:Y:S01]  /*200a0*/  @!P4 ST.E.64 [R6.64], R40 ;  /* 0x000000280600c985 */ /* 0x0005e2000c101b08 */
[----:B------:R-:W-:-:S02]  /*200b0*/  IADD3 R9, R220, 0x58, RZ ;  /* 0x00000058dc097810 */ /* 0x000fc40007ffe0ff */
[----:B------:R-:W-:Y:S02]  /*200c0*/  ISETP.GE.AND P4, PT, R11, c[0x0][0x3c8], PT ;  /* 0x0000f2000b007a0c */ /* 0x000fe40003f86270 */
[----:B------:R-:W-:Y:S02]  /*200d0*/  SHF.R.S32.HI R14, RZ, 0x1f, R14 ;  /* 0x0000001fff0e7819 */ /* 0x000fe4000001140e */
[----:B------:R-:W-:Y:S02]  /*200e0*/  SHF.R.S32.HI R9, RZ, 0x1f, R9 ;  /* 0x0000001fff097819 */ /* 0x000fe40000011409 */
[----:B------:R-:W-:Y:S02]  /*200f0*/  IADD3 R15, R220, 0x80, RZ ;  /* 0x00000080dc0f7810 */ /* 0x000fe40007ffe0ff */
[----:B-1----:R-:W-:-:S04]  /*20100*/  @!P2 LEA R2, P5, R10, R0, 0x2 ;  /* 0x000000000a02a211 */ /* 0x002fc800078a10ff */
[----:B------:R-:W-:Y:S02]  /*20110*/  @!P2 LEA.HI.X R3, R10, R4, R14, 0x2, P5 ;  /* 0x000000040a03a211 */ /* 0x000fe400028f140e */
[----:B--2---:R-:W-:Y:S02]  /*20120*/  @!P1 LEA R6, P0, R8, R0, 0x2 ;  /* 0x0000000008069211 */ /* 0x004fe400078010ff */
[----:B------:R-:W-:Y:S01]  /*20130*/  IADD3 R10, R220, 0x78, RZ ;  /* 0x00000078dc0a7810 */ /* 0x000fe20007ffe0ff */
[----:B------:R1:W-:Y:S01]  /*20140*/  @!P2 ST.E.64 [R2.64], R44 ;  /* 0x0000002c0200a985 */ /* 0x0003e2000c101b08 */
[----:B------:R-:W-:Y:S02]  /*20150*/  @!P1 LEA.HI.X R7, R8, R4, R9, 0x2, P0 ;  /* 0x0000000408079211 */ /* 0x000fe400000f1409 */
[----:B------:R-:W-:Y:S02]  /*20160*/  IADD3 R14, R220, 0x68, RZ ;  /* 0x00000068dc0e7810 */ /* 0x000fe40007ffe0ff */
[----:B------:R-:W-:Y:S01]  /*20170*/  ISETP.GE.AND P2, PT, R17, c[0x0][0x3c8], PT ;  /* 0x0000f20011007a0c */ /* 0x000fe20003f46270 */
[----:B------:R2:W-:Y:S01]  /*20180*/  @!P1 ST.E.64 [R6.64], R48 ;  /* 0x0000003006009985 */ /* 0x0005e2000c101b08 */
[----:B------:R-:W-:-:S02]  /*20190*/  ISETP.GE.AND P1, PT, R10, c[0x0][0x3c8], PT ;  /* 0x0000f2000a007a0c */ /* 0x000fc40003f26270 */
[----:B------:R-:W-:Y:S02]  /*201a0*/  SHF.R.S32.HI R14, RZ, 0x1f, R14 ;  /* 0x0000001fff0e7819 */ /* 0x000fe4000001140e */
[----:B------:R-:W-:-:S04]  /*201b0*/  @!P4 LEA R8, P0, R11, R0, 0x2 ;  /* 0x000000000b08c211 */ /* 0x000fc800078010ff */
[----:B------:R-:W-:Y:S02]  /*201c0*/  @!P4 LEA.HI.X R9, R11, R4, R14, 0x2, P0 ;  /* 0x000000040b09c211 */ /* 0x000fe400000f140e */
[C---:B------:R-:W-:Y:S02]  /*201d0*/  IADD3 R14, R220.reuse, 0x88, RZ ;  /* 0x00000088dc0e7810 */ /* 0x040fe40007ffe0ff */
[----:B------:R-:W-:-:S04]  /*201e0*/  IADD3 R11, R220, 0x90, RZ ;  /* 0x00000090dc0b7810 */ /* 0x000fc80007ffe0ff */
[----:B------:R-:W-:Y:S02]  /*201f0*/  ISETP.GE.AND P6, PT, R11, c[0x0][0x3c8], PT ;  /* 0x0000f2000b007a0c */ /* 0x000fe40003fc6270 */
[----:B-1----:R-:W-:-:S04]  /*20200*/  @!P3 LEA R2, P5, R16, R0, 0x2 ;  /* 0x000000001002b211 */ /* 0x002fc800078a10ff */
[----:B------:R-:W-:Y:S02]  /*20210*/  @!P3 LEA.HI.X R3, R16, R4, R18, 0x2, P5 ;  /* 0x000000041003b211 */ /* 0x000fe400028f1412 */
[C---:B------:R-:W-:Y:S02]  /*20220*/  IADD3 R18, R220.reuse, 0x70, RZ ;  /* 0x00000070dc127810 */ /* 0x040fe40007ffe0ff */
[----:B------:R-:W-:Y:S01]  /*20230*/  IADD3 R16, R220, 0x78, RZ ;  /* 0x00000078dc107810 */ /* 0x000fe20007ffe0ff */
[----:B------:R1:W-:Y:S01]  /*20240*/  @!P3 ST.E.64 [R2.64], R52 ;  /* 0x000000340200b985 */ /* 0x0003e2000c101b08 */
[----:B------:R-:W-:Y:S02]  /*20250*/  ISETP.GE.AND P3, PT, R15, c[0x0][0x3c8], PT ;  /* 0x0000f2000f007a0c */ /* 0x000fe40003f66270 */
[----:B--2---:R-:W-:Y:S01]  /*20260*/  @!P2 LEA R6, P5, R17, R0, 0x2 ;  /* 0x000000001106a211 */ /* 0x004fe200078a10ff */
[----:B------:R2:W-:Y:S01]  /*20270*/  @!P4 ST.E.64 [R8.64], R56 ;  /* 0x000000380800c985 */ /* 0x0005e2000c101b08 */
[----:B------:R-:W-:-:S02]  /*20280*/  ISETP.GE.AND P4, PT, R14, c[0x0][0x3c8], PT ;  /* 0x0000f2000e007a0c */ /* 0x000fc40003f86270 */
[----:B------:R-:W-:Y:S02]  /*20290*/  SHF.R.S32.HI R18, RZ, 0x1f, R18 ;  /* 0x0000001fff127819 */ /* 0x000fe40000011412 */
[----:B------:R-:W-:Y:S02]  /*202a0*/  SHF.R.S32.HI R16, RZ, 0x1f, R16 ;  /* 0x0000001fff107819 */ /* 0x000fe40000011410 */
[----:B------:R-:W-:Y:S02]  /*202b0*/  @!P2 LEA.HI.X R7, R17, R4, R18, 0x2, P5 ;  /* 0x000000041107a211 */ /* 0x000fe400028f1412 */
[C---:B------:R-:W-:Y:S02]  /*202c0*/  IADD3 R17, R220.reuse, 0x80, RZ ;  /* 0x00000080dc117810 */ /* 0x040fe40007ffe0ff */
[----:B------:R-:W-:Y:S01]  /*202d0*/  IADD3 R18, R220, 0xa8, RZ ;  /* 0x000000a8dc127810 */ /* 0x000fe20007ffe0ff */
[----:B------:R3:W-:Y:S01]  /*202e0*/  @!P2 ST.E.64 [R6.64], R60 ;  /* 0x0000003c0600a985 */ /* 0x0007e2000c101b08 */
[----:B------:R-:W-:-:S02]  /*202f0*/  SHF.R.S32.HI R17, RZ, 0x1f, R17 ;  /* 0x0000001fff117819 */ /* 0x000fc40000011411 */
[----:B------:R-:W-:Y:S02]  /*20300*/  ISETP.GE.AND P2, PT, R18, c[0x0][0x3c8], PT ;  /* 0x0000f20012007a0c */ /* 0x000fe40003f46270 */
[----:B-1----:R-:W-:-:S04]  /*20310*/  @!P1 LEA R2, P0, R10, R0, 0x2 ;  /* 0x000000000a029211 */ /* 0x002fc800078010ff */
[----:B------:R-:W-:Y:S02]  /*20320*/  @!P1 LEA.HI.X R3, R10, R4, R16, 0x2, P0 ;  /* 0x000000040a039211 */ /* 0x000fe400000f1410 */
[C---:B------:R-:W-:Y:S02]  /*20330*/  IADD3 R16, R220.reuse, 0x88, RZ ;  /* 0x00000088dc107810 */ /* 0x040fe40007ffe0ff */
[C---:B--2---:R-:W-:Y:S01]  /*20340*/  @!P3 LEA R8, P0, R15.reuse, R0, 0x2 ;  /* 0x000000000f08b211 */ /* 0x044fe200078010ff */
[----:B------:R1:W-:Y:S01]  /*20350*/  @!P1 ST.E.64 [R2.64], R64 ;  /* 0x0000004002009985 */ /* 0x0003e2000c101b08 */
[----:B------:R-:W-:Y:S02]  /*20360*/  SHF.R.S32.HI R16, RZ, 0x1f, R16 ;  /* 0x0000001fff107819 */ /* 0x000fe40000011410 */
[----:B------:R-:W-:Y:S02]  /*20370*/  IADD3 R10, R220, 0x98, RZ ;  /* 0x00000098dc0a7810 */ /* 0x000fe40007ffe0ff */
[----:B------:R-:W-:-:S02]  /*20380*/  @!P3 LEA.HI.X R9, R15, R4, R17, 0x2, P0 ;  /* 0x000000040f09b211 */ /* 0x000fc400000f1411 */
[----:B------:R-:W-:Y:S02]  /*20390*/  ISETP.GE.AND P5, PT, R10, c[0x0][0x3c8], PT ;  /* 0x0000f2000a007a0c */ /* 0x000fe40003fa6270 */
[C---:B------:R-:W-:Y:S01]  /*203a0*/  IADD3 R15, R220.reuse, 0xa0, RZ ;  /* 0x000000a0dc0f7810 */ /* 0x040fe20007ffe0ff */
[----:B------:R-:W-:Y:S01]  /*203b0*/  @!P3 ST.E.64 [R8.64], R116 ;  /* 0x000000740800b985 */ /* 0x000fe2000c101b08 */
[----:B---3--:R-:W-:Y:S02]  /*203c0*/  @!P6 LEA R6, P0, R11, R0, 0x2 ;  /* 0x000000000b06e211 */ /* 0x008fe400078010ff */
[----:B------:R-:W-:Y:S02]  /*203d0*/  ISETP.GE.AND P3, PT, R15, c[0x0][0x3c8], PT ;  /* 0x0000f2000f007a0c */ /* 0x000fe40003f66270 */
[----:B------:R-:W-:-:S04]  /*203e0*/  IADD3 R17, R220, 0xa0, RZ ;  /* 0x000000a0dc117810 */ /* 0x000fc80007ffe0ff */
[----:B------:R-:W-:Y:S02]  /*203f0*/  SHF.R.S32.HI R17, RZ, 0x1f, R17 ;  /* 0x0000001fff117819 */ /* 0x000fe40000011411 */
        /* <DEDUP_REMOVED lines=8> */
[C---:B------:R-:W-:Y:S02]  /*20480*/  IADD3 R11, R220.reuse, 0x98, RZ ;  /* 0x00000098dc0b7810 */ /* 0x040fe40007ffe0ff */
[----:B------:R-:W-:Y:S01]  /*20490*/  IADD3 R14, R220, 0xb8, RZ ;  /* 0x000000b8dc0e7810 */ /* 0x000fe20007ffe0ff */
[----:B------:R2:W-:Y:S01]  /*204a0*/  @!P6 ST.E.64 [R6.64], R72 ;  /* 0x000000480600e985 */ /* 0x0005e2000c101b08 */
[----:B------:R-:W-:Y:S02]  /*204b0*/  SHF.R.S32.HI R11, RZ, 0x1f, R11 ;  /* 0x0000001fff0b7819 */ /* 0x000fe4000001140b */
[----:B------:R-:W-:Y:S02]  /*204c0*/  ISETP.GE.AND P0, PT, R14, c[0x0][0x3c8], PT ;  /* 0x0000f2000e007a0c */ /* 0x000fe40003f06270 */
[----:B-1----:R-:W-:-:S04]  /*204d0*/  @!P5 LEA R2, P4, R10, R0, 0x2 ;  /* 0x000000000a02d211 */ /* 0x002fc800078810ff */
[----:B------:R-:W-:Y:S02]  /*204e0*/  @!P5 LEA.HI.X R3, R10, R4, R11, 0x2, P4 ;  /* 0x000000040a03d211 */ /* 0x000fe400020f140b */
[CC--:B------:R-:W-:Y:S02]  /*204f0*/  @!P3 LEA R10, P6, R15.reuse, R0.reuse, 0x2 ;  /* 0x000000000f0ab211 */ /* 0x0c0fe400078c10ff */
[----:B------:R-:W-:Y:S01]  /*20500*/  @!P2 LEA R8, P4, R18, R0, 0x2 ;  /* 0x000000001208a211 */ /* 0x000fe200078810ff */
[----:B------:R1:W-:Y:S01]  /*20510*/  @!P5 ST.E.64 [R2.64], R76 ;  /* 0x0000004c0200d985 */ /* 0x0003e2000c101b08 */
[----:B------:R-:W-:Y:S02]  /*20520*/  @!P3 LEA.HI.X R11, R15, R4, R17, 0x2, P6 ;  /* 0x000000040f0bb211 */ /* 0x000fe400030f1411 */
[C---:B------:R-:W-:Y:S02]  /*20530*/  IADD3 R17, R220.reuse, 0xb0, RZ ;  /* 0x000000b0dc117810 */ /* 0x040fe40007ffe0ff */
[----:B------:R-:W-:Y:S01]  /*20540*/  IADD3 R15, R220, 0xb8, RZ ;  /* 0x000000b8dc0f7810 */ /* 0x000fe20007ffe0ff */
[----:B------:R3:W-:Y:S01]  /*20550*/  @!P3 ST.E.64 [R10.64], R128 ;  /* 0x000000800a00b985 */ /* 0x0007e2000c101b08 */
[----:B--2---:R-:W-:-:S02]  /*20560*/  @!P1 LEA R6, P5, R16, R0, 0x2 ;  /* 0x0000000010069211 */ /* 0x004fc400078a10ff */
[----:B------:R-:W-:Y:S02]  /*20570*/  SHF.R.S32.HI R17, RZ, 0x1f, R17 ;  /* 0x0000001fff117819 */ /* 0x000fe40000011411 */
        /* <DEDUP_REMOVED lines=8> */
.L_x_907:
[----:B------:R-:W-:Y:S05]  /*20600*/  BSYNC B0 ;  /* 0x0000000000007941 */ /* 0x000fea0003800000 */
.L_x_906:
[----:B------:R-:W-:Y:S05]  /*20610*/  BRA.DIV ~URZ, `(.L_x_908) ;  /* 0x00004a727f007947 */ /* 0x000fea000b800000 */
[----:B---3--:R3:W2:Y:S04]  /*20620*/  SHFL.IDX PT, R4, R5, 0x1, 0x1c1f ;  /* 0x003c1f0005047f89 */ /* 0x0086a800000e0000 */
[----:B-1----:R3:W1:Y:S02]  /*20630*/  SHFL.IDX PT, R0, R12, 0x1, 0x1c1f ;  /* 0x003c1f000c007f89 */ /* 0x00266400000e0000 */
.L_x_993:
[----:B------:R-:W-:-:S13]  /*20640*/  ISETP.NE.AND P0, PT, R13, RZ, PT ;  /* 0x000000ff0d00720c */ /* 0x000fda0003f05270 */
[----:B------:R-:W-:Y:S05]  /*20650*/  @P0 BRA `(.L_x_903) ;  /* 0x0000172000000947 */ /* 0x000fea0003800000 */
[C---:B------:R-:W-:Y:S02]  /*20660*/  ISETP.GE.AND P4, PT, R220.reuse, c[0x0][0x3c8], PT ;  /* 0x0000f200dc007a0c */ /* 0x040fe40003f86270 */
[C---:B------:R-:W-:Y:S02]  /*20670*/  IADD3 R15, R220.reuse, 0x18, RZ ;  /* 0x00000018dc0f7810 */ /* 0x040fe40007ffe0ff */
[----:B------:R-:W-:Y:S02]  /*20680*/  IADD3 R8, R220, 0x8, RZ ;  /* 0x00000008dc087810 */ /* 0x000fe40007ffe0ff */
[----:B------:R-:W-:Y:S02]  /*20690*/  ISETP.GE.AND P1, PT, R15, c[0x0][0x3c8], PT ;  /* 0x0000f2000f007a0c */ /* 0x000fe40003f26270 */
[----:B------:R-:W-:Y:S02]  /*206a0*/  ISETP.GE.AND P3, PT, R8, c[0x0][0x3c8], PT ;  /* 0x0000f20008007a0c */ /* 0x000fe40003f66270 */
[----:B--2---:R-:W-:-:S02]  /*206b0*/  SHF.R.S32.HI R11, RZ, 0x1f, R220 ;  /* 0x0000001fff0b7819 */ /* 0x004fc400000114dc */
[C---:B---3--:R-:W-:Y:S02]  /*206c0*/  IADD3 R5, R220.reuse, 0x10, RZ ;  /* 0x00000010dc057810 */ /* 0x048fe40007ffe0ff */
[C---:B-1----:R-:W-:Y:S02]  /*206d0*/  @!P4 LEA R6, P0, R220.reuse, R0, 0x2 ;  /* 0x00000000dc06c211 */ /* 0x042fe400078010ff */
[C---:B------:R-:W-:Y:S02]  /*206e0*/  IADD3 R9, R220.reuse, 0x8, RZ ;  /* 0x00000008dc097810 */ /* 0x040fe40007ffe0ff */
[----:B------:R-:W-:Y:S02]  /*206f0*/  @!P4 LEA.HI.X R7, R220, R4, R11, 0x2, P0 ;  /* 0x00000004dc07c211 */ /* 0x000fe400000f140b */
[----:B------:R-:W-:Y:S02]  /*20700*/  ISETP.GE.AND P2, PT, R5, c[0x0][0x3c8], PT ;  /* 0x0000f20005007a0c */ /* 0x000fe40003f46270 */
[----:B------:R-:W-:Y:S01]  /*20710*/  SHF.R.S32.HI R9, RZ, 0x1f, R9 ;  /* 0x0000001fff097819 */ /* 0x000fe20000011409 */
[----:B------:R1:W-:Y:S01]  /*20720*/  @!P4 ST.E.64 [R6.64], R84 ;  /* 0x000000540600c985 */ /* 0x0003e2000c101b08 */
[----:B------:R-:W-:-:S02]  /*20730*/  @!P3 LEA R2, P5, R8, R0, 0x2 ;  /* 0x000000000802b211 */ /* 0x000fc400078a10ff */
[----:B------:R-:W-:Y:S02]  /*20740*/  IADD3 R10, R220, 0x20, RZ ;  /* 0x00000020dc0a7810 */ /* 0x000fe40007ffe0ff */
[----:B------:R-:W-:Y:S02]  /*20750*/  @!P3 LEA.HI.X R3, R8, R4, R9, 0x2, P5 ;  /* 0x000000040803b211 */ /* 0x000fe400028f1409 */
[----:B----4-:R-:W-:Y:S02]  /*20760*/  IADD3 R12, R220, 0x10, RZ ;  /* 0x00000010dc0c7810 */ /* 0x010fe40007ffe0ff */
[----:B------:R-:W-:Y:S01]  /*20770*/  ISETP.GE.AND P0, PT, R10, c[0x0][0x3c8], PT ;  /* 0x0000f2000a007a0c */ /* 0x000fe20003f06270 */
[----:B------:R2:W-:Y:S01]  /*20780*/  @!P3 ST.E.64 [R2.64], R30 ;  /* 0x0000001e0200b985 */ /* 0x0005e2000c101b08 */
[----:B------:R-:W-:Y:S02]  /*20790*/  @!P2 LEA R8, P3, R5, R0, 0x2 ;  /* 0x000000000508a211 */ /* 0x000fe400078610ff */
[----:B------:R-:W-:-:S02]  /*207a0*/  SHF.R.S32.HI R12, RZ, 0x1f, R12 ;  /* 0x0000001fff0c7819 */ /* 0x000fc4000001140c */
[C---:B------:R-:W-:Y:S02]  /*207b0*/  IADD3 R16, R220.reuse, 0x18, RZ ;  /* 0x00000018dc107810 */ /* 0x040fe40007ffe0ff */
[----:B------:R-:W-:Y:S02]  /*207c0*/  @!P2 LEA.HI.X R9, R5, R4, R12, 0x2, P3 ;  /* 0x000000040509a211 */ /* 0x000fe400018f140c */
[----:B------:R-:W-:Y:S02]  /*207d0*/  SHF.R.S32.HI R16, RZ, 0x1f, R16 ;  /* 0x0000001fff107819 */ /* 0x000fe40000011410 */
[C---:B------:R-:W-:Y:S01]  /*207e0*/  IADD3 R5, R220.reuse, 0x38, RZ ;  /* 0x00000038dc057810 */ /* 0x040fe20007ffe0ff */
[----:B------:R3:W-:Y:S01]  /*207f0*/  @!P2 ST.E.64 [R8.64], R124 ;  /* 0x0000007c0800a985 */ /* 0x0007e2000c101b08 */
[C---:B------:R-:W-:Y:S02]  /*20800*/  IADD3 R12, R220.reuse, 0x20, RZ ;  /* 0x00000020dc0c7810 */ /* 0x040fe40007ffe0ff */
[----:B------:R-:W-:-:S02]  /*20810*/  IADD3 R11, R220, 0x28, RZ ;  /* 0x00000028dc0b7810 */ /* 0x000fc40007ffe0ff */
[----:B------:R-:W-:Y:S02]  /*20820*/  SHF.R.S32.HI R12, RZ, 0x1f, R12 ;  /* 0x0000001fff0c7819 */ /* 0x000fe4000001140c */
[----:B-1----:R-:W-:Y:S02]  /*20830*/  @!P1 LEA R6, P6, R15, R0, 0x2 ;  /* 0x000000000f069211 */ /* 0x002fe400078c10ff */
[----:B------:R-:W-:Y:S02]  /*20840*/  IADD3 R14, R220, 0x30, RZ ;  /* 0x00000030dc0e7810 */ /* 0x000fe40007ffe0ff */
[----:B------:R-:W-:Y:S02]  /*20850*/  ISETP.GE.AND P5, PT, R11, c[0x0][0x3c8], PT ;  /* 0x0000f2000b007a0c */ /* 0x000fe40003fa6270 */
[----:B------:R-:W-:Y:S02]  /*20860*/  ISETP.GE.AND P4, PT, R14, c[0x0][0x3c8], PT ;  /* 0x0000f2000e007a0c */ /* 0x000fe40003f86270 */
[----:B------:R-:W-:-:S04]  /*20870*/  IADD3 R13, R220, 0x30, RZ ;  /* 0x00000030dc0d7810 */ /* 0x000fc80007ffe0ff */
[----:B------:R-:W-:Y:S02]  /*20880*/  SHF.R.S32.HI R13, RZ, 0x1f, R13 ;  /* 0x0000001fff0d7819 */ /* 0x000fe4000001140d */
        /* <DEDUP_REMOVED lines=8> */
[C---:B------:R-:W-:Y:S01]  /*20910*/  IADD3 R15, R220.reuse, 0x48, RZ ;  /* 0x00000048dc0f7810 */ /* 0x040fe20007ffe0ff */
[----:B------:R2:W-:Y:S01]  /*20920*/  @!P0 ST.E.64 [R2.64], R34 ;  /* 0x0000002202008985 */ /* 0x0005e2000c101b08 */
[C---:B---3--:R-:W-:Y:S02]  /*20930*/  @!P5 LEA R8, P0, R11.reuse, R0, 0x2 ;  /* 0x000000000b08d211 */ /* 0x048fe400078010ff */
[----:B------:R-:W-:Y:S02]  /*20940*/  SHF.R.S32.HI R12, RZ, 0x1f, R12 ;  /* 0x0000001fff0c7819 */ /* 0x000fe4000001140c */
[C---:B------:R-:W-:Y:S02]  /*20950*/  IADD3 R10, R220.reuse, 0x40, RZ ;  /* 0x00000040dc0a7810 */ /* 0x040fe40007ffe0ff */
        /* <DEDUP_REMOVED lines=28> */
[C---:B------:R-:W-:Y:S02]  /*20b20*/  IADD3 R12, R220.reuse, 0x50, RZ ;  /* 0x00000050dc0c7810 */ /* 0x040fe40007ffe0ff */
        /* <DEDUP_REMOVED lines=14> */
[C---:B-1----:R-:W-:Y:S02]  /*20c10*/  @!P5 LEA R8, P0, R5.reuse, R0, 0x2 ;  /* 0x000000000508d211 */ /* 0x042fe400078010ff */
[----:B------:R-:W-:Y:S02]  /*20c20*/  SHF.R.S32.HI R13, RZ, 0x1f, R13 ;  /* 0x0000001fff0d7819 */ /* 0x000fe4000001140d */
[----:B------:R-:W-:Y:S02]  /*20c30*/  IADD3 R15, R220, 0x60, RZ ;  /* 0x00000060dc0f7810 */ /* 0x000fe40007ffe0ff */
[----:B------:R-:W-:Y:S02]  /*20c40*/  ISETP.GE.AND P1, PT, R12, c[0x0][0x3c8], PT ;  /* 0x0000f2000c007a0c */ /* 0x000fe40003f26270 */
[----:B------:R-:W-:-:S02]  /*20c50*/  @!P5 LEA.HI.X R9, R5, R4, R13, 0x2, P0 ;  /* 0x000000040509d211 */ /* 0x000fc400000f140d */
[----:B------:R-:W-:Y:S02]  /*20c60*/  SHF.R.S32.HI R15, RZ, 0x1f, R15 ;  /* 0x0000001fff0f7819 */ /* 0x000fe4000001140f */
[C---:B------:R-:W-:Y:S01]  /*20c70*/  IADD3 R11, R220.reuse, 0x70, RZ ;  /* 0x00000070dc0b7810 */ /* 0x040fe20007ffe0ff */
[----:B------:R1:W-:Y:S01]  /*20c80*/  @!P5 ST.E.64 [R8.64], R122 ;  /* 0x0000007a0800d985 */ /* 0x0003e2000c101b08 */
[C---:B------:R-:W-:Y:S02]  /*20c90*/  IADD3 R13, R220.reuse, 0x68, RZ ;  /* 0x00000068dc0d7810 */ /* 0x040fe40007ffe0ff */
        /* <DEDUP_REMOVED lines=14> */
[C---:B-1----:R-:W-:Y:S02]  /*20d80*/  @!P2 LEA R8, P3, R11.reuse, R0, 0x2 ;  /* 0x000000000b08a211 */ /* 0x042fe400078610ff */
[C---:B------:R-:W-:Y:S02]  /*20d90*/  IADD3 R14, R220.reuse, 0x88, RZ ;  /* 0x00000088dc0e7810 */ /* 0x040fe40007ffe0ff */
        /* <DEDUP_REMOVED lines=18> */
[----:B------:R-:W-:Y:S01]  /*20ec0*/  IADD3 R11, R220, 0x90, RZ ;  /* 0x00000090dc0b7810 */ /* 0x000fe20007ffe0ff */
        /* <DEDUP_REMOVED lines=9> */
[----:B--2---:R-:W-:Y:S02]  /*20f60*/  @!P4 LEA R2, P6, R10, R0, 0x2 ;  /* 0x000000000a02c211 */ /* 0x004fe400078c10ff */
        /* <DEDUP_REMOVED lines=23> */
[----:B------:R-:W-:Y:S02]  /*210e0*/  @!P0 LEA.HI.X R3, R5, R4, R12, 0x2, P4 ;  /* 0x0000000405038211 */ /* 0x000fe400020f140c */
[----:B------:R-:W-:Y:S01]  /*210f0*/  IADD3 R5, R220, 0xb8, RZ ;  /* 0x000000b8dc057810 */ /* 0x000fe20007ffe0ff */
[----:B------:R1:W-:Y:S04]  /*21100*/  @!P1 ST.E.64 [R6.64], R74 ;  /* 0x0000004a06009985 */ /* 0x0003e8000c101b08 */
[----:B------:R1:W-:Y:S01]  /*21110*/  @!P0 ST.E.64 [R2.64], R58 ;  /* 0x0000003a02008985 */ /* 0x0003e2000c101b08 */
[----:B------:R-:W-:-:S13]  /*21120*/  ISETP.GE.AND P0, PT, R5, c[0x0][0x3c8], PT ;  /* 0x0000f20005007a0c */ /* 0x000fda0003f06270 */
[----:B------:R-:W-:Y:S05]  /*21130*/  @P0 BRA `(.L_x_903) ;  /* 0x00000c4000000947 */ /* 0x000fea0003800000 */
[----:B------:R-:W-:Y:S02]  /*21140*/  IADD3 R12, R220, 0xb8, RZ ;  /* 0x000000b8dc0c7810 */ /* 0x000fe40007ffe0ff */
[----:B-1----:R-:W-:Y:S02]  /*21150*/  LEA R2, P0, R5, R0, 0x2 ;  /* 0x0000000005027211 */ /* 0x002fe400078010ff */
[----:B------:R-:W-:-:S04]  /*21160*/  SHF.R.S32.HI R12, RZ, 0x1f, R12 ;  /* 0x0000001fff0c7819 */ /* 0x000fc8000001140c */
[----:B------:R-:W-:-:S05]  /*21170*/  LEA.HI.X R3, R5, R4, R12, 0x2, P0 ;  /* 0x0000000405037211 */ /* 0x000fca00000f140c */
[----:B------:R1:W-:Y:S01]  /*21180*/  ST.E.64 [R2.64], R50 ;  /* 0x0000003202007985 */ /* 0x0003e2000c101b08 */
[----:B------:R-:W-:Y:S05]  /*21190*/  BRA `(.L_x_903) ;  /* 0x00000be000007947 */ /* 0x000fea0003800000 */
.L_x_888:
        /* <DEDUP_REMOVED lines=15> */
[----:B-----5:R3:W4:Y:S04]  /*21290*/  LDG.E R15, [R2.64] ;  /* 0x00000008020f7981 */ /* 0x020728000c1e1900 */
[----:B--23--:R-:W4:Y:S02]  /*212a0*/  LDG.E R2, [R2.64+0x4] ;  /* 0x0000040802027981 */ /* 0x00cf24000c1e1900 */
[----:B----4-:R-:W-:Y:S02]  /*212b0*/  IADD3 R15, -R15, R2, RZ ;  /* 0x000000020f0f7210 */ /* 0x010fe40007ffe1ff */
.L_x_909:
        /* <DEDUP_REMOVED lines=56> */
.L_x_911:
[----:B------:R-:W-:Y:S05]  /*21640*/  BSYNC B0 ;  /* 0x0000000000007941 */ /* 0x000fea0003800000 */
.L_x_910:
[----:B------:R-:W-:-:S13]  /*21650*/  ISETP.GT.AND P0, PT, R18, 0x1, PT ;  /* 0x000000011200780c */ /* 0x000fda0003f04270 */
[----:B------:R-:W-:Y:S05]  /*21660*/  @P0 BRA `(.L_x_903) ;  /* 0x0000071000000947 */ /* 0x000fea0003800000 */
[----:B------:R-:W-:Y:S01]  /*21670*/  MOV R5, c[0x0][0x4e8] ;  /* 0x00013a0000057a02 */ /* 0x000fe20000000f00 */
[----:B-1----:R-:W-:Y:S02]  /*21680*/  IMAD R2, R19, c[0x0][0x3a0], RZ ;  /* 0x0000e80013027a24 */ /* 0x002fe400078e02ff */
[----:B------:R-:W-:Y:S01]  /*21690*/  IMAD.WIDE.U32 R6, R0, c[0x0][0x3a0], RZ ;  /* 0x0000e80000067a25 */ /* 0x000fe200078e00ff */
[----:B------:R-:W-:-:S03]  /*216a0*/  ISETP.NE.AND P0, PT, R5, 0x1, PT ;  /* 0x000000010500780c */ /* 0x000fc60003f05270 */
[----:B------:R-:W-:Y:S01]  /*216b0*/  IMAD R0, R0, c[0x0][0x3a4], R2 ;  /* 0x0000e90000007a24 */ /* 0x000fe200078e0202 */
[----:B------:R-:W-:Y:S01]  /*216c0*/  IADD3 R2, R209, R233, RZ ;  /* 0x000000e9d1027210 */ /* 0x000fe20007ffe0ff */
        /* <DEDUP_REMOVED lines=24> */
[----:B------:R-:W-:Y:S02]  /*21850*/  IADD3 R6, R3, R4, RZ ;  /* 0x0000000403067210 */ /* 0x000fe40007ffe0ff */
[----:B------:R-:W-:Y:S02]  /*21860*/  IADD3 R4, R250, R233, RZ ;  /* 0x000000e9fa047210 */ /* 0x000fe40007ffe0ff */
[----:B------:R-:W-:Y:S01]  /*21870*/  LEA.HI.X R6, R2, c[0x0][0x384], R6, 0x1, P0 ;  /* 0x0000e10002067a11 */ /* 0x000fe200000f0c06 */
[----:B------:R-:W-:Y:S05]  /*21880*/  BRA.DIV ~URZ, `(.L_x_912) ;  /* 0x000038c27f007947 */ /* 0x000fea000b800000 */
[----:B------:R1:W2:Y:S02]  /*21890*/  SHFL.IDX PT, R8, R6, RZ, 0x181f ;  /* 0x00181fff06087589 */ /* 0x0002a400000e0000 */
.L_x_994:
[----:B------:R-:W-:Y:S05]  /*218a0*/  BRA.DIV ~URZ, `(.L_x_913) ;  /* 0x000039127f007947 */ /* 0x000fea000b800000 */
[----:B------:R3:W4:Y:S02]  /*218b0*/  SHFL.IDX PT, R0, R7, RZ, 0x181f ;  /* 0x00181fff07007589 */ /* 0x00072400000e0000 */
.L_x_995:
        /* <DEDUP_REMOVED lines=16> */
.L_x_915:
[----:B------:R-:W-:Y:S05]  /*219c0*/  BSYNC B0 ;  /* 0x0000000000007941 */ /* 0x000fea0003800000 */
.L_x_914:
[----:B------:R-:W-:Y:S05]  /*219d0*/  BRA.DIV ~URZ, `(.L_x_916) ;  /* 0x000038427f007947 */ /* 0x000fea000b800000 */
[----:B--2---:R2:W1:Y:S04]  /*219e0*/  SHFL.IDX PT, R8, R6, 0x1, 0x181f ;  /* 0x00381f0006087f89 */ /* 0x00446800000e0000 */
[----:B----4-:R2:W4:Y:S02]  /*219f0*/  SHFL.IDX PT, R0, R7, 0x1, 0x181f ;  /* 0x00381f0007007f89 */ /* 0x01052400000e0000 */
.L_x_996:
        /* <DEDUP_REMOVED lines=16> */
.L_x_918:
[----:B------:R-:W-:Y:S05]  /*21b00*/  BSYNC B0 ;  /* 0x0000000000007941 */ /* 0x000fea0003800000 */
.L_x_917:
[----:B------:R-:W-:Y:S05]  /*21b10*/  BRA.DIV ~URZ, `(.L_x_919) ;  /* 0x000037c27f007947 */ /* 0x000fea000b800000 */
[----:B-1----:R1:W2:Y:S02]  /*21b20*/  SHFL.IDX PT, R8, R6, 0x2, 0x181f ;  /* 0x00581f0006087f89 */ /* 0x0022a400000e0000 */
.L_x_997:
[----:B------:R-:W-:Y:S05]  /*21b30*/  BRA.DIV ~URZ, `(.L_x_920) ;  /* 0x000038127f007947 */ /* 0x000fea000b800000 */
[----:B----4-:R4:W1:Y:S02]  /*21b40*/  SHFL.IDX PT, R0, R7, 0x2, 0x181f ;  /* 0x00581f0007007f89 */ /* 0x01086400000e0000 */
.L_x_998:
        /* <DEDUP_REMOVED lines=16> */
.L_x_922:
[----:B------:R-:W-:Y:S05]  /*21c50*/  BSYNC B0 ;  /* 0x0000000000007941 */ /* 0x000fea0003800000 */
.L_x_921:
[----:B------:R-:W-:Y:S05]  /*21c60*/  BRA.DIV ~URZ, `(.L_x_923) ;  /* 0x000037427f007947 */ /* 0x000fea000b800000 */
[----:B-12---:R-:W1:Y:S04]  /*21c70*/  SHFL.IDX PT, R6, R6, 0x3, 0x181f ;  /* 0x00781f0006067f89 */ /* 0x006e6800000e0000 */
[----:B---34-:R-:W2:Y:S02]  /*21c80*/  SHFL.IDX PT, R7, R7, 0x3, 0x181f ;  /* 0x00781f0007077f89 */ /* 0x018ea400000e0000 */
.L_x_999:
[----:B------:R-:W-:-:S04]  /*21c90*/  IADD3 R4, R4, 0x60, RZ ;  /* 0x0000006004047810 */ /* 0x000fc80007ffe0ff */
        /* <DEDUP_REMOVED lines=14> */
.L_x_903:
[----:B------:R-:W-:Y:S05]  /*21d80*/  BSYNC B1 ;  /* 0x0000000000017941 */ /* 0x000fea0003800000 */
.L_x_887:
[----:B-12---:R-:W2:Y:S02]  /*21d90*/  LDL R0, [R1+0x48] ;  /* 0x0000480001007983 */ /* 0x006ea40000100800 */
[----:B--2---:R-:W-:-:S13]  /*21da0*/  ISETP.NE.AND P0, PT, R0, RZ, PT ;  /* 0x000000ff0000720c */ /* 0x004fda0003f05270 */
[----:B------:R-:W-:Y:S01]  /*21db0*/  @P0 WARPSYNC 0xffffffff ;  /* 0xffffffff00000948 */ /* 0x000fe20003800000 */
[----:B------:R-:W-:Y:S06]  /*21dc0*/  @P0 BAR.SYNC.DEFER_BLOCKING 0x5, 0x100 ;  /* 0x0144000000000b1d */ /* 0x000fec0000010000 */
[----:B------:R-:W1:Y:S04]  /*21dd0*/  @P0 LDS.128 R244, [0x18100] ;  /* 0x01810000fff40984 */ /* 0x000e680000000c00 */
[----:B------:R-:W-:Y:S06]  /*21de0*/  @P0 BAR.ARV 0x4, 0x100 ;  /* 0x0104000000000b1d */ /* 0x000fec0000002000 */
[----:B------:R-:W-:Y:S05]  /*21df0*/  @P0 BRA `(.L_x_924) ;  /* 0x00000f6000000947 */ /* 0x000fea0003800000 */
[----:B------:R-:W2:Y:S01]  /*21e00*/  S2R R0, SR_TID.X ;  /* 0x0000000000007919 */ /* 0x000ea20000002100 */
[----:B------:R-:W-:Y:S01]  /*21e10*/  IMAD.MOV.U32 R8, RZ, RZ, RZ ;  /* 0x000000ffff087224 */ /* 0x000fe200078e00ff */
[----:B--2---:R-:W-:-:S04]  /*21e20*/  LOP3.LUT R13, R0, 0x1f, RZ, 0xc0, !PT ;  /* 0x0000001f000d7812 */ /* 0x004fc800078ec0ff */
[----:B------:R-:W-:Y:S01]  /*21e30*/  ISETP.NE.AND P6, PT, R13, 0x1f, PT ;  /* 0x0000001f0d00780c */ /* 0x000fe20003fc5270 */
[----:B------:R-:W-:Y:S10]  /*21e40*/  BRA.DIV ~URZ, `(.L_x_925) ;  /* 0x000036327f007947 */ /* 0x000ff4000b800000 */
[----:B------:R2:W4:Y:S02]  /*21e50*/  SHFL.IDX PT, R9, R86, RZ, 0x1f ;  /* 0x00001fff56097589 */ /* 0x00052400000e0000 */
.L_x_1000:
[----:B------:R-:W-:Y:S05]  /*21e60*/  BRA.DIV ~URZ, `(.L_x_926) ;  /* 0x000036827f007947 */ /* 0x000fea000b800000 */
[----:B---3--:R3:W2:Y:S02]  /*21e70*/  SHFL.IDX PT, R6, R86, 0x1, 0x1f ;  /* 0x00201f0056067f89 */ /* 0x0086a400000e0000 */
.L_x_1001:
[----:B-1----:R-:W-:Y:S02]  /*21e80*/  IMAD.IADD R0, R247, 0x1, R13 ;  /* 0x00000001f7007824 */ /* 0x002fe400078e020d */
[----:B----4-:R-:W-:-:S03]  /*21e90*/  IMAD.MOV.U32 R7, RZ, RZ, RZ ;  /* 0x000000ffff077224 */ /* 0x010fc600078e00ff */
        /* <DEDUP_REMOVED lines=15> */
[----:B------:R1:W4:Y:S02]  /*21f90*/  SHFL.UP PT, R4, R0, 0x1, RZ ;  /* 0x0420000000047989 */ /* 0x00032400000e00ff */
.L_x_1002:
        /* <DEDUP_REMOVED lines=16> */
.L_x_1003:
[----:B----4-:R-:W-:Y:S01]  /*220a0*/  IMAD R0, R0, c[0x0][0x538], RZ ;  /* 0x00014e0000007a24 */ /* 0x010fe200078e02ff */
[----:B------:R-:W-:Y:S04]  /*220b0*/  BSSY B1, `(.L_x_929) ;  /* 0x00000c5000017945 */ /* 0x000fe80003800000 */
[----:B--2---:R-:W-:-:S04]  /*220c0*/  IADD3 R6, R0, R6, RZ ;  /* 0x0000000600067210 */ /* 0x004fc80007ffe0ff */
[----:B------:R-:W-:-:S13]  /*220d0*/  ISETP.GT.AND P0, PT, R6, R9, PT ;  /* 0x000000090600720c */ /* 0x000fda0003f04270 */
[----:B------:R-:W-:Y:S05]  /*220e0*/  @P0 BRA `(.L_x_930) ;  /* 0x0000025000000947 */ /* 0x000fea0003800000 */
.L_x_934:
        /* <DEDUP_REMOVED lines=8> */
[----:B-1----:R-:W-:Y:S01]  /*22170*/  @!P0 MOV R4, 0x4 ;  /* 0x0000000400048802 */ /* 0x002fe20000000f00 */
        /* <DEDUP_REMOVED lines=8> */
.L_x_1004:
        /* <DEDUP_REMOVED lines=16> */
.L_x_1005:
[----:B--2---:R-:W-:-:S05]  /*22300*/  IMAD R0, R0, c[0x0][0x538], RZ ;  /* 0x00014e0000007a24 */ /* 0x004fca00078e02ff */
[----:B------:R-:W-:-:S04]  /*22310*/  IADD3 R6, R0, R6, RZ ;  /* 0x0000000600067210 */ /* 0x000fc80007ffe0ff */
[----:B------:R-:W-:-:S13]  /*22320*/  ISETP.GT.AND P0, PT, R6, R9, PT ;  /* 0x000000090600720c */ /* 0x000fda0003f04270 */
[----:B-1-3--:R-:W-:Y:S05]  /*22330*/  @!P0 BRA `(.L_x_934) ;  /* 0xfffffdb000008947 */ /* 0x00afea000383ffff */
.L_x_930:
[----:B------:R-:W-:-:S05]  /*22340*/  IADD3 R11, -R0, R6, RZ ;  /* 0x00000006000b7210 */ /* 0x000fca0007ffe1ff */
[----:B------:R-:W-:-:S05]  /*22350*/  IMAD R0, R4, c[0x0][0x538], R11 ;  /* 0x00014e0004007a24 */ /* 0x000fca00078e020b */
[----:B------:R-:W-:Y:S01]  /*22360*/  ISETP.GT.AND P0, PT, R0, R9, PT ;  /* 0x000000090000720c */ /* 0x000fe20003f04270 */
[----:B------:R-:W-:-:S12]  /*22370*/  BRA.DIV ~URZ, `(.L_x_935) ;  /* 0x000035b27f007947 */ /* 0x000fd8000b800000 */
[----:B------:R-:W-:-:S04]  /*22380*/  VOTE.ANY R10, PT, !P0 ;  /* 0x00000000000a7806 */ /* 0x000fc800040e0100 */
.L_x_1006:
[----:B------:R-:W2:Y:S02]  /*22390*/  POPC R6, R10 ;  /* 0x0000000a00067309 */ /* 0x000ea40000000000 */
[----:B--2---:R-:W-:Y:S01]  /*223a0*/  IADD3 R247, R6, R247, RZ ;  /* 0x000000f706f77210 */ /* 0x004fe20007ffe0ff */
[----:B------:R-:W-:Y:S05]  /*223b0*/  BRA.DIV ~URZ, `(.L_x_936) ;  /* 0x000035c27f007947 */ /* 0x000fea000b800000 */
[----:B------:R2:W4:Y:S04]  /*223c0*/  SHFL.IDX PT, R7, R7, R6, 0x1f ;  /* 0x00001f0607077589 */ /* 0x00052800000e0000 */
[----:B------:R2:W1:Y:S02]  /*223d0*/  SHFL.IDX PT, R5, R8, R6, 0x1f ;  /* 0x00001f0608057589 */ /* 0x00046400000e0000 */
.L_x_1007:
[----:B------:R-:W-:Y:S01]  /*223e0*/  ISETP.NE.AND P0, PT, R10, RZ, PT ;  /* 0x000000ff0a00720c */ /* 0x000fe20003f05270 */
[----:B------:R-:W-:-:S12]  /*223f0*/  BSSY B0, `(.L_x_937) ;  /* 0x0000005000007945 */ /* 0x000fd80003800000 */
[----:B------:R-:W-:Y:S05]  /*22400*/  @!P0 BRA `(.L_x_938) ;  /* 0x0000003000008947 */ /* 0x000fea0003800000 */
[----:B--2---:R-:W-:Y:S01]  /*22410*/  IADD3 R6, R6, -0x1, RZ ;  /* 0xffffffff06067810 */ /* 0x004fe20007ffe0ff */
[----:B------:R-:W-:Y:S05]  /*22420*/  BRA.DIV ~URZ, `(.L_x_939) ;  /* 0x000036227f007947 */ /* 0x000fea000b800000 */
[----:B------:R2:W3:Y:S02]  /*22430*/  SHFL.IDX PT, R12, R4, R6, 0x1f ;  /* 0x00001f06040c7589 */ /* 0x0004e400000e0000 */
.L_x_938:
[----:B------:R-:W-:Y:S05]  /*22440*/  BSYNC B0 ;  /* 0x0000000000007941 */ /* 0x000fea0003800000 */
.L_x_937:
[----:B-1----:R-:W-:Y:S01]  /*22450*/  ISETP.NE.AND P0, PT, R5, 0x1, PT ;  /* 0x000000010500780c */ /* 0x002fe20003f05270 */
[----:B---3--:R-:W-:Y:S01]  /*22460*/  IMAD R244, R12, c[0x0][0x538], R11 ;  /* 0x00014e000cf47a24 */ /* 0x008fe200078e020b */
[----:B------:R-:W-:Y:S04]  /*22470*/  BSSY B0, `(.L_x_940) ;  /* 0x0000081000007945 */ /* 0x000fe80003800000 */
[----:B------:R-:W-:-:S07]  /*22480*/  IADD3 R3, -R244, R9, RZ ;  /* 0x00000009f4037210 */ /* 0x000fce0007ffe1ff */
[----:B------:R-:W-:Y:S05]  /*22490*/  @!P0 BRA `(.L_x_941) ;  /* 0x000003e000008947 */ /* 0x000fea0003800000 */
[-C--:B----4-:R-:W-:Y:S01]  /*224a0*/  IABS R2, R7.reuse ;  /* 0x0000000700027213 */ /* 0x090fe20000000000 */
[----:B--2---:R-:W-:Y:S01]  /*224b0*/  IMAD.MOV.U32 R8, RZ, RZ, RZ ;  /* 0x000000ffff087224 */ /* 0x004fe200078e00ff */
[----:B------:R-:W-:Y:S02]  /*224c0*/  IABS R10, R7 ;  /* 0x00000007000a7213 */ /* 0x000fe40000000000 */
[----:B------:R-:W1:Y:S08]  /*224d0*/  I2F.RP R0, R2 ;  /* 0x0000000200007306 */ /* 0x000e700000209400 */
[----:B-1----:R-:W1:Y:S02]  /*224e0*/  MUFU.RCP R0, R0 ;  /* 0x0000000000007308 */ /* 0x002e640000001000 */
[----:B-1----:R-:W-:-:S06]  /*224f0*/  IADD3 R0, R0, 0xffffffe, RZ ;  /* 0x0ffffffe00007810 */ /* 0x002fcc0007ffe0ff */
[----:B------:R-:W1:Y:S02]  /*22500*/  F2I.FTZ.U32.TRUNC.NTZ R9, R0 ;  /* 0x0000000000097305 */ /* 0x000e64000021f000 */
[----:B-1----:R-:W-:Y:S01]  /*22510*/  IMAD.MOV R4, RZ, RZ, -R9 ;  /* 0x000000ffff047224 */ /* 0x002fe200078e0a09 */
[----:B------:R-:W-:-:S03]  /*22520*/  IABS R0, R5 ;  /* 0x0000000500007213 */ /* 0x000fc60000000000 */
[----:B------:R-:W-:Y:S02]  /*22530*/  IMAD.MOV.U32 R6, RZ, RZ, R4 ;  /* 0x000000ffff067224 */ /* 0x000fe400078e0004 */
[----:B------:R-:W-:Y:S01]  /*22540*/  IMAD.MOV.U32 R4, RZ, RZ, R0 ;  /* 0x000000ffff047224 */ /* 0x000fe200078e0000 */
[----:B------:R-:W-:Y:S01]  /*22550*/  IABS R0, R3 ;  /* 0x0000000300007213 */ /* 0x000fe20000000000 */
[----:B------:R-:W-:Y:S02]  /*22560*/  IMAD R6, R6, R2, RZ ;  /* 0x0000000206067224 */ /* 0x000fe400078e02ff */
[----:B------:R-:W1:Y:S02]  /*22570*/  I2F.RP R11, R4 ;  /* 0x00000004000b7306 */ /* 0x000e640000209400 */
[----:B------:R-:W-:Y:S01]  /*22580*/  IMAD.HI.U32 R9, R9, R6, R8 ;  /* 0x0000000609097227 */ /* 0x000fe200078e0008 */
[----:B------:R-:W-:-:S03]  /*22590*/  MOV R6, R0 ;  /* 0x0000000000067202 */ /* 0x000fc60000000f00 */
[----:B------:R-:W-:-:S04]  /*225a0*/  IMAD.MOV R0, RZ, RZ, -R10 ;  /* 0x000000ffff007224 */ /* 0x000fc800078e0a0a */
[----:B------:R-:W-:Y:S02]  /*225b0*/  IMAD.MOV.U32 R8, RZ, RZ, R0 ;  /* 0x000000ffff087224 */ /* 0x000fe400078e0000 */
[----:B------:R-:W-:-:S04]  /*225c0*/  IMAD.HI.U32 R0, R9, R6, RZ ;  /* 0x0000000609007227 */ /* 0x000fc800078e00ff */
[----:B------:R-:W-:Y:S02]  /*225d0*/  IMAD R6, R0, R8, R6 ;  /* 0x0000000800067224 */ /* 0x000fe400078e0206 */
[----:B-1----:R-:W1:Y:S03]  /*225e0*/  MUFU.RCP R8, R11 ;  /* 0x0000000b00087308 */ /* 0x002e660000001000 */
[----:B------:R-:W-:Y:S02]  /*225f0*/  ISETP.GT.U32.AND P0, PT, R2, R6, PT ;  /* 0x000000060200720c */ /* 0x000fe40003f04070 */
[----:B-1----:R-:W-:-:S11]  /*22600*/  IADD3 R8, R8, 0xffffffe, RZ ;  /* 0x0ffffffe08087810 */ /* 0x002fd60007ffe0ff */
[----:B------:R-:W-:Y:S01]  /*22610*/  @!P0 IMAD.IADD R6, R6, 0x1, -R2 ;  /* 0x0000000106068824 */ /* 0x000fe200078e0a02 */
[----:B------:R-:W-:Y:S01]  /*22620*/  @!P0 IADD3 R0, R0, 0x1, RZ ;  /* 0x0000000100008810 */ /* 0x000fe20007ffe0ff */
[----:B------:R-:W1:Y:S01]  /*22630*/  F2I.FTZ.U32.TRUNC.NTZ R9, R8 ;  /* 0x0000000800097305 */ /* 0x000e62000021f000 */
[----:B------:R-:W-:Y:S02]  /*22640*/  ISETP.NE.AND P0, PT, R7, RZ, PT ;  /* 0x000000ff0700720c */ /* 0x000fe40003f05270 */
[----:B------:R-:W-:Y:S02]  /*22650*/  ISETP.GE.U32.AND P2, PT, R6, R2, PT ;  /* 0x000000020600720c */ /* 0x000fe40003f46070 */
[----:B------:R-:W-:-:S04]  /*22660*/  LOP3.LUT R2, R3, R7, RZ, 0x3c, !PT ;  /* 0x0000000703027212 */ /* 0x000fc800078e3cff */
[----:B------:R-:W-:-:S07]  /*22670*/  ISETP.GE.AND P1, PT, R2, RZ, PT ;  /* 0x000000ff0200720c */ /* 0x000fce0003f26270 */
[----:B------:R-:W-:Y:S02]  /*22680*/  @P2 IADD3 R0, R0, 0x1, RZ ;  /* 0x0000000100002810 */ /* 0x000fe40007ffe0ff */
[----:B-1----:R-:W-:Y:S02]  /*22690*/  IADD3 R2, RZ, -R9, RZ ;  /* 0x80000009ff027210 */ /* 0x002fe40007ffe0ff */
[----:B------:R-:W-:Y:S02]  /*226a0*/  MOV R8, RZ ;  /* 0x000000ff00087202 */ /* 0x000fe40000000f00 */
[----:B------:R-:W-:Y:S01]  /*226b0*/  @!P1 IMAD.MOV R0, RZ, RZ, -R0 ;  /* 0x000000ffff009224 */ /* 0x000fe200078e0a00 */
[----:B------:R-:W-:Y:S01]  /*226c0*/  @!P0 LOP3.LUT R0, RZ, R7, RZ, 0x33, !PT ;  /* 0x00000007ff008212 */ /* 0x000fe200078e33ff */
[----:B------:R-:W-:Y:S01]  /*226d0*/  IMAD.MOV.U32 R6, RZ, RZ, R2 ;  /* 0x000000ffff067224 */ /* 0x000fe200078e0002 */
[----:B------:R-:W-:Y:S02]  /*226e0*/  IABS R2, R5 ;  /* 0x0000000500027213 */ /* 0x000fe40000000000 */
[----:B------:R-:W-:Y:S01]  /*226f0*/  IABS R11, R0 ;  /* 0x00000000000b7213 */ /* 0x000fe20000000000 */
[----:B------:R-:W-:-:S02]  /*22700*/  IMAD R6, R6, R4, RZ ;  /* 0x0000000406067224 */ /* 0x000fc400078e02ff */
        /* <DEDUP_REMOVED lines=10> */
[----:B------:R-:W-:Y:S01]  /*227b0*/  ISETP.GE.U32.AND P2, PT, R6, R4, PT ;  /* 0x000000040600720c */ /* 0x000fe20003f46070 */
[----:B------:R-:W-:Y:S01]  /*227c0*/  IMAD.MOV R6, RZ, RZ, -R0 ;  /* 0x000000ffff067224 */ /* 0x000fe200078e0a00 */
        /* <DEDUP_REMOVED lines=11> */
.L_x_941:
[----:B--2---:R-:W-:-:S04]  /*22880*/  IMAD.MOV.U32 R4, RZ, RZ, 0x4 ;  /* 0x00000004ff047424 */ /* 0x004fc800078e00ff */
[----:B------:R-:W-:-:S05]  /*22890*/  IMAD.WIDE R4, R247, R4, c[0x0][0x590] ;  /* 0x00016400f7047625 */ /* 0x000fca00078e0204 */
[----:B------:R1:W2:Y:S01]  /*228a0*/  LDG.E R6, [R4.64] ;  /* 0x0000000804067981 */ /* 0x0002a2000c1e1900 */
[----:B------:R-:W-:Y:S01]  /*228b0*/  IABS R2, R3 ;  /* 0x0000000300027213 */ /* 0x000fe20000000000 */
[----:B-1----:R-:W-:Y:S02]  /*228c0*/  IMAD.MOV.U32 R4, RZ, RZ, RZ ;  /* 0x000000ffff047224 */ /* 0x002fe400078e00ff */
[----:B--2-4-:R-:W-:-:S05]  /*228d0*/  IMAD R11, R6, R7, RZ ;  /* 0x00000007060b7224 */ /* 0x014fca00078e02ff */
        /* <DEDUP_REMOVED lines=8> */
[----:B------:R-:W-:-:S04]  /*22960*/  IMAD R0, R0, R8, RZ ;  /* 0x0000000800007224 */ /* 0x000fc800078e02ff */
[----:B------:R-:W-:-:S04]  /*22970*/  IMAD.HI.U32 R0, R5, R0, R4 ;  /* 0x0000000005007227 */ /* 0x000fc800078e0004 */
[----:B------:R-:W-:Y:S02]  /*22980*/  IMAD.MOV R4, RZ, RZ, -R9 ;  /* 0x000000ffff047224 */ /* 0x000fe400078e0a09 */
[----:B------:R-:W-:-:S04]  /*22990*/  IMAD.HI.U32 R0, R0, R2, RZ ;  /* 0x0000000200007227 */ /* 0x000fc800078e00ff */
[----:B------:R-:W-:-:S05]  /*229a0*/  IMAD R2, R0, R4, R2 ;  /* 0x0000000400027224 */ /* 0x000fca00078e0202 */
[----:B------:R-:W-:-:S13]  /*229b0*/  ISETP.GT.U32.AND P0, PT, R8, R2, PT ;  /* 0x000000020800720c */ /* 0x000fda0003f04070 */
[-C--:B------:R-:W-:Y:S02]  /*229c0*/  @!P0 IADD3 R2, R2, -R8.reuse, RZ ;  /* 0x8000000802028210 */ /* 0x080fe40007ffe0ff */
[----:B------:R-:W-:Y:S02]  /*229d0*/  @!P0 IADD3 R0, R0, 0x1, RZ ;  /* 0x0000000100008810 */ /* 0x000fe40007ffe0ff */
[----:B------:R-:W-:Y:S01]  /*229e0*/  ISETP.GE.U32.AND P2, PT, R2, R8, PT ;  /* 0x000000080200720c */ /* 0x000fe20003f46070 */
[----:B------:R-:W-:Y:S01]  /*229f0*/  IMAD.MOV.U32 R8, RZ, RZ, RZ ;  /* 0x000000ffff087224 */ /* 0x000fe200078e00ff */
[----:B------:R-:W-:Y:S02]  /*22a00*/  LOP3.LUT R2, R3, R11, RZ, 0x3c, !PT ;  /* 0x0000000b03027212 */ /* 0x000fe400078e3cff */
[----:B------:R-:W-:Y:S02]  /*22a10*/  ISETP.NE.AND P0, PT, R11, RZ, PT ;  /* 0x000000ff0b00720c */ /* 0x000fe40003f05270 */
[----:B------:R-:W-:-:S07]  /*22a20*/  ISETP.GE.AND P1, PT, R2, RZ, PT ;  /* 0x000000ff0200720c */ /* 0x000fce0003f26270 */
[----:B------:R-:W-:-:S05]  /*22a30*/  @P2 IADD3 R0, R0, 0x1, RZ ;  /* 0x0000000100002810 */ /* 0x000fca0007ffe0ff */
[----:B------:R-:W-:-:S04]  /*22a40*/  IMAD.MOV.U32 R2, RZ, RZ, R0 ;  /* 0x000000ffff027224 */ /* 0x000fc800078e0000 */
[----:B------:R-:W-:Y:S01]  /*22a50*/  @!P1 IMAD.MOV R2, RZ, RZ, -R2 ;  /* 0x000000ffff029224 */ /* 0x000fe200078e0a02 */
[----:B------:R-:W-:-:S05]  /*22a60*/  @!P0 LOP3.LUT R2, RZ, R11, RZ, 0x33, !PT ;  /* 0x0000000bff028212 */ /* 0x000fca00078e33ff */
[----:B------:R-:W-:Y:S02]  /*22a70*/  IMAD R10, R6, R2, RZ ;  /* 0x00000002060a7224 */ /* 0x000fe400078e02ff */
[----:B------:R-:W-:-:S03]  /*22a80*/  IMAD.MOV R2, RZ, RZ, -R2 ;  /* 0x000000ffff027224 */ /* 0x000fc600078e0a02 */
[----:B------:R-:W-:-:S04]  /*22a90*/  IADD3 R0, -R10, c[0x0][0x538], RZ ;  /* 0x00014e000a007a10 */ /* 0x000fc80007ffe1ff */
[----:B------:R-:W-:-:S04]  /*22aa0*/  IMNMX R0, R6, R0, PT ;  /* 0x0000000006007217 */ /* 0x000fc80003800200 */
[----:B------:R-:W-:-:S04]  /*22ab0*/  IABS R4, R0 ;  /* 0x0000000000047213 */ /* 0x000fc80000000000 */
[----:B------:R-:W1:Y:S08]  /*22ac0*/  I2F.RP R5, R4 ;  /* 0x0000000400057306 */ /* 0x000e700000209400 */
[----:B-1----:R-:W1:Y:S02]  /*22ad0*/  MUFU.RCP R5, R5 ;  /* 0x0000000500057308 */ /* 0x002e640000001000 */
[----:B-1----:R-:W-:-:S06]  /*22ae0*/  IADD3 R5, R5, 0xffffffe, RZ ;  /* 0x0ffffffe05057810 */ /* 0x002fcc0007ffe0ff */
[----:B------:R-:W1:Y:S02]  /*22af0*/  F2I.FTZ.U32.TRUNC.NTZ R9, R5 ;  /* 0x0000000500097305 */ /* 0x000e64000021f000 */
[----:B-1----:R-:W-:Y:S02]  /*22b00*/  IMAD.MOV R6, RZ, RZ, -R9 ;  /* 0x000000ffff067224 */ /* 0x002fe400078e0a09 */
[----:B------:R-:W-:-:S03]  /*22b10*/  IMAD R5, R11, R2, R3 ;  /* 0x000000020b057224 */ /* 0x000fc600078e0203 */
[----:B------:R-:W-:Y:S02]  /*22b20*/  MOV R2, R6 ;  /* 0x0000000600027202 */ /* 0x000fe40000000f00 */
[----:B------:R-:W-:Y:S02]  /*22b30*/  IABS R6, R0 ;  /* 0x0000000000067213 */ /* 0x000fe40000000000 */
[----:B------:R-:W-:Y:S01]  /*22b40*/  IABS R3, R5 ;  /* 0x0000000500037213 */ /* 0x000fe20000000000 */
        /* <DEDUP_REMOVED lines=19> */
.L_x_942:
[----:B------:R-:W-:Y:S05]  /*22c80*/  BSYNC B0 ;  /* 0x0000000000007941 */ /* 0x000fea0003800000 */
.L_x_940:
[----:B------:R-:W-:-:S04]  /*22c90*/  LOP3.LUT R2, RZ, R2, RZ, 0x33, !PT ;  /* 0x00000002ff027212 */ /* 0x000fc800078e33ff */
[----:B------:R-:W-:Y:S01]  /*22ca0*/  IADD3 R245, R2, R7, RZ ;  /* 0x0000000702f57210 */ /* 0x000fe20007ffe0ff */
[----:B------:R-:W-:Y:S05]  /*22cb0*/  BRA `(.L_x_943) ;  /* 0x0000004000007947 */ /* 0x000fea0003800000 */
.L_x_931:
[----:B------:R-:W-:Y:S01]  /*22cc0*/  IMAD.MOV.U32 R244, RZ, RZ, R9 ;  /* 0x000000fffff47224 */ /* 0x000fe200078e0009 */
[----:B------:R-:W-:Y:S01]  /*22cd0*/  MOV R246, RZ ;  /* 0x000000ff00f67202 */ /* 0x000fe20000000f00 */
[----:B------:R-:W-:Y:S01]  /*22ce0*/  IMAD.MOV.U32 R245, RZ, RZ, RZ ;  /* 0x000000fffff57224 */ /* 0x000fe200078e00ff */
[----:B------:R-:W-:Y:S02]  /*22cf0*/  MOV R247, c[0x0][0x53c] ;  /* 0x00014f0000f77a02 */ /* 0x000fe40000000f00 */
.L_x_943:
[----:B------:R-:W-:Y:S05]  /*22d00*/  BSYNC B1 ;  /* 0x0000000000017941 */ /* 0x000fea0003800000 */
.L_x_929:
[----:B------:R-:W-:Y:S01]  /*22d10*/  WARPSYNC 0xffffffff ;  /* 0xffffffff00007948 */ /* 0x000fe20003800000 */
[----:B------:R-:W-:Y:S01]  /*22d20*/  BAR.SYNC.DEFER_BLOCKING 0x4, 0x100 ;  /* 0x0104000000007b1d */ /* 0x000fe20000010000 */
[----:B------:R-:W-:-:S13]  /*22d30*/  ISETP.NE.AND P0, PT, R13, RZ, PT ;  /* 0x000000ff0d00720c */ /* 0x000fda0003f05270 */
[----:B------:R2:W-:Y:S04]  /*22d40*/  @!P0 STS.128 [0x18100], R244 ;  /* 0x018100f4ff008388 */ /* 0x0005e80000000c00 */
[----:B------:R-:W-:Y:S06]  /*22d50*/  BAR.ARV 0x5, 0x100 ;  /* 0x0144000000007b1d */ /* 0x000fec0000002000 */
.L_x_924:
[----:B-1----:R-:W-:-:S13]  /*22d60*/  ISETP.GE.AND P0, PT, R247, c[0x0][0x53c], PT ;  /* 0x00014f00f7007a0c */ /* 0x002fda0003f06270 */
[----:B--234-:R-:W-:Y:S01]  /*22d70*/  @P0 CALL.REL.NOINC `(.L_x_944) ;  /* 0x0000001000000944 */ /* 0x01cfe20003c00000 */
[----:B------:R-:W-:Y:S05]  /*22d80*/  BRA `(.L_x_945) ;  /* 0xfffdf32000007947 */ /* 0x000fea000383ffff */
.L_x_944:
[----:B------:R-:W-:Y:S05]  /*22d90*/  EXIT ;  /* 0x000000000000794d */ /* 0x000fea0003800000 */
.L_x_688:
[----:B------:R-:W-:Y:S01]  /*22da0*/  IMAD.MOV.U32 R0, RZ, RZ, R5 ;  /* 0x000000ffff007224 */ /* 0x000fe200078e0005 */
[----:B------:R-:W-:Y:S02]  /*22db0*/  MOV R3, 0x1 ;  /* 0x0000000100037802 */ /* 0x000fe40000000f00 */
[----:B------:R-:W-:Y:S02]  /*22dc0*/  MOV R2, 0x22de0 ;  /* 0x00022de000027802 */ /* 0x000fe40000000f00 */
[----:B--2---:R-:W-:Y:S05]  /*22dd0*/  CALL.REL.NOINC `($__internal_14_$__cuda_sm70_shflsync_up_p) ;  /* 0x00002d9000007944 */ /* 0x004fea0003c00000 */
[----:B------:R-:W-:Y:S01]  /*22de0*/  MOV R0, R4 ;  /* 0x0000000400007202 */ /* 0x000fe20000000f00 */
[----:B------:R-:W-:Y:S05]  /*22df0*/  BRA `(.L_x_946) ;  /* 0xfffdd64000007947 */ /* 0x000fea000383ffff */
.L_x_689:
[----:B------:R-:W-:Y:S01]  /*22e00*/  IMAD.MOV.U32 R0, RZ, RZ, R5 ;  /* 0x000000ffff007224 */ /* 0x000fe200078e0005 */
[----:B------:R-:W-:Y:S02]  /*22e10*/  MOV R3, 0x2 ;  /* 0x0000000200037802 */ /* 0x000fe40000000f00 */
[----:B------:R-:W-:Y:S02]  /*22e20*/  MOV R2, 0x22e40 ;  /* 0x00022e4000027802 */ /* 0x000fe40000000f00 */
[----:B--2---:R-:W-:Y:S05]  /*22e30*/  CALL.REL.NOINC `($__internal_14_$__cuda_sm70_shflsync_up_p) ;  /* 0x00002d3000007944 */ /* 0x004fea0003c00000 */
[----:B------:R-:W-:Y:S01]  /*22e40*/  SEL R4, R4, RZ, P4 ;  /* 0x000000ff04047207 */ /* 0x000fe20002000000 */
[----:B------:R-:W-:Y:S01]  /*22e50*/  IMAD.MOV.U32 R3, RZ, RZ, 0x4 ;  /* 0x00000004ff037424 */ /* 0x000fe200078e00ff */
[----:B------:R-:W-:-:S03]  /*22e60*/  MOV R2, 0x22e90 ;  /* 0x00022e9000027802 */ /* 0x000fc60000000f00 */
[----:B------:R-:W-:Y:S02]  /*22e70*/  IMAD.IADD R0, R5, 0x1, R4 ;  /* 0x0000000105007824 */ /* 0x000fe400078e0204 */
[----:B------:R-:W-:Y:S05]  /*22e80*/  CALL.REL.NOINC `($__internal_14_$__cuda_sm70_shflsync_up_p) ;  /* 0x00002ce000007944 */ /* 0x000fea0003c00000 */
        /* <DEDUP_REMOVED lines=10> */
[----:B------:R-:W-:Y:S02]  /*22f30*/  SEL R4, R4, RZ, P1 ;  /* 0x000000ff04047207 */ /* 0x000fe40000800000 */
[----:B------:R-:W-:Y:S02]  /*22f40*/  MOV R3, 0x1f ;  /* 0x0000001f00037802 */ /* 0x000fe40000000f00 */
[----:B------:R-:W-:Y:S01]  /*22f50*/  MOV R2, 0x22fa0 ;  /* 0x00022fa000027802 */ /* 0x000fe20000000f00 */
[----:B------:R-:W-:Y:S02]  /*22f60*/  IMAD.IADD R4, R0, 0x1, R4 ;  /* 0x0000000100047824 */ /* 0x000fe400078e0204 */
[----:B------:R-:W-:Y:S02]  /*22f70*/  IMAD.MOV.U32 R0, RZ, RZ, 0x1f ;  /* 0x0000001fff007424 */ /* 0x000fe400078e00ff */
[----:B------:R-:W-:Y:S02]  /*22f80*/  IMAD.MOV.U32 R204, RZ, RZ, R4 ;  /* 0x000000ffffcc7224 */ /* 0x000fe400078e0004 */
[----:B------:R-:W-:Y:S05]  /*22f90*/  CALL.REL.NOINC `($__internal_13_$__cuda_sm70_shflsync_idx_p) ;  /* 0x00002b8000007944 */ /* 0x000fea0003c00000 */
[----:B------:R-:W-:Y:S05]  /*22fa0*/  BRA `(.L_x_947) ;  /* 0xfffdd59000007947 */ /* 0x000fea000383ffff */
.L_x_691:
[----:B------:R-:W-:Y:S02]  /*22fb0*/  SEL R0, RZ, 0x1, P0 ;  /* 0x00000001ff007807 */ /* 0x000fe40000000000 */
[----:B------:R-:W-:-:S02]  /*22fc0*/  MOV R2, 0x22fe0 ;  /* 0x00022fe000027802 */ /* 0x000fc40000000f00 */
[----:B--2---:R-:W-:Y:S05]  /*22fd0*/  CALL.REL.NOINC `($__internal_15_$__cuda_sm70_votesync_ballot) ;  /* 0x00002bf000007944 */ /* 0x004fea0003c00000 */
[----:B------:R-:W-:Y:S01]  /*22fe0*/  MOV R10, R0 ;  /* 0x00000000000a7202 */ /* 0x000fe20000000f00 */
[----:B------:R-:W-:Y:S05]  /*22ff0*/  BRA `(.L_x_948) ;  /* 0xfffdd5d000007947 */ /* 0x000fea000383ffff */
.L_x_692:
[----:B------:R-:W-:Y:S01]  /*23000*/  IMAD.MOV.U32 R204, RZ, RZ, R9 ;  /* 0x000000ffffcc7224 */ /* 0x000fe200078e0009 */
[----:B------:R-:W-:Y:S01]  /*23010*/  MOV R0, R5 ;  /* 0x0000000500007202 */ /* 0x000fe20000000f00 */
[----:B------:R-:W-:Y:S01]  /*23020*/  IMAD.MOV.U32 R3, RZ, RZ, 0x1f ;  /* 0x0000001fff037424 */ /* 0x000fe200078e00ff */
[----:B------:R-:W-:-:S02]  /*23030*/  MOV R2, 0x23050 ;  /* 0x0002305000027802 */ /* 0x000fc40000000f00 */
[----:B------:R-:W-:Y:S05]  /*23040*/  CALL.REL.NOINC `($__internal_13_$__cuda_sm70_shflsync_idx_p) ;  /* 0x00002ad000007944 */ /* 0x000fea0003c00000 */
[----:B------:R-:W-:Y:S01]  /*23050*/  IMAD.MOV.U32 R12, RZ, RZ, R0 ;  /* 0x000000ffff0c7224 */ /* 0x000fe200078e0000 */
[----:B------:R-:W-:Y:S01]  /*23060*/  MOV R204, R8 ;  /* 0x0000000800cc7202 */ /* 0x000fe20000000f00 */
[----:B------:R-:W-:Y:S01]  /*23070*/  IMAD.MOV.U32 R6, RZ, RZ, RZ ;  /* 0x000000ffff067224 */ /* 0x000fe200078e00ff */
[----:B------:R-:W-:Y:S01]  /*23080*/  MOV R0, R5 ;  /* 0x0000000500007202 */ /* 0x000fe20000000f00 */
[----:B------:R-:W-:Y:S01]  /*23090*/  IMAD.MOV.U32 R3, RZ, RZ, 0x1f ;  /* 0x0000001fff037424 */ /* 0x000fe200078e00ff */
[----:B------:R-:W-:-:S02]  /*230a0*/  MOV R2, 0x230c0 ;  /* 0x000230c000027802 */ /* 0x000fc40000000f00 */
[----:B------:R-:W-:Y:S05]  /*230b0*/  CALL.REL.NOINC `($__internal_13_$__cuda_sm70_shflsync_idx_p) ;  /* 0x00002a6000007944 */ /* 0x000fea0003c00000 */
[----:B------:R-:W-:Y:S01]  /*230c0*/  MOV R9, R0 ;  /* 0x0000000000097202 */ /* 0x000fe20000000f00 */
[----:B------:R-:W-:Y:S05]  /*230d0*/  BRA `(.L_x_949) ;  /* 0xfffdd55000007947 */ /* 0x000fea000383ffff */
.L_x_695:
[----:B------:R-:W-:Y:S01]  /*230e0*/  IMAD.MOV.U32 R204, RZ, RZ, R4 ;  /* 0x000000ffffcc7224 */ /* 0x000fe200078e0004 */
[----:B------:R-:W-:-:S02]  /*230f0*/  MOV R3, 0x1f ;  /* 0x0000001f00037802 */ /* 0x000fc40000000f00 */
[----:B------:R-:W-:Y:S02]  /*23100*/  MOV R2, 0x23120 ;  /* 0x0002312000027802 */ /* 0x000fe40000000f00 */
[----:B-123--:R-:W-:Y:S05]  /*23110*/  CALL.REL.NOINC `($__internal_13_$__cuda_sm70_shflsync_idx_p) ;  /* 0x00002a0000007944 */ /* 0x00efea0003c00000 */
[----:B------:R-:W-:Y:S01]  /*23120*/  MOV R6, R0 ;  /* 0x0000000000067202 */ /* 0x000fe20000000f00 */
[----:B------:R-:W-:Y:S05]  /*23130*/  BRA `(.L_x_694) ;  /* 0xfffdd55000007947 */ /* 0x000fea000383ffff */
.L_x_750:
[----:B------:R-:W-:Y:S01]  /*23140*/  IMAD.MOV.U32 R204, RZ, RZ, R5 ;  /* 0x000000ffffcc7224 */ /* 0x000fe200078e0005 */
[----:B------:R-:W-:Y:S01]  /*23150*/  MOV R0, RZ ;  /* 0x000000ff00007202 */ /* 0x000fe20000000f00 */
[----:B------:R-:W-:Y:S01]  /*23160*/  IMAD.MOV.U32 R3, RZ, RZ, 0x181f ;  /* 0x0000181fff037424 */ /* 0x000fe200078e00ff */
[----:B------:R-:W-:Y:S02]  /*23170*/  MOV R2, 0x23190 ;  /* 0x0002319000027802 */ /* 0x000fe40000000f00 */
[----:B-----5:R-:W-:Y:S05]  /*23180*/  CALL.REL.NOINC `($__internal_13_$__cuda_sm70_shflsync_idx_p) ;  /* 0x0000299000007944 */ /* 0x020fea0003c00000 */
[----:B------:R-:W-:Y:S01]  /*23190*/  MOV R7, R0 ;  /* 0x0000000000077202 */ /* 0x000fe20000000f00 */
[----:B------:R-:W-:Y:S05]  /*231a0*/  BRA `(.L_x_950) ;  /* 0xfffe56f000007947 */ /* 0x000fea000383ffff */
.L_x_751:
[----:B------:R-:W-:Y:S01]  /*231b0*/  IMAD.MOV.U32 R204, RZ, RZ, R6 ;  /* 0x000000ffffcc7224 */ /* 0x000fe200078e0006 */
[----:B------:R-:W-:Y:S01]  /*231c0*/  MOV R0, RZ ;  /* 0x000000ff00007202 */ /* 0x000fe20000000f00 */
[----:B------:R-:W-:Y:S01]  /*231d0*/  IMAD.MOV.U32 R3, RZ, RZ, 0x181f ;  /* 0x0000181fff037424 */ /* 0x000fe200078e00ff */
[----:B------:R-:W-:Y:S02]  /*231e0*/  MOV R2, 0x23200 ;  /* 0x0002320000027802 */ /* 0x000fe40000000f00 */
[----:B-12--5:R-:W-:Y:S05]  /*231f0*/  CALL.REL.NOINC `($__internal_13_$__cuda_sm70_shflsync_idx_p) ;  /* 0x0000292000007944 */ /* 0x026fea0003c00000 */
[----:B------:R-:W-:Y:S05]  /*23200*/  BRA `(.L_x_951) ;  /* 0xfffe56b000007947 */ /* 0x000fea000383ffff */
.L_x_754:
[----:B------:R-:W-:Y:S01]  /*23210*/  IMAD.MOV.U32 R204, RZ, RZ, R5 ;  /* 0x000000ffffcc7224 */ /* 0x000fe200078e0005 */
[----:B----4-:R-:W-:Y:S01]  /*23220*/  MOV R0, 0x1 ;  /* 0x0000000100007802 */ /* 0x010fe20000000f00 */
[----:B--2---:R-:W-:Y:S01]  /*23230*/  IMAD.MOV.U32 R3, RZ, RZ, 0x181f ;  /* 0x0000181fff037424 */ /* 0x004fe200078e00ff */
[----:B------:R-:W-:-:S02]  /*23240*/  MOV R2, 0x23260 ;  /* 0x0002326000027802 */ /* 0x000fc40000000f00 */
[----:B-1-3-5:R-:W-:Y:S05]  /*23250*/  CALL.REL.NOINC `($__internal_13_$__cuda_sm70_shflsync_idx_p) ;  /* 0x000028c000007944 */ /* 0x02afea0003c00000 */
[----:B------:R-:W-:Y:S01]  /*23260*/  IMAD.MOV.U32 R7, RZ, RZ, R0 ;  /* 0x000000ffff077224 */ /* 0x000fe200078e0000 */
[----:B------:R-:W-:Y:S01]  /*23270*/  MOV R0, 0x1 ;  /* 0x0000000100007802 */ /* 0x000fe20000000f00 */
[----:B------:R-:W-:Y:S01]  /*23280*/  IMAD.MOV.U32 R204, RZ, RZ, R6 ;  /* 0x000000ffffcc7224 */ /* 0x000fe200078e0006 */
[----:B------:R-:W-:-:S02]  /*23290*/  MOV R3, 0x181f ;  /* 0x0000181f00037802 */ /* 0x000fc40000000f00 */
[----:B------:R-:W-:Y:S02]  /*232a0*/  MOV R2, 0x232c0 ;  /* 0x000232c000027802 */ /* 0x000fe40000000f00 */
[----:B------:R-:W-:Y:S05]  /*232b0*/  CALL.REL.NOINC `($__internal_13_$__cuda_sm70_shflsync_idx_p) ;  /* 0x0000286000007944 */ /* 0x000fea0003c00000 */
[----:B------:R-:W-:Y:S05]  /*232c0*/  BRA `(.L_x_952) ;  /* 0xfffe573000007947 */ /* 0x000fea000383ffff */
.L_x_757:
[----:B------:R-:W-:Y:S01]  /*232d0*/  IMAD.MOV.U32 R204, RZ, RZ, R5 ;  /* 0x000000ffffcc7224 */ /* 0x000fe200078e0005 */
[----:B----4-:R-:W-:Y:S01]  /*232e0*/  MOV R0, 0x2 ;  /* 0x0000000200007802 */ /* 0x010fe20000000f00 */
[----:B-1----:R-:W-:Y:S01]  /*232f0*/  IMAD.MOV.U32 R3, RZ, RZ, 0x181f ;  /* 0x0000181fff037424 */ /* 0x002fe200078e00ff */
[----:B------:R-:W-:Y:S02]  /*23300*/  MOV R2, 0x23320 ;  /* 0x0002332000027802 */ /* 0x000fe40000000f00 */
[----:B--23-5:R-:W-:Y:S05]  /*23310*/  CALL.REL.NOINC `($__internal_13_$__cuda_sm70_shflsync_idx_p) ;  /* 0x0000280000007944 */ /* 0x02cfea0003c00000 */
[----:B------:R-:W-:Y:S01]  /*23320*/  MOV R7, R0 ;  /* 0x0000000000077202 */ /* 0x000fe20000000f00 */
[----:B------:R-:W-:Y:S05]  /*23330*/  BRA `(.L_x_953) ;  /* 0xfffe57f000007947 */ /* 0x000fea000383ffff */
.L_x_758:
[----:B------:R-:W-:Y:S01]  /*23340*/  IMAD.MOV.U32 R204, RZ, RZ, R6 ;  /* 0x000000ffffcc7224 */ /* 0x000fe200078e0006 */
[----:B----4-:R-:W-:Y:S01]  /*23350*/  MOV R0, 0x2 ;  /* 0x0000000200007802 */ /* 0x010fe20000000f00 */
[----:B------:R-:W-:Y:S01]  /*23360*/  IMAD.MOV.U32 R3, RZ, RZ, 0x181f ;  /* 0x0000181fff037424 */ /* 0x000fe200078e00ff */
[----:B------:R-:W-:Y:S02]  /*23370*/  MOV R2, 0x23390 ;  /* 0x0002339000027802 */ /* 0x000fe40000000f00 */
[----:B-123-5:R-:W-:Y:S05]  /*23380*/  CALL.REL.NOINC `($__internal_13_$__cuda_sm70_shflsync_idx_p) ;  /* 0x0000279000007944 */ /* 0x02efea0003c00000 */
[----:B------:R-:W-:Y:S05]  /*23390*/  BRA `(.L_x_954) ;  /* 0xfffe57b000007947 */ /* 0x000fea000383ffff */
.L_x_761:
[----:B------:R-:W-:Y:S01]  /*233a0*/  IMAD.MOV.U32 R204, RZ, RZ, R5 ;  /* 0x000000ffffcc7224 */ /* 0x000fe200078e0005 */
[----:B-1----:R-:W-:Y:S01]  /*233b0*/  MOV R0, 0x3 ;  /* 0x0000000300007802 */ /* 0x002fe20000000f00 */
[----:B------:R-:W-:Y:S01]  /*233c0*/  IMAD.MOV.U32 R3, RZ, RZ, 0x181f ;  /* 0x0000181fff037424 */ /* 0x000fe200078e00ff */
[----:B------:R-:W-:-:S02]  /*233d0*/  MOV R2, 0x233f0 ;  /* 0x000233f000027802 */ /* 0x000fc40000000f00 */
[----:B--2345:R-:W-:Y:S05]  /*233e0*/  CALL.REL.NOINC `($__internal_13_$__cuda_sm70_shflsync_idx_p) ;  /* 0x0000273000007944 */ /* 0x03cfea0003c00000 */
[----:B------:R-:W-:Y:S01]  /*233f0*/  IMAD.MOV.U32 R5, RZ, RZ, R0 ;  /* 0x000000ffff057224 */ /* 0x000fe200078e0000 */
[----:B------:R-:W-:Y:S01]  /*23400*/  MOV R0, 0x3 ;  /* 0x0000000300007802 */ /* 0x000fe20000000f00 */
[----:B------:R-:W-:Y:S01]  /*23410*/  IMAD.MOV.U32 R204, RZ, RZ, R6 ;  /* 0x000000ffffcc7224 */ /* 0x000fe200078e0006 */
[----:B------:R-:W-:-:S02]  /*23420*/  MOV R3, 0x181f ;  /* 0x0000181f00037802 */ /* 0x000fc40000000f00 */
[----:B------:R-:W-:Y:S02]  /*23430*/  MOV R2, 0x23450 ;  /* 0x0002345000027802 */ /* 0x000fe40000000f00 */
[----:B------:R-:W-:Y:S05]  /*23440*/  CALL.REL.NOINC `($__internal_13_$__cuda_sm70_shflsync_idx_p) ;  /* 0x000026d000007944 */ /* 0x000fea0003c00000 */
[----:B------:R-:W-:Y:S05]  /*23450*/  BRA `(.L_x_955) ;  /* 0xfffe583000007947 */ /* 0x000fea000383ffff */
.L_x_808:
[----:B------:R-:W-:Y:S01]  /*23460*/  IMAD.MOV.U32 R204, RZ, RZ, R5 ;  /* 0x000000ffffcc7224 */ /* 0x000fe200078e0005 */
[----:B------:R-:W-:Y:S01]  /*23470*/  MOV R0, RZ ;  /* 0x000000ff00007202 */ /* 0x000fe20000000f00 */
[----:B------:R-:W-:Y:S01]  /*23480*/  IMAD.MOV.U32 R3, RZ, RZ, 0x181f ;  /* 0x0000181fff037424 */ /* 0x000fe200078e00ff */
[----:B------:R-:W-:Y:S02]  /*23490*/  MOV R2, 0x234b0 ;  /* 0x000234b000027802 */ /* 0x000fe40000000f00 */
[----:B------:R-:W-:Y:S05]  /*234a0*/  CALL.REL.NOINC `($__internal_13_$__cuda_sm70_shflsync_idx_p) ;  /* 0x0000267000007944 */ /* 0x000fea0003c00000 */
[----:B------:R-:W-:Y:S01]  /*234b0*/  MOV R4, R0 ;  /* 0x0000000000047202 */ /* 0x000fe20000000f00 */
[----:B------:R-:W-:Y:S05]  /*234c0*/  BRA `(.L_x_956) ;  /* 0xfffed92000007947 */ /* 0x000fea000383ffff */
.L_x_809:
[----:B------:R-:W-:Y:S01]  /*234d0*/  IMAD.MOV.U32 R204, RZ, RZ, R12 ;  /* 0x000000ffffcc7224 */ /* 0x000fe200078e000c */
[----:B------:R-:W-:Y:S01]  /*234e0*/  MOV R0, RZ ;  /* 0x000000ff00007202 */ /* 0x000fe20000000f00 */
[----:B------:R-:W-:Y:S01]  /*234f0*/  IMAD.MOV.U32 R3, RZ, RZ, 0x181f ;  /* 0x0000181fff037424 */ /* 0x000fe200078e00ff */
[----:B------:R-:W-:Y:S02]  /*23500*/  MOV R2, 0x23520 ;  /* 0x0002352000027802 */ /* 0x000fe40000000f00 */
[----:B-12---:R-:W-:Y:S05]  /*23510*/  CALL.REL.NOINC `($__internal_13_$__cuda_sm70_shflsync_idx_p) ;  /* 0x0000260000007944 */ /* 0x006fea0003c00000 */
[C---:B------:R-:W-:Y:S01]  /*23520*/  IADD3 R6, P1, R0.reuse, R90, RZ ;  /* 0x0000005a00067210 */ /* 0x040fe20007f3e0ff */
[----:B------:R-:W-:Y:S01]  /*23530*/  IMAD.MOV.U32 R204, RZ, RZ, R5 ;  /* 0x000000ffffcc7224 */ /* 0x000fe200078e0005 */
[----:B------:R-:W-:Y:S02]  /*23540*/  IADD3 R8, P0, R0, R88, RZ ;  /* 0x0000005800087210 */ /* 0x000fe40007f1e0ff */
[----:B------:R-:W-:Y:S01]  /*23550*/  ISETP.GE.AND P2, PT, R200, c[0x0][0x1d4], PT ;  /* 0x00007500c8007a0c */ /* 0x000fe20003f46270 */
[----:B------:R-:W-:Y:S01]  /*23560*/  IMAD.X R7, R4, 0x1, R91, P1 ;  /* 0x0000000104077824 */ /* 0x000fe200008e065b */
[----:B------:R-:W-:Y:S01]  /*23570*/  ISETP.GE.AND P1, PT, R202, c[0x0][0x1d4], PT ;  /* 0x00007500ca007a0c */ /* 0x000fe20003f26270 */
[----:B------:R-:W-:Y:S01]  /*23580*/  IMAD.X R9, R4, 0x1, R89, P0 ;  /* 0x0000000104097824 */ /* 0x000fe200000e0659 */
[----:B------:R-:W-:-:S02]  /*23590*/  ISETP.GE.AND P0, PT, R203, c[0x0][0x1d4], PT ;  /* 0x00007500cb007a0c */ /* 0x000fc40003f06270 */
        /* <DEDUP_REMOVED lines=14> */
[----:B-1----:R-:W-:Y:S05]  /*23680*/  CALL.REL.NOINC `($__internal_13_$__cuda_sm70_shflsync_idx_p) ;  /* 0x0000249000007944 */ /* 0x002fea0003c00000 */
[----:B------:R-:W-:Y:S01]  /*23690*/  IMAD.MOV.U32 R4, RZ, RZ, R0 ;  /* 0x000000ffff047224 */ /* 0x000fe200078e0000 */
[----:B------:R-:W-:Y:S01]  /*236a0*/  MOV R0, 0x1 ;  /* 0x0000000100007802 */ /* 0x000fe20000000f00 */
[----:B------:R-:W-:Y:S01]  /*236b0*/  IMAD.MOV.U32 R204, RZ, RZ, R12 ;  /* 0x000000ffffcc7224 */ /* 0x000fe200078e000c */
[----:B------:R-:W-:-:S02]  /*236c0*/  MOV R3, 0x181f ;  /* 0x0000181f00037802 */ /* 0x000fc40000000f00 */
[----:B------:R-:W-:Y:S02]  /*236d0*/  MOV R2, 0x236f0 ;  /* 0x000236f000027802 */ /* 0x000fe40000000f00 */
[----:B------:R-:W-:Y:S05]  /*236e0*/  CALL.REL.NOINC `($__internal_13_$__cuda_sm70_shflsync_idx_p) ;  /* 0x0000243000007944 */ /* 0x000fea0003c00000 */
[----:B------:R-:W-:Y:S05]  /*236f0*/  BRA `(.L_x_957) ;  /* 0xfffed83000007947 */ /* 0x000fea000383ffff */
.L_x_810:
[----:B------:R-:W-:Y:S01]  /*23700*/  IMAD.MOV.U32 R204, RZ, RZ, R4 ;  /* 0x000000ffffcc7224 */ /* 0x000fe200078e0004 */
[----:B------:R-:W-:Y:S01]  /*23710*/  MOV R0, RZ ;  /* 0x000000ff00007202 */ /* 0x000fe20000000f00 */
[----:B------:R-:W-:Y:S01]  /*23720*/  IMAD.MOV.U32 R3, RZ, RZ, 0x1c1f ;  /* 0x00001c1fff037424 */ /* 0x000fe200078e00ff */
[----:B------:R-:W-:Y:S02]  /*23730*/  MOV R2, 0x23750 ;  /* 0x0002375000027802 */ /* 0x000fe40000000f00 */
[----:B------:R-:W-:Y:S05]  /*23740*/  CALL.REL.NOINC `($__internal_13_$__cuda_sm70_shflsync_idx_p) ;  /* 0x000023d000007944 */ /* 0x000fea0003c00000 */
[----:B------:R-:W-:Y:S01]  /*23750*/  MOV R3, R0 ;  /* 0x0000000000037202 */ /* 0x000fe20000000f00 */
[----:B------:R-:W-:Y:S05]  /*23760*/  BRA `(.L_x_958) ;  /* 0xfffeda2000007947 */ /* 0x000fea000383ffff */
.L_x_815:
[----:B------:R-:W-:Y:S01]  /*23770*/  IMAD.MOV.U32 R204, RZ, RZ, R4 ;  /* 0x000000ffffcc7224 */ /* 0x000fe200078e0004 */
[----:B------:R-:W-:Y:S01]  /*23780*/  MOV R0, 0x1 ;  /* 0x0000000100007802 */ /* 0x000fe20000000f00 */
[----:B------:R-:W-:Y:S01]  /*23790*/  IMAD.MOV.U32 R3, RZ, RZ, 0x1c1f ;  /* 0x00001c1fff037424 */ /* 0x000fe200078e00ff */
[----:B------:R-:W-:Y:S02]  /*237a0*/  MOV R2, 0x237c0 ;  /* 0x000237c000027802 */ /* 0x000fe40000000f00 */
[----:B-1----:R-:W-:Y:S05]  /*237b0*/  CALL.REL.NOINC `($__internal_13_$__cuda_sm70_shflsync_idx_p) ;  /* 0x0000236000007944 */ /* 0x002fea0003c00000 */
[----:B------:R-:W-:Y:S01]  /*237c0*/  MOV R3, R0 ;  /* 0x0000000000037202 */ /* 0x000fe20000000f00 */
[----:B------:R-:W-:Y:S05]  /*237d0*/  BRA `(.L_x_959) ;  /* 0xfffede9000007947 */ /* 0x000fea000383ffff */
.L_x_820:
[----:B------:R-:W-:Y:S02]  /*237e0*/  MOV R0, 0x2 ;  /* 0x0000000200007802 */ /* 0x000fe40000000f00 */
[----:B------:R-:W-:-:S02]  /*237f0*/  MOV R2, 0x23810 ;  /* 0x0002381000027802 */ /* 0x000fc40000000f00 */
[----:B------:R-:W-:Y:S05]  /*23800*/  CALL.REL.NOINC `($__internal_12_$__cuda_sm70_shflsync_bfly_p) ;  /* 0x000022b000007944 */ /* 0x000fea0003c00000 */
[----:B------:R-:W-:Y:S05]  /*23810*/  BRA `(.L_x_960) ;  /* 0xfffee50000007947 */ /* 0x000fea000383ffff */
.L_x_821:
[----:B------:R-:W-:Y:S02]  /*23820*/  MOV R0, 0x1 ;  /* 0x0000000100007802 */ /* 0x000fe40000000f00 */
[----:B------:R-:W-:-:S02]  /*23830*/  MOV R2, 0x23850 ;  /* 0x0002385000027802 */ /* 0x000fc40000000f00 */
[----:B------:R-:W-:Y:S05]  /*23840*/  CALL.REL.NOINC `($__internal_12_$__cuda_sm70_shflsync_bfly_p) ;  /* 0x0000227000007944 */ /* 0x000fea0003c00000 */
[----:B------:R-:W-:Y:S01]  /*23850*/  FMNMX.FTZ R100, R4, R0, !PT ;  /* 0x0000000004647209 */ /* 0x000fe20007810000 */
[----:B------:R-:W-:Y:S01]  /*23860*/  IMAD.MOV.U32 R4, RZ, RZ, R5 ;  /* 0x000000ffff047224 */ /* 0x000fe200078e0005 */
[----:B------:R-:W-:Y:S01]  /*23870*/  MOV R2, 0x238a0 ;  /* 0x000238a000027802 */ /* 0x000fe20000000f00 */
[----:B------:R-:W-:-:S02]  /*23880*/  IMAD.MOV.U32 R0, RZ, RZ, 0x2 ;  /* 0x00000002ff007424 */ /* 0x000fc400078e00ff */
[----:B------:R-:W-:Y:S05]  /*23890*/  CALL.REL.NOINC `($__internal_12_$__cuda_sm70_shflsync_bfly_p) ;  /* 0x0000222000007944 */ /* 0x000fea0003c00000 */
[----:B------:R-:W-:Y:S01]  /*238a0*/  FMNMX.FTZ R5, R5, R0, !PT ;  /* 0x0000000005057209 */ /* 0x000fe20007810000 */
[----:B------:R-:W-:Y:S01]  /*238b0*/  IMAD.MOV.U32 R0, RZ, RZ, 0x1 ;  /* 0x00000001ff007424 */ /* 0x000fe200078e00ff */
[----:B------:R-:W-:-:S03]  /*238c0*/  MOV R2, 0x238f0 ;  /* 0x000238f000027802 */ /* 0x000fc60000000f00 */
[----:B------:R-:W-:Y:S02]  /*238d0*/  IMAD.MOV.U32 R4, RZ, RZ, R5 ;  /* 0x000000ffff047224 */ /* 0x000fe400078e0005 */
[----:B------:R-:W-:Y:S05]  /*238e0*/  CALL.REL.NOINC `($__internal_12_$__cuda_sm70_shflsync_bfly_p) ;  /* 0x000021d000007944 */ /* 0x000fea0003c00000 */
[----:B------:R-:W-:Y:S01]  /*238f0*/  MOV R3, R0 ;  /* 0x0000000000037202 */ /* 0x000fe20000000f00 */
[----:B------:R-:W-:Y:S05]  /*23900*/  BRA `(.L_x_961) ;  /* 0xfffee48000007947 */ /* 0x000fea000383ffff */
.L_x_829:
[----:B------:R-:W-:Y:S01]  /*23910*/  MOV R0, RZ ;  /* 0x000000ff00007202 */ /* 0x000fe20000000f00 */
[----:B------:R-:W-:Y:S01]  /*23920*/  IMAD.MOV.U32 R204, RZ, RZ, R5 ;  /* 0x000000ffffcc7224 */ /* 0x000fe200078e0005 */
[----:B------:R-:W-:Y:S01]  /*23930*/  MOV R2, 0x23960 ;  /* 0x0002396000027802 */ /* 0x000fe20000000f00 */
[----:B------:R-:W-:Y:S02]  /*23940*/  IMAD.MOV.U32 R3, RZ, RZ, 0x181f ;  /* 0x0000181fff037424 */ /* 0x000fe400078e00ff */
[----:B-1234-:R-:W-:Y:S05]  /*23950*/  CALL.REL.NOINC `($__internal_13_$__cuda_sm70_shflsync_idx_p) ;  /* 0x000021c000007944 */ /* 0x01efea0003c00000 */
[----:B------:R-:W-:Y:S01]  /*23960*/  MOV R4, R0 ;  /* 0x0000000000047202 */ /* 0x000fe20000000f00 */
[----:B------:R-:W-:-:S05]  /*23970*/  BRA `(.L_x_962) ;  /* 0xfffef98000007947 */ /* 0x000fca000383ffff */
.L_x_830:
[----:B------:R-:W-:Y:S01]  /*23980*/  MOV R0, RZ ;  /* 0x000000ff00007202 */ /* 0x000fe20000000f00 */
[----:B------:R-:W-:Y:S01]  /*23990*/  IMAD.MOV.U32 R204, RZ, RZ, R13 ;  /* 0x000000ffffcc7224 */ /* 0x000fe200078e000d */
[----:B------:R-:W-:Y:S01]  /*239a0*/  MOV R2, 0x239d0 ;  /* 0x000239d000027802 */ /* 0x000fe20000000f00 */
[----:B------:R-:W-:Y:S02]  /*239b0*/  IMAD.MOV.U32 R3, RZ, RZ, 0x181f ;  /* 0x0000181fff037424 */ /* 0x000fe400078e00ff */
[----:B-1234-:R-:W-:Y:S05]  /*239c0*/  CALL.REL.NOINC `($__internal_13_$__cuda_sm70_shflsync_idx_p) ;  /* 0x0000215000007944 */ /* 0x01efea0003c00000 */
        /* <DEDUP_REMOVED lines=22> */
[----:B------:R-:W-:Y:S05]  /*23b30*/  CALL.REL.NOINC `($__internal_13_$__cuda_sm70_shflsync_idx_p) ;  /* 0x00001fe000007944 */ /* 0x000fea0003c00000 */
[----:B------:R-:W-:Y:S01]  /*23b40*/  MOV R3, 0x181f ;  /* 0x0000181f00037802 */ /* 0x000fe20000000f00 */
[----:B------:R-:W-:Y:S01]  /*23b50*/  IMAD.MOV.U32 R4, RZ, RZ, R0 ;  /* 0x000000ffff047224 */ /* 0x000fe200078e0000 */
[----:B------:R-:W-:Y:S01]  /*23b60*/  MOV R0, 0x1 ;  /* 0x0000000100007802 */ /* 0x000fe20000000f00 */
[----:B------:R-:W-:Y:S01]  /*23b70*/  IMAD.MOV.U32 R204, RZ, RZ, R13 ;  /* 0x000000ffffcc7224 */ /* 0x000fe200078e000d */
[----:B------:R-:W-:Y:S02]  /*23b80*/  MOV R2, 0x23ba0 ;  /* 0x00023ba000027802 */ /* 0x000fe40000000f00 */
[----:B------:R-:W-:Y:S05]  /*23b90*/  CALL.REL.NOINC `($__internal_13_$__cuda_sm70_shflsync_idx_p) ;  /* 0x00001f8000007944 */ /* 0x000fea0003c00000 */
[----:B------:R-:W-:-:S05]  /*23ba0*/  BRA `(.L_x_963) ;  /* 0xfffef8a000007947 */ /* 0x000fca000383ffff */
.L_x_833:
[----:B------:R-:W-:Y:S01]  /*23bb0*/  MOV R0, RZ ;  /* 0x000000ff00007202 */ /* 0x000fe20000000f00 */
[----:B------:R-:W-:Y:S01]  /*23bc0*/  IMAD.MOV.U32 R204, RZ, RZ, R5 ;  /* 0x000000ffffcc7224 */ /* 0x000fe200078e0005 */
[----:B------:R-:W-:Y:S01]  /*23bd0*/  MOV R2, 0x23c00 ;  /* 0x00023c0000027802 */ /* 0x000fe20000000f00 */
[----:B------:R-:W-:Y:S02]  /*23be0*/  IMAD.MOV.U32 R3, RZ, RZ, 0x181f ;  /* 0x0000181fff037424 */ /* 0x000fe400078e00ff */
[----:B------:R-:W-:Y:S05]  /*23bf0*/  CALL.REL.NOINC `($__internal_13_$__cuda_sm70_shflsync_idx_p) ;  /* 0x00001f2000007944 */ /* 0x000fea0003c00000 */
[----:B------:R-:W-:Y:S01]  /*23c00*/  MOV R4, R0 ;  /* 0x0000000000047202 */ /* 0x000fe20000000f00 */
[----:B------:R-:W-:-:S05]  /*23c10*/  BRA `(.L_x_964) ;  /* 0xffff095000007947 */ /* 0x000fca000383ffff */
.L_x_834:
[----:B------:R-:W-:Y:S01]  /*23c20*/  MOV R0, RZ ;  /* 0x000000ff00007202 */ /* 0x000fe20000000f00 */
[----:B------:R-:W-:Y:S01]  /*23c30*/  IMAD.MOV.U32 R204, RZ, RZ, R9 ;  /* 0x000000ffffcc7224 */ /* 0x000fe200078e0009 */
[----:B------:R-:W-:Y:S01]  /*23c40*/  MOV R2, 0x23c70 ;  /* 0x00023c7000027802 */ /* 0x000fe20000000f00 */
[----:B------:R-:W-:Y:S02]  /*23c50*/  IMAD.MOV.U32 R3, RZ, RZ, 0x181f ;  /* 0x0000181fff037424 */ /* 0x000fe400078e00ff */
[----:B-12---:R-:W-:Y:S05]  /*23c60*/  CALL.REL.NOINC `($__internal_13_$__cuda_sm70_shflsync_idx_p) ;  /* 0x00001eb000007944 */ /* 0x006fea0003c00000 */
        /* <DEDUP_REMOVED lines=30> */
.L_x_835:
[----:B------:R-:W-:Y:S01]  /*23e50*/  MOV R0, RZ ;  /* 0x000000ff00007202 */ /* 0x000fe20000000f00 */
[----:B------:R-:W-:Y:S01]  /*23e60*/  IMAD.MOV.U32 R204, RZ, RZ, R4 ;  /* 0x000000ffffcc7224 */ /* 0x000fe200078e0004 */
[----:B------:R-:W-:Y:S01]  /*23e70*/  MOV R2, 0x23ea0 ;  /* 0x00023ea000027802 */ /* 0x000fe20000000f00 */
[----:B------:R-:W-:Y:S02]  /*23e80*/  IMAD.MOV.U32 R3, RZ, RZ, 0x1c1f ;  /* 0x00001c1fff037424 */ /* 0x000fe400078e00ff */
[----:B------:R-:W-:Y:S05]  /*23e90*/  CALL.REL.NOINC `($__internal_13_$__cuda_sm70_shflsync_idx_p) ;  /* 0x00001c8000007944 */ /* 0x000fea0003c00000 */
[----:B------:R-:W-:Y:S01]  /*23ea0*/  MOV R3, R0 ;  /* 0x0000000000037202 */ /* 0x000fe20000000f00 */
[----:B------:R-:W-:-:S05]  /*23eb0*/  BRA `(.L_x_966) ;  /* 0xffff0a7000007947 */ /* 0x000fca000383ffff */
.L_x_840:
[----:B------:R-:W-:Y:S01]  /*23ec0*/  MOV R0, 0x1 ;  /* 0x0000000100007802 */ /* 0x000fe20000000f00 */
[----:B------:R-:W-:Y:S01]  /*23ed0*/  IMAD.MOV.U32 R204, RZ, RZ, R4 ;  /* 0x000000ffffcc7224 */ /* 0x000fe200078e0004 */
[----:B------:R-:W-:Y:S01]  /*23ee0*/  MOV R2, 0x23f10 ;  /* 0x00023f1000027802 */ /* 0x000fe20000000f00 */
[----:B------:R-:W-:Y:S02]  /*23ef0*/  IMAD.MOV.U32 R3, RZ, RZ, 0x1c1f ;  /* 0x00001c1fff037424 */ /* 0x000fe400078e00ff */
[----:B-1----:R-:W-:Y:S05]  /*23f00*/  CALL.REL.NOINC `($__internal_13_$__cuda_sm70_shflsync_idx_p) ;  /* 0x00001c1000007944 */ /* 0x002fea0003c00000 */
[----:B------:R-:W-:Y:S01]  /*23f10*/  MOV R3, R0 ;  /* 0x0000000000037202 */ /* 0x000fe20000000f00 */
[----:B------:R-:W-:-:S05]  /*23f20*/  BRA `(.L_x_967) ;  /* 0xffff0f1000007947 */ /* 0x000fca000383ffff */
.L_x_845:
[----:B------:R-:W-:Y:S02]  /*23f30*/  MOV R0, 0x2 ;  /* 0x0000000200007802 */ /* 0x000fe40000000f00 */
[----:B------:R-:W-:Y:S02]  /*23f40*/  MOV R2, 0x23f60 ;  /* 0x00023f6000027802 */ /* 0x000fe40000000f00 */
[----:B------:R-:W-:Y:S05]  /*23f50*/  CALL.REL.NOINC `($__internal_12_$__cuda_sm70_shflsync_bfly_p) ;  /* 0x00001b6000007944 */ /* 0x000fea0003c00000 */
[----:B------:R-:W-:-:S05]  /*23f60*/  BRA `(.L_x_968) ;  /* 0xffff15d000007947 */ /* 0x000fca000383ffff */
.L_x_846:
[----:B------:R-:W-:Y:S02]  /*23f70*/  MOV R0, 0x1 ;  /* 0x0000000100007802 */ /* 0x000fe40000000f00 */
[----:B------:R-:W-:Y:S02]  /*23f80*/  MOV R2, 0x23fa0 ;  /* 0x00023fa000027802 */ /* 0x000fe40000000f00 */
[----:B------:R-:W-:Y:S05]  /*23f90*/  CALL.REL.NOINC `($__internal_12_$__cuda_sm70_shflsync_bfly_p) ;  /* 0x00001b2000007944 */ /* 0x000fea0003c00000 */
[----:B------:R-:W-:Y:S01]  /*23fa0*/  FMNMX.FTZ R100, R4, R0, !PT ;  /* 0x0000000004647209 */ /* 0x000fe20007810000 */
[----:B------:R-:W-:Y:S01]  /*23fb0*/  IMAD.MOV.U32 R4, RZ, RZ, R5 ;  /* 0x000000ffff047224 */ /* 0x000fe200078e0005 */
[----:B------:R-:W-:Y:S01]  /*23fc0*/  MOV R2, 0x23ff0 ;  /* 0x00023ff000027802 */ /* 0x000fe20000000f00 */
[----:B------:R-:W-:Y:S02]  /*23fd0*/  IMAD.MOV.U32 R0, RZ, RZ, 0x2 ;  /* 0x00000002ff007424 */ /* 0x000fe400078e00ff */
[----:B------:R-:W-:Y:S05]  /*23fe0*/  CALL.REL.NOINC `($__internal_12_$__cuda_sm70_shflsync_bfly_p) ;  /* 0x00001ad000007944 */ /* 0x000fea0003c00000 */
[----:B------:R-:W-:Y:S01]  /*23ff0*/  FMNMX.FTZ R4, R5, R0, !PT ;  /* 0x0000000005047209 */ /* 0x000fe20007810000 */
[----:B------:R-:W-:Y:S01]  /*24000*/  IMAD.MOV.U32 R0, RZ, RZ, 0x1 ;  /* 0x00000001ff007424 */ /* 0x000fe200078e00ff */
[----:B------:R-:W-:Y:S02]  /*24010*/  MOV R2, 0x24030 ;  /* 0x0002403000027802 */ /* 0x000fe40000000f00 */
[----:B------:R-:W-:Y:S05]  /*24020*/  CALL.REL.NOINC `($__internal_12_$__cuda_sm70_shflsync_bfly_p) ;  /* 0x00001a9000007944 */ /* 0x000fea0003c00000 */
[----:B------:R-:W-:-:S05]  /*24030*/  BRA `(.L_x_969) ;  /* 0xffff157000007947 */ /* 0x000fca000383ffff */
.L_x_855:
[----:B------:R-:W-:Y:S01]  /*24040*/  MOV R0, RZ ;  /* 0x000000ff00007202 */ /* 0x000fe20000000f00 */
[----:B------:R-:W-:Y:S01]  /*24050*/  IMAD.MOV.U32 R204, RZ, RZ, R5 ;  /* 0x000000ffffcc7224 */ /* 0x000fe200078e0005 */
[----:B------:R-:W-:Y:S01]  /*24060*/  MOV R2, 0x24090 ;  /* 0x0002409000027802 */ /* 0x000fe20000000f00 */
[----:B------:R-:W-:Y:S02]  /*24070*/  IMAD.MOV.U32 R3, RZ, RZ, 0x181f ;  /* 0x0000181fff037424 */ /* 0x000fe400078e00ff */
[----:B-1234-:R-:W-:Y:S05]  /*24080*/  CALL.REL.NOINC `($__internal_13_$__cuda_sm70_shflsync_idx_p) ;  /* 0x00001a9000007944 */ /* 0x01efea0003c00000 */
[----:B------:R-:W-:Y:S01]  /*24090*/  MOV R4, R0 ;  /* 0x0000000000047202 */ /* 0x000fe20000000f00 */
[----:B------:R-:W-:-:S05]  /*240a0*/  BRA `(.L_x_970) ;  /* 0xffff311000007947 */ /* 0x000fca000383ffff */
.L_x_856:
        /* <DEDUP_REMOVED lines=35> */
.L_x_859:
[----:B------:R-:W-:Y:S01]  /*242e0*/  MOV R0, RZ ;  /* 0x000000ff00007202 */ /* 0x000fe20000000f00 */
[----:B------:R-:W-:Y:S01]  /*242f0*/  IMAD.MOV.U32 R204, RZ, RZ, R5 ;  /* 0x000000ffffcc7224 */ /* 0x000fe200078e0005 */
[----:B------:R-:W-:Y:S01]  /*24300*/  MOV R2, 0x24330 ;  /* 0x0002433000027802 */ /* 0x000fe20000000f00 */
[----:B------:R-:W-:Y:S02]  /*24310*/  IMAD.MOV.U32 R3, RZ, RZ, 0x181f ;  /* 0x0000181fff037424 */ /* 0x000fe400078e00ff */
[----:B------:R-:W-:Y:S05]  /*24320*/  CALL.REL.NOINC `($__internal_13_$__cuda_sm70_shflsync_idx_p) ;  /* 0x000017f000007944 */ /* 0x000fea0003c00000 */
[----:B------:R-:W-:Y:S01]  /*24330*/  MOV R4, R0 ;  /* 0x0000000000047202 */ /* 0x000fe20000000f00 */
[----:B------:R-:W-:-:S05]  /*24340*/  BRA `(.L_x_972) ;  /* 0xffff40e000007947 */ /* 0x000fca000383ffff */
.L_x_860:
        /* <DEDUP_REMOVED lines=35> */
.L_x_861:
[----:B------:R-:W-:Y:S02]  /*24580*/  MOV R0, 0x2 ;  /* 0x0000000200007802 */ /* 0x000fe40000000f00 */
[----:B------:R-:W-:Y:S02]  /*24590*/  MOV R2, 0x245b0 ;  /* 0x000245b000027802 */ /* 0x000fe40000000f00 */
[----:B------:R-:W-:Y:S05]  /*245a0*/  CALL.REL.NOINC `($__internal_12_$__cuda_sm70_shflsync_bfly_p) ;  /* 0x0000151000007944 */ /* 0x000fea0003c00000 */
[----:B------:R-:W-:-:S05]  /*245b0*/  BRA `(.L_x_974) ;  /* 0xffff436000007947 */ /* 0x000fca000383ffff */
.L_x_862:
        /* <DEDUP_REMOVED lines=13> */
.L_x_865:
[----:B------:R-:W-:Y:S01]  /*24690*/  MOV R0, RZ ;  /* 0x000000ff00007202 */ /* 0x000fe20000000f00 */
[----:B------:R-:W-:Y:S01]  /*246a0*/  IMAD.MOV.U32 R204, RZ, RZ, R7 ;  /* 0x000000ffffcc7224 */ /* 0x000fe200078e0007 */
[----:B------:R-:W-:Y:S01]  /*246b0*/  MOV R2, 0x246e0 ;  /* 0x000246e000027802 */ /* 0x000fe20000000f00 */
[----:B------:R-:W-:Y:S02]  /*246c0*/  IMAD.MOV.U32 R3, RZ, RZ, 0x181f ;  /* 0x0000181fff037424 */ /* 0x000fe400078e00ff */
[----:B-1234-:R-:W-:Y:S05]  /*246d0*/  CALL.REL.NOINC `($__internal_13_$__cuda_sm70_shflsync_idx_p) ;  /* 0x0000144000007944 */ /* 0x01efea0003c00000 */
[----:B------:R-:W-:-:S05]  /*246e0*/  BRA `(.L_x_976) ;  /* 0xffff5c1000007947 */ /* 0x000fca000383ffff */
.L_x_868:
[----:B------:R-:W-:Y:S01]  /*246f0*/  MOV R0, RZ ;  /* 0x000000ff00007202 */ /* 0x000fe20000000f00 */
[----:B------:R-:W-:Y:S01]  /*24700*/  IMAD.MOV.U32 R204, RZ, RZ, R5 ;  /* 0x000000ffffcc7224 */ /* 0x000fe200078e0005 */
[----:B------:R-:W-:Y:S01]  /*24710*/  MOV R2, 0x24740 ;  /* 0x0002474000027802 */ /* 0x000fe20000000f00 */
[----:B------:R-:W-:Y:S02]  /*24720*/  IMAD.MOV.U32 R3, RZ, RZ, 0x181f ;  /* 0x0000181fff037424 */ /* 0x000fe400078e00ff */
[----:B-1----:R-:W-:Y:S05]  /*24730*/  CALL.REL.NOINC `($__internal_13_$__cuda_sm70_shflsync_idx_p) ;  /* 0x000013e000007944 */ /* 0x002fea0003c00000 */
[----:B------:R-:W-:Y:S01]  /*24740*/  MOV R4, R0 ;  /* 0x0000000000047202 */ /* 0x000fe20000000f00 */
[----:B------:R-:W-:-:S05]  /*24750*/  BRA `(.L_x_977) ;  /* 0xffff6db000007947 */ /* 0x000fca000383ffff */
.L_x_869:
[----:B------:R-:W-:Y:S01]  /*24760*/  MOV R0, RZ ;  /* 0x000000ff00007202 */ /* 0x000fe20000000f00 */
[----:B------:R-:W-:Y:S01]  /*24770*/  IMAD.MOV.U32 R204, RZ, RZ, R8 ;  /* 0x000000ffffcc7224 */ /* 0x000fe200078e0008 */
[----:B------:R-:W-:Y:S01]  /*24780*/  MOV R2, 0x247b0 ;  /* 0x000247b000027802 */ /* 0x000fe20000000f00 */
[----:B------:R-:W-:Y:S02]  /*24790*/  IMAD.MOV.U32 R3, RZ, RZ, 0x181f ;  /* 0x0000181fff037424 */ /* 0x000fe400078e00ff */
[----:B-123--:R-:W-:Y:S05]  /*247a0*/  CALL.REL.NOINC `($__internal_13_$__cuda_sm70_shflsync_idx_p) ;  /* 0x0000137000007944 */ /* 0x00efea0003c00000 */
[----:B------:R-:W-:Y:S01]  /*247b0*/  IADD3 R2, -R100, 0x10, RZ ;  /* 0x0000001064027810 */ /* 0x000fe20007ffe1ff */
        /* <DEDUP_REMOVED lines=19> */
[----:B--2---:R-:W-:Y:S05]  /*248f0*/  CALL.REL.NOINC `($__internal_13_$__cuda_sm70_shflsync_idx_p) ;  /* 0x0000122000007944 */ /* 0x004fea0003c00000 */
[----:B------:R-:W-:Y:S01]  /*24900*/  MOV R3, 0x181f ;  /* 0x0000181f00037802 */ /* 0x000fe20000000f00 */
[----:B------:R-:W-:Y:S01]  /*24910*/  IMAD.MOV.U32 R4, RZ, RZ, R0 ;  /* 0x000000ffff047224 */ /* 0x000fe200078e0000 */
[----:B------:R-:W-:Y:S01]  /*24920*/  MOV R0, 0x1 ;  /* 0x0000000100007802 */ /* 0x000fe20000000f00 */
[----:B------:R-:W-:Y:S01]  /*24930*/  IMAD.MOV.U32 R204, RZ, RZ, R8 ;  /* 0x000000ffffcc7224 */ /* 0x000fe200078e0008 */
[----:B------:R-:W-:Y:S02]  /*24940*/  MOV R2, 0x24960 ;  /* 0x0002496000027802 */ /* 0x000fe40000000f00 */
[----:B------:R-:W-:Y:S05]  /*24950*/  CALL.REL.NOINC `($__internal_13_$__cuda_sm70_shflsync_idx_p) ;  /* 0x000011c000007944 */ /* 0x000fea0003c00000 */
[----:B------:R-:W-:-:S05]  /*24960*/  BRA `(.L_x_978) ;  /* 0xffff6cd000007947 */ /* 0x000fca000383ffff */
.L_x_870:
[----:B------:R-:W-:Y:S01]  /*24970*/  MOV R0, RZ ;  /* 0x000000ff00007202 */ /* 0x000fe20000000f00 */
[----:B------:R-:W-:Y:S01]  /*24980*/  IMAD.MOV.U32 R204, RZ, RZ, R4 ;  /* 0x000000ffffcc7224 */ /* 0x000fe200078e0004 */
[----:B------:R-:W-:Y:S01]  /*24990*/  MOV R2, 0x249c0 ;  /* 0x000249c000027802 */ /* 0x000fe20000000f00 */
[----:B------:R-:W-:Y:S02]  /*249a0*/  IMAD.MOV.U32 R3, RZ, RZ, 0x1c1f ;  /* 0x00001c1fff037424 */ /* 0x000fe400078e00ff */
[----:B-1----:R-:W-:Y:S05]  /*249b0*/  CALL.REL.NOINC `($__internal_13_$__cuda_sm70_shflsync_idx_p) ;  /* 0x0000116000007944 */ /* 0x002fea0003c00000 */
[----:B------:R-:W-:Y:S01]  /*249c0*/  MOV R3, R0 ;  /* 0x0000000000037202 */ /* 0x000fe20000000f00 */
[----:B------:R-:W-:-:S05]  /*249d0*/  BRA `(.L_x_979) ;  /* 0xffff6e4000007947 */ /* 0x000fca000383ffff */
.L_x_875:
[----:B------:R-:W-:Y:S01]  /*249e0*/  MOV R0, 0x1 ;  /* 0x0000000100007802 */ /* 0x000fe20000000f00 */
[----:B------:R-:W-:Y:S01]  /*249f0*/  IMAD.MOV.U32 R204, RZ, RZ, R4 ;  /* 0x000000ffffcc7224 */ /* 0x000fe200078e0004 */
[----:B------:R-:W-:Y:S01]  /*24a00*/  MOV R2, 0x24a30 ;  /* 0x00024a3000027802 */ /* 0x000fe20000000f00 */
[----:B------:R-:W-:Y:S02]  /*24a10*/  IMAD.MOV.U32 R3, RZ, RZ, 0x1c1f ;  /* 0x00001c1fff037424 */ /* 0x000fe400078e00ff */
[----:B--2---:R-:W-:Y:S05]  /*24a20*/  CALL.REL.NOINC `($__internal_13_$__cuda_sm70_shflsync_idx_p) ;  /* 0x000010f000007944 */ /* 0x004fea0003c00000 */
[----:B------:R-:W-:Y:S01]  /*24a30*/  MOV R3, R0 ;  /* 0x0000000000037202 */ /* 0x000fe20000000f00 */
[----:B------:R-:W-:-:S05]  /*24a40*/  BRA `(.L_x_980) ;  /* 0xffff72e000007947 */ /* 0x000fca000383ffff */
.L_x_880:
[----:B------:R-:W-:Y:S02]  /*24a50*/  MOV R0, 0x2 ;  /* 0x0000000200007802 */ /* 0x000fe40000000f00 */
[----:B------:R-:W-:Y:S02]  /*24a60*/  MOV R2, 0x24a80 ;  /* 0x00024a8000027802 */ /* 0x000fe40000000f00 */
[----:B------:R-:W-:Y:S05]  /*24a70*/  CALL.REL.NOINC `($__internal_12_$__cuda_sm70_shflsync_bfly_p) ;  /* 0x0000104000007944 */ /* 0x000fea0003c00000 */
[----:B------:R-:W-:-:S05]  /*24a80*/  BRA `(.L_x_981) ;  /* 0xffff79a000007947 */ /* 0x000fca000383ffff */
.L_x_881:
        /* <DEDUP_REMOVED lines=13> */
.L_x_883:
[----:B------:R-:W-:Y:S01]  /*24b60*/  IMAD.MOV.U32 R4, RZ, RZ, R208 ;  /* 0x000000ffff047224 */ /* 0x000fe200078e00d0 */
[----:B------:R-:W-:-:S02]  /*24b70*/  MOV R0, 0x2 ;  /* 0x0000000200007802 */ /* 0x000fc40000000f00 */
[----:B------:R-:W-:Y:S02]  /*24b80*/  MOV R2, 0x24ba0 ;  /* 0x00024ba000027802 */ /* 0x000fe40000000f00 */
[----:B------:R-:W-:Y:S05]  /*24b90*/  CALL.REL.NOINC `($__internal_12_$__cuda_sm70_shflsync_bfly_p) ;  /* 0x00000f2000007944 */ /* 0x000fea0003c00000 */
[----:B------:R-:W-:Y:S05]  /*24ba0*/  BRA `(.L_x_983) ;  /* 0xffff909000007947 */ /* 0x000fea000383ffff */
.L_x_884:
[----:B------:R-:W-:Y:S01]  /*24bb0*/  IMAD.MOV.U32 R4, RZ, RZ, R5 ;  /* 0x000000ffff047224 */ /* 0x000fe200078e0005 */
[----:B------:R-:W-:Y:S02]  /*24bc0*/  MOV R0, 0x1 ;  /* 0x0000000100007802 */ /* 0x000fe40000000f00 */
[----:B------:R-:W-:Y:S02]  /*24bd0*/  MOV R2, 0x24bf0 ;  /* 0x00024bf000027802 */ /* 0x000fe40000000f00 */
[----:B-1----:R-:W-:Y:S05]  /*24be0*/  CALL.REL.NOINC `($__internal_12_$__cuda_sm70_shflsync_bfly_p) ;  /* 0x00000ed000007944 */ /* 0x002fea0003c00000 */
[----:B------:R-:W-:Y:S01]  /*24bf0*/  FADD.FTZ R5, R5, R0 ;  /* 0x0000000005057221 */ /* 0x000fe20000010000 */
[----:B------:R-:W-:Y:S02]  /*24c00*/  MOV R4, R206 ;  /* 0x000000ce00047202 */ /* 0x000fe40000000f00 */
[----:B------:R-:W-:Y:S02]  /*24c10*/  MOV R0, 0x2 ;  /* 0x0000000200007802 */ /* 0x000fe40000000f00 */
[----:B------:R-:W-:Y:S02]  /*24c20*/  MOV R2, 0x24c40 ;  /* 0x00024c4000027802 */ /* 0x000fe40000000f00 */
[----:B------:R-:W-:Y:S05]  /*24c30*/  CALL.REL.NOINC `($__internal_12_$__cuda_sm70_shflsync_bfly_p) ;  /* 0x00000e8000007944 */ /* 0x000fea0003c00000 */
[----:B------:R-:W-:Y:S01]  /*24c40*/  FADD.FTZ R4, R206, R0 ;  /* 0x00000000ce047221 */ /* 0x000fe20000010000 */
[----:B------:R-:W-:Y:S02]  /*24c50*/  MOV R0, 0x1 ;  /* 0x0000000100007802 */ /* 0x000fe40000000f00 */
[----:B------:R-:W-:-:S02]  /*24c60*/  MOV R2, 0x24c80 ;  /* 0x00024c8000027802 */ /* 0x000fc40000000f00 */
[----:B------:R-:W-:Y:S05]  /*24c70*/  CALL.REL.NOINC `($__internal_12_$__cuda_sm70_shflsync_bfly_p) ;  /* 0x00000e4000007944 */ /* 0x000fea0003c00000 */
[----:B------:R-:W-:Y:S01]  /*24c80*/  MOV R3, R0 ;  /* 0x0000000000037202 */ /* 0x000fe20000000f00 */
[----:B------:R-:W-:Y:S05]  /*24c90*/  BRA `(.L_x_984) ;  /* 0xffff901000007947 */ /* 0x000fea000383ffff */
.L_x_891:
[----:B--234-:R-:W-:Y:S01]  /*24ca0*/  IMAD.MOV.U32 R204, RZ, RZ, R6 ;  /* 0x000000ffffcc7224 */ /* 0x01cfe200078e0006 */
[----:B------:R-:W-:Y:S01]  /*24cb0*/  MOV R0, RZ ;  /* 0x000000ff00007202 */ /* 0x000fe20000000f00 */
[----:B------:R-:W-:Y:S01]  /*24cc0*/  IMAD.MOV.U32 R3, RZ, RZ, 0x181f ;  /* 0x0000181fff037424 */ /* 0x000fe200078e00ff */
[----:B------:R-:W-:-:S02]  /*24cd0*/  MOV R2, 0x24cf0 ;  /* 0x00024cf000027802 */ /* 0x000fc40000000f00 */
[----:B-1----:R-:W-:Y:S05]  /*24ce0*/  CALL.REL.NOINC `($__internal_13_$__cuda_sm70_shflsync_idx_p) ;  /* 0x00000e3000007944 */ /* 0x002fea0003c00000 */
[----:B------:R-:W-:Y:S01]  /*24cf0*/  MOV R8, R0 ;  /* 0x0000000000087202 */ /* 0x000fe20000000f00 */
[----:B------:R-:W-:Y:S05]  /*24d00*/  BRA `(.L_x_985) ;  /* 0xffffa74000007947 */ /* 0x000fea000383ffff */
.L_x_892:
[----:B------:R-:W-:Y:S01]  /*24d10*/  IMAD.MOV.U32 R204, RZ, RZ, R7 ;  /* 0x000000ffffcc7224 */ /* 0x000fe200078e0007 */
[----:B------:R-:W-:Y:S01]  /*24d20*/  MOV R0, RZ ;  /* 0x000000ff00007202 */ /* 0x000fe20000000f00 */
[----:B------:R-:W-:Y:S01]  /*24d30*/  IMAD.MOV.U32 R3, RZ, RZ, 0x181f ;  /* 0x0000181fff037424 */ /* 0x000fe200078e00ff */
[----:B------:R-:W-:-:S02]  /*24d40*/  MOV R2, 0x24d60 ;  /* 0x00024d6000027802 */ /* 0x000fc40000000f00 */
[----:B-123--:R-:W-:Y:S05]  /*24d50*/  CALL.REL.NOINC `($__internal_13_$__cuda_sm70_shflsync_idx_p) ;  /* 0x00000dc000007944 */ /* 0x00efea0003c00000 */
[----:B------:R-:W-:Y:S05]  /*24d60*/  BRA `(.L_x_986) ;  /* 0xffffa70000007947 */ /* 0x000fea000383ffff */
.L_x_895:
[----:B------:R-:W-:Y:S01]  /*24d70*/  IMAD.MOV.U32 R204, RZ, RZ, R6 ;  /* 0x000000ffffcc7224 */ /* 0x000fe200078e0006 */
[----:B--2---:R-:W-:Y:S01]  /*24d80*/  MOV R0, 0x1 ;  /* 0x0000000100007802 */ /* 0x004fe20000000f00 */
[----:B------:R-:W-:Y:S01]  /*24d90*/  IMAD.MOV.U32 R3, RZ, RZ, 0x181f ;  /* 0x0000181fff037424 */ /* 0x000fe200078e00ff */
[----:B------:R-:W-:-:S02]  /*24da0*/  MOV R2, 0x24dc0 ;  /* 0x00024dc000027802 */ /* 0x000fc40000000f00 */
[----:B-1-34-:R-:W-:Y:S05]  /*24db0*/  CALL.REL.NOINC `($__internal_13_$__cuda_sm70_shflsync_idx_p) ;  /* 0x00000d6000007944 */ /* 0x01afea0003c00000 */
[----:B------:R-:W-:Y:S01]  /*24dc0*/  IMAD.MOV.U32 R8, RZ, RZ, R0 ;  /* 0x000000ffff087224 */ /* 0x000fe200078e0000 */
[----:B------:R-:W-:Y:S01]  /*24dd0*/  MOV R0, 0x1 ;  /* 0x0000000100007802 */ /* 0x000fe20000000f00 */
[----:B------:R-:W-:Y:S01]  /*24de0*/  IMAD.MOV.U32 R204, RZ, RZ, R7 ;  /* 0x000000ffffcc7224 */ /* 0x000fe200078e0007 */
[----:B------:R-:W-:-:S02]  /*24df0*/  MOV R3, 0x181f ;  /* 0x0000181f00037802 */ /* 0x000fc40000000f00 */
[----:B------:R-:W-:Y:S02]  /*24e00*/  MOV R2, 0x24e20 ;  /* 0x00024e2000027802 */ /* 0x000fe40000000f00 */
[----:B------:R-:W-:Y:S05]  /*24e10*/  CALL.REL.NOINC `($__internal_13_$__cuda_sm70_shflsync_idx_p) ;  /* 0x00000d0000007944 */ /* 0x000fea0003c00000 */
[----:B------:R-:W-:Y:S05]  /*24e20*/  BRA `(.L_x_987) ;  /* 0xffffa77000007947 */ /* 0x000fea000383ffff */
.L_x_898:
[----:B------:R-:W-:Y:S01]  /*24e30*/  IMAD.MOV.U32 R204, RZ, RZ, R6 ;  /* 0x000000ffffcc7224 */ /* 0x000fe200078e0006 */
[----:B--2---:R-:W-:Y:S01]  /*24e40*/  MOV R0, 0x2 ;  /* 0x0000000200007802 */ /* 0x004fe20000000f00 */
[----:B------:R-:W-:Y:S01]  /*24e50*/  IMAD.MOV.U32 R3, RZ, RZ, 0x181f ;  /* 0x0000181fff037424 */ /* 0x000fe200078e00ff */
[----:B------:R-:W-:Y:S02]  /*24e60*/  MOV R2, 0x24e80 ;  /* 0x00024e8000027802 */ /* 0x000fe40000000f00 */
[----:B-1-34-:R-:W-:Y:S05]  /*24e70*/  CALL.REL.NOINC `($__internal_13_$__cuda_sm70_shflsync_idx_p) ;  /* 0x00000ca000007944 */ /* 0x01afea0003c00000 */
[----:B------:R-:W-:Y:S01]  /*24e80*/  MOV R8, R0 ;  /* 0x0000000000087202 */ /* 0x000fe20000000f00 */
[----:B------:R-:W-:Y:S05]  /*24e90*/  BRA `(.L_x_988) ;  /* 0xffffa83000007947 */ /* 0x000fea000383ffff */
.L_x_899:
[----:B------:R-:W-:Y:S01]  /*24ea0*/  IMAD.MOV.U32 R204, RZ, RZ, R7 ;  /* 0x000000ffffcc7224 */ /* 0x000fe200078e0007 */
[----:B--2---:R-:W-:Y:S01]  /*24eb0*/  MOV R0, 0x2 ;  /* 0x0000000200007802 */ /* 0x004fe20000000f00 */
[----:B------:R-:W-:Y:S01]  /*24ec0*/  IMAD.MOV.U32 R3, RZ, RZ, 0x181f ;  /* 0x0000181fff037424 */ /* 0x000fe200078e00ff */
[----:B------:R-:W-:Y:S02]  /*24ed0*/  MOV R2, 0x24ef0 ;  /* 0x00024ef000027802 */ /* 0x000fe40000000f00 */
[----:B-1-34-:R-:W-:Y:S05]  /*24ee0*/  CALL.REL.NOINC `($__internal_13_$__cuda_sm70_shflsync_idx_p) ;  /* 0x00000c3000007944 */ /* 0x01afea0003c00000 */
[----:B------:R-:W-:Y:S05]  /*24ef0*/  BRA `(.L_x_989) ;  /* 0xffffa7f000007947 */ /* 0x000fea000383ffff */
.L_x_902:
[----:B------:R-:W-:Y:S01]  /*24f00*/  IMAD.MOV.U32 R204, RZ, RZ, R6 ;  /* 0x000000ffffcc7224 */ /* 0x000fe200078e0006 */
[----:B----4-:R-:W-:Y:S01]  /*24f10*/  MOV R0, 0x3 ;  /* 0x0000000300007802 */ /* 0x010fe20000000f00 */
[----:B---3--:R-:W-:Y:S01]  /*24f20*/  IMAD.MOV.U32 R3, RZ, RZ, 0x181f ;  /* 0x0000181fff037424 */ /* 0x008fe200078e00ff */
[----:B------:R-:W-:-:S02]  /*24f30*/  MOV R2, 0x24f50 ;  /* 0x00024f5000027802 */ /* 0x000fc40000000f00 */
[----:B-12---:R-:W-:Y:S05]  /*24f40*/  CALL.REL.NOINC `($__internal_13_$__cuda_sm70_shflsync_idx_p) ;  /* 0x00000bd000007944 */ /* 0x006fea0003c00000 */
[----:B------:R-:W-:Y:S01]  /*24f50*/  IMAD.MOV.U32 R6, RZ, RZ, R0 ;  /* 0x000000ffff067224 */ /* 0x000fe200078e0000 */
[----:B------:R-:W-:Y:S01]  /*24f60*/  MOV R0, 0x3 ;  /* 0x0000000300007802 */ /* 0x000fe20000000f00 */
[----:B------:R-:W-:Y:S01]  /*24f70*/  IMAD.MOV.U32 R204, RZ, RZ, R7 ;  /* 0x000000ffffcc7224 */ /* 0x000fe200078e0007 */
[----:B------:R-:W-:-:S02]  /*24f80*/  MOV R3, 0x181f ;  /* 0x0000181f00037802 */ /* 0x000fc40000000f00 */
[----:B------:R-:W-:Y:S02]  /*24f90*/  MOV R2, 0x24fb0 ;  /* 0x00024fb000027802 */ /* 0x000fe40000000f00 */
[----:B------:R-:W-:Y:S05]  /*24fa0*/  CALL.REL.NOINC `($__internal_13_$__cuda_sm70_shflsync_idx_p) ;  /* 0x00000b7000007944 */ /* 0x000fea0003c00000 */
[----:B------:R-:W-:Y:S05]  /*24fb0*/  BRA `(.L_x_990) ;  /* 0xffffa87000007947 */ /* 0x000fea000383ffff */
.L_x_904:
[----:B------:R-:W-:Y:S01]  /*24fc0*/  IMAD.MOV.U32 R204, RZ, RZ, R5 ;  /* 0x000000ffffcc7224 */ /* 0x000fe200078e0005 */
[----:B------:R-:W-:Y:S01]  /*24fd0*/  MOV R0, RZ ;  /* 0x000000ff00007202 */ /* 0x000fe20000000f00 */
[----:B------:R-:W-:Y:S01]  /*24fe0*/  IMAD.MOV.U32 R3, RZ, RZ, 0x1c1f ;  /* 0x00001c1fff037424 */ /* 0x000fe200078e00ff */
[----:B------:R-:W-:Y:S02]  /*24ff0*/  MOV R2, 0x25010 ;  /* 0x0002501000027802 */ /* 0x000fe40000000f00 */
[----:B--2---:R-:W-:Y:S05]  /*25000*/  CALL.REL.NOINC `($__internal_13_$__cuda_sm70_shflsync_idx_p) ;  /* 0x00000b1000007944 */ /* 0x004fea0003c00000 */
[----:B------:R-:W-:Y:S01]  /*25010*/  MOV R4, R0 ;  /* 0x0000000000047202 */ /* 0x000fe20000000f00 */
[----:B------:R-:W-:Y:S05]  /*25020*/  BRA `(.L_x_991) ;  /* 0xffffab3000007947 */ /* 0x000fea000383ffff */
.L_x_905:
[----:B------:R-:W-:Y:S01]  /*25030*/  IMAD.MOV.U32 R204, RZ, RZ, R12 ;  /* 0x000000ffffcc7224 */ /* 0x000fe200078e000c */
[----:B------:R-:W-:Y:S01]  /*25040*/  MOV R0, RZ ;  /* 0x000000ff00007202 */ /* 0x000fe20000000f00 */
[----:B------:R-:W-:Y:S01]  /*25050*/  IMAD.MOV.U32 R3, RZ, RZ, 0x1c1f ;  /* 0x00001c1fff037424 */ /* 0x000fe200078e00ff */
[----:B------:R-:W-:Y:S02]  /*25060*/  MOV R2, 0x25080 ;  /* 0x0002508000027802 */ /* 0x000fe40000000f00 */
[----:B-123--:R-:W-:Y:S05]  /*25070*/  CALL.REL.NOINC `($__internal_13_$__cuda_sm70_shflsync_idx_p) ;  /* 0x00000aa000007944 */ /* 0x00efea0003c00000 */
[----:B------:R-:W-:Y:S05]  /*25080*/  BRA `(.L_x_992) ;  /* 0xffffaaf000007947 */ /* 0x000fea000383ffff */
.L_x_908:
[----:B------:R-:W-:Y:S01]  /*25090*/  IMAD.MOV.U32 R204, RZ, RZ, R5 ;  /* 0x000000ffffcc7224 */ /* 0x000fe200078e0005 */
[----:B-1----:R-:W-:Y:S01]  /*250a0*/  MOV R0, 0x1 ;  /* 0x0000000100007802 */ /* 0x002fe20000000f00 */
[----:B---3--:R-:W-:Y:S01]  /*250b0*/  IMAD.MOV.U32 R3, RZ, RZ, 0x1c1f ;  /* 0x00001c1fff037424 */ /* 0x008fe200078e00ff */
[----:B------:R-:W-:-:S02]  /*250c0*/  MOV R2, 0x250e0 ;  /* 0x000250e000027802 */ /* 0x000fc40000000f00 */
[----:B--2-4-:R-:W-:Y:S05]  /*250d0*/  CALL.REL.NOINC `($__internal_13_$__cuda_sm70_shflsync_idx_p) ;  /* 0x00000a4000007944 */ /* 0x014fea0003c00000 */
[----:B------:R-:W-:Y:S01]  /*250e0*/  IMAD.MOV.U32 R4, RZ, RZ, R0 ;  /* 0x000000ffff047224 */ /* 0x000fe200078e0000 */
[----:B------:R-:W-:Y:S01]  /*250f0*/  MOV R0, 0x1 ;  /* 0x0000000100007802 */ /* 0x000fe20000000f00 */
[----:B------:R-:W-:Y:S01]  /*25100*/  IMAD.MOV.U32 R204, RZ, RZ, R12 ;  /* 0x000000ffffcc7224 */ /* 0x000fe200078e000c */
[----:B------:R-:W-:-:S02]  /*25110*/  MOV R3, 0x1c1f ;  /* 0x00001c1f00037802 */ /* 0x000fc40000000f00 */
[----:B------:R-:W-:Y:S02]  /*25120*/  MOV R2, 0x25140 ;  /* 0x0002514000027802 */ /* 0x000fe40000000f00 */
[----:B------:R-:W-:Y:S05]  /*25130*/  CALL.REL.NOINC `($__internal_13_$__cuda_sm70_shflsync_idx_p) ;  /* 0x000009e000007944 */ /* 0x000fea0003c00000 */
[----:B------:R-:W-:Y:S05]  /*25140*/  BRA `(.L_x_993) ;  /* 0xffffb4f000007947 */ /* 0x000fea000383ffff */
.L_x_912:
[----:B------:R-:W-:Y:S01]  /*25150*/  IMAD.MOV.U32 R204, RZ, RZ, R6 ;  /* 0x000000ffffcc7224 */ /* 0x000fe200078e0006 */
[----:B------:R-:W-:Y:S01]  /*25160*/  MOV R0, RZ ;  /* 0x000000ff00007202 */ /* 0x000fe20000000f00 */
[----:B------:R-:W-:Y:S01]  /*25170*/  IMAD.MOV.U32 R3, RZ, RZ, 0x181f ;  /* 0x0000181fff037424 */ /* 0x000fe200078e00ff */
[----:B------:R-:W-:Y:S02]  /*25180*/  MOV R2, 0x251a0 ;  /* 0x000251a000027802 */ /* 0x000fe40000000f00 */
[----:B------:R-:W-:Y:S05]  /*25190*/  CALL.REL.NOINC `($__internal_13_$__cuda_sm70_shflsync_idx_p) ;  /* 0x0000098000007944 */ /* 0x000fea0003c00000 */
[----:B------:R-:W-:Y:S01]  /*251a0*/  MOV R8, R0 ;  /* 0x0000000000087202 */ /* 0x000fe20000000f00 */
[----:B------:R-:W-:Y:S05]  /*251b0*/  BRA `(.L_x_994) ;  /* 0xffffc6e000007947 */ /* 0x000fea000383ffff */
.L_x_913:
[----:B------:R-:W-:Y:S01]  /*251c0*/  IMAD.MOV.U32 R204, RZ, RZ, R7 ;  /* 0x000000ffffcc7224 */ /* 0x000fe200078e0007 */
[----:B------:R-:W-:Y:S01]  /*251d0*/  MOV R0, RZ ;  /* 0x000000ff00007202 */ /* 0x000fe20000000f00 */
[----:B------:R-:W-:Y:S01]  /*251e0*/  IMAD.MOV.U32 R3, RZ, RZ, 0x181f ;  /* 0x0000181fff037424 */ /* 0x000fe200078e00ff */
[----:B------:R-:W-:Y:S02]  /*251f0*/  MOV R2, 0x25210 ;  /* 0x0002521000027802 */ /* 0x000fe40000000f00 */
[----:B-12---:R-:W-:Y:S05]  /*25200*/  CALL.REL.NOINC `($__internal_13_$__cuda_sm70_shflsync_idx_p) ;  /* 0x0000091000007944 */ /* 0x006fea0003c00000 */
[----:B------:R-:W-:Y:S05]  /*25210*/  BRA `(.L_x_995) ;  /* 0xffffc6a000007947 */ /* 0x000fea000383ffff */
.L_x_916:
[----:B------:R-:W-:Y:S01]  /*25220*/  IMAD.MOV.U32 R204, RZ, RZ, R6 ;  /* 0x000000ffffcc7224 */ /* 0x000fe200078e0006 */
[----:B----4-:R-:W-:Y:S01]  /*25230*/  MOV R0, 0x1 ;  /* 0x0000000100007802 */ /* 0x010fe20000000f00 */
[----:B--2---:R-:W-:Y:S01]  /*25240*/  IMAD.MOV.U32 R3, RZ, RZ, 0x181f ;  /* 0x0000181fff037424 */ /* 0x004fe200078e00ff */
[----:B------:R-:W-:-:S02]  /*25250*/  MOV R2, 0x25270 ;  /* 0x0002527000027802 */ /* 0x000fc40000000f00 */
[----:B-1-3--:R-:W-:Y:S05]  /*25260*/  CALL.REL.NOINC `($__internal_13_$__cuda_sm70_shflsync_idx_p) ;  /* 0x000008b000007944 */ /* 0x00afea0003c00000 */
[----:B------:R-:W-:Y:S01]  /*25270*/  IMAD.MOV.U32 R8, RZ, RZ, R0 ;  /* 0x000000ffff087224 */ /* 0x000fe200078e0000 */
[----:B------:R-:W-:Y:S01]  /*25280*/  MOV R0, 0x1 ;  /* 0x0000000100007802 */ /* 0x000fe20000000f00 */
[----:B------:R-:W-:Y:S01]  /*25290*/  IMAD.MOV.U32 R204, RZ, RZ, R7 ;  /* 0x000000ffffcc7224 */ /* 0x000fe200078e0007 */
[----:B------:R-:W-:-:S02]  /*252a0*/  MOV R3, 0x181f ;  /* 0x0000181f00037802 */ /* 0x000fc40000000f00 */
[----:B------:R-:W-:Y:S02]  /*252b0*/  MOV R2, 0x252d0 ;  /* 0x000252d000027802 */ /* 0x000fe40000000f00 */
[----:B------:R-:W-:Y:S05]  /*252c0*/  CALL.REL.NOINC `($__internal_13_$__cuda_sm70_shflsync_idx_p) ;  /* 0x0000085000007944 */ /* 0x000fea0003c00000 */
[----:B------:R-:W-:Y:S05]  /*252d0*/  BRA `(.L_x_996) ;  /* 0xffffc72000007947 */ /* 0x000fea000383ffff */
.L_x_919:
[----:B------:R-:W-:Y:S01]  /*252e0*/  IMAD.MOV.U32 R204, RZ, RZ, R6 ;  /* 0x000000ffffcc7224 */ /* 0x000fe200078e0006 */
[----:B----4-:R-:W-:Y:S01]  /*252f0*/  MOV R0, 0x2 ;  /* 0x0000000200007802 */ /* 0x010fe20000000f00 */
[----:B-1----:R-:W-:Y:S01]  /*25300*/  IMAD.MOV.U32 R3, RZ, RZ, 0x181f ;  /* 0x0000181fff037424 */ /* 0x002fe200078e00ff */
[----:B------:R-:W-:Y:S02]  /*25310*/  MOV R2, 0x25330 ;  /* 0x0002533000027802 */ /* 0x000fe40000000f00 */
[----:B--23--:R-:W-:Y:S05]  /*25320*/  CALL.REL.NOINC `($__internal_13_$__cuda_sm70_shflsync_idx_p) ;  /* 0x000007f000007944 */ /* 0x00cfea0003c00000 */
[----:B------:R-:W-:Y:S01]  /*25330*/  MOV R8, R0 ;  /* 0x0000000000087202 */ /* 0x000fe20000000f00 */
[----:B------:R-:W-:Y:S05]  /*25340*/  BRA `(.L_x_997) ;  /* 0xffffc7e000007947 */ /* 0x000fea000383ffff */
.L_x_920:
[----:B------:R-:W-:Y:S01]  /*25350*/  IMAD.MOV.U32 R204, RZ, RZ, R7 ;  /* 0x000000ffffcc7224 */ /* 0x000fe200078e0007 */
[----:B----4-:R-:W-:Y:S01]  /*25360*/  MOV R0, 0x2 ;  /* 0x0000000200007802 */ /* 0x010fe20000000f00 */
[----:B------:R-:W-:Y:S01]  /*25370*/  IMAD.MOV.U32 R3, RZ, RZ, 0x181f ;  /* 0x0000181fff037424 */ /* 0x000fe200078e00ff */
[----:B------:R-:W-:Y:S02]  /*25380*/  MOV R2, 0x253a0 ;  /* 0x000253a000027802 */ /* 0x000fe40000000f00 */
[----:B-123--:R-:W-:Y:S05]  /*25390*/  CALL.REL.NOINC `($__internal_13_$__cuda_sm70_shflsync_idx_p) ;  /* 0x0000078000007944 */ /* 0x00efea0003c00000 */
[----:B------:R-:W-:Y:S05]  /*253a0*/  BRA `(.L_x_998) ;  /* 0xffffc7a000007947 */ /* 0x000fea000383ffff */
.L_x_923:
[----:B------:R-:W-:Y:S01]  /*253b0*/  IMAD.MOV.U32 R204, RZ, RZ, R6 ;  /* 0x000000ffffcc7224 */ /* 0x000fe200078e0006 */
[----:B-1----:R-:W-:Y:S01]  /*253c0*/  MOV R0, 0x3 ;  /* 0x0000000300007802 */ /* 0x002fe20000000f00 */
[----:B------:R-:W-:Y:S01]  /*253d0*/  IMAD.MOV.U32 R3, RZ, RZ, 0x181f ;  /* 0x0000181fff037424 */ /* 0x000fe200078e00ff */
[----:B------:R-:W-:-:S02]  /*253e0*/  MOV R2, 0x25400 ;  /* 0x0002540000027802 */ /* 0x000fc40000000f00 */
[----:B--234-:R-:W-:Y:S05]  /*253f0*/  CALL.REL.NOINC `($__internal_13_$__cuda_sm70_shflsync_idx_p) ;  /* 0x0000072000007944 */ /* 0x01cfea0003c00000 */
[----:B------:R-:W-:Y:S01]  /*25400*/  IMAD.MOV.U32 R6, RZ, RZ, R0 ;  /* 0x000000ffff067224 */ /* 0x000fe200078e0000 */
[----:B------:R-:W-:Y:S01]  /*25410*/  MOV R0, 0x3 ;  /* 0x0000000300007802 */ /* 0x000fe20000000f00 */
[----:B------:R-:W-:Y:S01]  /*25420*/  IMAD.MOV.U32 R204, RZ, RZ, R7 ;  /* 0x000000ffffcc7224 */ /* 0x000fe200078e0007 */
[----:B------:R-:W-:-:S02]  /*25430*/  MOV R3, 0x181f ;  /* 0x0000181f00037802 */ /* 0x000fc40000000f00 */
[----:B------:R-:W-:Y:S02]  /*25440*/  MOV R2, 0x25460 ;  /* 0x0002546000027802 */ /* 0x000fe40000000f00 */
[----:B------:R-:W-:Y:S05]  /*25450*/  CALL.REL.NOINC `($__internal_13_$__cuda_sm70_shflsync_idx_p) ;  /* 0x000006c000007944 */ /* 0x000fea0003c00000 */
[----:B------:R-:W-:Y:S01]  /*25460*/  MOV R7, R0 ;  /* 0x0000000000077202 */ /* 0x000fe20000000f00 */
[----:B------:R-:W-:Y:S05]  /*25470*/  BRA `(.L_x_999) ;  /* 0xffffc81000007947 */ /* 0x000fea000383ffff */
.L_x_925:
[----:B------:R-:W-:Y:S01]  /*25480*/  IMAD.MOV.U32 R204, RZ, RZ, R86 ;  /* 0x000000ffffcc7224 */ /* 0x000fe200078e0056 */
[----:B------:R-:W-:Y:S01]  /*25490*/  MOV R0, RZ ;  /* 0x000000ff00007202 */ /* 0x000fe20000000f00 */
[----:B------:R-:W-:Y:S01]  /*254a0*/  IMAD.MOV.U32 R3, RZ, RZ, 0x1f ;  /* 0x0000001fff037424 */ /* 0x000fe200078e00ff */
[----:B------:R-:W-:Y:S02]  /*254b0*/  MOV R2, 0x254d0 ;  /* 0x000254d000027802 */ /* 0x000fe40000000f00 */
[----:B-1-34-:R-:W-:Y:S05]  /*254c0*/  CALL.REL.NOINC `($__internal_13_$__cuda_sm70_shflsync_idx_p) ;  /* 0x0000065000007944 */ /* 0x01afea0003c00000 */
[----:B------:R-:W-:Y:S01]  /*254d0*/  MOV R9, R0 ;  /* 0x0000000000097202 */ /* 0x000fe20000000f00 */
[----:B------:R-:W-:Y:S05]  /*254e0*/  BRA `(.L_x_1000) ;  /* 0xffffc97000007947 */ /* 0x000fea000383ffff */
.L_x_926:
[----:B------:R-:W-:Y:S01]  /*254f0*/  IMAD.MOV.U32 R204, RZ, RZ, R86 ;  /* 0x000000ffffcc7224 */ /* 0x000fe200078e0056 */
[----:B------:R-:W-:Y:S01]  /*25500*/  MOV R0, 0x1 ;  /* 0x0000000100007802 */ /* 0x000fe20000000f00 */
[----:B------:R-:W-:Y:S01]  /*25510*/  IMAD.MOV.U32 R3, RZ, RZ, 0x1f ;  /* 0x0000001fff037424 */ /* 0x000fe200078e00ff */
[----:B------:R-:W-:Y:S02]  /*25520*/  MOV R2, 0x25540 ;  /* 0x0002554000027802 */ /* 0x000fe40000000f00 */
[----:B-1234-:R-:W-:Y:S05]  /*25530*/  CALL.REL.NOINC `($__internal_13_$__cuda_sm70_shflsync_idx_p) ;  /* 0x000005e000007944 */ /* 0x01efea0003c00000 */
[----:B------:R-:W-:Y:S01]  /*25540*/  MOV R6, R0 ;  /* 0x0000000000067202 */ /* 0x000fe20000000f00 */
[----:B------:R-:W-:Y:S05]  /*25550*/  BRA `(.L_x_1001) ;  /* 0xffffc92000007947 */ /* 0x000fea000383ffff */
.L_x_927:
[----:B------:R-:W-:Y:S02]  /*25560*/  MOV R3, 0x1 ;  /* 0x0000000100037802 */ /* 0x000fe40000000f00 */
[----:B------:R-:W-:-:S02]  /*25570*/  MOV R2, 0x25590 ;  /* 0x0002559000027802 */ /* 0x000fc40000000f00 */
[----:B--23--:R-:W-:Y:S05]  /*25580*/  CALL.REL.NOINC `($__internal_14_$__cuda_sm70_shflsync_up_p) ;  /* 0x000005e000007944 */ /* 0x00cfea0003c00000 */
[----:B------:R-:W-:Y:S05]  /*25590*/  BRA `(.L_x_1002) ;  /* 0xffffca0000007947 */ /* 0x000fea000383ffff */
.L_x_928:
[----:B------:R-:W-:Y:S02]  /*255a0*/  MOV R3, 0x2 ;  /* 0x0000000200037802 */ /* 0x000fe40000000f00 */
[----:B------:R-:W-:-:S02]  /*255b0*/  MOV R2, 0x255d0 ;  /* 0x000255d000027802 */ /* 0x000fc40000000f00 */
[----:B--23--:R-:W-:Y:S05]  /*255c0*/  CALL.REL.NOINC `($__internal_14_$__cuda_sm70_shflsync_up_p) ;  /* 0x000005a000007944 */ /* 0x00cfea0003c00000 */
[----:B------:R-:W-:Y:S02]  /*255d0*/  SEL R3, R4, RZ, P1 ;  /* 0x000000ff04037207 */ /* 0x000fe40000800000 */
[----:B------:R-:W-:-:S03]  /*255e0*/  MOV R2, 0x25620 ;  /* 0x0002562000027802 */ /* 0x000fc60000000f00 */
[----:B------:R-:W-:Y:S02]  /*255f0*/  IMAD.IADD R0, R0, 0x1, R3 ;  /* 0x0000000100007824 */ /* 0x000fe400078e0203 */
[----:B------:R-:W-:Y:S02]  /*25600*/  IMAD.MOV.U32 R3, RZ, RZ, 0x4 ;  /* 0x00000004ff037424 */ /* 0x000fe400078e00ff */
        /* <DEDUP_REMOVED lines=19> */
.L_x_932:
[----:B------:R-:W-:Y:S02]  /*25740*/  MOV R3, 0x1 ;  /* 0x0000000100037802 */ /* 0x000fe40000000f00 */
[----:B------:R-:W-:-:S02]  /*25750*/  MOV R2, 0x25770 ;  /* 0x0002577000027802 */ /* 0x000fc40000000f00 */
[----:B---3--:R-:W-:Y:S05]  /*25760*/  CALL.REL.NOINC `($__internal_14_$__cuda_sm70_shflsync_up_p) ;  /* 0x0000040000007944 */ /* 0x008fea0003c00000 */
[----:B------:R-:W-:Y:S01]  /*25770*/  MOV R2, R4 ;  /* 0x0000000400027202 */ /* 0x000fe20000000f00 */
[----:B------:R-:W-:Y:S05]  /*25780*/  BRA `(.L_x_1004) ;  /* 0xffffca7000007947 */ /* 0x000fea000383ffff */
.L_x_933:
[----:B------:R-:W-:Y:S02]  /*25790*/  MOV R3, 0x2 ;  /* 0x0000000200037802 */ /* 0x000fe40000000f00 */
[----:B------:R-:W-:-:S02]  /*257a0*/  MOV R2, 0x257c0 ;  /* 0x000257c000027802 */ /* 0x000fc40000000f00 */
[----:B---3--:R-:W-:Y:S05]  /*257b0*/  CALL.REL.NOINC `($__internal_14_$__cuda_sm70_shflsync_up_p) ;  /* 0x000003b000007944 */ /* 0x008fea0003c00000 */
        /* <DEDUP_REMOVED lines=23> */
.L_x_935:
[----:B------:R-:W-:Y:S02]  /*25930*/  SEL R0, RZ, 0x1, P0 ;  /* 0x00000001ff007807 */ /* 0x000fe40000000000 */
[----:B------:R-:W-:-:S02]  /*25940*/  MOV R2, 0x25960 ;  /* 0x0002596000027802 */ /* 0x000fc40000000f00 */
[----:B-1-3--:R-:W-:Y:S05]  /*25950*/  CALL.REL.NOINC `($__internal_15_$__cuda_sm70_votesync_ballot) ;  /* 0x0000027000007944 */ /* 0x00afea0003c00000 */
[----:B------:R-:W-:Y:S01]  /*25960*/  MOV R10, R0 ;  /* 0x00000000000a7202 */ /* 0x000fe20000000f00 */
[----:B------:R-:W-:Y:S05]  /*25970*/  BRA `(.L_x_1006) ;  /* 0xffffca1000007947 */ /* 0x000fea000383ffff */
.L_x_936:
[----:B------:R-:W-:Y:S01]  /*25980*/  IMAD.MOV.U32 R204, RZ, RZ, R7 ;  /* 0x000000ffffcc7224 */ /* 0x000fe200078e0007 */
[----:B------:R-:W-:Y:S01]  /*25990*/  MOV R0, R6 ;  /* 0x0000000600007202 */ /* 0x000fe20000000f00 */
[----:B------:R-:W-:Y:S01]  /*259a0*/  IMAD.MOV.U32 R3, RZ, RZ, 0x1f ;  /* 0x0000001fff037424 */ /* 0x000fe200078e00ff */
[----:B------:R-:W-:-:S02]  /*259b0*/  MOV R2, 0x259d0 ;  /* 0x000259d000027802 */ /* 0x000fc40000000f00 */
[----:B-1-3--:R-:W-:Y:S05]  /*259c0*/  CALL.REL.NOINC `($__internal_13_$__cuda_sm70_shflsync_idx_p) ;  /* 0x0000015000007944 */ /* 0x00afea0003c00000 */
[----:B------:R-:W-:Y:S01]  /*259d0*/  IMAD.MOV.U32 R7, RZ, RZ, R0 ;  /* 0x000000ffff077224 */ /* 0x000fe200078e0000 */
[----:B------:R-:W-:Y:S01]  /*259e0*/  MOV R0, R6 ;  /* 0x0000000600007202 */ /* 0x000fe20000000f00 */
[----:B------:R-:W-:Y:S01]  /*259f0*/  IMAD.MOV.U32 R204, RZ, RZ, R8 ;  /* 0x000000ffffcc7224 */ /* 0x000fe200078e0008 */
[----:B------:R-:W-:-:S02]  /*25a00*/  MOV R3, 0x1f ;  /* 0x0000001f00037802 */ /* 0x000fc40000000f00 */
[----:B------:R-:W-:Y:S02]  /*25a10*/  MOV R2, 0x25a30 ;  /* 0x00025a3000027802 */ /* 0x000fe40000000f00 */
[----:B------:R-:W-:Y:S05]  /*25a20*/  CALL.REL.NOINC `($__internal_13_$__cuda_sm70_shflsync_idx_p) ;  /* 0x000000f000007944 */ /* 0x000fea0003c00000 */
[----:B------:R-:W-:Y:S01]  /*25a30*/  MOV R5, R0 ;  /* 0x0000000000057202 */ /* 0x000fe20000000f00 */
[----:B------:R-:W-:Y:S05]  /*25a40*/  BRA `(.L_x_1007) ;  /* 0xffffc99000007947 */ /* 0x000fea000383ffff */
.L_x_939:
[----:B------:R-:W-:Y:S01]  /*25a50*/  IMAD.MOV.U32 R204, RZ, RZ, R4 ;  /* 0x000000ffffcc7224 */ /* 0x000fe200078e0004 */
[----:B------:R-:W-:Y:S01]  /*25a60*/  MOV R0, R6 ;  /* 0x0000000600007202 */ /* 0x000fe20000000f00 */
[----:B------:R-:W-:Y:S01]  /*25a70*/  IMAD.MOV.U32 R3, RZ, RZ, 0x1f ;  /* 0x0000001fff037424 */ /* 0x000fe200078e00ff */
[----:B------:R-:W-:Y:S02]  /*25a80*/  MOV R2, 0x25aa0 ;  /* 0x00025aa000027802 */ /* 0x000fe40000000f00 */
[----:B-1-34-:R-:W-:Y:S05]  /*25a90*/  CALL.REL.NOINC `($__internal_13_$__cuda_sm70_shflsync_idx_p) ;  /* 0x0000008000007944 */ /* 0x01afea0003c00000 */
[----:B------:R-:W-:Y:S01]  /*25aa0*/  MOV R12, R0 ;  /* 0x00000000000c7202 */ /* 0x000fe20000000f00 */
[----:B------:R-:W-:Y:S05]  /*25ab0*/  BRA `(.L_x_938) ;  /* 0xffffc98000007947 */ /* 0x000fea000383ffff */
        .weak           $__internal_12_$__cuda_sm70_shflsync_bfly_p
        .type           $__internal_12_$__cuda_sm70_shflsync_bfly_p,@function
        .size           $__internal_12_$__cuda_sm70_shflsync_bfly_p,($__internal_13_$__cuda_sm70_shflsync_idx_p - $__internal_12_$__cuda_sm70_shflsync_bfly_p)
$__internal_12_$__cuda_sm70_shflsync_bfly_p:
[----:B------:R-:W-:Y:S02]  /*25ac0*/  MOV R150, 0xffffffff ;  /* 0xffffffff00967802 */ /* 0x000fe40000000f00 */
[----:B------:R-:W-:Y:S02]  /*25ad0*/  MOV R3, 0x1f ;  /* 0x0000001f00037802 */ /* 0x000fe40000000f00 */
[----:B------:R-:W-:Y:S04]  /*25ae0*/  WARPSYNC R150 ;  /* 0x0000009600007348 */ /* 0x000fe80003800000 */
[----:B------:R1:W2:Y:S02]  /*25af0*/  SHFL.BFLY PT, R0, R4, R0, R3 ;  /* 0x0c00000004007389 */ /* 0x0002a400000e0003 */
[----:B-1----:R-:W-:-:S04]  /*25b00*/  MOV R3, 0x0 ;  /* 0x0000000000037802 */ /* 0x002fc80000000f00 */
[----:B--2---:R-:W-:Y:S05]  /*25b10*/  RET.REL.NODEC R2 `(_ZN7cutlass13device_kernelIN5flash19enable_sm80_to_sm89INS1_16FlashAttnFwdSm80INS1_25CollectiveMainloopFwdSm80ILi8ELi1ELb0EN4cute5tupleIJNS5_1CILi128EEENS7_ILi64EEENS7_ILi192EEEEEELi192ENS_6half_tEfNS_4arch4Sm80ELb0ELb1ELb1ELb1ELb1ELb1ELb1ELb1EEENS1_21CollectiveEpilogueFwdINS6_IJS8_SA_S9_EEENS6_IJNS7_ILi1EEESI_SI_EEESC_SE_Li256ELb1ELb1ELb1ELb0EEENS1_36VarlenDynamicPersistentTileSchedulerILi128ELi64ELi256ELi256ELb1ELb1ELb0ELb1ELb0ELb1EEEEEEEEEvNT_6ParamsE) ;  /* 0xfffda4e002007950 */ /* 0x004fea0003c3ffff */
        .weak           $__internal_13_$__cuda_sm70_shflsync_idx_p
        .type           $__internal_13_$__cuda_sm70_shflsync_idx_p,@function
        .size           $__internal_13_$__cuda_sm70_shflsync_idx_p,($__internal_14_$__cuda_sm70_shflsync_up_p - $__internal_13_$__cuda_sm70_shflsync_idx_p)
$__internal_13_$__cuda_sm70_shflsync_idx_p:
[----:B------:R-:W-:-:S04]  /*25b20*/  MOV R205, 0xffffffff ;  /* 0xffffffff00cd7802 */ /* 0x000fc80000000f00 */
[----:B------:R-:W-:Y:S04]  /*25b30*/  WARPSYNC R205 ;  /* 0x000000cd00007348 */ /* 0x000fe80003800000 */
[----:B------:R1:W2:Y:S02]  /*25b40*/  SHFL.IDX PT, R0, R204, R0, R3 ;  /* 0x00000000cc007389 */ /* 0x0002a400000e0003 */
[----:B-1----:R-:W-:-:S04]  /*25b50*/  MOV R3, 0x0 ;  /* 0x0000000000037802 */ /* 0x002fc80000000f00 */
[----:B--2---:R-:W-:Y:S05]  /*25b60*/  RET.REL.NODEC R2 `(_ZN7cutlass13device_kernelIN5flash19enable_sm80_to_sm89INS1_16FlashAttnFwdSm80INS1_25CollectiveMainloopFwdSm80ILi8ELi1ELb0EN4cute5tupleIJNS5_1CILi128EEENS7_ILi64EEENS7_ILi192EEEEEELi192ENS_6half_tEfNS_4arch4Sm80ELb0ELb1ELb1ELb1ELb1ELb1ELb1ELb1EEENS1_21CollectiveEpilogueFwdINS6_IJS8_SA_S9_EEENS6_IJNS7_ILi1EEESI_SI_EEESC_SE_Li256ELb1ELb1ELb1ELb0EEENS1_36VarlenDynamicPersistentTileSchedulerILi128ELi64ELi256ELi256ELb1ELb1ELb0ELb1ELb0ELb1EEEEEEEEEvNT_6ParamsE) ;  /* 0xfffda49002007950 */ /* 0x004fea0003c3ffff */
        .weak           $__internal_14_$__cuda_sm70_shflsync_up_p
        .type           $__internal_14_$__cuda_sm70_shflsync_up_p,@function
        .size           $__internal_14_$__cuda_sm70_shflsync_up_p,($__internal_15_$__cuda_sm70_votesync_ballot - $__internal_14_$__cuda_sm70_shflsync_up_p)
$__internal_14_$__cuda_sm70_shflsync_up_p:
[----:B------:R-:W-:Y:S02]  /*25b70*/  MOV R4, RZ ;  /* 0x000000ff00047202 */ /* 0x000fe40000000f00 */
[----:B------:R-:W-:-:S04]  /*25b80*/  MOV R10, 0xffffffff ;  /* 0xffffffff000a7802 */ /* 0x000fc80000000f00 */
[----:B------:R-:W-:Y:S04]  /*25b90*/  WARPSYNC R10 ;  /* 0x0000000a00007348 */ /* 0x000fe80003800000 */
[----:B------:R1:W2:Y:S02]  /*25ba0*/  SHFL.UP PT, R4, R0, R3, R4 ;  /* 0x0400000300047389 */ /* 0x0002a400000e0004 */
[----:B-1----:R-:W-:-:S04]  /*25bb0*/  MOV R3, 0x0 ;  /* 0x0000000000037802 */ /* 0x002fc80000000f00 */
[----:B--2---:R-:W-:Y:S05]  /*25bc0*/  RET.REL.NODEC R2 `(_ZN7cutlass13device_kernelIN5flash19enable_sm80_to_sm89INS1_16FlashAttnFwdSm80INS1_25CollectiveMainloopFwdSm80ILi8ELi1ELb0EN4cute5tupleIJNS5_1CILi128EEENS7_ILi64EEENS7_ILi192EEEEEELi192ENS_6half_tEfNS_4arch4Sm80ELb0ELb1ELb1ELb1ELb1ELb1ELb1ELb1EEENS1_21CollectiveEpilogueFwdINS6_IJS8_SA_S9_EEENS6_IJNS7_ILi1EEESI_SI_EEESC_SE_Li256ELb1ELb1ELb1ELb0EEENS1_36VarlenDynamicPersistentTileSchedulerILi128ELi64ELi256ELi256ELb1ELb1ELb0ELb1ELb0ELb1EEEEEEEEEvNT_6ParamsE) ;  /* 0xfffda43002007950 */ /* 0x004fea0003c3ffff */
        .weak           $__internal_15_$__cuda_sm70_votesync_ballot
        .type           $__internal_15_$__cuda_sm70_votesync_ballot,@function
        .size           $__internal_15_$__cuda_sm70_votesync_ballot,(.L_x_3102 - $__internal_15_$__cuda_sm70_votesync_ballot)
$__internal_15_$__cuda_sm70_votesync_ballot:
[----:B------:R-:W-:Y:S01]  /*25bd0*/  ISETP.NE.U32.AND P0, PT, R0, 0x1, PT ;  /* 0x000000010000780c */ /* 0x000fe20003f05070 */
[----:B------:R-:W-:-:S04]  /*25be0*/  IMAD.MOV.U32 R3, RZ, RZ, -0x1 ;  /* 0xffffffffff037424 */ /* 0x000fc800078e00ff */
[----:B------:R-:W-:Y:S08]  /*25bf0*/  WARPSYNC R3 ;  /* 0x0000000300007348 */ /* 0x000ff00003800000 */
[----:B------:R-:W-:-:S04]  /*25c00*/  VOTE.ANY R0, PT, !P0 ;  /* 0x0000000000007806 */ /* 0x000fc800040e0100 */
[----:B------:R-:W-:Y:S01]  /*25c10*/  LOP3.LUT R0, R0, R3, RZ, 0xc0, !PT ;  /* 0x0000000300007212 */ /* 0x000fe200078ec0ff */
[----:B------:R-:W-:-:S04]  /*25c20*/  IMAD.MOV.U32 R3, RZ, RZ, 0x0 ;  /* 0x00000000ff037424 */ /* 0x000fc800078e00ff */
[----:B------:R-:W-:Y:S05]  /*25c30*/  RET.REL.NODEC R2 `(_ZN7cutlass13device_kernelIN5flash19enable_sm80_to_sm89INS1_16FlashAttnFwdSm80INS1_25CollectiveMainloopFwdSm80ILi8ELi1ELb0EN4cute5tupleIJNS5_1CILi128EEENS7_ILi64EEENS7_ILi192EEEEEELi192ENS_6half_tEfNS_4arch4Sm80ELb0ELb1ELb1ELb1ELb1ELb1ELb1ELb1EEENS1_21CollectiveEpilogueFwdINS6_IJS8_SA_S9_EEENS6_IJNS7_ILi1EEESI_SI_EEESC_SE_Li256ELb1ELb1ELb1ELb0EEENS1_36VarlenDynamicPersistentTileSchedulerILi128ELi64ELi256ELi256ELb1ELb1ELb0ELb1ELb0ELb1EEEEEEEEEvNT_6ParamsE) ;  /* 0xfffda3c002007950 */ /* 0x000fea0003c3ffff */
.L_x_1008:
        /* <DEDUP_REMOVED lines=12> */
.L_x_3102:


//--------------------- .text._ZN7cutlass13device_kernelIN5flash19enable_sm80_to_sm89INS1_16FlashAttnFwdSm80INS1_25CollectiveMainloopFwdSm80ILi8ELi1ELb0EN4cute5tupleIJNS5_1CILi128EEENS7_ILi64EEENS7_ILi192EEEEEELi192ENS_6half_tEfNS_4arch4Sm80ELb1ELb0ELb1ELb0ELb1ELb0ELb1ELb1EEENS1_21CollectiveEpilogueFwdINS6_IJS8_SA_S9_EEENS6_IJNS7_ILi1EEESI_SI_EEESC_SE_Li256ELb0ELb1ELb1ELb0EEENS1_30DynamicPersistentTileSchedulerILi256ELi256ELb1ELb1ELb0EEEEEEEEEvNT_6ParamsE --------------------------
	.section	.text._ZN7cutlass13device_kernelIN5flash19enable_sm80_to_sm89INS1_16FlashAttnFwdSm80INS1_25CollectiveMainloopFwdSm80ILi8ELi1ELb0EN4cute5tupleIJNS5_1CILi128EEENS7_ILi64EEENS7_ILi192EEEEEELi192ENS_6half_tEfNS_4arch4Sm80ELb1ELb0ELb1ELb0ELb1ELb0ELb1ELb1EEENS1_21CollectiveEpilogueFwdINS6_IJS8_SA_S9_EEENS6_IJNS7_ILi1EEESI_SI_EEESC_SE_Li256ELb0ELb1ELb1ELb0EEENS1_30DynamicPersistentTileSchedulerILi256ELi256ELb1ELb1ELb0EEEEEEEEEvNT_6ParamsE,"ax",@progbits
	.sectioninfo	@"SHI_REGISTERS=255"
	.align	128
.text._ZN7cutlass13device_kernelIN5flash19enable_sm80_to_sm89INS1_16FlashAttnFwdSm80INS1_25CollectiveMainloopFwdSm80ILi8ELi1ELb0EN4cute5tupleIJNS5_1CILi128EEENS7_ILi64EEENS7_ILi192EEEEEELi192ENS_6half_tEfNS_4arch4Sm80ELb1ELb0ELb1ELb0ELb1ELb0ELb1ELb1EEENS1_21CollectiveEpilogueFwdINS6_IJS8_SA_S9_EEENS6_IJNS7_ILi1EEESI_SI_EEESC_SE_Li256ELb0ELb1ELb1ELb0EEENS1_30DynamicPersistentTileSchedulerILi256ELi256ELb1ELb1ELb0EEEEEEEEEvNT_6ParamsE:
        .type           _ZN7cutlass13device_kernelIN5flash19enable_sm80_to_sm89INS1_16FlashAttnFwdSm80INS1_25CollectiveMainloopFwdSm80ILi8ELi1ELb0EN4cute5tupleIJNS5_1CILi128EEENS7_ILi64EEENS7_ILi192EEEEEELi192ENS_6half_tEfNS_4arch4Sm80ELb1ELb0ELb1ELb0ELb1ELb0ELb1ELb1EEENS1_21CollectiveEpilogueFwdINS6_IJS8_SA_S9_EEENS6_IJNS7_ILi1EEESI_SI_EEESC_SE_Li256ELb0ELb1ELb1ELb0EEENS1_30DynamicPersistentTileSchedulerILi256ELi256ELb1ELb1ELb0EEEEEEEEEvNT_6ParamsE,@function
        .size           _ZN7cutlass13device_kernelIN5flash19enable_sm80_to_sm89INS1_16FlashAttnFwdSm80INS1_25CollectiveMainloopFwdSm80ILi8ELi1ELb0EN4cute5tupleIJNS5_1CILi128EEENS7_ILi64EEENS7_ILi192EEEEEELi192ENS_6half_tEfNS_4arch4Sm80ELb1ELb0ELb1ELb0ELb1ELb0ELb1ELb1EEENS1_21CollectiveEpilogueFwdINS6_IJS8_SA_S9_EEENS6_IJNS7_ILi1EEESI_SI_EEESC_SE_Li256ELb0ELb1ELb1ELb0EEENS1_30DynamicPersistentTileSchedulerILi256ELi256ELb1ELb1ELb0EEEEEEEEEvNT_6ParamsE,(.L_x_3107 - _ZN7cutlass13device_kernelIN5flash19enable_sm80_to_sm89INS1_16FlashAttnFwdSm80INS1_25CollectiveMainloopFwdSm80ILi8ELi1ELb0EN4cute5tupleIJNS5_1CILi128EEENS7_ILi64EEENS7_ILi192EEEEEELi192ENS_6half_tEfNS_4arch4Sm80ELb1ELb0ELb1ELb0ELb1ELb0ELb1ELb1EEENS1_21CollectiveEpilogueFwdINS6_IJS8_SA_S9_EEENS6_IJNS7_ILi1EEESI_SI_EEESC_SE_Li256ELb0ELb1ELb1ELb0EEENS1_30DynamicPersistentTileSchedulerILi256ELi256ELb1ELb1ELb0EEEEEEEEEvNT_6ParamsE)
        .other          _ZN7cutlass13device_kernelIN5flash19enable_sm80_to_sm89INS1_16FlashAttnFwdSm80INS1_25CollectiveMainloopFwdSm80ILi8ELi1ELb0EN4cute5tupleIJNS5_1CILi128EEENS7_ILi64EEENS7_ILi192EEEEEELi192ENS_6half_tEfNS_4arch4Sm80ELb1ELb0ELb1ELb0ELb1ELb0ELb1ELb1EEENS1_21CollectiveEpilogueFwdINS6_IJS8_SA_S9_EEENS6_IJNS7_ILi1EEESI_SI_EEESC_SE_Li256ELb0ELb1ELb1ELb0EEENS1_30DynamicPersistentTileSchedulerILi256ELi256ELb1ELb1ELb0EEEEEEEEEvNT_6ParamsE,@"STO_CUDA_ENTRY STV_DEFAULT"
_ZN7cutlass13device_kernelIN5flash19enable_sm80_to_sm89INS1_16FlashAttnFwdSm80INS1_25CollectiveMainloopFwdSm80ILi8ELi1ELb0EN4cute5tupleIJNS5_1CILi128EEENS7_ILi64EEENS7_ILi192EEEEEELi192ENS_6half_tEfNS_4arch4Sm80ELb1ELb0ELb1ELb0ELb1ELb0ELb1ELb1EEENS1_21CollectiveEpilogueFwdINS6_IJS8_SA_S9_EEENS6_IJNS7_ILi1EEESI_SI_EEESC_SE_Li256ELb0ELb1ELb1ELb0EEENS1_30DynamicPersistentTileSchedulerILi256ELi256ELb1ELb1ELb0EEEEEEEEEvNT_6ParamsE:
[----:B------:R-:W-:-:S03]  /*0000*/  MOV R1, c[0x0][0x28] ;  /* 0x00000a0000017a02 */ /* 0x000fc60000000f00 */
[----:B------:R-:W1:Y:S01]  /*0010*/  S2R R16, SR_TID.X ;  /* 0x0000000000107919 */ /* 0x000e620000002100 */
[----:B------:R-:W-:-:S03]  /*0020*/  IADD3 R1, R1, -0x10, RZ ;  /* 0xfffffff001017810 */ /* 0x000fc60007ffe0ff */
[----:B------:R-:W2:Y:S01]  /*0030*/  S2R R236, SR_CTAID.X ;  /* 0x0000000000ec7919 */ /* 0x000ea20000002500 */
[----:B-1----:R-:W-:-:S05]  /*0040*/  SHF.R.U32.HI R2, RZ, 0x5, R16 ;  /* 0x00000005ff027819 */ /* 0x002fca0000011610 */
[----:B------:R-:W1:Y:S02]  /*0050*/  SHFL.IDX PT, R0, R2, RZ, 0x1f ;  /* 0x00001fff02007589 */ /* 0x000e6400000e0000 */
[----:B-1----:R-:W-:Y:S02]  /*0060*/  ISETP.GE.AND P0, PT, R0, 0x1, PT ;  /* 0x000000010000780c */ /* 0x002fe40003f06270 */
[----:B------:R1:W-:Y:S11]  /*0070*/  STL [R1+0x4], R0 ;  /* 0x0000040001007387 */ /* 0x0003f60000100800 */
[----:B------:R-:W-:Y:S06]  /*0080*/  @P0 BAR.ARV 0x4, 0x100 ;  /* 0x0104000000000b1d */ /* 0x000fec0000002000 */
[----:B--2---:R-:W-:-:S13]  /*0090*/  ISETP.GE.AND P0, PT, R236, c[0x0][0x538], PT ;  /* 0x00014e00ec007a0c */ /* 0x004fda0003f06270 */
[----:B------:R-:W-:Y:S05]  /*00a0*/  @P0 EXIT ;  /* 0x000000000000094d */ /* 0x000fea0003800000 */
[----:B-1----:R-:W-:Y:S01]  /*00b0*/  SHF.R.S32.HI R13, RZ, 0x1f, R16 ;  /* 0x0000001fff0d7819 */ /* 0x002fe20000011410 */
[----:B------:R-:W-:Y:S01]  /*00c0*/  IMAD.MOV.U32 R163, RZ, RZ, 0x20 ;  /* 0x00000020ffa37424 */ /* 0x000fe200078e00ff */
[----:B------:R-:W-:Y:S01]  /*00d0*/  ULDC.64 UR6, c[0x0][0x118] ;  /* 0x0000460000067ab9 */ /* 0x000fe20000000a00 */
[----:B------:R-:W-:Y:S01]  /*00e0*/  IMAD.MOV.U32 R164, RZ, RZ, 0x40 ;  /* 0x00000040ffa47424 */ /* 0x000fe200078e00ff */
[CC--:B------:R-:W-:Y:S02]  /*00f0*/  LEA.HI R5, R13.reuse, R16.reuse, RZ, 0x4 ;  /* 0x000000100d057211 */ /* 0x0c0fe400078f20ff */
[-C--:B------:R-:W-:Y:S02]  /*0100*/  LEA.HI R9, R13, R16.reuse, RZ, 0x3 ;  /* 0x000000100d097211 */ /* 0x080fe400078f18ff */
[----:B------:R-:W-:Y:S02]  /*0110*/  LOP3.LUT R2, R5, 0xfffffff0, RZ, 0xc0, !PT ;  /* 0xfffffff005027812 */ /* 0x000fe400078ec0ff */
[----:B------:R-:W-:-:S02]  /*0120*/  LEA.HI R0, R13, R16, RZ, 0x2 ;  /* 0x000000100d007211 */ /* 0x000fc400078f10ff */
[----:B------:R-:W-:Y:S01]  /*0130*/  SHF.R.S32.HI R214, RZ, 0x3, R9 ;  /* 0x00000003ffd67819 */ /* 0x000fe20000011409 */
[----:B------:R-:W-:Y:S01]  /*0140*/  IMAD.IADD R3, R16, 0x1, -R2 ;  /* 0x0000000110037824 */ /* 0x000fe200078e0a02 */
[----:B------:R-:W-:Y:S02]  /*0150*/  LOP3.LUT R212, R9, 0xfffffff8, RZ, 0xc0, !PT ;  /* 0xfffffff809d47812 */ /* 0x000fe400078ec0ff */
[----:B------:R-:W-:Y:S01]  /*0160*/  SHF.R.S32.HI R4, RZ, 0x4, R5 ;  /* 0x00000004ff047819 */ /* 0x000fe20000011405 */
[----:B------:R-:W-:Y:S01]  /*0170*/  IMAD.SHL.U32 R2, R214, 0x40, RZ ;  /* 0x00000040d6027824 */ /* 0x000fe200078e00ff */
[----:B------:R-:W-:Y:S01]  /*0180*/  LOP3.LUT R0, R0, 0xfffffffc, RZ, 0xc0, !PT ;  /* 0xfffffffc00007812 */ /* 0x000fe200078ec0ff */
[C---:B------:R-:W-:Y:S01]  /*0190*/  IMAD.IADD R212, R16.reuse, 0x1, -R212 ;  /* 0x0000000110d47824 */ /* 0x040fe200078e0ad4 */
[----:B------:R-:W-:Y:S02]  /*01a0*/  LEA.HI R5, R5, R4, RZ, 0x1 ;  /* 0x0000000405057211 */ /* 0x000fe400078f08ff */
[----:B------:R-:W-:Y:S01]  /*01b0*/  SHF.R.S32.HI R8, RZ, 0x1f, R3 ;  /* 0x0000001fff087819 */ /* 0x000fe20000011403 */
[----:B------:R-:W-:Y:S01]  /*01c0*/  IMAD.IADD R7, R16, 0x1, -R0 ;  /* 0x0000000110077824 */ /* 0x000fe200078e0a00 */
[----:B------:R-:W-:Y:S01]  /*01d0*/  LOP3.LUT R0, R2, 0x1c0, RZ, 0xc0, !PT ;  /* 0x000001c002007812 */ /* 0x000fe200078ec0ff */
[----:B------:R-:W-:Y:S01]  /*01e0*/  IMAD.SHL.U32 R197, R212, 0x8, RZ ;  /* 0x00000008d4c57824 */ /* 0x000fe200078e00ff */
[----:B------:R-:W-:-:S02]  /*01f0*/  LOP3.LUT R5, R5, 0xfffffffe, RZ, 0xc0, !PT ;  /* 0xfffffffe05057812 */ /* 0x000fc400078ec0ff */
[----:B------:R-:W-:Y:S02]  /*0200*/  SHF.R.U32.HI R6, RZ, 0x3, R0 ;  /* 0x00000003ff067819 */ /* 0x000fe40000011600 */
[----:B------:R-:W-:Y:S01]  /*0210*/  LOP3.LUT R2, R0, 0x38, R197, 0xf8, !PT ;  /* 0x0000003800027812 */ /* 0x000fe200078ef8c5 */
[----:B------:R-:W-:Y:S01]  /*0220*/  IMAD.IADD R103, R4, 0x1, -R5 ;  /* 0x0000000104677824 */ /* 0x000fe200078e0a05 */
[----:B------:R-:W-:Y:S01]  /*0230*/  LEA.HI R0, R7, R7, RZ, 0x1 ;  /* 0x0000000707007211 */ /* 0x000fe200078f08ff */
[----:B------:R-:W-:Y:S01]  /*0240*/  IMAD.SHL.U32 R4, R212, 0x40, RZ ;  /* 0x00000040d4047824 */ /* 0x000fe200078e00ff */
[----:B------:R-:W-:Y:S02]  /*0250*/  LEA.HI R8, R8, R3, RZ, 0x3 ;  /* 0x0000000308087211 */ /* 0x000fe400078f18ff */
[----:B------:R-:W-:Y:S02]  /*0260*/  LOP3.LUT R11, R2, R6, RZ, 0x3c, !PT ;  /* 0x00000006020b7212 */ /* 0x000fe400078e3cff */
[----:B------:R-:W-:-:S02]  /*0270*/  LOP3.LUT R2, R0, 0x1ffffffe, RZ, 0xc0, !PT ;  /* 0x1ffffffe00027812 */ /* 0x000fc400078ec0ff */
[----:B------:R-:W-:Y:S02]  /*0280*/  LOP3.LUT R0, R4, 0x1c0, RZ, 0xc0, !PT ;  /* 0x000001c004007812 */ /* 0x000fe400078ec0ff */
[----:B------:R-:W-:Y:S01]  /*0290*/  LOP3.LUT R5, R8, 0xfffffff8, RZ, 0xc0, !PT ;  /* 0xfffffff808057812 */ /* 0x000fe200078ec0ff */
[----:B------:R-:W-:Y:S01]  /*02a0*/  IMAD.IADD R12, R7, 0x1, -R2 ;  /* 0x00000001070c7824 */ /* 0x000fe200078e0a02 */
[----:B------:R-:W-:Y:S02]  /*02b0*/  LEA.HI R6, R13, R16, RZ, 0x5 ;  /* 0x000000100d067211 */ /* 0x000fe400078f28ff */
[----:B------:R-:W-:Y:S01]  /*02c0*/  LOP3.LUT R4, R0, 0x8, R9, 0xf8, !PT ;  /* 0x0000000800047812 */ /* 0x000fe200078ef809 */
[----:B------:R-:W-:Y:S01]  /*02d0*/  IMAD.IADD R5, R3, 0x1, -R5 ;  /* 0x0000000103057824 */ /* 0x000fe200078e0a05 */
[----:B------:R-:W-:Y:S02]  /*02e0*/  SHF.R.U32.HI R2, RZ, 0x3, R0 ;  /* 0x00000003ff027819 */ /* 0x000fe40000011600 */
[----:B------:R-:W-:-:S02]  /*02f0*/  SHF.R.S32.HI R166, RZ, 0x5, R6 ;  /* 0x00000005ffa67819 */ /* 0x000fc40000011406 */
[----:B------:R-:W-:Y:S02]  /*0300*/  SHF.R.S32.HI R0, RZ, 0x1f, R6 ;  /* 0x0000001fff007819 */ /* 0x000fe40000011406 */
[----:B------:R-:W-:Y:S02]  /*0310*/  LOP3.LUT R3, R6, 0xffffffe0, RZ, 0xc0, !PT ;  /* 0xffffffe006037812 */ /* 0x000fe400078ec0ff */
[----:B------:R-:W-:Y:S02]  /*0320*/  LEA.HI R0, R0, R166, RZ, 0x3 ;  /* 0x000000a600007211 */ /* 0x000fe400078f18ff */
[----:B------:R-:W-:Y:S01]  /*0330*/  LOP3.LUT R9, R4, R2, RZ, 0x3c, !PT ;  /* 0x0000000204097212 */ /* 0x000fe200078e3cff */
[----:B------:R-:W-:Y:S01]  /*0340*/  IMAD.IADD R15, R16, 0x1, -R3 ;  /* 0x00000001100f7824 */ /* 0x000fe200078e0a03 */
[----:B------:R-:W-:Y:S01]  /*0350*/  LOP3.LUT R2, R0, 0xffffff8, RZ, 0xc0, !PT ;  /* 0x0ffffff800027812 */ /* 0x000fe200078ec0ff */
[----:B------:R-:W-:Y:S01]  /*0360*/  IMAD.SHL.U32 R3, R5, 0x40, RZ ;  /* 0x0000004005037824 */ /* 0x000fe200078e00ff */
[----:B------:R-:W-:Y:S01]  /*0370*/  LEA.HI R7, R13, R16, RZ, 0x6 ;  /* 0x000000100d077211 */ /* 0x000fe200078f30ff */
[----:B------:R-:W-:Y:S01]  /*0380*/  IMAD.SHL.U32 R4, R103, 0x8, RZ ;  /* 0x0000000867047824 */ /* 0x000fe200078e00ff */
[----:B------:R-:W-:Y:S01]  /*0390*/  SHF.R.S32.HI R10, RZ, 0x1f, R15 ;  /* 0x0000001fff0a7819 */ /* 0x000fe2000001140f */
[----:B------:R-:W-:Y:S01]  /*03a0*/  IMAD.IADD R6, R166, 0x1, -R2 ;  /* 0x00000001a6067824 */ /* 0x000fe200078e0a02 */
[----:B------:R-:W-:Y:S01]  /*03b0*/  LOP3.LUT R0, R3, 0x1c0, RZ, 0xc0, !PT ;  /* 0x000001c003007812 */ /* 0x000fe200078ec0ff */
[----:B------:R-:W-:Y:S01]  /*03c0*/  IMAD.SHL.U32 R2, R8, 0x40, RZ ;  /* 0x0000004008027824 */ /* 0x000fe200078e00ff */
[----:B------:R-:W-:Y:S01]  /*03d0*/  LEA.HI R3, R10, R15, RZ, 0x2 ;  /* 0x0000000f0a037211 */ /* 0x000fe200078f10ff */
[----:B------:R-:W-:Y:S01]  /*03e0*/  IMAD.SHL.U32 R7, R7, 0x8, RZ ;  /* 0x0000000807077824 */ /* 0x000fe200078e00ff */
[----:B------:R-:W-:Y:S01]  /*03f0*/  LOP3.LUT R4, R0, 0x8, R4, 0xf8, !PT ;  /* 0x0000000800047812 */ /* 0x000fe200078ef804 */
[----:B------:R-:W-:Y:S01]  /*0400*/  IMAD R103, R103, 0x200, R9 ;  /* 0x0000020067677824 */ /* 0x000fe200078e0209 */
[----:B------:R-:W-:-:S02]  /*0410*/  SHF.R.U32.HI R162, RZ, 0x3, R0 ;  /* 0x00000003ffa27819 */ /* 0x000fc40000011600 */
[----:B------:R-:W-:Y:S02]  /*0420*/  LOP3.LUT R2, R2, 0xfffffe00, RZ, 0xc0, !PT ;  /* 0xfffffe0002027812 */ /* 0x000fe400078ec0ff */
[----:B------:R-:W-:Y:S02]  /*0430*/  SHF.R.S32.HI R0, RZ, 0x2, R3 ;  /* 0x00000002ff007819 */ /* 0x000fe40000011403 */
[----:B------:R-:W-:Y:S01]  /*0440*/  LOP3.LUT R162, R4, R162, RZ, 0x3c, !PT ;  /* 0x000000a204a27212 */ /* 0x000fe200078e3cff */
[----:B------:R-:W-:Y:S01]  /*0450*/  IMAD R166, R166, 0x400, R2 ;  /* 0x00000400a6a67824 */ /* 0x000fe200078e0202 */
[----:B------:R-:W-:Y:S01]  /*0460*/  LOP3.LUT R7, R11, 0x7ffffe00, R7, 0xf8, !PT ;  /* 0x7ffffe000b077812 */ /* 0x000fe200078ef807 */
[----:B------:R-:W-:Y:S01]  /*0470*/  IMAD R14, R6, 0x10, R0 ;  /* 0x00000010060e7824 */ /* 0x000fe200078e0200 */
[----:B------:R-:W-:Y:S01]  /*0480*/  LEA.HI R0, R13, R16, RZ, 0x7 ;  /* 0x000000100d007211 */ /* 0x000fe200078f38ff */
[----:B------:R-:W-:Y:S01]  /*0490*/  IMAD.IADD R166, R166, 0x1, R162 ;  /* 0x00000001a6a67824 */ /* 0x000fe200078e02a2 */
[----:B------:R-:W-:Y:S01]  /*04a0*/  LOP3.LUT R162, R162, R2, RZ, 0xfc, !PT ;  /* 0x00000002a2a27212 */ /* 0x000fe200078efcff */
[----:B------:R-:W-:Y:S01]  /*04b0*/  IMAD.SHL.U32 R182, R7, 0x2, RZ ;  /* 0x0000000207b67824 */ /* 0x000fe200078e00ff */
[----:B------:R-:W-:Y:S01]  /*04c0*/  SHF.R.S32.HI R2, RZ, 0x7, R0 ;  /* 0x00000007ff027819 */ /* 0x000fe20000011400 */
[----:B------:R-:W-:Y:S01]  /*04d0*/  STL [R1+0x8], R14 ;  /* 0x0000080e01007387 */ /* 0x000fe20000100800 */
[----:B------:R-:W-:-:S02]  /*04e0*/  LOP3.LUT R0, R3, 0x7ffffffc, RZ, 0xc0, !PT ;  /* 0x7ffffffc03007812 */ /* 0x000fc400078ec0ff */
[----:B------:R-:W-:Y:S02]  /*04f0*/  IADD3 R208, R197, 0x40, RZ ;  /* 0x00000040c5d07810 */ /* 0x000fe40007ffe0ff */
[----:B------:R-:W-:Y:S01]  /*0500*/  R2P PR, R5, 0x6 ;  /* 0x0000000605007804 */ /* 0x000fe20000000000 */
[----:B------:R-:W-:Y:S01]  /*0510*/  IMAD.IADD R0, R15, 0x1, -R0 ;  /* 0x000000010f007824 */ /* 0x000fe200078e0a00 */
[----:B------:R-:W-:Y:S02]  /*0520*/  IADD3 R207, R197, 0x80, RZ ;  /* 0x00000080c5cf7810 */ /* 0x000fe40007ffe0ff */
[----:B------:R-:W-:Y:S01]  /*0530*/  SHF.R.S32.HI R2, RZ, 0x1f, R197 ;  /* 0x0000001fff027819 */ /* 0x000fe200000114c5 */
[----:B------:R-:W-:Y:S01]  /*0540*/  IMAD.SHL.U32 R225, R0, 0x2, RZ ;  /* 0x0000000200e17824 */ /* 0x000fe200078e00ff */
[----:B------:R-:W-:Y:S01]  /*0550*/  SHF.R.S32.HI R3, RZ, 0x1f, R208 ;  /* 0x0000001fff037819 */ /* 0x000fe200000114d0 */
[----:B------:R-:W-:Y:S01]  /*0560*/  IMAD R0, R12, 0x8, R14 ;  /* 0x000000080c007824 */ /* 0x000fe200078e020e */
[----:B------:R-:W-:-:S02]  /*0570*/  SHF.R.S32.HI R2, RZ, 0x1f, R207 ;  /* 0x0000001fff027819 */ /* 0x000fc400000114cf */
[C---:B------:R-:W-:Y:S02]  /*0580*/  IADD3 R7, R225.reuse, 0x8, RZ ;  /* 0x00000008e1077810 */ /* 0x040fe40007ffe0ff */
[C---:B------:R-:W-:Y:S01]  /*0590*/  IADD3 R6, R225.reuse, 0x10, RZ ;  /* 0x00000010e1067810 */ /* 0x040fe20007ffe0ff */
[----:B------:R1:W-:Y:S01]  /*05a0*/  STL [R1], R0 ;  /* 0x0000000001007387 */ /* 0x0003e20000100800 */
[C---:B------:R-:W-:Y:S02]  /*05b0*/  IADD3 R5, R225.reuse, 0x18, RZ ;  /* 0x00000018e1057810 */ /* 0x040fe40007ffe0ff */
[C---:B------:R-:W-:Y:S02]  /*05c0*/  IADD3 R4, R225.reuse, 0x20, RZ ;  /* 0x00000020e1047810 */ /* 0x040fe40007ffe0ff */
[----:B------:R-:W-:Y:S02]  /*05d0*/  IADD3 R3, R225, 0x28, RZ ;  /* 0x00000028e1037810 */ /* 0x000fe40007ffe0ff */
[----:B------:R-:W-:-:S02]  /*05e0*/  SEL R163, R163, 0xffffffe0, !P1 ;  /* 0xffffffe0a3a37807 */ /* 0x000fc40004800000 */
[C---:B------:R-:W-:Y:S02]  /*05f0*/  IADD3 R2, R225.reuse, 0x30, RZ ;  /* 0x00000030e1027810 */ /* 0x040fe40007ffe0ff */
[----:B------:R-:W-:Y:S02]  /*0600*/  LEA R166, R166, 0xc100, 0x1 ;  /* 0x0000c100a6a67811 */ /* 0x000fe400078e08ff */
[C---:B------:R-:W-:Y:S02]  /*0610*/  IADD3 R252, R225.reuse, 0x40, RZ ;  /* 0x00000040e1fc7810 */ /* 0x040fe40007ffe0ff */
[----:B------:R-:W-:Y:S01]  /*0620*/  IADD3 R251, R225, 0x48, RZ ;  /* 0x00000048e1fb7810 */ /* 0x000fe20007ffe0ff */
[----:B------:R-:W-:Y:S01]  /*0630*/  IMAD.IADD R167, R166, 0x1, R163 ;  /* 0x00000001a6a77824 */ /* 0x000fe200078e02a3 */
[----:B------:R-:W-:Y:S02]  /*0640*/  SHF.R.S32.HI R9, RZ, 0x1f, R7 ;  /* 0x0000001fff097819 */ /* 0x000fe40000011407 */
[----:B------:R-:W-:-:S02]  /*0650*/  LEA R162, R162, 0x100, 0x1 ;  /* 0x00000100a2a27811 */ /* 0x000fc400078e08ff */
[C---:B------:R-:W-:Y:S02]  /*0660*/  IADD3 R249, R225.reuse, 0x58, RZ ;  /* 0x00000058e1f97810 */ /* 0x040fe40007ffe0ff */
[----:B------:R-:W-:Y:S01]  /*0670*/  IADD3 R248, R225, 0x60, RZ ;  /* 0x00000060e1f87810 */ /* 0x000fe20007ffe0ff */
[----:B------:R-:W-:Y:S01]  /*0680*/  IMAD.IADD R163, R163, 0x1, R162 ;  /* 0x00000001a3a37824 */ /* 0x000fe200078e02a2 */
[C---:B-1----:R-:W-:Y:S02]  /*0690*/  IADD3 R0, R225.reuse, 0x38, RZ ;  /* 0x00000038e1007810 */ /* 0x042fe40007ffe0ff */
[----:B------:R-:W-:Y:S02]  /*06a0*/  SHF.R.S32.HI R8, RZ, 0x1f, R6 ;  /* 0x0000001fff087819 */ /* 0x000fe40000011406 */
[----:B------:R-:W-:Y:S02]  /*06b0*/  SHF.R.S32.HI R7, RZ, 0x1f, R5 ;  /* 0x0000001fff077819 */ /* 0x000fe40000011405 */
[----:B------:R-:W-:-:S02]  /*06c0*/  IADD3 R250, R225, 0x50, RZ ;  /* 0x00000050e1fa7810 */ /* 0x000fc40007ffe0ff */
[C---:B------:R-:W-:Y:S02]  /*06d0*/  IADD3 R246, R225.reuse, 0x70, RZ ;  /* 0x00000070e1f67810 */ /* 0x040fe40007ffe0ff */
[C---:B------:R-:W-:Y:S02]  /*06e0*/  IADD3 R245, R225.reuse, 0x78, RZ ;  /* 0x00000078e1f57810 */ /* 0x040fe40007ffe0ff */
[----:B------:R-:W-:Y:S02]  /*06f0*/  SHF.R.S32.HI R6, RZ, 0x1f, R4 ;  /* 0x0000001fff067819 */ /* 0x000fe40000011404 */
[----:B------:R-:W-:Y:S02]  /*0700*/  SHF.R.S32.HI R5, RZ, 0x1f, R3 ;  /* 0x0000001fff057819 */ /* 0x000fe40000011403 */
[----:B------:R-:W-:Y:S02]  /*0710*/  SEL R164, R164, 0xffffffc0, !P2 ;  /* 0xffffffc0a4a47807 */ /* 0x000fe40005000000 */
[----:B------:R-:W-:-:S02]  /*0720*/  IADD3 R247, R225, 0x68, RZ ;  /* 0x00000068e1f77810 */ /* 0x000fc40007ffe0ff */
[C---:B------:R-:W-:Y:S01]  /*0730*/  IADD3 R243, R225.reuse, 0x88, RZ ;  /* 0x00000088e1f37810 */ /* 0x040fe20007ffe0ff */
[----:B------:R-:W-:Y:S01]  /*0740*/  IMAD.IADD R169, R166, 0x1, R164 ;  /* 0x00000001a6a97824 */ /* 0x000fe200078e02a4 */
[----:B------:R-:W-:Y:S01]  /*0750*/  IADD3 R242, R225, 0x90, RZ ;  /* 0x00000090e1f27810 */ /* 0x000fe20007ffe0ff */
[C---:B------:R-:W-:Y:S01]  /*0760*/  IMAD.IADD R165, R164.reuse, 0x1, R162 ;  /* 0x00000001a4a57824 */ /* 0x040fe200078e02a2 */
[----:B------:R-:W-:Y:S01]  /*0770*/  SHF.R.S32.HI R4, RZ, 0x1f, R2 ;  /* 0x0000001fff047819 */ /* 0x000fe20000011402 */
[----:B------:R-:W-:Y:S01]  /*0780*/  IMAD.IADD R168, R167, 0x1, R164 ;  /* 0x00000001a7a87824 */ /* 0x000fe200078e02a4 */
[----:B------:R-:W-:Y:S01]  /*0790*/  SHF.R.S32.HI R3, RZ, 0x1f, R0 ;  /* 0x0000001fff037819 */ /* 0x000fe20000011400 */
[----:B------:R-:W-:Y:S01]  /*07a0*/  IMAD.IADD R164, R164, 0x1, R163 ;  /* 0x00000001a4a47824 */ /* 0x000fe200078e02a3 */
[C---:B------:R-:W-:Y:S02]  /*07b0*/  IADD3 R244, R225.reuse, 0x80, RZ ;  /* 0x00000080e1f47810 */ /* 0x040fe40007ffe0ff */
[----:B------:R-:W-:-:S02]  /*07c0*/  IADD3 R240, R225, 0xa0, RZ ;  /* 0x000000a0e1f07810 */ /* 0x000fc40007ffe0ff */
[C---:B------:R-:W-:Y:S02]  /*07d0*/  IADD3 R239, R225.reuse, 0xa8, RZ ;  /* 0x000000a8e1ef7810 */ /* 0x040fe40007ffe0ff */
[----:B------:R-:W-:Y:S02]  /*07e0*/  SHF.R.S32.HI R2, RZ, 0x1f, R252 ;  /* 0x0000001fff027819 */ /* 0x000fe400000114fc */
[----:B------:R-:W-:Y:S02]  /*07f0*/  SHF.R.S32.HI R0, RZ, 0x1f, R251 ;  /* 0x0000001fff007819 */ /* 0x000fe400000114fb */
[C---:B------:R-:W-:Y:S02]  /*0800*/  IADD3 R241, R225.reuse, 0x98, RZ ;  /* 0x00000098e1f17810 */ /* 0x040fe40007ffe0ff */
[C---:B------:R-:W-:Y:S02]  /*0810*/  IADD3 R238, R225.reuse, 0xb0, RZ ;  /* 0x000000b0e1ee7810 */ /* 0x040fe40007ffe0ff */
        /* <DEDUP_REMOVED lines=11> */
[----:B------:R-:W-:Y:S02]  /*08d0*/  SHF.R.S32.HI R0, RZ, 0x1f, R239 ;  /* 0x0000001fff007819 */ /* 0x000fe400000114ef */
[----:B------:R-:W-:-:S02]  /*08e0*/  LEA R103, R103, 0x6100, 0x1 ;  /* 0x0000610067677811 */ /* 0x000fc400078e08ff */
[----:B------:R-:W-:Y:S02]  /*08f0*/  SHF.R.S32.HI R3, RZ, 0x1f, R241 ;  /* 0x0000001fff037819 */ /* 0x000fe400000114f1 */
[----:B------:R-:W-:Y:S02]  /*0900*/  SHF.R.S32.HI R2, RZ, 0x1f, R238 ;  /* 0x0000001fff027819 */ /* 0x000fe400000114ee */
[----:B------:R-:W-:Y:S02]  /*0910*/  SHF.R.S32.HI R0, RZ, 0x1f, R237 ;  /* 0x0000001fff007819 */ /* 0x000fe400000114ed */
.L_x_1066:
[----:B------:R-:W-:Y:S01]  /*0920*/  IMAD.MOV.U32 R0, RZ, RZ, c[0x0][0x560] ;  /* 0x00015800ff007624 */ /* 0x000fe200078e00ff */
[----:B------:R-:W-:Y:S01]  /*0930*/  MOV R3, R236 ;  /* 0x000000ec00037202 */ /* 0x000fe20000000f00 */
[----:B------:R-:W-:Y:S01]  /*0940*/  YIELD ;  /* 0x0000000000007946 */ /* 0x000fe20003800000 */
[----:B------:R-:W-:Y:S02]  /*0950*/  BSSY B0, `(.L_x_1009) ;  /* 0x0000015000007945 */ /* 0x000fe40003800000 */
[----:B------:R-:W-:-:S13]  /*0960*/  ISETP.NE.AND P0, PT, R0, 0x1, PT ;  /* 0x000000010000780c */ /* 0x000fda0003f05270 */
[----:B------:R-:W-:-:S05]  /*0970*/  @P0 IMAD.HI.U32 R0, R236, c[0x0][0x564], RZ ;  /* 0x00015900ec000a27 */ /* 0x000fca00078e00ff */
[----:B------:R-:W-:-:S04]  /*0980*/  @P0 SHF.R.U32.HI R3, RZ, c[0x0][0x568], R0 ;  /* 0x00015a00ff030a19 */ /* 0x000fc80000011600 */
[----:B------:R-:W-:Y:S01]  /*0990*/  ISETP.GE.AND P0, PT, R3, c[0x0][0x578], PT ;  /* 0x00015e0003007a0c */ /* 0x000fe20003f06270 */
[----:B------:R-:W-:-:S04]  /*09a0*/  IMAD.MOV R2, RZ, RZ, -R3 ;  /* 0x000000ffff027224 */ /* 0x000fc800078e0a03 */
[----:B------:R-:W-:-:S08]  /*09b0*/  IMAD R2, R2, c[0x0][0x560], R236 ;  /* 0x0001580002027a24 */ /* 0x000fd000078e02ec */
[----:B------:R-:W-:Y:S05]  /*09c0*/  @!P0 BRA `(.L_x_1010) ;  /* 0x0000007000008947 */ /* 0x000fea0003800000 */
[----:B------:R-:W-:-:S04]  /*09d0*/  MOV R0, c[0x0][0x56c] ;  /* 0x00015b0000007a02 */ /* 0x000fc80000000f00 */
[----:B------:R-:W-:Y:S02]  /*09e0*/  ISETP.NE.AND P0, PT, R0, 0x1, PT ;  /* 0x000000010000780c */ /* 0x000fe40003f05270 */
[----:B------:R-:W-:-:S11]  /*09f0*/  MOV R0, R2 ;  /* 0x0000000200007202 */ /* 0x000fd60000000f00 */
[----:B------:R-:W-:-:S05]  /*0a00*/  @P0 IMAD.HI.U32 R4, R2, c[0x0][0x570], RZ ;  /* 0x00015c0002040a27 */ /* 0x000fca00078e00ff */
[----:B------:R-:W-:-:S05]  /*0a10*/  @P0 SHF.R.U32.HI R0, RZ, c[0x0][0x574], R4 ;  /* 0x00015d00ff000a19 */ /* 0x000fca0000011604 */
[----:B------:R-:W-:Y:S01]  /*0a20*/  IMAD R4, R0, c[0x0][0x56c], RZ ;  /* 0x00015b0000047a24 */ /* 0x000fe200078e02ff */
[----:B------:R-:W-:Y:S05]  /*0a30*/  BRA `(.L_x_1011) ;  /* 0x0000006000007947 */ /* 0x000fea0003800000 */
.L_x_1010:
[----:B------:R-:W-:-:S04]  /*0a40*/  MOV R0, c[0x0][0x554] ;  /* 0x0001550000007a02 */ /* 0x000fc80000000f00 */
[----:B------:R-:W-:Y:S02]  /*0a50*/  ISETP.NE.AND P0, PT, R0, 0x1, PT ;  /* 0x000000010000780c */ /* 0x000fe40003f05270 */
[----:B------:R-:W-:-:S11]  /*0a60*/  MOV R0, R2 ;  /* 0x0000000200007202 */ /* 0x000fd60000000f00 */
[----:B------:R-:W-:-:S05]  /*0a70*/  @P0 IMAD.HI.U32 R4, R2, c[0x0][0x558], RZ ;  /* 0x0001560002040a27 */ /* 0x000fca00078e00ff */
[----:B------:R-:W-:-:S05]  /*0a80*/  @P0 SHF.R.U32.HI R0, RZ, c[0x0][0x55c], R4 ;  /* 0x00015700ff000a19 */ /* 0x000fca0000011604 */
[----:B------:R-:W-:Y:S02]  /*0a90*/  IMAD R4, R0, c[0x0][0x554], RZ ;  /* 0x0001550000047a24 */ /* 0x000fe400078e02ff */
.L_x_1011:
[----:B------:R-:W-:Y:S05]  /*0aa0*/  BSYNC B0 ;  /* 0x0000000000007941 */ /* 0x000fea0003800000 */
.L_x_1009:
[----:B------:R-:W-:Y:S01]  /*0ab0*/  IMAD.MOV.U32 R5, RZ, RZ, c[0x0][0x548] ;  /* 0x00015200ff057624 */ /* 0x000fe200078e00ff */
[----:B------:R-:W-:Y:S01]  /*0ac0*/  ISETP.NE.U32.AND P0, PT, RZ, c[0x0][0x370], PT ;  /* 0x0000dc00ff007a0c */ /* 0x000fe20003f05070 */
[----:B------:R-:W-:Y:S02]  /*0ad0*/  IMAD.IADD R4, R2, 0x1, -R4 ;  /* 0x0000000102047824 */ /* 0x000fe400078e0a04 */
[----:B------:R-:W-:Y:S01]  /*0ae0*/  IMAD.MOV.U32 R215, RZ, RZ, RZ ;  /* 0x000000ffffd77224 */ /* 0x000fe200078e00ff */
[----:B------:R-:W-:Y:S01]  /*0af0*/  ISETP.NE.AND P1, PT, R5, 0x1, PT ;  /* 0x000000010500780c */ /* 0x000fe20003f25270 */
[----:B------:R-:W-:Y:S01]  /*0b00*/  IMAD R4, R3, c[0x0][0x554], R4 ;  /* 0x0001550003047a24 */ /* 0x000fe200078e0204 */
[----:B------:R-:W-:-:S03]  /*0b10*/  ISETP.NE.AND.EX P0, PT, RZ, c[0x0][0x374], PT, P0 ;  /* 0x0000dd00ff007a0c */ /* 0x000fc60003f05300 */
[----:B------:R-:W-:-:S08]  /*0b20*/  IMAD.MOV.U32 R226, RZ, RZ, R4 ;  /* 0x000000ffffe27224 */ /* 0x000fd000078e0004 */
[----:B------:R-:W-:-:S04]  /*0b30*/  @P1 IMAD.HI.U32 R2, R4, c[0x0][0x54c], RZ ;  /* 0x0001530004021a27 */ /* 0x000fc800078e00ff */
[----:B------:R-:W-:Y:S01]  /*0b40*/  @P0 IMAD.MOV.U32 R3, RZ, RZ, 0x4 ;  /* 0x00000004ff030424 */ /* 0x000fe200078e00ff */
[----:B------:R-:W-:-:S05]  /*0b50*/  @P1 SHF.R.U32.HI R226, RZ, c[0x0][0x550], R2 ;  /* 0x00015400ffe21a19 */ /* 0x000fca0000011602 */
[----:B------:R-:W-:-:S05]  /*0b60*/  @P0 IMAD.WIDE R2, R226, R3, c[0x0][0x370] ;  /* 0x0000dc00e2020625 */ /* 0x000fca00078e0203 */
[----:B------:R1:W5:Y:S01]  /*0b70*/  @P0 LDG.E R215, [R2.64] ;  /* 0x0000000602d70981 */ /* 0x000362000c1e1900 */
[----:B------:R-:W-:Y:S01]  /*0b80*/  IMAD.MOV.U32 R228, RZ, RZ, R0 ;  /* 0x000000ffffe47224 */ /* 0x000fe200078e0000 */
[----:B------:R-:W-:Y:S01]  /*0b90*/  BSSY B0, `(.L_x_1012) ;  /* 0x0000040000007945 */ /* 0x000fe20003800000 */
[----:B------:R-:W-:-:S05]  /*0ba0*/  IMAD.MOV.U32 R5, RZ, RZ, 0x40 ;  /* 0x00000040ff057424 */ /* 0x000fca00078e00ff */
[----:B------:R-:W-:Y:S01]  /*0bb0*/  IADD3 R5, R5, -c[0x0][0x168], RZ ;  /* 0x80005a0005057a10 */ /* 0x000fe20007ffe0ff */
[----:B-1----:R-:W-:-:S05]  /*0bc0*/  IMAD.MOV.U32 R2, RZ, RZ, c[0x0][0x53c] ;  /* 0x00014f00ff027624 */ /* 0x002fca00078e00ff */
[----:B------:R-:W-:Y:S02]  /*0bd0*/  ISETP.NE.AND P0, PT, R2, 0x1, PT ;  /* 0x000000010200780c */ /* 0x000fe40003f05270 */
[----:B------:R-:W-:-:S11]  /*0be0*/  LOP3.LUT R2, R0, 0x1ffffff, RZ, 0x3c, !PT ;  /* 0x01ffffff00027812 */ /* 0x000fd600078e3cff */
[----:B------:R-:W-:Y:S01]  /*0bf0*/  @P0 IMAD.HI.U32 R3, R0, c[0x0][0x540], RZ ;  /* 0x0001500000030a27 */ /* 0x000fe200078e00ff */
[----:B------:R-:W-:Y:S02]  /*0c00*/  IADD3 R0, R2, c[0x0][0x53c], RZ ;  /* 0x00014f0002007a10 */ /* 0x000fe40007ffe0ff */
[----:B------:R-:W-:Y:S02]  /*0c10*/  MOV R2, c[0x0][0x2c4] ;  /* 0x0000b10000027a02 */ /* 0x000fe40000000f00 */
[----:B------:R-:W-:Y:S02]  /*0c20*/  @P0 SHF.R.U32.HI R228, RZ, c[0x0][0x544], R3 ;  /* 0x00015100ffe40a19 */ /* 0x000fe40000011603 */
[----:B------:R-:W-:Y:S01]  /*0c30*/  ISETP.NE.AND P4, PT, R2, 0x1, PT ;  /* 0x000000010200780c */ /* 0x000fe20003f85270 */
[----:B------:R-:W-:Y:S02]  /*0c40*/  IMAD.MOV.U32 R2, RZ, RZ, c[0x0][0x2ac] ;  /* 0x0000ab00ff027624 */ /* 0x000fe400078e00ff */
[----:B------:R-:W-:-:S02]  /*0c50*/  IMAD R0, R228, c[0x0][0x53c], R0 ;  /* 0x00014f00e4007a24 */ /* 0x000fc400078e0200 */
[----:B------:R-:W-:Y:S02]  /*0c60*/  IMAD R6, R2, c[0x0][0x1d0], RZ ;  /* 0x0000740002067a24 */ /* 0x000fe400078e02ff */
[----:B------:R-:W-:Y:S02]  /*0c70*/  IMAD.SHL.U32 R229, R0, 0x80, RZ ;  /* 0x0000008000e57824 */ /* 0x000fe400078e00ff */
[----:B------:R-:W-:Y:S01]  /*0c80*/  IMAD R2, R2, c[0x0][0x1d0], R5 ;  /* 0x0000740002027a24 */ /* 0x000fe200078e0205 */
[----:B------:R-:W-:Y:S02]  /*0c90*/  IADD3 R5, R6, 0x3f, RZ ;  /* 0x0000003f06057810 */ /* 0x000fe40007ffe0ff */
[----:B------:R-:W-:-:S05]  /*0ca0*/  IADD3 R0, R229, 0x7f, RZ ;  /* 0x0000007fe5007810 */ /* 0x000fca0007ffe0ff */
[----:B------:R-:W-:-:S05]  /*0cb0*/  @P4 IMAD.HI.U32 R3, R0, c[0x0][0x2c8], RZ ;  /* 0x0000b20000034a27 */ /* 0x000fca00078e00ff */
[----:B------:R-:W-:-:S04]  /*0cc0*/  @P4 SHF.R.U32.HI R0, RZ, c[0x0][0x2cc], R3 ;  /* 0x0000b300ff004a19 */ /* 0x000fc80000011603 */
[----:B------:R-:W-:Y:S02]  /*0cd0*/  IADD3 R0, R2, R0, RZ ;  /* 0x0000000002007210 */ /* 0x000fe40007ffe0ff */
[----:B------:R-:W-:Y:S02]  /*0ce0*/  SHF.R.S32.HI R2, RZ, 0x1f, R5 ;  /* 0x0000001fff027819 */ /* 0x000fe40000011405 */
[----:B------:R-:W-:Y:S02]  /*0cf0*/  SHF.R.S32.HI R3, RZ, 0x1f, R0 ;  /* 0x0000001fff037819 */ /* 0x000fe40000011400 */
[----:B------:R-:W-:Y:S02]  /*0d00*/  LEA.HI R2, R2, R5, RZ, 0x6 ;  /* 0x0000000502027211 */ /* 0x000fe400078f30ff */
[----:B------:R-:W-:Y:S02]  /*0d10*/  LEA.HI R3, R3, R0, RZ, 0x6 ;  /* 0x0000000003037211 */ /* 0x000fe400078f30ff */
[----:B------:R-:W-:-:S02]  /*0d20*/  SHF.R.S32.HI R0, RZ, 0x6, R2 ;  /* 0x00000006ff007819 */ /* 0x000fc40000011402 */
[----:B------:R-:W-:-:S04]  /*0d30*/  SHF.R.S32.HI R2, RZ, 0x6, R3 ;  /* 0x00000006ff027819 */ /* 0x000fc80000011403 */
[----:B------:R-:W-:Y:S01]  /*0d40*/  IMNMX R7, R0, R2, PT ;  /* 0x0000000200077217 */ /* 0x000fe20003800200 */
[----:B------:R-:W-:Y:S02]  /*0d50*/  IMAD.MOV R0, RZ, RZ, -R226 ;  /* 0x000000ffff007224 */ /* 0x000fe400078e0ae2 */
[----:B------:R-:W-:Y:S01]  /*0d60*/  IMAD.MOV.U32 R2, RZ, RZ, RZ ;  /* 0x000000ffff027224 */ /* 0x000fe200078e00ff */
[----:B------:R-:W-:Y:S01]  /*0d70*/  ISETP.GE.AND P0, PT, R7, 0x1, PT ;  /* 0x000000010700780c */ /* 0x000fe20003f06270 */
[----:B------:R-:W-:-:S12]  /*0d80*/  IMAD R227, R0, c[0x0][0x548], R4 ;  /* 0x0001520000e37a24 */ /* 0x000fd800078e0204 */
[----:B------:R-:W-:Y:S05]  /*0d90*/  @!P0 BRA `(.L_x_1013) ;  /* 0x000001f000008947 */ /* 0x000fea0003800000 */
[----:B------:R-:W-:-:S04]  /*0da0*/  SHF.R.U32.HI R0, RZ, 0x10, R228 ;  /* 0x00000010ff007819 */ /* 0x000fc800000116e4 */
[----:B------:R-:W-:-:S04]  /*0db0*/  ISETP.NE.AND P0, PT, R0, RZ, PT ;  /* 0x000000ff0000720c */ /* 0x000fc80003f05270 */
[----:B------:R-:W-:-:S04]  /*0dc0*/  SEL R0, R0, c[0x0][0x338], P0 ;  /* 0x0000ce0000007a07 */ /* 0x000fc80000000000 */
[----:B------:R-:W-:Y:S02]  /*0dd0*/  IABS R3, R0 ;  /* 0x0000000000037213 */ /* 0x000fe40000000000 */
[----:B------:R-:W-:Y:S02]  /*0de0*/  IADD3 R6, R0, -0x1, R7 ;  /* 0xffffffff00067810 */ /* 0x000fe40007ffe007 */
[----:B------:R-:W1:Y:S02]  /*0df0*/  I2F.RP R4, R3 ;  /* 0x0000000300047306 */ /* 0x000e640000209400 */
[----:B------:R-:W-:Y:S02]  /*0e00*/  IABS R10, R6 ;  /* 0x00000006000a7213 */ /* 0x000fe40000000000 */
[----:B------:R-:W-:-:S04]  /*0e10*/  LOP3.LUT R6, R6, R0, RZ, 0x3c, !PT ;  /* 0x0000000006067212 */ /* 0x000fc800078e3cff */
[----:B------:R-:W-:Y:S01]  /*0e20*/  ISETP.GE.AND P0, PT, R6, RZ, PT ;  /* 0x000000ff0600720c */ /* 0x000fe20003f06270 */
[----:B-1----:R-:W1:Y:S02]  /*0e30*/  MUFU.RCP R4, R4 ;  /* 0x0000000400047308 */ /* 0x002e640000001000 */
[----:B-1----:R-:W-:-:S06]  /*0e40*/  IADD3 R4, R4, 0xffffffe, RZ ;  /* 0x0ffffffe04047810 */ /* 0x002fcc0007ffe0ff */
[----:B------:R-:W1:Y:S02]  /*0e50*/  F2I.FTZ.U32.TRUNC.NTZ R5, R4 ;  /* 0x0000000400057305 */ /* 0x000e64000021f000 */
[----:B-1----:R-:W-:Y:S02]  /*0e60*/  IMAD.MOV R2, RZ, RZ, -R5 ;  /* 0x000000ffff027224 */ /* 0x002fe400078e0a05 */
[----:B------:R-:W-:Y:S02]  /*0e70*/  IMAD.MOV.U32 R4, RZ, RZ, RZ ;  /* 0x000000ffff047224 */ /* 0x000fe400078e00ff */
        /* <DEDUP_REMOVED lines=13> */
[----:B------:R-:W-:-:S13]  /*0f50*/  ISETP.GE.U32.AND P2, PT, R4, R3, PT ;  /* 0x000000030400720c */ /* 0x000fda0003f46070 */
[----:B------:R-:W-:-:S05]  /*0f60*/  @P2 IADD3 R2, R2, 0x1, RZ ;  /* 0x0000000102022810 */ /* 0x000fca0007ffe0ff */
[----:B------:R-:W-:Y:S01]  /*0f70*/  @!P0 IMAD.MOV R2, RZ, RZ, -R2 ;  /* 0x000000ffff028224 */ /* 0x000fe200078e0a02 */
[----:B------:R-:W-:Y:S02]  /*0f80*/  @!P1 LOP3.LUT R2, RZ, R0, RZ, 0x33, !PT ;  /* 0x00000000ff029212 */ /* 0x000fe400078e33ff */
.L_x_1013:
[----:B------:R-:W-:Y:S05]  /*0f90*/  BSYNC B0 ;  /* 0x0000000000007941 */ /* 0x000fea0003800000 */
.L_x_1012:
[----:B------:R-:W-:Y:S01]  /*0fa0*/  LOP3.LUT R0, R228, 0xffff, RZ, 0xc0, !PT ;  /* 0x0000ffffe4007812 */ /* 0x000fe200078ec0ff */
[----:B------:R-:W-:Y:S01]  /*0fb0*/  IMAD.MOV.U32 R15, RZ, RZ, RZ ;  /* 0x000000ffff0f7224 */ /* 0x000fe200078e00ff */
[----:B------:R-:W-:Y:S01]  /*0fc0*/  CS2R R96, SRZ ;  /* 0x0000000000607805 */ /* 0x000fe2000001ff00 */
[----:B------:R-:W-:Y:S01]  /*0fd0*/  IMAD.MOV.U32 R16, RZ, RZ, RZ ;  /* 0x000000ffff107224 */ /* 0x000fe200078e00ff */
[----:B------:R-:W-:Y:S01]  /*0fe0*/  CS2R R94, SRZ ;  /* 0x00000000005e7805 */ /* 0x000fe2000001ff00 */
        /* <DEDUP_REMOVED lines=54> */
[----:B------:R-:W-:-:S05]  /*1350*/  @P1 MOV R2, 0x4 ;  /* 0x0000000400021802 */ /* 0x000fca0000000f00 */
[----:B------:R-:W-:-:S05]  /*1360*/  @P1 IMAD.WIDE R2, R226, R2, c[0x0][0x340] ;  /* 0x0000d000e2021625 */ /* 0x000fca00078e0202 */
[----:B------:R1:W5:Y:S01]  /*1370*/  @P1 LDG.E R12, [R2.64] ;  /* 0x00000006020c1981 */ /* 0x000362000c1e1900 */
[----:B------:R-:W-:Y:S01]  /*1380*/  SHF.R.S32.HI R13, RZ, 0x1f, R227 ;  /* 0x0000001fff0d7819 */ /* 0x000fe200000114e3 */
[----:B------:R-:W-:Y:S01]  /*1390*/  IMAD R4, R212, 0x20, R214 ;  /* 0x00000020d4047824 */ /* 0x000fe200078e02d6 */
[----:B------:R-:W-:Y:S02]  /*13a0*/  SHF.R.S32.HI R6, RZ, 0x1f, R226 ;  /* 0x0000001fff067819 */ /* 0x000fe400000114e2 */
[----:B------:R-:W-:Y:S01]  /*13b0*/  ISETP.GE.AND P6, PT, R197, c[0x0][0x198], PT ;  /* 0x00006600c5007a0c */ /* 0x000fe20003fc6270 */
[----:B------:R-:W-:Y:S01]  /*13c0*/  IMAD R0, R13, c[0x0][0x1b8], RZ ;  /* 0x00006e000d007a24 */ /* 0x000fe200078e02ff */
[----:B------:R-:W-:Y:S02]  /*13d0*/  IADD3 R4, R229, R4, RZ ;  /* 0x00000004e5047210 */ /* 0x000fe40007ffe0ff */
[----:B------:R-:W-:Y:S01]  /*13e0*/  ISETP.GE.AND P5, PT, R208, c[0x0][0x198], PT ;  /* 0x00006600d0007a0c */ /* 0x000fe20003fa6270 */
[----:B------:R-:W-:Y:S01]  /*13f0*/  IMAD R5, R227, c[0x0][0x1bc], R0 ;  /* 0x00006f00e3057a24 */ /* 0x000fe200078e0200 */
[----:B------:R-:W-:Y:S01]  /*1400*/  ISETP.GE.AND P3, PT, R207, c[0x0][0x198], PT ;  /* 0x00006600cf007a0c */ /* 0x000fe20003f66270 */
[----:B------:R-:W-:Y:S01]  /*1410*/  @P4 IMAD.HI.U32 R7, R4, c[0x0][0x2c8], RZ ;  /* 0x0000b20004074a27 */ /* 0x000fe200078e00ff */
[----:B------:R-:W-:-:S03]  /*1420*/  IADD3 R100, R196, -0x1, RZ ;  /* 0xffffffffc4647810 */ /* 0x000fc60007ffe0ff */
[----:B------:R-:W-:Y:S01]  /*1430*/  IMAD.MOV.U32 R0, RZ, RZ, R4 ;  /* 0x000000ffff007224 */ /* 0x000fe200078e0004 */
[----:B------:R-:W-:-:S04]  /*1440*/  @P4 SHF.R.U32.HI R0, RZ, c[0x0][0x2cc], R7 ;  /* 0x0000b300ff004a19 */ /* 0x000fc80000011607 */
[----:B------:R-:W-:Y:S01]  /*1450*/  SHF.R.S32.HI R7, RZ, 0x1f, R0 ;  /* 0x0000001fff077819 */ /* 0x000fe20000011400 */
[----:B-1----:R-:W-:-:S05]  /*1460*/  IMAD.WIDE.U32 R2, R227, c[0x0][0x1b8], RZ ;  /* 0x00006e00e3027a25 */ /* 0x002fca00078e00ff */
[----:B------:R-:W-:Y:S01]  /*1470*/  IADD3 R3, R3, R5, RZ ;  /* 0x0000000503037210 */ /* 0x000fe20007ffe0ff */
[----:B------:R-:W-:-:S04]  /*1480*/  IMAD R5, R6, c[0x0][0x1c0], RZ ;  /* 0x0000700006057a24 */ /* 0x000fc800078e02ff */
[C---:B------:R-:W-:Y:S02]  /*1490*/  IMAD R6, R226.reuse, c[0x0][0x1c4], R5 ;  /* 0x00007100e2067a24 */ /* 0x040fe400078e0205 */
[----:B------:R-:W-:Y:S02]  /*14a0*/  IMAD.MOV R5, RZ, RZ, -R0 ;  /* 0x000000ffff057224 */ /* 0x000fe400078e0a00 */
[----:B------:R-:W-:-:S04]  /*14b0*/  IMAD.WIDE.U32 R2, R226, c[0x0][0x1c0], R2 ;  /* 0x00007000e2027a25 */ /* 0x000fc800078e0002 */
[----:B------:R-:W-:Y:S01]  /*14c0*/  IMAD R4, R5, c[0x0][0x2c4], R4 ;  /* 0x0000b10005047a24 */ /* 0x000fe200078e0204 */
[----:B------:R-:W-:Y:S01]  /*14d0*/  IADD3 R3, R3, R6, RZ ;  /* 0x0000000603037210 */ /* 0x000fe20007ffe0ff */
[----:B------:R-:W-:-:S04]  /*14e0*/  IMAD R5, R7, c[0x0][0x1b0], RZ ;  /* 0x00006c0007057a24 */ /* 0x000fc800078e02ff */
[C---:B------:R-:W-:Y:S01]  /*14f0*/  IMAD R6, R0.reuse, c[0x0][0x1b4], R5 ;  /* 0x00006d0000067a24 */ /* 0x040fe200078e0205 */
[----:B------:R-:W-:Y:S01]  /*1500*/  SHF.R.S32.HI R5, RZ, 0x1f, R4 ;  /* 0x0000001fff057819 */ /* 0x000fe20000011404 */
[----:B------:R-:W-:-:S04]  /*1510*/  IMAD.WIDE.U32 R2, R0, c[0x0][0x1b0], R2 ;  /* 0x00006c0000027a25 */ /* 0x000fc800078e0002 */
[----:B------:R-:W-:Y:S02]  /*1520*/  IMAD R0, R5, c[0x0][0x1a8], RZ ;  /* 0x00006a0005007a24 */ /* 0x000fe400078e02ff */
[----:B------:R-:W-:Y:S02]  /*1530*/  IMAD.IADD R3, R3, 0x1, R6 ;  /* 0x0000000103037824 */ /* 0x000fe400078e0206 */
[C---:B------:R-:W-:Y:S02]  /*1540*/  IMAD R0, R4.reuse, c[0x0][0x1ac], R0 ;  /* 0x00006b0004007a24 */ /* 0x040fe400078e0200 */
[----:B------:R-:W-:-:S05]  /*1550*/  IMAD.WIDE.U32 R2, R4, c[0x0][0x1a8], R2 ;  /* 0x00006a0004027a25 */ /* 0x000fca00078e0002 */
[----:B------:R-:W-:Y:S02]  /*1560*/  IADD3 R0, R3, R0, RZ ;  /* 0x0000000003007210 */ /* 0x000fe40007ffe0ff */
[----:B------:R-:W-:-:S04]  /*1570*/  LEA R11, P0, R2, c[0x0][0x160], 0x1 ;  /* 0x00005800020b7a11 */ /* 0x000fc800078008ff */
[----:B------:R-:W-:Y:S02]  /*1580*/  LEA.HI.X R9, R2, c[0x0][0x164], R0, 0x1, P0 ;  /* 0x0000590002097a11 */ /* 0x000fe400000f0c00 */
[----:B------:R-:W-:Y:S01]  /*1590*/  @!P1 MOV R12, R226 ;  /* 0x000000e2000c9202 */ /* 0x000fe20000000f00 */
[----:B------:R-:W-:Y:S05]  /*15a0*/  BRA.DIV ~URZ, `(.L_x_1015) ;  /* 0x0000c4127f007947 */ /* 0x000fea000b800000 */
[----:B------:R1:W2:Y:S02]  /*15b0*/  SHFL.IDX PT, R8, R9, RZ, 0x181f ;  /* 0x00181fff09087589 */ /* 0x0002a400000e0000 */
.L_x_1067:
[----:B------:R-:W-:Y:S05]  /*15c0*/  BRA.DIV ~URZ, `(.L_x_1016) ;  /* 0x0000c4627f007947 */ /* 0x000fea000b800000 */
[----:B------:R3:W4:Y:S02]  /*15d0*/  SHFL.IDX PT, R0, R11, RZ, 0x181f ;  /* 0x00181fff0b007589 */ /* 0x00072400000e0000 */
.L_x_1068:
[----:B------:R-:W-:Y:S01]  /*15e0*/  MOV R14, c[0x0][0x2c4] ;  /* 0x0000b100000e7a02 */ /* 0x000fe20000000f00 */
[----:B------:R-:W-:Y:S01]  /*15f0*/  BSSY B0, `(.L_x_1017) ;  /* 0x0000014000007945 */ /* 0x000fe20003800000 */
[----:B------:R-:W-:-:S03]  /*1600*/  IADD3 R10, R214, R229, RZ ;  /* 0x000000e5d60a7210 */ /* 0x000fc60007ffe0ff */
[----:B------:R-:W-:-:S05]  /*1610*/  IMAD R14, R14, c[0x0][0x168], RZ ;  /* 0x00005a000e0e7a24 */ /* 0x000fca00078e02ff */
        /* <DEDUP_REMOVED lines=17> */
.L_x_1018:
[----:B------:R-:W-:Y:S05]  /*1730*/  BSYNC B0 ;  /* 0x0000000000007941 */ /* 0x000fea0003800000 */
.L_x_1017:
[----:B------:R-:W-:Y:S05]  /*1740*/  BRA.DIV ~URZ, `(.L_x_1019) ;  /* 0x0000c3427f007947 */ /* 0x000fea000b800000 */
[----:B--2---:R2:W1:Y:S04]  /*1750*/  SHFL.IDX PT, R8, R9, 0x1, 0x181f ;  /* 0x00381f0009087f89 */ /* 0x00446800000e0000 */
[----:B----4-:R2:W4:Y:S02]  /*1760*/  SHFL.IDX PT, R0, R11, 0x1, 0x181f ;  /* 0x00381f000b007f89 */ /* 0x01052400000e0000 */
.L_x_1069:
        /* <DEDUP_REMOVED lines=19> */
.L_x_1021:
[----:B------:R-:W-:Y:S05]  /*18a0*/  BSYNC B0 ;  /* 0x0000000000007941 */ /* 0x000fea0003800000 */
.L_x_1020:
[----:B------:R-:W-:Y:S05]  /*18b0*/  BRA.DIV ~URZ, `(.L_x_1022) ;  /* 0x0000c2927f007947 */ /* 0x000fea000b800000 */
[----:B-1----:R1:W2:Y:S02]  /*18c0*/  SHFL.IDX PT, R8, R9, 0x2, 0x181f ;  /* 0x00581f0009087f89 */ /* 0x0022a400000e0000 */
.L_x_1070:
[----:B------:R-:W-:Y:S05]  /*18d0*/  BRA.DIV ~URZ, `(.L_x_1023) ;  /* 0x0000c2e27f007947 */ /* 0x000fea000b800000 */
[----:B----4-:R4:W1:Y:S02]  /*18e0*/  SHFL.IDX PT, R0, R11, 0x2, 0x181f ;  /* 0x00581f000b007f89 */ /* 0x01086400000e0000 */
.L_x_1071:
        /* <DEDUP_REMOVED lines=19> */
.L_x_1025:
[----:B------:R-:W-:Y:S05]  /*1a20*/  BSYNC B0 ;  /* 0x0000000000007941 */ /* 0x000fea0003800000 */
.L_x_1024:
[----:B------:R-:W-:Y:S05]  /*1a30*/  BRA.DIV ~URZ, `(.L_x_1026) ;  /* 0x0000c1e27f007947 */ /* 0x000fea000b800000 */
[----:B--2---:R2:W3:Y:S04]  /*1a40*/  SHFL.IDX PT, R8, R9, 0x3, 0x181f ;  /* 0x00781f0009087f89 */ /* 0x0044e800000e0000 */
[----:B-1----:R2:W1:Y:S02]  /*1a50*/  SHFL.IDX PT, R0, R11, 0x3, 0x181f ;  /* 0x00781f000b007f89 */ /* 0x00246400000e0000 */
.L_x_1072:
[----:B------:R-:W-:Y:S01]  /*1a60*/  IADD3 R2, R10, 0x60, RZ ;  /* 0x000000600a027810 */ /* 0x000fe20007ffe0ff */
[----:B-----5:R-:W-:Y:S01]  /*1a70*/  IMAD.WIDE.U32 R218, R12, c[0x0][0x2b0], RZ ;  /* 0x0000ac000cda7a25 */ /* 0x020fe200078e00ff */
[----:B------:R-:W-:-:S02]  /*1a80*/  SHF.R.S32.HI R17, RZ, 0x1f, R197 ;  /* 0x0000001fff117819 */ /* 0x000fc400000114c5 */
[----:B------:R-:W-:Y:S01]  /*1a90*/  ISETP.GE.AND P2, PT, R2, R14, PT ;  /* 0x0000000e0200720c */ /* 0x000fe20003f46270 */
[----:B------:R-:W-:Y:S01]  /*1aa0*/  IMAD R105, R212, 0x20, R214 ;  /* 0x00000020d4697824 */ /* 0x000fe200078e02d6 */
[----:B------:R-:W-:Y:S02]  /*1ab0*/  SHF.R.S32.HI R16, RZ, 0x1f, R208 ;  /* 0x0000001fff107819 */ /* 0x000fe400000114d0 */
[----:B------:R-:W-:-:S09]  /*1ac0*/  SHF.R.S32.HI R15, RZ, 0x1f, R207 ;  /* 0x0000001fff0f7819 */ /* 0x000fd200000114cf */
[CC--:B-1----:R-:W-:Y:S02]  /*1ad0*/  @!P2 LEA R6, P0, R197.reuse, R0.reuse, 0x1 ;  /* 0x00000000c506a211 */ /* 0x0c2fe400078008ff */
[C---:B------:R-:W-:Y:S02]  /*1ae0*/  @!P2 LEA R4, P1, R208.reuse, R0, 0x1 ;  /* 0x00000000d004a211 */ /* 0x040fe400078208ff */
[----:B---3--:R-:W-:Y:S02]  /*1af0*/  @!P2 LEA.HI.X R7, R197, R8, R17, 0x1, P0 ;  /* 0x00000008c507a211 */ /* 0x008fe400000f0c11 */
[----:B------:R-:W-:Y:S02]  /*1b00*/  @!P2 LEA R2, P0, R207, R0, 0x1 ;  /* 0x00000000cf02a211 */ /* 0x000fe400078008ff */
[----:B------:R-:W-:Y:S01]  /*1b10*/  SHF.R.S32.HI R0, RZ, 0x1f, R12 ;  /* 0x0000001fff007819 */ /* 0x000fe2000001140c */
[----:B------:R-:W-:Y:S01]  /*1b20*/  @!PT LDS RZ, [RZ] ;  /* 0x00000000fffff984 */ /* 0x000fe20000000800 */
[----:B------:R-:W-:Y:S01]  /*1b30*/  @!PT LDS RZ, [RZ] ;  /* 0x00000000fffff984 */ /* 0x000fe20000000800 */
[----:B------:R-:W-:Y:S01]  /*1b40*/  @!PT LDS RZ, [RZ] ;  /* 0x00000000fffff984 */ /* 0x000fe20000000800 */
[----:B------:R1:W-:Y:S01]  /*1b50*/  @!P2 LDGSTS.E.BYPASS.LTC128B.128 [R182+0xf100], [R6.64], !P6 ;  /* 0x0f10000006b6afae */ /* 0x0003e2000f101d46 */
[----:B------:R-:W-:-:S02]  /*1b60*/  @!P2 LEA.HI.X R5, R208, R8, R16, 0x1, P1 ;  /* 0x00000008d005a211 */ /* 0x000fc400008f0c10 */
[----:B------:R-:W-:Y:S01]  /*1b70*/  @!P2 LEA.HI.X R3, R207, R8, R15, 0x1, P0 ;  /* 0x00000008cf03a211 */ /* 0x000fe200000f0c0f */
[----:B------:R-:W-:Y:S02]  /*1b80*/  IMAD R0, R0, c[0x0][0x2b0], RZ ;  /* 0x0000ac0000007a24 */ /* 0x000fe400078e02ff */
[----:B------:R1:W-:Y:S02]  /*1b90*/  @!P2 LDGSTS.E.BYPASS.LTC128B.128 [R182+0x13100], [R4.64], !P5 ;  /* 0x1310000004b6afae */ /* 0x0003e4000e901d46 */
[----:B------:R-:W-:Y:S02]  /*1ba0*/  IMAD R0, R12, c[0x0][0x2b4], R0 ;  /* 0x0000ad000c007a24 */ /* 0x000fe400078e0200 */
[----:B------:R1:W-:Y:S02]  /*1bb0*/  @!P2 LDGSTS.E.BYPASS.LTC128B.128 [R182+0x17100], [R2.64], !P3 ;  /* 0x1710000002b6afae */ /* 0x0003e4000d901d46 */
[----:B------:R-:W-:Y:S02]  /*1bc0*/  IMAD.IADD R223, R219, 0x1, R0 ;  /* 0x00000001dbdf7824 */ /* 0x000fe400078e0200 */
[----:B------:R-:W0:Y:S01]  /*1bd0*/  LDGDEPBAR ;  /* 0x00000000000079af */ /* 0x000e220000000000 */
[----:B------:R-:W-:Y:S03]  /*1be0*/  WARPSYNC 0xffffffff ;  /* 0xffffffff00007948 */ /* 0x000fe60003800000 */
[----:B------:R-:W-:Y:S01]  /*1bf0*/  IMAD.MOV.U32 R0, RZ, RZ, c[0x0][0x2b8] ;  /* 0x0000ae00ff007624 */ /* 0x000fe200078e00ff */
[----:B------:R-:W-:Y:S01]  /*1c00*/  BAR.SYNC.DEFER_BLOCKING 0x0 ;  /* 0x0000000000007b1d */ /* 0x000fe20000010000 */
[----:B--2---:R-:W-:-:S02]  /*1c10*/  IMAD.MOV.U32 R9, RZ, RZ, c[0x0][0x2ac] ;  /* 0x0000ab00ff097624 */ /* 0x004fc400078e00ff */
[----:B-1----:R-:W-:Y:S01]  /*1c20*/  IMAD R2, R100, 0x40, R105 ;  /* 0x0000004064027824 */ /* 0x002fe200078e0269 */
[----:B------:R-:W-:Y:S01]  /*1c30*/  ISETP.NE.AND P3, PT, R0, 0x1, PT ;  /* 0x000000010000780c */ /* 0x000fe20003f65270 */
[----:B------:R-:W-:Y:S02]  /*1c40*/  IMAD R9, R9, c[0x0][0x1d0], RZ ;  /* 0x0000740009097a24 */ /* 0x000fe400078e02ff */
[----:B------:R-:W-:-:S03]  /*1c50*/  IMAD.MOV.U32 R183, RZ, RZ, RZ ;  /* 0x000000ffffb77224 */ /* 0x000fc600078e00ff */
        /* <DEDUP_REMOVED lines=10> */
[----:B------:R1:W2:Y:S01]  /*1d00*/  @!P1 LDG.E R183, [R4.64] ;  /* 0x0000000604b79981 */ /* 0x0002a2000c1e1900 */
[----:B------:R-:W-:Y:S01]  /*1d10*/  IADD3 R0, -R0, RZ, RZ ;  /* 0x000000ff00007210 */ /* 0x000fe20007ffe1ff */
[----:B------:R-:W-:Y:S01]  /*1d20*/  IMAD.WIDE.U32 R216, R227, c[0x0][0x1e8], RZ ;  /* 0x00007a00e3d87a25 */ /* 0x000fe200078e00ff */
[----:B------:R-:W-:Y:S01]  /*1d30*/  SHF.L.U64.HI R104, R208, 0x1, R16 ;  /* 0x00000001d0687819 */ /* 0x000fe20000010210 */
[----:B------:R-:W-:Y:S01]  /*1d40*/  BSSY B0, `(.L_x_1027) ;  /* 0x00001a6000007945 */ /* 0x000fe20003800000 */
[----:B------:R-:W-:Y:S01]  /*1d50*/  SHF.L.U64.HI R101, R197, 0x1, R17 ;  /* 0x00000001c5657819 */ /* 0x000fe20000010211 */
[----:B------:R-:W-:Y:S01]  /*1d60*/  IMAD R186, R0, c[0x0][0x2b8], R2 ;  /* 0x0000ae0000ba7a24 */ /* 0x000fe200078e0202 */
[----:B------:R-:W-:Y:S01]  /*1d70*/  IADD3 R170, R103, 0x20, RZ ;  /* 0x0000002067aa7810 */ /* 0x000fe20007ffe0ff */
[----:B------:R-:W-:Y:S01]  /*1d80*/  IMAD R106, R100, -0x40, R9 ;  /* 0xffffffc0646a7824 */ /* 0x000fe200078e0209 */
[----:B------:R-:W-:Y:S01]  /*1d90*/  SHF.L.U64.HI R102, R207, 0x1, R15 ;  /* 0x00000001cf667819 */ /* 0x000fe2000001020f */
[----:B------:R-:W-:-:S04]  /*1da0*/  IMAD.WIDE.U32 R2, R186, c[0x0][0x1e0], RZ ;  /* 0x00007800ba027a25 */ /* 0x000fc800078e00ff */
[----:B------:R-:W-:Y:S02]  /*1db0*/  IMAD.IADD R22, R106, 0x1, -R214 ;  /* 0x000000016a167824 */ /* 0x000fe400078e0ad6 */
[----:B------:R-:W-:Y:S02]  /*1dc0*/  IMAD R7, R13, c[0x0][0x210], RZ ;  /* 0x000084000d077a24 */ /* 0x000fe400078e02ff */
[----:B------:R-:W-:Y:S01]  /*1dd0*/  IMAD.WIDE.U32 R220, R227, c[0x0][0x210], RZ ;  /* 0x00008400e3dc7a25 */ /* 0x000fe200078e00ff */
[C---:B------:R-:W-:Y:S02]  /*1de0*/  ISETP.GE.AND P2, PT, R22.reuse, 0x1, PT ;  /* 0x000000011600780c */ /* 0x040fe40003f46270 */
[----:B------:R-:W-:Y:S01]  /*1df0*/  ISETP.GE.AND P6, PT, R22, 0x21, PT ;  /* 0x000000211600780c */ /* 0x000fe20003fc6270 */
[----:B------:R-:W-:Y:S02]  /*1e00*/  IMAD.SHL.U32 R107, R197, 0x2, RZ ;  /* 0x00000002c56b7824 */ /* 0x000fe400078e00ff */
[----:B------:R-:W-:Y:S01]  /*1e10*/  IMAD.SHL.U32 R109, R207, 0x2, RZ ;  /* 0x00000002cf6d7824 */ /* 0x000fe200078e00ff */
[----:B-1----:R-:W-:Y:S01]  /*1e20*/  SHF.R.S32.HI R5, RZ, 0x1f, R186 ;  /* 0x0000001fff057819 */ /* 0x002fe200000114ba */
[----:B------:R-:W-:-:S04]  /*1e30*/  IMAD.SHL.U32 R108, R208, 0x2, RZ ;  /* 0x00000002d06c7824 */ /* 0x000fc800078e00ff */
[----:B------:R-:W-:Y:S02]  /*1e40*/  IMAD R0, R5, c[0x0][0x1e0], RZ ;  /* 0x0000780005007a24 */ /* 0x000fe400078e02ff */
[----:B------:R-:W-:Y:S02]  /*1e50*/  @P2 ISETP.GE.AND P1, PT, R197, c[0x0][0x1d4], PT ;  /* 0x00007500c5002a0c */ /* 0x000fe40003f26270 */
[----:B------:R-:W-:Y:S01]  /*1e60*/  IMAD R0, R186, c[0x0][0x1e4], R0 ;  /* 0x00007900ba007a24 */ /* 0x000fe200078e0200 */
[----:B------:R-:W-:-:S03]  /*1e70*/  @P2 ISETP.GE.AND P5, PT, R208, c[0x0][0x1d4], PT ;  /* 0x00007500d0002a0c */ /* 0x000fc60003fa6270 */
[----:B------:R-:W-:Y:S02]  /*1e80*/  IMAD.IADD R3, R3, 0x1, R0 ;  /* 0x0000000103037824 */ /* 0x000fe400078e0200 */
[----:B------:R-:W-:-:S04]  /*1e90*/  IMAD R0, R13, c[0x0][0x1e8], RZ ;  /* 0x00007a000d007a24 */ /* 0x000fc800078e02ff */
[----:B------:R-:W-:-:S04]  /*1ea0*/  IMAD R0, R227, c[0x0][0x1ec], R0 ;  /* 0x00007b00e3007a24 */ /* 0x000fc800078e0200 */
[----:B------:R-:W-:Y:S01]  /*1eb0*/  IMAD.IADD R222, R217, 0x1, R0 ;  /* 0x00000001d9de7824 */ /* 0x000fe200078e0200 */
[----:B--2-4-:R-:W-:Y:S01]  /*1ec0*/  SHF.R.S32.HI R11, RZ, 0x1f, R183 ;  /* 0x0000001fff0b7819 */ /* 0x014fe200000114b7 */
[----:B------:R-:W-:-:S04]  /*1ed0*/  IMAD.WIDE.U32 R2, R183, c[0x0][0x1f0], R2 ;  /* 0x00007c00b7027a25 */ /* 0x000fc800078e0002 */
[C---:B------:R-:W-:Y:S01]  /*1ee0*/  IMAD R4, R11.reuse, c[0x0][0x1f0], RZ ;  /* 0x00007c000b047a24 */ /* 0x040fe200078e02ff */
[----:B------:R-:W-:Y:S01]  /*1ef0*/  IADD3 R0, P0, R2, R216, RZ ;  /* 0x000000d802007210 */ /* 0x000fe20007f1e0ff */
[----:B------:R-:W-:Y:S02]  /*1f00*/  IMAD R11, R11, c[0x0][0x218], RZ ;  /* 0x000086000b0b7a24 */ /* 0x000fe400078e02ff */
[C---:B------:R-:W-:Y:S02]  /*1f10*/  IMAD R4, R183.reuse, c[0x0][0x1f4], R4 ;  /* 0x00007d00b7047a24 */ /* 0x040fe400078e0204 */
[----:B------:R-:W-:-:S03]  /*1f20*/  IMAD R11, R183, c[0x0][0x21c], R11 ;  /* 0x00008700b70b7a24 */ /* 0x000fc600078e020b */
[----:B------:R-:W-:Y:S01]  /*1f30*/  IADD3.X R2, R222, R3, R4, P0, !PT ;  /* 0x00000003de027210 */ /* 0x000fe200007fe404 */
[----:B------:R-:W-:Y:S01]  /*1f40*/  IMAD R4, R5, c[0x0][0x208], RZ ;  /* 0x0000820005047a24 */ /* 0x000fe200078e02ff */
[----:B------:R-:W-:-:S03]  /*1f50*/  LEA R6, P0, R0, c[0x0][0x1c8], 0x1 ;  /* 0x0000720000067a11 */ /* 0x000fc600078008ff */
[----:B------:R-:W-:Y:S01]  /*1f60*/  IMAD R5, R186, c[0x0][0x20c], R4 ;  /* 0x00008300ba057a24 */ /* 0x000fe200078e0204 */
[----:B------:R-:W-:Y:S01]  /*1f70*/  LEA.HI.X R10, R0, c[0x0][0x1cc], R2, 0x1, P0 ;  /* 0x00007300000a7a11 */ /* 0x000fe200000f0c02 */
[----:B------:R-:W-:Y:S01]  /*1f80*/  IMAD.WIDE.U32 R2, R186, c[0x0][0x208], RZ ;  /* 0x00008200ba027a25 */ /* 0x000fe200078e00ff */
[----:B------:R-:W1:Y:S03]  /*1f90*/  SHFL.IDX PT, R0, R6, RZ, 0x181f ;  /* 0x00181fff06007589 */ /* 0x000e6600000e0000 */
[----:B------:R-:W-:Y:S01]  /*1fa0*/  IMAD.IADD R3, R3, 0x1, R5 ;  /* 0x0000000103037824 */ /* 0x000fe200078e0205 */
[----:B------:R-:W2:Y:S03]  /*1fb0*/  SHFL.IDX PT, R8, R10, RZ, 0x181f ;  /* 0x00181fff0a087589 */ /* 0x000ea600000e0000 */
[----:B------:R-:W-:Y:S01]  /*1fc0*/  IMAD.WIDE.U32 R2, R183, c[0x0][0x218], R2 ;  /* 0x00008600b7027a25 */ /* 0x000fe200078e0002 */
[----:B------:R3:W4:Y:S04]  /*1fd0*/  SHFL.IDX PT, R9, R6, 0x1, 0x181f ;  /* 0x00381f0006097f89 */ /* 0x00072800000e0000 */
[----:B------:R-:W5:Y:S01]  /*1fe0*/  SHFL.IDX PT, R10, R10, 0x1, 0x181f ;  /* 0x00381f000a0a7f89 */ /* 0x000f6200000e0000 */
[----:B-1----:R-:W-:-:S04]  /*1ff0*/  @P2 LEA R4, P0, R197, R0, 0x1 ;  /* 0x00000000c5042211 */ /* 0x002fc800078008ff */
[----:B--2---:R-:W-:Y:S02]  /*2000*/  @P2 LEA.HI.X R5, R197, R8, R17, 0x1, P0 ;  /* 0x00000008c5052211 */ /* 0x004fe400000f0c11 */
[----:B---3--:R-:W-:-:S03]  /*2010*/  @P2 LEA R6, P0, R208, R0, 0x1 ;  /* 0x00000000d0062211 */ /* 0x008fc600078008ff */
[----:B------:R1:W-:Y:S02]  /*2020*/  @P2 LDGSTS.E.BYPASS.LTC128B.128 [R182+0x6100], [R4.64], !P1 ;  /* 0x0610000004b62fae */ /* 0x0003e4000c901d46 */
[----:B-1----:R-:W-:Y:S01]  /*2030*/  IMAD R5, R227, c[0x0][0x214], R7 ;  /* 0x00008500e3057a24 */ /* 0x002fe200078e0207 */
[----:B------:R-:W-:Y:S02]  /*2040*/  @P2 LEA.HI.X R7, R208, R8, R16, 0x1, P0 ;  /* 0x00000008d0072211 */ /* 0x000fe400000f0c10 */
[C---:B------:R-:W-:Y:S02]  /*2050*/  @P2 ISETP.GE.AND P0, PT, R207.reuse, c[0x0][0x1d4], PT ;  /* 0x00007500cf002a0c */ /* 0x040fe40003f06270 */
[----:B------:R-:W-:Y:S01]  /*2060*/  @P2 LEA R4, P1, R207, R0, 0x1 ;  /* 0x00000000cf042211 */ /* 0x000fe200078208ff */
[----:B------:R1:W-:Y:S01]  /*2070*/  @P2 LDGSTS.E.BYPASS.LTC128B.128 [R182+0x8100], [R6.64], !P5 ;  /* 0x0810000006b62fae */ /* 0x0003e2000e901d46 */
[----:B------:R-:W-:Y:S02]  /*2080*/  IADD3 R224, R221, R5, RZ ;  /* 0x00000005dde07210 */ /* 0x000fe40007ffe0ff */
[----:B------:R-:W-:-:S02]  /*2090*/  @P2 LEA.HI.X R5, R207, R8, R15, 0x1, P1 ;  /* 0x00000008cf052211 */ /* 0x000fc400008f0c0f */
[----:B------:R-:W-:-:S04]  /*20a0*/  IADD3 R0, P1, R2, R220, RZ ;  /* 0x000000dc02007210 */ /* 0x000fc80007f3e0ff */
[----:B------:R-:W-:Y:S01]  /*20b0*/  IADD3.X R11, R224, R3, R11, P1, !PT ;  /* 0x00000003e00b7210 */ /* 0x000fe20000ffe40b */
[----:B------:R2:W-:Y:S01]  /*20c0*/  @P2 LDGSTS.E.BYPASS.LTC128B.128 [R182+0xa100], [R4.64], !P0 ;  /* 0x0a10000004b62fae */ /* 0x0005e2000c101d46 */
[----:B------:R-:W-:Y:S02]  /*20d0*/  @P6 ISETP.GE.AND P2, PT, R197, c[0x0][0x1d4], PT ;  /* 0x00007500c5006a0c */ /* 0x000fe40003f46270 */
[----:B------:R-:W-:-:S04]  /*20e0*/  LEA R8, P5, R0, c[0x0][0x1f8], 0x1 ;  /* 0x00007e0000087a11 */ /* 0x000fc800078a08ff */
[----:B------:R-:W-:Y:S02]  /*20f0*/  LEA.HI.X R11, R0, c[0x0][0x1fc], R11, 0x1, P5 ;  /* 0x00007f00000b7a11 */ /* 0x000fe400028f0c0b */
[CC--:B----4-:R-:W-:Y:S01]  /*2100*/  @P6 LEA R2, P5, R207.reuse, R9.reuse, 0x1 ;  /* 0x00000009cf026211 */ /* 0x0d0fe200078a08ff */
[----:B------:R-:W3:Y:S03]  /*2110*/  SHFL.IDX PT, R0, R8, RZ, 0x181f ;  /* 0x00181fff08007589 */ /* 0x000ee600000e0000 */
[----:B-----5:R-:W-:Y:S02]  /*2120*/  @P6 LEA.HI.X R3, R207, R10, R15, 0x1, P5 ;  /* 0x0000000acf036211 */ /* 0x020fe400028f0c0f */
[----:B-1----:R-:W-:-:S04]  /*2130*/  @P6 LEA R6, P1, R197, R9, 0x1 ;  /* 0x00000009c5066211 */ /* 0x002fc800078208ff */
[----:B------:R-:W-:Y:S02]  /*2140*/  @P6 LEA.HI.X R7, R197, R10, R17, 0x1, P1 ;  /* 0x0000000ac5076211 */ /* 0x000fe400008f0c11 */
[----:B------:R-:W-:-:S03]  /*2150*/  @P6 ISETP.GE.AND P1, PT, R208, c[0x0][0x1d4], PT ;  /* 0x00007500d0006a0c */ /* 0x000fc60003f26270 */
[----:B------:R1:W-:Y:S01]  /*2160*/  @P6 LDGSTS.E.BYPASS.LTC128B.128 [R182+0x7100], [R6.64], !P2 ;  /* 0x0710000006b66fae */ /* 0x0003e2000d101d46 */
[----:B--2---:R-:W-:-:S04]  /*2170*/  @P6 LEA R4, P0, R208, R9, 0x1 ;  /* 0x00000009d0046211 */ /* 0x004fc800078008ff */
[----:B------:R-:W-:Y:S02]  /*2180*/  @P6 LEA.HI.X R5, R208, R10, R16, 0x1, P0 ;  /* 0x0000000ad0056211 */ /* 0x000fe400000f0c10 */
[----:B------:R-:W-:-:S03]  /*2190*/  @P6 ISETP.GE.AND P0, PT, R207, c[0x0][0x1d4], PT ;  /* 0x00007500cf006a0c */ /* 0x000fc60003f06270 */
[----:B------:R2:W-:Y:S10]  /*21a0*/  @P6 LDGSTS.E.BYPASS.LTC128B.128 [R182+0x9100], [R4.64], !P1 ;  /* 0x0910000004b66fae */ /* 0x0005f4000c901d46 */
[----:B------:R4:W-:Y:S01]  /*21b0*/  @P6 LDGSTS.E.BYPASS.LTC128B.128 [R182+0xb100], [R2.64], !P0 ;  /* 0x0b10000002b66fae */ /* 0x0009e2000c101d46 */
[----:B------:R-:W-:-:S02]  /*21c0*/  R2P PR, R212, 0x6 ;  /* 0x00000006d4007804 */ /* 0x000fc40000000000 */
[C---:B---3--:R-:W-:Y:S01]  /*21d0*/  IADD3 R16, P0, R0.reuse, R107, RZ ;  /* 0x0000006b00107210 */ /* 0x048fe20007f1e0ff */
[----:B------:R-:W0:Y:S01]  /*21e0*/  LDGDEPBAR ;  /* 0x00000000000079af */ /* 0x000e220000000000 */
[----:B------:R-:W-:Y:S02]  /*21f0*/  IADD3 R14, P6, R0, R108, RZ ;  /* 0x0000006c000e7210 */ /* 0x000fe40007fde0ff */
[----:B------:R-:W-:Y:S01]  /*2200*/  ISETP.GE.AND P5, PT, R197, c[0x0][0x1d4], PT ;  /* 0x00007500c5007a0c */ /* 0x000fe20003fa6270 */
[----:B-1----:R-:W1:Y:S06]  /*2210*/  SHFL.IDX PT, R6, R11, RZ, 0x181f ;  /* 0x00181fff0b067589 */ /* 0x002e6c00000e0000 */
[----:B------:R-:W-:-:S02]  /*2220*/  @P1 IADD3 R170, R103, -0x20, RZ ;  /* 0xffffffe067aa1810 */ /* 0x000fc40007ffe0ff */
[----:B------:R-:W-:Y:S01]  /*2230*/  IADD3 R12, P1, R0, R109, RZ ;  /* 0x0000006d000c7210 */ /* 0x000fe20007f3e0ff */
[----:B------:R-:W-:Y:S01]  /*2240*/  IMAD.MOV.U32 R0, RZ, RZ, 0x40 ;  /* 0x00000040ff007424 */ /* 0x000fe200078e00ff */
[C---:B------:R-:W-:Y:S02]  /*2250*/  IADD3 R171, R170.reuse, 0x4000, RZ ;  /* 0x00004000aaab7810 */ /* 0x040fe40007ffe0ff */
[----:B------:R-:W-:Y:S02]  /*2260*/  IADD3 R175, R170, 0x2000, RZ ;  /* 0x00002000aaaf7810 */ /* 0x000fe40007ffe0ff */
[----:B------:R-:W-:Y:S02]  /*2270*/  SEL R0, R0, 0xffffffc0, !P2 ;  /* 0xffffffc000007807 */ /* 0x000fe40005000000 */
[C---:B------:R-:W-:Y:S02]  /*2280*/  IADD3 R173, R170.reuse, 0x3000, RZ ;  /* 0x00003000aaad7810 */ /* 0x040fe40007ffe0ff */
[----:B------:R-:W-:Y:S01]  /*2290*/  IADD3 R172, R170, 0x2800, RZ ;  /* 0x00002800aaac7810 */ /* 0x000fe20007ffe0ff */
[----:B----4-:R-:W3:Y:S01]  /*22a0*/  SHFL.IDX PT, R2, R8, 0x1, 0x181f ;  /* 0x00381f0008027f89 */ /* 0x010ee200000e0000 */
[----:B------:R-:W-:-:S04]  /*22b0*/  DEPBAR.LE SB0, 0x1 ;  /* 0x000080400000791a */ /* 0x000fc80000000000 */
[----:B------:R-:W-:-:S04]  /*22c0*/  DEPBAR.LE SB0, 0x0 ;  /* 0x000080000000791a */ /* 0x000fc80000000000 */
[----:B------:R-:W-:Y:S01]  /*22d0*/  BAR.SYNC.DEFER_BLOCKING 0x0 ;  /* 0x0000000000007b1d */ /* 0x000fe20000010000 */
[C---:B-1----:R-:W-:Y:S01]  /*22e0*/  IMAD.X R17, R6.reuse, 0x1, R101, P0 ;  /* 0x0000000106117824 */ /* 0x042fe200000e0665 */
[C---:B------:R-:W-:Y:S01]  /*22f0*/  IADD3.X R15, R6.reuse, R104, RZ, P6, !PT ;  /* 0x00000068060f7210 */ /* 0x040fe200037fe4ff */
[----:B------:R-:W-:Y:S01]  /*2300*/  IMAD.X R13, R6, 0x1, R102, P1 ;  /* 0x00000001060d7824 */ /* 0x000fe200008e0666 */
[----:B------:R-:W-:Y:S01]  /*2310*/  ISETP.GE.AND P6, PT, R208, c[0x0][0x1d4], PT ;  /* 0x00007500d0007a0c */ /* 0x000fe20003fc6270 */
[--C-:B------:R-:W-:Y:S01]  /*2320*/  IMAD.IADD R161, R103, 0x1, R0.reuse ;  /* 0x0000000167a17824 */ /* 0x100fe200078e0200 */
[----:B------:R-:W1:Y:S01]  /*2330*/  SHFL.IDX PT, R3, R11, 0x1, 0x181f ;  /* 0x00381f000b037f89 */ /* 0x000e6200000e0000 */
[----:B------:R-:W-:Y:S01]  /*2340*/  IMAD.IADD R160, R171, 0x1, R0 ;  /* 0x00000001aba07824 */ /* 0x000fe200078e0200 */
[C---:B------:R-:W-:Y:S02]  /*2350*/  IADD3 R174, R170.reuse, 0x3800, RZ ;  /* 0x00003800aaae7810 */ /* 0x040fe40007ffe0ff */
[----:B------:R-:W-:-:S02]  /*2360*/  IADD3 R176, R170, 0x4800, RZ ;  /* 0x00004800aab07810 */ /* 0x000fc40007ffe0ff */
[C---:B------:R-:W-:Y:S02]  /*2370*/  IADD3 R177, R170.reuse, 0x5000, RZ ;  /* 0x00005000aab17810 */ /* 0x040fe40007ffe0ff */
[----:B------:R-:W-:Y:S02]  /*2380*/  IADD3 R178, R170, 0x5800, RZ ;  /* 0x00005800aab27810 */ /* 0x000fe40007ffe0ff */
[C---:B---3--:R-:W-:Y:S02]  /*2390*/  IADD3 R20, P0, R2.reuse, R107, RZ ;  /* 0x0000006b02147210 */ /* 0x048fe40007f1e0ff */
[----:B------:R-:W-:Y:S02]  /*23a0*/  IADD3 R18, P1, R2, R108, RZ ;  /* 0x0000006c02127210 */ /* 0x000fe40007f3e0ff */
[C---:B------:R-:W-:Y:S02]  /*23b0*/  IADD3 R181, R170.reuse, 0x1800, RZ ;  /* 0x00001800aab57810 */ /* 0x040fe40007ffe0ff */
[C---:B------:R-:W-:Y:S01]  /*23c0*/  IADD3 R180, R170.reuse, 0x1000, RZ ;  /* 0x00001000aab47810 */ /* 0x040fe20007ffe0ff */
[----:B------:R-:W-:Y:S01]  /*23d0*/  LDSM.16.M88.4 R8, [R166] ;  /* 0x00000000a608783b */ /* 0x000fe20000000200 */
[----:B------:R-:W-:-:S03]  /*23e0*/  IADD3 R179, R170, 0x800, RZ ;  /* 0x00000800aab37810 */ /* 0x000fc60007ffe0ff */
[----:B------:R-:W3:Y:S01]  /*23f0*/  LDSM.16.M88.4 R28, [R103] ;  /* 0x00000000671c783b */ /* 0x000ee20000000200 */
[C---:B-1----:R-:W-:Y:S01]  /*2400*/  IMAD.X R21, R3.reuse, 0x1, R101, P0 ;  /* 0x0000000103157824 */ /* 0x042fe200000e0665 */
[C---:B------:R-:W-:Y:S01]  /*2410*/  ISETP.LT.OR P0, PT, R22.reuse, 0x1, P5 ;  /* 0x000000011600780c */ /* 0x040fe20002f01670 */
[----:B------:R-:W-:Y:S01]  /*2420*/  IMAD.X R19, R3, 0x1, R104, P1 ;  /* 0x0000000103137824 */ /* 0x000fe200008e0668 */
[C---:B------:R-:W-:Y:S01]  /*2430*/  ISETP.LT.OR P1, PT, R22.reuse, 0x1, P6 ;  /* 0x000000011600780c */ /* 0x040fe20003721670 */
[----:B------:R-:W-:Y:S01]  /*2440*/  LDSM.16.M88.4 R32, [R103+0x800] ;  /* 0x000800006720783b */ /* 0x000fe20000000200 */
[C---:B------:R-:W-:Y:S02]  /*2450*/  ISETP.LT.OR P5, PT, R22.reuse, 0x21, P5 ;  /* 0x000000211600780c */ /* 0x040fe40002fa1670 */
[C---:B------:R-:W-:Y:S01]  /*2460*/  ISETP.LT.OR P6, PT, R22.reuse, 0x21, P6 ;  /* 0x000000211600780c */ /* 0x040fe200037c1670 */
[----:B------:R-:W1:Y:S04]  /*2470*/  LDSM.16.M88.4 R44, [R103+0x1000] ;  /* 0x00100000672c783b */ /* 0x000e680000000200 */
[----:B------:R-:W-:Y:S04]  /*2480*/  LDSM.16.M88.4 R60, [R103+0x1800] ;  /* 0x00180000673c783b */ /* 0x000fe80000000200 */
[----:B--2---:R-:W-:Y:S04]  /*2490*/  LDSM.16.M88.4 R4, [R167] ;  /* 0x00000000a704783b */ /* 0x004fe80000000200 */
[----:B------:R-:W2:Y:S04]  /*24a0*/  LDSM.16.M88.4 R40, [R170] ;  /* 0x00000000aa28783b */ /* 0x000ea80000000200 */
[----:B------:R-:W4:Y:S04]  /*24b0*/  LDSM.16.M88.4 R64, [R170+0x800] ;  /* 0x00080000aa40783b */ /* 0x000f280000000200 */
[----:B------:R-:W-:Y:S04]  /*24c0*/  LDSM.16.M88.4 R76, [R170+0x1000] ;  /* 0x00100000aa4c783b */ /* 0x000fe80000000200 */
[----:B------:R-:W-:Y:S04]  /*24d0*/  LDSM.16.M88.4 R84, [R170+0x1800] ;  /* 0x00180000aa54783b */ /* 0x000fe80000000200 */
[----:B------:R-:W-:Y:S01]  /*24e0*/  @!PT LDS RZ, [RZ] ;  /* 0x00000000fffff984 */ /* 0x000fe20000000800 */
[----:B------:R-:W-:Y:S01]  /*24f0*/  @!PT LDS RZ, [RZ] ;  /* 0x00000000fffff984 */ /* 0x000fe20000000800 */
[----:B------:R-:W-:Y:S01]  /*2500*/  @!PT LDS RZ, [RZ] ;  /* 0x00000000fffff984 */ /* 0x000fe20000000800 */
[----:B------:R5:W-:Y:S01]  /*2510*/  LDGSTS.E.BYPASS.LTC128B.128 [R182+0x100], [R16.64], !P0 ;  /* 0x0010000010b67fae */ /* 0x000be2000c101d46 */
[----:B------:R-:W-:Y:S01]  /*2520*/  ISETP.GE.AND P0, PT, R207, c[0x0][0x1d4], PT ;  /* 0x00007500cf007a0c */ /* 0x000fe20003f06270 */
[----:B---3--:R-:W-:Y:S02]  /*2530*/  HMMA.16816.F32 R24, R8, R28, RZ ;  /* 0x0000001c0818723c */ /* 0x008fe400000018ff */
[----:B------:R3:W-:Y:S01]  /*2540*/  LDGSTS.E.BYPASS.LTC128B.128 [R182+0x2100], [R14.64], !P1 ;  /* 0x021000000eb67fae */ /* 0x0007e2000c901d46 */
[----:B------:R-:W-:-:S02]  /*2550*/  ISETP.LT.OR P1, PT, R22, 0x1, P0 ;  /* 0x000000011600780c */ /* 0x000fc40000721670 */
[----:B------:R-:W-:-:S03]  /*2560*/  ISETP.LT.OR P0, PT, R22, 0x21, P0 ;  /* 0x000000211600780c */ /* 0x000fc60000701670 */
[C---:B------:R-:W-:Y:S08]  /*2570*/  HMMA.16816.F32 R28, R8.reuse, R30, RZ ;  /* 0x0000001e081c723c */ /* 0x040ff000000018ff */
[----:B------:R3:W-:Y:S01]  /*2580*/  LDGSTS.E.BYPASS.LTC128B.128 [R182+0x4100], [R12.64], !P1 ;  /* 0x041000000cb67fae */ /* 0x0007e2000c901d46 */
[----:B------:R-:W-:Y:S01]  /*2590*/  IADD3 R2, P1, R2, R109, RZ ;  /* 0x0000006d02027210 */ /* 0x000fe20007f3e0ff */
[----:B-1----:R-:W-:Y:S02]  /*25a0*/  HMMA.16816.F32 R36, R8, R44, RZ ;  /* 0x0000002c0824723c */ /* 0x002fe400000018ff */
[----:B------:R1:W-:Y:S01]  /*25b0*/  LDGSTS.E.BYPASS.LTC128B.128 [R182+0x1100], [R20.64], !P5 ;  /* 0x0110000014b67fae */ /* 0x0003e2000e901d46 */
[----:B------:R-:W-:-:S02]  /*25c0*/  IADD3.X R3, R3, R102, RZ, P1, !PT ;  /* 0x0000006603037210 */ /* 0x000fc40000ffe4ff */
[----:B------:R-:W-:Y:S01]  /*25d0*/  ISETP.GT.AND P1, PT, R105, 0x3f, PT ;  /* 0x0000003f6900780c */ /* 0x000fe20003f24270 */
[----:B------:R5:W-:Y:S02]  /*25e0*/  LDGSTS.E.BYPASS.LTC128B.128 [R182+0x3100], [R18.64], !P6 ;  /* 0x0310000012b67fae */ /* 0x000be4000f101d46 */
[----:B--2---:R-:W-:Y:S02]  /*25f0*/  HMMA.16816.F32 R52, R4, R40, R24 ;  /* 0x000000280434723c */ /* 0x004fe40000001818 */
[----:B------:R2:W-:Y:S01]  /*2600*/  LDGSTS.E.BYPASS.LTC128B.128 [R182+0x5100], [R2.64], !P0 ;  /* 0x0510000002b67fae */ /* 0x0005e2000c101d46 */
[----:B------:R-:W-:-:S03]  /*2610*/  ISETP.GT.AND P0, PT, R100, R213, PT ;  /* 0x000000d56400720c */ /* 0x000fc60003f04270 */
[----:B------:R-:W-:Y:S02]  /*2620*/  LDSM.16.M88.4 R68, [R161] ;  /* 0x00000000a144783b */ /* 0x000fe40000000200 */
[C---:B------:R-:W-:Y:S02]  /*2630*/  HMMA.16816.F32 R24, R8.reuse, R32, RZ ;  /* 0x000000200818723c */ /* 0x040fe400000018ff */
[----:B------:R-:W-:Y:S04]  /*2640*/  LDSM.16.M88.4 R88, [R160+-0x4000] ;  /* 0xffc00000a058783b */ /* 0x000fe80000000200 */
[----:B------:R-:W-:Y:S02]  /*2650*/  LDSM.16.M88.4 R72, [R161+0x800] ;  /* 0x00080000a148783b */ /* 0x000fe40000000200 */
[C---:B------:R-:W-:Y:S02]  /*2660*/  HMMA.16816.F32 R48, R8.reuse, R46, RZ ;  /* 0x0000002e0830723c */ /* 0x040fe400000018ff */
[----:B---3--:R-:W3:Y:S04]  /*2670*/  LDSM.16.M88.4 R12, [R169] ;  /* 0x00000000a90c783b */ /* 0x008ee80000000200 */
[----:B-1----:R-:W1:Y:S02]  /*2680*/  LDSM.16.M88.4 R20, [R168] ;  /* 0x00000000a814783b */ /* 0x002e640000000200 */
[C---:B------:R-:W-:Y:S02]  /*2690*/  HMMA.16816.F32 R56, R8.reuse, R60, RZ ;  /* 0x0000003c0838723c */ /* 0x040fe400000018ff */
[----:B------:R-:W1:Y:S04]  /*26a0*/  LDSM.16.M88.4 R80, [R161+0x1000] ;  /* 0x00100000a150783b */ /* 0x000e680000000200 */
[----:B------:R-:W-:Y:S02]  /*26b0*/  LDSM.16.M88.4 R96, [R103+0x2000] ;  /* 0x002000006760783b */ /* 0x000fe40000000200 */
[C---:B-----5:R-:W-:Y:S02]  /*26c0*/  HMMA.16816.F32 R16, R8.reuse, R34, RZ ;  /* 0x000000220810723c */ /* 0x060fe400000018ff */
[----:B------:R-:W-:Y:S04]  /*26d0*/  LDSM.16.M88.4 R92, [R175] ;  /* 0x00000000af5c783b */ /* 0x000fe80000000200 */
[----:B------:R-:W0:Y:S02]  /*26e0*/  LDGDEPBAR ;  /* 0x00000000000079af */ /* 0x000e240000000000 */
[----:B------:R-:W-:Y:S02]  /*26f0*/  HMMA.16816.F32 R44, R8, R62, RZ ;  /* 0x0000003e082c723c */ /* 0x000fe400000018ff */
[----:B------:R-:W5:Y:S06]  /*2700*/  LDSM.16.M88.4 R60, [R161+0x1800] ;  /* 0x00180000a13c783b */ /* 0x000f6c0000000200 */
[C---:B------:R-:W-:Y:S08]  /*2710*/  HMMA.16816.F32 R40, R4.reuse, R42, R28 ;  /* 0x0000002a0428723c */ /* 0x040ff0000000181c */
[----:B----4-:R-:W-:Y:S08]  /*2720*/  HMMA.16816.F32 R32, R4, R64, R24 ;  /* 0x000000400420723c */ /* 0x010ff00000001818 */
[----:B---3--:R-:W-:Y:S08]  /*2730*/  HMMA.16816.F32 R28, R12, R68, R52 ;  /* 0x000000440c1c723c */ /* 0x008ff00000001834 */
[C---:B------:R-:W-:Y:S01]  /*2740*/  HMMA.16816.F32 R24, R4.reuse, R66, R16 ;  /* 0x000000420418723c */ /* 0x040fe20000001810 */
[----:B------:R-:W3:Y:S04]  /*2750*/  LDSM.16.M88.4 R16, [R166+0x4000] ;  /* 0x00400000a610783b */ /* 0x000ee80000000200 */
[----:B------:R-:W4:Y:S03]  /*2760*/  LDSM.16.M88.4 R64, [R160+-0x3800] ;  /* 0xffc80000a040783b */ /* 0x000f260000000200 */
[C---:B------:R-:W-:Y:S08]  /*2770*/  HMMA.16816.F32 R8, R4.reuse, R76, R36 ;  /* 0x0000004c0408723c */ /* 0x040ff00000001824 */
[C---:B------:R-:W-:Y:S01]  /*2780*/  HMMA.16816.F32 R48, R4.reuse, R78, R48 ;  /* 0x0000004e0430723c */ /* 0x040fe20000001830 */
[----:B------:R-:W2:Y:S07]  /*2790*/  LDSM.16.M88.4 R76, [R160+-0x3000] ;  /* 0xffd00000a04c783b */ /* 0x000eae0000000200 */
[C---:B------:R-:W-:Y:S08]  /*27a0*/  HMMA.16816.F32 R52, R4.reuse, R84, R56 ;  /* 0x000000540434723c */ /* 0x040ff00000001838 */
[----:B------:R-:W-:Y:S01]  /*27b0*/  HMMA.16816.F32 R44, R4, R86, R44 ;  /* 0x00000056042c723c */ /* 0x000fe2000000182c */
[----:B------:R-:W-:Y:S07]  /*27c0*/  LDSM.16.M88.4 R84, [R103+0x2800] ;  /* 0x002800006754783b */ /* 0x000fee0000000200 */
[----:B-1----:R-:W-:Y:S08]  /*27d0*/  HMMA.16816.F32 R4, R20, R88, R28 ;  /* 0x000000581404723c */ /* 0x002ff0000000181c */
[C---:B------:R-:W-:Y:S01]  /*27e0*/  HMMA.16816.F32 R40, R12.reuse, R70, R40 ;  /* 0x000000460c28723c */ /* 0x040fe20000001828 */
[----:B------:R-:W-:Y:S07]  /*27f0*/  LDSM.16.M88.4 R68, [R103+0x3800] ;  /* 0x003800006744783b */ /* 0x000fee0000000200 */
[C---:B------:R-:W-:Y:S08]  /*2800*/  HMMA.16816.F32 R36, R12.reuse, R72, R32 ;  /* 0x000000480c24723c */ /* 0x040ff00000001820 */
[C---:B------:R-:W-:Y:S01]  /*2810*/  HMMA.16816.F32 R32, R12.reuse, R74, R24 ;  /* 0x0000004a0c20723c */ /* 0x040fe20000001818 */
[----:B------:R-:W1:Y:S07]  /*2820*/  LDSM.16.M88.4 R72, [R160+-0x2800] ;  /* 0xffd80000a048783b */ /* 0x000e6e0000000200 */
[C---:B------:R-:W-:Y:S01]  /*2830*/  HMMA.16816.F32 R24, R12.reuse, R80, R8 ;  /* 0x000000500c18723c */ /* 0x040fe20000001808 */
[----:B------:R-:W1:Y:S07]  /*2840*/  LDSM.16.M88.4 R8, [R167+0x4000] ;  /* 0x00400000a708783b */ /* 0x000e6e0000000200 */
[C---:B------:R-:W-:Y:S01]  /*2850*/  HMMA.16816.F32 R28, R12.reuse, R82, R48 ;  /* 0x000000520c1c723c */ /* 0x040fe20000001830 */
[----:B------:R-:W-:Y:S07]  /*2860*/  LDSM.16.M88.4 R80, [R161+0x2000] ;  /* 0x00200000a150783b */ /* 0x000fee0000000200 */
[C---:B-----5:R-:W-:Y:S08]  /*2870*/  HMMA.16816.F32 R52, R12.reuse, R60, R52 ;  /* 0x0000003c0c34723c */ /* 0x060ff00000001834 */
[----:B------:R-:W-:Y:S01]  /*2880*/  HMMA.16816.F32 R48, R12, R62, R44 ;  /* 0x0000003e0c30723c */ /* 0x000fe2000000182c */
[----:B------:R-:W5:Y:S07]  /*2890*/  LDSM.16.M88.4 R60, [R103+0x3000] ;  /* 0x00300000673c783b */ /* 0x000f6e0000000200 */
[----:B---3--:R-:W-:Y:S01]  /*28a0*/  HMMA.16816.F32 R12, R16, R96, R4 ;  /* 0x00000060100c723c */ /* 0x008fe20000001804 */
[----:B------:R-:W3:Y:S07]  /*28b0*/  LDSM.16.M88.4 R4, [R169+0x4000] ;  /* 0x00400000a904783b */ /* 0x000eee0000000200 */
[C---:B------:R-:W-:Y:S01]  /*28c0*/  HMMA.16816.F32 R44, R20.reuse, R90, R40 ;  /* 0x0000005a142c723c */ /* 0x040fe20000001828 */
[----:B------:R-:W-:Y:S07]  /*28d0*/  LDSM.16.M88.4 R88, [R160+-0x2000] ;  /* 0xffe00000a058783b */ /* 0x000fee0000000200 */
[C---:B----4-:R-:W-:Y:S08]  /*28e0*/  HMMA.16816.F32 R40, R20.reuse, R64, R36 ;  /* 0x000000401428723c */ /* 0x050ff00000001824 */
[C---:B------:R-:W-:Y:S08]  /*28f0*/  HMMA.16816.F32 R56, R20.reuse, R66, R32 ;  /* 0x000000421438723c */ /* 0x040ff00000001820 */
[C---:B--2---:R-:W-:Y:S08]  /*2900*/  HMMA.16816.F32 R64, R20.reuse, R76, R24 ;  /* 0x0000004c1440723c */ /* 0x044ff00000001818 */
[C---:B------:R-:W-:Y:S01]  /*2910*/  HMMA.16816.F32 R36, R20.reuse, R78, R28 ;  /* 0x0000004e1424723c */ /* 0x040fe2000000181c */
[----:B------:R-:W-:Y:S07]  /*2920*/  LDSM.16.M88.4 R76, [R172] ;  /* 0x00000000ac4c783b */ /* 0x000fee0000000200 */
[C---:B-1----:R-:W-:Y:S01]  /*2930*/  HMMA.16816.F32 R32, R20.reuse, R72, R52 ;  /* 0x000000481420723c */ /* 0x042fe20000001834 */
[----:B------:R-:W1:Y:S07]  /*2940*/  LDSM.16.M88.4 R52, [R173] ;  /* 0x00000000ad34783b */ /* 0x000e6e0000000200 */
[----:B------:R-:W-:Y:S01]  /*2950*/  HMMA.16816.F32 R28, R20, R74, R48 ;  /* 0x0000004a141c723c */ /* 0x000fe20000001830 */
[----:B------:R-:W2:Y:S04]  /*2960*/  LDSM.16.M88.4 R72, [R174] ;  /* 0x00000000ae48783b */ /* 0x000ea80000000200 */
[----:B------:R-:W4:Y:S03]  /*2970*/  LDSM.16.M88.4 R20, [R168+0x4000] ;  /* 0x00400000a814783b */ /* 0x000f260000000200 */
[----:B------:R-:W-:Y:S08]  /*2980*/  HMMA.16816.F32 R12, R8, R92, R12 ;  /* 0x0000005c080c723c */ /* 0x000ff0000000180c */
[C---:B------:R-:W-:Y:S01]  /*2990*/  HMMA.16816.F32 R24, R16.reuse, R98, R44 ;  /* 0x000000621018723c */ /* 0x040fe2000000182c */
[----:B------:R-:W-:Y:S07]  /*29a0*/  LDSM.16.M88.4 R96, [R103+0x4000] ;  /* 0x004000006760783b */ /* 0x000fee0000000200 */
[C---:B------:R-:W-:Y:S08]  /*29b0*/  HMMA.16816.F32 R44, R16.reuse, R86, R56 ;  /* 0x00000056102c723c */ /* 0x040ff00000001838 */
[C---:B-----5:R-:W-:Y:S01]  /*29c0*/  HMMA.16816.F32 R56, R16.reuse, R60, R64 ;  /* 0x0000003c1038723c */ /* 0x060fe20000001840 */
[----:B------:R-:W-:Y:S07]  /*29d0*/  LDSM.16.M88.4 R64, [R161+0x3800] ;  /* 0x00380000a140783b */ /* 0x000fee0000000200 */
[C---:B------:R-:W-:Y:S01]  /*29e0*/  HMMA.16816.F32 R40, R16.reuse, R84, R40 ;  /* 0x000000541028723c */ /* 0x040fe20000001828 */
[----:B------:R-:W5:Y:S07]  /*29f0*/  LDSM.16.M88.4 R84, [R161+0x2800] ;  /* 0x00280000a154783b */ /* 0x000f6e0000000200 */
[C---:B------:R-:W-:Y:S01]  /*2a00*/  HMMA.16816.F32 R48, R16.reuse, R62, R36 ;  /* 0x0000003e1030723c */ /* 0x040fe20000001824 */
[----:B------:R-:W-:Y:S07]  /*2a10*/  LDSM.16.M88.4 R60, [R160+-0x1800] ;  /* 0xffe80000a03c783b */ /* 0x000fee0000000200 */
[C---:B------:R-:W-:Y:S08]  /*2a20*/  HMMA.16816.F32 R36, R16.reuse, R68, R32 ;  /* 0x000000441024723c */ /* 0x040ff00000001820 */
[----:B------:R-:W-:Y:S01]  /*2a30*/  HMMA.16816.F32 R32, R16, R70, R28 ;  /* 0x000000461020723c */ /* 0x000fe2000000181c */
[----:B------:R-:W2:Y:S04]  /*2a40*/  LDSM.16.M88.4 R68, [R161+0x3000] ;  /* 0x00300000a144783b */ /* 0x000ea80000000200 */
[----:B------:R-:W2:Y:S03]  /*2a50*/  LDSM.16.M88.4 R16, [R166+0x8000] ;  /* 0x00800000a610783b */ /* 0x000ea60000000200 */
[----:B---3--:R-:W-:Y:S08]  /*2a60*/  HMMA.16816.F32 R12, R4, R80, R12 ;  /* 0x00000050040c723c */ /* 0x008ff0000000180c */
[C---:B------:R-:W-:Y:S01]  /*2a70*/  HMMA.16816.F32 R28, R8.reuse, R94, R24 ;  /* 0x0000005e081c723c */ /* 0x040fe20000001818 */
[----:B------:R-:W-:Y:S07]  /*2a80*/  LDSM.16.M88.4 R92, [R171] ;  /* 0x00000000ab5c783b */ /* 0x000fee0000000200 */
[C---:B-1----:R-:W-:Y:S08]  /*2a90*/  HMMA.16816.F32 R56, R8.reuse, R52, R56 ;  /* 0x000000340838723c */ /* 0x042ff00000001838 */
[C---:B------:R-:W-:Y:S08]  /*2aa0*/  HMMA.16816.F32 R24, R8.reuse, R76, R40 ;  /* 0x0000004c0818723c */ /* 0x040ff00000001828 */
[C---:B------:R-:W-:Y:S08]  /*2ab0*/  HMMA.16816.F32 R52, R8.reuse, R54, R48 ;  /* 0x000000360834723c */ /* 0x040ff00000001830 */
[C---:B--2---:R-:W-:Y:S08]  /*2ac0*/  HMMA.16816.F32 R48, R8.reuse, R72, R36 ;  /* 0x000000480830723c */ /* 0x044ff00000001824 */
[C---:B------:R-:W-:Y:S01]  /*2ad0*/  HMMA.16816.F32 R44, R8.reuse, R78, R44 ;  /* 0x0000004e082c723c */ /* 0x040fe2000000182c */
[----:B------:R-:W1:Y:S07]  /*2ae0*/  LDSM.16.M88.4 R76, [R160+-0x1000] ;  /* 0xfff00000a04c783b */ /* 0x000e6e0000000200 */
[----:B------:R-:W-:Y:S08]  /*2af0*/  HMMA.16816.F32 R40, R8, R74, R32 ;  /* 0x0000004a0828723c */ /* 0x000ff00000001820 */
[----:B----4-:R-:W-:Y:S01]  /*2b00*/  HMMA.16816.F32 R8, R20, R88, R12 ;  /* 0x000000581408723c */ /* 0x010fe2000000180c */
[----:B------:R-:W2:Y:S07]  /*2b10*/  LDSM.16.M88.4 R12, [R167+0x8000] ;  /* 0x00800000a70c783b */ /* 0x000eae0000000200 */
[C---:B------:R-:W-:Y:S01]  /*2b20*/  HMMA.16816.F32 R36, R4.reuse, R82, R28 ;  /* 0x000000520424723c */ /* 0x040fe2000000181c */
[----:B------:R-:W-:Y:S07]  /*2b30*/  LDSM.16.M88.4 R80, [R161+0x4000] ;  /* 0x00400000a150783b */ /* 0x000fee0000000200 */
[C---:B-----5:R-:W-:Y:S08]  /*2b40*/  HMMA.16816.F32 R28, R4.reuse, R84, R24 ;  /* 0x00000054041c723c */ /* 0x060ff00000001818 */
[C---:B------:R-:W-:Y:S08]  /*2b50*/  HMMA.16816.F32 R32, R4.reuse, R68, R56 ;  /* 0x000000440420723c */ /* 0x040ff00000001838 */
[C---:B------:R-:W-:Y:S01]  /*2b60*/  HMMA.16816.F32 R72, R4.reuse, R64, R48 ;  /* 0x000000400448723c */ /* 0x040fe20000001830 */
[----:B------:R-:W-:Y:S07]  /*2b70*/  LDSM.16.M88.4 R48, [R160+-0x800] ;  /* 0xfff80000a030783b */ /* 0x000fee0000000200 */
[C---:B------:R-:W-:Y:S01]  /*2b80*/  HMMA.16816.F32 R24, R4.reuse, R86, R44 ;  /* 0x000000560418723c */ /* 0x040fe2000000182c */
[----:B------:R-:W-:Y:S07]  /*2b90*/  LDSM.16.M88.4 R84, [R160] ;  /* 0x00000000a054783b */ /* 0x000fee0000000200 */
[C---:B------:R-:W-:Y:S01]  /*2ba0*/  HMMA.16816.F32 R68, R4.reuse, R70, R52 ;  /* 0x000000460444723c */ /* 0x040fe20000001834 */
[----:B------:R-:W3:Y:S07]  /*2bb0*/  LDSM.16.M88.4 R52, [R103+0x4800] ;  /* 0x004800006734783b */ /* 0x000eee0000000200 */
[----:B------:R-:W-:Y:S08]  /*2bc0*/  HMMA.16816.F32 R64, R4, R66, R40 ;  /* 0x000000420440723c */ /* 0x000ff00000001828 */
[----:B------:R-:W-:Y:S01]  /*2bd0*/  HMMA.16816.F32 R4, R16, R96, R8 ;  /* 0x000000601004723c */ /* 0x000fe20000001808 */
[----:B------:R-:W4:Y:S07]  /*2be0*/  LDSM.16.M88.4 R8, [R169+0x8000] ;  /* 0x00800000a908783b */ /* 0x000f2e0000000200 */
[C---:B------:R-:W-:Y:S01]  /*2bf0*/  HMMA.16816.F32 R56, R20.reuse, R90, R36 ;  /* 0x0000005a1438723c */ /* 0x040fe20000001824 */
[----:B------:R-:W-:Y:S07]  /*2c00*/  LDSM.16.M88.4 R88, [R103+0x5800] ;  /* 0x005800006758783b */ /* 0x000fee0000000200 */
[C---:B------:R-:W-:Y:S08]  /*2c10*/  HMMA.16816.F32 R28, R20.reuse, R60, R28 ;  /* 0x0000003c141c723c */ /* 0x040ff0000000181c */
[C---:B------:R-:W-:Y:S01]  /*2c20*/  HMMA.16816.F32 R44, R20.reuse, R62, R24 ;  /* 0x0000003e142c723c */ /* 0x040fe20000001818 */
[----:B------:R-:W-:Y:S07]  /*2c30*/  LDSM.16.M88.4 R60, [R103+0x5000] ;  /* 0x00500000673c783b */ /* 0x000fee0000000200 */
[----:B-1----:R-:W-:Y:S08]  /*2c40*/  HMMA.16816.F32 R40, R20, R76, R32 ;  /* 0x0000004c1428723c */ /* 0x002ff00000001820 */
[----:B--2---:R-:W-:Y:S01]  /*2c50*/  HMMA.16816.F32 R24, R12, R92, R4 ;  /* 0x0000005c0c18723c */ /* 0x004fe20000001804 */
[----:B------:R-:W-:Y:S07]  /*2c60*/  LDSM.16.M88.4 R4, [R168+0x8000] ;  /* 0x00800000a804783b */ /* 0x000fee0000000200 */
[----:B------:R-:W-:Y:S01]  /*2c70*/  HMMA.16816.F32 R32, R16, R98, R56 ;  /* 0x000000621020723c */ /* 0x000fe20000001838 */
[----:B------:R-:W-:Y:S07]  /*2c80*/  LDSM.16.M88.4 R56, [R160+0x800] ;  /* 0x00080000a038783b */ /* 0x000fee0000000200 */
[----:B------:R-:W-:Y:S01]  /*2c90*/  HMMA.16816.F32 R36, R20, R78, R68 ;  /* 0x0000004e1424723c */ /* 0x000fe20000001844 */
[----:B------:R-:W1:Y:S07]  /*2ca0*/  LDSM.16.M88.4 R76, [R176] ;  /* 0x00000000b04c783b */ /* 0x000e6e0000000200 */
[----:B---3--:R-:W-:Y:S08]  /*2cb0*/  HMMA.16816.F32 R28, R16, R52, R28 ;  /* 0x00000034101c723c */ /* 0x008ff0000000181c */
[C---:B------:R-:W-:Y:S08]  /*2cc0*/  HMMA.16816.F32 R72, R20.reuse, R48, R72 ;  /* 0x000000301448723c */ /* 0x040ff00000001848 */
[----:B------:R-:W-:Y:S01]  /*2cd0*/  HMMA.16816.F32 R96, R20, R50, R64 ;  /* 0x000000321460723c */ /* 0x000fe20000001840 */
[----:B------:R-:W-:Y:S07]  /*2ce0*/  LDSM.16.M88.4 R48, [R177] ;  /* 0x00000000b130783b */ /* 0x000fee0000000200 */
[----:B----4-:R-:W-:Y:S08]  /*2cf0*/  HMMA.16816.F32 R20, R8, R80, R24 ;  /* 0x000000500814723c */ /* 0x010ff00000001818 */
[----:B------:R-:W-:Y:S08]  /*2d00*/  HMMA.16816.F32 R24, R12, R94, R32 ;  /* 0x0000005e0c18723c */ /* 0x000ff00000001820 */
[----:B------:R-:W-:Y:S01]  /*2d10*/  HMMA.16816.F32 R52, R16, R54, R44 ;  /* 0x000000361034723c */ /* 0x000fe2000000182c */
[----:B------:R-:W2:Y:S07]  /*2d20*/  LDSM.16.M88.4 R44, [R161+0x4800] ;  /* 0x00480000a12c783b */ /* 0x000eae0000000200 */
[----:B-1----:R-:W-:Y:S08]  /*2d30*/  HMMA.16816.F32 R28, R12, R76, R28 ;  /* 0x0000004c0c1c723c */ /* 0x002ff0000000181c */
[----:B------:R-:W-:Y:S08]  /*2d40*/  HMMA.16816.F32 R64, R16, R60, R40 ;  /* 0x0000003c1040723c */ /* 0x000ff00000001828 */
[----:B------:R-:W-:Y:S08]  /*2d50*/  HMMA.16816.F32 R40, R4, R84, R20 ;  /* 0x000000540428723c */ /* 0x000ff00000001814 */
[----:B------:R-:W-:Y:S08]  /*2d60*/  HMMA.16816.F32 R20, R8, R82, R24 ;  /* 0x000000520814723c */ /* 0x000ff00000001818 */
[----:B------:R-:W-:Y:S01]  /*2d70*/  HMMA.16816.F32 R24, R12, R78, R52 ;  /* 0x0000004e0c18723c */ /* 0x000fe20000001834 */
[----:B------:R-:W-:Y:S07]  /*2d80*/  LDSM.16.M88.4 R52, [R161+0x5000] ;  /* 0x00500000a134783b */ /* 0x000fee0000000200 */
[----:B------:R-:W-:Y:S01]  /*2d90*/  HMMA.16816.F32 R68, R16, R62, R36 ;  /* 0x0000003e1044723c */ /* 0x000fe20000001824 */
[----:B------:R-:W1:Y:S01]  /*2da0*/  LDSM.16.M88.4 R60, [R178] ;  /* 0x00000000b23c783b */ /* 0x000e620000000200 */
[----:B------:R-:W-:-:S04]  /*2db0*/  FMUL.FTZ R0, R40, c[0x0][0x320] ;  /* 0x0000c80028007a20 */ /* 0x000fc80000410000 */
[----:B------:R3:W4:Y:S02]  /*2dc0*/  MUFU.TANH R78, R0 ;  /* 0x00000000004e7308 */ /* 0x0007240000002400 */
[----:B--2---:R-:W-:Y:S08]  /*2dd0*/  HMMA.16816.F32 R36, R8, R44, R28 ;  /* 0x0000002c0824723c */ /* 0x004ff0000000181c */
[----:B------:R-:W-:Y:S01]  /*2de0*/  HMMA.16816.F32 R28, R4, R86, R20 ;  /* 0x00000056041c723c */ /* 0x000fe20000001814 */
[----:B---3--:R-:W-:-:S07]  /*2df0*/  FMUL.FTZ R0, R41, c[0x0][0x320] ;  /* 0x0000c80029007a20 */ /* 0x008fce0000410000 */
[----:B------:R-:W-:Y:S01]  /*2e00*/  HMMA.16816.F32 R20, R8, R46, R24 ;  /* 0x0000002e0814723c */ /* 0x000fe20000001818 */
[----:B------:R-:W2:Y:S01]  /*2e10*/  LDSM.16.M88.4 R44, [R161+0x5800] ;  /* 0x00580000a12c783b */ /* 0x000ea20000000200 */
[----:B------:R3:W1:Y:S06]  /*2e20*/  MUFU.TANH R76, R0 ;  /* 0x00000000004c7308 */ /* 0x00066c0000002400 */
[----:B------:R-:W-:Y:S08]  /*2e30*/  HMMA.16816.F32 R72, R16, R88, R72 ;  /* 0x000000581048723c */ /* 0x000ff00000001848 */
[----:B------:R-:W-:Y:S01]  /*2e40*/  HMMA.16816.F32 R36, R4, R56, R36 ;  /* 0x000000380424723c */ /* 0x000fe20000001824 */
[----:B---3--:R-:W-:-:S04]  /*2e50*/  FMUL.FTZ R0, R42, c[0x0][0x320] ;  /* 0x0000c8002a007a20 */ /* 0x008fc80000410000 */
[----:B------:R3:W1:Y:S03]  /*2e60*/  MUFU.TANH R77, R0 ;  /* 0x00000000004d7308 */ /* 0x0006660000002400 */
[----:B------:R-:W-:Y:S08]  /*2e70*/  HMMA.16816.F32 R16, R16, R90, R96 ;  /* 0x0000005a1010723c */ /* 0x000ff00000001860 */
[----:B------:R-:W-:Y:S01]  /*2e80*/  HMMA.16816.F32 R32, R12, R48, R64 ;  /* 0x000000300c20723c */ /* 0x000fe20000001840 */
[----:B---3--:R-:W-:-:S07]  /*2e90*/  FMUL.FTZ R0, R43, c[0x0][0x320] ;  /* 0x0000c8002b007a20 */ /* 0x008fce0000410000 */
[----:B------:R-:W-:Y:S01]  /*2ea0*/  HMMA.16816.F32 R40, R12, R50, R68 ;  /* 0x000000320c28723c */ /* 0x000fe20000001844 */
[----:B------:R-:W-:Y:S01]  /*2eb0*/  FMUL.FTZ R38, R38, c[0x0][0x320] ;  /* 0x0000c80026267a20 */ /* 0x000fe20000410000 */
[----:B------:R3:W2:Y:S01]  /*2ec0*/  MUFU.TANH R67, R0 ;  /* 0x0000000000437308 */ /* 0x0006a20000002400 */
[----:B------:R-:W-:Y:S01]  /*2ed0*/  FMUL.FTZ R39, R39, c[0x0][0x320] ;  /* 0x0000c80027277a20 */ /* 0x000fe20000410000 */
[----:B------:R-:W5:Y:S04]  /*2ee0*/  LDSM.16.M88.4 R48, [R160+0x1000] ;  /* 0x00100000a030783b */ /* 0x000f680000000200 */
[----:B------:R-:W-:Y:S08]  /*2ef0*/  HMMA.16816.F32 R24, R4, R58, R20 ;  /* 0x0000003a0418723c */ /* 0x000ff00000001814 */
[----:B-1----:R-:W-:Y:S01]  /*2f00*/  HMMA.16816.F32 R20, R12, R60, R72 ;  /* 0x0000003c0c14723c */ /* 0x002fe20000001848 */
[----:B---3--:R-:W-:-:S04]  /*2f10*/  FMUL.FTZ R0, R28, c[0x0][0x320] ;  /* 0x0000c8001c007a20 */ /* 0x008fc80000410000 */
[----:B------:R1:W3:Y:S03]  /*2f20*/  MUFU.TANH R64, R0 ;  /* 0x0000000000407308 */ /* 0x0002e60000002400 */
[----:B------:R-:W-:Y:S08]  /*2f30*/  HMMA.16816.F32 R12, R12, R62, R16 ;  /* 0x0000003e0c0c723c */ /* 0x000ff00000001810 */
[----:B------:R-:W-:Y:S01]  /*2f40*/  HMMA.16816.F32 R32, R8, R52, R32 ;  /* 0x000000340820723c */ /* 0x000fe20000001820 */
[----:B------:R-:W3:Y:S01]  /*2f50*/  MUFU.TANH R53, R38 ;  /* 0x0000002600357308 */ /* 0x000ee20000002400 */
[----:B------:R-:W-:-:S02]  /*2f60*/  FMUL.FTZ R24, R24, c[0x0][0x320] ;  /* 0x0000c80018187a20 */ /* 0x000fc40000410000 */
[----:B------:R-:W-:Y:S02]  /*2f70*/  FMUL.FTZ R25, R25, c[0x0][0x320] ;  /* 0x0000c80019197a20 */ /* 0x000fe40000410000 */
[----:B-1----:R-:W-:Y:S02]  /*2f80*/  FMUL.FTZ R0, R29, c[0x0][0x320] ;  /* 0x0000c8001d007a20 */ /* 0x002fe40000410000 */
[----:B--2---:R-:W-:Y:S01]  /*2f90*/  HMMA.16816.F32 R16, R8, R44, R20 ;  /* 0x0000002c0810723c */ /* 0x004fe20000001814 */
[----:B------:R-:W-:Y:S01]  /*2fa0*/  FMUL.FTZ R26, R26, c[0x0][0x320] ;  /* 0x0000c8001a1a7a20 */ /* 0x000fe20000410000 */
[----:B------:R1:W2:Y:S01]  /*2fb0*/  MUFU.TANH R57, R0 ;  /* 0x0000000000397308 */ /* 0x0002a20000002400 */
[----:B------:R-:W-:-:S07]  /*2fc0*/  FMUL.FTZ R27, R27, c[0x0][0x320] ;  /* 0x0000c8001b1b7a20 */ /* 0x000fce0000410000 */
[----:B------:R-:W2:Y:S06]  /*2fd0*/  MUFU.TANH R25, R25 ;  /* 0x0000001900197308 */ /* 0x000eac0000002400 */
[----:B-----5:R-:W-:Y:S01]  /*2fe0*/  HMMA.16816.F32 R32, R4, R48, R32 ;  /* 0x000000300420723c */ /* 0x020fe20000001820 */
[----:B-1----:R-:W-:-:S04]  /*2ff0*/  FMUL.FTZ R0, R30, c[0x0][0x320] ;  /* 0x0000c8001e007a20 */ /* 0x002fc80000410000 */
[----:B------:R1:W1:Y:S02]  /*3000*/  MUFU.TANH R66, R0 ;  /* 0x0000000000427308 */ /* 0x0002640000002400 */
[----:B-1----:R-:W-:Y:S02]  /*3010*/  FMUL.FTZ R0, R31, c[0x0][0x320] ;  /* 0x0000c8001f007a20 */ /* 0x002fe40000410000 */
[----:B------:R-:W-:Y:S04]  /*3020*/  HMMA.16816.F32 R28, R8, R54, R40 ;  /* 0x00000036081c723c */ /* 0x000fe80000001828 */
[----:B------:R-:W1:Y:S11]  /*3030*/  MUFU.TANH R43, R39 ;  /* 0x00000027002b7308 */ /* 0x000e760000002400 */
[----:B------:R-:W-:-:S02]  /*3040*/  FMUL.FTZ R32, R32, c[0x0][0x320] ;  /* 0x0000c80020207a20 */ /* 0x000fc40000410000 */
[----:B------:R-:W-:Y:S02]  /*3050*/  FMUL.FTZ R33, R33, c[0x0][0x320] ;  /* 0x0000c80021217a20 */ /* 0x000fe40000410000 */
[----:B------:R-:W-:Y:S01]  /*3060*/  FMUL.FTZ R34, R34, c[0x0][0x320] ;  /* 0x0000c80022227a20 */ /* 0x000fe20000410000 */
[----:B------:R-:W-:Y:S01]  /*3070*/  HMMA.16816.F32 R8, R8, R46, R12 ;  /* 0x0000002e0808723c */ /* 0x000fe2000000180c */
[----:B------:R5:W1:Y:S01]  /*3080*/  MUFU.TANH R65, R0 ;  /* 0x0000000000417308 */ /* 0x000a620000002400 */
[----:B------:R-:W-:-:S07]  /*3090*/  FMUL.FTZ R35, R35, c[0x0][0x320] ;  /* 0x0000c80023237a20 */ /* 0x000fce0000410000 */
[----:B------:R-:W1:Y:S01]  /*30a0*/  MUFU.TANH R40, R24 ;  /* 0x0000001800287308 */ /* 0x000e620000002400 */
[----:B------:R-:W-:Y:S01]  /*30b0*/  HMMA.16816.F32 R20, R4, R50, R28 ;  /* 0x000000320414723c */ /* 0x000fe2000000181c */
[----:B-----5:R-:W-:-:S06]  /*30c0*/  FMUL.FTZ R0, R36, c[0x0][0x320] ;  /* 0x0000c80024007a20 */ /* 0x020fcc0000410000 */
[----:B------:R-:W1:Y:S08]  /*30d0*/  MUFU.TANH R42, R26 ;  /* 0x0000001a002a7308 */ /* 0x000e700000002400 */
[----:B------:R5:W1:Y:S08]  /*30e0*/  MUFU.TANH R56, R0 ;  /* 0x0000000000387308 */ /* 0x000a700000002400 */
[----:B------:R1:W1:Y:S01]  /*30f0*/  MUFU.TANH R41, R27 ;  /* 0x0000001b00297308 */ /* 0x0002620000002400 */
[----:B------:R-:W-:-:S02]  /*3100*/  FMUL.FTZ R20, R20, c[0x0][0x320] ;  /* 0x0000c80014147a20 */ /* 0x000fc40000410000 */
[----:B-----5:R-:W-:-:S05]  /*3110*/  FMUL.FTZ R0, R37, c[0x0][0x320] ;  /* 0x0000c80025007a20 */ /* 0x020fca0000410000 */
[----:B------:R-:W1:Y:S01]  /*3120*/  MUFU.TANH R32, R32 ;  /* 0x0000002000207308 */ /* 0x000e620000002400 */
[----:B------:R-:W5:Y:S01]  /*3130*/  LDSM.16.M88.4 R36, [R160+0x1800] ;  /* 0x00180000a024783b */ /* 0x000f620000000200 */
[----:B------:R-:W-:Y:S01]  /*3140*/  FMUL.FTZ R21, R21, c[0x0][0x320] ;  /* 0x0000c80015157a20 */ /* 0x000fe20000410000 */
[----:B------:R-:W-:-:S04]  /*3150*/  DEPBAR.LE SB0, 0x0 ;  /* 0x000080000000791a */ /* 0x000fc80000000000 */
[----:B------:R-:W-:Y:S01]  /*3160*/  FMUL.FTZ R22, R22, c[0x0][0x320] ;  /* 0x0000c80016167a20 */ /* 0x000fe20000410000 */
[----:B------:R1:W1:Y:S01]  /*3170*/  MUFU.TANH R52, R0 ;  /* 0x0000000000347308 */ /* 0x0002620000002400 */
[----:B------:R-:W-:-:S07]  /*3180*/  FMUL.FTZ R23, R23, c[0x0][0x320] ;  /* 0x0000c80017177a20 */ /* 0x000fce0000410000 */
[----:B------:R-:W1:Y:S08]  /*3190*/  MUFU.TANH R33, R33 ;  /* 0x0000002100217308 */ /* 0x000e700000002400 */
[----:B------:R-:W1:Y:S08]  /*31a0*/  MUFU.TANH R34, R34 ;  /* 0x0000002200227308 */ /* 0x000e700000002400 */
[----:B------:R-:W1:Y:S08]  /*31b0*/  MUFU.TANH R35, R35 ;  /* 0x0000002300237308 */ /* 0x000e700000002400 */
[----:B------:R1:W1:Y:S01]  /*31c0*/  MUFU.TANH R24, R20 ;  /* 0x0000001400187308 */ /* 0x0002620000002400 */
[C---:B-----5:R-:W-:Y:S07]  /*31d0*/  HMMA.16816.F32 R12, R4.reuse, R36, R16 ;  /* 0x00000024040c723c */ /* 0x060fee0000001810 */
[----:B------:R1:W1:Y:S01]  /*31e0*/  MUFU.TANH R19, R21 ;  /* 0x0000001500137308 */ /* 0x0002620000002400 */
[----:B------:R-:W-:Y:S07]  /*31f0*/  HMMA.16816.F32 R4, R4, R38, R8 ;  /* 0x000000260404723c */ /* 0x000fee0000001808 */
[----:B------:R1:W1:Y:S08]  /*3200*/  MUFU.TANH R31, R22 ;  /* 0x00000016001f7308 */ /* 0x0002700000002400 */
[----:B------:R1:W1:Y:S01]  /*3210*/  MUFU.TANH R30, R23 ;  /* 0x00000017001e7308 */ /* 0x0002620000002400 */
        /* <DEDUP_REMOVED lines=18> */
[----:B--234-:R-:W-:Y:S01]  /*3340*/  IMAD R2, R100, 0x40, R215 ;  /* 0x0000004064027824 */ /* 0x01cfe200078e02d7 */
[----:B------:R-:W-:-:S04]  /*3350*/  MOV R183, RZ ;  /* 0x000000ff00b77202 */ /* 0x000fc80000000f00 */
        /* <DEDUP_REMOVED lines=14> */
[----:B------:R-:W-:-:S05]  /*3440*/  IMAD R0, R186, c[0x0][0x1e4], R0 ;  /* 0x00007900ba007a24 */ /* 0x000fca00078e0200 */
[----:B------:R-:W-:Y:S02]  /*3450*/  IADD3 R3, R3, R0, RZ ;  /* 0x0000000003037210 */ /* 0x000fe40007ffe0ff */
        /* <DEDUP_REMOVED lines=10> */
.L_x_1073:
[----:B------:R-:W-:Y:S05]  /*3500*/  BRA.DIV ~URZ, `(.L_x_1030) ;  /* 0x0000a8427f007947 */ /* 0x000fea000b800000 */
[----:B------:R-:W3:Y:S01]  /*3510*/  SHFL.IDX PT, R0, R12, RZ, 0x181f ;  /* 0x00181fff0c007589 */ /* 0x000ee200000e0000 */
[----:B------:R-:W-:Y:S02]  /*3520*/  ISETP.GE.AND P5, PT, R197, c[0x0][0x1d4], PT ;  /* 0x00007500c5007a0c */ /* 0x000fe40003fa6270 */
[----:B------:R-:W-:Y:S02]  /*3530*/  ISETP.GE.AND P2, PT, R208, c[0x0][0x1d4], PT ;  /* 0x00007500d0007a0c */ /* 0x000fe40003f46270 */
[----:B------:R-:W-:Y:S02]  /*3540*/  SEL R11, RZ, 0x10, P5 ;  /* 0x00000010ff0b7807 */ /* 0x000fe40002800000 */
[----:B------:R-:W-:Y:S02]  /*3550*/  SEL R10, RZ, 0x10, P2 ;  /* 0x00000010ff0a7807 */ /* 0x000fe40001000000 */
[----:B---3--:R-:W-:-:S02]  /*3560*/  IADD3 R6, P0, R0, R107, RZ ;  /* 0x0000006b00067210 */ /* 0x008fc40007f1e0ff */
[----:B------:R-:W-:-:S03]  /*3570*/  IADD3 R2, P6, R0, R108, RZ ;  /* 0x0000006c00027210 */ /* 0x000fc60007fde0ff */
[C---:B--2---:R-:W-:Y:S01]  /*3580*/  IMAD.X R7, R4.reuse, 0x1, R101, P0 ;  /* 0x0000000104077824 */ /* 0x044fe200000e0665 */
[----:B------:R-:W-:Y:S01]  /*3590*/  ISETP.GE.AND P0, PT, R207, c[0x0][0x1d4], PT ;  /* 0x00007500cf007a0c */ /* 0x000fe20003f06270 */
[----:B------:R-:W-:Y:S01]  /*35a0*/  IMAD.X R3, R4, 0x1, R104, P6 ;  /* 0x0000000104037824 */ /* 0x000fe200030e0668 */
[----:B------:R-:W-:Y:S02]  /*35b0*/  IADD3 R8, P6, R0, R109, RZ ;  /* 0x0000006d00087210 */ /* 0x000fe40007fde0ff */
[----:B------:R-:W-:Y:S01]  /*35c0*/  @!PT LDS RZ, [RZ] ;  /* 0x00000000fffff984 */ /* 0x000fe20000000800 */
[----:B------:R-:W-:Y:S01]  /*35d0*/  @!PT LDS RZ, [RZ] ;  /* 0x00000000fffff984 */ /* 0x000fe20000000800 */
[----:B------:R2:W-:Y:S03]  /*35e0*/  LDGSTS.E.BYPASS.LTC128B.128 [R182+0x6100], [R6.64], !P5 ;  /* 0x0610000006b67fae */ /* 0x0005e6000e901d46 */
[----:B------:R-:W-:Y:S01]  /*35f0*/  IMAD.X R9, R4, 0x1, R102, P6 ;  /* 0x0000000104097824 */ /* 0x000fe200030e0666 */
[----:B------:R2:W-:Y:S04]  /*3600*/  LDGSTS.E.BYPASS.LTC128B.128 [R182+0x8100], [R2.64], !P2 ;  /* 0x0810000002b67fae */ /* 0x0005e8000d101d46 */
[----:B------:R-:W3:Y:S04]  /*3610*/  SHFL.IDX PT, R0, R12, 0x1, 0x181f ;  /* 0x00381f000c007f89 */ /* 0x000ee800000e0000 */
[----:B------:R2:W-:Y:S04]  /*3620*/  LDGSTS.E.BYPASS.LTC128B.128 [R182+0xa100], [R8.64], !P0 ;  /* 0x0a10000008b67fae */ /* 0x0005e8000c101d46 */
[----:B------:R4:W1:Y:S02]  /*3630*/  SHFL.IDX PT, R4, R5, 0x1, 0x181f ;  /* 0x00381f0005047f89 */ /* 0x00086400000e0000 */
[----:B-1--4-:R-:W-:-:S02]  /*3640*/  SEL R5, RZ, 0x10, P0 ;  /* 0x00000010ff057807 */ /* 0x012fc40000000000 */
.L_x_1074:
[----:B--23--:R-:W-:Y:S02]  /*3650*/  IADD3 R8, -R11, 0x10, RZ ;  /* 0x000000100b087810 */ /* 0x00cfe40007ffe1ff */
[----:B------:R-:W-:-:S02]  /*3660*/  IADD3 R2, -R10, 0x10, RZ ;  /* 0x000000100a027810 */ /* 0x000fc40007ffe1ff */
[----:B------:R-:W-:Y:S02]  /*3670*/  LOP3.LUT R8, R8, 0xf, RZ, 0xc0, !PT ;  /* 0x0000000f08087812 */ /* 0x000fe400078ec0ff */
[----:B------:R-:W-:Y:S02]  /*3680*/  IADD3 R3, -R5, 0x10, RZ ;  /* 0x0000001005037810 */ /* 0x000fe40007ffe1ff */
[----:B------:R-:W-:Y:S02]  /*3690*/  LOP3.LUT R6, R2, 0xf, RZ, 0xc0, !PT ;  /* 0x0000000f02067812 */ /* 0x000fe400078ec0ff */
[-C--:B------:R-:W-:Y:S02]  /*36a0*/  IADD3 R8, P2, P0, R8, R0.reuse, R107 ;  /* 0x0000000008087210 */ /* 0x080fe4000785e06b */
[----:B------:R-:W-:Y:S02]  /*36b0*/  LOP3.LUT R2, R3, 0xf, RZ, 0xc0, !PT ;  /* 0x0000000f03027812 */ /* 0x000fe400078ec0ff */
[----:B------:R-:W-:-:S02]  /*36c0*/  IADD3 R6, P6, P5, R6, R0, R108 ;  /* 0x0000000006067210 */ /* 0x000fc40007dde06c */
[----:B------:R-:W-:Y:S02]  /*36d0*/  IADD3.X R9, RZ, R4, R101, P2, P0 ;  /* 0x00000004ff097210 */ /* 0x000fe400017e0465 */
[----:B------:R-:W-:Y:S02]  /*36e0*/  IADD3 R2, P2, P0, R2, R0, R109 ;  /* 0x0000000002027210 */ /* 0x000fe4000785e06d */
[-C--:B------:R-:W-:Y:S02]  /*36f0*/  IADD3.X R7, RZ, R4.reuse, R104, P6, P5 ;  /* 0x00000004ff077210 */ /* 0x080fe400037ea468 */
[----:B------:R-:W-:Y:S02]  /*3700*/  ISETP.NE.U32.AND P6, PT, R11, RZ, PT ;  /* 0x000000ff0b00720c */ /* 0x000fe40003fc5070 */
[----:B------:R-:W-:Y:S02]  /*3710*/  ISETP.NE.U32.AND P5, PT, R10, RZ, PT ;  /* 0x000000ff0a00720c */ /* 0x000fe40003fa5070 */
[----:B------:R-:W-:-:S02]  /*3720*/  IADD3.X R3, RZ, R4, R102, P2, P0 ;  /* 0x00000004ff037210 */ /* 0x000fc400017e0466 */
[----:B------:R-:W-:-:S07]  /*3730*/  ISETP.NE.U32.AND P0, PT, R5, RZ, PT ;  /* 0x000000ff0500720c */ /* 0x000fce0003f05070 */
[----:B------:R-:W-:Y:S01]  /*3740*/  @!PT LDS RZ, [RZ] ;  /* 0x00000000fffff984 */ /* 0x000fe20000000800 */
[----:B------:R-:W-:Y:S01]  /*3750*/  @!PT LDS RZ, [RZ] ;  /* 0x00000000fffff984 */ /* 0x000fe20000000800 */
[----:B------:R-:W-:Y:S01]  /*3760*/  @!PT LDS RZ, [RZ] ;  /* 0x00000000fffff984 */ /* 0x000fe20000000800 */
[----:B------:R1:W-:Y:S04]  /*3770*/  LDGSTS.E.BYPASS.LTC128B.128.ZFILL [R182+0x7100], [R8.64], P6 ;  /* 0x0710000008b67fae */ /* 0x0003e8000b141d46 */
[----:B------:R1:W-:Y:S04]  /*3780*/  LDGSTS.E.BYPASS.LTC128B.128.ZFILL [R182+0x9100], [R6.64], P5 ;  /* 0x0910000006b67fae */ /* 0x0003e8000a941d46 */
[----:B------:R1:W-:Y:S02]  /*3790*/  LDGSTS.E.BYPASS.LTC128B.128.ZFILL [R182+0xb100], [R2.64], P0 ;  /* 0x0b10000002b67fae */ /* 0x0003e40008141d46 */
.L_x_1028:
[----:B--234-:R-:W-:Y:S05]  /*37a0*/  BSYNC B0 ;  /* 0x0000000000007941 */ /* 0x01cfea0003800000 */
.L_x_1027:
[----:B-1----:R-:W2:Y:S01]  /*37b0*/  LDL R2, [R1] ;  /* 0x0000000001027983 */ /* 0x002ea20000100800 */
[----:B------:R-:W-:Y:S01]  /*37c0*/  MOV R0, 0x1 ;  /* 0x0000000100007802 */ /* 0x000fe20000000f00 */
[----:B------:R-:W-:-:S02]  /*37d0*/  IMAD.MOV.U32 R3, RZ, RZ, c[0x0][0x2ac] ;  /* 0x0000ab00ff037624 */ /* 0x000fc400078e00ff */
[----:B------:R-:W0:Y:S01]  /*37e0*/  LDGDEPBAR ;  /* 0x00000000000079af */ /* 0x000e220000000000 */
[----:B------:R-:W-:Y:S02]  /*37f0*/  IMAD.IADD R6, R106, 0x1, -R225 ;  /* 0x000000016a067824 */ /* 0x000fe400078e0ae1 */
[----:B------:R-:W-:-:S04]  /*3800*/  IMAD R0, R100, -0x40, R0 ;  /* 0xffffffc064007824 */ /* 0x000fc800078e0200 */
[----:B------:R-:W-:-:S05]  /*3810*/  IMAD R0, R3, c[0x0][0x1d0], R0 ;  /* 0x0000740003007a24 */ /* 0x000fca00078e0200 */
[----:B------:R-:W-:Y:S02]  /*3820*/  IADD3 R5, R0, -c[0x0][0x168], -R225 ;  /* 0x80005a0000057a10 */ /* 0x000fe40007ffe8e1 */
[----:B--2---:R-:W-:-:S04]  /*3830*/  IADD3 R210, R2, R229, RZ ;  /* 0x000000e502d27210 */ /* 0x004fc80007ffe0ff */
[----:B------:R-:W-:Y:S01]  /*3840*/  MOV R4, R210 ;  /* 0x000000d200047202 */ /* 0x000fe20000000f00 */
[----:B------:R-:W-:-:S05]  /*3850*/  @P4 IMAD.HI.U32 R2, R210, c[0x0][0x2c8], RZ ;  /* 0x0000b200d2024a27 */ /* 0x000fca00078e00ff */
[----:B------:R-:W-:Y:S01]  /*3860*/  @P4 SHF.R.U32.HI R4, RZ, c[0x0][0x2cc], R2 ;  /* 0x0000b300ff044a19 */ /* 0x000fe20000011602 */
[----:B------:R-:W-:Y:S05]  /*3870*/  BRA.DIV ~URZ, `(.L_x_1031) ;  /* 0x0000a7027f007947 */ /* 0x000fea000b800000 */
[----:B------:R1:W2:Y:S02]  /*3880*/  SHFL.IDX PT, R0, R4, RZ, 0x1c1f ;  /* 0x001c1fff04007589 */ /* 0x0002a400000e0000 */
.L_x_1075:
[----:B--2---:R-:W-:-:S05]  /*3890*/  IMAD.IADD R0, R5, 0x1, R0 ;  /* 0x0000000105007824 */ /* 0x004fca00078e0200 */
[----:B------:R-:W-:-:S04]  /*38a0*/  IMNMX R0, R6, R0, PT ;  /* 0x0000000006007217 */ /* 0x000fc80003800200 */
[C---:B------:R-:W-:Y:S02]  /*38b0*/  ISETP.GT.AND P6, PT, R0.reuse, RZ, PT ;  /* 0x000000ff0000720c */ /* 0x040fe40003fc4270 */
[C---:B------:R-:W-:Y:S02]  /*38c0*/  ISETP.GT.AND P5, PT, R0.reuse, 0x1, PT ;  /* 0x000000010000780c */ /* 0x040fe40003fa4270 */
[C---:B------:R-:W-:Y:S02]  /*38d0*/  ISETP.GT.AND P2, PT, R0.reuse, 0x8, PT ;  /* 0x000000080000780c */ /* 0x040fe40003f44270 */
[----:B------:R-:W-:Y:S02]  /*38e0*/  ISETP.GT.AND P0, PT, R0, 0x9, PT ;  /* 0x000000090000780c */ /* 0x000fe40003f04270 */
[----:B------:R-:W-:Y:S02]  /*38f0*/  FSEL R8, R78, -INF , P6 ;  /* 0xff8000004e087808 */ /* 0x000fe40003000000 */
[----:B------:R-:W-:-:S02]  /*3900*/  FSEL R9, R76, -INF , P5 ;  /* 0xff8000004c097808 */ /* 0x000fc40002800000 */
[----:B------:R-:W-:Y:S02]  /*3910*/  FSEL R11, R64, -INF , P2 ;  /* 0xff800000400b7808 */ /* 0x000fe40001000000 */
[----:B------:R-:W-:Y:S02]  /*3920*/  FSEL R13, R57, -INF , P0 ;  /* 0xff800000390d7808 */ /* 0x000fe40000000000 */
[C---:B------:R-:W-:Y:S02]  /*3930*/  ISETP.GT.AND P6, PT, R0.reuse, 0x10, PT ;  /* 0x000000100000780c */ /* 0x040fe40003fc4270 */
[C---:B------:R-:W-:Y:S02]  /*3940*/  ISETP.GT.AND P5, PT, R0.reuse, 0x11, PT ;  /* 0x000000110000780c */ /* 0x040fe40003fa4270 */
[C---:B------:R-:W-:Y:S02]  /*3950*/  ISETP.GT.AND P2, PT, R0.reuse, 0x18, PT ;  /* 0x000000180000780c */ /* 0x040fe40003f44270 */
[----:B------:R-:W-:-:S02]  /*3960*/  ISETP.GT.AND P0, PT, R0, 0x19, PT ;  /* 0x000000190000780c */ /* 0x000fc40003f04270 */
[----:B------:R-:W-:Y:S02]  /*3970*/  FSEL R15, R56, -INF , P6 ;  /* 0xff800000380f7808 */ /* 0x000fe40003000000 */
[----:B------:R-:W-:Y:S02]  /*3980*/  FSEL R21, R52, -INF , P5 ;  /* 0xff80000034157808 */ /* 0x000fe40002800000 */
[----:B------:R-:W-:Y:S02]  /*3990*/  FSEL R22, R40, -INF , P2 ;  /* 0xff80000028167808 */ /* 0x000fe40001000000 */
[----:B------:R-:W-:Y:S02]  /*39a0*/  FSEL R23, R25, -INF , P0 ;  /* 0xff80000019177808 */ /* 0x000fe40000000000 */
[C---:B------:R-:W-:Y:S02]  /*39b0*/  ISETP.GT.AND P6, PT, R0.reuse, 0x20, PT ;  /* 0x000000200000780c */ /* 0x040fe40003fc4270 */
[----:B------:R-:W-:-:S02]  /*39c0*/  ISETP.GT.AND P5, PT, R0, 0x21, PT ;  /* 0x000000210000780c */ /* 0x000fc40003fa4270 */
[C---:B------:R-:W-:Y:S02]  /*39d0*/  ISETP.GT.AND P2, PT, R0.reuse, 0x28, PT ;  /* 0x000000280000780c */ /* 0x040fe40003f44270 */
[----:B------:R-:W-:Y:S02]  /*39e0*/  ISETP.GT.AND P0, PT, R0, 0x29, PT ;  /* 0x000000290000780c */ /* 0x000fe40003f04270 */
[----:B------:R-:W-:Y:S02]  /*39f0*/  FSEL R95, R32, -INF , P6 ;  /* 0xff800000205f7808 */ /* 0x000fe40003000000 */
[----:B------:R-:W-:Y:S02]  /*3a00*/  FSEL R94, R33, -INF , P5 ;  /* 0xff800000215e7808 */ /* 0x000fe40002800000 */
[----:B------:R-:W-:Y:S02]  /*3a10*/  FSEL R93, R24, -INF , P2 ;  /* 0xff800000185d7808 */ /* 0x000fe40001000000 */
[----:B------:R-:W-:-:S02]  /*3a20*/  FSEL R92, R19, -INF , P0 ;  /* 0xff800000135c7808 */ /* 0x000fc40000000000 */
[C---:B------:R-:W-:Y:S02]  /*3a30*/  ISETP.GT.AND P6, PT, R0.reuse, 0x30, PT ;  /* 0x000000300000780c */ /* 0x040fe40003fc4270 */
[C---:B------:R-:W-:Y:S02]  /*3a40*/  ISETP.GT.AND P5, PT, R0.reuse, 0x31, PT ;  /* 0x000000310000780c */ /* 0x040fe40003fa4270 */
[C---:B------:R-:W-:Y:S02]  /*3a50*/  ISETP.GT.AND P2, PT, R0.reuse, 0x38, PT ;  /* 0x000000380000780c */ /* 0x040fe40003f44270 */
[----:B------:R-:W-:Y:S02]  /*3a60*/  ISETP.GT.AND P0, PT, R0, 0x39, PT ;  /* 0x000000390000780c */ /* 0x000fe40003f04270 */
[----:B------:R-:W-:Y:S02]  /*3a70*/  FSEL R185, R18, -INF , P6 ;  /* 0xff80000012b97808 */ /* 0x000fe40003000000 */
[----:B------:R-:W-:-:S02]  /*3a80*/  FSEL R184, R17, -INF , P5 ;  /* 0xff80000011b87808 */ /* 0x000fc40002800000 */
[----:B------:R-:W-:Y:S02]  /*3a90*/  FSEL R159, R16, -INF , P2 ;  /* 0xff800000109f7808 */ /* 0x000fe40001000000 */
[----:B------:R-:W-:Y:S01]  /*3aa0*/  FSEL R158, R14, -INF , P0 ;  /* 0xff8000000e9e7808 */ /* 0x000fe20000000000 */
[----:B------:R-:W-:Y:S05]  /*3ab0*/  BRA.DIV ~URZ, `(.L_x_1032) ;  /* 0x0000a5227f007947 */ /* 0x000fea000b800000 */
[----:B------:R-:W2:Y:S01]  /*3ac0*/  SHFL.IDX PT, R0, R4, 0x1, 0x1c1f ;  /* 0x003c1f0004007f89 */ /* 0x000ea200000e0000 */
[----:B------:R-:W-:-:S04]  /*3ad0*/  FMNMX.FTZ R2, R8, R9, !PT ;  /* 0x0000000908027209 */ /* 0x000fc80007810000 */
[----:B------:R-:W-:-:S04]  /*3ae0*/  FMNMX.FTZ R2, R11, R2, !PT ;  /* 0x000000020b027209 */ /* 0x000fc80007810000 */
[----:B------:R-:W-:-:S04]  /*3af0*/  FMNMX.FTZ R2, R13, R2, !PT ;  /* 0x000000020d027209 */ /* 0x000fc80007810000 */
[----:B------:R-:W-:-:S04]  /*3b00*/  FMNMX.FTZ R2, R15, R2, !PT ;  /* 0x000000020f027209 */ /* 0x000fc80007810000 */
[----:B------:R-:W-:-:S04]  /*3b10*/  FMNMX.FTZ R2, R21, R2, !PT ;  /* 0x0000000215027209 */ /* 0x000fc80007810000 */
[----:B------:R-:W-:Y:S01]  /*3b20*/  FMNMX.FTZ R2, R22, R2, !PT ;  /* 0x0000000216027209 */ /* 0x000fe20007810000 */
[----:B--2---:R-:W-:-:S03]  /*3b30*/  IMAD.IADD R0, R5, 0x1, R0 ;  /* 0x0000000105007824 */ /* 0x004fc600078e0200 */
[----:B------:R-:W-:Y:S02]  /*3b40*/  FMNMX.FTZ R2, R23, R2, !PT ;  /* 0x0000000217027209 */ /* 0x000fe40007810000 */
[----:B------:R-:W-:Y:S02]  /*3b50*/  IMNMX R0, R6, R0, PT ;  /* 0x0000000006007217 */ /* 0x000fe40003800200 */
[----:B------:R-:W-:Y:S02]  /*3b60*/  FMNMX.FTZ R2, R95, R2, !PT ;  /* 0x000000025f027209 */ /* 0x000fe40007810000 */
[C---:B------:R-:W-:Y:S02]  /*3b70*/  ISETP.GT.AND P5, PT, R0.reuse, RZ, PT ;  /* 0x000000ff0000720c */ /* 0x040fe40003fa4270 */
[C---:B------:R-:W-:Y:S02]  /*3b80*/  ISETP.GT.AND P2, PT, R0.reuse, 0x1, PT ;  /* 0x000000010000780c */ /* 0x040fe40003f44270 */
[----:B------:R-:W-:-:S02]  /*3b90*/  ISETP.GT.AND P0, PT, R0, 0x8, PT ;  /* 0x000000080000780c */ /* 0x000fc40003f04270 */
[----:B------:R-:W-:Y:S02]  /*3ba0*/  FSEL R5, R77, -INF , P5 ;  /* 0xff8000004d057808 */ /* 0x000fe40002800000 */
[----:B------:R-:W-:Y:S02]  /*3bb0*/  FSEL R6, R67, -INF , P2 ;  /* 0xff80000043067808 */ /* 0x000fe40001000000 */
[----:B------:R-:W-:Y:S02]  /*3bc0*/  ISETP.GT.AND P2, PT, R0, 0x9, PT ;  /* 0x000000090000780c */ /* 0x000fe40003f44270 */
[----:B------:R-:W-:Y:S02]  /*3bd0*/  FSEL R7, R66, -INF , P0 ;  /* 0xff80000042077808 */ /* 0x000fe40000000000 */
[----:B------:R-:W-:Y:S02]  /*3be0*/  FMNMX.FTZ R3, R5, R6, !PT ;  /* 0x0000000605037209 */ /* 0x000fe40007810000 */
[----:B------:R-:W-:-:S02]  /*3bf0*/  ISETP.GT.AND P0, PT, R0, 0x10, PT ;  /* 0x000000100000780c */ /* 0x000fc40003f04270 */
[----:B------:R-:W-:Y:S02]  /*3c00*/  FSEL R10, R65, -INF , P2 ;  /* 0xff800000410a7808 */ /* 0x000fe40001000000 */
[----:B------:R-:W-:Y:S02]  /*3c10*/  FMNMX.FTZ R3, R7, R3, !PT ;  /* 0x0000000307037209 */ /* 0x000fe40007810000 */
        /* <DEDUP_REMOVED lines=15> */
[----:B------:R-:W-:-:S02]  /*3d10*/  FMNMX.FTZ R2, R94, R2, !PT ;  /* 0x000000025e027209 */ /* 0x000fc40007810000 */
[C---:B------:R-:W-:Y:S02]  /*3d20*/  ISETP.GT.AND P0, PT, R0.reuse, 0x28, PT ;  /* 0x000000280000780c */ /* 0x040fe40003f04270 */
[----:B------:R-:W-:Y:S02]  /*3d30*/  FSEL R81, R35, -INF , P2 ;  /* 0xff80000023517808 */ /* 0x000fe40001000000 */
[----:B------:R-:W-:Y:S02]  /*3d40*/  FMNMX.FTZ R3, R83, R3, !PT ;  /* 0x0000000353037209 */ /* 0x000fe40007810000 */
[----:B------:R-:W-:Y:S02]  /*3d50*/  FMNMX.FTZ R2, R93, R2, !PT ;  /* 0x000000025d027209 */ /* 0x000fe40007810000 */
[----:B------:R-:W-:Y:S02]  /*3d60*/  ISETP.GT.AND P2, PT, R0, 0x29, PT ;  /* 0x000000290000780c */ /* 0x000fe40003f44270 */
        /* <DEDUP_REMOVED lines=19> */
[----:B------:R-:W-:Y:S02]  /*3ea0*/  FSEL R102, R26, -INF , P2 ;  /* 0xff8000001a667808 */ /* 0x000fe40001000000 */
[----:B------:R-:W-:Y:S02]  /*3eb0*/  FMNMX.FTZ R2, R101, R3, !PT ;  /* 0x0000000365027209 */ /* 0x000fe40007810000 */
[----:B------:R-:W2:Y:S02]  /*3ec0*/  SHFL.BFLY PT, R3, R0, 0x2, 0x1f ;  /* 0x0c401f0000037f89 */ /* 0x000ea400000e0000 */
[----:B------:R-:W-:-:S05]  /*3ed0*/  FMNMX.FTZ R2, R102, R2, !PT ;  /* 0x0000000266027209 */ /* 0x000fca0007810000 */
[----:B------:R-:W3:Y:S01]  /*3ee0*/  SHFL.BFLY PT, R12, R2, 0x2, 0x1f ;  /* 0x0c401f00020c7f89 */ /* 0x000ee200000e0000 */
[----:B--2---:R-:W-:-:S05]  /*3ef0*/  FMNMX.FTZ R0, R3, R0, !PT ;  /* 0x0000000003007209 */ /* 0x004fca0007810000 */
[----:B------:R-:W2:Y:S01]  /*3f00*/  SHFL.BFLY PT, R100, R0, 0x1, 0x1f ;  /* 0x0c201f0000647f89 */ /* 0x000ea200000e0000 */
[----:B---3--:R-:W-:-:S05]  /*3f10*/  FMNMX.FTZ R12, R2, R12, !PT ;  /* 0x0000000c020c7209 */ /* 0x008fca0007810000 */
[----:B------:R3:W4:Y:S01]  /*3f20*/  SHFL.BFLY PT, R3, R12, 0x1, 0x1f ;  /* 0x0c201f000c037f89 */ /* 0x00072200000e0000 */
[----:B--2---:R-:W-:-:S05]  /*3f30*/  FMNMX.FTZ R100, R0, R100, !PT ;  /* 0x0000006400647209 */ /* 0x004fca0007810000 */
.L_x_1076:
[C---:B------:R-:W-:Y:S01]  /*3f40*/  FMUL.FTZ R2, R100.reuse, c[0x0][0x2d0] ;  /* 0x0000b40064027a20 */ /* 0x040fe20000410000 */
[----:B------:R-:W-:Y:S01]  /*3f50*/  FSETP.NEU.FTZ.AND P0, PT, R100, -INF , PT ;  /* 0xff8000006400780b */ /* 0x000fe20003f1d000 */
[----:B------:R-:W-:Y:S01]  /*3f60*/  WARPSYNC 0xffffffff ;  /* 0xffffffff00007948 */ /* 0x000fe20003800000 */
[----:B---34-:R-:W-:Y:S01]  /*3f70*/  FMNMX.FTZ R12, R3, R12, !PT ;  /* 0x0000000c030c7209 */ /* 0x018fe20007810000 */
[----:B------:R-:W-:Y:S01]  /*3f80*/  LDSM.16.MT88.4 R16, [R162] ;  /* 0x00000000a210783b */ /* 0x000fe20000004200 */
[----:B------:R-:W-:Y:S02]  /*3f90*/  FSEL R2, R2, RZ, P0 ;  /* 0x000000ff02027208 */ /* 0x000fe40000000000 */
[----:B------:R-:W-:Y:S01]  /*3fa0*/  FSETP.NEU.FTZ.AND P0, PT, R12, -INF , PT ;  /* 0xff8000000c00780b */ /* 0x000fe20003f1d000 */
[----:B------:R-:W-:Y:S02]  /*3fb0*/  LDSM.16.MT88.4 R32, [R165] ;  /* 0x00000000a520783b */ /* 0x000fe40000004200 */
[----:B------:R-:W-:-:S02]  /*3fc0*/  FFMA.FTZ R0, R8, c[0x0][0x2d0], -R2 ;  /* 0x0000b40008007a23 */ /* 0x000fc40000010802 */
        /* <DEDUP_REMOVED lines=8> */
[----:B--2---:R-:W-:-:S03]  /*4050*/  FFMA.FTZ R0, R9, c[0x0][0x2d0], -R2 ;  /* 0x0000b40009007a23 */ /* 0x004fc60000010802 */
[----:B------:R-:W-:Y:S01]  /*4060*/  LDSM.16.MT88.4 R68, [R162+0x4000] ;  /* 0x00400000a244783b */ /* 0x000fe20000004200 */
[----:B------:R2:W4:Y:S01]  /*4070*/  MUFU.EX2 R195, R0 ;  /* 0x0000000000c37308 */ /* 0x0005220000000800 */
[----:B---3--:R-:W-:-:S07]  /*4080*/  FFMA.FTZ R3, R13, c[0x0][0x2d0], -R2 ;  /* 0x0000b4000d037a23 */ /* 0x008fce0000010802 */
[----:B------:R3:W-:Y:S01]  /*4090*/  MUFU.EX2 R204, R3 ;  /* 0x0000000300cc7308 */ /* 0x0007e20000000800 */
[----:B--2---:R-:W-:Y:S01]  /*40a0*/  FMUL.FTZ R0, R12, c[0x0][0x2d0] ;  /* 0x0000b4000c007a20 */ /* 0x004fe20000410000 */
[----:B----4-:R-:W-:-:S04]  /*40b0*/  F2FP.PACK_AB R8, R195, R202 ;  /* 0x000000cac308723e */ /* 0x010fc800000000ff */
[----:B------:R-:W-:-:S05]  /*40c0*/  FSEL R0, R0, RZ, P0 ;  /* 0x000000ff00007208 */ /* 0x000fca0000000000 */
[----:B---3--:R-:W-:-:S04]  /*40d0*/  FFMA.FTZ R3, R5, c[0x0][0x2d0], -R0 ;  /* 0x0000b40005037a23 */ /* 0x008fc80000010800 */
[----:B------:R2:W-:Y:S02]  /*40e0*/  MUFU.EX2 R203, R3 ;  /* 0x0000000300cb7308 */ /* 0x0005e40000000800 */
[----:B--2---:R-:W-:-:S06]  /*40f0*/  FFMA.FTZ R3, R6, c[0x0][0x2d0], -R0 ;  /* 0x0000b40006037a23 */ /* 0x004fcc0000010800 */
[----:B------:R2:W3:Y:S02]  /*4100*/  MUFU.EX2 R199, R3 ;  /* 0x0000000300c77308 */ /* 0x0004e40000000800 */
[--C-:B--2---:R-:W-:Y:S01]  /*4110*/  FFMA.FTZ R3, R7, c[0x0][0x2d0], -R0.reuse ;  /* 0x0000b40007037a23 */ /* 0x104fe20000010800 */
[----:B---3--:R-:W-:Y:S01]  /*4120*/  F2FP.PACK_AB R9, R199, R203 ;  /* 0x000000cbc709723e */ /* 0x008fe200000000ff */
[----:B-1----:R-:W1:Y:S04]  /*4130*/  LDSM.16.MT88.4 R4, [R163] ;  /* 0x00000000a304783b */ /* 0x002e680000004200 */
[----:B------:R2:W-:Y:S02]  /*4140*/  MUFU.EX2 R201, R3 ;  /* 0x0000000300c97308 */ /* 0x0005e40000000800 */
[----:B--2---:R-:W-:Y:S01]  /*4150*/  FFMA.FTZ R3, R10, c[0x0][0x2d0], -R0 ;  /* 0x0000b4000a037a23 */ /* 0x004fe20000010800 */
[----:B------:R-:W-:-:S05]  /*4160*/  F2FP.PACK_AB R10, R204, R198 ;  /* 0x000000c6cc0a723e */ /* 0x000fca00000000ff */
        /* <DEDUP_REMOVED lines=16> */
[----:B-1----:R-:W-:Y:S01]  /*4270*/  FFMA.FTZ R3, R14, c[0x0][0x2d0], -R0 ;  /* 0x0000b4000e037a23 */ /* 0x002fe20000010800 */
[----:B--2---:R-:W-:-:S05]  /*4280*/  F2FP.PACK_AB R6, R235, R233 ;  /* 0x000000e9eb06723e */ /* 0x004fca00000000ff */
[----:B------:R1:W-:Y:S02]  /*4290*/  MUFU.EX2 R211, R3 ;  /* 0x0000000300d37308 */ /* 0x0003e40000000800 */
[--C-:B-1----:R-:W-:Y:S02]  /*42a0*/  FFMA.FTZ R3, R20, c[0x0][0x2d0], -R0.reuse ;  /* 0x0000b40014037a23 */ /* 0x102fe40000010800 */
[----:B------:R-:W-:Y:S04]  /*42b0*/  HMMA.16816.F32 R20, R8, R32, RZ ;  /* 0x000000200814723c */ /* 0x000fe800000018ff */
        /* <DEDUP_REMOVED lines=23> */
[C---:B------:R-:W-:Y:S01]  /*4430*/  HMMA.16816.F32 R136, R4.reuse, R40, R20 ;  /* 0x000000280488723c */ /* 0x040fe20000001814 */
[----:B------:R-:W-:Y:S07]  /*4440*/  LDSM.16.MT88.4 R40, [R162+0x2800] ;  /* 0x00280000a228783b */ /* 0x000fee0000004200 */
[----:B------:R-:W-:Y:S01]  /*4450*/  HMMA.16816.F32 R120, R4, R46, R28 ;  /* 0x0000002e0478723c */ /* 0x000fe2000000181c */
[----:B-----5:R-:W-:-:S07]  /*4460*/  FFMA.FTZ R3, R92, c[0x0][0x2d0], -R2 ;  /* 0x0000b4005c037a23 */ /* 0x020fce0000010802 */
[C---:B------:R-:W-:Y:S01]  /*4470*/  HMMA.16816.F32 R20, R8.reuse, R64, RZ ;  /* 0x000000400814723c */ /* 0x040fe200000018ff */
[----:B------:R-:W5:Y:S01]  /*4480*/  LDSM.16.MT88.4 R64, [R164+0x2800] ;  /* 0x00280000a440783b */ /* 0x000f620000004200 */
[----:B------:R2:W2:Y:S06]  /*4490*/  MUFU.EX2 R194, R3 ;  /* 0x0000000300c27308 */ /* 0x0004ac0000000800 */
[C---:B-1----:R-:W-:Y:S08]  /*44a0*/  HMMA.16816.F32 R44, R8.reuse, R24, RZ ;  /* 0x00000018082c723c */ /* 0x042ff000000018ff */
[----:B------:R-:W-:Y:S01]  /*44b0*/  HMMA.16816.F32 R32, R8, R26, RZ ;  /* 0x0000001a0820723c */ /* 0x000fe200000018ff */
[----:B--2---:R-:W-:-:S04]  /*44c0*/  FFMA.FTZ R3, R83, c[0x0][0x2d0], -R0 ;  /* 0x0000b40053037a23 */ /* 0x004fc80000010800 */
[----:B------:R1:W-:Y:S03]  /*44d0*/  MUFU.EX2 R187, R3 ;  /* 0x0000000300bb7308 */ /* 0x0003e60000000800 */
[----:B---3--:R-:W-:Y:S08]  /*44e0*/  HMMA.16816.F32 R108, R4, R38, R16 ;  /* 0x00000026046c723c */ /* 0x008ff00000001810 */
[----:B----4-:R-:W-:Y:S01]  /*44f0*/  HMMA.16816.F32 R16, R8, R56, RZ ;  /* 0x000000380810723c */ /* 0x010fe200000018ff */
[----:B-1----:R-:W-:-:S07]  /*4500*/  FFMA.FTZ R3, R81, c[0x0][0x2d0], -R0 ;  /* 0x0000b40051037a23 */ /* 0x002fce0000010800 */
[C---:B------:R-:W-:Y:S01]  /*4510*/  HMMA.16816.F32 R128, R4.reuse, R52, R44 ;  /* 0x000000340480723c */ /* 0x040fe2000000182c */
[----:B------:R1:W2:Y:S07]  /*4520*/  MUFU.EX2 R188, R3 ;  /* 0x0000000300bc7308 */ /* 0x0002ae0000000800 */
[----:B------:R-:W-:Y:S01]  /*4530*/  HMMA.16816.F32 R148, R4, R36, R20 ;  /* 0x000000240494723c */ /* 0x000fe20000001814 */
[----:B------:R-:W3:Y:S07]  /*4540*/  LDSM.16.MT88.4 R36, [R162+0x4800] ;  /* 0x00480000a224783b */ /* 0x000eee0000004200 */
[----:B------:R-:W-:Y:S01]  /*4550*/  HMMA.16816.F32 R28, R8, R60, RZ ;  /* 0x0000003c081c723c */ /* 0x000fe200000018ff */
[----:B-1----:R-:W-:-:S04]  /*4560*/  FFMA.FTZ R3, R82, c[0x0][0x2d0], -R0 ;  /* 0x0000b40052037a23 */ /* 0x002fc80000010800 */
[----:B------:R1:W-:Y:S03]  /*4570*/  MUFU.EX2 R189, R3 ;  /* 0x0000000300bd7308 */ /* 0x0003e60000000800 */
[C---:B------:R-:W-:Y:S01]  /*4580*/  HMMA.16816.F32 R52, R4.reuse, R54, R32 ;  /* 0x000000360434723c */ /* 0x040fe20000001820 */
[----:B------:R-:W4:Y:S07]  /*4590*/  LDSM.16.MT88.4 R32, [R163+0x4000] ;  /* 0x00400000a320783b */ /* 0x000f2e0000004200 */
[----:B-----5:R-:W-:Y:S01]  /*45a0*/  HMMA.16816.F32 R84, R4, R64, R16 ;  /* 0x000000400454723c */ /* 0x020fe20000001810 */
[----:B-1----:R-:W-:-:S07]  /*45b0*/  FFMA.FTZ R3, R80, c[0x0][0x2d0], -R0 ;  /* 0x0000b40050037a23 */ /* 0x002fce0000010800 */
[C---:B------:R-:W-:Y:S01]  /*45c0*/  HMMA.16816.F32 R16, R8.reuse, R68, RZ ;  /* 0x000000440810723c */ /* 0x040fe200000018ff */
[----:B------:R1:W5:Y:S07]  /*45d0*/  MUFU.EX2 R191, R3 ;  /* 0x0000000300bf7308 */ /* 0x00036e0000000800 */
[----:B------:R-:W-:Y:S01]  /*45e0*/  HMMA.16816.F32 R24, R8, R62, RZ ;  /* 0x0000003e0818723c */ /* 0x000fe200000018ff */
[----:B------:R-:W2:Y:S07]  /*45f0*/  LDSM.16.MT88.4 R60, [R165+0x2800] ;  /* 0x00280000a53c783b */ /* 0x000eae0000004200 */
[----:B------:R-:W-:Y:S01]  /*4600*/  HMMA.16816.F32 R124, R4, R40, R28 ;  /* 0x00000028047c723c */ /* 0x000fe2000000181c */
[----:B------:R-:W2:Y:S01]  /*4610*/  LDSM.16.MT88.4 R28, [R163+0x4800] ;  /* 0x00480000a31c783b */ /* 0x000ea20000004200 */
[----:B-1----:R-:W-:-:S04]  /*4620*/  FFMA.FTZ R3, R185, c[0x0][0x2d0], -R2 ;  /* 0x0000b400b9037a23 */ /* 0x002fc80000010802 */
[----:B------:R1:W-:Y:S02]  /*4630*/  MUFU.EX2 R14, R3 ;  /* 0x00000003000e7308 */ /* 0x0003e40000000800 */
[C---:B------:R-:W-:Y:S08]  /*4640*/  HMMA.16816.F32 R20, R8.reuse, R50, RZ ;  /* 0x000000320814723c */ /* 0x040ff000000018ff */
[----:B------:R-:W-:Y:S01]  /*4650*/  HMMA.16816.F32 R44, R8, R48, RZ ;  /* 0x00000030082c723c */ /* 0x000fe200000018ff */
[----:B-1----:R-:W-:Y:S01]  /*4660*/  FFMA.FTZ R3, R184, c[0x0][0x2d0], -R2 ;  /* 0x0000b400b8037a23 */ /* 0x002fe20000010802 */
[----:B------:R-:W-:-:S06]  /*4670*/  IADD3 R184, R196, -0x2, RZ ;  /* 0xfffffffec4b87810 */ /* 0x000fcc0007ffe0ff */
[----:B---3--:R-:W-:Y:S01]  /*4680*/  HMMA.16816.F32 R72, R4, R36, R16 ;  /* 0x000000240448723c */ /* 0x008fe20000001810 */
[----:B------:R1:W3:Y:S07]  /*4690*/  MUFU.EX2 R205, R3 ;  /* 0x0000000300cd7308 */ /* 0x0002ee0000000800 */
[----:B----4-:R-:W-:Y:S08]  /*46a0*/  HMMA.16816.F32 R16, R8, R34, RZ ;  /* 0x000000220810723c */ /* 0x010ff000000018ff */
[----:B------:R-:W-:Y:S01]  /*46b0*/  HMMA.16816.F32 R116, R4, R42, R24 ;  /* 0x0000002a0474723c */ /* 0x000fe20000001818 */
[----:B-1----:R-:W-:-:S02]  /*46c0*/  FFMA.FTZ R3, R159, c[0x0][0x2d0], -R2 ;  /* 0x0000b4009f037a23 */ /* 0x002fc40000010802 */
[----:B------:R-:W-:Y:S02]  /*46d0*/  FFMA.FTZ R2, R158, c[0x0][0x2d0], -R2 ;  /* 0x0000b4009e027a23 */ /* 0x000fe40000010802 */
[----:B------:R1:W-:Y:S03]  /*46e0*/  MUFU.EX2 R159, R3 ;  /* 0x00000003009f7308 */ /* 0x0003e60000000800 */
[----:B------:R-:W-:Y:S05]  /*46f0*/  HMMA.16816.F32 R24, R8, R58, RZ ;  /* 0x0000003a0818723c */ /* 0x000fea00000018ff */
[----:B------:R4:W3:Y:S03]  /*4700*/  MUFU.EX2 R15, R2 ;  /* 0x00000002000f7308 */ /* 0x0008e60000000800 */
[----:B--2---:R-:W-:Y:S01]  /*4710*/  HMMA.16816.F32 R88, R4, R62, R20 ;  /* 0x0000003e0458723c */ /* 0x004fe20000001814 */
[----:B-1----:R-:W-:-:S07]  /*4720*/  FADD.FTZ R3, R202, R195 ;  /* 0x000000c3ca037221 */ /* 0x002fce0000010000 */
[----:B------:R-:W-:Y:S01]  /*4730*/  HMMA.16816.F32 R96, R4, R60, R44 ;  /* 0x0000003c0460723c */ /* 0x000fe2000000182c */
[----:B----4-:R-:W-:-:S07]  /*4740*/  FFMA.FTZ R2, R157, c[0x0][0x2d0], -R0 ;  /* 0x0000b4009d027a23 */ /* 0x010fce0000010800 */
[----:B------:R-:W-:Y:S01]  /*4750*/  HMMA.16816.F32 R20, R8, R32, RZ ;  /* 0x000000200814723c */ /* 0x000fe200000018ff */
[----:B------:R-:W1:Y:S07]  /*4760*/  LDSM.16.MT88.4 R32, [R165+0x4000] ;  /* 0x00400000a520783b */ /* 0x000e6e0000004200 */
[C---:B------:R-:W-:Y:S01]  /*4770*/  HMMA.16816.F32 R44, R4.reuse, R30, R16 ;  /* 0x0000001e042c723c */ /* 0x040fe20000001810 */
[----:B------:R-:W2:Y:S07]  /*4780*/  LDSM.16.MT88.4 R16, [R164+0x4000] ;  /* 0x00400000a410783b */ /* 0x000eae0000004200 */
[----:B------:R-:W-:Y:S08]  /*4790*/  HMMA.16816.F32 R76, R4, R66, R24 ;  /* 0x00000042044c723c */ /* 0x000ff00000001818 */
[----:B------:R-:W-:Y:S08]  /*47a0*/  HMMA.16816.F32 R24, R8, R70, RZ ;  /* 0x000000460818723c */ /* 0x000ff000000018ff */
[----:B------:R-:W-:Y:S01]  /*47b0*/  HMMA.16816.F32 R48, R4, R28, R20 ;  /* 0x0000001c0430723c */ /* 0x000fe20000001814 */
[----:B------:R-:W4:Y:S07]  /*47c0*/  LDSM.16.MT88.4 R28, [R165+0x4800] ;  /* 0x00480000a51c783b */ /* 0x000f2e0000004200 */
[----:B-1----:R-:W-:Y:S08]  /*47d0*/  HMMA.16816.F32 R20, R8, R34, RZ ;  /* 0x000000220814723c */ /* 0x002ff000000018ff */
[----:B------:R-:W-:Y:S08]  /*47e0*/  HMMA.16816.F32 R56, R4, R38, R24 ;  /* 0x000000260438723c */ /* 0x000ff00000001818 */
[C---:B------:R-:W-:Y:S08]  /*47f0*/  HMMA.16816.F32 R24, R8.reuse, R32, RZ ;  /* 0x000000200818723c */ /* 0x040ff000000018ff */
[C---:B--2---:R-:W-:Y:S08]  /*4800*/  HMMA.16816.F32 R32, R8.reuse, R16, RZ ;  /* 0x000000100820723c */ /* 0x044ff000000018ff */
[----:B------:R-:W-:Y:S01]  /*4810*/  HMMA.16816.F32 R8, R8, R18, RZ ;  /* 0x000000120808723c */ /* 0x000fe200000018ff */
[----:B------:R-:W1:Y:S07]  /*4820*/  LDSM.16.MT88.4 R16, [R164+0x4800] ;  /* 0x00480000a410783b */ /* 0x000e6e0000004200 */
[C---:B----4-:R-:W-:Y:S08]  /*4830*/  HMMA.16816.F32 R36, R4.reuse, R28, R24 ;  /* 0x0000001c0424723c */ /* 0x050ff00000001818 */
[C---:B------:R-:W-:Y:S08]  /*4840*/  HMMA.16816.F32 R20, R4.reuse, R30, R20 ;  /* 0x0000001e0414723c */ /* 0x040ff00000001814 */
[C---:B-1----:R-:W-:Y:S08]  /*4850*/  HMMA.16816.F32 R32, R4.reuse, R16, R32 ;  /* 0x000000100420723c */ /* 0x042ff00000001820 */
[----:B------:R-:W-:Y:S01]  /*4860*/  HMMA.16816.F32 R16, R4, R18, R8 ;  /* 0x000000120410723c */ /* 0x000fe20000001808 */
[----:B------:R-:W1:Y:S06]  /*4870*/  LDSM.16.MT88.4 R8, [R162+0x1000] ;  /* 0x00100000a208783b */ /* 0x000e6c0000004200 */
[----:B------:R-:W-:-:S02]  /*4880*/  F2FP.PACK_AB R4, R192, R190 ;  /* 0x000000bec004723e */ /* 0x000fc400000000ff */
[----:B------:R-:W-:Y:S02]  /*4890*/  F2FP.PACK_AB R6, R194, R193 ;  /* 0x000000c1c206723e */ /* 0x000fe400000000ff */
[----:B------:R-:W-:Y:S02]  /*48a0*/  F2FP.PACK_AB R5, R188, R187 ;  /* 0x000000bbbc05723e */ /* 0x000fe400000000ff */
[----:B-----5:R-:W-:-:S07]  /*48b0*/  F2FP.PACK_AB R7, R191, R189 ;  /* 0x000000bdbf07723e */ /* 0x020fce00000000ff */
        /* <DEDUP_REMOVED lines=20> */
[----:B------:R-:W1:Y:S04]  /*4a00*/  LDSM.16.MT88.4 R8, [R165+0x3000] ;  /* 0x00300000a508783b */ /* 0x000e680000004200 */
[----:B------:R-:W-:Y:S03]  /*4a10*/  LDSM.16.MT88.4 R108, [R162+0x1800] ;  /* 0x00180000a26c783b */ /* 0x000fe60000004200 */
[C---:B-1----:R-:W-:Y:S07]  /*4a20*/  HMMA.16816.F32 R144, R4.reuse, R8, R96 ;  /* 0x000000080490723c */ /* 0x042fee0000001860 */
[----:B---3--:R-:W-:Y:S01]  /*4a30*/  F2FP.PACK_AB R96, R205, R14 ;  /* 0x0000000ecd60723e */ /* 0x008fe200000000ff */
[----:B------:R-:W-:Y:S01]  /*4a40*/  HMMA.16816.F32 R88, R4, R10, R88 ;  /* 0x0000000a0458723c */ /* 0x000fe20000001858 */
[----:B------:R-:W1:Y:S01]  /*4a50*/  LDSM.16.MT88.4 R8, [R164+0x3000] ;  /* 0x00300000a408783b */ /* 0x000e620000004200 */
[----:B------:R-:W-:-:S06]  /*4a60*/  F2FP.PACK_AB R98, R15, R159 ;  /* 0x0000009f0f62723e */ /* 0x000fcc00000000ff */
        /* <DEDUP_REMOVED lines=16> */
[----:B------:R-:W-:Y:S01]  /*4b70*/  HMMA.16816.F32 R16, R4, R10, R16 ;  /* 0x0000000a0410723c */ /* 0x000fe20000001810 */
[----:B------:R1:W-:Y:S01]  /*4b80*/  MUFU.EX2 R7, R2 ;  /* 0x0000000200077308 */ /* 0x0003e20000000800 */
[----:B------:R-:W-:Y:S05]  /*4b90*/  LDSM.16.MT88.4 R8, [R164+0x5800] ;  /* 0x00580000a408783b */ /* 0x000fea0000004200 */
[----:B------:R-:W-:Y:S01]  /*4ba0*/  FADD.FTZ R4, R198, R3 ;  /* 0x00000003c6047221 */ /* 0x000fe20000010000 */
[----:B------:R-:W-:Y:S01]  /*4bb0*/  MOV R5, c[0x0][0x2ac] ;  /* 0x0000ab0000057a02 */ /* 0x000fe20000000f00 */
[----:B------:R-:W-:-:S02]  /*4bc0*/  FFMA.FTZ R3, R156, c[0x0][0x2d0], -R0 ;  /* 0x0000b4009c037a23 */ /* 0x000fc40000010800 */
[----:B------:R-:W-:Y:S02]  /*4bd0*/  FADD.FTZ R4, R204, R4 ;  /* 0x00000004cc047221 */ /* 0x000fe40000010000 */
[----:B------:R-:W2:Y:S01]  /*4be0*/  MUFU.EX2 R6, R3 ;  /* 0x0000000300067308 */ /* 0x000ea20000000800 */
[----:B------:R-:W-:Y:S02]  /*4bf0*/  IMAD R5, R5, c[0x0][0x1d0], RZ ;  /* 0x0000740005057a24 */ /* 0x000fe400078e02ff */
[--C-:B-1----:R-:W-:Y:S02]  /*4c00*/  FFMA.FTZ R2, R101, c[0x0][0x2d0], -R0.reuse ;  /* 0x0000b40065027a23 */ /* 0x102fe40000010800 */
[----:B------:R-:W-:-:S03]  /*4c10*/  FFMA.FTZ R0, R102, c[0x0][0x2d0], -R0 ;  /* 0x0000b40066007a23 */ /* 0x000fc60000010800 */
[----:B------:R1:W-:Y:S08]  /*4c20*/  MUFU.EX2 R13, R2 ;  /* 0x00000002000d7308 */ /* 0x0003f00000000800 */
[----:B------:R-:W3:Y:S01]  /*4c30*/  MUFU.EX2 R206, R0 ;  /* 0x0000000000ce7308 */ /* 0x000ee20000000800 */
[----:B--2---:R-:W-:Y:S01]  /*4c40*/  F2FP.PACK_AB R97, R6, R7 ;  /* 0x000000070661723e */ /* 0x004fe200000000ff */
[----:B-1----:R-:W-:-:S04]  /*4c50*/  FADD.FTZ R2, R203, R199 ;  /* 0x000000c7cb027221 */ /* 0x002fc80000010000 */
[----:B------:R-:W-:Y:S01]  /*4c60*/  FADD.FTZ R2, R201, R2 ;  /* 0x00000002c9027221 */ /* 0x000fe20000010000 */
[----:B---3--:R-:W-:-:S03]  /*4c70*/  F2FP.PACK_AB R99, R206, R13 ;  /* 0x0000000dce63723e */ /* 0x008fc600000000ff */
        /* <DEDUP_REMOVED lines=8> */
[----:B------:R-:W-:Y:S01]  /*4d00*/  HMMA.16816.F32 R124, R96, R126, R40 ;  /* 0x0000007e607c723c */ /* 0x000fe20000001828 */
[----:B------:R-:W1:Y:S01]  /*4d10*/  LDSM.16.MT88.4 R40, [R162+0x3800] ;  /* 0x00380000a228783b */ /* 0x000e620000004200 */
[----:B------:R-:W-:Y:S02]  /*4d20*/  FADD.FTZ R4, R235, R2 ;  /* 0x00000002eb047221 */ /* 0x000fe40000010000 */
[----:B------:R-:W-:-:S04]  /*4d30*/  @P4 IMAD.HI.U32 R2, R229, c[0x0][0x2c8], RZ ;  /* 0x0000b200e5024a27 */ /* 0x000fc800078e00ff */
[C---:B------:R-:W-:Y:S01]  /*4d40*/  HMMA.16816.F32 R128, R96.reuse, R132, R128 ;  /* 0x000000846080723c */ /* 0x040fe20000001880 */
[----:B------:R-:W-:Y:S01]  /*4d50*/  FADD.FTZ R3, R230, R0 ;  /* 0x00000000e6037221 */ /* 0x000fe20000010000 */
[----:B------:R-:W-:Y:S01]  /*4d60*/  MOV R0, R229 ;  /* 0x000000e500007202 */ /* 0x000fe20000000f00 */
[----:B------:R-:W-:Y:S01]  /*4d70*/  FADD.FTZ R4, R190, R4 ;  /* 0x00000004be047221 */ /* 0x000fe20000010000 */
[----:B------:R-:W-:Y:S01]  /*4d80*/  @P4 SHF.R.U32.HI R0, RZ, c[0x0][0x2cc], R2 ;  /* 0x0000b300ff004a19 */ /* 0x000fe20000011602 */
[----:B------:R-:W-:Y:S02]  /*4d90*/  FADD.FTZ R2, R187, R3 ;  /* 0x00000003bb027221 */ /* 0x000fe40000010000 */
[----:B------:R-:W-:Y:S01]  /*4da0*/  FADD.FTZ R3, R192, R4 ;  /* 0x00000004c0037221 */ /* 0x000fe20000010000 */
[----:B------:R-:W-:Y:S01]  /*4db0*/  HMMA.16816.F32 R132, R96, R134, R52 ;  /* 0x000000866084723c */ /* 0x000fe20000001834 */
[----:B------:R-:W-:Y:S01]  /*4dc0*/  IADD3 R0, R0, -c[0x0][0x168], R5 ;  /* 0x80005a0000007a10 */ /* 0x000fe20007ffe005 */
[----:B------:R-:W-:-:S02]  /*4dd0*/  FADD.FTZ R2, R188, R2 ;  /* 0x00000002bc027221 */ /* 0x000fc40000010000 */
[----:B------:R-:W-:Y:S01]  /*4de0*/  FADD.FTZ R4, R193, R3 ;  /* 0x00000003c1047221 */ /* 0x000fe20000010000 */
[----:B------:R-:W-:Y:S01]  /*4df0*/  SHF.R.S32.HI R5, RZ, 0x1f, R0 ;  /* 0x0000001fff057819 */ /* 0x000fe20000011400 */
[----:B------:R-:W-:Y:S02]  /*4e00*/  FADD.FTZ R3, R189, R2 ;  /* 0x00000002bd037221 */ /* 0x000fe40000010000 */
[----:B------:R-:W-:Y:S01]  /*4e10*/  HMMA.16816.F32 R52, R96, R56, R144 ;  /* 0x000000386034723c */ /* 0x000fe20000001890 */
[----:B------:R-:W-:Y:S01]  /*4e20*/  LEA.HI R5, R5, R0, RZ, 0x6 ;  /* 0x0000000005057211 */ /* 0x000fe200078f30ff */
[----:B------:R-:W-:Y:S02]  /*4e30*/  FADD.FTZ R2, R194, R4 ;  /* 0x00000004c2027221 */ /* 0x000fe40000010000 */
[----:B------:R-:W-:Y:S01]  /*4e40*/  FADD.FTZ R0, R191, R3 ;  /* 0x00000003bf007221 */ /* 0x000fe20000010000 */
[----:B------:R-:W-:Y:S01]  /*4e50*/  SHF.R.S32.HI R211, RZ, 0x6, R5 ;  /* 0x00000006ffd37819 */ /* 0x000fe20000011405 */
[----:B------:R-:W-:-:S02]  /*4e60*/  FADD.FTZ R2, R14, R2 ;  /* 0x000000020e027221 */ /* 0x000fc40000010000 */
[C---:B------:R-:W-:Y:S01]  /*4e70*/  HMMA.16816.F32 R56, R96.reuse, R58, R88 ;  /* 0x0000003a6038723c */ /* 0x040fe20000001858 */
[----:B------:R-:W-:Y:S01]  /*4e80*/  LDSM.16.MT88.4 R88, [R165+0x5800] ;  /* 0x00580000a558783b */ /* 0x000fe20000004200 */
[----:B------:R-:W-:Y:S01]  /*4e90*/  IMNMX R211, R213, R211, !PT ;  /* 0x000000d3d5d37217 */ /* 0x000fe20007800200 */
[----:B------:R-:W-:Y:S02]  /*4ea0*/  FADD.FTZ R0, R7, R0 ;  /* 0x0000000007007221 */ /* 0x000fe40000010000 */
[----:B------:R-:W-:Y:S01]  /*4eb0*/  FADD.FTZ R205, R205, R2 ;  /* 0x00000002cdcd7221 */ /* 0x000fe20000010000 */
[----:B------:R-:W-:Y:S01]  /*4ec0*/  ISETP.GE.AND P0, PT, R184, R211, PT ;  /* 0x000000d3b800720c */ /* 0x000fe20003f06270 */
[----:B------:R-:W-:Y:S01]  /*4ed0*/  FADD.FTZ R0, R6, R0 ;  /* 0x0000000006007221 */ /* 0x000fe20000010000 */
[----:B------:R-:W-:Y:S01]  /*4ee0*/  HMMA.16816.F32 R44, R96, R48, R148 ;  /* 0x00000030602c723c */ /* 0x000fe20000001894 */
[----:B------:R-:W-:Y:S02]  /*4ef0*/  FADD.FTZ R205, R159, R205 ;  /* 0x000000cd9fcd7221 */ /* 0x000fe40000010000 */
[----:B------:R-:W-:-:S02]  /*4f00*/  FADD.FTZ R0, R13, R0 ;  /* 0x000000000d007221 */ /* 0x000fc40000010000 */
[----:B------:R-:W-:Y:S02]  /*4f10*/  FADD.FTZ R205, R15, R205 ;  /* 0x000000cd0fcd7221 */ /* 0x000fe40000010000 */
[----:B------:R-:W-:Y:S01]  /*4f20*/  FADD.FTZ R206, R206, R0 ;  /* 0x00000000cece7221 */ /* 0x000fe20000010000 */
[C---:B-1----:R-:W-:Y:S08]  /*4f30*/  HMMA.16816.F32 R36, R96.reuse, R40, R60 ;  /* 0x000000286024723c */ /* 0x042ff0000000183c */
[C---:B------:R-:W-:Y:S01]  /*4f40*/  HMMA.16816.F32 R40, R96.reuse, R42, R64 ;  /* 0x0000002a6028723c */ /* 0x040fe20000001840 */
[----:B------:R-:W1:Y:S07]  /*4f50*/  LDSM.16.MT88.4 R64, [R164+0x3800] ;  /* 0x00380000a440783b */ /* 0x000e6e0000004200 */
[C---:B------:R-:W-:Y:S08]  /*4f60*/  HMMA.16816.F32 R48, R96.reuse, R50, R68 ;  /* 0x000000326030723c */ /* 0x040ff00000001844 */
[C---:B------:R-:W-:Y:S08]  /*4f70*/  HMMA.16816.F32 R68, R96.reuse, R72, R136 ;  /* 0x000000486044723c */ /* 0x040ff00000001888 */
[C---:B------:R-:W-:Y:S08]  /*4f80*/  HMMA.16816.F32 R72, R96.reuse, R74, R76 ;  /* 0x0000004a6048723c */ /* 0x040ff0000000184c */
[C---:B------:R-:W-:Y:S08]  /*4f90*/  HMMA.16816.F32 R104, R96.reuse, R108, R104 ;  /* 0x0000006c6068723c */ /* 0x040ff00000001868 */
[C---:B------:R-:W-:Y:S08]  /*4fa0*/  HMMA.16816.F32 R112, R96.reuse, R116, R112 ;  /* 0x000000746070723c */ /* 0x040ff00000001870 */
        /* <DEDUP_REMOVED lines=8> */
[C---:B------:R-:W-:Y:S08]  /*5030*/  HMMA.16816.F32 R88, R96.reuse, R90, R20 ;  /* 0x0000005a6058723c */ /* 0x040ff00000001814 */
[C---:B------:R-:W-:Y:S08]  /*5040*/  HMMA.16816.F32 R92, R96.reuse, R8, R32 ;  /* 0x00000008605c723c */ /* 0x040ff00000001820 */
[----:B------:R-:W-:Y:S01]  /*5050*/  HMMA.16816.F32 R96, R96, R10, R16 ;  /* 0x0000000a6060723c */ /* 0x000fe20000001810 */
[----:B------:R-:W-:Y:S01]  /*5060*/  @!UPT UIADD3 URZ, URZ, URZ, URZ ;  /* 0x0000003f3f3ff290 */ /* 0x000fe2000fffe03f */
[----:B------:R-:W-:Y:S11]  /*5070*/  @!P0 BRA `(.L_x_1033) ;  /* 0x000036f000008947 */ /* 0x000ff60003800000 */
[----:B------:R-:W-:Y:S02]  /*5080*/  MOV R102, R12 ;  /* 0x0000000c00667202 */ /* 0x000fe40000000f00 */
[----:B------:R-:W-:-:S02]  /*5090*/  MOV R101, R100 ;  /* 0x0000006400657202 */ /* 0x000fc40000000f00 */
[----:B------:R-:W-:-:S07]  /*50a0*/  MOV R191, R184 ;  /* 0x000000b800bf7202 */ /* 0x000fce0000000f00 */
.L_x_1044:
        /* <DEDUP_REMOVED lines=28> */
[C---:B------:R-:W-:Y:S01]  /*5270*/  SHF.L.U64.HI R14, R208.reuse, 0x1, R7 ;  /* 0x00000001d00e7819 */ /* 0x040fe20000010207 */
        /* <DEDUP_REMOVED lines=11> */
.L_x_1077:
[----:B------:R-:W-:-:S05]  /*5330*/  BRA.DIV ~URZ, `(.L_x_1037) ;  /* 0x000092b27f007947 */ /* 0x000fca000b800000 */
[----:B------:R-:W5:Y:S01]  /*5340*/  SHFL.IDX PT, R0, R12, RZ, 0x181f ;  /* 0x00181fff0c007589 */ /* 0x000f6200000e0000 */
[----:B------:R-:W-:Y:S02]  /*5350*/  ISETP.GE.AND P5, PT, R197, c[0x0][0x1d4], PT ;  /* 0x00007500c5007a0c */ /* 0x000fe40003fa6270 */
[----:B------:R-:W-:Y:S02]  /*5360*/  ISETP.GE.AND P2, PT, R208, c[0x0][0x1d4], PT ;  /* 0x00007500d0007a0c */ /* 0x000fe40003f46270 */
[C---:B-----5:R-:W-:Y:S02]  /*5370*/  IADD3 R2, P0, R0.reuse, R21, RZ ;  /* 0x0000001500027210 */ /* 0x060fe40007f1e0ff */
[----:B------:R-:W-:Y:S03]  /*5380*/  IADD3 R6, P6, R0, R22, RZ ;  /* 0x0000001600067210 */ /* 0x000fe60007fde0ff */
[C---:B---3--:R-:W-:Y:S01]  /*5390*/  IMAD.X R3, R4.reuse, 0x1, R13, P0 ;  /* 0x0000000104037824 */ /* 0x048fe200000e060d */
[----:B------:R-:W-:Y:S01]  /*53a0*/  ISETP.GE.AND P0, PT, R207, c[0x0][0x1d4], PT ;  /* 0x00007500cf007a0c */ /* 0x000fe20003f06270 */
[----:B------:R-:W-:Y:S03]  /*53b0*/  IMAD.X R7, R4, 0x1, R14, P6 ;  /* 0x0000000104077824 */ /* 0x000fe600030e060e */
[----:B------:R-:W-:Y:S01]  /*53c0*/  @!PT LDS RZ, [RZ] ;  /* 0x00000000fffff984 */ /* 0x000fe20000000800 */
[----:B------:R-:W-:Y:S01]  /*53d0*/  @!PT LDS RZ, [RZ] ;  /* 0x00000000fffff984 */ /* 0x000fe20000000800 */
[----:B------:R3:W-:Y:S04]  /*53e0*/  LDGSTS.E.BYPASS.LTC128B.128 [R182+0x100], [R2.64], !P5 ;  /* 0x0010000002b67fae */ /* 0x0007e8000e901d46 */
[----:B------:R5:W-:Y:S01]  /*53f0*/  LDGSTS.E.BYPASS.LTC128B.128 [R182+0x2100], [R6.64], !P2 ;  /* 0x0210000006b67fae */ /* 0x000be2000d101d46 */
[----:B---3--:R-:W-:Y:S03]  /*5400*/  IADD3 R2, P6, R0, R23, RZ ;  /* 0x0000001700027210 */ /* 0x008fe60007fde0ff */
[----:B------:R-:W3:Y:S01]  /*5410*/  SHFL.IDX PT, R0, R12, 0x1, 0x181f ;  /* 0x00381f000c007f89 */ /* 0x000ee200000e0000 */
[----:B-----5:R-:W-:Y:S01]  /*5420*/  SEL R6, RZ, 0x10, P2 ;  /* 0x00000010ff067807 */ /* 0x020fe20001000000 */
[----:B------:R-:W-:Y:S01]  /*5430*/  IMAD.X R3, R4, 0x1, R15, P6 ;  /* 0x0000000104037824 */ /* 0x000fe200030e060f */
[----:B------:R-:W-:Y:S01]  /*5440*/  SEL R7, RZ, 0x10, P0 ;  /* 0x00000010ff077807 */ /* 0x000fe20000000000 */
[----:B------:R5:W4:Y:S04]  /*5450*/  SHFL.IDX PT, R4, R5, 0x1, 0x181f ;  /* 0x00381f0005047f89 */ /* 0x000b2800000e0000 */
[----:B------:R2:W-:Y:S01]  /*5460*/  LDGSTS.E.BYPASS.LTC128B.128 [R182+0x4100], [R2.64], !P0 ;  /* 0x0410000002b67fae */ /* 0x0005e2000c101d46 */
[----:B----45:R-:W-:Y:S04]  /*5470*/  SEL R5, RZ, 0x10, P5 ;  /* 0x00000010ff057807 */ /* 0x030fe80002800000 */
.L_x_1078:
[C---:B---3--:R-:W-:Y:S02]  /*5480*/  ISETP.NE.U32.AND P5, PT, R5.reuse, RZ, PT ;  /* 0x000000ff0500720c */ /* 0x048fe40003fa5070 */
[----:B------:R-:W-:Y:S02]  /*5490*/  IADD3 R5, -R5, 0x10, RZ ;  /* 0x0000001005057810 */ /* 0x000fe40007ffe1ff */
[C---:B------:R-:W-:Y:S02]  /*54a0*/  ISETP.NE.U32.AND P6, PT, R6.reuse, RZ, PT ;  /* 0x000000ff0600720c */ /* 0x040fe40003fc5070 */
[----:B------:R-:W-:Y:S02]  /*54b0*/  LOP3.LUT R5, R5, 0xf, RZ, 0xc0, !PT ;  /* 0x0000000f05057812 */ /* 0x000fe400078ec0ff */
[----:B------:R-:W-:Y:S02]  /*54c0*/  IADD3 R6, -R6, 0x10, RZ ;  /* 0x0000001006067810 */ /* 0x000fe40007ffe1ff */
[----:B--2---:R-:W-:Y:S02]  /*54d0*/  IADD3 R2, P2, P0, R5, R0, R21 ;  /* 0x0000000005027210 */ /* 0x004fe4000785e015 */
[----:B------:R-:W-:Y:S02]  /*54e0*/  LOP3.LUT R6, R6, 0xf, RZ, 0xc0, !PT ;  /* 0x0000000f06067812 */ /* 0x000fe400078ec0ff */
[----:B------:R-:W-:Y:S02]  /*54f0*/  IADD3.X R3, RZ, R4, R13, P2, P0 ;  /* 0x00000004ff037210 */ /* 0x000fe400017e040d */
[----:B------:R-:W-:Y:S03]  /*5500*/  IADD3 R6, P2, P0, R6, R0, R22 ;  /* 0x0000000006067210 */ /* 0x000fe6000785e016 */
[----:B------:R-:W-:Y:S01]  /*5510*/  @!PT LDS RZ, [RZ] ;  /* 0x00000000fffff984 */ /* 0x000fe20000000800 */
[----:B------:R-:W-:Y:S01]  /*5520*/  @!PT LDS RZ, [RZ] ;  /* 0x00000000fffff984 */ /* 0x000fe20000000800 */
[----:B------:R-:W-:Y:S01]  /*5530*/  @!PT LDS RZ, [RZ] ;  /* 0x00000000fffff984 */ /* 0x000fe20000000800 */
[----:B------:R2:W-:Y:S01]  /*5540*/  LDGSTS.E.BYPASS.LTC128B.128.ZFILL [R182+0x1100], [R2.64], P5 ;  /* 0x0110000002b67fae */ /* 0x0005e2000a941d46 */
[C---:B------:R-:W-:Y:S02]  /*5550*/  ISETP.NE.U32.AND P5, PT, R7.reuse, RZ, PT ;  /* 0x000000ff0700720c */ /* 0x040fe40003fa5070 */
[----:B--2---:R-:W-:Y:S02]  /*5560*/  IADD3 R2, -R7, 0x10, RZ ;  /* 0x0000001007027810 */ /* 0x004fe40007ffe1ff */
[----:B------:R-:W-:Y:S02]  /*5570*/  IADD3.X R7, RZ, R4, R14, P2, P0 ;  /* 0x00000004ff077210 */ /* 0x000fe400017e040e */
[----:B------:R-:W-:Y:S03]  /*5580*/  LOP3.LUT R2, R2, 0xf, RZ, 0xc0, !PT ;  /* 0x0000000f02027812 */ /* 0x000fe600078ec0ff */
[----:B------:R2:W-:Y:S01]  /*5590*/  LDGSTS.E.BYPASS.LTC128B.128.ZFILL [R182+0x3100], [R6.64], P6 ;  /* 0x0310000006b67fae */ /* 0x0005e2000b141d46 */
[----:B------:R-:W-:Y:S04]  /*55a0*/  IADD3 R2, P2, P0, R2, R0, R23 ;  /* 0x0000000002027210 */ /* 0x000fe8000785e017 */
[----:B------:R-:W-:Y:S05]  /*55b0*/  IADD3.X R3, RZ, R4, R15, P2, P0 ;  /* 0x00000004ff037210 */ /* 0x000fea00017e040f */
[----:B------:R2:W-:Y:S04]  /*55c0*/  LDGSTS.E.BYPASS.LTC128B.128.ZFILL [R182+0x5100], [R2.64], P5 ;  /* 0x0510000002b67fae */ /* 0x0005e8000a941d46 */
.L_x_1035:
[----:B------:R-:W-:Y:S05]  /*55d0*/  BSYNC B0 ;  /* 0x0000000000007941 */ /* 0x000fea0003800000 */
.L_x_1034:
[----:B------:R-:W0:Y:S01]  /*55e0*/  LDGDEPBAR ;  /* 0x00000000000079af */ /* 0x000e220000000000 */
[----:B------:R-:W-:Y:S01]  /*55f0*/  WARPSYNC 0xffffffff ;  /* 0xffffffff00007948 */ /* 0x000fe20003800000 */
[C---:B--23--:R-:W-:Y:S01]  /*5600*/  HMMA.16816.F32 R4, R32.reuse, R8, RZ ;  /* 0x000000082004723c */ /* 0x04cfe200000018ff */
[----:B------:R-:W-:Y:S02]  /*5610*/  BSSY B0, `(.L_x_1038) ;  /* 0x0000127000007945 */ /* 0x000fe40003800000 */
[----:B------:R-:W-:Y:S05]  /*5620*/  ISETP.GT.AND P0, PT, R191, R213, PT ;  /* 0x000000d5bf00720c */ /* 0x000fea0003f04270 */
[C---:B------:R-:W-:Y:S08]  /*5630*/  HMMA.16816.F32 R8, R32.reuse, R10, RZ ;  /* 0x0000000a2008723c */ /* 0x040ff000000018ff */
[C---:B----4-:R-:W-:Y:S08]  /*5640*/  HMMA.16816.F32 R12, R32.reuse, R16, RZ ;  /* 0x00000010200c723c */ /* 0x050ff000000018ff */
        /* <DEDUP_REMOVED lines=136> */
[----:B------:R-:W-:Y:S02]  /*5ed0*/  FMUL.FTZ R4, R4, c[0x0][0x320] ;  /* 0x0000c80004047a20 */ /* 0x000fe40000410000 */
[----:B------:R-:W-:Y:S02]  /*5ee0*/  FMUL.FTZ R5, R5, c[0x0][0x320] ;  /* 0x0000c80005057a20 */ /* 0x000fe40000410000 */
[----:B------:R-:W2:Y:S01]  /*5ef0*/  MUFU.TANH R153, R4 ;  /* 0x0000000400997308 */ /* 0x000ea20000002400 */
[----:B------:R-:W-:Y:S02]  /*5f00*/  FMUL.FTZ R6, R6, c[0x0][0x320] ;  /* 0x0000c80006067a20 */ /* 0x000fe40000410000 */
[----:B------:R-:W-:Y:S02]  /*5f10*/  FMUL.FTZ R7, R7, c[0x0][0x320] ;  /* 0x0000c80007077a20 */ /* 0x000fe40000410000 */
[----:B------:R-:W-:Y:S01]  /*5f20*/  FMUL.FTZ R8, R8, c[0x0][0x320] ;  /* 0x0000c80008087a20 */ /* 0x000fe20000410000 */
[C---:B-1----:R-:W-:Y:S03]  /*5f30*/  HMMA.16816.F32 R12, R148.reuse, R136, R12 ;  /* 0x00000088940c723c */ /* 0x042fe6000000180c */
[----:B------:R-:W-:Y:S01]  /*5f40*/  FMUL.FTZ R9, R9, c[0x0][0x320] ;  /* 0x0000c80009097a20 */ /* 0x000fe20000410000 */
[----:B------:R-:W1:Y:S01]  /*5f50*/  MUFU.TANH R152, R5 ;  /* 0x0000000500987308 */ /* 0x000e620000002400 */
[----:B------:R-:W-:Y:S02]  /*5f60*/  FMUL.FTZ R10, R10, c[0x0][0x320] ;  /* 0x0000c8000a0a7a20 */ /* 0x000fe40000410000 */
[----:B------:R-:W-:Y:S01]  /*5f70*/  FMUL.FTZ R11, R11, c[0x0][0x320] ;  /* 0x0000c8000b0b7a20 */ /* 0x000fe20000410000 */
[C---:B------:R-:W-:Y:S06]  /*5f80*/  HMMA.16816.F32 R16, R148.reuse, R138, R16 ;  /* 0x0000008a9410723c */ /* 0x040fec0000001810 */
[----:B------:R-:W3:Y:S10]  /*5f90*/  MUFU.TANH R155, R6 ;  /* 0x00000006009b7308 */ /* 0x000ef40000002400 */
        /* <DEDUP_REMOVED lines=9> */
[----:B------:R-:W-:Y:S05]  /*6030*/  FMUL.FTZ R19, R19, c[0x0][0x320] ;  /* 0x0000c80013137a20 */ /* 0x000fea0000410000 */
[----:B------:R-:W1:Y:S01]  /*6040*/  MUFU.TANH R142, R9 ;  /* 0x00000009008e7308 */ /* 0x000e620000002400 */
[----:B----4-:R-:W4:Y:S09]  /*6050*/  LDSM.16.M88.4 R4, [R160+0x1000] ;  /* 0x00100000a004783b */ /* 0x010f320000000200 */
[----:B------:R-:W1:Y:S10]  /*6060*/  MUFU.TANH R144, R10 ;  /* 0x0000000a00907308 */ /* 0x000e740000002400 */
[----:B------:R5:W1:Y:S10]  /*6070*/  MUFU.TANH R145, R11 ;  /* 0x0000000b00917308 */ /* 0x000a740000002400 */
[----:B------:R-:W1:Y:S10]  /*6080*/  MUFU.TANH R138, R13 ;  /* 0x0000000d008a7308 */ /* 0x000e740000002400 */
[----:B------:R-:W1:Y:S01]  /*6090*/  MUFU.TANH R146, R14 ;  /* 0x0000000e00927308 */ /* 0x000e620000002400 */
[----:B-----5:R-:W5:Y:S01]  /*60a0*/  LDSM.16.M88.4 R8, [R160+0x1800] ;  /* 0x00180000a008783b */ /* 0x020f620000000200 */
[----:B------:R-:W-:Y:S04]  /*60b0*/  DEPBAR.LE SB0, 0x0 ;  /* 0x000080000000791a */ /* 0x000fe80000000000 */
[C---:B----4-:R-:W-:Y:S04]  /*60c0*/  HMMA.16816.F32 R20, R148.reuse, R4, R20 ;  /* 0x000000049414723c */ /* 0x050fe80000001814 */
[----:B------:R-:W4:Y:S01]  /*60d0*/  MUFU.TANH R147, R15 ;  /* 0x0000000f00937308 */ /* 0x000f220000002400 */
[----:B------:R-:W-:Y:S03]  /*60e0*/  BAR.SYNC.DEFER_BLOCKING 0x0 ;  /* 0x0000000000007b1d */ /* 0x000fe60000010000 */
[C---:B------:R-:W-:Y:S06]  /*60f0*/  HMMA.16816.F32 R24, R148.reuse, R6, R24 ;  /* 0x000000069418723c */ /* 0x040fec0000001818 */
[----:B------:R-:W1:Y:S10]  /*6100*/  MUFU.TANH R137, R16 ;  /* 0x0000001000897308 */ /* 0x000e740000002400 */
[----:B------:R1:W1:Y:S01]  /*6110*/  MUFU.TANH R136, R17 ;  /* 0x0000001100887308 */ /* 0x0002620000002400 */
[----:B------:R-:W-:Y:S02]  /*6120*/  FMUL.FTZ R22, R22, c[0x0][0x320] ;  /* 0x0000c80016167a20 */ /* 0x000fe40000410000 */
[----:B------:R-:W-:Y:S02]  /*6130*/  FMUL.FTZ R23, R23, c[0x0][0x320] ;  /* 0x0000c80017177a20 */ /* 0x000fe40000410000 */
[----:B------:R-:W-:Y:S05]  /*6140*/  FMUL.FTZ R20, R20, c[0x0][0x320] ;  /* 0x0000c80014147a20 */ /* 0x000fea0000410000 */
[----:B------:R2:W2:Y:S01]  /*6150*/  MUFU.TANH R140, R18 ;  /* 0x00000012008c7308 */ /* 0x0004a20000002400 */
[----:B------:R-:W-:Y:S02]  /*6160*/  FMUL.FTZ R26, R26, c[0x0][0x320] ;  /* 0x0000c8001a1a7a20 */ /* 0x000fe40000410000 */
[----:B------:R-:W-:Y:S01]  /*6170*/  FMUL.FTZ R27, R27, c[0x0][0x320] ;  /* 0x0000c8001b1b7a20 */ /* 0x000fe20000410000 */
[C---:B-----5:R-:W-:Y:S06]  /*6180*/  HMMA.16816.F32 R28, R148.reuse, R8, R28 ;  /* 0x00000008941c723c */ /* 0x060fec000000181c */
[----:B------:R5:W3:Y:S02]  /*6190*/  MUFU.TANH R139, R19 ;  /* 0x00000013008b7308 */ /* 0x000ae40000002400 */
[----:B------:R-:W-:Y:S04]  /*61a0*/  HMMA.16816.F32 R32, R148, R10, R32 ;  /* 0x0000000a9420723c */ /* 0x000fe80000001820 */
[----:B-1----:R-:W-:Y:S04]  /*61b0*/  FMUL.FTZ R17, R25, c[0x0][0x320] ;  /* 0x0000c80019117a20 */ /* 0x002fe80000410000 */
[----:B------:R1:W1:Y:S01]  /*61c0*/  MUFU.TANH R141, R12 ;  /* 0x0000000c008d7308 */ /* 0x0002620000002400 */
[----:B--2---:R-:W-:Y:S07]  /*61d0*/  FMUL.FTZ R18, R24, c[0x0][0x320] ;  /* 0x0000c80018127a20 */ /* 0x004fee0000410000 */
[----:B------:R-:W-:Y:S02]  /*61e0*/  FMUL.FTZ R16, R28, c[0x0][0x320] ;  /* 0x0000c8001c107a20 */ /* 0x000fe40000410000 */
[----:B------:R2:W1:Y:S01]  /*61f0*/  MUFU.TANH R100, R20 ;  /* 0x0000001400647308 */ /* 0x0004620000002400 */
[----:B------:R-:W-:Y:S02]  /*6200*/  FMUL.FTZ R15, R29, c[0x0][0x320] ;  /* 0x0000c8001d0f7a20 */ /* 0x000fe40000410000 */
[----:B------:R-:W-:Y:S02]  /*6210*/  FMUL.FTZ R30, R30, c[0x0][0x320] ;  /* 0x0000c8001e1e7a20 */ /* 0x000fe40000410000 */
[----:B-----5:R-:W-:Y:S02]  /*6220*/  FMUL.FTZ R19, R21, c[0x0][0x320] ;  /* 0x0000c80015137a20 */ /* 0x020fe40000410000 */
[----:B------:R-:W-:Y:S02]  /*6230*/  FMUL.FTZ R31, R31, c[0x0][0x320] ;  /* 0x0000c8001f1f7a20 */ /* 0x000fe40000410000 */
[----:B------:R-:W-:Y:S01]  /*6240*/  FMUL.FTZ R14, R32, c[0x0][0x320] ;  /* 0x0000c800200e7a20 */ /* 0x000fe20000410000 */
[----:B------:R-:W1:Y:S01]  /*6250*/  MUFU.TANH R22, R22 ;  /* 0x0000001600167308 */ /* 0x000e620000002400 */
[----:B------:R-:W-:Y:S02]  /*6260*/  FMUL.FTZ R13, R33, c[0x0][0x320] ;  /* 0x0000c800210d7a20 */ /* 0x000fe40000410000 */
[----:B------:R-:W-:Y:S02]  /*6270*/  FMUL.FTZ R34, R34, c[0x0][0x320] ;  /* 0x0000c80022227a20 */ /* 0x000fe40000410000 */
[----:B------:R-:W-:Y:S05]  /*6280*/  FMUL.FTZ R35, R35, c[0x0][0x320] ;  /* 0x0000c80023237a20 */ /* 0x000fea0000410000 */
        /* <DEDUP_REMOVED lines=14> */
[----:B------:R-:W-:-:S05]  /*6370*/  @!P0 BRA `(.L_x_1039) ;  /* 0x0000050000008947 */ /* 0x000fca0003800000 */
[----:B--234-:R-:W-:Y:S01]  /*6380*/  IMAD R0, R212, 0x20, R214 ;  /* 0x00000020d4007824 */ /* 0x01cfe200078e02d6 */
[----:B------:R-:W-:Y:S01]  /*6390*/  SHF.R.S32.HI R184, RZ, 0x1f, R207 ;  /* 0x0000001fffb87819 */ /* 0x000fe200000114cf */
[----:B------:R-:W-:Y:S01]  /*63a0*/  IMAD R2, R191, 0x40, R215 ;  /* 0x00000040bf027824 */ /* 0x000fe200078e02d7 */
[----:B------:R-:W-:Y:S01]  /*63b0*/  SHF.R.S32.HI R185, RZ, 0x1f, R208 ;  /* 0x0000001fffb97819 */ /* 0x000fe200000114d0 */
[----:B------:R-:W-:Y:S01]  /*63c0*/  IMAD.MOV.U32 R183, RZ, RZ, RZ ;  /* 0x000000ffffb77224 */ /* 0x000fe200078e00ff */
[C---:B------:R-:W-:Y:S01]  /*63d0*/  SHF.L.U64.HI R11, R207.reuse, 0x1, R184 ;  /* 0x00000001cf0b7819 */ /* 0x040fe200000102b8 */
[----:B------:R-:W-:Y:S01]  /*63e0*/  IMAD.SHL.U32 R24, R207, 0x2, RZ ;  /* 0x00000002cf187824 */ /* 0x000fe200078e00ff */
[----:B------:R-:W-:Y:S01]  /*63f0*/  IADD3 R2, R2, -0x40, R0 ;  /* 0xffffffc002027810 */ /* 0x000fe20007ffe000 */
[C---:B------:R-:W-:Y:S01]  /*6400*/  IMAD.SHL.U32 R21, R208.reuse, 0x2, RZ ;  /* 0x00000002d0157824 */ /* 0x040fe200078e00ff */
[----:B------:R-:W-:Y:S01]  /*6410*/  SHF.R.S32.HI R184, RZ, 0x1f, R197 ;  /* 0x0000001fffb87819 */ /* 0x000fe200000114c5 */
[C---:B-1----:R-:W-:Y:S01]  /*6420*/  IMAD.SHL.U32 R12, R197.reuse, 0x2, RZ ;  /* 0x00000002c50c7824 */ /* 0x042fe200078e00ff */
[----:B------:R-:W-:Y:S01]  /*6430*/  SHF.L.U64.HI R10, R208, 0x1, R185 ;  /* 0x00000001d00a7819 */ /* 0x000fe200000102b9 */
[----:B------:R-:W-:Y:S01]  /*6440*/  @P3 IMAD.HI.U32 R3, R2, c[0x0][0x2bc], RZ ;  /* 0x0000af0002033a27 */ /* 0x000fe200078e00ff */
[----:B------:R-:W-:Y:S03]  /*6450*/  SHF.L.U64.HI R9, R197, 0x1, R184 ;  /* 0x00000001c5097819 */ /* 0x000fe600000102b8 */
[----:B------:R-:W-:Y:S01]  /*6460*/  IMAD.MOV.U32 R0, RZ, RZ, R2 ;  /* 0x000000ffff007224 */ /* 0x000fe200078e0002 */
        /* <DEDUP_REMOVED lines=23> */
.L_x_1079:
[----:B------:R-:W-:-:S05]  /*65e0*/  BRA.DIV ~URZ, `(.L_x_1041) ;  /* 0x000082a27f007947 */ /* 0x000fca000b800000 */
[----:B------:R-:W3:Y:S01]  /*65f0*/  SHFL.IDX PT, R0, R8, RZ, 0x181f ;  /* 0x00181fff08007589 */ /* 0x000ee200000e0000 */
[----:B------:R-:W-:Y:S02]  /*6600*/  ISETP.GE.AND P5, PT, R197, c[0x0][0x1d4], PT ;  /* 0x00007500c5007a0c */ /* 0x000fe40003fa6270 */
[----:B------:R-:W-:Y:S02]  /*6610*/  ISETP.GE.AND P2, PT, R208, c[0x0][0x1d4], PT ;  /* 0x00007500d0007a0c */ /* 0x000fe40003f46270 */
[C---:B---3--:R-:W-:Y:S02]  /*6620*/  IADD3 R2, P0, R0.reuse, R12, RZ ;  /* 0x0000000c00027210 */ /* 0x048fe40007f1e0ff */
[----:B------:R-:W-:Y:S03]  /*6630*/  IADD3 R6, P6, R0, R21, RZ ;  /* 0x0000001500067210 */ /* 0x000fe60007fde0ff */
[C---:B--2---:R-:W-:Y:S01]  /*6640*/  IMAD.X R3, R4.reuse, 0x1, R9, P0 ;  /* 0x0000000104037824 */ /* 0x044fe200000e0609 */
[----:B------:R-:W-:Y:S01]  /*6650*/  ISETP.GE.AND P0, PT, R207, c[0x0][0x1d4], PT ;  /* 0x00007500cf007a0c */ /* 0x000fe20003f06270 */
[----:B------:R-:W-:Y:S03]  /*6660*/  IMAD.X R7, R4, 0x1, R10, P6 ;  /* 0x0000000104077824 */ /* 0x000fe600030e060a */
[----:B------:R-:W-:Y:S01]  /*6670*/  @!PT LDS RZ, [RZ] ;  /* 0x00000000fffff984 */ /* 0x000fe20000000800 */
[----:B------:R-:W-:Y:S01]  /*6680*/  @!PT LDS RZ, [RZ] ;  /* 0x00000000fffff984 */ /* 0x000fe20000000800 */
[----:B------:R2:W-:Y:S04]  /*6690*/  LDGSTS.E.BYPASS.LTC128B.128 [R182+0x6100], [R2.64], !P5 ;  /* 0x0610000002b67fae */ /* 0x0005e8000e901d46 */
[----:B------:R3:W-:Y:S01]  /*66a0*/  LDGSTS.E.BYPASS.LTC128B.128 [R182+0x8100], [R6.64], !P2 ;  /* 0x0810000006b67fae */ /* 0x0007e2000d101d46 */
[----:B--2---:R-:W-:Y:S03]  /*66b0*/  IADD3 R2, P6, R0, R24, RZ ;  /* 0x0000001800027210 */ /* 0x004fe60007fde0ff */
[----:B------:R-:W2:Y:S01]  /*66c0*/  SHFL.IDX PT, R0, R8, 0x1, 0x181f ;  /* 0x00381f0008007f89 */ /* 0x000ea200000e0000 */
[----:B---3--:R-:W-:Y:S01]  /*66d0*/  SEL R6, RZ, 0x10, P2 ;  /* 0x00000010ff067807 */ /* 0x008fe20001000000 */
[----:B------:R-:W-:Y:S01]  /*66e0*/  IMAD.X R3, R4, 0x1, R11, P6 ;  /* 0x0000000104037824 */ /* 0x000fe200030e060b */
[----:B------:R-:W-:Y:S01]  /*66f0*/  SEL R7, RZ, 0x10, P0 ;  /* 0x00000010ff077807 */ /* 0x000fe20000000000 */
[----:B------:R3:W4:Y:S04]  /*6700*/  SHFL.IDX PT, R4, R5, 0x1, 0x181f ;  /* 0x00381f0005047f89 */ /* 0x00072800000e0000 */
[----:B------:R1:W-:Y:S02]  /*6710*/  LDGSTS.E.BYPASS.LTC128B.128 [R182+0xa100], [R2.64], !P0 ;  /* 0x0a10000002b67fae */ /* 0x0003e4000c101d46 */
[----:B-1-3--:R-:W-:Y:S04]  /*6720*/  SEL R5, RZ, 0x10, P5 ;  /* 0x00000010ff057807 */ /* 0x00afe80002800000 */
.L_x_1080:
[C---:B--2---:R-:W-:Y:S02]  /*6730*/  ISETP.NE.U32.AND P5, PT, R5.reuse, RZ, PT ;  /* 0x000000ff0500720c */ /* 0x044fe40003fa5070 */
[----:B------:R-:W-:Y:S02]  /*6740*/  IADD3 R5, -R5, 0x10, RZ ;  /* 0x0000001005057810 */ /* 0x000fe40007ffe1ff */
[C---:B------:R-:W-:Y:S02]  /*6750*/  ISETP.NE.U32.AND P6, PT, R6.reuse, RZ, PT ;  /* 0x000000ff0600720c */ /* 0x040fe40003fc5070 */
[----:B------:R-:W-:Y:S02]  /*6760*/  LOP3.LUT R5, R5, 0xf, RZ, 0xc0, !PT ;  /* 0x0000000f05057812 */ /* 0x000fe400078ec0ff */
[----:B------:R-:W-:Y:S02]  /*6770*/  IADD3 R6, -R6, 0x10, RZ ;  /* 0x0000001006067810 */ /* 0x000fe40007ffe1ff */
[----:B------:R-:W-:Y:S02]  /*6780*/  IADD3 R2, P2, P0, R5, R0, R12 ;  /* 0x0000000005027210 */ /* 0x000fe4000785e00c */
[----:B------:R-:W-:Y:S02]  /*6790*/  LOP3.LUT R6, R6, 0xf, RZ, 0xc0, !PT ;  /* 0x0000000f06067812 */ /* 0x000fe400078ec0ff */
[----:B----4-:R-:W-:Y:S02]  /*67a0*/  IADD3.X R3, RZ, R4, R9, P2, P0 ;  /* 0x00000004ff037210 */ /* 0x010fe400017e0409 */
[----:B------:R-:W-:Y:S03]  /*67b0*/  IADD3 R6, P2, P0, R6, R0, R21 ;  /* 0x0000000006067210 */ /* 0x000fe6000785e015 */
[----:B------:R-:W-:Y:S01]  /*67c0*/  @!PT LDS RZ, [RZ] ;  /* 0x00000000fffff984 */ /* 0x000fe20000000800 */
[----:B------:R-:W-:Y:S01]  /*67d0*/  @!PT LDS RZ, [RZ] ;  /* 0x00000000fffff984 */ /* 0x000fe20000000800 */
[----:B------:R-:W-:Y:S01]  /*67e0*/  @!PT LDS RZ, [RZ] ;  /* 0x00000000fffff984 */ /* 0x000fe20000000800 */
[----:B------:R1:W-:Y:S01]  /*67f0*/  LDGSTS.E.BYPASS.LTC128B.128.ZFILL [R182+0x7100], [R2.64], P5 ;  /* 0x0710000002b67fae */ /* 0x0003e2000a941d46 */
[C---:B------:R-:W-:Y:S02]  /*6800*/  ISETP.NE.U32.AND P5, PT, R7.reuse, RZ, PT ;  /* 0x000000ff0700720c */ /* 0x040fe40003fa5070 */
[----:B-1----:R-:W-:Y:S02]  /*6810*/  IADD3 R2, -R7, 0x10, RZ ;  /* 0x0000001007027810 */ /* 0x002fe40007ffe1ff */
[----:B------:R-:W-:Y:S02]  /*6820*/  IADD3.X R7, RZ, R4, R10, P2, P0 ;  /* 0x00000004ff077210 */ /* 0x000fe400017e040a */
[----:B------:R-:W-:Y:S03]  /*6830*/  LOP3.LUT R2, R2, 0xf, RZ, 0xc0, !PT ;  /* 0x0000000f02027812 */ /* 0x000fe600078ec0ff */
[----:B------:R1:W-:Y:S01]  /*6840*/  LDGSTS.E.BYPASS.LTC128B.128.ZFILL [R182+0x9100], [R6.64], P6 ;  /* 0x0910000006b67fae */ /* 0x0003e2000b141d46 */
[----:B------:R-:W-:Y:S04]  /*6850*/  IADD3 R2, P2, P0, R2, R0, R24 ;  /* 0x0000000002027210 */ /* 0x000fe8000785e018 */
[----:B------:R-:W-:Y:S05]  /*6860*/  IADD3.X R3, RZ, R4, R11, P2, P0 ;  /* 0x00000004ff037210 */ /* 0x000fea00017e040b */
[----:B------:R1:W-:Y:S04]  /*6870*/  LDGSTS.E.BYPASS.LTC128B.128.ZFILL [R182+0xb100], [R2.64], P5 ;  /* 0x0b10000002b67fae */ /* 0x0003e8000a941d46 */
.L_x_1039:
[----:B--234-:R-:W-:Y:S05]  /*6880*/  BSYNC B0 ;  /* 0x0000000000007941 */ /* 0x01cfea0003800000 */
.L_x_1038:
[----:B------:R-:W-:Y:S01]  /*6890*/  MOV R0, 0x1 ;  /* 0x0000000100007802 */ /* 0x000fe20000000f00 */
[----:B------:R-:W0:Y:S01]  /*68a0*/  LDGDEPBAR ;  /* 0x00000000000079af */ /* 0x000e220000000000 */
[----:B-1----:R-:W-:Y:S01]  /*68b0*/  MOV R3, c[0x0][0x2ac] ;  /* 0x0000ab0000037a02 */ /* 0x002fe20000000f00 */
[----:B------:R-:W-:Y:S01]  /*68c0*/  @P4 IMAD.HI.U32 R2, R210, c[0x0][0x2c8], RZ ;  /* 0x0000b200d2024a27 */ /* 0x000fe200078e00ff */
[----:B------:R-:W-:Y:S03]  /*68d0*/  MOV R4, R210 ;  /* 0x000000d200047202 */ /* 0x000fe60000000f00 */
[----:B------:R-:W-:Y:S01]  /*68e0*/  IMAD R0, R191, -0x40, R0 ;  /* 0xffffffc0bf007824 */ /* 0x000fe200078e0200 */
[----:B------:R-:W-:Y:S04]  /*68f0*/  @P4 SHF.R.U32.HI R4, RZ, c[0x0][0x2cc], R2 ;  /* 0x0000b300ff044a19 */ /* 0x000fe80000011602 */
[----:B------:R-:W-:Y:S05]  /*6900*/  IADD3 R0, -R225, R0, RZ ;  /* 0x00000000e1007210 */ /* 0x000fea0007ffe1ff */
[----:B------:R-:W-:Y:S05]  /*6910*/  IMAD R0, R3, c[0x0][0x1d0], R0 ;  /* 0x0000740003007a24 */ /* 0x000fea00078e0200 */
[----:B------:R-:W-:Y:S01]  /*6920*/  IADD3 R5, R0, -c[0x0][0x168], RZ ;  /* 0x80005a0000057a10 */ /* 0x000fe20007ffe0ff */
[----:B------:R-:W-:-:S05]  /*6930*/  BRA.DIV ~URZ, `(.L_x_1042) ;  /* 0x000081827f007947 */ /* 0x000fca000b800000 */
[----:B------:R1:W2:Y:S02]  /*6940*/  SHFL.IDX PT, R0, R4, RZ, 0x1c1f ;  /* 0x001c1fff04007589 */ /* 0x0002a400000e0000 */
.L_x_1081:
[----:B--2---:R-:W-:Y:S05]  /*6950*/  IMAD.IADD R0, R5, 0x1, R0 ;  /* 0x0000000105007824 */ /* 0x004fea00078e0200 */
[C---:B------:R-:W-:Y:S02]  /*6960*/  ISETP.GT.AND P6, PT, R0.reuse, RZ, PT ;  /* 0x000000ff0000720c */ /* 0x040fe40003fc4270 */
[C---:B------:R-:W-:Y:S02]  /*6970*/  ISETP.GT.AND P5, PT, R0.reuse, 0x1, PT ;  /* 0x000000010000780c */ /* 0x040fe40003fa4270 */
[C---:B------:R-:W-:Y:S02]  /*6980*/  ISETP.GT.AND P2, PT, R0.reuse, 0x8, PT ;  /* 0x000000080000780c */ /* 0x040fe40003f44270 */
[C---:B------:R-:W-:Y:S02]  /*6990*/  ISETP.GT.AND P0, PT, R0.reuse, 0x9, PT ;  /* 0x000000090000780c */ /* 0x040fe40003f04270 */
[----:B------:R-:W-:Y:S02]  /*69a0*/  FSEL R6, R153, -INF , P6 ;  /* 0xff80000099067808 */ /* 0x000fe40003000000 */
[----:B------:R-:W-:Y:S02]  /*69b0*/  ISETP.GT.AND P6, PT, R0, 0x10, PT ;  /* 0x000000100000780c */ /* 0x000fe40003fc4270 */
[----:B------:R-:W-:Y:S02]  /*69c0*/  FSEL R10, R152, -INF , P5 ;  /* 0xff800000980a7808 */ /* 0x000fe40002800000 */
        /* <DEDUP_REMOVED lines=22> */
[----:B------:R-:W-:Y:S02]  /*6b30*/  FSEL R189, R15, -INF , P5 ;  /* 0xff8000000fbd7808 */ /* 0x000fe40002800000 */
[----:B------:R-:W-:Y:S02]  /*6b40*/  FSEL R188, R14, -INF , P2 ;  /* 0xff8000000ebc7808 */ /* 0x000fe40001000000 */
[----:B------:R-:W-:Y:S01]  /*6b50*/  FSEL R187, R13, -INF , P0 ;  /* 0xff8000000dbb7808 */ /* 0x000fe20000000000 */
[----:B------:R-:W-:-:S05]  /*6b60*/  BRA.DIV ~URZ, `(.L_x_1043) ;  /* 0x00007fb27f007947 */ /* 0x000fca000b800000 */
[----:B------:R-:W-:Y:S01]  /*6b70*/  FMNMX.FTZ R2, R6, R101, !PT ;  /* 0x0000006506027209 */ /* 0x000fe20007810000 */
[----:B------:R-:W2:Y:S03]  /*6b80*/  SHFL.IDX PT, R0, R4, 0x1, 0x1c1f ;  /* 0x003c1f0004007f89 */ /* 0x000ea600000e0000 */
[----:B------:R-:W-:Y:S04]  /*6b90*/  FMNMX.FTZ R2, R10, R2, !PT ;  /* 0x000000020a027209 */ /* 0x000fe80007810000 */
[----:B------:R-:W-:Y:S04]  /*6ba0*/  FMNMX.FTZ R2, R9, R2, !PT ;  /* 0x0000000209027209 */ /* 0x000fe80007810000 */
[----:B------:R-:W-:Y:S04]  /*6bb0*/  FMNMX.FTZ R2, R12, R2, !PT ;  /* 0x000000020c027209 */ /* 0x000fe80007810000 */
[----:B------:R-:W-:Y:S04]  /*6bc0*/  FMNMX.FTZ R2, R153, R2, !PT ;  /* 0x0000000299027209 */ /* 0x000fe80007810000 */
[----:B------:R-:W-:Y:S04]  /*6bd0*/  FMNMX.FTZ R2, R152, R2, !PT ;  /* 0x0000000298027209 */ /* 0x000fe80007810000 */
[----:B------:R-:W-:Y:S01]  /*6be0*/  FMNMX.FTZ R2, R151, R2, !PT ;  /* 0x0000000297027209 */ /* 0x000fe20007810000 */
[----:B--2---:R-:W-:Y:S03]  /*6bf0*/  IMAD.IADD R0, R5, 0x1, R0 ;  /* 0x0000000105007824 */ /* 0x004fe600078e0200 */
[----:B------:R-:W-:Y:S02]  /*6c00*/  FMNMX.FTZ R2, R150, R2, !PT ;  /* 0x0000000296027209 */ /* 0x000fe40007810000 */
[C---:B------:R-:W-:Y:S02]  /*6c10*/  ISETP.GT.AND P2, PT, R0.reuse, RZ, PT ;  /* 0x000000ff0000720c */ /* 0x040fe40003f44270 */
[C---:B------:R-:W-:Y:S02]  /*6c20*/  ISETP.GT.AND P0, PT, R0.reuse, 0x1, PT ;  /* 0x000000010000780c */ /* 0x040fe40003f04270 */
[----:B------:R-:W-:Y:S02]  /*6c30*/  FSEL R5, R155, -INF , P2 ;  /* 0xff8000009b057808 */ /* 0x000fe40001000000 */
[----:B------:R-:W-:Y:S02]  /*6c40*/  ISETP.GT.AND P2, PT, R0, 0x8, PT ;  /* 0x000000080000780c */ /* 0x000fe40003f44270 */
[----:B------:R-:W-:Y:S02]  /*6c50*/  FSEL R8, R154, -INF , P0 ;  /* 0xff8000009a087808 */ /* 0x000fe40000000000 */
[----:B------:R-:W-:Y:S02]  /*6c60*/  FMNMX.FTZ R3, R5, R102, !PT ;  /* 0x0000006605037209 */ /* 0x000fe40007810000 */
[----:B------:R-:W-:Y:S02]  /*6c70*/  ISETP.GT.AND P0, PT, R0, 0x9, PT ;  /* 0x000000090000780c */ /* 0x000fe40003f04270 */
[----:B------:R-:W-:Y:S02]  /*6c80*/  FSEL R7, R144, -INF , P2 ;  /* 0xff80000090077808 */ /* 0x000fe40001000000 */
[----:B------:R-:W-:Y:S02]  /*6c90*/  FMNMX.FTZ R3, R8, R3, !PT ;  /* 0x0000000308037209 */ /* 0x000fe40007810000 */
[C---:B------:R-:W-:Y:S02]  /*6ca0*/  ISETP.GT.AND P2, PT, R0.reuse, 0x10, PT ;  /* 0x000000100000780c */ /* 0x040fe40003f44270 */
[----:B------:R-:W-:Y:S02]  /*6cb0*/  FSEL R11, R145, -INF , P0 ;  /* 0xff800000910b7808 */ /* 0x000fe40000000000 */
[----:B-1----:R-:W-:Y:S02]  /*6cc0*/  FMNMX.FTZ R4, R7, R3, !PT ;  /* 0x0000000307047209 */ /* 0x002fe40007810000 */
[----:B------:R-:W-:Y:S02]  /*6cd0*/  ISETP.GT.AND P0, PT, R0, 0x11, PT ;  /* 0x000000110000780c */ /* 0x000fe40003f04270 */
[----:B------:R-:W-:Y:S02]  /*6ce0*/  FSEL R146, R146, -INF , P2 ;  /* 0xff80000092927808 */ /* 0x000fe40001000000 */
[----:B------:R-:W-:Y:S02]  /*6cf0*/  FMNMX.FTZ R4, R11, R4, !PT ;  /* 0x000000040b047209 */ /* 0x000fe40007810000 */
        /* <DEDUP_REMOVED lines=38> */
[----:B------:R-:W-:Y:S02]  /*6f60*/  FSEL R193, R35, -INF , P0 ;  /* 0xff80000023c17808 */ /* 0x000fe40000000000 */
[----:B------:R-:W-:Y:S01]  /*6f70*/  FMNMX.FTZ R4, R195, R4, !PT ;  /* 0x00000004c3047209 */ /* 0x000fe20007810000 */
[----:B------:R-:W1:Y:S03]  /*6f80*/  SHFL.BFLY PT, R100, R0, 0x2, 0x1f ;  /* 0x0c401f0000647f89 */ /* 0x000e6600000e0000 */
[----:B------:R-:W-:Y:S05]  /*6f90*/  FMNMX.FTZ R4, R193, R4, !PT ;  /* 0x00000004c1047209 */ /* 0x000fea0007810000 */
[----:B------:R-:W2:Y:S01]  /*6fa0*/  SHFL.BFLY PT, R2, R4, 0x2, 0x1f ;  /* 0x0c401f0004027f89 */ /* 0x000ea200000e0000 */
[----:B-1----:R-:W-:Y:S07]  /*6fb0*/  FMNMX.FTZ R100, R100, R0, !PT ;  /* 0x0000000064647209 */ /* 0x002fee0007810000 */
[----:B------:R-:W1:Y:S01]  /*6fc0*/  SHFL.BFLY PT, R3, R100, 0x1, 0x1f ;  /* 0x0c201f0064037f89 */ /* 0x000e6200000e0000 */
[----:B--2---:R-:W-:Y:S07]  /*6fd0*/  FMNMX.FTZ R4, R4, R2, !PT ;  /* 0x0000000204047209 */ /* 0x004fee0007810000 */
[----:B------:R2:W3:Y:S01]  /*6fe0*/  SHFL.BFLY PT, R0, R4, 0x1, 0x1f ;  /* 0x0c201f0004007f89 */ /* 0x0004e200000e0000 */
[----:B-1----:R-:W-:Y:S07]  /*6ff0*/  FMNMX.FTZ R100, R100, R3, !PT ;  /* 0x0000000364647209 */ /* 0x002fee0007810000 */
.L_x_1082:
[C---:B------:R-:W-:Y:S01]  /*7000*/  FSETP.NEU.FTZ.AND P0, PT, R100.reuse, -INF , PT ;  /* 0xff8000006400780b */ /* 0x040fe20003f1d000 */
[----:B------:R-:W-:Y:S01]  /*7010*/  FMUL.FTZ R144, R100, c[0x0][0x2d0] ;  /* 0x0000b40064907a20 */ /* 0x000fe20000410000 */
[----:B---3--:R-:W-:Y:S01]  /*7020*/  FMNMX.FTZ R3, R0, R4, !PT ;  /* 0x0000000400037209 */ /* 0x008fe20007810000 */
[----:B------:R-:W-:Y:S01]  /*7030*/  WARPSYNC 0xffffffff ;  /* 0xffffffff00007948 */ /* 0x000fe20003800000 */
[----:B------:R-:W-:Y:S01]  /*7040*/  FSEL R2, R100, RZ, P0 ;  /* 0x000000ff64027208 */ /* 0x000fe20000000000 */
[----:B------:R-:W1:Y:S01]  /*7050*/  LDSM.16.MT88.4 R140, [R162] ;  /* 0x00000000a28c783b */ /* 0x000e620000004200 */
[----:B------:R-:W-:Y:S01]  /*7060*/  FSEL R144, R144, RZ, P0 ;  /* 0x000000ff90907208 */ /* 0x000fe20000000000 */
[C---:B------:R-:W-:Y:S01]  /*7070*/  FMUL.FTZ R145, R3.reuse, c[0x0][0x2d0] ;  /* 0x0000b40003917a20 */ /* 0x040fe20000410000 */
[----:B------:R-:W-:Y:S01]  /*7080*/  FSETP.NEU.FTZ.AND P0, PT, R3, -INF , PT ;  /* 0xff8000000300780b */ /* 0x000fe20003f1d000 */
[----:B------:R-:W-:Y:S02]  /*7090*/  FADD.FTZ R0, -R2, R101 ;  /* 0x0000006502007221 */ /* 0x000fe40000010100 */
[--C-:B------:R-:W-:Y:S01]  /*70a0*/  FFMA.FTZ R6, R6, c[0x0][0x2d0], -R144.reuse ;  /* 0x0000b40006067a23 */ /* 0x100fe20000010890 */
[----:B------:R-:W-:Y:S01]  /*70b0*/  FSEL R145, R145, RZ, P0 ;  /* 0x000000ff91917208 */ /* 0x000fe20000000000 */
[----:B------:R-:W-:Y:S02]  /*70c0*/  FMUL.FTZ R0, R0, c[0x0][0x2d0] ;  /* 0x0000b40000007a20 */ /* 0x000fe40000410000 */
[--C-:B------:R-:W-:Y:S02]  /*70d0*/  FFMA.FTZ R10, R10, c[0x0][0x2d0], -R144.reuse ;  /* 0x0000b4000a0a7a23 */ /* 0x100fe40000010890 */
[----:B------:R3:W-:Y:S01]  /*70e0*/  MUFU.EX2 R2, R0 ;  /* 0x0000000000027308 */ /* 0x0007e20000000800 */
[--C-:B------:R-:W-:Y:S02]  /*70f0*/  FFMA.FTZ R5, R5, c[0x0][0x2d0], -R145.reuse ;  /* 0x0000b40005057a23 */ /* 0x100fe40000010891 */
[--C-:B------:R-:W-:Y:S02]  /*7100*/  FFMA.FTZ R7, R7, c[0x0][0x2d0], -R145.reuse ;  /* 0x0000b40007077a23 */ /* 0x100fe40000010891 */
[--C-:B------:R-:W-:Y:S02]  /*7110*/  FFMA.FTZ R9, R9, c[0x0][0x2d0], -R144.reuse ;  /* 0x0000b40009097a23 */ /* 0x100fe40000010890 */
[----:B------:R-:W-:Y:S02]  /*7120*/  FFMA.FTZ R12, R12, c[0x0][0x2d0], -R144 ;  /* 0x0000b4000c0c7a23 */ /* 0x000fe40000010890 */
[--C-:B------:R-:W-:Y:S01]  /*7130*/  FFMA.FTZ R8, R8, c[0x0][0x2d0], -R145.reuse ;  /* 0x0000b40008087a23 */ /* 0x100fe20000010891 */
[----:B------:R-:W-:Y:S01]  /*7140*/  MUFU.EX2 R6, R6 ;  /* 0x0000000600067308 */ /* 0x000fe20000000800 */
[--C-:B------:R-:W-:Y:S02]  /*7150*/  FFMA.FTZ R11, R11, c[0x0][0x2d0], -R145.reuse ;  /* 0x0000b4000b0b7a23 */ /* 0x100fe40000010891 */
[----:B------:R-:W-:Y:S07]  /*7160*/  FFMA.FTZ R101, R147, c[0x0][0x2d0], -R145 ;  /* 0x0000b40093657a23 */ /* 0x000fee0000010891 */
[----:B------:R-:W-:Y:S01]  /*7170*/  MUFU.EX2 R199, R10 ;  /* 0x0000000a00c77308 */ /* 0x000fe20000000800 */
[----:B---3--:R-:W-:Y:S02]  /*7180*/  FSEL R0, R3, RZ, P0 ;  /* 0x000000ff03007208 */ /* 0x008fe40000000000 */
[----:B------:R-:W-:Y:S03]  /*7190*/  ISETP.GT.AND P0, PT, R191, R211, PT ;  /* 0x000000d3bf00720c */ /* 0x000fe60003f04270 */
[----:B------:R-:W-:Y:S04]  /*71a0*/  FADD.FTZ R0, -R0, R102 ;  /* 0x0000006600007221 */ /* 0x000fe80000010100 */
[----:B------:R-:W-:Y:S01]  /*71b0*/  MUFU.EX2 R196, R5 ;  /* 0x0000000500c47308 */ /* 0x000fe20000000800 */
[----:B------:R-:W-:Y:S09]  /*71c0*/  FMUL.FTZ R0, R0, c[0x0][0x2d0] ;  /* 0x0000b40000007a20 */ /* 0x000ff20000410000 */
[----:B------:R-:W-:Y:S10]  /*71d0*/  MUFU.EX2 R200, R7 ;  /* 0x0000000700c87308 */ /* 0x000ff40000000800 */
[----:B------:R-:W-:Y:S10]  /*71e0*/  MUFU.EX2 R0, R0 ;  /* 0x0000000000007308 */ /* 0x000ff40000000800 */
[----:B------:R-:W-:Y:S10]  /*71f0*/  MUFU.EX2 R201, R9 ;  /* 0x0000000900c97308 */ /* 0x000ff40000000800 */
[----:B------:R-:W-:Y:S10]  /*7200*/  MUFU.EX2 R202, R12 ;  /* 0x0000000c00ca7308 */ /* 0x000ff40000000800 */
[----:B------:R-:W-:Y:S10]  /*7210*/  MUFU.EX2 R198, R8 ;  /* 0x0000000800c67308 */ /* 0x000ff40000000800 */
[----:B------:R-:W3:Y:S02]  /*7220*/  MUFU.EX2 R209, R11 ;  /* 0x0000000b00d17308 */ /* 0x000ee40000000800 */
[----:B---3--:R-:W-:Y:S01]  /*7230*/  F2FP.PACK_AB R139, R209, R200 ;  /* 0x000000c8d18b723e */ /* 0x008fe200000000ff */
[C---:B--2---:R-:W-:Y:S01]  /*7240*/  FMUL.FTZ R4, R2.reuse, R104 ;  /* 0x0000006802047220 */ /* 0x044fe20000410000 */
[----:B------:R-:W-:Y:S01]  /*7250*/  F2FP.PACK_AB R136, R199, R6 ;  /* 0x00000006c788723e */ /* 0x000fe200000000ff */
[----:B------:R-:W-:Y:S01]  /*7260*/  FMUL.FTZ R5, R2, R105 ;  /* 0x0000006902057220 */ /* 0x000fe20000410000 */
[----:B------:R-:W-:Y:S01]  /*7270*/  F2FP.PACK_AB R138, R202, R201 ;  /* 0x000000c9ca8a723e */ /* 0x000fe200000000ff */
[----:B------:R-:W-:Y:S01]  /*7280*/  FMUL.FTZ R7, R0, R107 ;  /* 0x0000006b00077220 */ /* 0x000fe20000410000 */
[----:B------:R-:W-:Y:S01]  /*7290*/  F2FP.PACK_AB R137, R198, R196 ;  /* 0x000000c4c689723e */ /* 0x000fe200000000ff */
[----:B------:R-:W-:Y:S02]  /*72a0*/  FFMA.FTZ R102, R2, R205, R6 ;  /* 0x000000cd02667223 */ /* 0x000fe40000010006 */
[----:B------:R-:W-:Y:S02]  /*72b0*/  FMUL.FTZ R6, R0, R106 ;  /* 0x0000006a00067220 */ /* 0x000fe40000410000 */
[----:B------:R-:W2:Y:S01]  /*72c0*/  LDSM.16.MT88.4 R104, [R163] ;  /* 0x00000000a368783b */ /* 0x000ea20000004200 */
[C---:B------:R-:W-:Y:S02]  /*72d0*/  FMUL.FTZ R8, R2.reuse, R108 ;  /* 0x0000006c02087220 */ /* 0x040fe40000410000 */
[----:B------:R-:W-:Y:S02]  /*72e0*/  FMUL.FTZ R9, R2, R109 ;  /* 0x0000006d02097220 */ /* 0x000fe40000410000 */
[C---:B-1----:R-:W-:Y:S05]  /*72f0*/  HMMA.16816.F32 R4, R136.reuse, R140, R4 ;  /* 0x0000008c8804723c */ /* 0x042fea0000001804 */
[C---:B------:R-:W-:Y:S02]  /*7300*/  FMUL.FTZ R10, R0.reuse, R110 ;  /* 0x0000006e000a7220 */ /* 0x040fe40000410000 */
[----:B------:R-:W-:Y:S02]  /*7310*/  FMUL.FTZ R11, R0, R111 ;  /* 0x0000006f000b7220 */ /* 0x000fe40000410000 */
[----:B------:R-:W-:Y:S03]  /*7320*/  LDSM.16.MT88.4 R108, [R162+0x800] ;  /* 0x00080000a26c783b */ /* 0x000fe60000004200 */
[C---:B------:R-:W-:Y:S02]  /*7330*/  FMUL.FTZ R12, R2.reuse, R112 ;  /* 0x00000070020c7220 */ /* 0x040fe40000410000 */
[C---:B------:R-:W-:Y:S03]  /*7340*/  HMMA.16816.F32 R8, R136.reuse, R142, R8 ;  /* 0x0000008e8808723c */ /* 0x040fe60000001808 */
[----:B------:R-:W-:Y:S02]  /*7350*/  FMUL.FTZ R13, R2, R113 ;  /* 0x00000071020d7220 */ /* 0x000fe40000410000 */
[C---:B------:R-:W-:Y:S02]  /*7360*/  FMUL.FTZ R14, R0.reuse, R114 ;  /* 0x00000072000e7220 */ /* 0x040fe40000410000 */
[----:B------:R-:W-:Y:S02]  /*7370*/  FMUL.FTZ R15, R0, R115 ;  /* 0x00000073000f7220 */ /* 0x000fe40000410000 */
[----:B------:R-:W-:Y:S03]  /*7380*/  LDSM.16.MT88.4 R112, [R163+0x800] ;  /* 0x00080000a370783b */ /* 0x000fe60000004200 */
[C---:B------:R-:W-:Y:S02]  /*7390*/  FMUL.FTZ R16, R2.reuse, R116 ;  /* 0x0000007402107220 */ /* 0x040fe40000410000 */
[----:B------:R-:W-:Y:S02]  /*73a0*/  FMUL.FTZ R17, R2, R117 ;  /* 0x0000007502117220 */ /* 0x000fe40000410000 */
[C---:B------:R-:W-:Y:S02]  /*73b0*/  FMUL.FTZ R18, R0.reuse, R118 ;  /* 0x0000007600127220 */ /* 0x040fe40000410000 */
[----:B------:R-:W-:Y:S02]  /*73c0*/  FMUL.FTZ R19, R0, R119 ;  /* 0x0000007700137220 */ /* 0x000fe40000410000 */
[----:B------:R-:W-:Y:S01]  /*73d0*/  LDSM.16.MT88.4 R116, [R165+0x1000] ;  /* 0x00100000a574783b */ /* 0x000fe20000004200 */
[C---:B--2---:R-:W-:Y:S03]  /*73e0*/  HMMA.16816.F32 R12, R136.reuse, R104, R12 ;  /* 0x00000068880c723c */ /* 0x044fe6000000180c */
[C---:B------:R-:W-:Y:S02]  /*73f0*/  FMUL.FTZ R24, R2.reuse, R124 ;  /* 0x0000007c02187220 */ /* 0x040fe40000410000 */
[----:B------:R-:W-:Y:S02]  /*7400*/  FMUL.FTZ R25, R2, R125 ;  /* 0x0000007d02197220 */ /* 0x000fe40000410000 */
[----:B------:R-:W-:Y:S01]  /*7410*/  FMUL.FTZ R26, R0, R126 ;  /* 0x0000007e001a7220 */ /* 0x000fe20000410000 */
[C---:B------:R-:W-:Y:S01]  /*7420*/  HMMA.16816.F32 R16, R136.reuse, R106, R16 ;  /* 0x0000006a8810723c */ /* 0x040fe20000001810 */
[----:B------:R-:W1:Y:S03]  /*7430*/  LDSM.16.MT88.4 R104, [R165] ;  /* 0x00000000a568783b */ /* 0x000e660000004200 */
[C---:B------:R-:W-:Y:S02]  /*7440*/  FMUL.FTZ R20, R2.reuse, R120 ;  /* 0x0000007802147220 */ /* 0x040fe40000410000 */
[----:B------:R-:W-:Y:S02]  /*7450*/  FMUL.FTZ R21, R2, R121 ;  /* 0x0000007902157220 */ /* 0x000fe40000410000 */
[C---:B------:R-:W-:Y:S04]  /*7460*/  FMUL.FTZ R22, R0.reuse, R122 ;  /* 0x0000007a00167220 */ /* 0x040fe80000410000 */
[C---:B------:R-:W-:Y:S02]  /*7470*/  FMUL.FTZ R23, R0.reuse, R123 ;  /* 0x0000007b00177220 */ /* 0x040fe40000410000 */
[----:B------:R-:W-:Y:S02]  /*7480*/  FMUL.FTZ R27, R0, R127 ;  /* 0x0000007f001b7220 */ /* 0x000fe40000410000 */
[----:B------:R-:W-:Y:S01]  /*7490*/  LDSM.16.MT88.4 R124, [R165+0x1800] ;  /* 0x00180000a57c783b */ /* 0x000fe20000004200 */
[C---:B------:R-:W-:Y:S02]  /*74a0*/  FMUL.FTZ R32, R2.reuse, R132 ;  /* 0x0000008402207220 */ /* 0x040fe40000410000 */
[----:B------:R-:W-:Y:S02]  /*74b0*/  FMUL.FTZ R33, R2, R133 ;  /* 0x0000008502217220 */ /* 0x000fe40000410000 */
[C---:B------:R-:W-:Y:S02]  /*74c0*/  FMUL.FTZ R34, R0.reuse, R134 ;  /* 0x0000008600227220 */ /* 0x040fe40000410000 */
[----:B------:R-:W-:Y:S02]  /*74d0*/  FMUL.FTZ R35, R0, R135 ;  /* 0x0000008700237220 */ /* 0x000fe40000410000 */
[----:B------:R-:W-:Y:S01]  /*74e0*/  LDSM.16.MT88.4 R132, [R164+0x1800] ;  /* 0x00180000a484783b */ /* 0x000fe20000004200 */
[C---:B------:R-:W-:Y:S02]  /*74f0*/  FMUL.FTZ R28, R2.reuse, R128 ;  /* 0x00000080021c7220 */ /* 0x040fe40000410000 */
[----:B------:R-:W-:Y:S01]  /*7500*/  FMUL.FTZ R29, R2, R129 ;  /* 0x00000081021d7220 */ /* 0x000fe20000410000 */
[----:B------:R2:W-:Y:S01]  /*7510*/  MUFU.EX2 R128, R101 ;  /* 0x0000006500807308 */ /* 0x0005e20000000800 */
        /* <DEDUP_REMOVED lines=38> */
[C---:B------:R-:W-:Y:S04]  /*7780*/  FMUL.FTZ R66, R0.reuse, R66 ;  /* 0x0000004200427220 */ /* 0x040fe80000410000 */
[----:B------:R-:W-:Y:S02]  /*7790*/  FMUL.FTZ R67, R0, R67 ;  /* 0x0000004300437220 */ /* 0x000fe40000410000 */
        /* <DEDUP_REMOVED lines=13> */
[C---:B------:R-:W-:Y:S01]  /*7870*/  FMUL.FTZ R71, R0.reuse, R71 ;  /* 0x0000004700477220 */ /* 0x040fe20000410000 */
[C---:B-1----:R-:W-:Y:S03]  /*7880*/  HMMA.16816.F32 R36, R136.reuse, R104, R36 ;  /* 0x000000688824723c */ /* 0x042fe60000001824 */
[C---:B------:R-:W-:Y:S02]  /*7890*/  FMUL.FTZ R74, R0.reuse, R74 ;  /* 0x0000004a004a7220 */ /* 0x040fe40000410000 */
[C---:B------:R-:W-:Y:S02]  /*78a0*/  FMUL.FTZ R75, R0.reuse, R75 ;  /* 0x0000004b004b7220 */ /* 0x040fe40000410000 */
[C---:B------:R-:W-:Y:S01]  /*78b0*/  FMUL.FTZ R78, R0.reuse, R78 ;  /* 0x0000004e004e7220 */ /* 0x040fe20000410000 */
        /* <DEDUP_REMOVED lines=8> */
[----:B------:R-:W-:Y:S02]  /*7940*/  FMUL.FTZ R91, R0, R91 ;  /* 0x0000005b005b7220 */ /* 0x000fe40000410000 */
[C---:B------:R-:W-:Y:S02]  /*7950*/  FMUL.FTZ R92, R2.reuse, R92 ;  /* 0x0000005c025c7220 */ /* 0x040fe40000410000 */
[C---:B------:R-:W-:Y:S02]  /*7960*/  FMUL.FTZ R93, R2.reuse, R93 ;  /* 0x0000005d025d7220 */ /* 0x040fe40000410000 */
[C---:B------:R-:W-:Y:S02]  /*7970*/  FMUL.FTZ R96, R2.reuse, R96 ;  /* 0x0000006002607220 */ /* 0x040fe40000410000 */
[----:B------:R-:W-:Y:S02]  /*7980*/  FMUL.FTZ R97, R2, R97 ;  /* 0x0000006102617220 */ /* 0x000fe40000410000 */
[----:B------:R-:W-:Y:S02]  /*7990*/  FFMA.FTZ R2, R153, c[0x0][0x2d0], -R144 ;  /* 0x0000b40099027a23 */ /* 0x000fe40000010890 */
[C---:B------:R-:W-:Y:S02]  /*79a0*/  FMUL.FTZ R94, R0.reuse, R94 ;  /* 0x0000005e005e7220 */ /* 0x040fe40000410000 */
[----:B------:R3:W4:Y:S01]  /*79b0*/  MUFU.EX2 R123, R2 ;  /* 0x00000002007b7308 */ /* 0x0007220000000800 */
[C---:B------:R-:W-:Y:S02]  /*79c0*/  FMUL.FTZ R95, R0.reuse, R95 ;  /* 0x0000005f005f7220 */ /* 0x040fe40000410000 */
[C---:B------:R-:W-:Y:S02]  /*79d0*/  FMUL.FTZ R98, R0.reuse, R98 ;  /* 0x0000006200627220 */ /* 0x040fe40000410000 */
[C---:B------:R-:W-:Y:S02]  /*79e0*/  FMUL.FTZ R99, R0.reuse, R99 ;  /* 0x0000006300637220 */ /* 0x040fe40000410000 */
[----:B------:R-:W-:Y:S01]  /*79f0*/  FFMA.FTZ R0, R0, R206, R196 ;  /* 0x000000ce00007223 */ /* 0x000fe200000100c4 */
[C---:B-1----:R-:W-:Y:S03]  /*7a00*/  HMMA.16816.F32 R44, R136.reuse, R104, R44 ;  /* 0x00000068882c723c */ /* 0x042fe6000000182c */
[----:B------:R-:W-:Y:S02]  /*7a10*/  FADD.FTZ R121, R198, R0 ;  /* 0x00000000c6797221 */ /* 0x000fe40000010000 */
[--C-:B------:R-:W-:Y:S02]  /*7a20*/  FFMA.FTZ R0, R185, c[0x0][0x2d0], -R144.reuse ;  /* 0x0000b400b9007a23 */ /* 0x100fe40000010890 */
[----:B------:R-:W-:Y:S01]  /*7a30*/  FADD.FTZ R121, R200, R121 ;  /* 0x00000079c8797221 */ /* 0x000fe20000010000 */
[C---:B------:R-:W-:Y:S01]  /*7a40*/  HMMA.16816.F32 R48, R136.reuse, R106, R48 ;  /* 0x0000006a8830723c */ /* 0x040fe20000001830 */
[----:B------:R-:W1:Y:S03]  /*7a50*/  LDSM.16.MT88.4 R104, [R165+0x2000] ;  /* 0x00200000a568783b */ /* 0x000e660000004200 */
[--C-:B--2---:R-:W-:Y:S02]  /*7a60*/  FFMA.FTZ R101, R189, c[0x0][0x2d0], -R144.reuse ;  /* 0x0000b400bd657a23 */ /* 0x104fe40000010890 */
[--C-:B---3--:R-:W-:Y:S02]  /*7a70*/  FFMA.FTZ R2, R152, c[0x0][0x2d0], -R144.reuse ;  /* 0x0000b40098027a23 */ /* 0x108fe40000010890 */
[----:B------:R2:W-:Y:S10]  /*7a80*/  MUFU.EX2 R152, R0 ;  /* 0x0000000000987308 */ /* 0x0005f40000000800 */
[----:B------:R3:W-:Y:S01]  /*7a90*/  MUFU.EX2 R129, R2 ;  /* 0x0000000200817308 */ /* 0x0007e20000000800 */
[--C-:B--2---:R-:W-:Y:S09]  /*7aa0*/  FFMA.FTZ R0, R184, c[0x0][0x2d0], -R144.reuse ;  /* 0x0000b400b8007a23 */ /* 0x104ff20000010890 */
[----:B------:R2:W-:Y:S01]  /*7ab0*/  MUFU.EX2 R184, R0 ;  /* 0x0000000000b87308 */ /* 0x0005e20000000800 */
[C---:B-1----:R-:W-:Y:S03]  /*7ac0*/  HMMA.16816.F32 R52, R136.reuse, R104, R52 ;  /* 0x000000688834723c */ /* 0x042fe60000001834 */
[--C-:B---3--:R-:W-:Y:S06]  /*7ad0*/  FFMA.FTZ R2, R151, c[0x0][0x2d0], -R144.reuse ;  /* 0x0000b40097027a23 */ /* 0x108fec0000010890 */
[----:B------:R1:W-:Y:S01]  /*7ae0*/  MUFU.EX2 R204, R2 ;  /* 0x0000000200cc7308 */ /* 0x0003e20000000800 */
[C---:B------:R-:W-:Y:S01]  /*7af0*/  HMMA.16816.F32 R56, R136.reuse, R106, R56 ;  /* 0x0000006a8838723c */ /* 0x040fe20000001838 */
[----:B------:R-:W3:Y:S02]  /*7b00*/  LDSM.16.MT88.4 R104, [R164+0x2000] ;  /* 0x00200000a468783b */ /* 0x000ee40000004200 */
[--C-:B--2---:R-:W-:Y:S06]  /*7b10*/  FFMA.FTZ R0, R159, c[0x0][0x2d0], -R144.reuse ;  /* 0x0000b4009f007a23 */ /* 0x104fec0000010890 */
[----:B------:R2:W-:Y:S03]  /*7b20*/  MUFU.EX2 R153, R0 ;  /* 0x0000000000997308 */ /* 0x0005e60000000800 */
[--C-:B-1----:R-:W-:Y:S07]  /*7b30*/  FFMA.FTZ R2, R150, c[0x0][0x2d0], -R144.reuse ;  /* 0x0000b40096027a23 */ /* 0x102fee0000010890 */
[----:B------:R1:W-:Y:S01]  /*7b40*/  MUFU.EX2 R205, R2 ;  /* 0x0000000200cd7308 */ /* 0x0003e20000000800 */
[----:B--2---:R-:W-:Y:S01]  /*7b50*/  FFMA.FTZ R0, R158, c[0x0][0x2d0], -R144 ;  /* 0x0000b4009e007a23 */ /* 0x004fe20000010890 */
[C---:B---3--:R-:W-:Y:S08]  /*7b60*/  HMMA.16816.F32 R60, R136.reuse, R104, R60 ;  /* 0x00000068883c723c */ /* 0x048ff0000000183c */
[----:B------:R2:W-:Y:S01]  /*7b70*/  MUFU.EX2 R158, R0 ;  /* 0x00000000009e7308 */ /* 0x0005e20000000800 */
[C---:B------:R-:W-:Y:S01]  /*7b80*/  HMMA.16816.F32 R64, R136.reuse, R106, R64 ;  /* 0x0000006a8840723c */ /* 0x040fe20000001840 */
[----:B------:R-:W3:Y:S02]  /*7b90*/  LDSM.16.MT88.4 R104, [R162+0x4000] ;  /* 0x00400000a268783b */ /* 0x000ee40000004200 */
[--C-:B-1----:R-:W-:Y:S06]  /*7ba0*/  FFMA.FTZ R2, R146, c[0x0][0x2d0], -R145.reuse ;  /* 0x0000b40092027a23 */ /* 0x102fec0000010891 */
[----:B------:R1:W-:Y:S10]  /*7bb0*/  MUFU.EX2 R146, R101 ;  /* 0x0000006500927308 */ /* 0x0003f40000000800 */
[----:B------:R5:W3:Y:S01]  /*7bc0*/  MUFU.EX2 R122, R2 ;  /* 0x00000002007a7308 */ /* 0x000ae20000000800 */
[--C-:B--2---:R-:W-:Y:S09]  /*7bd0*/  FFMA.FTZ R0, R154, c[0x0][0x2d0], -R145.reuse ;  /* 0x0000b4009a007a23 */ /* 0x104ff20000010891 */
[----:B------:R2:W-:Y:S01]  /*7be0*/  MUFU.EX2 R151, R0 ;  /* 0x0000000000977308 */ /* 0x0005e20000000800 */
[--C-:B-1----:R-:W-:Y:S09]  /*7bf0*/  FFMA.FTZ R101, R193, c[0x0][0x2d0], -R145.reuse ;  /* 0x0000b400c1657a23 */ /* 0x102ff20000010891 */
[----:B------:R-:W-:Y:S01]  /*7c00*/  MUFU.EX2 R101, R101 ;  /* 0x0000006500657308 */ /* 0x000fe20000000800 */
[--C-:B-----5:R-:W-:Y:S01]  /*7c10*/  FFMA.FTZ R2, R148, c[0x0][0x2d0], -R145.reuse ;  /* 0x0000b40094027a23 */ /* 0x120fe20000010891 */
[C---:B---3--:R-:W-:Y:S08]  /*7c20*/  HMMA.16816.F32 R68, R136.reuse, R104, R68 ;  /* 0x000000688844723c */ /* 0x048ff00000001844 */
[----:B------:R1:W3:Y:S01]  /*7c30*/  MUFU.EX2 R203, R2 ;  /* 0x0000000200cb7308 */ /* 0x0002e20000000800 */
[C---:B------:R-:W-:Y:S01]  /*7c40*/  HMMA.16816.F32 R72, R136.reuse, R106, R72 ;  /* 0x0000006a8848723c */ /* 0x040fe20000001848 */
[----:B------:R-:W5:Y:S02]  /*7c50*/  LDSM.16.MT88.4 R104, [R163+0x4000] ;  /* 0x00400000a368783b */ /* 0x000f640000004200 */
[--C-:B--2---:R-:W-:Y:S06]  /*7c60*/  FFMA.FTZ R0, R155, c[0x0][0x2d0], -R145.reuse ;  /* 0x0000b4009b007a23 */ /* 0x104fec0000010891 */
[----:B------:R2:W-:Y:S03]  /*7c70*/  MUFU.EX2 R150, R0 ;  /* 0x0000000000967308 */ /* 0x0005e60000000800 */
[--C-:B-1----:R-:W-:Y:S07]  /*7c80*/  FFMA.FTZ R2, R149, c[0x0][0x2d0], -R145.reuse ;  /* 0x0000b40095027a23 */ /* 0x102fee0000010891 */
[----:B------:R1:W1:Y:S01]  /*7c90*/  MUFU.EX2 R196, R2 ;  /* 0x0000000200c47308 */ /* 0x0002620000000800 */
[--C-:B--2---:R-:W-:Y:S09]  /*7ca0*/  FFMA.FTZ R0, R156, c[0x0][0x2d0], -R145.reuse ;  /* 0x0000b4009c007a23 */ /* 0x104ff20000010891 */
[----:B------:R2:W-:Y:S01]  /*7cb0*/  MUFU.EX2 R149, R0 ;  /* 0x0000000000957308 */ /* 0x0005e20000000800 */
[C---:B-----5:R-:W-:Y:S08]  /*7cc0*/  HMMA.16816.F32 R76, R136.reuse, R104, R76 ;  /* 0x00000068884c723c */ /* 0x060ff0000000184c */
[C---:B------:R-:W-:Y:S01]  /*7cd0*/  HMMA.16816.F32 R80, R136.reuse, R106, R80 ;  /* 0x0000006a8850723c */ /* 0x040fe20000001850 */
[----:B------:R-:W5:Y:S03]  /*7ce0*/  LDSM.16.MT88.4 R104, [R165+0x4000] ;  /* 0x00400000a568783b */ /* 0x000f660000004200 */
[----:B-1----:R-:W-:Y:S02]  /*7cf0*/  FADD.FTZ R2, R199, R102 ;  /* 0x00000066c7027221 */ /* 0x002fe40000010000 */
[----:B------:R-:W-:Y:S04]  /*7d00*/  FFMA.FTZ R102, R190, c[0x0][0x2d0], -R144 ;  /* 0x0000b400be667a23 */ /* 0x000fe80000010890 */
[----:B------:R-:W1:Y:S02]  /*7d10*/  MUFU.EX2 R143, R102 ;  /* 0x00000066008f7308 */ /* 0x000e640000000800 */
[--C-:B--2---:R-:W-:Y:S08]  /*7d20*/  FFMA.FTZ R0, R157, c[0x0][0x2d0], -R145.reuse ;  /* 0x0000b4009d007a23 */ /* 0x104ff00000010891 */
[----:B------:R2:W-:Y:S01]  /*7d30*/  MUFU.EX2 R148, R0 ;  /* 0x0000000000947308 */ /* 0x0005e20000000800 */
[C---:B-----5:R-:W-:Y:S03]  /*7d40*/  HMMA.16816.F32 R84, R136.reuse, R104, R84 ;  /* 0x000000688854723c */ /* 0x060fe60000001854 */
[----:B--2---:R-:W-:Y:S02]  /*7d50*/  FADD.FTZ R0, R201, R2 ;  /* 0x00000002c9007221 */ /* 0x004fe40000010000 */
[----:B------:R-:W-:Y:S02]  /*7d60*/  FFMA.FTZ R2, R188, c[0x0][0x2d0], -R144 ;  /* 0x0000b400bc027a23 */ /* 0x000fe40000010890 */
[----:B------:R-:W-:Y:S01]  /*7d70*/  FADD.FTZ R120, R202, R0 ;  /* 0x00000000ca787221 */ /* 0x000fe20000010000 */
[C---:B------:R-:W-:Y:S01]  /*7d80*/  HMMA.16816.F32 R88, R136.reuse, R106, R88 ;  /* 0x0000006a8858723c */ /* 0x040fe20000001858 */
[----:B------:R-:W2:Y:S01]  /*7d90*/  LDSM.16.MT88.4 R104, [R164+0x4000] ;  /* 0x00400000a468783b */ /* 0x000ea20000004200 */
[----:B------:R5:W-:Y:S02]  /*7da0*/  MUFU.EX2 R147, R2 ;  /* 0x0000000200937308 */ /* 0x000be40000000800 */
[----:B----4-:R-:W-:Y:S02]  /*7db0*/  FADD.FTZ R102, R123, R120 ;  /* 0x000000787b667221 */ /* 0x010fe40000010000 */
[----:B------:R-:W-:Y:S02]  /*7dc0*/  FFMA.FTZ R0, R192, c[0x0][0x2d0], -R145 ;  /* 0x0000b400c0007a23 */ /* 0x000fe40000010891 */
[----:B------:R-:W-:Y:S04]  /*7dd0*/  FFMA.FTZ R144, R187, c[0x0][0x2d0], -R144 ;  /* 0x0000b400bb907a23 */ /* 0x000fe80000010890 */
[----:B------:R4:W-:Y:S10]  /*7de0*/  MUFU.EX2 R142, R0 ;  /* 0x00000000008e7308 */ /* 0x0009f40000000800 */
[----:B------:R-:W1:Y:S01]  /*7df0*/  MUFU.EX2 R144, R144 ;  /* 0x0000009000907308 */ /* 0x000e620000000800 */
[----:B-----5:R-:W-:Y:S04]  /*7e00*/  FADD.FTZ R2, R209, R121 ;  /* 0x00000079d1027221 */ /* 0x020fe80000010000 */
[----:B------:R-:W-:Y:S04]  /*7e10*/  FADD.FTZ R2, R122, R2 ;  /* 0x000000027a027221 */ /* 0x000fe80000010000 */
[----:B------:R-:W-:Y:S02]  /*7e20*/  FADD.FTZ R2, R128, R2 ;  /* 0x0000000280027221 */ /* 0x000fe40000010000 */
[--C-:B----4-:R-:W-:Y:S02]  /*7e30*/  FFMA.FTZ R0, R194, c[0x0][0x2d0], -R145.reuse ;  /* 0x0000b400c2007a23 */ /* 0x110fe40000010891 */
[----:B---3--:R-:W-:Y:S02]  /*7e40*/  FADD.FTZ R2, R203, R2 ;  /* 0x00000002cb027221 */ /* 0x008fe40000010000 */
[----:B------:R3:W4:Y:S01]  /*7e50*/  MUFU.EX2 R141, R0 ;  /* 0x00000000008d7308 */ /* 0x0007220000000800 */
[C---:B--2---:R-:W-:Y:S03]  /*7e60*/  HMMA.16816.F32 R92, R136.reuse, R104, R92 ;  /* 0x00000068885c723c */ /* 0x044fe6000000185c */
[----:B------:R-:W-:Y:S04]  /*7e70*/  FADD.FTZ R2, R196, R2 ;  /* 0x00000002c4027221 */ /* 0x000fe80000010000 */
[----:B------:R-:W-:Y:S01]  /*7e80*/  F2FP.PACK_AB R104, R129, R123 ;  /* 0x0000007b8168723e */ /* 0x000fe200000000ff */
[----:B------:R-:W-:Y:S04]  /*7e90*/  HMMA.16816.F32 R96, R136, R106, R96 ;  /* 0x0000006a8860723c */ /* 0x000fe80000001860 */
[----:B------:R-:W-:Y:S01]  /*7ea0*/  F2FP.PACK_AB R105, R128, R122 ;  /* 0x0000007a8069723e */ /* 0x000fe200000000ff */
[----:B------:R-:W-:Y:S01]  /*7eb0*/  FADD.FTZ R2, R151, R2 ;  /* 0x0000000297027221 */ /* 0x000fe20000010000 */
[----:B------:R-:W-:Y:S01]  /*7ec0*/  LDSM.16.MT88.4 R120, [R163+0x1800] ;  /* 0x00180000a378783b */ /* 0x000fe20000004200 */
[----:B------:R-:W-:Y:S02]  /*7ed0*/  F2FP.PACK_AB R106, R205, R204 ;  /* 0x000000cccd6a723e */ /* 0x000fe400000000ff */
[----:B------:R-:W-:Y:S03]  /*7ee0*/  F2FP.PACK_AB R107, R196, R203 ;  /* 0x000000cbc46b723e */ /* 0x000fe600000000ff */
[----:B-1----:R-:W-:Y:S01]  /*7ef0*/  F2FP.PACK_AB R136, R146, R143 ;  /* 0x0000008f9288723e */ /* 0x002fe200000000ff */
[----:B------:R-:W-:Y:S01]  /*7f00*/  FADD.FTZ R2, R150, R2 ;  /* 0x0000000296027221 */ /* 0x000fe20000010000 */
[----:B------:R-:W-:Y:S01]  /*7f10*/  F2FP.PACK_AB R138, R144, R147 ;  /* 0x00000093908a723e */ /* 0x000fe200000000ff */
[----:B---3--:R-:W-:Y:S01]  /*7f20*/  FFMA.FTZ R0, R195, c[0x0][0x2d0], -R145 ;  /* 0x0000b400c3007a23 */ /* 0x008fe20000010891 */
[C---:B------:R-:W-:Y:S03]  /*7f30*/  HMMA.16816.F32 R4, R104.reuse, R108, R4 ;  /* 0x0000006c6804723c */ /* 0x040fe60000001804 */
[----:B------:R-:W1:Y:S02]  /*7f40*/  MUFU.EX2 R140, R0 ;  /* 0x00000000008c7308 */ /* 0x000e640000000800 */
[----:B----4-:R-:W-:Y:S01]  /*7f50*/  F2FP.PACK_AB R137, R141, R142 ;  /* 0x0000008e8d89723e */ /* 0x010fe200000000ff */
[----:B------:R-:W-:Y:S02]  /*7f60*/  FADD.FTZ R2, R149, R2 ;  /* 0x0000000295027221 */ /* 0x000fe40000010000 */
[C---:B------:R-:W-:Y:S01]  /*7f70*/  HMMA.16816.F32 R8, R104.reuse, R110, R8 ;  /* 0x0000006e6808723c */ /* 0x040fe20000001808 */
[----:B------:R-:W2:Y:S07]  /*7f80*/  LDSM.16.MT88.4 R108, [R165+0x800] ;  /* 0x00080000a56c783b */ /* 0x000eae0000004200 */
[C---:B------:R-:W-:Y:S08]  /*7f90*/  HMMA.16816.F32 R12, R104.reuse, R112, R12 ;  /* 0x00000070680c723c */ /* 0x040ff0000000180c */
[C---:B------:R-:W-:Y:S01]  /*7fa0*/  HMMA.16816.F32 R16, R104.reuse, R114, R16 ;  /* 0x000000726810723c */ /* 0x040fe20000001810 */
[----:B------:R-:W3:Y:S03]  /*7fb0*/  LDSM.16.MT88.4 R112, [R164+0x800] ;  /* 0x00080000a470783b */ /* 0x000ee60000004200 */
[----:B-1----:R-:W-:Y:S01]  /*7fc0*/  F2FP.PACK_AB R139, R101, R140 ;  /* 0x0000008c658b723e */ /* 0x002fe200000000ff */
[----:B------:R-:W-:Y:S01]  /*7fd0*/  FADD.FTZ R0, R129, R102 ;  /* 0x0000006681007221 */ /* 0x000fe20000010000 */
[----:B------:R-:W-:Y:S03]  /*7fe0*/  MOV R102, R3 ;  /* 0x0000000300667202 */ /* 0x000fe60000000f00 */
[----:B------:R-:W-:Y:S04]  /*7ff0*/  FADD.FTZ R0, R204, R0 ;  /* 0x00000000cc007221 */ /* 0x000fe80000010000 */
[----:B------:R-:W-:Y:S04]  /*8000*/  FADD.FTZ R0, R205, R0 ;  /* 0x00000000cd007221 */ /* 0x000fe80000010000 */
[----:B------:R-:W-:Y:S04]  /*8010*/  FADD.FTZ R0, R152, R0 ;  /* 0x0000000098007221 */ /* 0x000fe80000010000 */
[----:B------:R-:W-:Y:S01]  /*8020*/  FADD.FTZ R0, R184, R0 ;  /* 0x00000000b8007221 */ /* 0x000fe20000010000 */
[C---:B--2---:R-:W-:Y:S03]  /*8030*/  HMMA.16816.F32 R20, R104.reuse, R108, R20 ;  /* 0x0000006c6814723c */ /* 0x044fe60000001814 */
[----:B------:R-:W-:Y:S04]  /*8040*/  FADD.FTZ R0, R153, R0 ;  /* 0x0000000099007221 */ /* 0x000fe80000010000 */
[----:B------:R-:W-:Y:S01]  /*8050*/  FADD.FTZ R0, R158, R0 ;  /* 0x000000009e007221 */ /* 0x000fe20000010000 */
[C---:B------:R-:W-:Y:S01]  /*8060*/  HMMA.16816.F32 R24, R104.reuse, R110, R24 ;  /* 0x0000006e6818723c */ /* 0x040fe20000001818 */
[----:B------:R-:W1:Y:S07]  /*8070*/  LDSM.16.MT88.4 R108, [R162+0x2800] ;  /* 0x00280000a26c783b */ /* 0x000e6e0000004200 */
[C---:B---3--:R-:W-:Y:S08]  /*8080*/  HMMA.16816.F32 R28, R104.reuse, R112, R28 ;  /* 0x00000070681c723c */ /* 0x048ff0000000181c */
        /* <DEDUP_REMOVED lines=29> */
[C---:B------:R-:W-:Y:S02]  /*8260*/  F2FP.PACK_AB R107, R148.reuse, R149 ;  /* 0x00000095946b723e */ /* 0x040fe400000000ff */
[----:B------:R-:W-:Y:S04]  /*8270*/  IADD3 R184, R191, -0x1, RZ ;  /* 0xffffffffbfb87810 */ /* 0x000fe80007ffe0ff */
[----:B------:R-:W-:Y:S01]  /*8280*/  MOV R191, R184 ;  /* 0x000000b800bf7202 */ /* 0x000fe20000000f00 */
        /* <DEDUP_REMOVED lines=31> */
[C---:B------:R-:W-:Y:S08]  /*8480*/  HMMA.16816.F32 R88, R104.reuse, R114, R88 ;  /* 0x000000726858723c */ /* 0x040ff00000001858 */
[C---:B---3--:R-:W-:Y:S08]  /*8490*/  HMMA.16816.F32 R92, R104.reuse, R116, R92 ;  /* 0x00000074685c723c */ /* 0x048ff0000000185c */
[----:B------:R-:W-:Y:S08]  /*84a0*/  HMMA.16816.F32 R96, R104, R118, R96 ;  /* 0x000000766860723c */ /* 0x000ff00000001860 */
[C---:B-1----:R-:W-:Y:S01]  /*84b0*/  HMMA.16816.F32 R104, R136.reuse, R108, R4 ;  /* 0x0000006c8868723c */ /* 0x042fe20000001804 */
[----:B------:R-:W1:Y:S07]  /*84c0*/  LDSM.16.MT88.4 R4, [R162+0x3800] ;  /* 0x00380000a204783b */ /* 0x000e6e0000004200 */
[C---:B------:R-:W-:Y:S01]  /*84d0*/  HMMA.16816.F32 R108, R136.reuse, R110, R8 ;  /* 0x0000006e886c723c */ /* 0x040fe20000001808 */
[----:B------:R-:W2:Y:S07]  /*84e0*/  LDSM.16.MT88.4 R8, [R163+0x3800] ;  /* 0x00380000a308783b */ /* 0x000eae0000004200 */
[C---:B------:R-:W-:Y:S01]  /*84f0*/  HMMA.16816.F32 R112, R136.reuse, R120, R12 ;  /* 0x000000788870723c */ /* 0x040fe2000000180c */
[----:B------:R-:W3:Y:S07]  /*8500*/  LDSM.16.MT88.4 R12, [R165+0x3800] ;  /* 0x00380000a50c783b */ /* 0x000eee0000004200 */
[C---:B------:R-:W-:Y:S01]  /*8510*/  HMMA.16816.F32 R116, R136.reuse, R122, R16 ;  /* 0x0000007a8874723c */ /* 0x040fe20000001810 */
[----:B------:R-:W4:Y:S07]  /*8520*/  LDSM.16.MT88.4 R16, [R164+0x3800] ;  /* 0x00380000a410783b */ /* 0x000f2e0000004200 */
[C---:B------:R-:W-:Y:S08]  /*8530*/  HMMA.16816.F32 R120, R136.reuse, R124, R20 ;  /* 0x0000007c8878723c */ /* 0x040ff00000001814 */
[C---:B------:R-:W-:Y:S08]  /*8540*/  HMMA.16816.F32 R124, R136.reuse, R126, R24 ;  /* 0x0000007e887c723c */ /* 0x040ff00000001818 */
[C---:B------:R-:W-:Y:S08]  /*8550*/  HMMA.16816.F32 R128, R136.reuse, R132, R28 ;  /* 0x000000848880723c */ /* 0x040ff0000000181c */
[C---:B------:R-:W-:Y:S08]  /*8560*/  HMMA.16816.F32 R132, R136.reuse, R134, R32 ;  /* 0x000000868884723c */ /* 0x040ff00000001820 */
        /* <DEDUP_REMOVED lines=9> */
[C---:B----4-:R-:W-:Y:S08]  /*8600*/  HMMA.16816.F32 R60, R136.reuse, R16, R60 ;  /* 0x00000010883c723c */ /* 0x050ff0000000183c */
        /* <DEDUP_REMOVED lines=22> */
.L_x_1033:
[----:B------:R-:W-:-:S13]  /*8770*/  ISETP.GE.AND P0, PT, R184, R213, PT ;  /* 0x000000d5b800720c */ /* 0x000fda0003f06270 */
[----:B------:R-:W-:Y:S05]  /*8780*/  @!P0 BRA `(.L_x_1045) ;  /* 0x0000307000008947 */ /* 0x000fea0003800000 */
[----:B------:R-:W-:Y:S02]  /*8790*/  MOV R102, R12 ;  /* 0x0000000c00667202 */ /* 0x000fe40000000f00 */
[----:B------:R-:W-:Y:S02]  /*87a0*/  MOV R101, R100 ;  /* 0x0000006400657202 */ /* 0x000fe40000000f00 */
.L_x_1052:
        /* <DEDUP_REMOVED lines=13> */
[----:B------:R-:W-:Y:S01]  /*8880*/  IMAD R20, R183, c[0x0][0x21c], R20 ;  /* 0x00008700b7147a24 */ /* 0x000fe200078e0214 */
[C---:B------:R-:W-:Y:S01]  /*8890*/  SHF.L.U64.HI R14, R208.reuse, 0x1, R5 ;  /* 0x00000001d00e7819 */ /* 0x040fe20000010205 */
[----:B------:R-:W-:Y:S01]  /*88a0*/  IMAD.IADD R3, R3, 0x1, R0 ;  /* 0x0000000103037824 */ /* 0x000fe200078e0200 */
[----:B------:R-:W-:Y:S01]  /*88b0*/  SHF.L.U64.HI R7, R197, 0x1, R4 ;  /* 0x00000001c5077819 */ /* 0x000fe20000010204 */
[----:B------:R-:W-:Y:S02]  /*88c0*/  IMAD.SHL.U32 R22, R207, 0x2, RZ ;  /* 0x00000002cf167824 */ /* 0x000fe400078e00ff */
[----:B------:R-:W-:Y:S04]  /*88d0*/  IMAD.WIDE.U32 R2, R183, c[0x0][0x218], R2 ;  /* 0x00008600b7027a25 */ /* 0x000fe800078e0002 */
[----:B------:R-:W-:Y:S01]  /*88e0*/  IMAD.SHL.U32 R15, R208, 0x2, RZ ;  /* 0x00000002d00f7824 */ /* 0x000fe200078e00ff */
[----:B------:R-:W-:Y:S01]  /*88f0*/  IADD3 R0, P0, R220, R2, RZ ;  /* 0x00000002dc007210 */ /* 0x000fe20007f1e0ff */
[----:B------:R1:W2:Y:S01]  /*8900*/  LDSM.16.M88.4 R32, [R166] ;  /* 0x00000000a620783b */ /* 0x0002a20000000200 */
[----:B------:R-:W-:Y:S02]  /*8910*/  IMAD.SHL.U32 R13, R197, 0x2, RZ ;  /* 0x00000002c50d7824 */ /* 0x000fe400078e00ff */
[----:B------:R-:W-:Y:S01]  /*8920*/  IADD3.X R20, R224, R3, R20, P0, !PT ;  /* 0x00000003e0147210 */ /* 0x000fe200007fe414 */
[----:B------:R1:W3:Y:S01]  /*8930*/  LDSM.16.M88.4 R8, [R103] ;  /* 0x000000006708783b */ /* 0x0002e20000000200 */
[C---:B------:R-:W-:Y:S03]  /*8940*/  LEA R6, P0, R0.reuse, c[0x0][0x1f8], 0x1 ;  /* 0x00007e0000067a11 */ /* 0x040fe600078008ff */
[----:B------:R1:W4:Y:S01]  /*8950*/  LDSM.16.M88.4 R16, [R103+0x800] ;  /* 0x000800006710783b */ /* 0x0003220000000200 */
[----:B------:R-:W-:Y:S03]  /*8960*/  LEA.HI.X R20, R0, c[0x0][0x1fc], R20, 0x1, P0 ;  /* 0x00007f0000147a11 */ /* 0x000fe600000f0c14 */
[----:B------:R1:W1:Y:S04]  /*8970*/  LDSM.16.M88.4 R24, [R103+0x1000] ;  /* 0x001000006718783b */ /* 0x0002680000000200 */
        /* <DEDUP_REMOVED lines=8> */
.L_x_1083:
[----:B------:R-:W5:Y:S01]  /*8a00*/  SHFL.IDX PT, R2, R6, RZ, 0x181f ;  /* 0x00181fff06027589 */ /* 0x000f6200000e0000 */
[----:B------:R-:W-:Y:S01]  /*8a10*/  ISETP.GE.AND P0, PT, R197, c[0x0][0x1d4], PT ;  /* 0x00007500c5007a0c */ /* 0x000fe20003f06270 */
[----:B------:R-:W-:Y:S01]  /*8a20*/  BSSY B0, `(.L_x_1047) ;  /* 0x0000142000007945 */ /* 0x000fe20003800000 */
[----:B------:R-:W-:Y:S02]  /*8a30*/  ISETP.GE.AND P4, PT, R208, c[0x0][0x1d4], PT ;  /* 0x00007500d0007a0c */ /* 0x000fe40003f86270 */
[----:B------:R-:W-:Y:S03]  /*8a40*/  SEL R100, RZ, 0x10, P0 ;  /* 0x00000010ff647807 */ /* 0x000fe60000000000 */
[----:B------:R-:W4:Y:S01]  /*8a50*/  SHFL.IDX PT, R3, R6, 0x1, 0x181f ;  /* 0x00381f0006037f89 */ /* 0x000f2200000e0000 */
[----:B------:R-:W-:Y:S04]  /*8a60*/  IADD3 R12, -R100, 0x10, RZ ;  /* 0x00000010640c7810 */ /* 0x000fe80007ffe1ff */
[----:B------:R-:W-:Y:S03]  /*8a70*/  LOP3.LUT R12, R12, 0xf, RZ, 0xc0, !PT ;  /* 0x0000000f0c0c7812 */ /* 0x000fe600078ec0ff */
[----:B----4-:R-:W4:Y:S01]  /*8a80*/  SHFL.IDX PT, R20, R20, 0x1, 0x181f ;  /* 0x00381f0014147f89 */ /* 0x010f2200000e0000 */
[----:B-----5:R-:W-:Y:S04]  /*8a90*/  IADD3 R4, P2, R2, R13, RZ ;  /* 0x0000000d02047210 */ /* 0x020fe80007f5e0ff */
[----:B---3--:R-:W-:Y:S05]  /*8aa0*/  IADD3.X R5, R0, R7, RZ, P2, !PT ;  /* 0x0000000700057210 */ /* 0x008fea00017fe4ff */
[----:B------:R3:W-:Y:S01]  /*8ab0*/  LDGSTS.E.BYPASS.LTC128B.128 [R182+0x100], [R4.64], !P0 ;  /* 0x0010000004b67fae */ /* 0x0007e2000c101d46 */
[----:B------:R-:W-:Y:S04]  /*8ac0*/  IADD3 R12, P6, P0, R12, R3, R13 ;  /* 0x000000030c0c7210 */ /* 0x000fe800078de00d */
[----:B----4-:R-:W-:Y:S02]  /*8ad0*/  IADD3.X R13, RZ, R20, R7, P6, P0 ;  /* 0x00000014ff0d7210 */ /* 0x010fe400037e0407 */
[----:B---3--:R-:W-:Y:S04]  /*8ae0*/  IADD3 R4, P2, R2, R15, RZ ;  /* 0x0000000f02047210 */ /* 0x008fe80007f5e0ff */
[----:B------:R-:W-:Y:S02]  /*8af0*/  IADD3.X R5, R0, R14, RZ, P2, !PT ;  /* 0x0000000e00057210 */ /* 0x000fe400017fe4ff */
[----:B------:R-:W-:Y:S03]  /*8b00*/  ISETP.GE.AND P2, PT, R207, c[0x0][0x1d4], PT ;  /* 0x00007500cf007a0c */ /* 0x000fe60003f46270 */
[----:B------:R3:W-:Y:S02]  /*8b10*/  LDGSTS.E.BYPASS.LTC128B.128 [R182+0x2100], [R4.64], !P4 ;  /* 0x0210000004b67fae */ /* 0x0007e4000e101d46 */
[----:B---3--:R-:W-:Y:S04]  /*8b20*/  IADD3 R4, P5, R2, R22, RZ ;  /* 0x0000001602047210 */ /* 0x008fe80007fbe0ff */
[----:B------:R-:W-:Y:S02]  /*8b30*/  IADD3.X R5, R0, R21, RZ, P5, !PT ;  /* 0x0000001500057210 */ /* 0x000fe40002ffe4ff */
[----:B------:R-:W-:Y:S02]  /*8b40*/  ISETP.NE.U32.AND P5, PT, R100, RZ, PT ;  /* 0x000000ff6400720c */ /* 0x000fe40003fa5070 */
[----:B------:R-:W-:Y:S01]  /*8b50*/  SEL R0, RZ, 0x10, P4 ;  /* 0x00000010ff007807 */ /* 0x000fe20002000000 */
[----:B------:R3:W-:Y:S03]  /*8b60*/  LDGSTS.E.BYPASS.LTC128B.128 [R182+0x4100], [R4.64], !P2 ;  /* 0x0410000004b67fae */ /* 0x0007e6000d101d46 */
[C---:B------:R-:W-:Y:S02]  /*8b70*/  ISETP.NE.U32.AND P0, PT, R0.reuse, RZ, PT ;  /* 0x000000ff0000720c */ /* 0x040fe40003f05070 */
[----:B------:R-:W-:Y:S04]  /*8b80*/  IADD3 R0, -R0, 0x10, RZ ;  /* 0x0000001000007810 */ /* 0x000fe80007ffe1ff */
[----:B------:R-:W-:Y:S01]  /*8b90*/  LOP3.LUT R0, R0, 0xf, RZ, 0xc0, !PT ;  /* 0x0000000f00007812 */ /* 0x000fe200078ec0ff */
[----:B------:R4:W-:Y:S01]  /*8ba0*/  LDGSTS.E.BYPASS.LTC128B.128.ZFILL [R182+0x1100], [R12.64], P5 ;  /* 0x011000000cb67fae */ /* 0x0009e2000a941d46 */
[C---:B--23--:R-:W-:Y:S08]  /*8bb0*/  HMMA.16816.F32 R4, R32.reuse, R8, RZ ;  /* 0x000000082004723c */ /* 0x04cff000000018ff */
[C---:B------:R-:W-:Y:S01]  /*8bc0*/  HMMA.16816.F32 R8, R32.reuse, R10, RZ ;  /* 0x0000000a2008723c */ /* 0x040fe200000018ff */
[-C--:B----4-:R-:W-:Y:S03]  /*8bd0*/  IADD3 R12, P6, P5, R0, R3.reuse, R15 ;  /* 0x00000003000c7210 */ /* 0x090fe60007dde00f */
[----:B------:R-:W-:Y:S02]  /*8be0*/  SEL R0, RZ, 0x10, P2 ;  /* 0x00000010ff007807 */ /* 0x000fe40001000000 */
[-C--:B------:R-:W-:Y:S02]  /*8bf0*/  IADD3.X R13, RZ, R20.reuse, R14, P6, P5 ;  /* 0x00000014ff0d7210 */ /* 0x080fe400037ea40e */
[C---:B------:R-:W-:Y:S04]  /*8c00*/  ISETP.NE.U32.AND P6, PT, R0.reuse, RZ, PT ;  /* 0x000000ff0000720c */ /* 0x040fe80003fc5070 */
[----:B------:R-:W-:Y:S01]  /*8c10*/  IADD3 R2, -R0, 0x10, RZ ;  /* 0x0000001000027810 */ /* 0x000fe20007ffe1ff */
[----:B------:R2:W-:Y:S03]  /*8c20*/  LDGSTS.E.BYPASS.LTC128B.128.ZFILL [R182+0x3100], [R12.64], P0 ;  /* 0x031000000cb67fae */ /* 0x0005e60008141d46 */
[----:B------:R-:W-:Y:S04]  /*8c30*/  LOP3.LUT R2, R2, 0xf, RZ, 0xc0, !PT ;  /* 0x0000000f02027812 */ /* 0x000fe800078ec0ff */
[----:B------:R-:W-:Y:S04]  /*8c40*/  IADD3 R2, P5, P0, R2, R3, R22 ;  /* 0x0000000302027210 */ /* 0x000fe800078be016 */
[----:B------:R-:W-:Y:S02]  /*8c50*/  IADD3.X R3, RZ, R20, R21, P5, P0 ;  /* 0x00000014ff037210 */ /* 0x000fe40002fe0415 */
[----:B------:R-:W-:Y:S03]  /*8c60*/  ISETP.GT.AND P0, PT, R184, R213, PT ;  /* 0x000000d5b800720c */ /* 0x000fe60003f04270 */
[----:B------:R3:W-:Y:S08]  /*8c70*/  LDGSTS.E.BYPASS.LTC128B.128.ZFILL [R182+0x5100], [R2.64], P6 ;  /* 0x0510000002b67fae */ /* 0x0007f0000b141d46 */
[----:B------:R-:W0:Y:S01]  /*8c80*/  LDGDEPBAR ;  /* 0x00000000000079af */ /* 0x000e220000000000 */
[C---:B--2---:R-:W-:Y:S08]  /*8c90*/  HMMA.16816.F32 R12, R32.reuse, R16, RZ ;  /* 0x00000010200c723c */ /* 0x044ff000000018ff */
        /* <DEDUP_REMOVED lines=20> */
[----:B------:R-:W-:Y:S07]  /*8de0*/  LDSM.16.M88.4 R144, [R160+-0x4000] ;  /* 0xffc00000a090783b */ /* 0x000fee0000000200 */
[C---:B--2---:R-:W-:Y:S08]  /*8df0*/  HMMA.16816.F32 R12, R136.reuse, R148, R12 ;  /* 0x00000094880c723c */ /* 0x044ff0000000180c */
[C---:B------:R-:W-:Y:S01]  /*8e00*/  HMMA.16816.F32 R16, R136.reuse, R150, R16 ;  /* 0x000000968810723c */ /* 0x040fe20000001810 */
[----:B------:R-:W-:Y:S07]  /*8e10*/  LDSM.16.M88.4 R148, [R160+-0x3800] ;  /* 0xffc80000a094783b */ /* 0x000fee0000000200 */
[C---:B----4-:R-:W-:Y:S08]  /*8e20*/  HMMA.16816.F32 R20, R136.reuse, R140, R20 ;  /* 0x0000008c8814723c */ /* 0x050ff00000001814 */
[C---:B------:R-:W-:Y:S01]  /*8e30*/  HMMA.16816.F32 R24, R136.reuse, R142, R24 ;  /* 0x0000008e8818723c */ /* 0x040fe20000001818 */
[----:B------:R-:W1:Y:S07]  /*8e40*/  LDSM.16.M88.4 R140, [R168] ;  /* 0x00000000a88c783b */ /* 0x000e6e0000000200 */
[C---:B------:R-:W-:Y:S08]  /*8e50*/  HMMA.16816.F32 R28, R136.reuse, R152, R28 ;  /* 0x00000098881c723c */ /* 0x040ff0000000181c */
[----:B------:R-:W-:Y:S01]  /*8e60*/  HMMA.16816.F32 R32, R136, R154, R32 ;  /* 0x0000009a8820723c */ /* 0x000fe20000001820 */
[----:B------:R-:W2:Y:S08]  /*8e70*/  LDSM.16.M88.4 R136, [R160+-0x3000] ;  /* 0xffd00000a088783b */ /* 0x000eb00000000200 */
[----:B------:R-:W4:Y:S01]  /*8e80*/  LDSM.16.M88.4 R152, [R160+-0x2800] ;  /* 0xffd80000a098783b */ /* 0x000f220000000200 */
        /* <DEDUP_REMOVED lines=9> */
[C---:B----4-:R-:W-:Y:S08]  /*8f20*/  HMMA.16816.F32 R28, R140.reuse, R152, R28 ;  /* 0x000000988c1c723c */ /* 0x050ff0000000181c */
[----:B------:R-:W-:Y:S01]  /*8f30*/  HMMA.16816.F32 R32, R140, R154, R32 ;  /* 0x0000009a8c20723c */ /* 0x000fe20000001820 */
[----:B------:R-:W2:Y:S08]  /*8f40*/  LDSM.16.M88.4 R140, [R103+0x3000] ;  /* 0x00300000678c783b */ /* 0x000eb00000000200 */
[----:B------:R-:W4:Y:S01]  /*8f50*/  LDSM.16.M88.4 R152, [R103+0x3800] ;  /* 0x003800006798783b */ /* 0x000f220000000200 */
        /* <DEDUP_REMOVED lines=9> */
[C---:B----4-:R-:W-:Y:S08]  /*8ff0*/  HMMA.16816.F32 R28, R136.reuse, R152, R28 ;  /* 0x00000098881c723c */ /* 0x050ff0000000181c */
[----:B------:R-:W-:Y:S01]  /*9000*/  HMMA.16816.F32 R32, R136, R154, R32 ;  /* 0x0000009a8820723c */ /* 0x000fe20000001820 */
[----:B------:R-:W2:Y:S08]  /*9010*/  LDSM.16.M88.4 R136, [R173] ;  /* 0x00000000ad88783b */ /* 0x000eb00000000200 */
[----:B------:R-:W4:Y:S01]  /*9020*/  LDSM.16.M88.4 R152, [R174] ;  /* 0x00000000ae98783b */ /* 0x000f220000000200 */
        /* <DEDUP_REMOVED lines=22> */
[C---:B----4-:R-:W-:Y:S08]  /*9190*/  HMMA.16816.F32 R28, R136.reuse, R152, R28 ;  /* 0x00000098881c723c */ /* 0x050ff0000000181c */
        /* <DEDUP_REMOVED lines=47> */
[----:B------:R-:W4:Y:S07]  /*9490*/  LDSM.16.M88.4 R148, [R168+0x8000] ;  /* 0x00800000a894783b */ /* 0x000f2e0000000200 */
[C---:B--2---:R-:W-:Y:S08]  /*94a0*/  HMMA.16816.F32 R20, R136.reuse, R140, R20 ;  /* 0x0000008c8814723c */ /* 0x044ff00000001814 */
[C---:B------:R-:W-:Y:S08]  /*94b0*/  HMMA.16816.F32 R24, R136.reuse, R142, R24 ;  /* 0x0000008e8818723c */ /* 0x040ff00000001818 */
[C---:B-1----:R-:W-:Y:S08]  /*94c0*/  HMMA.16816.F32 R28, R136.reuse, R144, R28 ;  /* 0x00000090881c723c */ /* 0x042ff0000000181c */
[----:B------:R-:W-:Y:S01]  /*94d0*/  HMMA.16816.F32 R32, R136, R146, R32 ;  /* 0x000000928820723c */ /* 0x000fe20000001820 */
[----:B------:R-:W1:Y:S07]  /*94e0*/  LDSM.16.M88.4 R136, [R160+0x800] ;  /* 0x00080000a088783b */ /* 0x000e6e0000000200 */
[C---:B----4-:R-:W-:Y:S08]  /*94f0*/  HMMA.16816.F32 R4, R148.reuse, R152, R4 ;  /* 0x000000989404723c */ /* 0x050ff00000001804 */
        /* <DEDUP_REMOVED lines=14> */
[----:B------:R-:W4:Y:S10]  /*95e0*/  MUFU.TANH R142, R6 ;  /* 0x00000006008e7308 */ /* 0x000f340000002400 */
        /* <DEDUP_REMOVED lines=11> */
[----:B-----5:R-:W5:Y:S09]  /*96a0*/  LDSM.16.M88.4 R4, [R160+0x1000] ;  /* 0x00100000a004783b */ /* 0x020f720000000200 */
[----:B------:R-:W1:Y:S10]  /*96b0*/  MUFU.TANH R137, R10 ;  /* 0x0000000a00897308 */ /* 0x000e740000002400 */
[----:B------:R1:W1:Y:S10]  /*96c0*/  MUFU.TANH R144, R11 ;  /* 0x0000000b00907308 */ /* 0x0002740000002400 */
[----:B------:R3:W2:Y:S10]  /*96d0*/  MUFU.TANH R156, R12 ;  /* 0x0000000c009c7308 */ /* 0x0006b40000002400 */
[----:B------:R3:W2:Y:S01]  /*96e0*/  MUFU.TANH R153, R13 ;  /* 0x0000000d00997308 */ /* 0x0006a20000002400 */
[----:B-1----:R-:W1:Y:S01]  /*96f0*/  LDSM.16.M88.4 R8, [R160+0x1800] ;  /* 0x00180000a008783b */ /* 0x002e620000000200 */
[----:B------:R-:W-:Y:S04]  /*9700*/  DEPBAR.LE SB0, 0x0 ;  /* 0x000080000000791a */ /* 0x000fe80000000000 */
[C---:B-----5:R-:W-:Y:S04]  /*9710*/  HMMA.16816.F32 R20, R148.reuse, R4, R20 ;  /* 0x000000049414723c */ /* 0x060fe80000001814 */
[----:B------:R3:W1:Y:S01]  /*9720*/  MUFU.TANH R155, R14 ;  /* 0x0000000e009b7308 */ /* 0x0006620000002400 */
[----:B------:R-:W-:Y:S03]  /*9730*/  BAR.SYNC.DEFER_BLOCKING 0x0 ;  /* 0x0000000000007b1d */ /* 0x000fe60000010000 */
[C---:B------:R-:W-:Y:S06]  /*9740*/  HMMA.16816.F32 R24, R148.reuse, R6, R24 ;  /* 0x000000069418723c */ /* 0x040fec0000001818 */
[----:B------:R3:W1:Y:S10]  /*9750*/  MUFU.TANH R157, R15 ;  /* 0x0000000f009d7308 */ /* 0x0006740000002400 */
[----:B------:R3:W2:Y:S01]  /*9760*/  MUFU.TANH R152, R16 ;  /* 0x0000001000987308 */ /* 0x0006a20000002400 */
[----:B------:R-:W-:Y:S02]  /*9770*/  FMUL.FTZ R20, R20, c[0x0][0x320] ;  /* 0x0000c80014147a20 */ /* 0x000fe40000410000 */
[----:B------:R-:W-:Y:S02]  /*9780*/  FMUL.FTZ R21, R21, c[0x0][0x320] ;  /* 0x0000c80015157a20 */ /* 0x000fe40000410000 */
[----:B------:R-:W-:Y:S02]  /*9790*/  FMUL.FTZ R22, R22, c[0x0][0x320] ;  /* 0x0000c80016167a20 */ /* 0x000fe40000410000 */
[----:B------:R-:W-:Y:S03]  /*97a0*/  FMUL.FTZ R23, R23, c[0x0][0x320] ;  /* 0x0000c80017177a20 */ /* 0x000fe60000410000 */
[----:B------:R3:W2:Y:S01]  /*97b0*/  MUFU.TANH R146, R17 ;  /* 0x0000001100927308 */ /* 0x0006a20000002400 */
[----:B------:R-:W-:Y:S02]  /*97c0*/  FMUL.FTZ R24, R24, c[0x0][0x320] ;  /* 0x0000c80018187a20 */ /* 0x000fe40000410000 */
[----:B------:R-:W-:Y:S01]  /*97d0*/  FMUL.FTZ R25, R25, c[0x0][0x320] ;  /* 0x0000c80019197a20 */ /* 0x000fe20000410000 */
[C---:B-1----:R-:W-:Y:S03]  /*97e0*/  HMMA.16816.F32 R28, R148.reuse, R8, R28 ;  /* 0x00000008941c723c */ /* 0x042fe6000000181c */
[----:B------:R-:W-:Y:S02]  /*97f0*/  FMUL.FTZ R26, R26, c[0x0][0x320] ;  /* 0x0000c8001a1a7a20 */ /* 0x000fe40000410000 */
[----:B------:R-:W-:Y:S01]  /*9800*/  FMUL.FTZ R27, R27, c[0x0][0x320] ;  /* 0x0000c8001b1b7a20 */ /* 0x000fe20000410000 */
[----:B------:R3:W1:Y:S02]  /*9810*/  MUFU.TANH R154, R18 ;  /* 0x00000012009a7308 */ /* 0x0006640000002400 */
[----:B------:R-:W-:Y:S08]  /*9820*/  HMMA.16816.F32 R32, R148, R10, R32 ;  /* 0x0000000a9420723c */ /* 0x000ff00000001820 */
[----:B------:R3:W1:Y:S08]  /*9830*/  MUFU.TANH R158, R19 ;  /* 0x00000013009e7308 */ /* 0x0006700000002400 */
[----:B------:R-:W-:Y:S02]  /*9840*/  FMUL.FTZ R28, R28, c[0x0][0x320] ;  /* 0x0000c8001c1c7a20 */ /* 0x000fe40000410000 */
[----:B------:R3:W1:Y:S01]  /*9850*/  MUFU.TANH R191, R20 ;  /* 0x0000001400bf7308 */ /* 0x0006620000002400 */
        /* <DEDUP_REMOVED lines=21> */
[----:B------:R3:W1:Y:S01]  /*99b0*/  MUFU.TANH R194, R35 ;  /* 0x0000002300c27308 */ /* 0x0006620000002400 */
[----:B------:R-:W-:-:S05]  /*99c0*/  @!P0 BRA `(.L_x_1048) ;  /* 0x0000047000008947 */ /* 0x000fca0003800000 */
[----:B--2-4-:R-:W-:Y:S01]  /*99d0*/  IMAD R0, R212, 0x20, R214 ;  /* 0x00000020d4007824 */ /* 0x014fe200078e02d6 */
[----:B------:R-:W-:Y:S01]  /*99e0*/  SHF.R.S32.HI R198, RZ, 0x1f, R207 ;  /* 0x0000001fffc67819 */ /* 0x000fe200000114cf */
[----:B---3--:R-:W-:Y:S01]  /*99f0*/  IMAD R2, R184, 0x40, R215 ;  /* 0x00000040b8027824 */ /* 0x008fe200078e02d7 */
[----:B------:R-:W-:Y:S01]  /*9a00*/  SHF.R.S32.HI R199, RZ, 0x1f, R208 ;  /* 0x0000001fffc77819 */ /* 0x000fe200000114d0 */
[----:B------:R-:W-:Y:S01]  /*9a10*/  IMAD.MOV.U32 R183, RZ, RZ, RZ ;  /* 0x000000ffffb77224 */ /* 0x000fe200078e00ff */
[C---:B------:R-:W-:Y:S01]  /*9a20*/  SHF.L.U64.HI R10, R207.reuse, 0x1, R198 ;  /* 0x00000001cf0a7819 */ /* 0x040fe200000102c6 */
[----:B------:R-:W-:Y:S01]  /*9a30*/  IMAD.SHL.U32 R13, R207, 0x2, RZ ;  /* 0x00000002cf0d7824 */ /* 0x000fe200078e00ff */
[----:B------:R-:W-:Y:S01]  /*9a40*/  IADD3 R2, R2, -0x40, R0 ;  /* 0xffffffc002027810 */ /* 0x000fe20007ffe000 */
[C---:B------:R-:W-:Y:S01]  /*9a50*/  IMAD.SHL.U32 R12, R208.reuse, 0x2, RZ ;  /* 0x00000002d00c7824 */ /* 0x040fe200078e00ff */
[----:B------:R-:W-:Y:S01]  /*9a60*/  SHF.R.S32.HI R198, RZ, 0x1f, R197 ;  /* 0x0000001fffc67819 */ /* 0x000fe200000114c5 */
[C---:B------:R-:W-:Y:S01]  /*9a70*/  IMAD.SHL.U32 R14, R197.reuse, 0x2, RZ ;  /* 0x00000002c50e7824 */ /* 0x040fe200078e00ff */
        /* <DEDUP_REMOVED lines=27> */
.L_x_1084:
[----:B------:R-:W-:-:S05]  /*9c30*/  BRA.DIV ~URZ, `(.L_x_1050) ;  /* 0x000055127f007947 */ /* 0x000fca000b800000 */
[----:B------:R-:W4:Y:S01]  /*9c40*/  SHFL.IDX PT, R0, R8, RZ, 0x181f ;  /* 0x00181fff08007589 */ /* 0x000f2200000e0000 */
[C---:B------:R-:W-:Y:S02]  /*9c50*/  IADD3 R2, -R100.reuse, 0x10, RZ ;  /* 0x0000001064027810 */ /* 0x040fe40007ffe1ff */
[----:B------:R-:W-:Y:S02]  /*9c60*/  ISETP.NE.U32.AND P0, PT, R100, RZ, PT ;  /* 0x000000ff6400720c */ /* 0x000fe40003f05070 */
[----:B------:R-:W-:Y:S04]  /*9c70*/  LOP3.LUT R2, R2, 0xf, RZ, 0xc0, !PT ;  /* 0x0000000f02027812 */ /* 0x000fe800078ec0ff */
[----:B----4-:R-:W-:Y:S04]  /*9c80*/  IADD3 R2, P6, P5, R2, R0, R14 ;  /* 0x0000000002027210 */ /* 0x010fe80007dde00e */
[----:B---3--:R-:W-:Y:S05]  /*9c90*/  IADD3.X R3, RZ, R4, R11, P6, P5 ;  /* 0x00000004ff037210 */ /* 0x008fea00037ea40b */
        /* <DEDUP_REMOVED lines=11> */
.L_x_1085:
[----:B----4-:R-:W-:Y:S02]  /*9d50*/  IADD3 R2, -R100, 0x10, RZ ;  /* 0x0000001064027810 */ /* 0x010fe40007ffe1ff */
[C---:B---3--:R-:W-:Y:S02]  /*9d60*/  IADD3 R8, P6, R0.reuse, R12, RZ ;  /* 0x0000000c00087210 */ /* 0x048fe40007fde0ff */
[----:B------:R-:W-:Y:S02]  /*9d70*/  IADD3 R6, P5, R0, R13, RZ ;  /* 0x0000000d00067210 */ /* 0x000fe40007fbe0ff */
[----:B------:R-:W-:Y:S01]  /*9d80*/  ISETP.NE.U32.AND P0, PT, R100, RZ, PT ;  /* 0x000000ff6400720c */ /* 0x000fe20003f05070 */
[----:B--2---:R-:W-:Y:S01]  /*9d90*/  IMAD.X R9, R4, 0x1, R9, P6 ;  /* 0x0000000104097824 */ /* 0x004fe200030e0609 */
[----:B------:R-:W-:Y:S01]  /*9da0*/  LOP3.LUT R2, R2, 0xf, RZ, 0xc0, !PT ;  /* 0x0000000f02027812 */ /* 0x000fe200078ec0ff */
[----:B------:R-:W-:Y:S03]  /*9db0*/  IMAD.X R7, R4, 0x1, R10, P5 ;  /* 0x0000000104077824 */ /* 0x000fe600028e060a */
[----:B------:R-:W-:Y:S04]  /*9dc0*/  IADD3 R2, P6, P5, R2, R0, R14 ;  /* 0x0000000002027210 */ /* 0x000fe80007dde00e */
[----:B------:R-:W-:Y:S05]  /*9dd0*/  IADD3.X R3, RZ, R4, R11, P6, P5 ;  /* 0x00000004ff037210 */ /* 0x000fea00037ea40b */
[----:B------:R-:W-:Y:S01]  /*9de0*/  @!PT LDS RZ, [RZ] ;  /* 0x00000000fffff984 */ /* 0x000fe20000000800 */
[----:B------:R-:W-:Y:S01]  /*9df0*/  @!PT LDS RZ, [RZ] ;  /* 0x00000000fffff984 */ /* 0x000fe20000000800 */
[----:B------:R-:W-:Y:S01]  /*9e00*/  @!PT LDS RZ, [RZ] ;  /* 0x00000000fffff984 */ /* 0x000fe20000000800 */
[----:B------:R2:W-:Y:S04]  /*9e10*/  LDGSTS.E.BYPASS.LTC128B.128.ZFILL [R182+0x7100], [R2.64], P0 ;  /* 0x0710000002b67fae */ /* 0x0005e80008141d46 */
[----:B------:R2:W-:Y:S04]  /*9e20*/  LDGSTS.E.BYPASS.LTC128B.128 [R182+0x9100], [R8.64], !P4 ;  /* 0x0910000008b67fae */ /* 0x0005e8000e101d46 */
[----:B------:R2:W-:Y:S02]  /*9e30*/  LDGSTS.E.BYPASS.LTC128B.128 [R182+0xb100], [R6.64], !P2 ;  /* 0x0b10000006b67fae */ /* 0x0005e4000d101d46 */
.L_x_1048:
[----:B--2-4-:R-:W-:Y:S05]  /*9e40*/  BSYNC B0 ;  /* 0x0000000000007941 */ /* 0x014fea0003800000 */
.L_x_1047:
[----:B---3--:R-:W-:Y:S01]  /*9e50*/  FMNMX.FTZ R2, R140, R101, !PT ;  /* 0x000000658c027209 */ /* 0x008fe20007810000 */
        /* <DEDUP_REMOVED lines=40> */
.L_x_1086:
[C---:B------:R-:W-:Y:S01]  /*a0e0*/  FMUL.FTZ R147, R100.reuse, c[0x0][0x2d0] ;  /* 0x0000b40064937a20 */ /* 0x040fe20000410000 */
[----:B------:R-:W-:Y:S01]  /*a0f0*/  WARPSYNC 0xffffffff ;  /* 0xffffffff00007948 */ /* 0x000fe20003800000 */
[----:B------:R-:W-:Y:S01]  /*a100*/  FADD.FTZ R2, -R100, R101 ;  /* 0x0000006564027221 */ /* 0x000fe20000010100 */
[----:B------:R-:W1:Y:S01]  /*a110*/  LDSM.16.MT88.4 R12, [R162] ;  /* 0x00000000a20c783b */ /* 0x000e620000004200 */
[--C-:B------:R-:W-:Y:S01]  /*a120*/  FFMA.FTZ R3, R140, c[0x0][0x2d0], -R147.reuse ;  /* 0x0000b4008c037a23 */ /* 0x100fe20000010893 */
[----:B------:R-:W-:Y:S01]  /*a130*/  ISETP.GT.AND P0, PT, R184, R213, PT ;  /* 0x000000d5b800720c */ /* 0x000fe20003f04270 */
[----:B------:R-:W-:Y:S02]  /*a140*/  FMUL.FTZ R2, R2, c[0x0][0x2d0] ;  /* 0x0000b40002027a20 */ /* 0x000fe40000410000 */
[----:B------:R4:W-:Y:S01]  /*a150*/  MUFU.EX2 R198, R3 ;  /* 0x0000000300c67308 */ /* 0x0009e20000000800 */
[--C-:B------:R-:W-:Y:S02]  /*a160*/  FFMA.FTZ R101, R156, c[0x0][0x2d0], -R147.reuse ;  /* 0x0000b4009c657a23 */ /* 0x100fe40000010893 */
[----:B------:R-:W5:Y:S07]  /*a170*/  LDSM.16.MT88.4 R20, [R163] ;  /* 0x00000000a314783b */ /* 0x000f6e0000004200 */
[----:B------:R-:W2:Y:S01]  /*a180*/  MUFU.EX2 R2, R2 ;  /* 0x0000000200027308 */ /* 0x000ea20000000800 */
[----:B------:R-:W3:Y:S01]  /*a190*/  LDSM.16.MT88.4 R28, [R165] ;  /* 0x00000000a51c783b */ /* 0x000ee20000004200 */
[--C-:B----4-:R-:W-:Y:S08]  /*a1a0*/  FFMA.FTZ R3, R143, c[0x0][0x2d0], -R147.reuse ;  /* 0x0000b4008f037a23 */ /* 0x110ff00000010893 */
[----:B------:R4:W1:Y:S02]  /*a1b0*/  MUFU.EX2 R143, R3 ;  /* 0x00000003008f7308 */ /* 0x0008640000000800 */
[--C-:B----4-:R-:W-:Y:S02]  /*a1c0*/  FFMA.FTZ R3, R141, c[0x0][0x2d0], -R147.reuse ;  /* 0x0000b4008d037a23 */ /* 0x110fe40000010893 */
[C---:B--2---:R-:W-:Y:S06]  /*a1d0*/  FMUL.FTZ R5, R2.reuse, R105 ;  /* 0x0000006902057220 */ /* 0x044fec0000410000 */
        /* <DEDUP_REMOVED lines=14> */
[--C-:B------:R-:W-:Y:S01]  /*a2c0*/  FFMA.FTZ R0, R136, c[0x0][0x2d0], -R147.reuse ;  /* 0x0000b40088007a23 */ /* 0x100fe20000010893 */
[----:B-1----:R-:W-:Y:S01]  /*a2d0*/  F2FP.PACK_AB R136, R143, R198 ;  /* 0x000000c68f88723e */ /* 0x002fe200000000ff */
[C---:B------:R-:W-:Y:S02]  /*a2e0*/  FMUL.FTZ R44, R2.reuse, R44 ;  /* 0x0000002c022c7220 */ /* 0x040fe40000410000 */
[----:B------:R-:W1:Y:S01]  /*a2f0*/  MUFU.EX2 R211, R0 ;  /* 0x0000000000d37308 */ /* 0x000e620000000800 */
[----:B------:R-:W-:Y:S02]  /*a300*/  FMUL.FTZ R140, R3, c[0x0][0x2d0] ;  /* 0x0000b400038c7a20 */ /* 0x000fe40000410000 */
[----:B------:R-:W-:Y:S02]  /*a310*/  FMUL.FTZ R45, R2, R45 ;  /* 0x0000002d022d7220 */ /* 0x000fe40000410000 */
[----:B------:R-:W-:Y:S02]  /*a320*/  FFMA.FTZ R4, R142, c[0x0][0x2d0], -R140 ;  /* 0x0000b4008e047a23 */ /* 0x000fe4000001088c */
        /* <DEDUP_REMOVED lines=11> */
[----:B------:R1:W-:Y:S01]  /*a3e0*/  MUFU.EX2 R102, R4 ;  /* 0x0000000400667308 */ /* 0x0003e20000000800 */
[----:B------:R-:W-:Y:S02]  /*a3f0*/  FMUL.FTZ R65, R2, R65 ;  /* 0x0000004102417220 */ /* 0x000fe40000410000 */
[----:B------:R-:W-:Y:S02]  /*a400*/  FMUL.FTZ R0, R0, c[0x0][0x2d0] ;  /* 0x0000b40000007a20 */ /* 0x000fe40000410000 */
[C---:B------:R-:W-:Y:S02]  /*a410*/  FMUL.FTZ R68, R2.reuse, R68 ;  /* 0x0000004402447220 */ /* 0x040fe40000410000 */
[C---:B------:R-:W-:Y:S02]  /*a420*/  FMUL.FTZ R69, R2.reuse, R69 ;  /* 0x0000004502457220 */ /* 0x040fe40000410000 */
[C---:B------:R-:W-:Y:S01]  /*a430*/  FMUL.FTZ R72, R2.reuse, R72 ;  /* 0x0000004802487220 */ /* 0x040fe20000410000 */
[----:B------:R-:W2:Y:S01]  /*a440*/  MUFU.EX2 R0, R0 ;  /* 0x0000000000007308 */ /* 0x000ea20000000800 */
[C---:B------:R-:W-:Y:S02]  /*a450*/  FMUL.FTZ R73, R2.reuse, R73 ;  /* 0x0000004902497220 */ /* 0x040fe40000410000 */
[C---:B------:R-:W-:Y:S02]  /*a460*/  FMUL.FTZ R76, R2.reuse, R76 ;  /* 0x0000004c024c7220 */ /* 0x040fe40000410000 */
[C---:B------:R-:W-:Y:S02]  /*a470*/  FMUL.FTZ R77, R2.reuse, R77 ;  /* 0x0000004d024d7220 */ /* 0x040fe40000410000 */
[C---:B------:R-:W-:Y:S02]  /*a480*/  FMUL.FTZ R80, R2.reuse, R80 ;  /* 0x0000005002507220 */ /* 0x040fe40000410000 */
[C---:B------:R-:W-:Y:S02]  /*a490*/  FMUL.FTZ R81, R2.reuse, R81 ;  /* 0x0000005102517220 */ /* 0x040fe40000410000 */
[C---:B------:R-:W-:Y:S02]  /*a4a0*/  FMUL.FTZ R84, R2.reuse, R84 ;  /* 0x0000005402547220 */ /* 0x040fe40000410000 */
[C---:B------:R-:W-:Y:S02]  /*a4b0*/  FMUL.FTZ R85, R2.reuse, R85 ;  /* 0x0000005502557220 */ /* 0x040fe40000410000 */
[--C-:B-1----:R-:W-:Y:S02]  /*a4c0*/  FFMA.FTZ R4, R145, c[0x0][0x2d0], -R140.reuse ;  /* 0x0000b40091047a23 */ /* 0x102fe4000001088c */
[C---:B------:R-:W-:Y:S02]  /*a4d0*/  FMUL.FTZ R88, R2.reuse, R88 ;  /* 0x0000005802587220 */ /* 0x040fe40000410000 */
[----:B------:R1:W3:Y:S01]  /*a4e0*/  MUFU.EX2 R141, R4 ;  /* 0x00000004008d7308 */ /* 0x0002e20000000800 */
[C---:B------:R-:W-:Y:S02]  /*a4f0*/  FMUL.FTZ R89, R2.reuse, R89 ;  /* 0x0000005902597220 */ /* 0x040fe40000410000 */
[----:B------:R-:W-:Y:S02]  /*a500*/  FMUL.FTZ R92, R2, R92 ;  /* 0x0000005c025c7220 */ /* 0x000fe40000410000 */
[C---:B--2---:R-:W-:Y:S02]  /*a510*/  FMUL.FTZ R6, R0.reuse, R106 ;  /* 0x0000006a00067220 */ /* 0x044fe40000410000 */
[C---:B------:R-:W-:Y:S02]  /*a520*/  FMUL.FTZ R7, R0.reuse, R107 ;  /* 0x0000006b00077220 */ /* 0x040fe40000410000 */
[C---:B------:R-:W-:Y:S02]  /*a530*/  FMUL.FTZ R10, R0.reuse, R110 ;  /* 0x0000006e000a7220 */ /* 0x040fe40000410000 */
[C---:B------:R-:W-:Y:S02]  /*a540*/  FMUL.FTZ R11, R0.reuse, R111 ;  /* 0x0000006f000b7220 */ /* 0x040fe40000410000 */
[C---:B------:R-:W-:Y:S01]  /*a550*/  FMUL.FTZ R18, R0.reuse, R118 ;  /* 0x0000007600127220 */ /* 0x040fe20000410000 */
[----:B------:R-:W-:Y:S01]  /*a560*/  LDSM.16.MT88.4 R108, [R162+0x800] ;  /* 0x00080000a26c783b */ /* 0x000fe20000004200 */
[C---:B------:R-:W-:Y:S02]  /*a570*/  FMUL.FTZ R19, R0.reuse, R119 ;  /* 0x0000007700137220 */ /* 0x040fe40000410000 */
[C---:B------:R-:W-:Y:S02]  /*a580*/  FMUL.FTZ R26, R0.reuse, R126 ;  /* 0x0000007e001a7220 */ /* 0x040fe40000410000 */
[C---:B------:R-:W-:Y:S02]  /*a590*/  FMUL.FTZ R27, R0.reuse, R127 ;  /* 0x0000007f001b7220 */ /* 0x040fe40000410000 */
[C---:B------:R-:W-:Y:S01]  /*a5a0*/  FMUL.FTZ R34, R0.reuse, R134 ;  /* 0x0000008600227220 */ /* 0x040fe20000410000 */
[----:B------:R-:W-:Y:S01]  /*a5b0*/  LDSM.16.MT88.4 R124, [R165+0x1800] ;  /* 0x00180000a57c783b */ /* 0x000fe20000004200 */
[C---:B------:R-:W-:Y:S02]  /*a5c0*/  FMUL.FTZ R35, R0.reuse, R135 ;  /* 0x0000008700237220 */ /* 0x040fe40000410000 */
[--C-:B-1----:R-:W-:Y:S01]  /*a5d0*/  FFMA.FTZ R4, R137, c[0x0][0x2d0], -R140.reuse ;  /* 0x0000b40089047a23 */ /* 0x102fe2000001088c */
[C---:B---3--:R-:W-:Y:S01]  /*a5e0*/  F2FP.PACK_AB R137, R141.reuse, R102 ;  /* 0x000000668d89723e */ /* 0x048fe200000000ff */
[C---:B------:R-:W-:Y:S02]  /*a5f0*/  FMUL.FTZ R38, R0.reuse, R38 ;  /* 0x0000002600267220 */ /* 0x040fe40000410000 */
[----:B------:R1:W-:Y:S01]  /*a600*/  MUFU.EX2 R209, R4 ;  /* 0x0000000400d17308 */ /* 0x0003e20000000800 */
        /* <DEDUP_REMOVED lines=13> */
[----:B-1----:R-:W-:Y:S02]  /*a6e0*/  FFMA.FTZ R4, R144, c[0x0][0x2d0], -R140 ;  /* 0x0000b40090047a23 */ /* 0x002fe4000001088c */
        /* <DEDUP_REMOVED lines=12> */
[C---:B------:R-:W-:Y:S02]  /*a7b0*/  FFMA.FTZ R116, R0.reuse, R206, R102 ;  /* 0x000000ce00747223 */ /* 0x040fe40000010066 */
[----:B------:R-:W-:Y:S01]  /*a7c0*/  FMUL.FTZ R86, R0, R86 ;  /* 0x0000005600567220 */ /* 0x000fe20000410000 */
[----:B-1----:R-:W-:Y:S01]  /*a7d0*/  F2FP.PACK_AB R139, R210, R209 ;  /* 0x000000d1d28b723e */ /* 0x002fe200000000ff */
[----:B------:R-:W-:Y:S02]  /*a7e0*/  FMUL.FTZ R4, R2, R104 ;  /* 0x0000006802047220 */ /* 0x000fe40000410000 */
[----:B------:R-:W1:Y:S01]  /*a7f0*/  LDSM.16.MT88.4 R104, [R164] ;  /* 0x00000000a468783b */ /* 0x000e620000004200 */
[C---:B------:R-:W-:Y:S02]  /*a800*/  FMUL.FTZ R87, R0.reuse, R87 ;  /* 0x0000005700577220 */ /* 0x040fe40000410000 */
[C---:B------:R-:W-:Y:S02]  /*a810*/  FMUL.FTZ R90, R0.reuse, R90 ;  /* 0x0000005a005a7220 */ /* 0x040fe40000410000 */
[C---:B------:R-:W-:Y:S05]  /*a820*/  HMMA.16816.F32 R4, R136.reuse, R12, R4 ;  /* 0x0000000c8804723c */ /* 0x040fea0000001804 */
[----:B------:R-:W-:Y:S02]  /*a830*/  FMUL.FTZ R91, R0, R91 ;  /* 0x0000005b005b7220 */ /* 0x000fe40000410000 */
[C---:B------:R-:W-:Y:S01]  /*a840*/  FMUL.FTZ R12, R2.reuse, R112 ;  /* 0x00000070020c7220 */ /* 0x040fe20000410000 */
[C---:B------:R-:W-:Y:S04]  /*a850*/  HMMA.16816.F32 R8, R136.reuse, R14, R8 ;  /* 0x0000000e8808723c */ /* 0x040fe80000001808 */
[----:B------:R-:W-:Y:S02]  /*a860*/  FMUL.FTZ R13, R2, R113 ;  /* 0x00000071020d7220 */ /* 0x000fe40000410000 */
[--C-:B------:R-:W-:Y:S02]  /*a870*/  FFMA.FTZ R102, R150, c[0x0][0x2d0], -R147.reuse ;  /* 0x0000b40096667a23 */ /* 0x100fe40000010893 */
[C---:B------:R-:W-:Y:S02]  /*a880*/  FMUL.FTZ R14, R0.reuse, R114 ;  /* 0x00000072000e7220 */ /* 0x040fe40000410000 */
[----:B------:R-:W-:Y:S02]  /*a890*/  MUFU.EX2 R144, R102 ;  /* 0x0000006600907308 */ /* 0x000fe40000000800 */
[----:B------:R-:W-:Y:S02]  /*a8a0*/  FMUL.FTZ R15, R0, R115 ;  /* 0x00000073000f7220 */ /* 0x000fe40000410000 */
[----:B------:R-:W-:Y:S01]  /*a8b0*/  LDSM.16.MT88.4 R112, [R163+0x800] ;  /* 0x00080000a370783b */ /* 0x000fe20000004200 */
[C---:B------:R-:W-:Y:S02]  /*a8c0*/  FMUL.FTZ R93, R2.reuse, R93 ;  /* 0x0000005d025d7220 */ /* 0x040fe40000410000 */
[C---:B------:R-:W-:Y:S02]  /*a8d0*/  FMUL.FTZ R96, R2.reuse, R96 ;  /* 0x0000006002607220 */ /* 0x040fe40000410000 */
[C---:B-----5:R-:W-:Y:S03]  /*a8e0*/  HMMA.16816.F32 R12, R136.reuse, R20, R12 ;  /* 0x00000014880c723c */ /* 0x060fe6000000180c */
[----:B------:R-:W-:Y:S02]  /*a8f0*/  FMUL.FTZ R97, R2, R97 ;  /* 0x0000006102617220 */ /* 0x000fe40000410000 */
[----:B------:R-:W-:Y:S02]  /*a900*/  FMUL.FTZ R94, R0, R94 ;  /* 0x0000005e005e7220 */ /* 0x000fe40000410000 */
[C---:B------:R-:W-:Y:S01]  /*a910*/  FMUL.FTZ R20, R2.reuse, R120 ;  /* 0x0000007802147220 */ /* 0x040fe20000410000 */
[C---:B------:R-:W-:Y:S04]  /*a920*/  HMMA.16816.F32 R16, R136.reuse, R22, R16 ;  /* 0x000000168810723c */ /* 0x040fe80000001810 */
[----:B------:R-:W-:Y:S02]  /*a930*/  FMUL.FTZ R21, R2, R121 ;  /* 0x0000007902157220 */ /* 0x000fe40000410000 */
[--C-:B------:R-:W-:Y:S02]  /*a940*/  FFMA.FTZ R120, R192, c[0x0][0x2d0], -R147.reuse ;  /* 0x0000b400c0787a23 */ /* 0x100fe40000010893 */
[C---:B------:R-:W-:Y:S04]  /*a950*/  FMUL.FTZ R23, R0.reuse, R123 ;  /* 0x0000007b00177220 */ /* 0x040fe80000410000 */
[C---:B------:R-:W-:Y:S02]  /*a960*/  FMUL.FTZ R22, R0.reuse, R122 ;  /* 0x0000007a00167220 */ /* 0x040fe40000410000 */
[----:B------:R-:W-:Y:S02]  /*a970*/  FADD.FTZ R122, R141, R116 ;  /* 0x000000748d7a7221 */ /* 0x000fe40000010000 */
[----:B------:R-:W-:Y:S01]  /*a980*/  LDSM.16.MT88.4 R116, [R165+0x1000] ;  /* 0x00100000a574783b */ /* 0x000fe20000004200 */
[C---:B------:R-:W-:Y:S02]  /*a990*/  FMUL.FTZ R95, R0.reuse, R95 ;  /* 0x0000005f005f7220 */ /* 0x040fe40000410000 */
[C---:B------:R-:W-:Y:S03]  /*a9a0*/  HMMA.16816.F32 R20, R136.reuse, R28, R20 ;  /* 0x0000001c8814723c */ /* 0x040fe60000001814 */
[C---:B------:R-:W-:Y:S02]  /*a9b0*/  FMUL.FTZ R98, R0.reuse, R98 ;  /* 0x0000006200627220 */ /* 0x040fe40000410000 */
[----:B------:R-:W-:Y:S02]  /*a9c0*/  FMUL.FTZ R99, R0, R99 ;  /* 0x0000006300637220 */ /* 0x000fe40000410000 */
[C---:B------:R-:W-:Y:S01]  /*a9d0*/  FMUL.FTZ R28, R2.reuse, R128 ;  /* 0x00000080021c7220 */ /* 0x040fe20000410000 */
[C---:B------:R-:W-:Y:S04]  /*a9e0*/  HMMA.16816.F32 R24, R136.reuse, R30, R24 ;  /* 0x0000001e8818723c */ /* 0x040fe80000001818 */
[----:B------:R-:W-:Y:S02]  /*a9f0*/  FMUL.FTZ R29, R2, R129 ;  /* 0x00000081021d7220 */ /* 0x000fe40000410000 */
[----:B------:R2:W-:Y:S01]  /*aa00*/  MUFU.EX2 R129, R101 ;  /* 0x0000006500817308 */ /* 0x0005e20000000800 */
[C---:B------:R-:W-:Y:S02]  /*aa10*/  FMUL.FTZ R30, R0.reuse, R130 ;  /* 0x00000082001e7220 */ /* 0x040fe40000410000 */
[----:B------:R-:W-:Y:S03]  /*aa20*/  FMUL.FTZ R31, R0, R131 ;  /* 0x00000083001f7220 */ /* 0x000fe60000410000 */
[--C-:B------:R-:W-:Y:S04]  /*aa30*/  FFMA.FTZ R0, R191, c[0x0][0x2d0], -R147.reuse ;  /* 0x0000b400bf007a23 */ /* 0x100fe80000010893 */
[C---:B-1----:R-:W-:Y:S01]  /*aa40*/  HMMA.16816.F32 R28, R136.reuse, R104, R28 ;  /* 0x00000068881c723c */ /* 0x042fe2000000181c */
[----:B------:R1:W-:Y:S07]  /*aa50*/  MUFU.EX2 R156, R0 ;  /* 0x00000000009c7308 */ /* 0x0003ee0000000800 */
[C---:B------:R-:W-:Y:S01]  /*aa60*/  HMMA.16816.F32 R32, R136.reuse, R106, R32 ;  /* 0x0000006a8820723c */ /* 0x040fe20000001820 */
[----:B------:R-:W3:Y:S03]  /*aa70*/  LDSM.16.MT88.4 R104, [R162+0x2000] ;  /* 0x00200000a268783b */ /* 0x000ee60000004200 */
[--C-:B--2---:R-:W-:Y:S04]  /*aa80*/  FFMA.FTZ R101, R153, c[0x0][0x2d0], -R147.reuse ;  /* 0x0000b40099657a23 */ /* 0x104fe80000010893 */
[----:B------:R2:W4:Y:S01]  /*aa90*/  MUFU.EX2 R203, R101 ;  /* 0x0000006500cb7308 */ /* 0x0005220000000800 */
[--C-:B-1----:R-:W-:Y:S03]  /*aaa0*/  FFMA.FTZ R0, R188, c[0x0][0x2d0], -R147.reuse ;  /* 0x0000b400bc007a23 */ /* 0x102fe60000010893 */
[--C-:B--2---:R-:W-:Y:S06]  /*aab0*/  FFMA.FTZ R101, R152, c[0x0][0x2d0], -R147.reuse ;  /* 0x0000b40098657a23 */ /* 0x104fec0000010893 */
[----:B------:R1:W-:Y:S01]  /*aac0*/  MUFU.EX2 R202, R101 ;  /* 0x0000006500ca7308 */ /* 0x0003e20000000800 */
[C---:B---3--:R-:W-:Y:S08]  /*aad0*/  HMMA.16816.F32 R36, R136.reuse, R104, R36 ;  /* 0x000000688824723c */ /* 0x048ff00000001824 */
[C---:B------:R-:W-:Y:S01]  /*aae0*/  HMMA.16816.F32 R40, R136.reuse, R106, R40 ;  /* 0x0000006a8828723c */ /* 0x040fe20000001828 */
[----:B------:R-:W2:Y:S03]  /*aaf0*/  LDSM.16.MT88.4 R104, [R163+0x2000] ;  /* 0x00200000a368783b */ /* 0x000ea60000004200 */
[--C-:B-1----:R-:W-:Y:S04]  /*ab00*/  FFMA.FTZ R101, R146, c[0x0][0x2d0], -R147.reuse ;  /* 0x0000b40092657a23 */ /* 0x102fe80000010893 */
[----:B------:R1:W-:Y:S01]  /*ab10*/  MUFU.EX2 R204, R101 ;  /* 0x0000006500cc7308 */ /* 0x0003e20000000800 */
[C---:B--2---:R-:W-:Y:S03]  /*ab20*/  HMMA.16816.F32 R44, R136.reuse, R104, R44 ;  /* 0x00000068882c723c */ /* 0x044fe6000000182c */
[--C-:B-1----:R-:W-:Y:S06]  /*ab30*/  FFMA.FTZ R101, R155, c[0x0][0x2d0], -R140.reuse ;  /* 0x0000b4009b657a23 */ /* 0x102fec000001088c */
[----:B------:R1:W-:Y:S01]  /*ab40*/  MUFU.EX2 R128, R101 ;  /* 0x0000006500807308 */ /* 0x0003e20000000800 */
[C---:B------:R-:W-:Y:S01]  /*ab50*/  HMMA.16816.F32 R48, R136.reuse, R106, R48 ;  /* 0x0000006a8830723c */ /* 0x040fe20000001830 */
[----:B------:R-:W2:Y:S02]  /*ab60*/  LDSM.16.MT88.4 R104, [R165+0x2000] ;  /* 0x00200000a568783b */ /* 0x000ea40000004200 */
[--C-:B-1----:R-:W-:Y:S06]  /*ab70*/  FFMA.FTZ R101, R157, c[0x0][0x2d0], -R140.reuse ;  /* 0x0000b4009d657a23 */ /* 0x102fec000001088c */
[----:B------:R1:W3:Y:S01]  /*ab80*/  MUFU.EX2 R201, R101 ;  /* 0x0000006500c97308 */ /* 0x0002e20000000800 */
[C---:B--2---:R-:W-:Y:S08]  /*ab90*/  HMMA.16816.F32 R52, R136.reuse, R104, R52 ;  /* 0x000000688834723c */ /* 0x044ff00000001834 */
[C---:B------:R-:W-:Y:S01]  /*aba0*/  HMMA.16816.F32 R56, R136.reuse, R106, R56 ;  /* 0x0000006a8838723c */ /* 0x040fe20000001838 */
[----:B------:R-:W2:Y:S03]  /*abb0*/  LDSM.16.MT88.4 R104, [R164+0x2000] ;  /* 0x00200000a468783b */ /* 0x000ea60000004200 */
[----:B-1----:R-:W-:Y:S04]  /*abc0*/  FFMA.FTZ R101, R154, c[0x0][0x2d0], -R140 ;  /* 0x0000b4009a657a23 */ /* 0x002fe8000001088c */
[----:B------:R1:W-:Y:S04]  /*abd0*/  MUFU.EX2 R200, R101 ;  /* 0x0000006500c87308 */ /* 0x0003e80000000800 */
[----:B-1----:R-:W-:Y:S02]  /*abe0*/  FFMA.FTZ R101, R2, R205, R198 ;  /* 0x000000cd02657223 */ /* 0x002fe400000100c6 */
[--C-:B------:R-:W-:Y:S04]  /*abf0*/  FFMA.FTZ R2, R158, c[0x0][0x2d0], -R140.reuse ;  /* 0x0000b4009e027a23 */ /* 0x100fe8000001088c */
[----:B------:R1:W-:Y:S01]  /*ac00*/  MUFU.EX2 R158, R0 ;  /* 0x00000000009e7308 */ /* 0x0003e20000000800 */
[C---:B--2---:R-:W-:Y:S09]  /*ac10*/  HMMA.16816.F32 R60, R136.reuse, R104, R60 ;  /* 0x00000068883c723c */ /* 0x044ff2000000183c */
[----:B------:R2:W5:Y:S01]  /*ac20*/  MUFU.EX2 R198, R2 ;  /* 0x0000000200c67308 */ /* 0x0005620000000800 */
[C---:B------:R-:W-:Y:S01]  /*ac30*/  HMMA.16816.F32 R64, R136.reuse, R106, R64 ;  /* 0x0000006a8840723c */ /* 0x040fe20000001840 */
[----:B------:R-:W3:Y:S02]  /*ac40*/  LDSM.16.MT88.4 R104, [R162+0x4000] ;  /* 0x00400000a268783b */ /* 0x000ee40000004200 */
[--C-:B-1----:R-:W-:Y:S06]  /*ac50*/  FFMA.FTZ R0, R185, c[0x0][0x2d0], -R147.reuse ;  /* 0x0000b400b9007a23 */ /* 0x102fec0000010893 */
[----:B------:R1:W-:Y:S03]  /*ac60*/  MUFU.EX2 R157, R0 ;  /* 0x00000000009d7308 */ /* 0x0003e60000000800 */
[--C-:B--2---:R-:W-:Y:S07]  /*ac70*/  FFMA.FTZ R2, R148, c[0x0][0x2d0], -R147.reuse ;  /* 0x0000b40094027a23 */ /* 0x104fee0000010893 */
[----:B------:R2:W-:Y:S01]  /*ac80*/  MUFU.EX2 R146, R2 ;  /* 0x0000000200927308 */ /* 0x0005e20000000800 */
[----:B-1----:R-:W-:Y:S01]  /*ac90*/  FFMA.FTZ R0, R159, c[0x0][0x2d0], -R147 ;  /* 0x0000b4009f007a23 */ /* 0x002fe20000010893 */
[C---:B---3--:R-:W-:Y:S08]  /*aca0*/  HMMA.16816.F32 R68, R136.reuse, R104, R68 ;  /* 0x000000688844723c */ /* 0x048ff00000001844 */
[----:B------:R1:W-:Y:S01]  /*acb0*/  MUFU.EX2 R159, R0 ;  /* 0x00000000009f7308 */ /* 0x0003e20000000800 */
[C---:B------:R-:W-:Y:S01]  /*acc0*/  HMMA.16816.F32 R72, R136.reuse, R106, R72 ;  /* 0x0000006a8848723c */ /* 0x040fe20000001848 */
[----:B------:R-:W3:Y:S02]  /*acd0*/  LDSM.16.MT88.4 R104, [R163+0x4000] ;  /* 0x00400000a368783b */ /* 0x000ee40000004200 */
[--C-:B--2---:R-:W-:Y:S02]  /*ace0*/  FFMA.FTZ R2, R194, c[0x0][0x2d0], -R140.reuse ;  /* 0x0000b400c2027a23 */ /* 0x104fe4000001088c */
[--C-:B-1----:R-:W-:Y:S04]  /*acf0*/  FFMA.FTZ R0, R189, c[0x0][0x2d0], -R140.reuse ;  /* 0x0000b400bd007a23 */ /* 0x102fe8000001088c */
[----:B------:R1:W-:Y:S01]  /*ad00*/  MUFU.EX2 R155, R0 ;  /* 0x00000000009b7308 */ /* 0x0003e20000000800 */
[C---:B---3--:R-:W-:Y:S03]  /*ad10*/  HMMA.16816.F32 R76, R136.reuse, R104, R76 ;  /* 0x00000068884c723c */ /* 0x048fe6000000184c */
[--C-:B-1----:R-:W-:Y:S05]  /*ad20*/  FFMA.FTZ R0, R190, c[0x0][0x2d0], -R140.reuse ;  /* 0x0000b400be007a23 */ /* 0x102fea000001088c */
[C---:B------:R-:W-:Y:S01]  /*ad30*/  HMMA.16816.F32 R80, R136.reuse, R106, R80 ;  /* 0x0000006a8850723c */ /* 0x040fe20000001850 */
[----:B------:R-:W1:Y:S01]  /*ad40*/  LDSM.16.MT88.4 R104, [R165+0x4000] ;  /* 0x00400000a568783b */ /* 0x000e620000004200 */
[----:B------:R2:W-:Y:S02]  /*ad50*/  MUFU.EX2 R154, R0 ;  /* 0x00000000009a7308 */ /* 0x0005e40000000800 */
[--C-:B--2---:R-:W-:Y:S08]  /*ad60*/  FFMA.FTZ R0, R187, c[0x0][0x2d0], -R140.reuse ;  /* 0x0000b400bb007a23 */ /* 0x104ff0000001088c */
[----:B------:R2:W-:Y:S01]  /*ad70*/  MUFU.EX2 R153, R0 ;  /* 0x0000000000997308 */ /* 0x0005e20000000800 */
[C---:B-1----:R-:W-:Y:S08]  /*ad80*/  HMMA.16816.F32 R84, R136.reuse, R104, R84 ;  /* 0x000000688854723c */ /* 0x042ff00000001854 */
[C---:B------:R-:W-:Y:S01]  /*ad90*/  HMMA.16816.F32 R88, R136.reuse, R106, R88 ;  /* 0x0000006a8858723c */ /* 0x040fe20000001858 */
[----:B------:R-:W1:Y:S03]  /*ada0*/  LDSM.16.MT88.4 R104, [R164+0x4000] ;  /* 0x00400000a468783b */ /* 0x000e660000004200 */
[----:B--2---:R-:W-:Y:S04]  /*adb0*/  FFMA.FTZ R0, R193, c[0x0][0x2d0], -R140 ;  /* 0x0000b400c1007a23 */ /* 0x004fe8000001088c */
[----:B------:R2:W-:Y:S04]  /*adc0*/  MUFU.EX2 R152, R0 ;  /* 0x0000000000987308 */ /* 0x0005e80000000800 */
[----:B--2---:R-:W-:Y:S06]  /*add0*/  FADD.FTZ R0, R143, R101 ;  /* 0x000000658f007221 */ /* 0x004fec0000010000 */
[----:B------:R-:W2:Y:S01]  /*ade0*/  MUFU.EX2 R143, R120 ;  /* 0x00000078008f7308 */ /* 0x000ea20000000800 */
[----:B------:R-:W-:Y:S02]  /*adf0*/  FFMA.FTZ R101, R149, c[0x0][0x2d0], -R147 ;  /* 0x0000b40095657a23 */ /* 0x000fe40000010893 */
[----:B------:R-:W-:Y:S02]  /*ae00*/  FADD.FTZ R121, R199, R0 ;  /* 0x00000000c7797221 */ /* 0x000fe40000010000 */
[----:B------:R-:W-:Y:S01]  /*ae10*/  FFMA.FTZ R0, R151, c[0x0][0x2d0], -R140 ;  /* 0x0000b40097007a23 */ /* 0x000fe2000001088c */
[C---:B-1----:R-:W-:Y:S03]  /*ae20*/  HMMA.16816.F32 R92, R136.reuse, R104, R92 ;  /* 0x00000068885c723c */ /* 0x042fe6000000185c */
[----:B------:R-:W-:Y:S01]  /*ae30*/  FADD.FTZ R102, R211, R121 ;  /* 0x00000079d3667221 */ /* 0x000fe20000010000 */
[----:B------:R1:W3:Y:S03]  /*ae40*/  MUFU.EX2 R145, R101 ;  /* 0x0000006500917308 */ /* 0x0002e60000000800 */
[----:B----4-:R-:W-:Y:S01]  /*ae50*/  F2FP.PACK_AB R104, R203, R129 ;  /* 0x00000081cb68723e */ /* 0x010fe200000000ff */
[----:B------:R-:W-:Y:S04]  /*ae60*/  HMMA.16816.F32 R96, R136, R106, R96 ;  /* 0x0000006a8860723c */ /* 0x000fe80000001860 */
[----:B------:R-:W-:Y:S01]  /*ae70*/  F2FP.PACK_AB R105, R201, R128 ;  /* 0x00000080c969723e */ /* 0x000fe200000000ff */
[----:B------:R-:W-:Y:S01]  /*ae80*/  FADD.FTZ R102, R129, R102 ;  /* 0x0000006681667221 */ /* 0x000fe20000010000 */
[----:B------:R4:W-:Y:S01]  /*ae90*/  MUFU.EX2 R142, R0 ;  /* 0x00000000008e7308 */ /* 0x0009e20000000800 */
[----:B------:R-:W-:Y:S02]  /*aea0*/  F2FP.PACK_AB R106, R204, R202 ;  /* 0x000000cacc6a723e */ /* 0x000fe400000000ff */
[----:B-----5:R-:W-:Y:S03]  /*aeb0*/  F2FP.PACK_AB R107, R198, R200 ;  /* 0x000000c8c66b723e */ /* 0x020fe600000000ff */
[----:B--2---:R-:W-:Y:S04]  /*aec0*/  F2FP.PACK_AB R136, R144, R143 ;  /* 0x0000008f9088723e */ /* 0x004fe800000000ff */
[C---:B------:R-:W-:Y:S05]  /*aed0*/  HMMA.16816.F32 R4, R104.reuse, R108, R4 ;  /* 0x0000006c6804723c */ /* 0x040fea0000001804 */
[----:B-1----:R-:W-:Y:S01]  /*aee0*/  FADD.FTZ R101, R209, R122 ;  /* 0x0000007ad1657221 */ /* 0x002fe20000010000 */
[----:B---3--:R-:W-:Y:S01]  /*aef0*/  F2FP.PACK_AB R138, R146, R145 ;  /* 0x00000091928a723e */ /* 0x008fe200000000ff */
[----:B------:R-:W-:Y:S01]  /*af00*/  LDSM.16.MT88.4 R120, [R163+0x1800] ;  /* 0x00180000a378783b */ /* 0x000fe20000004200 */
[C---:B------:R-:W-:Y:S04]  /*af10*/  HMMA.16816.F32 R8, R104.reuse, R110, R8 ;  /* 0x0000006e6808723c */ /* 0x040fe80000001808 */
[--C-:B----4-:R-:W-:Y:S03]  /*af20*/  FFMA.FTZ R0, R196, c[0x0][0x2d0], -R140.reuse ;  /* 0x0000b400c4007a23 */ /* 0x110fe6000001088c */
[----:B------:R-:W1:Y:S01]  /*af30*/  LDSM.16.MT88.4 R108, [R165+0x800] ;  /* 0x00080000a56c783b */ /* 0x000e620000004200 */
[C---:B------:R-:W-:Y:S01]  /*af40*/  HMMA.16816.F32 R12, R104.reuse, R112, R12 ;  /* 0x00000070680c723c */ /* 0x040fe2000000180c */
[----:B------:R-:W2:Y:S07]  /*af50*/  MUFU.EX2 R141, R0 ;  /* 0x00000000008d7308 */ /* 0x000eae0000000800 */
[C---:B------:R-:W-:Y:S01]  /*af60*/  HMMA.16816.F32 R16, R104.reuse, R114, R16 ;  /* 0x000000726810723c */ /* 0x040fe20000001810 */
[----:B------:R-:W3:Y:S03]  /*af70*/  LDSM.16.MT88.4 R112, [R164+0x800] ;  /* 0x00080000a470783b */ /* 0x000ee60000004200 */
[----:B--2---:R-:W-:Y:S01]  /*af80*/  F2FP.PACK_AB R137, R141, R142 ;  /* 0x0000008e8d89723e */ /* 0x004fe200000000ff */
[----:B------:R-:W-:Y:S04]  /*af90*/  FFMA.FTZ R0, R195, c[0x0][0x2d0], -R140 ;  /* 0x0000b400c3007a23 */ /* 0x000fe8000001088c */
[----:B------:R2:W-:Y:S01]  /*afa0*/  MUFU.EX2 R140, R0 ;  /* 0x00000000008c7308 */ /* 0x0005e20000000800 */
[C---:B-1----:R-:W-:Y:S08]  /*afb0*/  HMMA.16816.F32 R20, R104.reuse, R108, R20 ;  /* 0x0000006c6814723c */ /* 0x042ff00000001814 */
[C---:B------:R-:W-:Y:S01]  /*afc0*/  HMMA.16816.F32 R24, R104.reuse, R110, R24 ;  /* 0x0000006e6818723c */ /* 0x040fe20000001818 */
[----:B------:R-:W1:Y:S07]  /*afd0*/  LDSM.16.MT88.4 R108, [R162+0x2800] ;  /* 0x00280000a26c783b */ /* 0x000e6e0000004200 */
[C---:B---3--:R-:W-:Y:S04]  /*afe0*/  HMMA.16816.F32 R28, R104.reuse, R112, R28 ;  /* 0x00000070681c723c */ /* 0x048fe8000000181c */
[----:B--2---:R-:W-:Y:S02]  /*aff0*/  FADD.FTZ R0, R210, R101 ;  /* 0x00000065d2007221 */ /* 0x004fe40000010000 */
[----:B------:R-:W2:Y:S02]  /*b000*/  MUFU.EX2 R101, R2 ;  /* 0x0000000200657308 */ /* 0x000ea40000000800 */
[C---:B------:R-:W-:Y:S01]  /*b010*/  HMMA.16816.F32 R32, R104.reuse, R114, R32 ;  /* 0x000000726820723c */ /* 0x040fe20000001820 */
[----:B------:R-:W3:Y:S03]  /*b020*/  LDSM.16.MT88.4 R112, [R163+0x2800] ;  /* 0x00280000a370783b */ /* 0x000ee60000004200 */
[----:B--2---:R-:W-:Y:S01]  /*b030*/  F2FP.PACK_AB R139, R101, R140 ;  /* 0x0000008c658b723e */ /* 0x004fe200000000ff */
[----:B------:R-:W-:Y:S03]  /*b040*/  FADD.FTZ R2, R128, R0 ;  /* 0x0000000080027221 */ /* 0x000fe60000010000 */
[C---:B-1----:R-:W-:Y:S04]  /*b050*/  HMMA.16816.F32 R36, R104.reuse, R108, R36 ;  /* 0x0000006c6824723c */ /* 0x042fe80000001824 */
[----:B------:R-:W-:Y:S01]  /*b060*/  FADD.FTZ R0, R203, R102 ;  /* 0x00000066cb007221 */ /* 0x000fe20000010000 */
[----:B------:R-:W-:Y:S01]  /*b070*/  MOV R102, R3 ;  /* 0x0000000300667202 */ /* 0x000fe20000000f00 */
[----:B------:R-:W-:Y:S02]  /*b080*/  FADD.FTZ R2, R201, R2 ;  /* 0x00000002c9027221 */ /* 0x000fe40000010000 */
[----:B------:R-:W-:Y:S01]  /*b090*/  FADD.FTZ R0, R202, R0 ;  /* 0x00000000ca007221 */ /* 0x000fe20000010000 */
[C---:B------:R-:W-:Y:S01]  /*b0a0*/  HMMA.16816.F32 R40, R104.reuse, R110, R40 ;  /* 0x0000006e6828723c */ /* 0x040fe20000001828 */
[----:B------:R-:W1:Y:S02]  /*b0b0*/  LDSM.16.MT88.4 R108, [R165+0x2800] ;  /* 0x00280000a56c783b */ /* 0x000e640000004200 */
[----:B------:R-:W-:Y:S02]  /*b0c0*/  FADD.FTZ R2, R200, R2 ;  /* 0x00000002c8027221 */ /* 0x000fe40000010000 */
[----:B------:R-:W-:Y:S03]  /*b0d0*/  FADD.FTZ R0, R204, R0 ;  /* 0x00000000cc007221 */ /* 0x000fe60000010000 */
[C---:B---3--:R-:W-:Y:S04]  /*b0e0*/  HMMA.16816.F32 R44, R104.reuse, R112, R44 ;  /* 0x00000070682c723c */ /* 0x048fe8000000182c */
[----:B------:R-:W-:Y:S02]  /*b0f0*/  FADD.FTZ R2, R198, R2 ;  /* 0x00000002c6027221 */ /* 0x000fe40000010000 */
[----:B------:R-:W-:Y:S02]  /*b100*/  FADD.FTZ R0, R156, R0 ;  /* 0x000000009c007221 */ /* 0x000fe40000010000 */
[C---:B------:R-:W-:Y:S01]  /*b110*/  HMMA.16816.F32 R48, R104.reuse, R114, R48 ;  /* 0x000000726830723c */ /* 0x040fe20000001830 */
[----:B------:R-:W2:Y:S03]  /*b120*/  LDSM.16.MT88.4 R112, [R164+0x2800] ;  /* 0x00280000a470783b */ /* 0x000ea60000004200 */
[----:B------:R-:W-:Y:S02]  /*b130*/  FADD.FTZ R2, R155, R2 ;  /* 0x000000029b027221 */ /* 0x000fe40000010000 */
[----:B------:R-:W-:Y:S02]  /*b140*/  FADD.FTZ R0, R158, R0 ;  /* 0x000000009e007221 */ /* 0x000fe40000010000 */
[----:B------:R-:W-:Y:S04]  /*b150*/  FADD.FTZ R2, R154, R2 ;  /* 0x000000029a027221 */ /* 0x000fe80000010000 */
[----:B------:R-:W-:Y:S02]  /*b160*/  FADD.FTZ R0, R157, R0 ;  /* 0x000000009d007221 */ /* 0x000fe40000010000 */
[----:B------:R-:W-:Y:S02]  /*b170*/  FADD.FTZ R2, R153, R2 ;  /* 0x0000000299027221 */ /* 0x000fe40000010000 */
[C---:B------:R-:W-:Y:S01]  /*b180*/  FADD.FTZ R0, R159.reuse, R0 ;  /* 0x000000009f007221 */ /* 0x040fe20000010000 */
        /* <DEDUP_REMOVED lines=103> */
.L_x_1045:
[----:B------:R-:W-:Y:S05]  /*b800*/  BRA.DIV ~URZ, `(.L_x_1053) ;  /* 0x00003c527f007947 */ /* 0x000fea000b800000 */
[----:B------:R1:W2:Y:S02]  /*b810*/  SHFL.BFLY PT, R5, R205, 0x2, 0x1f ;  /* 0x0c401f00cd057f89 */ /* 0x0002a400000e0000 */
.L_x_1087:
[----:B--2---:R-:W-:Y:S01]  /*b820*/  FADD.FTZ R5, R5, R205 ;  /* 0x000000cd05057221 */ /* 0x004fe20000010000 */
[----:B------:R-:W-:Y:S05]  /*b830*/  BRA.DIV ~URZ, `(.L_x_1054) ;  /* 0x00003c827f007947 */ /* 0x000fea000b800000 */
[----:B------:R-:W2:Y:S04]  /*b840*/  SHFL.BFLY PT, R0, R206, 0x2, 0x1f ;  /* 0x0c401f00ce007f89 */ /* 0x000ea800000e0000 */
[----:B------:R-:W3:Y:S01]  /*b850*/  SHFL.BFLY PT, R2, R5, 0x1, 0x1f ;  /* 0x0c201f0005027f89 */ /* 0x000ee200000e0000 */
[----:B--2---:R-:W-:-:S02]  /*b860*/  FADD.FTZ R206, R0, R206 ;  /* 0x000000ce00ce7221 */ /* 0x004fc40000010000 */
[----:B---3--:R-:W-:-:S03]  /*b870*/  FADD.FTZ R5, R5, R2 ;  /* 0x0000000205057221 */ /* 0x008fc60000010000 */
[----:B------:R2:W3:Y:S04]  /*b880*/  SHFL.BFLY PT, R3, R206, 0x1, 0x1f ;  /* 0x0c201f00ce037f89 */ /* 0x0004e800000e0000 */
.L_x_1088:
[----:B------:R-:W-:Y:S01]  /*b890*/  FSETP.NE.FTZ.AND P1, PT, R5, RZ, PT ;  /* 0x000000ff0500720b */ /* 0x000fe20003f35000 */
[----:B---3--:R-:W-:Y:S01]  /*b8a0*/  FADD.FTZ R3, R3, R206 ;  /* 0x000000ce03037221 */ /* 0x008fe20000010000 */
[----:B------:R-:W-:Y:S02]  /*b8b0*/  MOV R2, RZ ;  /* 0x000000ff00027202 */ /* 0x000fe40000000f00 */
[----:B------:R-:W-:Y:S02]  /*b8c0*/  MOV R0, RZ ;  /* 0x000000ff00007202 */ /* 0x000fe40000000f00 */
[----:B------:R-:W-:Y:S02]  /*b8d0*/  FSETP.NE.FTZ.AND P0, PT, R3, RZ, PT ;  /* 0x000000ff0300720b */ /* 0x000fe40003f15000 */
[----:B------:R-:W-:Y:S02]  /*b8e0*/  MOV R16, 0xff800000 ;  /* 0xff80000000107802 */ /* 0x000fe40000000f00 */
[----:B------:R-:W-:-:S03]  /*b8f0*/  MOV R15, 0xff800000 ;  /* 0xff800000000f7802 */ /* 0x000fc60000000f00 */
[----:B------:R-:W3:Y:S01]  /*b900*/  @P1 MUFU.RCP R2, R5 ;  /* 0x0000000500021308 */ /* 0x000ee20000001000 */
[----:B------:R-:W-:-:S07]  /*b910*/  @P1 MOV R6, 0x3f317218 ;  /* 0x3f31721800061802 */ /* 0x000fce0000000f00 */
[----:B------:R-:W4:Y:S01]  /*b920*/  @P1 MUFU.LG2 R4, R5 ;  /* 0x0000000500041308 */ /* 0x000f220000000c00 */
[----:B---3--:R-:W-:-:S07]  /*b930*/  FMUL.FTZ R104, R2, R104 ;  /* 0x0000006802687220 */ /* 0x008fce0000410000 */
[----:B------:R-:W3:Y:S01]  /*b940*/  @P0 MUFU.RCP R0, R3 ;  /* 0x0000000300000308 */ /* 0x000ee20000001000 */
        /* <DEDUP_REMOVED lines=47> */
[----:B------:R5:W1:Y:S01]  /*bc40*/  @P0 MUFU.LG2 R2, R3 ;  /* 0x0000000300020308 */ /* 0x000a620000000c00 */
[----:B----4-:R-:W-:-:S02]  /*bc50*/  @P1 FMUL.FTZ R5, R4, 0.69314718246459960938 ;  /* 0x3f31721804051820 */ /* 0x010fc40000410000 */
[----:B------:R-:W-:Y:S02]  /*bc60*/  @P1 FMUL.FTZ R4, R6, c[0x0][0x2d0] ;  /* 0x0000b40006041a20 */ /* 0x000fe40000410000 */
[----:B---3--:R-:W-:Y:S02]  /*bc70*/  FMUL.FTZ R106, R0, R106 ;  /* 0x0000006a006a7220 */ /* 0x008fe40000410000 */
[----:B------:R-:W-:Y:S01]  /*bc80*/  @P1 FFMA.FTZ R16, R4, R100, R5 ;  /* 0x0000006404101223 */ /* 0x000fe20000010005 */
[----:B------:R-:W-:Y:S01]  /*bc90*/  MOV R4, 0x1 ;  /* 0x0000000100047802 */ /* 0x000fe20000000f00 */
[C---:B------:R-:W-:Y:S02]  /*bca0*/  FMUL.FTZ R107, R0.reuse, R107 ;  /* 0x0000006b006b7220 */ /* 0x040fe40000410000 */
[C---:B------:R-:W-:Y:S02]  /*bcb0*/  FMUL.FTZ R110, R0.reuse, R110 ;  /* 0x0000006e006e7220 */ /* 0x040fe40000410000 */
[----:B------:R-:W-:-:S02]  /*bcc0*/  FMUL.FTZ R111, R0, R111 ;  /* 0x0000006f006f7220 */ /* 0x000fc40000410000 */
[----:B------:R-:W-:Y:S01]  /*bcd0*/  FMUL.FTZ R114, R0, R114 ;  /* 0x0000007200727220 */ /* 0x000fe20000410000 */
[----:B-----5:R-:W-:Y:S01]  /*bce0*/  @P0 MOV R3, 0x3f317218 ;  /* 0x3f31721800030802 */ /* 0x020fe20000000f00 */
[----:B-1----:R-:W-:Y:S02]  /*bcf0*/  @P0 FMUL.FTZ R2, R2, 0.69314718246459960938 ;  /* 0x3f31721802020820 */ /* 0x002fe40000410000 */
[C---:B------:R-:W-:Y:S02]  /*bd00*/  FMUL.FTZ R115, R0.reuse, R115 ;  /* 0x0000007300737220 */ /* 0x040fe40000410000 */
[----:B------:R-:W-:Y:S02]  /*bd10*/  @P0 FMUL.FTZ R3, R3, c[0x0][0x2d0] ;  /* 0x0000b40003030a20 */ /* 0x000fe40000410000 */
        /* <DEDUP_REMOVED lines=42> */
[----:B------:R-:W-:Y:S01]  /*bfc0*/  PRMT R0, R4, 0x7610, R0 ;  /* 0x0000761004007816 */ /* 0x000fe20000000000 */
[----:B------:R-:W-:Y:S02]  /*bfd0*/  @P0 FFMA.FTZ R15, R3, R12, R2 ;  /* 0x0000000c030f0223 */ /* 0x000fe40000010002 */
.L_x_1014:
[----:B------:R-:W1:Y:S01]  /*bfe0*/  S2R R6, SR_TID.X ;  /* 0x0000000000067919 */ /* 0x000e620000002100 */
[----:B------:R-:W-:Y:S01]  /*bff0*/  BSSY B0, `(.L_x_1055) ;  /* 0x0000010000007945 */ /* 0x000fe20003800000 */
[----:B-1----:R-:W-:-:S13]  /*c000*/  LOP3.LUT P6, RZ, R6, 0xff, RZ, 0xc0, !PT ;  /* 0x000000ff06ff7812 */ /* 0x002fda00078cc0ff */
[----:B------:R-:W-:Y:S05]  /*c010*/  @P6 BRA `(.L_x_1056) ;  /* 0x000000d000006947 */ /* 0x000fea0003800000 */
[----:B------:R-:W1:Y:S01]  /*c020*/  S2R R4, SR_LANEID ;  /* 0x0000000000047919 */ /* 0x000e620000000000 */
[----:B------:R-:W-:Y:S01]  /*c030*/  VOTEU.ANY UR4, UPT, PT ;  /* 0x0000000000047886 */ /* 0x000fe200038e0100 */
[----:B------:R-:W-:Y:S01]  /*c040*/  IMAD.MOV.U32 R5, RZ, RZ, c[0x0][0x584] ;  /* 0x00016100ff057624 */ /* 0x000fe200078e00ff */
[----:B------:R-:W1:Y:S08]  /*c050*/  FLO.U32 R3, UR4 ;  /* 0x0000000400037d00 */ /* 0x000e7000080e0000 */
[----:B------:R-:W3:Y:S01]  /*c060*/  POPC R2, UR4 ;  /* 0x0000000400027d09 */ /* 0x000ee20008000000 */
[----:B-1----:R-:W-:Y:S01]  /*c070*/  ISETP.EQ.U32.AND P0, PT, R3, R4, PT ;  /* 0x000000040300720c */ /* 0x002fe20003f02070 */
[----:B------:R-:W-:-:S12]  /*c080*/  IMAD.MOV.U32 R4, RZ, RZ, c[0x0][0x580] ;  /* 0x00016000ff047624 */ /* 0x000fd800078e00ff */
[----:B---3--:R1:W3:Y:S04]  /*c090*/  @P0 ATOMG.E.ADD.STRONG.GPU PT, R2, [R4.64], R2 ;  /* 0x00000002040209a8 */ /* 0x0082e800081ee1c6 */
[----:B-1----:R-:W1:Y:S04]  /*c0a0*/  S2R R4, SR_LTMASK ;  /* 0x0000000000047919 */ /* 0x002e680000003900 */
[----:B---3--:R1:W3:Y:S02]  /*c0b0*/  SHFL.IDX PT, R3, R2, R3, 0x1f ;  /* 0x00001f0302037589 */ /* 0x0082e400000e0000 */
[----:B-1----:R-:W-:-:S06]  /*c0c0*/  LOP3.LUT R2, R4, UR4, RZ, 0xc0, !PT ;  /* 0x0000000404027c12 */ /* 0x002fcc000f8ec0ff */
[----:B------:R-:W3:Y:S02]  /*c0d0*/  POPC R2, R2 ;  /* 0x0000000200027309 */ /* 0x000ee40000000000 */
[----:B---3--:R-:W-:-:S06]  /*c0e0*/  IADD3 R236, R3, c[0x0][0xc], R2 ;  /* 0x0000030003ec7a10 */ /* 0x008fcc0007ffe002 */
.L_x_1056:
[----:B------:R-:W-:Y:S05]  /*c0f0*/  BSYNC B0 ;  /* 0x0000000000007941 */ /* 0x000fea0003800000 */
.L_x_1055:
[----:B------:R-:W-:Y:S01]  /*c100*/  PRMT R0, R0, 0x9910, RZ ;  /* 0x0000991000007816 */ /* 0x000fe200000000ff */
[----:B------:R-:W-:Y:S01]  /*c110*/  BSSY B1, `(.L_x_1057) ;  /* 0x0000178000017945 */ /* 0x000fe20003800000 */
[----:B------:R-:W-:Y:S02]  /*c120*/  IMAD.MOV.U32 R17, RZ, RZ, R236 ;  /* 0x000000ffff117224 */ /* 0x000fe400078e00ec */
[----:B------:R-:W-:-:S13]  /*c130*/  ISETP.NE.AND P0, PT, R0, RZ, PT ;  /* 0x000000ff0000720c */ /* 0x000fda0003f05270 */
[----:B------:R-:W-:Y:S05]  /*c140*/  @!P0 BRA `(.L_x_1058) ;  /* 0x000014c000008947 */ /* 0x000fea0003800000 */
[----:B------:R-:W-:Y:S01]  /*c150*/  WARPSYNC 0xffffffff ;  /* 0xffffffff00007948 */ /* 0x000fe20003800000 */
[----:B------:R-:W-:Y:S06]  /*c160*/  BAR.SYNC.DEFER_BLOCKING 0x1, 0x100 ;  /* 0x0044000000007b1d */ /* 0x000fec0000010000 */
[----:B------:R-:W-:Y:S05]  /*c170*/  BRA.CONV ~URZ, `(.L_x_1059) ;  /* 0x000000837f007947 */ /* 0x000fea000b800000 */
[----:B------:R-:W-:Y:S01]  /*c180*/  SHF.R.S32.HI R2, RZ, 0x1f, R6 ;  /* 0x0000001fff027819 */ /* 0x000fe20000011406 */
[----:B------:R-:W-:Y:S02]  /*c190*/  IMAD.MOV.U32 R3, RZ, RZ, RZ ;  /* 0x000000ffff037224 */ /* 0x000fe400078e00ff */
[----:B------:R-:W-:Y:S01]  /*c1a0*/  IMAD.MOV.U32 R0, RZ, RZ, 0x1f ;  /* 0x0000001fff007424 */ /* 0x000fe200078e00ff */
[----:B------:R-:W-:-:S04]  /*c1b0*/  LEA.HI R2, R2, R6, RZ, 0x7 ;  /* 0x0000000602027211 */ /* 0x000fc800078f38ff */
[----:B------:R-:W-:-:S05]  /*c1c0*/  SHF.R.S32.HI R2, RZ, 0x7, R2 ;  /* 0x00000007ff027819 */ /* 0x000fca0000011402 */
[----:B------:R-:W-:Y:S01]  /*c1d0*/  IMAD.MOV.U32 R20, RZ, RZ, R2 ;  /* 0x000000ffff147224 */ /* 0x000fe200078e0002 */
[----:B------:R-:W-:Y:S02]  /*c1e0*/  MOV R2, 0xc200 ;  /* 0x0000c20000027802 */ /* 0x000fe40000000f00 */
[----:B--2--5:R-:W-:Y:S05]  /*c1f0*/  CALL.REL.NOINC `($__internal_17_$__cuda_sm70_shflsync_idx_p) ;  /* 0x0000348000007944 */ /* 0x024fea0003c00000 */
.L_x_1059:
[----:B------:R-:W3:Y:S01]  /*c200*/  LDL R6, [R1] ;  /* 0x0000000001067983 */ /* 0x000ee20000100800 */
[----:B------:R-:W-:Y:S01]  /*c210*/  IMAD.MOV.U32 R3, RZ, RZ, 0x1 ;  /* 0x00000001ff037424 */ /* 0x000fe200078e00ff */
[----:B------:R-:W-:Y:S01]  /*c220*/  SHF.R.S32.HI R0, RZ, 0x1f, R227 ;  /* 0x0000001fff007819 */ /* 0x000fe200000114e3 */
[----:B------:R-:W-:Y:S01]  /*c230*/  IMAD.WIDE.U32 R4, R227, c[0x0][0x4d0], RZ ;  /* 0x00013400e3047a25 */ /* 0x000fe200078e00ff */
[----:B------:R-:W4:Y:S02]  /*c240*/  LDL R19, [R1+0x8] ;  /* 0x0000080001137983 */ /* 0x000f240000100800 */
[----:B------:R-:W-:Y:S01]  /*c250*/  ISETP.NE.AND P1, PT, R3, c[0x0][0x4e8], PT ;  /* 0x00013a0003007a0c */ /* 0x000fe20003f25270 */
[C---:B------:R-:W-:Y:S02]  /*c260*/  IMAD R2, R0.reuse, c[0x0][0x4d0], RZ ;  /* 0x0001340000027a24 */ /* 0x040fe400078e02ff */
[----:B------:R-:W-:Y:S01]  /*c270*/  IMAD R3, R0, c[0x0][0x438], RZ ;  /* 0x00010e0000037a24 */ /* 0x000fe200078e02ff */
[----:B------:R-:W-:Y:S01]  /*c280*/  SHF.R.S32.HI R0, RZ, 0x1f, R226 ;  /* 0x0000001fff007819 */ /* 0x000fe200000114e2 */
[----:B------:R-:W-:-:S04]  /*c290*/  IMAD R2, R227, c[0x0][0x4d4], R2 ;  /* 0x00013500e3027a24 */ /* 0x000fc800078e0202 */
[----:B------:R-:W-:Y:S02]  /*c2a0*/  IMAD.IADD R5, R5, 0x1, R2 ;  /* 0x0000000105057824 */ /* 0x000fe400078e0202 */
[----:B------:R-:W-:Y:S02]  /*c2b0*/  IMAD R9, R0, c[0x0][0x4d8], RZ ;  /* 0x0001360000097a24 */ /* 0x000fe400078e02ff */
[C---:B------:R-:W-:Y:S02]  /*c2c0*/  IMAD R8, R227.reuse, c[0x0][0x43c], R3 ;  /* 0x00010f00e3087a24 */ /* 0x040fe400078e0203 */
[C---:B------:R-:W-:Y:S02]  /*c2d0*/  IMAD R9, R226.reuse, c[0x0][0x4dc], R9 ;  /* 0x00013700e2097a24 */ /* 0x040fe400078e0209 */
[----:B------:R-:W-:Y:S01]  /*c2e0*/  IMAD.WIDE.U32 R4, R226, c[0x0][0x4d8], R4 ;  /* 0x00013600e2047a25 */ /* 0x000fe200078e0004 */
[----:B------:R-:W1:Y:S03]  /*c2f0*/  S2R R20, SR_TID.X ;  /* 0x0000000000147919 */ /* 0x000e660000002100 */
[----:B------:R-:W-:-:S04]  /*c300*/  IMAD.WIDE.U32 R2, R227, c[0x0][0x438], RZ ;  /* 0x00010e00e3027a25 */ /* 0x000fc800078e00ff */
[----:B------:R-:W-:Y:S01]  /*c310*/  IMAD.IADD R5, R5, 0x1, R9 ;  /* 0x0000000105057824 */ /* 0x000fe200078e0209 */
[----:B------:R-:W-:Y:S01]  /*c320*/  SHF.R.S32.HI R9, RZ, 0x1f, R228 ;  /* 0x0000001fff097819 */ /* 0x000fe200000114e4 */
[----:B------:R-:W-:Y:S02]  /*c330*/  IMAD.IADD R3, R3, 0x1, R8 ;  /* 0x0000000103037824 */ /* 0x000fe400078e0208 */
[----:B------:R-:W-:-:S04]  /*c340*/  IMAD.WIDE.U32 R4, R228, c[0x0][0x4e0], R4 ;  /* 0x00013800e4047a25 */ /* 0x000fc800078e0004 */
[----:B------:R-:W-:Y:S02]  /*c350*/  IMAD R0, R0, c[0x0][0x440], RZ ;  /* 0x0001100000007a24 */ /* 0x000fe400078e02ff */
[----:B------:R-:W-:-:S04]  /*c360*/  IMAD.WIDE.U32 R2, R226, c[0x0][0x440], R2 ;  /* 0x00011000e2027a25 */ /* 0x000fc800078e0002 */
[----:B------:R-:W-:-:S04]  /*c370*/  IMAD R14, R226, c[0x0][0x444], R0 ;  /* 0x00011100e20e7a24 */ /* 0x000fc800078e0200 */
[----:B------:R-:W-:-:S04]  /*c380*/  IMAD.IADD R3, R3, 0x1, R14 ;  /* 0x0000000103037824 */ /* 0x000fc800078e020e */
[----:B------:R-:W-:Y:S01]  /*c390*/  IMAD.WIDE.U32 R2, R228, c[0x0][0x448], R2 ;  /* 0x00011200e4027a25 */ /* 0x000fe200078e0002 */
[----:B-1----:R-:W-:-:S04]  /*c3a0*/  SHF.R.S32.HI R18, RZ, 0x1f, R20 ;  /* 0x0000001fff127819 */ /* 0x002fc80000011414 */
[----:B------:R-:W-:-:S04]  /*c3b0*/  LEA.HI R18, R18, R20, RZ, 0x5 ;  /* 0x0000001412127211 */ /* 0x000fc800078f28ff */
[----:B------:R-:W-:Y:S01]  /*c3c0*/  LOP3.LUT R18, R18, 0xffffffe0, RZ, 0xc0, !PT ;  /* 0xffffffe012127812 */ /* 0x000fe200078ec0ff */
[----:B------:R-:W-:Y:S02]  /*c3d0*/  ULDC UR5, c[0x0][0x4e8] ;  /* 0x00013a0000057ab9 */ /* 0x000fe40000000800 */
[----:B------:R-:W-:Y:S02]  /*c3e0*/  ULDC UR4, c[0x0][0x388] ;  /* 0x0000e20000047ab9 */ /* 0x000fe40000000800 */
[----:B------:R-:W-:Y:S01]  /*c3f0*/  IMAD.IADD R18, R20, 0x1, -R18 ;  /* 0x0000000114127824 */ /* 0x000fe200078e0a12 */
[----:B------:R-:W-:Y:S01]  /*c400*/  UIMAD UR4, UR5, UR4, URZ ;  /* 0x00000004050472a4 */ /* 0x000fe2000f8e023f */
[C---:B------:R-:W-:Y:S01]  /*c410*/  IADD3 R32, R225.reuse, 0x38, RZ ;  /* 0x00000038e1207810 */ /* 0x040fe20007ffe0ff */
[----:B------:R-:W-:Y:S01]  /*c420*/  BSSY B0, `(.L_x_1060) ;  /* 0x00000ba000007945 */ /* 0x000fe20003800000 */
        /* <DEDUP_REMOVED lines=18> */
[----:B------:R-:W-:Y:S02]  /*c550*/  IADD3 R31, R225, 0x38, RZ ;  /* 0x00000038e11f7810 */ /* 0x000fe40007ffe0ff */
[----:B------:R-:W-:-:S02]  /*c560*/  SHF.R.S32.HI R32, RZ, 0x1f, R32 ;  /* 0x0000001fff207819 */ /* 0x000fc40000011420 */
[C---:B------:R-:W-:Y:S02]  /*c570*/  IADD3 R33, R225.reuse, 0x30, RZ ;  /* 0x00000030e1217810 */ /* 0x040fe40007ffe0ff */
[----:B------:R-:W-:Y:S02]  /*c580*/  SHF.R.S32.HI R34, RZ, 0x1f, R34 ;  /* 0x0000001fff227819 */ /* 0x000fe40000011422 */
[C---:B------:R-:W-:Y:S02]  /*c590*/  IADD3 R35, R225.reuse, 0x28, RZ ;  /* 0x00000028e1237810 */ /* 0x040fe40007ffe0ff */
        /* <DEDUP_REMOVED lines=8> */
[----:B------:R-:W-:Y:S01]  /*c620*/  SHF.R.S32.HI R141, RZ, 0x1f, R141 ;  /* 0x0000001fff8d7819 */ /* 0x000fe2000001148d */
[----:B---3--:R-:W-:-:S04]  /*c630*/  IMAD.IADD R7, R6, 0x1, R229 ;  /* 0x0000000106077824 */ /* 0x008fc800078e02e5 */
[----:B------:R-:W-:-:S04]  /*c640*/  @P1 IMAD.HI.U32 R10, R7, c[0x0][0x4ec], RZ ;  /* 0x00013b00070a1a27 */ /* 0x000fc800078e00ff */
[----:B------:R-:W-:Y:S01]  /*c650*/  IMAD.MOV.U32 R6, RZ, RZ, R7 ;  /* 0x000000ffff067224 */ /* 0x000fe200078e0007 */
[----:B------:R-:W-:Y:S01]  /*c660*/  @P1 SHF.R.U32.HI R6, RZ, c[0x0][0x4f0], R10 ;  /* 0x00013c00ff061a19 */ /* 0x000fe2000001160a */
[----:B------:R-:W-:-:S04]  /*c670*/  IMAD R10, R9, c[0x0][0x4e0], RZ ;  /* 0x00013800090a7a24 */ /* 0x000fc800078e02ff */
[----:B------:R-:W-:-:S04]  /*c680*/  IMAD.MOV R8, RZ, RZ, -R6 ;  /* 0x000000ffff087224 */ /* 0x000fc800078e0a06 */
[----:B------:R-:W-:Y:S01]  /*c690*/  IMAD R8, R8, c[0x0][0x4e8], R7 ;  /* 0x00013a0008087a24 */ /* 0x000fe200078e0207 */
[----:B------:R-:W-:Y:S01]  /*c6a0*/  SHF.R.S32.HI R12, RZ, 0x1f, R6 ;  /* 0x0000001fff0c7819 */ /* 0x000fe20000011406 */
[----:B------:R-:W-:Y:S01]  /*c6b0*/  IMAD R11, R228, c[0x0][0x4e4], R10 ;  /* 0x00013900e40b7a24 */ /* 0x000fe200078e020a */
[----:B------:R-:W-:Y:S02]  /*c6c0*/  IADD3 R4, P0, R6, R4, RZ ;  /* 0x0000000406047210 */ /* 0x000fe40007f1e0ff */
[----:B------:R-:W-:Y:S01]  /*c6d0*/  SHF.R.S32.HI R13, RZ, 0x1f, R8 ;  /* 0x0000001fff0d7819 */ /* 0x000fe20000011408 */
[----:B------:R-:W-:Y:S01]  /*c6e0*/  @P1 IMAD.HI.U32 R10, R7, c[0x0][0x4ec], RZ ;  /* 0x00013b00070a1a27 */ /* 0x000fe200078e00ff */
[----:B------:R-:W-:-:S03]  /*c6f0*/  IADD3.X R5, R12, R5, R11, P0, !PT ;  /* 0x000000050c057210 */ /* 0x000fc600007fe40b */
[----:B------:R-:W-:Y:S02]  /*c700*/  IMAD R9, R9, c[0x0][0x448], RZ ;  /* 0x0001120009097a24 */ /* 0x000fe400078e02ff */
[----:B------:R-:W-:Y:S02]  /*c710*/  IMAD R6, R13, c[0x0][0x4c8], RZ ;  /* 0x000132000d067a24 */ /* 0x000fe400078e02ff */
[----:B------:R-:W-:Y:S01]  /*c720*/  IMAD.MOV.U32 R0, RZ, RZ, R7 ;  /* 0x000000ffff007224 */ /* 0x000fe200078e0007 */
[----:B------:R-:W-:Y:S01]  /*c730*/  @P1 SHF.R.U32.HI R0, RZ, c[0x0][0x4f0], R10 ;  /* 0x00013c00ff001a19 */ /* 0x000fe2000001160a */
[----:B------:R-:W-:Y:S02]  /*c740*/  IMAD R9, R228, c[0x0][0x44c], R9 ;  /* 0x00011300e4097a24 */ /* 0x000fe400078e0209 */
[C---:B------:R-:W-:Y:S02]  /*c750*/  IMAD R6, R8.reuse, c[0x0][0x4cc], R6 ;  /* 0x0001330008067a24 */ /* 0x040fe400078e0206 */
[----:B------:R-:W-:Y:S01]  /*c760*/  IMAD.WIDE.U32 R4, R8, c[0x0][0x4c8], R4 ;  /* 0x0001320008047a25 */ /* 0x000fe200078e0004 */
[----:B------:R-:W-:-:S03]  /*c770*/  SHF.R.S32.HI R10, RZ, 0x1f, R0 ;  /* 0x0000001fff0a7819 */ /* 0x000fc60000011400 */
[----:B------:R-:W-:Y:S02]  /*c780*/  IMAD.IADD R3, R3, 0x1, R9 ;  /* 0x0000000103037824 */ /* 0x000fe400078e0209 */
[----:B------:R-:W-:Y:S02]  /*c790*/  IMAD.MOV R8, RZ, RZ, -R0 ;  /* 0x000000ffff087224 */ /* 0x000fe400078e0a00 */
[----:B------:R-:W-:Y:S01]  /*c7a0*/  IMAD.IADD R9, R5, 0x1, R6 ;  /* 0x0000000105097824 */ /* 0x000fe200078e0206 */
[----:B------:R-:W-:Y:S01]  /*c7b0*/  LEA R6, P0, R4, c[0x0][0x4a8], 0x2 ;  /* 0x00012a0004067a11 */ /* 0x000fe200078010ff */
[----:B------:R-:W-:Y:S02]  /*c7c0*/  IMAD R8, R8, c[0x0][0x4e8], R7 ;  /* 0x00013a0008087a24 */ /* 0x000fe400078e0207 */
[----:B------:R-:W-:Y:S01]  /*c7d0*/  IMAD R5, R10, c[0x0][0x430], RZ ;  /* 0x00010c000a057a24 */ /* 0x000fe200078e02ff */
[----:B------:R-:W-:Y:S02]  /*c7e0*/  LEA.HI.X R7, R4, c[0x0][0x4ac], R9, 0x2, P0 ;  /* 0x00012b0004077a11 */ /* 0x000fe400000f1409 */
[----:B------:R-:W-:Y:S01]  /*c7f0*/  SHFL.IDX PT, R4, R6, RZ, 0x1c1f ;  /* 0x001c1fff06047589 */ /* 0x000fe200000e0000 */
[----:B------:R-:W-:Y:S01]  /*c800*/  IMAD R10, R0, c[0x0][0x434], R5 ;  /* 0x00010d00000a7a24 */ /* 0x000fe200078e0205 */
[----:B------:R-:W-:-:S02]  /*c810*/  SHF.R.S32.HI R9, RZ, 0x1f, R8 ;  /* 0x0000001fff097819 */ /* 0x000fc40000011408 */
[----:B------:R-:W1:Y:S01]  /*c820*/  SHFL.IDX PT, R5, R7, RZ, 0x1c1f ;  /* 0x001c1fff07057589 */ /* 0x000e6200000e0000 */
[----:B------:R-:W-:-:S03]  /*c830*/  IMAD.WIDE.U32 R2, R0, c[0x0][0x430], R2 ;  /* 0x00010c0000027a25 */ /* 0x000fc600078e0002 */
[----:B------:R-:W-:Y:S01]  /*c840*/  SHFL.IDX PT, R6, R6, 0x1, 0x1c1f ;  /* 0x003c1f0006067f89 */ /* 0x000fe200000e0000 */
[----:B----4-:R-:W-:-:S03]  /*c850*/  IMAD.IADD R0, R19, 0x1, R229 ;  /* 0x0000000113007824 */ /* 0x010fc600078e02e5 */
[----:B------:R-:W3:Y:S01]  /*c860*/  SHFL.IDX PT, R7, R7, 0x1, 0x1c1f ;  /* 0x003c1f0007077f89 */ /* 0x000ee200000e0000 */
[----:B------:R-:W-:Y:S01]  /*c870*/  IMAD.IADD R3, R3, 0x1, R10 ;  /* 0x0000000103037824 */ /* 0x000fe200078e020a */
[----:B------:R-:W-:Y:S01]  /*c880*/  LOP3.LUT P1, RZ, R18, 0x3, RZ, 0xc0, !PT ;  /* 0x0000000312ff7812 */ /* 0x000fe2000782c0ff */
[----:B------:R-:W-:Y:S01]  /*c890*/  IMAD R10, R9, c[0x0][0x428], RZ ;  /* 0x00010a00090a7a24 */ /* 0x000fe200078e02ff */
[C---:B------:R-:W-:Y:S02]  /*c8a0*/  IADD3 R9, R0.reuse, 0x8, RZ ;  /* 0x0000000800097810 */ /* 0x040fe40007ffe0ff */
[----:B------:R-:W-:Y:S02]  /*c8b0*/  ISETP.GE.OR P2, PT, R0, UR4, P1 ;  /* 0x0000000400007c0c */ /* 0x000fe40008f46670 */
[----:B------:R-:W-:Y:S01]  /*c8c0*/  ISETP.GE.OR P1, PT, R9, UR4, P1 ;  /* 0x0000000409007c0c */ /* 0x000fe20008f26670 */
[C---:B------:R-:W-:Y:S02]  /*c8d0*/  IMAD R10, R8.reuse, c[0x0][0x42c], R10 ;  /* 0x00010b00080a7a24 */ /* 0x040fe400078e020a */
[----:B------:R-:W-:-:S04]  /*c8e0*/  IMAD.WIDE.U32 R2, R8, c[0x0][0x428], R2 ;  /* 0x00010a0008027a25 */ /* 0x000fc800078e0002 */
[----:B------:R-:W-:-:S04]  /*c8f0*/  IMAD.IADD R3, R3, 0x1, R10 ;  /* 0x0000000103037824 */ /* 0x000fc800078e020a */
[----:B-1----:R1:W-:Y:S01]  /*c900*/  @!P2 ST.E [R4.64], R16 ;  /* 0x000000100400a985 */ /* 0x0023e2000c101906 */
[----:B------:R-:W-:-:S03]  /*c910*/  LEA R11, P0, R2, c[0x0][0x400], 0x2 ;  /* 0x00010000020b7a11 */ /* 0x000fc600078010ff */
[----:B---3--:R1:W-:Y:S01]  /*c920*/  @!P1 ST.E [R6.64], R15 ;  /* 0x0000000f06009985 */ /* 0x0083e2000c101906 */
[----:B------:R-:W-:Y:S02]  /*c930*/  ISETP.GE.AND P1, PT, R0, UR4, PT ;  /* 0x0000000400007c0c */ /* 0x000fe4000bf26270 */
[----:B------:R-:W-:Y:S02]  /*c940*/  LEA.HI.X R10, R2, c[0x0][0x404], R3, 0x2, P0 ;  /* 0x00010100020a7a11 */ /* 0x000fe400000f1403 */
[----:B------:R1:W3:Y:S01]  /*c950*/  SHFL.IDX PT, R2, R11, RZ, 0x1c1f ;  /* 0x001c1fff0b027589 */ /* 0x0002e200000e0000 */
[----:B------:R-:W-:-:S03]  /*c960*/  ISETP.GE.AND P0, PT, R9, UR4, PT ;  /* 0x0000000409007c0c */ /* 0x000fc6000bf06270 */
[----:B------:R1:W4:Y:S01]  /*c970*/  SHFL.IDX PT, R3, R10, RZ, 0x1c1f ;  /* 0x001c1fff0a037589 */ /* 0x00032200000e0000 */
[----:B------:R-:W-:Y:S02]  /*c980*/  SHF.R.S32.HI R12, RZ, 0x1f, R237 ;  /* 0x0000001fff0c7819 */ /* 0x000fe400000114ed */
[----:B------:R-:W-:Y:S02]  /*c990*/  SHF.R.S32.HI R13, RZ, 0x1f, R238 ;  /* 0x0000001fff0d7819 */ /* 0x000fe400000114ee */
[----:B------:R-:W-:Y:S02]  /*c9a0*/  SHF.R.S32.HI R18, RZ, 0x1f, R240 ;  /* 0x0000001fff127819 */ /* 0x000fe400000114f0 */
[----:B------:R-:W-:Y:S01]  /*c9b0*/  SHF.R.S32.HI R19, RZ, 0x1f, R241 ;  /* 0x0000001fff137819 */ /* 0x000fe200000114f1 */
[----:B------:R-:W-:Y:S05]  /*c9c0*/  @P1 BRA `(.L_x_1061) ;  /* 0x000005f000001947 */ /* 0x000fea0003800000 */
[----:B------:R-:W-:Y:S02]  /*c9d0*/  ISETP.GE.AND P5, PT, R225, c[0x0][0x3c8], PT ;  /* 0x0000f200e1007a0c */ /* 0x000fe40003fa6270 */
[----:B------:R-:W-:-:S02]  /*c9e0*/  ISETP.GE.AND P1, PT, R140, c[0x0][0x3c8], PT ;  /* 0x0000f2008c007a0c */ /* 0x000fc40003f26270 */
[----:B------:R-:W-:Y:S02]  /*c9f0*/  ISETP.GE.AND P4, PT, R138, c[0x0][0x3c8], PT ;  /* 0x0000f2008a007a0c */ /* 0x000fe40003f86270 */
[----:B------:R-:W-:-:S07]  /*ca00*/  ISETP.GE.AND P2, PT, R136, c[0x0][0x3c8], PT ;  /* 0x0000f20088007a0c */ /* 0x000fce0003f46270 */
[----:B-1-34-:R-:W-:Y:S02]  /*ca10*/  @!P5 IMAD.WIDE R6, R225, 0x4, R2 ;  /* 0x00000004e106d825 */ /* 0x01afe400078e0202 */
[----:B------:R-:W-:-:S03]  /*ca20*/  @!P1 LEA R4, P3, R140, R2, 0x2 ;  /* 0x000000028c049211 */ /* 0x000fc600078610ff */
[----:B------:R1:W-:Y:S01]  /*ca30*/  @!P5 ST.E.64 [R6.64], R104 ;  /* 0x000000680600d985 */ /* 0x0003e2000c101b06 */
[----:B------:R-:W-:Y:S02]  /*ca40*/  @!P1 LEA.HI.X R5, R140, R3, R141, 0x2, P3 ;  /* 0x000000038c059211 */ /* 0x000fe400018f148d */
[----:B------:R-:W-:-:S03]  /*ca50*/  ISETP.GE.AND P5, PT, R101, c[0x0][0x3c8], PT ;  /* 0x0000f20065007a0c */ /* 0x000fc60003fa6270 */
[----:B------:R3:W-:Y:S01]  /*ca60*/  @!P1 ST.E.64 [R4.64], R108 ;  /* 0x0000006c04009985 */ /* 0x0007e2000c101b06 */
[----:B------:R-:W-:Y:S02]  /*ca70*/  ISETP.GE.AND P1, PT, R35, c[0x0][0x3c8], PT ;  /* 0x0000f20023007a0c */ /* 0x000fe40003f26270 */
[----:B-1----:R-:W-:-:S04]  /*ca80*/  @!P4 LEA R6, P3, R138, R2, 0x2 ;  /* 0x000000028a06c211 */ /* 0x002fc800078610ff */
[----:B------:R-:W-:Y:S02]  /*ca90*/  @!P4 LEA.HI.X R7, R138, R3, R139, 0x2, P3 ;  /* 0x000000038a07c211 */ /* 0x000fe400018f148b */
[----:B---3--:R-:W-:-:S03]  /*caa0*/  @!P2 LEA R4, P3, R136, R2, 0x2 ;  /* 0x000000028804a211 */ /* 0x008fc600078610ff */
        /* <DEDUP_REMOVED lines=60> */
[----:B-1----:R-:W-:-:S04]  /*ce70*/  @!P3 LEA R6, P4, R242, R2, 0x2 ;  /* 0x00000002f206b211 */ /* 0x002fc800078810ff */
[-C--:B------:R-:W-:Y:S02]  /*ce80*/  @!P3 LEA.HI.X R7, R242, R3.reuse, R20, 0x2, P4 ;  /* 0x00000003f207b211 */ /* 0x080fe400020f1414 */
[-C--:B---3--:R-:W-:Y:S02]  /*ce90*/  @!P2 LEA R4, P1, R241, R2.reuse, 0x2 ;  /* 0x00000002f104a211 */ /* 0x088fe400078210ff */
[----:B------:R-:W-:Y:S01]  /*cea0*/  ISETP.GE.AND P4, PT, R239, c[0x0][0x3c8], PT ;  /* 0x0000f200ef007a0c */ /* 0x000fe20003f86270 */
[----:B------:R1:W-:Y:S01]  /*ceb0*/  @!P3 ST.E.64 [R6.64], R76 ;  /* 0x0000004c0600b985 */ /* 0x0003e2000c101b06 */
[----:B------:R-:W-:Y:S02]  /*cec0*/  @!P2 LEA.HI.X R5, R241, R3, R19, 0x2, P1 ;  /* 0x00000003f105a211 */ /* 0x000fe400008f1413 */
[----:B------:R-:W-:Y:S02]  /*ced0*/  ISETP.GE.AND P3, PT, R238, c[0x0][0x3c8], PT ;  /* 0x0000f200ee007a0c */ /* 0x000fe40003f66270 */
[----:B------:R-:W-:Y:S01]  /*cee0*/  @!P5 LEA R8, P1, R240, R2, 0x2 ;  /* 0x00000002f008d211 */ /* 0x000fe200078210ff */
[----:B------:R3:W-:Y:S01]  /*cef0*/  @!P2 ST.E.64 [R4.64], R80 ;  /* 0x000000500400a985 */ /* 0x0007e2000c101b06 */
[----:B------:R-:W-:-:S02]  /*cf00*/  ISETP.GE.AND P2, PT, R237, c[0x0][0x3c8], PT ;  /* 0x0000f200ed007a0c */ /* 0x000fc40003f46270 */
[----:B------:R-:W-:-:S05]  /*cf10*/  @!P5 LEA.HI.X R9, R240, R3, R18, 0x2, P1 ;  /* 0x00000003f009d211 */ /* 0x000fca00008f1412 */
[----:B------:R4:W-:Y:S01]  /*cf20*/  @!P5 ST.E.64 [R8.64], R84 ;  /* 0x000000540800d985 */ /* 0x0009e2000c101b06 */
[----:B-1----:R-:W-:-:S04]  /*cf30*/  @!P4 LEA R6, P1, R239, R2, 0x2 ;  /* 0x00000002ef06c211 */ /* 0x002fc800078210ff */
[----:B------:R-:W-:Y:S02]  /*cf40*/  @!P4 LEA.HI.X R7, R239, R3, R14, 0x2, P1 ;  /* 0x00000003ef07c211 */ /* 0x000fe400008f140e */
[----:B---3--:R-:W-:-:S03]  /*cf50*/  @!P3 LEA R4, P1, R238, R2, 0x2 ;  /* 0x00000002ee04b211 */ /* 0x008fc600078210ff */
[----:B------:R4:W-:Y:S01]  /*cf60*/  @!P4 ST.E.64 [R6.64], R88 ;  /* 0x000000580600c985 */ /* 0x0009e2000c101b06 */
[----:B------:R-:W-:Y:S02]  /*cf70*/  @!P3 LEA.HI.X R5, R238, R3, R13, 0x2, P1 ;  /* 0x00000003ee05b211 */ /* 0x000fe400008f140d */
[----:B------:R-:W-:-:S03]  /*cf80*/  @!P2 LEA R2, P1, R237, R2, 0x2 ;  /* 0x00000002ed02a211 */ /* 0x000fc600078210ff */
[----:B------:R4:W-:Y:S01]  /*cf90*/  @!P3 ST.E.64 [R4.64], R92 ;  /* 0x0000005c0400b985 */ /* 0x0009e2000c101b06 */
[----:B------:R-:W-:-:S05]  /*cfa0*/  @!P2 LEA.HI.X R3, R237, R3, R12, 0x2, P1 ;  /* 0x00000003ed03a211 */ /* 0x000fca00008f140c */
[----:B------:R4:W-:Y:S04]  /*cfb0*/  @!P2 ST.E.64 [R2.64], R96 ;  /* 0x000000600200a985 */ /* 0x0009e8000c101b06 */
.L_x_1061:
[----:B------:R-:W-:Y:S05]  /*cfc0*/  BSYNC B0 ;  /* 0x0000000000007941 */ /* 0x000fea0003800000 */
.L_x_1060:
[----:B----4-:R4:W1:Y:S04]  /*cfd0*/  SHFL.IDX PT, R3, R10, 0x1, 0x1c1f ;  /* 0x003c1f000a037f89 */ /* 0x01086800000e0000 */
[----:B---3--:R4:W3:Y:S01]  /*cfe0*/  SHFL.IDX PT, R2, R11, 0x1, 0x1c1f ;  /* 0x003c1f000b027f89 */ /* 0x0088e200000e0000 */
[----:B------:R-:W-:Y:S05]  /*cff0*/  @P0 BRA `(.L_x_1062) ;  /* 0x0000089000000947 */ /* 0x000fea0003800000 */
[----:B------:R-:W-:Y:S02]  /*d000*/  ISETP.GE.AND P1, PT, R225, c[0x0][0x3c8], PT ;  /* 0x0000f200e1007a0c */ /* 0x000fe40003f26270 */
[----:B------:R-:W-:Y:S02]  /*d010*/  ISETP.GE.AND P2, PT, R140, c[0x0][0x3c8], PT ;  /* 0x0000f2008c007a0c */ /* 0x000fe40003f46270 */
[----:B------:R-:W-:Y:S02]  /*d020*/  ISETP.GE.AND P3, PT, R138, c[0x0][0x3c8], PT ;  /* 0x0000f2008a007a0c */ /* 0x000fe40003f66270 */
[----:B------:R-:W-:-:S07]  /*d030*/  ISETP.GE.AND P0, PT, R136, c[0x0][0x3c8], PT ;  /* 0x0000f20088007a0c */ /* 0x000fce0003f06270 */
[----:B-1-3--:R-:W-:Y:S02]  /*d040*/  @!P1 IMAD.WIDE R6, R225, 0x4, R2 ;  /* 0x00000004e1069825 */ /* 0x00afe400078e0202 */
[----:B------:R-:W-:-:S03]  /*d050*/  @!P2 LEA R4, P5, R140, R2, 0x2 ;  /* 0x000000028c04a211 */ /* 0x000fc600078a10ff */
[----:B------:R1:W-:Y:S01]  /*d060*/  @!P1 ST.E.64 [R6.64], R106 ;  /* 0x0000006a06009985 */ /* 0x0003e2000c101b06 */
[----:B------:R-:W-:Y:S02]  /*d070*/  ISETP.GE.AND P1, PT, R101, c[0x0][0x3c8], PT ;  /* 0x0000f20065007a0c */ /* 0x000fe40003f26270 */
[----:B------:R-:W-:-:S05]  /*d080*/  @!P2 LEA.HI.X R5, R140, R3, R141, 0x2, P5 ;  /* 0x000000038c05a211 */ /* 0x000fca00028f148d */
[----:B------:R3:W-:Y:S01]  /*d090*/  @!P2 ST.E.64 [R4.64], R110 ;  /* 0x0000006e0400a985 */ /* 0x0007e2000c101b06 */
[----:B------:R-:W-:Y:S02]  /*d0a0*/  ISETP.GE.AND P2, PT, R35, c[0x0][0x3c8], PT ;  /* 0x0000f20023007a0c */ /* 0x000fe40003f46270 */
[----:B-1----:R-:W-:-:S04]  /*d0b0*/  @!P3 LEA R6, P4, R138, R2, 0x2 ;  /* 0x000000028a06b211 */ /* 0x002fc800078810ff */
[----:B------:R-:W-:Y:S02]  /*d0c0*/  @!P3 LEA.HI.X R7, R138, R3, R139, 0x2, P4 ;  /* 0x000000038a07b211 */ /* 0x000fe400020f148b */
[----:B---3--:R-:W-:-:S03]  /*d0d0*/  @!P0 LEA R4, P5, R136, R2, 0x2 ;  /* 0x0000000288048211 */ /* 0x008fc600078a10ff */
        /* <DEDUP_REMOVED lines=30> */
[-C--:B------:R-:W-:Y:S02]  /*d2c0*/  @!P3 LEA.HI.X R7, R250, R3.reuse, R28, 0x2, P4 ;  /* 0x00000003fa07b211 */ /* 0x080fe400020f141c */
[----:B------:R-:W-:Y:S02]  /*d2d0*/  ISETP.GE.AND P4, PT, R246, c[0x0][0x3c8], PT ;  /* 0x0000f200f6007a0c */ /* 0x000fe40003f86270 */
[CC--:B---3--:R-:W-:Y:S01]  /*d2e0*/  @!P0 LEA R4, P5, R249.reuse, R2.reuse, 0x2 ;  /* 0x00000002f9048211 */ /* 0x0c8fe200078a10ff */
[----:B------:R1:W-:Y:S01]  /*d2f0*/  @!P3 ST.E.64 [R6.64], R46 ;  /* 0x0000002e0600b985 */ /* 0x0003e2000c101b06 */
[C---:B------:R-:W-:Y:S02]  /*d300*/  @!P1 LEA R8, P3, R248.reuse, R2, 0x2 ;  /* 0x00000002f8089211 */ /* 0x040fe400078610ff */
[-C--:B------:R-:W-:Y:S02]  /*d310*/  @!P0 LEA.HI.X R5, R249, R3.reuse, R27, 0x2, P5 ;  /* 0x00000003f9058211 */ /* 0x080fe400028f141b */
[----:B------:R-:W-:-:S02]  /*d320*/  @!P1 LEA.HI.X R9, R248, R3, R26, 0x2, P3 ;  /* 0x00000003f8099211 */ /* 0x000fc400018f141a */
[----:B------:R-:W-:Y:S01]  /*d330*/  ISETP.GE.AND P3, PT, R245, c[0x0][0x3c8], PT ;  /* 0x0000f200f5007a0c */ /* 0x000fe20003f66270 */
[----:B------:R3:W-:Y:S04]  /*d340*/  @!P0 ST.E.64 [R4.64], R50 ;  /* 0x0000003204008985 */ /* 0x0007e8000c101b06 */
[----:B------:R2:W-:Y:S01]  /*d350*/  @!P1 ST.E.64 [R8.64], R54 ;  /* 0x0000003608009985 */ /* 0x0005e2000c101b06 */
[----:B------:R-:W-:Y:S02]  /*d360*/  ISETP.GE.AND P1, PT, R244, c[0x0][0x3c8], PT ;  /* 0x0000f200f4007a0c */ /* 0x000fe40003f26270 */
[----:B-1----:R-:W-:-:S04]  /*d370*/  @!P2 LEA R6, P0, R247, R2, 0x2 ;  /* 0x00000002f706a211 */ /* 0x002fc800078010ff */
[-C--:B------:R-:W-:Y:S02]  /*d380*/  @!P2 LEA.HI.X R7, R247, R3.reuse, R25, 0x2, P0 ;  /* 0x00000003f707a211 */ /* 0x080fe400000f1419 */
[----:B------:R-:W-:Y:S02]  /*d390*/  ISETP.GE.AND P0, PT, R243, c[0x0][0x3c8], PT ;  /* 0x0000f200f3007a0c */ /* 0x000fe40003f06270 */
[CC--:B---3--:R-:W-:Y:S01]  /*d3a0*/  @!P4 LEA R4, P5, R246.reuse, R2.reuse, 0x2 ;  /* 0x00000002f604c211 */ /* 0x0c8fe200078a10ff */
[----:B------:R1:W-:Y:S03]  /*d3b0*/  @!P2 ST.E.64 [R6.64], R58 ;  /* 0x0000003a0600a985 */ /* 0x0003e6000c101b06 */
[----:B------:R-:W-:Y:S02]  /*d3c0*/  @!P4 LEA.HI.X R5, R246, R3, R24, 0x2, P5 ;  /* 0x00000003f605c211 */ /* 0x000fe400028f1418 */
[----:B--2---:R-:W-:-:S03]  /*d3d0*/  @!P3 LEA R8, P2, R245, R2, 0x2 ;  /* 0x00000002f508b211 */ /* 0x004fc600078410ff */
[----:B------:R2:W-:Y:S01]  /*d3e0*/  @!P4 ST.E.64 [R4.64], R62 ;  /* 0x0000003e0400c985 */ /* 0x0005e2000c101b06 */
[----:B------:R-:W-:Y:S02]  /*d3f0*/  ISETP.GE.AND P4, PT, R242, c[0x0][0x3c8], PT ;  /* 0x0000f200f2007a0c */ /* 0x000fe40003f86270 */
[----:B------:R-:W-:-:S05]  /*d400*/  @!P3 LEA.HI.X R9, R245, R3, R23, 0x2, P2 ;  /* 0x00000003f509b211 */ /* 0x000fca00010f1417 */
[----:B------:R-:W-:Y:S01]  /*d410*/  @!P3 ST.E.64 [R8.64], R66 ;  /* 0x000000420800b985 */ /* 0x000fe2000c101b06 */
[----:B------:R-:W-:Y:S02]  /*d420*/  ISETP.GE.AND P3, PT, R241, c[0x0][0x3c8], PT ;  /* 0x0000f200f1007a0c */ /* 0x000fe40003f66270 */
[----:B-1----:R-:W-:-:S04]  /*d430*/  @!P0 LEA R6, P2, R243, R2, 0x2 ;  /* 0x00000002f3068211 */ /* 0x002fc800078410ff */
[----:B------:R-:W-:Y:S02]  /*d440*/  @!P0 LEA.HI.X R7, R243, R3, R21, 0x2, P2 ;  /* 0x00000003f3078211 */ /* 0x000fe400010f1415 */
[----:B------:R-:W-:Y:S02]  /*d450*/  ISETP.GE.AND P2, PT, R240, c[0x0][0x3c8], PT ;  /* 0x0000f200f0007a0c */ /* 0x000fe40003f46270 */
[----:B--2---:R-:W-:-:S04]  /*d460*/  @!P1 LEA R4, P5, R244, R2, 0x2 ;  /* 0x00000002f4049211 */ /* 0x004fc800078a10ff */
[----:B------:R-:W-:-:S05]  /*d470*/  @!P1 LEA.HI.X R5, R244, R3, R22, 0x2, P5 ;  /* 0x00000003f4059211 */ /* 0x000fca00028f1416 */
[----:B------:R1:W-:Y:S01]  /*d480*/  @!P1 ST.E.64 [R4.64], R70 ;  /* 0x0000004604009985 */ /* 0x0003e2000c101b06 */
[----:B------:R-:W-:-:S03]  /*d490*/  ISETP.GE.AND P1, PT, R239, c[0x0][0x3c8], PT ;  /* 0x0000f200ef007a0c */ /* 0x000fc60003f26270 */
[----:B------:R2:W-:Y:S01]  /*d4a0*/  @!P0 ST.E.64 [R6.64], R74 ;  /* 0x0000004a06008985 */ /* 0x0005e2000c101b06 */
[----:B------:R-:W-:Y:S02]  /*d4b0*/  ISETP.GE.AND P0, PT, R238, c[0x0][0x3c8], PT ;  /* 0x0000f200ee007a0c */ /* 0x000fe40003f06270 */
[----:B-1----:R-:W-:-:S04]  /*d4c0*/  @!P4 LEA R4, P5, R242, R2, 0x2 ;  /* 0x00000002f204c211 */ /* 0x002fc800078a10ff */
[----:B------:R-:W-:Y:S02]  /*d4d0*/  @!P4 LEA.HI.X R5, R242, R3, R20, 0x2, P5 ;  /* 0x00000003f205c211 */ /* 0x000fe400028f1414 */
[----:B----4-:R-:W-:-:S03]  /*d4e0*/  @!P3 LEA R10, P5, R241, R2, 0x2 ;  /* 0x00000002f10ab211 */ /* 0x010fc600078a10ff */
[----:B------:R1:W-:Y:S01]  /*d4f0*/  @!P4 ST.E.64 [R4.64], R78 ;  /* 0x0000004e0400c985 */ /* 0x0003e2000c101b06 */
[CC--:B------:R-:W-:Y:S02]  /*d500*/  @!P2 LEA R8, P4, R240.reuse, R2.reuse, 0x2 ;  /* 0x00000002f008a211 */ /* 0x0c0fe400078810ff */
[-C--:B------:R-:W-:Y:S02]  /*d510*/  @!P3 LEA.HI.X R11, R241, R3.reuse, R19, 0x2, P5 ;  /* 0x00000003f10bb211 */ /* 0x080fe400028f1413 */
[C---:B--2---:R-:W-:Y:S02]  /*d520*/  @!P1 LEA R6, P5, R239.reuse, R2, 0x2 ;  /* 0x00000002ef069211 */ /* 0x044fe400078a10ff */
[-C--:B------:R-:W-:Y:S01]  /*d530*/  @!P2 LEA.HI.X R9, R240, R3.reuse, R18, 0x2, P4 ;  /* 0x00000003f009a211 */ /* 0x080fe200020f1412 */
[----:B------:R2:W-:Y:S01]  /*d540*/  @!P3 ST.E.64 [R10.64], R82 ;  /* 0x000000520a00b985 */ /* 0x0005e2000c101b06 */
[----:B------:R-:W-:-:S03]  /*d550*/  @!P1 LEA.HI.X R7, R239, R3, R14, 0x2, P5 ;  /* 0x00000003ef079211 */ /* 0x000fc600028f140e */
[----:B------:R2:W-:Y:S04]  /*d560*/  @!P2 ST.E.64 [R8.64], R86 ;  /* 0x000000560800a985 */ /* 0x0005e8000c101b06 */
[----:B------:R2:W-:Y:S01]  /*d570*/  @!P1 ST.E.64 [R6.64], R90 ;  /* 0x0000005a06009985 */ /* 0x0005e2000c101b06 */
[----:B-1----:R-:W-:-:S04]  /*d580*/  @!P0 LEA R4, P4, R238, R2, 0x2 ;  /* 0x00000002ee048211 */ /* 0x002fc800078810ff */
[----:B------:R-:W-:-:S05]  /*d590*/  @!P0 LEA.HI.X R5, R238, R3, R13, 0x2, P4 ;  /* 0x00000003ee058211 */ /* 0x000fca00020f140d */
[----:B------:R2:W-:Y:S01]  /*d5a0*/  @!P0 ST.E.64 [R4.64], R94 ;  /* 0x0000005e04008985 */ /* 0x0005e2000c101b06 */
[----:B------:R-:W-:-:S13]  /*d5b0*/  ISETP.GE.AND P0, PT, R237, c[0x0][0x3c8], PT ;  /* 0x0000f200ed007a0c */ /* 0x000fda0003f06270 */
[----:B------:R-:W-:Y:S05]  /*d5c0*/  @P0 BRA `(.L_x_1062) ;  /* 0x000002c000000947 */ /* 0x000fea0003800000 */
[----:B------:R-:W-:-:S04]  /*d5d0*/  LEA R2, P0, R237, R2, 0x2 ;  /* 0x00000002ed027211 */ /* 0x000fc800078010ff */
[----:B------:R-:W-:-:S05]  /*d5e0*/  LEA.HI.X R3, R237, R3, R12, 0x2, P0 ;  /* 0x00000003ed037211 */ /* 0x000fca00000f140c */
[----:B------:R1:W-:Y:S01]  /*d5f0*/  ST.E.64 [R2.64], R98 ;  /* 0x0000006202007985 */ /* 0x0003e2000c101b06 */
[----:B------:R-:W-:Y:S05]  /*d600*/  BRA `(.L_x_1062) ;  /* 0x0000028000007947 */ /* 0x000fea0003800000 */
.L_x_1058:
[----:B------:R-:W1:Y:S02]  /*d610*/  S2R R3, SR_TID.X ;  /* 0x0000000000037919 */ /* 0x000e640000002100 */
[----:B-1----:R-:W-:-:S13]  /*d620*/  ISETP.GT.AND P0, PT, R3, 0x7f, PT ;  /* 0x0000007f0300780c */ /* 0x002fda0003f04270 */
[----:B------:R-:W-:Y:S05]  /*d630*/  @P0 BRA `(.L_x_1062) ;  /* 0x0000025000000947 */ /* 0x000fea0003800000 */
[----:B------:R-:W-:Y:S02]  /*d640*/  MOV R2, c[0x0][0x4e8] ;  /* 0x00013a0000027a02 */ /* 0x000fe40000000f00 */
[----:B------:R-:W-:-:S03]  /*d650*/  IADD3 R6, R229, R3, RZ ;  /* 0x00000003e5067210 */ /* 0x000fc60007ffe0ff */
[----:B------:R-:W-:-:S05]  /*d660*/  IMAD R0, R2, c[0x0][0x388], RZ ;  /* 0x0000e20002007a24 */ /* 0x000fca00078e02ff */
[----:B------:R-:W-:-:S13]  /*d670*/  ISETP.GE.AND P0, PT, R6, R0, PT ;  /* 0x000000000600720c */ /* 0x000fda0003f06270 */
[----:B------:R-:W-:Y:S05]  /*d680*/  @P0 BRA `(.L_x_1062) ;  /* 0x0000020000000947 */ /* 0x000fea0003800000 */
[----:B------:R-:W-:Y:S01]  /*d690*/  ISETP.NE.AND P0, PT, R2, 0x1, PT ;  /* 0x000000010200780c */ /* 0x000fe20003f05270 */
[----:B------:R-:W-:Y:S01]  /*d6a0*/  IMAD.WIDE.U32 R2, R227, c[0x0][0x4d0], RZ ;  /* 0x00013400e3027a25 */ /* 0x000fe200078e00ff */
[----:B------:R-:W-:Y:S02]  /*d6b0*/  SHF.R.S32.HI R0, RZ, 0x1f, R227 ;  /* 0x0000001fff007819 */ /* 0x000fe400000114e3 */
[----:B------:R-:W-:-:S03]  /*d6c0*/  SHF.R.S32.HI R5, RZ, 0x1f, R226 ;  /* 0x0000001fff057819 */ /* 0x000fc600000114e2 */
[----:B------:R-:W-:Y:S02]  /*d6d0*/  IMAD R0, R0, c[0x0][0x4d0], RZ ;  /* 0x0001340000007a24 */ /* 0x000fe400078e02ff */
[----:B------:R-:W-:Y:S02]  /*d6e0*/  IMAD R5, R5, c[0x0][0x4d8], RZ ;  /* 0x0001360005057a24 */ /* 0x000fe400078e02ff */
[----:B------:R-:W-:Y:S01]  /*d6f0*/  IMAD R4, R227, c[0x0][0x4d4], R0 ;  /* 0x00013500e3047a24 */ /* 0x000fe200078e0200 */
[----:B------:R-:W-:Y:S01]  /*d700*/  MOV R0, R6 ;  /* 0x0000000600007202 */ /* 0x000fe20000000f00 */
[----:B------:R-:W-:-:S03]  /*d710*/  @P0 IMAD.HI.U32 R7, R6, c[0x0][0x4ec], RZ ;  /* 0x00013b0006070a27 */ /* 0x000fc600078e00ff */
[----:B------:R-:W-:Y:S02]  /*d720*/  IADD3 R3, R3, R4, RZ ;  /* 0x0000000403037210 */ /* 0x000fe40007ffe0ff */
[----:B------:R-:W-:Y:S01]  /*d730*/  @P0 SHF.R.U32.HI R0, RZ, c[0x0][0x4f0], R7 ;  /* 0x00013c00ff000a19 */ /* 0x000fe20000011607 */
[C---:B------:R-:W-:Y:S01]  /*d740*/  IMAD R7, R226.reuse, c[0x0][0x4dc], R5 ;  /* 0x00013700e2077a24 */ /* 0x040fe200078e0205 */
[----:B------:R-:W-:Y:S01]  /*d750*/  SHF.R.S32.HI R4, RZ, 0x1f, R228 ;  /* 0x0000001fff047819 */ /* 0x000fe200000114e4 */
[----:B------:R-:W-:Y:S01]  /*d760*/  IMAD.WIDE.U32 R2, R226, c[0x0][0x4d8], R2 ;  /* 0x00013600e2027a25 */ /* 0x000fe200078e0002 */
[----:B------:R-:W-:-:S04]  /*d770*/  IADD3 R5, -R0, RZ, RZ ;  /* 0x000000ff00057210 */ /* 0x000fc80007ffe1ff */
[----:B------:R-:W-:Y:S01]  /*d780*/  IADD3 R3, R3, R7, RZ ;  /* 0x0000000703037210 */ /* 0x000fe20007ffe0ff */
[----:B------:R-:W-:Y:S02]  /*d790*/  IMAD R7, R4, c[0x0][0x4e0], RZ ;  /* 0x0001380004077a24 */ /* 0x000fe400078e02ff */
[----:B------:R-:W-:Y:S02]  /*d7a0*/  IMAD R4, R5, c[0x0][0x4e8], R6 ;  /* 0x00013a0005047a24 */ /* 0x000fe400078e0206 */
[----:B------:R-:W-:-:S03]  /*d7b0*/  IMAD.WIDE.U32 R2, R228, c[0x0][0x4e0], R2 ;  /* 0x00013800e4027a25 */ /* 0x000fc600078e0002 */
[----:B------:R-:W-:Y:S01]  /*d7c0*/  SHF.R.S32.HI R5, RZ, 0x1f, R4 ;  /* 0x0000001fff057819 */ /* 0x000fe20000011404 */
[----:B------:R-:W-:Y:S01]  /*d7d0*/  IMAD R6, R228, c[0x0][0x4e4], R7 ;  /* 0x00013900e4067a24 */ /* 0x000fe200078e0207 */
[----:B------:R-:W-:Y:S02]  /*d7e0*/  SHF.R.S32.HI R7, RZ, 0x1f, R0 ;  /* 0x0000001fff077819 */ /* 0x000fe40000011400 */
[----:B------:R-:W-:Y:S01]  /*d7f0*/  IADD3 R2, P0, R0, R2, RZ ;  /* 0x0000000200027210 */ /* 0x000fe20007f1e0ff */
[----:B------:R-:W-:-:S03]  /*d800*/  IMAD R0, R5, c[0x0][0x4c8], RZ ;  /* 0x0001320005007a24 */ /* 0x000fc600078e02ff */
[----:B------:R-:W-:Y:S01]  /*d810*/  IADD3.X R3, R7, R3, R6, P0, !PT ;  /* 0x0000000307037210 */ /* 0x000fe200007fe406 */
[----:B------:R-:W-:-:S04]  /*d820*/  IMAD R0, R4, c[0x0][0x4cc], R0 ;  /* 0x0001330004007a24 */ /* 0x000fc800078e0200 */
[----:B------:R-:W-:-:S05]  /*d830*/  IMAD.WIDE.U32 R2, R4, c[0x0][0x4c8], R2 ;  /* 0x0001320004027a25 */ /* 0x000fca00078e0002 */
[----:B------:R-:W-:Y:S02]  /*d840*/  IADD3 R0, R3, R0, RZ ;  /* 0x0000000003007210 */ /* 0x000fe40007ffe0ff */
[----:B------:R-:W-:-:S04]  /*d850*/  LEA R4, P0, R2, c[0x0][0x4a8], 0x2 ;  /* 0x00012a0002047a11 */ /* 0x000fc800078010ff */
[----:B------:R-:W-:Y:S02]  /*d860*/  LEA.HI.X R5, R2, c[0x0][0x4ac], R0, 0x2, P0 ;  /* 0x00012b0002057a11 */ /* 0x000fe400000f1400 */
[----:B------:R-:W-:-:S05]  /*d870*/  MOV R0, 0xff800000 ;  /* 0xff80000000007802 */ /* 0x000fca0000000f00 */
[----:B------:R1:W-:Y:S02]  /*d880*/  STG.E [R4.64], R0 ;  /* 0x0000000004007986 */ /* 0x0003e4000c101906 */
.L_x_1062:
[----:B------:R-:W-:Y:S05]  /*d890*/  BSYNC B1 ;  /* 0x0000000000017941 */ /* 0x000fea0003800000 */
.L_x_1057:
[----:B-12---:R-:W2:Y:S02]  /*d8a0*/  LDL R0, [R1+0x4] ;  /* 0x0000040001007983 */ /* 0x006ea40000100800 */
[----:B--2---:R-:W-:-:S13]  /*d8b0*/  ISETP.NE.AND P0, PT, R0, RZ, PT ;  /* 0x000000ff0000720c */ /* 0x004fda0003f05270 */
[----:B------:R-:W-:Y:S01]  /*d8c0*/  @P0 WARPSYNC 0xffffffff ;  /* 0xffffffff00000948 */ /* 0x000fe20003800000 */
[----:B------:R-:W-:Y:S06]  /*d8d0*/  @P0 BAR.SYNC.DEFER_BLOCKING 0x5, 0x100 ;  /* 0x0144000000000b1d */ /* 0x000fec0000010000 */
[----:B------:R-:W1:Y:S04]  /*d8e0*/  @P0 LDS R236, [0x18100] ;  /* 0x01810000ffec0984 */ /* 0x000e680000000800 */
[----:B------:R-:W-:Y:S06]  /*d8f0*/  @P0 BAR.ARV 0x4, 0x100 ;  /* 0x0104000000000b1d */ /* 0x000fec0000002000 */
[----:B------:R-:W-:Y:S05]  /*d900*/  @P0 BRA `(.L_x_1063) ;  /* 0x0000007000000947 */ /* 0x000fea0003800000 */
[----:B------:R-:W-:Y:S05]  /*d910*/  BRA.DIV ~URZ, `(.L_x_1064) ;  /* 0x00001ca27f007947 */ /* 0x000fea000b800000 */
[----:B------:R2:W4:Y:S02]  /*d920*/  SHFL.IDX PT, R0, R17, RZ, 0x1f ;  /* 0x00001fff11007589 */ /* 0x00052400000e0000 */
.L_x_1089:
[----:B------:R-:W-:Y:S01]  /*d930*/  WARPSYNC 0xffffffff ;  /* 0xffffffff00007948 */ /* 0x000fe20003800000 */
[----:B------:R-:W-:Y:S01]  /*d940*/  BAR.SYNC.DEFER_BLOCKING 0x4, 0x100 ;  /* 0x0104000000007b1d */ /* 0x000fe20000010000 */
[----:B-1--4-:R-:W-:-:S05]  /*d950*/  MOV R236, R0 ;  /* 0x0000000000ec7202 */ /* 0x012fca0000000f00 */
[----:B------:R1:W-:Y:S04]  /*d960*/  @!P6 STS [0x18100], R17 ;  /* 0x01810011ff00e388 */ /* 0x0003e80000000800 */
[----:B------:R-:W-:Y:S06]  /*d970*/  BAR.ARV 0x5, 0x100 ;  /* 0x0144000000007b1d */ /* 0x000fec0000002000 */
.L_x_1063:
[----:B-1----:R-:W-:-:S13]  /*d980*/  ISETP.GE.AND P0, PT, R236, c[0x0][0x538], PT ;  /* 0x00014e00ec007a0c */ /* 0x002fda0003f06270 */
[----:B--2345:R-:W-:Y:S01]  /*d990*/  @P0 CALL.REL.NOINC `(.L_x_1065) ;  /* 0x0000001000000944 */ /* 0x03cfe20003c00000 */
[----:B------:R-:W-:Y:S05]  /*d9a0*/  BRA `(.L_x_1066) ;  /* 0xffff2f7000007947 */ /* 0x000fea000383ffff */
.L_x_1065:
[----:B------:R-:W-:Y:S05]  /*d9b0*/  EXIT ;  /* 0x000000000000794d */ /* 0x000fea0003800000 */
.L_x_1015:
[----:B------:R-:W-:Y:S01]  /*d9c0*/  IMAD.MOV.U32 R20, RZ, RZ, R9 ;  /* 0x000000ffff147224 */ /* 0x000fe200078e0009 */
[----:B------:R-:W-:Y:S01]  /*d9d0*/  MOV R3, RZ ;  /* 0x000000ff00037202 */ /* 0x000fe20000000f00 */
[----:B------:R-:W-:Y:S01]  /*d9e0*/  IMAD.MOV.U32 R0, RZ, RZ, 0x181f ;  /* 0x0000181fff007424 */ /* 0x000fe200078e00ff */
[----:B------:R-:W-:Y:S02]  /*d9f0*/  MOV R2, 0xda10 ;  /* 0x0000da1000027802 */ /* 0x000fe40000000f00 */
[----:B-----5:R-:W-:Y:S05]  /*da00*/  CALL.REL.NOINC `($__internal_17_$__cuda_sm70_shflsync_idx_p) ;  /* 0x00001c7000007944 */ /* 0x020fea0003c00000 */
[----:B------:R-:W-:Y:S01]  /*da10*/  MOV R8, R0 ;  /* 0x0000000000087202 */ /* 0x000fe20000000f00 */
[----:B------:R-:W-:Y:S05]  /*da20*/  BRA `(.L_x_1067) ;  /* 0xffff3b9000007947 */ /* 0x000fea000383ffff */
.L_x_1016:
[----:B------:R-:W-:Y:S01]  /*da30*/  IMAD.MOV.U32 R20, RZ, RZ, R11 ;  /* 0x000000ffff147224 */ /* 0x000fe200078e000b */
[----:B------:R-:W-:Y:S01]  /*da40*/  MOV R3, RZ ;  /* 0x000000ff00037202 */ /* 0x000fe20000000f00 */
[----:B------:R-:W-:Y:S01]  /*da50*/  IMAD.MOV.U32 R0, RZ, RZ, 0x181f ;  /* 0x0000181fff007424 */ /* 0x000fe200078e00ff */
[----:B------:R-:W-:Y:S02]  /*da60*/  MOV R2, 0xda80 ;  /* 0x0000da8000027802 */ /* 0x000fe40000000f00 */
[----:B-12--5:R-:W-:Y:S05]  /*da70*/  CALL.REL.NOINC `($__internal_17_$__cuda_sm70_shflsync_idx_p) ;  /* 0x00001c0000007944 */ /* 0x026fea0003c00000 */
[----:B------:R-:W-:Y:S05]  /*da80*/  BRA `(.L_x_1068) ;  /* 0xffff3b5000007947 */ /* 0x000fea000383ffff */
.L_x_1019:
[----:B------:R-:W-:Y:S01]  /*da90*/  IMAD.MOV.U32 R20, RZ, RZ, R9 ;  /* 0x000000ffff147224 */ /* 0x000fe200078e0009 */
[----:B--2---:R-:W-:Y:S01]  /*daa0*/  MOV R3, 0x1 ;  /* 0x0000000100037802 */ /* 0x004fe20000000f00 */
[----:B----4-:R-:W-:Y:S01]  /*dab0*/  IMAD.MOV.U32 R0, RZ, RZ, 0x181f ;  /* 0x0000181fff007424 */ /* 0x010fe200078e00ff */
[----:B------:R-:W-:-:S02]  /*dac0*/  MOV R2, 0xdae0 ;  /* 0x0000dae000027802 */ /* 0x000fc40000000f00 */
[----:B-1-3-5:R-:W-:Y:S05]  /*dad0*/  CALL.REL.NOINC `($__internal_17_$__cuda_sm70_shflsync_idx_p) ;  /* 0x00001ba000007944 */ /* 0x02afea0003c00000 */
[----:B------:R-:W-:Y:S01]  /*dae0*/  IMAD.MOV.U32 R8, RZ, RZ, R0 ;  /* 0x000000ffff087224 */ /* 0x000fe200078e0000 */
[----:B------:R-:W-:Y:S01]  /*daf0*/  MOV R3, 0x1 ;  /* 0x0000000100037802 */ /* 0x000fe20000000f00 */
[----:B------:R-:W-:Y:S01]  /*db00*/  IMAD.MOV.U32 R20, RZ, RZ, R11 ;  /* 0x000000ffff147224 */ /* 0x000fe200078e000b */
[----:B------:R-:W-:-:S02]  /*db10*/  MOV R0, 0x181f ;  /* 0x0000181f00007802 */ /* 0x000fc40000000f00 */
[----:B------:R-:W-:Y:S02]  /*db20*/  MOV R2, 0xdb40 ;  /* 0x0000db4000027802 */ /* 0x000fe40000000f00 */
[----:B------:R-:W-:Y:S05]  /*db30*/  CALL.REL.NOINC `($__internal_17_$__cuda_sm70_shflsync_idx_p) ;  /* 0x00001b4000007944 */ /* 0x000fea0003c00000 */
[----:B------:R-:W-:Y:S05]  /*db40*/  BRA `(.L_x_1069) ;  /* 0xffff3c2000007947 */ /* 0x000fea000383ffff */
.L_x_1022:
[----:B------:R-:W-:Y:S01]  /*db50*/  IMAD.MOV.U32 R20, RZ, RZ, R9 ;  /* 0x000000ffff147224 */ /* 0x000fe200078e0009 */
[----:B-1----:R-:W-:Y:S01]  /*db60*/  MOV R3, 0x2 ;  /* 0x0000000200037802 */ /* 0x002fe20000000f00 */
[----:B----4-:R-:W-:Y:S01]  /*db70*/  IMAD.MOV.U32 R0, RZ, RZ, 0x181f ;  /* 0x0000181fff007424 */ /* 0x010fe200078e00ff */
[----:B------:R-:W-:Y:S02]  /*db80*/  MOV R2, 0xdba0 ;  /* 0x0000dba000027802 */ /* 0x000fe40000000f00 */
[----:B--23-5:R-:W-:Y:S05]  /*db90*/  CALL.REL.NOINC `($__internal_17_$__cuda_sm70_shflsync_idx_p) ;  /* 0x00001ae000007944 */ /* 0x02cfea0003c00000 */
[----:B------:R-:W-:Y:S01]  /*dba0*/  MOV R8, R0 ;  /* 0x0000000000087202 */ /* 0x000fe20000000f00 */
[----:B------:R-:W-:Y:S05]  /*dbb0*/  BRA `(.L_x_1070) ;  /* 0xffff3d1000007947 */ /* 0x000fea000383ffff */
.L_x_1023:
[----:B------:R-:W-:Y:S01]  /*dbc0*/  IMAD.MOV.U32 R20, RZ, RZ, R11 ;  /* 0x000000ffff147224 */ /* 0x000fe200078e000b */
[----:B------:R-:W-:Y:S01]  /*dbd0*/  MOV R3, 0x2 ;  /* 0x0000000200037802 */ /* 0x000fe20000000f00 */
[----:B----4-:R-:W-:Y:S01]  /*dbe0*/  IMAD.MOV.U32 R0, RZ, RZ, 0x181f ;  /* 0x0000181fff007424 */ /* 0x010fe200078e00ff */
[----:B------:R-:W-:Y:S02]  /*dbf0*/  MOV R2, 0xdc10 ;  /* 0x0000dc1000027802 */ /* 0x000fe40000000f00 */
[----:B-123-5:R-:W-:Y:S05]  /*dc00*/  CALL.REL.NOINC `($__internal_17_$__cuda_sm70_shflsync_idx_p) ;  /* 0x00001a7000007944 */ /* 0x02efea0003c00000 */
[----:B------:R-:W-:Y:S05]  /*dc10*/  BRA `(.L_x_1071) ;  /* 0xffff3cd000007947 */ /* 0x000fea000383ffff */
.L_x_1026:
[----:B------:R-:W-:Y:S01]  /*dc20*/  IMAD.MOV.U32 R20, RZ, RZ, R9 ;  /* 0x000000ffff147224 */ /* 0x000fe200078e0009 */
[----:B-1----:R-:W-:Y:S01]  /*dc30*/  MOV R3, 0x3 ;  /* 0x0000000300037802 */ /* 0x002fe20000000f00 */
[----:B------:R-:W-:Y:S01]  /*dc40*/  IMAD.MOV.U32 R0, RZ, RZ, 0x181f ;  /* 0x0000181fff007424 */ /* 0x000fe200078e00ff */
[----:B------:R-:W-:-:S02]  /*dc50*/  MOV R2, 0xdc70 ;  /* 0x0000dc7000027802 */ /* 0x000fc40000000f00 */
[----:B--2345:R-:W-:Y:S05]  /*dc60*/  CALL.REL.NOINC `($__internal_17_$__cuda_sm70_shflsync_idx_p) ;  /* 0x00001a1000007944 */ /* 0x03cfea0003c00000 */
[----:B------:R-:W-:Y:S01]  /*dc70*/  IMAD.MOV.U32 R8, RZ, RZ, R0 ;  /* 0x000000ffff087224 */ /* 0x000fe200078e0000 */
[----:B------:R-:W-:Y:S01]  /*dc80*/  MOV R3, 0x3 ;  /* 0x0000000300037802 */ /* 0x000fe20000000f00 */
[----:B------:R-:W-:Y:S01]  /*dc90*/  IMAD.MOV.U32 R20, RZ, RZ, R11 ;  /* 0x000000ffff147224 */ /* 0x000fe200078e000b */
[----:B------:R-:W-:-:S02]  /*dca0*/  MOV R0, 0x181f ;  /* 0x0000181f00007802 */ /* 0x000fc40000000f00 */
[----:B------:R-:W-:Y:S02]  /*dcb0*/  MOV R2, 0xdcd0 ;  /* 0x0000dcd000027802 */ /* 0x000fe40000000f00 */
[----:B------:R-:W-:Y:S05]  /*dcc0*/  CALL.REL.NOINC `($__internal_17_$__cuda_sm70_shflsync_idx_p) ;  /* 0x000019b000007944 */ /* 0x000fea0003c00000 */
[----:B------:R-:W-:Y:S05]  /*dcd0*/  BRA `(.L_x_1072) ;  /* 0xffff3d8000007947 */ /* 0x000fea000383ffff */
.L_x_1029:
[----:B------:R-:W-:Y:S01]  /*dce0*/  IMAD.MOV.U32 R20, RZ, RZ, R5 ;  /* 0x000000ffff147224 */ /* 0x000fe200078e0005 */
[----:B------:R-:W-:Y:S01]  /*dcf0*/  MOV R3, RZ ;  /* 0x000000ff00037202 */ /* 0x000fe20000000f00 */
[----:B------:R-:W-:Y:S01]  /*dd00*/  IMAD.MOV.U32 R0, RZ, RZ, 0x181f ;  /* 0x0000181fff007424 */ /* 0x000fe200078e00ff */
[----:B------:R-:W-:Y:S02]  /*dd10*/  MOV R2, 0xdd30 ;  /* 0x0000dd3000027802 */ /* 0x000fe40000000f00 */
[----:B------:R-:W-:Y:S05]  /*dd20*/  CALL.REL.NOINC `($__internal_17_$__cuda_sm70_shflsync_idx_p) ;  /* 0x0000195000007944 */ /* 0x000fea0003c00000 */
[----:B------:R-:W-:Y:S01]  /*dd30*/  MOV R4, R0 ;  /* 0x0000000000047202 */ /* 0x000fe20000000f00 */
[----:B------:R-:W-:Y:S05]  /*dd40*/  BRA `(.L_x_1073) ;  /* 0xffff57b000007947 */ /* 0x000fea000383ffff */
.L_x_1030:
[----:B------:R-:W-:Y:S01]  /*dd50*/  IMAD.MOV.U32 R20, RZ, RZ, R12 ;  /* 0x000000ffff147224 */ /* 0x000fe200078e000c */
[----:B------:R-:W-:Y:S01]  /*dd60*/  MOV R3, RZ ;  /* 0x000000ff00037202 */ /* 0x000fe20000000f00 */
[----:B------:R-:W-:Y:S01]  /*dd70*/  IMAD.MOV.U32 R0, RZ, RZ, 0x181f ;  /* 0x0000181fff007424 */ /* 0x000fe200078e00ff */
[----:B------:R-:W-:Y:S02]  /*dd80*/  MOV R2, 0xdda0 ;  /* 0x0000dda000027802 */ /* 0x000fe40000000f00 */
[----:B-12---:R-:W-:Y:S05]  /*dd90*/  CALL.REL.NOINC `($__internal_17_$__cuda_sm70_shflsync_idx_p) ;  /* 0x000018e000007944 */ /* 0x006fea0003c00000 */
        /* <DEDUP_REMOVED lines=22> */
[----:B-1----:R-:W-:Y:S05]  /*df00*/  CALL.REL.NOINC `($__internal_17_$__cuda_sm70_shflsync_idx_p) ;  /* 0x0000177000007944 */ /* 0x002fea0003c00000 */
[----:B------:R-:W-:Y:S01]  /*df10*/  IMAD.MOV.U32 R4, RZ, RZ, R0 ;  /* 0x000000ffff047224 */ /* 0x000fe200078e0000 */
[----:B------:R-:W-:Y:S01]  /*df20*/  MOV R3, 0x1 ;  /* 0x0000000100037802 */ /* 0x000fe20000000f00 */
[----:B------:R-:W-:Y:S01]  /*df30*/  IMAD.MOV.U32 R20, RZ, RZ, R12 ;  /* 0x000000ffff147224 */ /* 0x000fe200078e000c */
[----:B------:R-:W-:-:S02]  /*df40*/  MOV R0, 0x181f ;  /* 0x0000181f00007802 */ /* 0x000fc40000000f00 */
[----:B------:R-:W-:Y:S02]  /*df50*/  MOV R2, 0xdf70 ;  /* 0x0000df7000027802 */ /* 0x000fe40000000f00 */
[----:B------:R-:W-:Y:S05]  /*df60*/  CALL.REL.NOINC `($__internal_17_$__cuda_sm70_shflsync_idx_p) ;  /* 0x0000171000007944 */ /* 0x000fea0003c00000 */
[----:B------:R-:W-:Y:S05]  /*df70*/  BRA `(.L_x_1074) ;  /* 0xffff56d000007947 */ /* 0x000fea000383ffff */
.L_x_1031:
[----:B------:R-:W-:Y:S01]  /*df80*/  IMAD.MOV.U32 R20, RZ, RZ, R4 ;  /* 0x000000ffff147224 */ /* 0x000fe200078e0004 */
[----:B------:R-:W-:Y:S01]  /*df90*/  MOV R3, RZ ;  /* 0x000000ff00037202 */ /* 0x000fe20000000f00 */
[----:B------:R-:W-:Y:S01]  /*dfa0*/  IMAD.MOV.U32 R0, RZ, RZ, 0x1c1f ;  /* 0x00001c1fff007424 */ /* 0x000fe200078e00ff */
[----:B------:R-:W-:Y:S02]  /*dfb0*/  MOV R2, 0xdfd0 ;  /* 0x0000dfd000027802 */ /* 0x000fe40000000f00 */
[----:B------:R-:W-:Y:S05]  /*dfc0*/  CALL.REL.NOINC `($__internal_17_$__cuda_sm70_shflsync_idx_p) ;  /* 0x000016b000007944 */ /* 0x000fea0003c00000 */
[----:B------:R-:W-:Y:S05]  /*dfd0*/  BRA `(.L_x_1075) ;  /* 0xffff58b000007947 */ /* 0x000fea000383ffff */
.L_x_1032:
[----:B------:R-:W-:Y:S01]  /*dfe0*/  IMAD.MOV.U32 R20, RZ, RZ, R4 ;  /* 0x000000ffff147224 */ /* 0x000fe200078e0004 */
[----:B------:R-:W-:Y:S01]  /*dff0*/  MOV R3, 0x1 ;  /* 0x0000000100037802 */ /* 0x000fe20000000f00 */
[----:B------:R-:W-:Y:S01]  /*e000*/  IMAD.MOV.U32 R0, RZ, RZ, 0x1c1f ;  /* 0x00001c1fff007424 */ /* 0x000fe200078e00ff */
[----:B------:R-:W-:Y:S02]  /*e010*/  MOV R2, 0xe030 ;  /* 0x0000e03000027802 */ /* 0x000fe40000000f00 */
[----:B-1----:R-:W-:Y:S05]  /*e020*/  CALL.REL.NOINC `($__internal_17_$__cuda_sm70_shflsync_idx_p) ;  /* 0x0000165000007944 */ /* 0x002fea0003c00000 */
[----:B------:R-:W-:Y:S01]  /*e030*/  IMAD.IADD R0, R5, 0x1, R0 ;  /* 0x0000000105007824 */ /* 0x000fe200078e0200 */
[----:B------:R-:W-:-:S04]  /*e040*/  FMNMX.FTZ R2, R8, R9, !PT ;  /* 0x0000000908027209 */ /* 0x000fc80007810000 */
[----:B------:R-:W-:Y:S02]  /*e050*/  IMNMX R0, R6, R0, PT ;  /* 0x0000000006007217 */ /* 0x000fe40003800200 */
[----:B------:R-:W-:Y:S02]  /*e060*/  FMNMX.FTZ R2, R11, R2, !PT ;  /* 0x000000020b027209 */ /* 0x000fe40007810000 */
[C---:B------:R-:W-:Y:S02]  /*e070*/  ISETP.GT.AND P5, PT, R0.reuse, RZ, PT ;  /* 0x000000ff0000720c */ /* 0x040fe40003fa4270 */
[C---:B------:R-:W-:Y:S02]  /*e080*/  ISETP.GT.AND P2, PT, R0.reuse, 0x1, PT ;  /* 0x000000010000780c */ /* 0x040fe40003f44270 */
[----:B------:R-:W-:Y:S02]  /*e090*/  ISETP.GT.AND P0, PT, R0, 0x8, PT ;  /* 0x000000080000780c */ /* 0x000fe40003f04270 */
[----:B------:R-:W-:-:S02]  /*e0a0*/  FSEL R5, R77, -INF , P5 ;  /* 0xff8000004d057808 */ /* 0x000fc40002800000 */
[----:B------:R-:W-:Y:S02]  /*e0b0*/  FSEL R6, R67, -INF , P2 ;  /* 0xff80000043067808 */ /* 0x000fe40001000000 */
[----:B------:R-:W-:Y:S02]  /*e0c0*/  ISETP.GT.AND P2, PT, R0, 0x9, PT ;  /* 0x000000090000780c */ /* 0x000fe40003f44270 */
[----:B------:R-:W-:Y:S02]  /*e0d0*/  FSEL R7, R66, -INF , P0 ;  /* 0xff80000042077808 */ /* 0x000fe40000000000 */
[----:B------:R-:W-:Y:S02]  /*e0e0*/  FMNMX.FTZ R3, R5, R6, !PT ;  /* 0x0000000605037209 */ /* 0x000fe40007810000 */
[----:B------:R-:W-:Y:S02]  /*e0f0*/  FMNMX.FTZ R100, R13, R2, !PT ;  /* 0x000000020d647209 */ /* 0x000fe40007810000 */
[----:B------:R-:W-:-:S02]  /*e100*/  ISETP.GT.AND P0, PT, R0, 0x10, PT ;  /* 0x000000100000780c */ /* 0x000fc40003f04270 */
[----:B------:R-:W-:Y:S02]  /*e110*/  FSEL R10, R65, -INF , P2 ;  /* 0xff800000410a7808 */ /* 0x000fe40001000000 */
[----:B------:R-:W-:Y:S02]  /*e120*/  FMNMX.FTZ R2, R7, R3, !PT ;  /* 0x0000000307027209 */ /* 0x000fe40007810000 */
[----:B------:R-:W-:Y:S02]  /*e130*/  FMNMX.FTZ R100, R15, R100, !PT ;  /* 0x000000640f647209 */ /* 0x000fe40007810000 */
[----:B------:R-:W-:Y:S02]  /*e140*/  ISETP.GT.AND P2, PT, R0, 0x11, PT ;  /* 0x000000110000780c */ /* 0x000fe40003f44270 */
[----:B------:R-:W-:Y:S02]  /*e150*/  FSEL R14, R53, -INF , P0 ;  /* 0xff800000350e7808 */ /* 0x000fe40000000000 */
[----:B------:R-:W-:-:S02]  /*e160*/  FMNMX.FTZ R2, R10, R2, !PT ;  /* 0x000000020a027209 */ /* 0x000fc40007810000 */
[----:B------:R-:W-:Y:S02]  /*e170*/  FMNMX.FTZ R100, R21, R100, !PT ;  /* 0x0000006415647209 */ /* 0x000fe40007810000 */
        /* <DEDUP_REMOVED lines=36> */
[----:B------:R-:W-:Y:S01]  /*e3c0*/  ISETP.GT.AND P2, PT, R0, 0x39, PT ;  /* 0x000000390000780c */ /* 0x000fe20003f44270 */
[----:B------:R-:W-:Y:S01]  /*e3d0*/  IMAD.MOV.U32 R0, RZ, RZ, 0x2 ;  /* 0x00000002ff007424 */ /* 0x000fe200078e00ff */
[----:B------:R-:W-:Y:S02]  /*e3e0*/  FSEL R101, R27, -INF , P0 ;  /* 0xff8000001b657808 */ /* 0x000fe40000000000 */
[----:B------:R-:W-:Y:S02]  /*e3f0*/  FMNMX.FTZ R12, R156, R12, !PT ;  /* 0x0000000c9c0c7209 */ /* 0x000fe40007810000 */
[----:B------:R-:W-:Y:S02]  /*e400*/  FMNMX.FTZ R100, R158, R100, !PT ;  /* 0x000000649e647209 */ /* 0x000fe40007810000 */
[----:B------:R-:W-:-:S02]  /*e410*/  FSEL R102, R26, -INF , P2 ;  /* 0xff8000001a667808 */ /* 0x000fc40001000000 */
[----:B------:R-:W-:Y:S01]  /*e420*/  FMNMX.FTZ R12, R101, R12, !PT ;  /* 0x0000000c650c7209 */ /* 0x000fe20007810000 */
[----:B------:R-:W-:Y:S01]  /*e430*/  IMAD.MOV.U32 R4, RZ, RZ, R100 ;  /* 0x000000ffff047224 */ /* 0x000fe200078e0064 */
[----:B------:R-:W-:Y:S02]  /*e440*/  MOV R2, 0xe470 ;  /* 0x0000e47000027802 */ /* 0x000fe40000000f00 */
[----:B------:R-:W-:Y:S02]  /*e450*/  FMNMX.FTZ R12, R102, R12, !PT ;  /* 0x0000000c660c7209 */ /* 0x000fe40007810000 */
[----:B------:R-:W-:Y:S05]  /*e460*/  CALL.REL.NOINC `($__internal_16_$__cuda_sm70_shflsync_bfly_p) ;  /* 0x000011b000007944 */ /* 0x000fea0003c00000 */
[----:B------:R-:W-:Y:S01]  /*e470*/  FMNMX.FTZ R100, R100, R0, !PT ;  /* 0x0000000064647209 */ /* 0x000fe20007810000 */
[----:B------:R-:W-:Y:S01]  /*e480*/  IMAD.MOV.U32 R0, RZ, RZ, 0x1 ;  /* 0x00000001ff007424 */ /* 0x000fe200078e00ff */
[----:B------:R-:W-:-:S03]  /*e490*/  MOV R2, 0xe4c0 ;  /* 0x0000e4c000027802 */ /* 0x000fc60000000f00 */
[----:B------:R-:W-:Y:S02]  /*e4a0*/  IMAD.MOV.U32 R4, RZ, RZ, R100 ;  /* 0x000000ffff047224 */ /* 0x000fe400078e0064 */
[----:B------:R-:W-:Y:S05]  /*e4b0*/  CALL.REL.NOINC `($__internal_16_$__cuda_sm70_shflsync_bfly_p) ;  /* 0x0000116000007944 */ /* 0x000fea0003c00000 */
[----:B------:R-:W-:Y:S01]  /*e4c0*/  FMNMX.FTZ R100, R100, R0, !PT ;  /* 0x0000000064647209 */ /* 0x000fe20007810000 */
[----:B------:R-:W-:Y:S01]  /*e4d0*/  IMAD.MOV.U32 R4, RZ, RZ, R12 ;  /* 0x000000ffff047224 */ /* 0x000fe200078e000c */
[----:B------:R-:W-:Y:S01]  /*e4e0*/  MOV R2, 0xe510 ;  /* 0x0000e51000027802 */ /* 0x000fe20000000f00 */
[----:B------:R-:W-:Y:S02]  /*e4f0*/  IMAD.MOV.U32 R0, RZ, RZ, 0x2 ;  /* 0x00000002ff007424 */ /* 0x000fe400078e00ff */
[----:B------:R-:W-:Y:S05]  /*e500*/  CALL.REL.NOINC `($__internal_16_$__cuda_sm70_shflsync_bfly_p) ;  /* 0x0000111000007944 */ /* 0x000fea0003c00000 */
[----:B------:R-:W-:Y:S01]  /*e510*/  FMNMX.FTZ R12, R12, R0, !PT ;  /* 0x000000000c0c7209 */ /* 0x000fe20007810000 */
[----:B------:R-:W-:Y:S01]  /*e520*/  IMAD.MOV.U32 R0, RZ, RZ, 0x1 ;  /* 0x00000001ff007424 */ /* 0x000fe200078e00ff */
[----:B------:R-:W-:-:S03]  /*e530*/  MOV R2, 0xe560 ;  /* 0x0000e56000027802 */ /* 0x000fc60000000f00 */
[----:B------:R-:W-:Y:S02]  /*e540*/  IMAD.MOV.U32 R4, RZ, RZ, R12 ;  /* 0x000000ffff047224 */ /* 0x000fe400078e000c */
[----:B------:R-:W-:Y:S05]  /*e550*/  CALL.REL.NOINC `($__internal_16_$__cuda_sm70_shflsync_bfly_p) ;  /* 0x000010c000007944 */ /* 0x000fea0003c00000 */
[----:B------:R-:W-:Y:S01]  /*e560*/  MOV R3, R0 ;  /* 0x0000000000037202 */ /* 0x000fe20000000f00 */
[----:B------:R-:W-:Y:S05]  /*e570*/  BRA `(.L_x_1076) ;  /* 0xffff59c000007947 */ /* 0x000fea000383ffff */
.L_x_1036:
[----:B------:R-:W-:Y:S01]  /*e580*/  MOV R3, RZ ;  /* 0x000000ff00037202 */ /* 0x000fe20000000f00 */
[----:B------:R-:W-:Y:S01]  /*e590*/  IMAD.MOV.U32 R20, RZ, RZ, R5 ;  /* 0x000000ffff147224 */ /* 0x000fe200078e0005 */
[----:B------:R-:W-:Y:S01]  /*e5a0*/  MOV R2, 0xe5d0 ;  /* 0x0000e5d000027802 */ /* 0x000fe20000000f00 */
[----:B------:R-:W-:Y:S02]  /*e5b0*/  IMAD.MOV.U32 R0, RZ, RZ, 0x181f ;  /* 0x0000181fff007424 */ /* 0x000fe400078e00ff */
[----:B-1234-:R-:W-:Y:S05]  /*e5c0*/  CALL.REL.NOINC `($__internal_17_$__cuda_sm70_shflsync_idx_p) ;  /* 0x000010b000007944 */ /* 0x01efea0003c00000 */
[----:B------:R-:W-:Y:S01]  /*e5d0*/  MOV R4, R0 ;  /* 0x0000000000047202 */ /* 0x000fe20000000f00 */
[----:B------:R-:W-:-:S05]  /*e5e0*/  BRA `(.L_x_1077) ;  /* 0xffff6d4000007947 */ /* 0x000fca000383ffff */
.L_x_1037:
[----:B------:R-:W-:Y:S01]  /*e5f0*/  MOV R3, RZ ;  /* 0x000000ff00037202 */ /* 0x000fe20000000f00 */
[----:B------:R-:W-:Y:S01]  /*e600*/  IMAD.MOV.U32 R20, RZ, RZ, R12 ;  /* 0x000000ffff147224 */ /* 0x000fe200078e000c */
[----:B------:R-:W-:Y:S01]  /*e610*/  MOV R2, 0xe640 ;  /* 0x0000e64000027802 */ /* 0x000fe20000000f00 */
[----:B------:R-:W-:Y:S02]  /*e620*/  IMAD.MOV.U32 R0, RZ, RZ, 0x181f ;  /* 0x0000181fff007424 */ /* 0x000fe400078e00ff */
[----:B-1234-:R-:W-:Y:S05]  /*e630*/  CALL.REL.NOINC `($__internal_17_$__cuda_sm70_shflsync_idx_p) ;  /* 0x0000104000007944 */ /* 0x01efea0003c00000 */
[----:B------:R-:W-:Y:S01]  /*e640*/  ISETP.GE.AND P6, PT, R197, c[0x0][0x1d4], PT ;  /* 0x00007500c5007a0c */ /* 0x000fe20003fc6270 */
[----:B------:R-:W-:Y:S01]  /*e650*/  IMAD.MOV.U32 R20, RZ, RZ, R5 ;  /* 0x000000ffff147224 */ /* 0x000fe200078e0005 */
[----:B------:R-:W-:Y:S02]  /*e660*/  IADD3 R2, P0, R0, R21, RZ ;  /* 0x0000001500027210 */ /* 0x000fe40007f1e0ff */
[----:B------:R-:W-:Y:S02]  /*e670*/  ISETP.GE.AND P5, PT, R208, c[0x0][0x1d4], PT ;  /* 0x00007500d0007a0c */ /* 0x000fe40003fa6270 */
[----:B------:R-:W-:Y:S01]  /*e680*/  IADD3 R6, P2, R0, R22, RZ ;  /* 0x0000001600067210 */ /* 0x000fe20007f5e0ff */
[C---:B------:R-:W-:Y:S01]  /*e690*/  IMAD.X R3, R4.reuse, 0x1, R13, P0 ;  /* 0x0000000104037824 */ /* 0x040fe200000e060d */
[----:B------:R-:W-:Y:S02]  /*e6a0*/  ISETP.GE.AND P0, PT, R207, c[0x0][0x1d4], PT ;  /* 0x00007500cf007a0c */ /* 0x000fe40003f06270 */
[----:B------:R-:W-:Y:S01]  /*e6b0*/  SEL R5, RZ, 0x10, P6 ;  /* 0x00000010ff057807 */ /* 0x000fe20003000000 */
[----:B------:R-:W-:Y:S02]  /*e6c0*/  IMAD.X R7, R4, 0x1, R14, P2 ;  /* 0x0000000104077824 */ /* 0x000fe400010e060e */
[----:B------:R-:W-:Y:S01]  /*e6d0*/  @!PT LDS RZ, [RZ] ;  /* 0x00000000fffff984 */ /* 0x000fe20000000800 */
[----:B------:R-:W-:Y:S01]  /*e6e0*/  @!PT LDS RZ, [RZ] ;  /* 0x00000000fffff984 */ /* 0x000fe20000000800 */
[----:B------:R-:W-:Y:S01]  /*e6f0*/  @!PT LDS RZ, [RZ] ;  /* 0x00000000fffff984 */ /* 0x000fe20000000800 */
[----:B------:R1:W-:Y:S04]  /*e700*/  LDGSTS.E.BYPASS.LTC128B.128 [R182+0x100], [R2.64], !P6 ;  /* 0x0010000002b67fae */ /* 0x0003e8000f101d46 */
[----:B------:R2:W-:Y:S01]  /*e710*/  LDGSTS.E.BYPASS.LTC128B.128 [R182+0x2100], [R6.64], !P5 ;  /* 0x0210000006b67fae */ /* 0x0005e2000e901d46 */
[----:B-1----:R-:W-:Y:S01]  /*e720*/  IADD3 R2, P2, R0, R23, RZ ;  /* 0x0000001700027210 */ /* 0x002fe20007f5e0ff */
[----:B------:R-:W-:Y:S01]  /*e730*/  IMAD.MOV.U32 R0, RZ, RZ, 0x181f ;  /* 0x0000181fff007424 */ /* 0x000fe200078e00ff */
[----:B--2---:R-:W-:Y:S03]  /*e740*/  SEL R6, RZ, 0x10, P5 ;  /* 0x00000010ff067807 */ /* 0x004fe60002800000 */
[----:B------:R-:W-:Y:S01]  /*e750*/  IMAD.X R3, R4, 0x1, R15, P2 ;  /* 0x0000000104037824 */ /* 0x000fe200010e060f */
[----:B------:R-:W-:Y:S04]  /*e760*/  SEL R7, RZ, 0x10, P0 ;  /* 0x00000010ff077807 */ /* 0x000fe80000000000 */
[----:B------:R1:W-:Y:S02]  /*e770*/  LDGSTS.E.BYPASS.LTC128B.128 [R182+0x4100], [R2.64], !P0 ;  /* 0x0410000002b67fae */ /* 0x0003e4000c101d46 */
[----:B-1----:R-:W-:Y:S01]  /*e780*/  MOV R2, 0xe7b0 ;  /* 0x0000e7b000027802 */ /* 0x002fe20000000f00 */
[----:B------:R-:W-:Y:S02]  /*e790*/  IMAD.MOV.U32 R3, RZ, RZ, 0x1 ;  /* 0x00000001ff037424 */ /* 0x000fe400078e00ff */
[----:B------:R-:W-:Y:S05]  /*e7a0*/  CALL.REL.NOINC `($__internal_17_$__cuda_sm70_shflsync_idx_p) ;  /* 0x00000ed000007944 */ /* 0x000fea0003c00000 */
[----:B------:R-:W-:Y:S01]  /*e7b0*/  MOV R3, 0x1 ;  /* 0x0000000100037802 */ /* 0x000fe20000000f00 */
[----:B------:R-:W-:Y:S01]  /*e7c0*/  IMAD.MOV.U32 R4, RZ, RZ, R0 ;  /* 0x000000ffff047224 */ /* 0x000fe200078e0000 */
[----:B------:R-:W-:Y:S01]  /*e7d0*/  MOV R0, 0x181f ;  /* 0x0000181f00007802 */ /* 0x000fe20000000f00 */
[----:B------:R-:W-:Y:S01]  /*e7e0*/  IMAD.MOV.U32 R20, RZ, RZ, R12 ;  /* 0x000000ffff147224 */ /* 0x000fe200078e000c */
[----:B------:R-:W-:Y:S02]  /*e7f0*/  MOV R2, 0xe810 ;  /* 0x0000e81000027802 */ /* 0x000fe40000000f00 */
[----:B------:R-:W-:Y:S05]  /*e800*/  CALL.REL.NOINC `($__internal_17_$__cuda_sm70_shflsync_idx_p) ;  /* 0x00000e7000007944 */ /* 0x000fea0003c00000 */
[----:B------:R-:W-:-:S05]  /*e810*/  BRA `(.L_x_1078) ;  /* 0xffff6c6000007947 */ /* 0x000fca000383ffff */
.L_x_1040:
[----:B------:R-:W-:Y:S01]  /*e820*/  MOV R3, RZ ;  /* 0x000000ff00037202 */ /* 0x000fe20000000f00 */
[----:B------:R-:W-:Y:S01]  /*e830*/  IMAD.MOV.U32 R20, RZ, RZ, R5 ;  /* 0x000000ffff147224 */ /* 0x000fe200078e0005 */
[----:B------:R-:W-:Y:S01]  /*e840*/  MOV R2, 0xe870 ;  /* 0x0000e87000027802 */ /* 0x000fe20000000f00 */
[----:B------:R-:W-:Y:S02]  /*e850*/  IMAD.MOV.U32 R0, RZ, RZ, 0x181f ;  /* 0x0000181fff007424 */ /* 0x000fe400078e00ff */
[----:B------:R-:W-:Y:S05]  /*e860*/  CALL.REL.NOINC `($__internal_17_$__cuda_sm70_shflsync_idx_p) ;  /* 0x00000e1000007944 */ /* 0x000fea0003c00000 */
[----:B------:R-:W-:Y:S01]  /*e870*/  MOV R4, R0 ;  /* 0x0000000000047202 */ /* 0x000fe20000000f00 */
[----:B------:R-:W-:-:S05]  /*e880*/  BRA `(.L_x_1079) ;  /* 0xffff7d5000007947 */ /* 0x000fca000383ffff */
.L_x_1041:
[----:B------:R-:W-:Y:S01]  /*e890*/  MOV R3, RZ ;  /* 0x000000ff00037202 */ /* 0x000fe20000000f00 */
[----:B------:R-:W-:Y:S01]  /*e8a0*/  IMAD.MOV.U32 R20, RZ, RZ, R8 ;  /* 0x000000ffff147224 */ /* 0x000fe200078e0008 */
[----:B------:R-:W-:Y:S01]  /*e8b0*/  MOV R2, 0xe8e0 ;  /* 0x0000e8e000027802 */ /* 0x000fe20000000f00 */
[----:B------:R-:W-:Y:S02]  /*e8c0*/  IMAD.MOV.U32 R0, RZ, RZ, 0x181f ;  /* 0x0000181fff007424 */ /* 0x000fe400078e00ff */
[----:B-12---:R-:W-:Y:S05]  /*e8d0*/  CALL.REL.NOINC `($__internal_17_$__cuda_sm70_shflsync_idx_p) ;  /* 0x00000da000007944 */ /* 0x006fea0003c00000 */
        /* <DEDUP_REMOVED lines=30> */
.L_x_1042:
[----:B------:R-:W-:Y:S01]  /*eac0*/  MOV R3, RZ ;  /* 0x000000ff00037202 */ /* 0x000fe20000000f00 */
[----:B------:R-:W-:Y:S01]  /*ead0*/  IMAD.MOV.U32 R20, RZ, RZ, R4 ;  /* 0x000000ffff147224 */ /* 0x000fe200078e0004 */
[----:B------:R-:W-:Y:S01]  /*eae0*/  MOV R2, 0xeb10 ;  /* 0x0000eb1000027802 */ /* 0x000fe20000000f00 */
[----:B------:R-:W-:Y:S02]  /*eaf0*/  IMAD.MOV.U32 R0, RZ, RZ, 0x1c1f ;  /* 0x00001c1fff007424 */ /* 0x000fe400078e00ff */
[----:B------:R-:W-:Y:S05]  /*eb00*/  CALL.REL.NOINC `($__internal_17_$__cuda_sm70_shflsync_idx_p) ;  /* 0x00000b7000007944 */ /* 0x000fea0003c00000 */
[----:B------:R-:W-:-:S05]  /*eb10*/  BRA `(.L_x_1081) ;  /* 0xffff7e3000007947 */ /* 0x000fca000383ffff */
.L_x_1043:
[----:B------:R-:W-:Y:S01]  /*eb20*/  MOV R3, 0x1 ;  /* 0x0000000100037802 */ /* 0x000fe20000000f00 */
[----:B------:R-:W-:Y:S01]  /*eb30*/  IMAD.MOV.U32 R20, RZ, RZ, R4 ;  /* 0x000000ffff147224 */ /* 0x000fe200078e0004 */
[----:B------:R-:W-:Y:S01]  /*eb40*/  MOV R2, 0xeb70 ;  /* 0x0000eb7000027802 */ /* 0x000fe20000000f00 */
[----:B------:R-:W-:Y:S02]  /*eb50*/  IMAD.MOV.U32 R0, RZ, RZ, 0x1c1f ;  /* 0x00001c1fff007424 */ /* 0x000fe400078e00ff */
[----:B-1----:R-:W-:Y:S05]  /*eb60*/  CALL.REL.NOINC `($__internal_17_$__cuda_sm70_shflsync_idx_p) ;  /* 0x00000b1000007944 */ /* 0x002fea0003c00000 */
[----:B------:R-:W-:Y:S05]  /*eb70*/  IMAD.IADD R0, R5, 0x1, R0 ;  /* 0x0000000105007824 */ /* 0x000fea00078e0200 */
[C---:B------:R-:W-:Y:S02]  /*eb80*/  ISETP.GT.AND P6, PT, R0.reuse, RZ, PT ;  /* 0x000000ff0000720c */ /* 0x040fe40003fc4270 */
[C---:B------:R-:W-:Y:S02]  /*eb90*/  ISETP.GT.AND P5, PT, R0.reuse, 0x1, PT ;  /* 0x000000010000780c */ /* 0x040fe40003fa4270 */
[C---:B------:R-:W-:Y:S02]  /*eba0*/  ISETP.GT.AND P2, PT, R0.reuse, 0x8, PT ;  /* 0x000000080000780c */ /* 0x040fe40003f44270 */
        /* <DEDUP_REMOVED lines=48> */
[----:B------:R-:W-:Y:S02]  /*eeb0*/  FSEL R192, R30, -INF , P6 ;  /* 0xff8000001ec07808 */ /* 0x000fe40003000000 */
[----:B------:R-:W-:Y:S02]  /*eec0*/  FMNMX.FTZ R13, R157, R2, !PT ;  /* 0x000000029d0d7209 */ /* 0x000fe40007810000 */
[----:B------:R-:W-:Y:S01]  /*eed0*/  FMNMX.FTZ R4, R190, R0, !PT ;  /* 0x00000000be047209 */ /* 0x000fe20007810000 */
[----:B------:R-:W-:Y:S01]  /*eee0*/  IMAD.MOV.U32 R0, RZ, RZ, 0x2 ;  /* 0x00000002ff007424 */ /* 0x000fe200078e00ff */
[----:B------:R-:W-:Y:S02]  /*eef0*/  FSEL R194, R31, -INF , P5 ;  /* 0xff8000001fc27808 */ /* 0x000fe40002800000 */
[----:B------:R-:W-:Y:S02]  /*ef00*/  FMNMX.FTZ R13, R192, R13, !PT ;  /* 0x0000000dc00d7209 */ /* 0x000fe40007810000 */
[----:B------:R-:W-:Y:S02]  /*ef10*/  FMNMX.FTZ R4, R189, R4, !PT ;  /* 0x00000004bd047209 */ /* 0x000fe40007810000 */
[----:B------:R-:W-:Y:S02]  /*ef20*/  FSEL R195, R34, -INF , P2 ;  /* 0xff80000022c37808 */ /* 0x000fe40001000000 */
[----:B------:R-:W-:Y:S02]  /*ef30*/  FMNMX.FTZ R13, R194, R13, !PT ;  /* 0x0000000dc20d7209 */ /* 0x000fe40007810000 */
[----:B------:R-:W-:Y:S02]  /*ef40*/  FMNMX.FTZ R4, R188, R4, !PT ;  /* 0x00000004bc047209 */ /* 0x000fe40007810000 */
[----:B------:R-:W-:Y:S02]  /*ef50*/  FSEL R193, R35, -INF , P0 ;  /* 0xff80000023c17808 */ /* 0x000fe40000000000 */
[----:B------:R-:W-:Y:S02]  /*ef60*/  FMNMX.FTZ R13, R195, R13, !PT ;  /* 0x0000000dc30d7209 */ /* 0x000fe40007810000 */
[----:B------:R-:W-:Y:S02]  /*ef70*/  FMNMX.FTZ R4, R187, R4, !PT ;  /* 0x00000004bb047209 */ /* 0x000fe40007810000 */
[----:B------:R-:W-:Y:S02]  /*ef80*/  FMNMX.FTZ R13, R193, R13, !PT ;  /* 0x0000000dc10d7209 */ /* 0x000fe40007810000 */
[----:B------:R-:W-:Y:S02]  /*ef90*/  MOV R2, 0xefb0 ;  /* 0x0000efb000027802 */ /* 0x000fe40000000f00 */
[----:B------:R-:W-:Y:S05]  /*efa0*/  CALL.REL.NOINC `($__internal_16_$__cuda_sm70_shflsync_bfly_p) ;  /* 0x0000067000007944 */ /* 0x000fea0003c00000 */
[----:B------:R-:W-:Y:S01]  /*efb0*/  FMNMX.FTZ R4, R4, R0, !PT ;  /* 0x0000000004047209 */ /* 0x000fe20007810000 */
[----:B------:R-:W-:Y:S01]  /*efc0*/  IMAD.MOV.U32 R0, RZ, RZ, 0x1 ;  /* 0x00000001ff007424 */ /* 0x000fe200078e00ff */
[----:B------:R-:W-:Y:S02]  /*efd0*/  MOV R2, 0xeff0 ;  /* 0x0000eff000027802 */ /* 0x000fe40000000f00 */
        /* <DEDUP_REMOVED lines=8> */
[----:B------:R-:W-:Y:S02]  /*f060*/  MOV R2, 0xf080 ;  /* 0x0000f08000027802 */ /* 0x000fe40000000f00 */
[----:B------:R-:W-:Y:S05]  /*f070*/  CALL.REL.NOINC `($__internal_16_$__cuda_sm70_shflsync_bfly_p) ;  /* 0x000005a000007944 */ /* 0x000fea0003c00000 */
[----:B------:R-:W-:-:S05]  /*f080*/  BRA `(.L_x_1082) ;  /* 0xffff7f7000007947 */ /* 0x000fca000383ffff */
.L_x_1046:
[----:B------:R-:W-:Y:S01]  /*f090*/  MOV R0, 0x181f ;  /* 0x0000181f00007802 */ /* 0x000fe20000000f00 */
[----:B------:R-:W-:Y:S01]  /*f0a0*/  IMAD.MOV.U32 R3, RZ, RZ, RZ ;  /* 0x000000ffff037224 */ /* 0x000fe200078e00ff */
[----:B------:R-:W-:Y:S02]  /*f0b0*/  MOV R2, 0xf0d0 ;  /* 0x0000f0d000027802 */ /* 0x000fe40000000f00 */
[----:B-1234-:R-:W-:Y:S05]  /*f0c0*/  CALL.REL.NOINC `($__internal_17_$__cuda_sm70_shflsync_idx_p) ;  /* 0x000005b000007944 */ /* 0x01efea0003c00000 */
[----:B------:R-:W-:-:S05]  /*f0d0*/  BRA `(.L_x_1083) ;  /* 0xffff992000007947 */ /* 0x000fca000383ffff */
.L_x_1049:
[----:B------:R-:W-:Y:S01]  /*f0e0*/  MOV R3, RZ ;  /* 0x000000ff00037202 */ /* 0x000fe20000000f00 */
[----:B------:R-:W-:Y:S01]  /*f0f0*/  IMAD.MOV.U32 R20, RZ, RZ, R5 ;  /* 0x000000ffff147224 */ /* 0x000fe200078e0005 */
[----:B------:R-:W-:Y:S01]  /*f100*/  MOV R2, 0xf130 ;  /* 0x0000f13000027802 */ /* 0x000fe20000000f00 */
[----:B------:R-:W-:Y:S02]  /*f110*/  IMAD.MOV.U32 R0, RZ, RZ, 0x181f ;  /* 0x0000181fff007424 */ /* 0x000fe400078e00ff */
[----:B-1----:R-:W-:Y:S05]  /*f120*/  CALL.REL.NOINC `($__internal_17_$__cuda_sm70_shflsync_idx_p) ;  /* 0x0000055000007944 */ /* 0x002fea0003c00000 */
[----:B------:R-:W-:Y:S01]  /*f130*/  MOV R4, R0 ;  /* 0x0000000000047202 */ /* 0x000fe20000000f00 */
[----:B------:R-:W-:-:S05]  /*f140*/  BRA `(.L_x_1084) ;  /* 0xffffaae000007947 */ /* 0x000fca000383ffff */
.L_x_1050:
[----:B------:R-:W-:Y:S01]  /*f150*/  MOV R3, RZ ;  /* 0x000000ff00037202 */ /* 0x000fe20000000f00 */
[----:B------:R-:W-:Y:S01]  /*f160*/  IMAD.MOV.U32 R20, RZ, RZ, R8 ;  /* 0x000000ffff147224 */ /* 0x000fe200078e0008 */
[----:B------:R-:W-:Y:S01]  /*f170*/  MOV R2, 0xf1a0 ;  /* 0x0000f1a000027802 */ /* 0x000fe20000000f00 */
[----:B------:R-:W-:Y:S02]  /*f180*/  IMAD.MOV.U32 R0, RZ, RZ, 0x181f ;  /* 0x0000181fff007424 */ /* 0x000fe400078e00ff */
[----:B-123--:R-:W-:Y:S05]  /*f190*/  CALL.REL.NOINC `($__internal_17_$__cuda_sm70_shflsync_idx_p) ;  /* 0x000004e000007944 */ /* 0x00efea0003c00000 */
[C---:B------:R-:W-:Y:S01]  /*f1a0*/  IADD3 R2, -R100.reuse, 0x10, RZ ;  /* 0x0000001064027810 */ /* 0x040fe20007ffe1ff */
[----:B------:R-:W-:Y:S01]  /*f1b0*/  IMAD.MOV.U32 R20, RZ, RZ, R5 ;  /* 0x000000ffff147224 */ /* 0x000fe200078e0005 */
        /* <DEDUP_REMOVED lines=17> */
[----:B--2---:R-:W-:Y:S05]  /*f2d0*/  CALL.REL.NOINC `($__internal_17_$__cuda_sm70_shflsync_idx_p) ;  /* 0x000003a000007944 */ /* 0x004fea0003c00000 */
[----:B------:R-:W-:Y:S01]  /*f2e0*/  MOV R3, 0x1 ;  /* 0x0000000100037802 */ /* 0x000fe20000000f00 */
[----:B------:R-:W-:Y:S01]  /*f2f0*/  IMAD.MOV.U32 R4, RZ, RZ, R0 ;  /* 0x000000ffff047224 */ /* 0x000fe200078e0000 */
[----:B------:R-:W-:Y:S01]  /*f300*/  MOV R0, 0x181f ;  /* 0x0000181f00007802 */ /* 0x000fe20000000f00 */
[----:B------:R-:W-:Y:S01]  /*f310*/  IMAD.MOV.U32 R20, RZ, RZ, R8 ;  /* 0x000000ffff147224 */ /* 0x000fe200078e0008 */
[----:B------:R-:W-:Y:S02]  /*f320*/  MOV R2, 0xf340 ;  /* 0x0000f34000027802 */ /* 0x000fe40000000f00 */
[----:B------:R-:W-:Y:S05]  /*f330*/  CALL.REL.NOINC `($__internal_17_$__cuda_sm70_shflsync_idx_p) ;  /* 0x0000034000007944 */ /* 0x000fea0003c00000 */
[----:B------:R-:W-:-:S05]  /*f340*/  BRA `(.L_x_1085) ;  /* 0xffffaa0000007947 */ /* 0x000fca000383ffff */
.L_x_1051:
[----:B------:R-:W-:Y:S02]  /*f350*/  MOV R0, 0x2 ;  /* 0x0000000200007802 */ /* 0x000fe40000000f00 */
        /* <DEDUP_REMOVED lines=16> */
.L_x_1053:
[----:B------:R-:W-:Y:S01]  /*f460*/  IMAD.MOV.U32 R4, RZ, RZ, R205 ;  /* 0x000000ffff047224 */ /* 0x000fe200078e00cd */
[----:B------:R-:W-:-:S02]  /*f470*/  MOV R0, 0x2 ;  /* 0x0000000200007802 */ /* 0x000fc40000000f00 */
[----:B------:R-:W-:Y:S02]  /*f480*/  MOV R2, 0xf4a0 ;  /* 0x0000f4a000027802 */ /* 0x000fe40000000f00 */
[----:B------:R-:W-:Y:S05]  /*f490*/  CALL.REL.NOINC `($__internal_16_$__cuda_sm70_shflsync_bfly_p) ;  /* 0x0000018000007944 */ /* 0x000fea0003c00000 */
[----:B------:R-:W-:Y:S01]  /*f4a0*/  MOV R5, R0 ;  /* 0x0000000000057202 */ /* 0x000fe20000000f00 */
[----:B------:R-:W-:Y:S05]  /*f4b0*/  BRA `(.L_x_1087) ;  /* 0xffffc36000007947 */ /* 0x000fea000383ffff */
.L_x_1054:
[----:B------:R-:W-:Y:S01]  /*f4c0*/  IMAD.MOV.U32 R4, RZ, RZ, R5 ;  /* 0x000000ffff047224 */ /* 0x000fe200078e0005 */
[----:B------:R-:W-:Y:S02]  /*f4d0*/  MOV R0, 0x1 ;  /* 0x0000000100007802 */ /* 0x000fe40000000f00 */
[----:B------:R-:W-:Y:S02]  /*f4e0*/  MOV R2, 0xf500 ;  /* 0x0000f50000027802 */ /* 0x000fe40000000f00 */
[----:B-1----:R-:W-:Y:S05]  /*f4f0*/  CALL.REL.NOINC `($__internal_16_$__cuda_sm70_shflsync_bfly_p) ;  /* 0x0000012000007944 */ /* 0x002fea0003c00000 */
[----:B------:R-:W-:Y:S01]  /*f500*/  FADD.FTZ R5, R5, R0 ;  /* 0x0000000005057221 */ /* 0x000fe20000010000 */
[----:B------:R-:W-:Y:S02]  /*f510*/  MOV R4, R206 ;  /* 0x000000ce00047202 */ /* 0x000fe40000000f00 */
[----:B------:R-:W-:Y:S02]  /*f520*/  MOV R0, 0x2 ;  /* 0x0000000200007802 */ /* 0x000fe40000000f00 */
[----:B------:R-:W-:Y:S02]  /*f530*/  MOV R2, 0xf550 ;  /* 0x0000f55000027802 */ /* 0x000fe40000000f00 */
[----:B------:R-:W-:Y:S05]  /*f540*/  CALL.REL.NOINC `($__internal_16_$__cuda_sm70_shflsync_bfly_p) ;  /* 0x000000d000007944 */ /* 0x000fea0003c00000 */
[----:B------:R-:W-:Y:S01]  /*f550*/  FADD.FTZ R206, R206, R0 ;  /* 0x00000000cece7221 */ /* 0x000fe20000010000 */
[----:B------:R-:W-:-:S02]  /*f560*/  MOV R0, 0x1 ;  /* 0x0000000100007802 */ /* 0x000fc40000000f00 */
[----:B------:R-:W-:Y:S02]  /*f570*/  MOV R2, 0xf5a0 ;  /* 0x0000f5a000027802 */ /* 0x000fe40000000f00 */
[----:B------:R-:W-:Y:S02]  /*f580*/  MOV R4, R206 ;  /* 0x000000ce00047202 */ /* 0x000fe40000000f00 */
[----:B------:R-:W-:Y:S05]  /*f590*/  CALL.REL.NOINC `($__internal_16_$__cuda_sm70_shflsync_bfly_p) ;  /* 0x0000008000007944 */ /* 0x000fea0003c00000 */
[----:B------:R-:W-:Y:S01]  /*f5a0*/  MOV R3, R0 ;  /* 0x0000000000037202 */ /* 0x000fe20000000f00 */
[----:B------:R-:W-:Y:S05]  /*f5b0*/  BRA `(.L_x_1088) ;  /* 0xffffc2d000007947 */ /* 0x000fea000383ffff */
.L_x_1064:
[----:B------:R-:W-:Y:S01]  /*f5c0*/  IMAD.MOV.U32 R20, RZ, RZ, R17 ;  /* 0x000000ffff147224 */ /* 0x000fe200078e0011 */
[----:B------:R-:W-:Y:S01]  /*f5d0*/  MOV R3, RZ ;  /* 0x000000ff00037202 */ /* 0x000fe20000000f00 */
[----:B------:R-:W-:Y:S01]  /*f5e0*/  IMAD.MOV.U32 R0, RZ, RZ, 0x1f ;  /* 0x0000001fff007424 */ /* 0x000fe200078e00ff */
[----:B---3--:R-:W-:Y:S02]  /*f5f0*/  MOV R2, 0xf610 ;  /* 0x0000f61000027802 */ /* 0x008fe40000000f00 */
[----:B-1--45:R-:W-:Y:S05]  /*f600*/  CALL.REL.NOINC `($__internal_17_$__cuda_sm70_shflsync_idx_p) ;  /* 0x0000007000007944 */ /* 0x032fea0003c00000 */
[----:B------:R-:W-:Y:S05]  /*f610*/  BRA `(.L_x_1089) ;  /* 0xffffe31000007947 */ /* 0x000fea000383ffff */
        .weak           $__internal_16_$__cuda_sm70_shflsync_bfly_p
        .type           $__internal_16_$__cuda_sm70_shflsync_bfly_p,@function
        .size           $__internal_16_$__cuda_sm70_shflsync_bfly_p,($__internal_17_$__cuda_sm70_shflsync_idx_p - $__internal_16_$__cuda_sm70_shflsync_bfly_p)
$__internal_16_$__cuda_sm70_shflsync_bfly_p:
[----:B------:R-:W-:Y:S02]  /*f620*/  MOV R16, 0xffffffff ;  /* 0xffffffff00107802 */ /* 0x000fe40000000f00 */
[----:B------:R-:W-:Y:S02]  /*f630*/  MOV R3, 0x1f ;  /* 0x0000001f00037802 */ /* 0x000fe40000000f00 */
[----:B------:R-:W-:Y:S04]  /*f640*/  WARPSYNC R16 ;  /* 0x0000001000007348 */ /* 0x000fe80003800000 */
[----:B------:R1:W2:Y:S02]  /*f650*/  SHFL.BFLY PT, R0, R4, R0, R3 ;  /* 0x0c00000004007389 */ /* 0x0002a400000e0003 */
[----:B-1----:R-:W-:-:S04]  /*f660*/  MOV R3, 0x0 ;  /* 0x0000000000037802 */ /* 0x002fc80000000f00 */
[----:B--2---:R-:W-:Y:S05]  /*f670*/  RET.REL.NODEC R2 `(_ZN7cutlass13device_kernelIN5flash19enable_sm80_to_sm89INS1_16FlashAttnFwdSm80INS1_25CollectiveMainloopFwdSm80ILi8ELi1ELb0EN4cute5tupleIJNS5_1CILi128EEENS7_ILi64EEENS7_ILi192EEEEEELi192ENS_6half_tEfNS_4arch4Sm80ELb1ELb0ELb1ELb0ELb1ELb0ELb1ELb1EEENS1_21CollectiveEpilogueFwdINS6_IJS8_SA_S9_EEENS6_IJNS7_ILi1EEESI_SI_EEESC_SE_Li256ELb0ELb1ELb1ELb0EEENS1_30DynamicPersistentTileSchedulerILi256ELi256ELb1ELb1ELb0EEEEEEEEEvNT_6ParamsE) ;  /* 0xffff098002007950 */ /* 0x004fea0003c3ffff */
        .weak           $__internal_17_$__cuda_sm70_shflsync_idx_p
        .type           $__internal_17_$__cuda_sm70_shflsync_idx_p,@function
        .size           $__internal_17_$__cuda_sm70_shflsync_idx_p,(.L_x_3107 - $__internal_17_$__cuda_sm70_shflsync_idx_p)
$__internal_17_$__cuda_sm70_shflsync_idx_p:
[----:B------:R-:W-:-:S04]  /*f680*/  MOV R198, 0xffffffff ;  /* 0xffffffff00c67802 */ /* 0x000fc80000000f00 */
[----:B------:R-:W-:Y:S04]  /*f690*/  WARPSYNC R198 ;  /* 0x000000c600007348 */ /* 0x000fe80003800000 */
[----:B------:R1:W2:Y:S02]  /*f6a0*/  SHFL.IDX PT, R0, R20, R3, R0 ;  /* 0x0000000314007389 */ /* 0x0002a400000e0000 */
[----:B-1----:R-:W-:-:S04]  /*f6b0*/  MOV R3, 0x0 ;  /* 0x0000000000037802 */ /* 0x002fc80000000f00 */
[----:B--2---:R-:W-:Y:S05]  /*f6c0*/  RET.REL.NODEC R2 `(_ZN7cutlass13device_kernelIN5flash19enable_sm80_to_sm89INS1_16FlashAttnFwdSm80INS1_25CollectiveMainloopFwdSm80ILi8ELi1ELb0EN4cute5tupleIJNS5_1CILi128EEENS7_ILi64EEENS7_ILi192EEEEEELi192ENS_6half_tEfNS_4arch4Sm80ELb1ELb0ELb1ELb0ELb1ELb0ELb1ELb1EEENS1_21CollectiveEpilogueFwdINS6_IJS8_SA_S9_EEENS6_IJNS7_ILi1EEESI_SI_EEESC_SE_Li256ELb0ELb1ELb1ELb0EEENS1_30DynamicPersistentTileSchedulerILi256ELi256ELb1ELb1ELb0EEEEEEEEEvNT_6ParamsE) ;  /* 0xffff093002007950 */ /* 0x004fea0003c3ffff */
.L_x_1090:
        /* <DEDUP_REMOVED lines=11> */
.L_x_3107:


//--------------------- .text._ZN7cutlass13device_kernelIN5flash19enable_sm80_to_sm89INS1_16FlashAttnFwdSm80INS1_25CollectiveMainloopFwdSm80ILi8ELi1ELb0EN4cute5tupleIJNS5_1CILi128EEENS7_ILi64EEENS7_ILi192EEEEEELi192ENS_6half_tEfNS_4arch4Sm80ELb1ELb0ELb1ELb1ELb1ELb0ELb1ELb1EEENS1_21CollectiveEpilogueFwdINS6_IJS8_SA_S9_EEENS6_IJNS7_ILi1EEESI_SI_EEESC_SE_Li256ELb1ELb1ELb1ELb0EEENS1_36VarlenDynamicPersistentTileSchedulerILi128ELi64ELi256ELi256ELb1ELb1ELb0ELb1ELb1ELb1EEEEEEEEEvNT_6ParamsE --------------------------
	.section	.text._ZN7cutlass13device_kernelIN5flash19enable_sm80_to_sm89INS1_16FlashAttnFwdSm80INS1_25CollectiveMainloopFwdSm80ILi8ELi1ELb0EN4cute5tupleIJNS5_1CILi128EEENS7_ILi64EEENS7_ILi192EEEEEELi192ENS_6half_tEfNS_4arch4Sm80ELb1ELb0ELb1ELb1ELb1ELb0ELb1ELb1EEENS1_21CollectiveEpilogueFwdINS6_IJS8_SA_S9_EEENS6_IJNS7_ILi1EEESI_SI_EEESC_SE_Li256ELb1ELb1ELb1ELb0EEENS1_36VarlenDynamicPersistentTileSchedulerILi128ELi64ELi256ELi256ELb1ELb1ELb0ELb1ELb1ELb1EEEEEEEEEvNT_6ParamsE,"ax",@progbits
	.sectioninfo	@"SHI_REGISTERS=255"
	.align	128
.text._ZN7cutlass13device_kernelIN5flash19enable_sm80_to_sm89INS1_16FlashAttnFwdSm80INS1_25CollectiveMainloopFwdSm80ILi8ELi1ELb0EN4cute5tupleIJNS5_1CILi128EEENS7_ILi64EEENS7_ILi192EEEEEELi192ENS_6half_tEfNS_4arch4Sm80ELb1ELb0ELb1ELb1ELb1ELb0ELb1ELb1EEENS1_21CollectiveEpilogueFwdINS6_IJS8_SA_S9_EEENS6_IJNS7_ILi1EEESI_SI_EEESC_SE_Li256ELb1ELb1ELb1ELb0EEENS1_36VarlenDynamicPersistentTileSchedulerILi128ELi64ELi256ELi256ELb1ELb1ELb0ELb1ELb1ELb1EEEEEEEEEvNT_6ParamsE:
        .type           _ZN7cutlass13device_kernelIN5flash19enable_sm80_to_sm89INS1_16FlashAttnFwdSm80INS1_25CollectiveMainloopFwdSm80ILi8ELi1ELb0EN4cute5tupleIJNS5_1CILi128EEENS7_ILi64EEENS7_ILi192EEEEEELi192ENS_6half_tEfNS_4arch4Sm80ELb1ELb0ELb1ELb1ELb1ELb0ELb1ELb1EEENS1_21CollectiveEpilogueFwdINS6_IJS8_SA_S9_EEENS6_IJNS7_ILi1EEESI_SI_EEESC_SE_Li256ELb1ELb1ELb1ELb0EEENS1_36VarlenDynamicPersistentTileSchedulerILi128ELi64ELi256ELi256ELb1ELb1ELb0ELb1ELb1ELb1EEEEEEEEEvNT_6ParamsE,@function
        .size           _ZN7cutlass13device_kernelIN5flash19enable_sm80_to_sm89INS1_16FlashAttnFwdSm80INS1_25CollectiveMainloopFwdSm80ILi8ELi1ELb0EN4cute5tupleIJNS5_1CILi128EEENS7_ILi64EEENS7_ILi192EEEEEELi192ENS_6half_tEfNS_4arch4Sm80ELb1ELb0ELb1ELb1ELb1ELb0ELb1ELb1EEENS1_21CollectiveEpilogueFwdINS6_IJS8_SA_S9_EEENS6_IJNS7_ILi1EEESI_SI_EEESC_SE_Li256ELb1ELb1ELb1ELb0EEENS1_36VarlenDynamicPersistentTileSchedulerILi128ELi64ELi256ELi256ELb1ELb1ELb0ELb1ELb1ELb1EEEEEEEEEvNT_6ParamsE,(.L_x_3110 - _ZN7cutlass13device_kernelIN5flash19enable_sm80_to_sm89INS1_16FlashAttnFwdSm80INS1_25CollectiveMainloopFwdSm80ILi8ELi1ELb0EN4cute5tupleIJNS5_1CILi128EEENS7_ILi64EEENS7_ILi192EEEEEELi192ENS_6half_tEfNS_4arch4Sm80ELb1ELb0ELb1ELb1ELb1ELb0ELb1ELb1EEENS1_21CollectiveEpilogueFwdINS6_IJS8_SA_S9_EEENS6_IJNS7_ILi1EEESI_SI_EEESC_SE_Li256ELb1ELb1ELb1ELb0EEENS1_36VarlenDynamicPersistentTileSchedulerILi128ELi64ELi256ELi256ELb1ELb1ELb0ELb1ELb1ELb1EEEEEEEEEvNT_6ParamsE)
        .other          _ZN7cutlass13device_kernelIN5flash19enable_sm80_to_sm89INS1_16FlashAttnFwdSm80INS1_25CollectiveMainloopFwdSm80ILi8ELi1ELb0EN4cute5tupleIJNS5_1CILi128EEENS7_ILi64EEENS7_ILi192EEEEEELi192ENS_6half_tEfNS_4arch4Sm80ELb1ELb0ELb1ELb1ELb1ELb0ELb1ELb1EEENS1_21CollectiveEpilogueFwdINS6_IJS8_SA_S9_EEENS6_IJNS7_ILi1EEESI_SI_EEESC_SE_Li256ELb1ELb1ELb1ELb0EEENS1_36VarlenDynamicPersistentTileSchedulerILi128ELi64ELi256ELi256ELb1ELb1ELb0ELb1ELb1ELb1EEEEEEEEEvNT_6ParamsE,@"STO_CUDA_ENTRY STV_DEFAULT"
_ZN7cutlass13device_kernelIN5flash19enable_sm80_to_sm89INS1_16FlashAttnFwdSm80INS1_25CollectiveMainloopFwdSm80ILi8ELi1ELb0EN4cute5tupleIJNS5_1CILi128EEENS7_ILi64EEENS7_ILi192EEEEEELi192ENS_6half_tEfNS_4arch4Sm80ELb1ELb0ELb1ELb1ELb1ELb0ELb1ELb1EEENS1_21CollectiveEpilogueFwdINS6_IJS8_SA_S9_EEENS6_IJNS7_ILi1EEESI_SI_EEESC_SE_Li256ELb1ELb1ELb1ELb0EEENS1_36VarlenDynamicPersistentTileSchedulerILi128ELi64ELi256ELi256ELb1ELb1ELb0ELb1ELb1ELb1EEEEEEEEEvNT_6ParamsE:
        /* <DEDUP_REMOVED lines=52> */
.L_x_1096:
        /* <DEDUP_REMOVED lines=16> */
.L_x_1213:
        /* <DEDUP_REMOVED lines=16> */
.L_x_1214:
[----:B---3--:R-:W-:-:S05]  /*0540*/  IMAD R0, R0, c[0x0][0x538], RZ ;  /* 0x00014e0000007a24 */ /* 0x008fca00078e02ff */
[----:B------:R-:W-:-:S04]  /*0550*/  IADD3 R6, R0, R6, RZ ;  /* 0x0000000600067210 */ /* 0x000fc80007ffe0ff */
[----:B------:R-:W-:-:S13]  /*0560*/  ISETP.GT.AND P0, PT, R6, UR4, PT ;  /* 0x0000000406007c0c */ /* 0x000fda000bf04270 */
[----:B-12---:R-:W-:Y:S05]  /*0570*/  @!P0 BRA `(.L_x_1096) ;  /* 0xfffffdc000008947 */ /* 0x006fea000383ffff */
.L_x_1092:
[----:B------:R-:W-:-:S05]  /*0580*/  IADD3 R10, -R0, R6, RZ ;  /* 0x00000006000a7210 */ /* 0x000fca0007ffe1ff */
[----:B------:R-:W-:-:S05]  /*0590*/  IMAD R0, R4, c[0x0][0x538], R10 ;  /* 0x00014e0004007a24 */ /* 0x000fca00078e020a */
[----:B------:R-:W-:Y:S01]  /*05a0*/  ISETP.GT.AND P0, PT, R0, UR4, PT ;  /* 0x0000000400007c0c */ /* 0x000fe2000bf04270 */
[----:B------:R-:W-:-:S12]  /*05b0*/  BRA.DIV ~URZ, `(.L_x_1097) ;  /* 0x000110827f007947 */ /* 0x000fd8000b800000 */
[----:B------:R-:W-:-:S04]  /*05c0*/  VOTE.ANY R6, PT, !P0 ;  /* 0x0000000000067806 */ /* 0x000fc800040e0100 */
.L_x_1215:
[----:B------:R-:W1:Y:S02]  /*05d0*/  POPC R0, R6 ;  /* 0x0000000600007309 */ /* 0x000e640000000000 */
[----:B-12---:R-:W-:Y:S01]  /*05e0*/  IADD3 R211, R0, R7, RZ ;  /* 0x0000000700d37210 */ /* 0x006fe20007ffe0ff */
[----:B------:R-:W-:Y:S05]  /*05f0*/  BRA.DIV ~URZ, `(.L_x_1098) ;  /* 0x000110927f007947 */ /* 0x000fea000b800000 */
[----:B------:R1:W2:Y:S01]  /*0600*/  SHFL.IDX PT, R209, R9, R0, 0x1f ;  /* 0x00001f0009d17589 */ /* 0x0002a200000e0000 */
[----:B------:R-:W-:-:S03]  /*0610*/  MOV R5, RZ ;  /* 0x000000ff00057202 */ /* 0x000fc60000000f00 */
[----:B------:R1:W3:Y:S04]  /*0620*/  SHFL.IDX PT, R9, R8, R0, 0x1f ;  /* 0x00001f0008097589 */ /* 0x0002e800000e0000 */
.L_x_1216:
[----:B------:R-:W-:Y:S01]  /*0630*/  ISETP.NE.AND P0, PT, R6, RZ, PT ;  /* 0x000000ff0600720c */ /* 0x000fe20003f05270 */
[----:B------:R-:W-:-:S12]  /*0640*/  BSSY B0, `(.L_x_1099) ;  /* 0x0000005000007945 */ /* 0x000fd80003800000 */
[----:B------:R-:W-:Y:S05]  /*0650*/  @!P0 BRA `(.L_x_1100) ;  /* 0x0000003000008947 */ /* 0x000fea0003800000 */
[----:B-1----:R-:W-:Y:S01]  /*0660*/  IADD3 R0, R0, -0x1, RZ ;  /* 0xffffffff00007810 */ /* 0x002fe20007ffe0ff */
[----:B------:R-:W-:Y:S05]  /*0670*/  BRA.DIV ~URZ, `(.L_x_1101) ;  /* 0x000110f27f007947 */ /* 0x000fea000b800000 */
[----:B------:R1:W4:Y:S02]  /*0680*/  SHFL.IDX PT, R5, R4, R0, 0x1f ;  /* 0x00001f0004057589 */ /* 0x00032400000e0000 */
.L_x_1100:
[----:B------:R-:W-:Y:S05]  /*0690*/  BSYNC B0 ;  /* 0x0000000000007941 */ /* 0x000fea0003800000 */
.L_x_1099:
        /* <DEDUP_REMOVED lines=67> */
.L_x_1103:
        /* <DEDUP_REMOVED lines=68> */
.L_x_1104:
[----:B------:R-:W-:Y:S05]  /*0f10*/  BSYNC B0 ;  /* 0x0000000000007941 */ /* 0x000fea0003800000 */
.L_x_1102:
[----:B------:R-:W-:-:S04]  /*0f20*/  LOP3.LUT R0, RZ, R0, RZ, 0x33, !PT ;  /* 0x00000000ff007212 */ /* 0x000fc800078e33ff */
[----:B------:R-:W-:Y:S01]  /*0f30*/  IADD3 R209, R0, R209, RZ ;  /* 0x000000d100d17210 */ /* 0x000fe20007ffe0ff */
[----:B------:R-:W-:Y:S05]  /*0f40*/  BRA `(.L_x_1105) ;  /* 0x0000004000007947 */ /* 0x000fea0003800000 */
.L_x_1093:
[----:B--2---:R-:W-:Y:S01]  /*0f50*/  IMAD.MOV.U32 R209, RZ, RZ, RZ ;  /* 0x000000ffffd17224 */ /* 0x004fe200078e00ff */
[----:B------:R-:W-:Y:S01]  /*0f60*/  MOV R210, RZ ;  /* 0x000000ff00d27202 */ /* 0x000fe20000000f00 */
[----:B------:R-:W-:Y:S01]  /*0f70*/  IMAD.U32 R208, RZ, RZ, UR4 ;  /* 0x00000004ffd07e24 */ /* 0x000fe2000f8e00ff */
[----:B------:R-:W-:Y:S02]  /*0f80*/  MOV R211, c[0x0][0x53c] ;  /* 0x00014f0000d37a02 */ /* 0x000fe40000000f00 */
.L_x_1105:
[----:B------:R-:W-:Y:S01]  /*0f90*/  ISETP.NE.AND P0, PT, R12, RZ, PT ;  /* 0x000000ff0c00720c */ /* 0x000fe20003f05270 */
[----:B------:R-:W-:-:S12]  /*0fa0*/  WARPSYNC 0xffffffff ;  /* 0xffffffff00007948 */ /* 0x000fd80003800000 */
[----:B------:R1:W-:Y:S04]  /*0fb0*/  @!P0 STS.128 [0x18100], R208 ;  /* 0x018100d0ff008388 */ /* 0x0003e80000000c00 */
[----:B------:R-:W-:Y:S06]  /*0fc0*/  BAR.ARV 0x5, 0x100 ;  /* 0x0144000000007b1d */ /* 0x000fec0000002000 */
.L_x_1091:
        /* <DEDUP_REMOVED lines=83> */
[----:B------:R-:W-:Y:S01]  /*1500*/  IADD3 R187, R182, 0x40, RZ ;  /* 0x00000040b6bb7810 */ /* 0x000fe20007ffe0ff */
[----:B------:R-:W-:Y:S01]  /*1510*/  IMAD.SHL.U32 R179, R11, 0x2, RZ ;  /* 0x000000020bb37824 */ /* 0x000fe200078e00ff */
[CC--:B------:R-:W-:Y:S01]  /*1520*/  IADD3 R3, R2.reuse, R4.reuse, R8 ;  /* 0x0000000402037210 */ /* 0x0c0fe20007ffe008 */
[----:B------:R-:W-:Y:S01]  /*1530*/  IMAD.MOV.U32 R8, RZ, RZ, 0x20 ;  /* 0x00000020ff087424 */ /* 0x000fe200078e00ff */
[----:B------:R-:W-:-:S02]  /*1540*/  LOP3.LUT R4, R2, R4, RZ, 0xfc, !PT ;  /* 0x0000000402047212 */ /* 0x000fc400078efcff */
[----:B------:R-:W-:Y:S02]  /*1550*/  LOP3.LUT R2, R12, 0x7ffffffc, RZ, 0xc0, !PT ;  /* 0x7ffffffc0c027812 */ /* 0x000fe400078ec0ff */
[----:B------:R-:W-:Y:S02]  /*1560*/  IADD3 R188, R182, 0x80, RZ ;  /* 0x00000080b6bc7810 */ /* 0x000fe40007ffe0ff */
[----:B------:R-:W-:Y:S01]  /*1570*/  SHF.R.S32.HI R5, RZ, 0x1f, R187 ;  /* 0x0000001fff057819 */ /* 0x000fe200000114bb */
[----:B------:R-:W-:Y:S01]  /*1580*/  IMAD.IADD R2, R16, 0x1, -R2 ;  /* 0x0000000110027824 */ /* 0x000fe200078e0a02 */
[----:B------:R-:W-:Y:S02]  /*1590*/  LEA R225, R7, 0x80, 0x1 ;  /* 0x0000008007e17811 */ /* 0x000fe400078e08ff */
[----:B------:R-:W-:Y:S01]  /*15a0*/  SEL R5, R8, 0xffffffe0, !P1 ;  /* 0xffffffe008057807 */ /* 0x000fe20004800000 */
[----:B------:R-:W-:Y:S01]  /*15b0*/  IMAD.SHL.U32 R206, R2, 0x2, RZ ;  /* 0x0000000202ce7824 */ /* 0x000fe200078e00ff */
[----:B------:R-:W-:-:S02]  /*15c0*/  SEL R2, R8, 0xffffffe0, !P4 ;  /* 0xffffffe008027807 */ /* 0x000fc40006000000 */
[----:B------:R-:W-:Y:S01]  /*15d0*/  SHF.R.S32.HI R6, RZ, 0x1f, R188 ;  /* 0x0000001fff067819 */ /* 0x000fe200000114bc */
[----:B------:R-:W-:Y:S01]  /*15e0*/  IMAD.IADD R228, R225, 0x1, R5 ;  /* 0x00000001e1e47824 */ /* 0x000fe200078e0205 */
        /* <DEDUP_REMOVED lines=9> */
[----:B------:R-:W-:Y:S02]  /*1680*/  SHF.R.S32.HI R7, RZ, 0x1f, R251 ;  /* 0x0000001fff077819 */ /* 0x000fe400000114fb */
[----:B------:R-:W-:-:S02]  /*1690*/  IADD3 R237, R206, 0x78, RZ ;  /* 0x00000078ceed7810 */ /* 0x000fc40007ffe0ff */
[C---:B------:R-:W-:Y:S02]  /*16a0*/  IADD3 R236, R206.reuse, 0x80, RZ ;  /* 0x00000080ceec7810 */ /* 0x040fe40007ffe0ff */
[----:B------:R-:W-:Y:S02]  /*16b0*/  SHF.R.S32.HI R8, RZ, 0x1f, R249 ;  /* 0x0000001fff087819 */ /* 0x000fe400000114f9 */
[----:B------:R-:W-:Y:S02]  /*16c0*/  SHF.R.S32.HI R7, RZ, 0x1f, R248 ;  /* 0x0000001fff077819 */ /* 0x000fe400000114f8 */
[C---:B------:R-:W-:Y:S02]  /*16d0*/  IADD3 R234, R206.reuse, 0x90, RZ ;  /* 0x00000090ceea7810 */ /* 0x040fe40007ffe0ff */
[----:B------:R-:W-:Y:S02]  /*16e0*/  IADD3 R233, R206, 0x98, RZ ;  /* 0x00000098cee97810 */ /* 0x000fe40007ffe0ff */
[----:B------:R-:W-:-:S02]  /*16f0*/  SHF.R.S32.HI R8, RZ, 0x1f, R246 ;  /* 0x0000001fff087819 */ /* 0x000fc400000114f6 */
[----:B------:R-:W-:Y:S02]  /*1700*/  SHF.R.S32.HI R7, RZ, 0x1f, R245 ;  /* 0x0000001fff077819 */ /* 0x000fe400000114f5 */
[----:B------:R-:W-:Y:S02]  /*1710*/  SEL R6, R10, 0xffffffc0, !P2 ;  /* 0xffffffc00a067807 */ /* 0x000fe40005000000 */
[C---:B------:R-:W-:Y:S02]  /*1720*/  IADD3 R231, R206.reuse, 0xa8, RZ ;  /* 0x000000a8cee77810 */ /* 0x040fe40007ffe0ff */
[----:B------:R-:W-:Y:S02]  /*1730*/  IADD3 R230, R206, 0xb0, RZ ;  /* 0x000000b0cee67810 */ /* 0x000fe40007ffe0ff */
[----:B------:R-:W-:Y:S02]  /*1740*/  SHF.R.S32.HI R8, RZ, 0x1f, R243 ;  /* 0x0000001fff087819 */ /* 0x000fe400000114f3 */
[----:B------:R-:W-:-:S02]  /*1750*/  SHF.R.S32.HI R7, RZ, 0x1f, R242 ;  /* 0x0000001fff077819 */ /* 0x000fc400000114f2 */
[----:B------:R-:W-:Y:S02]  /*1760*/  IADD3 R229, R206, 0xb8, RZ ;  /* 0x000000b8cee57810 */ /* 0x000fe40007ffe0ff */
[----:B------:R-:W-:Y:S02]  /*1770*/  SHF.R.S32.HI R8, RZ, 0x1f, R240 ;  /* 0x0000001fff087819 */ /* 0x000fe400000114f0 */
[----:B------:R-:W-:Y:S02]  /*1780*/  SHF.R.S32.HI R7, RZ, 0x1f, R239 ;  /* 0x0000001fff077819 */ /* 0x000fe400000114ef */
[----:B------:R-:W-:Y:S02]  /*1790*/  IADD3 R226, R225, -0x10, RZ ;  /* 0xfffffff0e1e27810 */ /* 0x000fe40007ffe0ff */
[----:B------:R-:W-:Y:S02]  /*17a0*/  SHF.R.S32.HI R8, RZ, 0x1f, R237 ;  /* 0x0000001fff087819 */ /* 0x000fe400000114ed */
[----:B------:R-:W-:-:S02]  /*17b0*/  SHF.R.S32.HI R7, RZ, 0x1f, R236 ;  /* 0x0000001fff077819 */ /* 0x000fc400000114ec */
[----:B------:R-:W-:Y:S02]  /*17c0*/  @P0 IADD3 R226, R225, 0x10, RZ ;  /* 0x00000010e1e20810 */ /* 0x000fe40007ffe0ff */
[----:B------:R-:W-:Y:S02]  /*17d0*/  SHF.R.S32.HI R8, RZ, 0x1f, R234 ;  /* 0x0000001fff087819 */ /* 0x000fe400000114ea */
        /* <DEDUP_REMOVED lines=8> */
[----:B------:R-:W-:Y:S01]  /*1860*/  LEA R173, R3, 0xc100, 0x1 ;  /* 0x0000c10003ad7811 */ /* 0x000fe200078e08ff */
[----:B------:R-:W-:Y:S01]  /*1870*/  IMAD.IADD R3, R6, 0x1, R226 ;  /* 0x0000000106037824 */ /* 0x000fe200078e02e2 */
[----:B------:R1:W-:Y:S01]  /*1880*/  STL [R1+0x8], R8 ;  /* 0x0000080801007387 */ /* 0x0003e20000100800 */
[----:B------:R-:W-:-:S02]  /*1890*/  IADD3 R250, R206, 0x10, RZ ;  /* 0x00000010cefa7810 */ /* 0x000fc40007ffe0ff */
[----:B------:R-:W-:Y:S01]  /*18a0*/  IADD3 R247, R206, 0x28, RZ ;  /* 0x00000028cef77810 */ /* 0x000fe20007ffe0ff */
[----:B------:R1:W-:Y:S01]  /*18b0*/  STL [R1+0x4], R7 ;  /* 0x0000040701007387 */ /* 0x0003e20000100800 */
[----:B------:R-:W-:Y:S01]  /*18c0*/  LEA R167, R4, 0x100, 0x1 ;  /* 0x0000010004a77811 */ /* 0x000fe200078e08ff */
[----:B------:R-:W-:Y:S01]  /*18d0*/  IMAD.IADD R174, R173, 0x1, R2 ;  /* 0x00000001adae7824 */ /* 0x000fe200078e0202 */
[C---:B------:R-:W-:Y:S01]  /*18e0*/  IADD3 R244, R206.reuse, 0x40, RZ ;  /* 0x00000040cef47810 */ /* 0x040fe20007ffe0ff */
[----:B------:R1:W-:Y:S01]  /*18f0*/  STL [R1], R3 ;  /* 0x0000000301007387 */ /* 0x0003e20000100800 */
[----:B------:R-:W-:Y:S01]  /*1900*/  IADD3 R241, R206, 0x58, RZ ;  /* 0x00000058cef17810 */ /* 0x000fe20007ffe0ff */
[----:B------:R-:W-:Y:S01]  /*1910*/  IMAD.IADD R168, R2, 0x1, R167 ;  /* 0x0000000102a87824 */ /* 0x000fe200078e02a7 */
[----:B------:R-:W-:Y:S02]  /*1920*/  LEA R164, R0, 0x6100, 0x1 ;  /* 0x0000610000a47811 */ /* 0x000fe400078e08ff */
[----:B------:R-:W-:-:S02]  /*1930*/  IADD3 R238, R206, 0x70, RZ ;  /* 0x00000070ceee7810 */ /* 0x000fc40007ffe0ff */
[----:B------:R-:W-:Y:S02]  /*1940*/  SHF.R.S32.HI R9, RZ, 0x1f, R250 ;  /* 0x0000001fff097819 */ /* 0x000fe400000114fa */
[----:B------:R-:W-:Y:S02]  /*1950*/  SEL R0, R10, 0xffffffc0, !P3 ;  /* 0xffffffc00a007807 */ /* 0x000fe40005800000 */
[C---:B------:R-:W-:Y:S02]  /*1960*/  IADD3 R235, R206.reuse, 0x88, RZ ;  /* 0x00000088ceeb7810 */ /* 0x040fe40007ffe0ff */
[----:B------:R-:W-:Y:S01]  /*1970*/  SHF.R.S32.HI R9, RZ, 0x1f, R247 ;  /* 0x0000001fff097819 */ /* 0x000fe200000114f7 */
[----:B------:R-:W-:Y:S01]  /*1980*/  IMAD.IADD R176, R173, 0x1, R0 ;  /* 0x00000001adb07824 */ /* 0x000fe200078e0200 */
        /* <DEDUP_REMOVED lines=9> */
[----:B-1----:R-:W-:Y:S02]  /*1a20*/  SHF.R.S32.HI R9, RZ, 0x1f, R232 ;  /* 0x0000001fff097819 */ /* 0x002fe400000114e8 */
.L_x_1212:
        /* <DEDUP_REMOVED lines=30> */
.L_x_1106:
[----:B------:R-:W-:-:S04]  /*1c10*/  ISETP.NE.U32.AND P1, PT, RZ, c[0x0][0x368], PT ;  /* 0x0000da00ff007a0c */ /* 0x000fc80003f25070 */
[----:B------:R-:W-:-:S13]  /*1c20*/  ISETP.NE.AND.EX P1, PT, RZ, c[0x0][0x36c], PT, P1 ;  /* 0x0000db00ff007a0c */ /* 0x000fda0003f25310 */
[----:B------:R-:W-:Y:S05]  /*1c30*/  @!P1 BRA `(.L_x_1107) ;  /* 0x0000004000009947 */ /* 0x000fea0003800000 */
[----:B-1----:R-:W-:-:S04]  /*1c40*/  IADD3 R2, P1, R220, c[0x0][0x368], RZ ;  /* 0x0000da00dc027a10 */ /* 0x002fc80007f3e0ff */
[----:B------:R-:W-:-:S05]  /*1c50*/  IADD3.X R3, R221, c[0x0][0x36c], RZ, P1, !PT ;  /* 0x0000db00dd037a10 */ /* 0x000fca0000ffe4ff */
[----:B------:R1:W5:Y:S01]  /*1c60*/  LDG.E R0, [R2.64] ;  /* 0x0000000602007981 */ /* 0x000362000c1e1900 */
[----:B------:R-:W-:Y:S05]  /*1c70*/  BRA `(.L_x_1108) ;  /* 0x0000008000007947 */ /* 0x000fea0003800000 */
.L_x_1107:
        /* <DEDUP_REMOVED lines=8> */
.L_x_1108:
[----:B-1----:R-:W-:Y:S01]  /*1d00*/  IMAD.MOV.U32 R2, RZ, RZ, c[0x0][0x2c4] ;  /* 0x0000b100ff027624 */ /* 0x002fe200078e00ff */
[----:B------:R-:W-:Y:S01]  /*1d10*/  BSSY B0, `(.L_x_1109) ;  /* 0x0000039000007945 */ /* 0x000fe20003800000 */
[----:B------:R-:W-:Y:S02]  /*1d20*/  IMAD.SHL.U32 R205, R209, 0x80, RZ ;  /* 0x00000080d1cd7824 */ /* 0x000fe400078e00ff */
[----:B-----5:R-:W-:Y:S01]  /*1d30*/  IMAD.IADD R203, R0, 0x1, -R193 ;  /* 0x0000000100cb7824 */ /* 0x020fe200078e0ac1 */
[----:B------:R-:W-:-:S02]  /*1d40*/  ISETP.NE.AND P4, PT, R2, 0x1, PT ;  /* 0x000000010200780c */ /* 0x000fc40003f85270 */
[----:B------:R-:W-:Y:S02]  /*1d50*/  IADD3 R2, R205, 0x7f, RZ ;  /* 0x0000007fcd027810 */ /* 0x000fe40007ffe0ff */
[----:B------:R-:W-:-:S03]  /*1d60*/  IADD3 R3, R203, 0x40, -R204 ;  /* 0x00000040cb037810 */ /* 0x000fc60007ffe8cc */
[----:B------:R-:W-:-:S06]  /*1d70*/  IMAD.MOV.U32 R0, RZ, RZ, R2 ;  /* 0x000000ffff007224 */ /* 0x000fcc00078e0002 */
[----:B------:R-:W-:Y:S01]  /*1d80*/  @P4 IMAD.HI.U32 R4, R2, c[0x0][0x2c8], RZ ;  /* 0x0000b20002044a27 */ /* 0x000fe200078e00ff */
[----:B------:R-:W-:-:S04]  /*1d90*/  IADD3 R2, R203, 0x3f, RZ ;  /* 0x0000003fcb027810 */ /* 0x000fc80007ffe0ff */
[----:B------:R-:W-:-:S05]  /*1da0*/  @P4 SHF.R.U32.HI R0, RZ, c[0x0][0x2cc], R4 ;  /* 0x0000b300ff004a19 */ /* 0x000fca0000011604 */
[----:B------:R-:W-:Y:S01]  /*1db0*/  IMAD.IADD R0, R3, 0x1, R0 ;  /* 0x0000000103007824 */ /* 0x000fe200078e0200 */
[----:B------:R-:W-:-:S04]  /*1dc0*/  SHF.R.S32.HI R3, RZ, 0x1f, R2 ;  /* 0x0000001fff037819 */ /* 0x000fc80000011402 */
[----:B------:R-:W-:Y:S02]  /*1dd0*/  SHF.R.S32.HI R4, RZ, 0x1f, R0 ;  /* 0x0000001fff047819 */ /* 0x000fe40000011400 */
[----:B------:R-:W-:Y:S02]  /*1de0*/  LEA.HI R2, R3, R2, RZ, 0x6 ;  /* 0x0000000203027211 */ /* 0x000fe400078f30ff */
[----:B------:R-:W-:Y:S02]  /*1df0*/  LEA.HI R0, R4, R0, RZ, 0x6 ;  /* 0x0000000004007211 */ /* 0x000fe400078f30ff */
[----:B------:R-:W-:Y:S02]  /*1e00*/  SHF.R.S32.HI R3, RZ, 0x6, R2 ;  /* 0x00000006ff037819 */ /* 0x000fe40000011402 */
[----:B------:R-:W-:Y:S02]  /*1e10*/  SHF.R.S32.HI R0, RZ, 0x6, R0 ;  /* 0x00000006ff007819 */ /* 0x000fe40000011400 */
[----:B------:R-:W-:-:S02]  /*1e20*/  LOP3.LUT R2, R210, 0xff000000, RZ, 0xc0, !PT ;  /* 0xff000000d2027812 */ /* 0x000fc400078ec0ff */
[----:B------:R-:W-:Y:S02]  /*1e30*/  IMNMX R8, R3, R0, PT ;  /* 0x0000000003087217 */ /* 0x000fe40003800200 */
[----:B------:R-:W-:Y:S02]  /*1e40*/  LOP3.LUT R4, R210, 0xff0000, RZ, 0xc0, !PT ;  /* 0x00ff0000d2047812 */ /* 0x000fe400078ec0ff */
[----:B------:R-:W-:Y:S02]  /*1e50*/  ISETP.GE.AND P1, PT, R8, 0x1, PT ;  /* 0x000000010800780c */ /* 0x000fe40003f26270 */
[----:B------:R-:W-:Y:S01]  /*1e60*/  SHF.R.U32.HI R0, RZ, 0x8, R2 ;  /* 0x00000008ff007819 */ /* 0x000fe20000011602 */
[----:B------:R-:W-:-:S03]  /*1e70*/  IMAD.MOV.U32 R2, RZ, RZ, RZ ;  /* 0x000000ffff027224 */ /* 0x000fc600078e00ff */
[----:B------:R-:W-:-:S04]  /*1e80*/  LEA.HI R0, R4, R0, RZ, 0x10 ;  /* 0x0000000004007211 */ /* 0x000fc800078f80ff */
[----:B------:R-:W-:Y:S02]  /*1e90*/  LOP3.LUT R223, R0, 0xff, RZ, 0xc0, !PT ;  /* 0x000000ff00df7812 */ /* 0x000fe400078ec0ff */
[----:B------:R-:W-:Y:S01]  /*1ea0*/  SHF.R.U32.HI R222, RZ, 0x10, R0 ;  /* 0x00000010ffde7819 */ /* 0x000fe20000011600 */
        /* <DEDUP_REMOVED lines=31> */
.L_x_1110:
[----:B------:R-:W-:Y:S05]  /*20a0*/  BSYNC B0 ;  /* 0x0000000000007941 */ /* 0x000fea0003800000 */
.L_x_1109:
        /* <DEDUP_REMOVED lines=61> */
[----:B------:R-:W-:Y:S01]  /*2480*/  IMAD.IADD R5, R190, 0x1, R205 ;  /* 0x00000001be057824 */ /* 0x000fe200078e02cd */
[----:B------:R-:W-:Y:S02]  /*2490*/  LOP3.LUT R14, R210, 0xffff, RZ, 0xc0, !PT ;  /* 0x0000ffffd20e7812 */ /* 0x000fe400078ec0ff */
[----:B------:R-:W-:Y:S01]  /*24a0*/  SEL R6, R224, RZ, !P0 ;  /* 0x000000ffe0067207 */ /* 0x000fe20004000000 */
[----:B------:R-:W-:Y:S01]  /*24b0*/  IMAD R0, R0, c[0x0][0x178], RZ ;  /* 0x00005e0000007a24 */ /* 0x000fe200078e02ff */
[----:B------:R-:W-:Y:S01]  /*24c0*/  SEL R4, R216, RZ, !P0 ;  /* 0x000000ffd8047207 */ /* 0x000fe20004000000 */
[----:B------:R-:W-:Y:S01]  /*24d0*/  @P4 IMAD.HI.U32 R7, R5, c[0x0][0x2c8], RZ ;  /* 0x0000b20005074a27 */ /* 0x000fe200078e00ff */
[----:B------:R-:W-:Y:S02]  /*24e0*/  ISETP.GE.AND P6, PT, R182, c[0x0][0x198], PT ;  /* 0x00006600b6007a0c */ /* 0x000fe40003fc6270 */
[----:B------:R-:W-:Y:S01]  /*24f0*/  ISETP.GE.AND P5, PT, R187, c[0x0][0x198], PT ;  /* 0x00006600bb007a0c */ /* 0x000fe20003fa6270 */
[----:B------:R-:W-:Y:S01]  /*2500*/  IMAD R0, R11, c[0x0][0x17c], R0 ;  /* 0x00005f000b007a24 */ /* 0x000fe200078e0200 */
[----:B------:R-:W-:Y:S01]  /*2510*/  ISETP.GE.AND P3, PT, R188, c[0x0][0x198], PT ;  /* 0x00006600bc007a0c */ /* 0x000fe20003f66270 */
[----:B------:R-:W-:Y:S01]  /*2520*/  IMAD R6, R6, c[0x0][0x1c0], RZ ;  /* 0x0000700006067a24 */ /* 0x000fe200078e02ff */
[----:B------:R-:W-:-:S03]  /*2530*/  IADD3 R100, R209, -0x1, RZ ;  /* 0xffffffffd1647810 */ /* 0x000fc60007ffe0ff */
[----:B------:R-:W-:Y:S02]  /*2540*/  IMAD R6, R4, c[0x0][0x1c4], R6 ;  /* 0x0000710004067a24 */ /* 0x000fe400078e0206 */
[----:B-1----:R-:W-:-:S04]  /*2550*/  IMAD.WIDE.U32 R2, R11, c[0x0][0x178], RZ ;  /* 0x00005e000b027a25 */ /* 0x002fc800078e00ff */
[----:B------:R-:W-:Y:S01]  /*2560*/  IMAD.IADD R3, R3, 0x1, R0 ;  /* 0x0000000103037824 */ /* 0x000fe200078e0200 */
        /* <DEDUP_REMOVED lines=23> */
.L_x_1217:
[----:B------:R-:W-:Y:S05]  /*26e0*/  BRA.DIV ~URZ, `(.L_x_1113) ;  /* 0x0000f1627f007947 */ /* 0x000fea000b800000 */
[----:B------:R3:W4:Y:S02]  /*26f0*/  SHFL.IDX PT, R0, R12, RZ, 0x181f ;  /* 0x00181fff0c007589 */ /* 0x00072400000e0000 */
.L_x_1218:
[----:B------:R-:W-:Y:S01]  /*2700*/  IMAD R11, R204, c[0x0][0x2c4], RZ ;  /* 0x0000b100cc0b7a24 */ /* 0x000fe200078e02ff */
[----:B------:R-:W-:Y:S01]  /*2710*/  IADD3 R10, R207, R205, RZ ;  /* 0x000000cdcf0a7210 */ /* 0x000fe20007ffe0ff */
        /* <DEDUP_REMOVED lines=18> */
.L_x_1115:
[----:B------:R-:W-:Y:S05]  /*2840*/  BSYNC B0 ;  /* 0x0000000000007941 */ /* 0x000fea0003800000 */
.L_x_1114:
[----:B------:R-:W-:Y:S05]  /*2850*/  BRA.DIV ~URZ, `(.L_x_1116) ;  /* 0x0000f0627f007947 */ /* 0x000fea000b800000 */
[----:B--2---:R2:W1:Y:S04]  /*2860*/  SHFL.IDX PT, R8, R9, 0x1, 0x181f ;  /* 0x00381f0009087f89 */ /* 0x00446800000e0000 */
[----:B----4-:R2:W4:Y:S02]  /*2870*/  SHFL.IDX PT, R0, R12, 0x1, 0x181f ;  /* 0x00381f000c007f89 */ /* 0x01052400000e0000 */
.L_x_1219:
        /* <DEDUP_REMOVED lines=19> */
.L_x_1118:
[----:B------:R-:W-:Y:S05]  /*29b0*/  BSYNC B0 ;  /* 0x0000000000007941 */ /* 0x000fea0003800000 */
.L_x_1117:
[----:B------:R-:W-:Y:S05]  /*29c0*/  BRA.DIV ~URZ, `(.L_x_1119) ;  /* 0x0000efc27f007947 */ /* 0x000fea000b800000 */
[----:B-1----:R1:W2:Y:S02]  /*29d0*/  SHFL.IDX PT, R8, R9, 0x2, 0x181f ;  /* 0x00581f0009087f89 */ /* 0x0022a400000e0000 */
.L_x_1220:
[----:B------:R-:W-:Y:S05]  /*29e0*/  BRA.DIV ~URZ, `(.L_x_1120) ;  /* 0x0000f0127f007947 */ /* 0x000fea000b800000 */
[----:B----4-:R4:W1:Y:S02]  /*29f0*/  SHFL.IDX PT, R0, R12, 0x2, 0x181f ;  /* 0x00581f000c007f89 */ /* 0x01086400000e0000 */
.L_x_1221:
        /* <DEDUP_REMOVED lines=19> */
.L_x_1122:
[----:B------:R-:W-:Y:S05]  /*2b30*/  BSYNC B0 ;  /* 0x0000000000007941 */ /* 0x000fea0003800000 */
.L_x_1121:
[----:B------:R-:W-:Y:S05]  /*2b40*/  BRA.DIV ~URZ, `(.L_x_1123) ;  /* 0x0000ef227f007947 */ /* 0x000fea000b800000 */
[----:B--2---:R2:W3:Y:S04]  /*2b50*/  SHFL.IDX PT, R8, R9, 0x3, 0x181f ;  /* 0x00781f0009087f89 */ /* 0x0044e800000e0000 */
[----:B-1----:R2:W1:Y:S02]  /*2b60*/  SHFL.IDX PT, R0, R12, 0x3, 0x181f ;  /* 0x00781f000c007f89 */ /* 0x00246400000e0000 */
.L_x_1222:
[----:B------:R-:W-:Y:S01]  /*2b70*/  IADD3 R2, R10, 0x60, RZ ;  /* 0x000000600a027810 */ /* 0x000fe20007ffe0ff */
[----:B-----5:R-:W-:Y:S01]  /*2b80*/  IMAD.WIDE.U32 R196, R13, c[0x0][0x2b0], RZ ;  /* 0x0000ac000dc47a25 */ /* 0x020fe200078e00ff */
[----:B------:R-:W-:-:S02]  /*2b90*/  SHF.R.S32.HI R21, RZ, 0x1f, R182 ;  /* 0x0000001fff157819 */ /* 0x000fc400000114b6 */
[----:B------:R-:W-:Y:S02]  /*2ba0*/  ISETP.GE.AND P2, PT, R2, R11, PT ;  /* 0x0000000b0200720c */ /* 0x000fe40003f46270 */
        /* <DEDUP_REMOVED lines=22> */
[----:B-1----:R-:W-:-:S02]  /*2d10*/  IMAD R2, R100, 0x40, R190 ;  /* 0x0000004064027824 */ /* 0x002fc400078e02be */
[----:B------:R-:W-:Y:S01]  /*2d20*/  IMAD.MOV.U32 R178, RZ, RZ, RZ ;  /* 0x000000ffffb27224 */ /* 0x000fe200078e00ff */
[----:B------:R-:W-:Y:S02]  /*2d30*/  ISETP.NE.AND P3, PT, R0, 0x1, PT ;  /* 0x000000010000780c */ /* 0x000fe40003f65270 */
[C---:B------:R-:W-:Y:S01]  /*2d40*/  ISETP.GE.AND P1, PT, R2.reuse, R203, PT ;  /* 0x000000cb0200720c */ /* 0x040fe20003f26270 */
[----:B------:R-:W-:-:S03]  /*2d50*/  IMAD.IADD R2, R2, 0x1, R193 ;  /* 0x0000000102027824 */ /* 0x000fc600078e02c1 */
[----:B------:R-:W-:Y:S02]  /*2d60*/  ISETP.GT.OR P1, PT, R190, 0x3f, P1 ;  /* 0x0000003fbe00780c */ /* 0x000fe40000f24670 */
[----:B------:R-:W-:-:S05]  /*2d70*/  MOV R0, R2 ;  /* 0x0000000200007202 */ /* 0x000fca0000000f00 */
[----:B------:R-:W-:-:S05]  /*2d80*/  @P3 IMAD.HI.U32 R3, R2, c[0x0][0x2bc], RZ ;  /* 0x0000af0002033a27 */ /* 0x000fca00078e00ff */
[----:B------:R-:W-:-:S04]  /*2d90*/  @P3 SHF.R.U32.HI R0, RZ, c[0x0][0x2c0], R3 ;  /* 0x0000b000ff003a19 */ /* 0x000fc80000011603 */
[----:B------:R-:W-:-:S04]  /*2da0*/  @!P1 IADD3 R3, P0, R0, R196, RZ ;  /* 0x000000c400039210 */ /* 0x000fc80007f1e0ff */
[----:B------:R-:W-:Y:S02]  /*2db0*/  @!P1 LEA.HI.X.SX32 R5, R0, R201, 0x1, P0 ;  /* 0x000000c900059211 */ /* 0x000fe400000f0eff */
[----:B------:R-:W-:-:S04]  /*2dc0*/  @!P1 LEA R4, P0, R3, c[0x0][0x2a0], 0x2 ;  /* 0x0000a80003049a11 */ /* 0x000fc800078010ff */
[----:B------:R-:W-:-:S05]  /*2dd0*/  @!P1 LEA.HI.X R5, R3, c[0x0][0x2a4], R5, 0x2, P0 ;  /* 0x0000a90003059a11 */ /* 0x000fca00000f1405 */
[----:B------:R-:W3:Y:S01]  /*2de0*/  @!P1 LDG.E R178, [R4.64] ;  /* 0x0000000604b29981 */ /* 0x000ee2000c1e1900 */
[----:B------:R-:W-:Y:S01]  /*2df0*/  IMAD.MOV R0, RZ, RZ, -R0 ;  /* 0x000000ffff007224 */ /* 0x000fe200078e0a00 */
[----:B------:R-:W-:Y:S01]  /*2e00*/  SHF.L.U64.HI R101, R182, 0x1, R21 ;  /* 0x00000001b6657819 */ /* 0x000fe20000010215 */
[----:B------:R-:W-:Y:S01]  /*2e10*/  IMAD.WIDE.U32 R194, R14, c[0x0][0x1e8], RZ ;  /* 0x00007a000ec27a25 */ /* 0x000fe200078e00ff */
[----:B------:R-:W-:Y:S01]  /*2e20*/  IADD3 R103, R164, 0x20, RZ ;  /* 0x00000020a4677810 */ /* 0x000fe20007ffe0ff */
[----:B------:R-:W-:Y:S01]  /*2e30*/  BSSY B0, `(.L_x_1124) ;  /* 0x0000197000007945 */ /* 0x000fe20003800000 */
[C---:B------:R-:W-:Y:S01]  /*2e40*/  SHF.L.U32 R107, R187.reuse, 0x1, RZ ;  /* 0x00000001bb6b7819 */ /* 0x040fe200000006ff */
[----:B------:R-:W-:Y:S01]  /*2e50*/  IMAD R181, R0, c[0x0][0x2b8], R2 ;  /* 0x0000ae0000b57a24 */ /* 0x000fe200078e0202 */
[----:B------:R-:W-:Y:S01]  /*2e60*/  SHF.L.U64.HI R104, R188, 0x1, R15 ;  /* 0x00000001bc687819 */ /* 0x000fe2000001020f */
[----:B------:R-:W-:Y:S01]  /*2e70*/  IMAD R200, R14, c[0x0][0x1ec], R195 ;  /* 0x00007b000ec87a24 */ /* 0x000fe200078e02c3 */
[----:B------:R-:W-:Y:S01]  /*2e80*/  SHF.L.U64.HI R102, R187, 0x1, R20 ;  /* 0x00000001bb667819 */ /* 0x000fe20000010214 */
[----:B------:R-:W-:Y:S01]  /*2e90*/  IMAD.WIDE.U32 R2, R181, c[0x0][0x1e0], RZ ;  /* 0x00007800b5027a25 */ /* 0x000fe200078e00ff */
[----:B--2---:R-:W-:-:S03]  /*2ea0*/  SHF.R.S32.HI R9, RZ, 0x1f, R181 ;  /* 0x0000001fff097819 */ /* 0x004fc600000114b5 */
[----:B------:R-:W-:Y:S02]  /*2eb0*/  IMAD R105, R100, -0x40, R203 ;  /* 0xffffffc064697824 */ /* 0x000fe400078e02cb */
[----:B------:R-:W-:Y:S02]  /*2ec0*/  IMAD R0, R9, c[0x0][0x1e0], RZ ;  /* 0x0000780009007a24 */ /* 0x000fe400078e02ff */
[----:B------:R-:W-:Y:S01]  /*2ed0*/  IMAD.WIDE.U32 R198, R14, c[0x0][0x210], RZ ;  /* 0x000084000ec67a25 */ /* 0x000fe200078e00ff */
[----:B------:R-:W-:-:S03]  /*2ee0*/  IADD3 R13, -R207, R105, RZ ;  /* 0x00000069cf0d7210 */ /* 0x000fc60007ffe1ff */
[----:B------:R-:W-:Y:S01]  /*2ef0*/  IMAD R0, R181, c[0x0][0x1e4], R0 ;  /* 0x00007900b5007a24 */ /* 0x000fe200078e0200 */
[C---:B------:R-:W-:Y:S01]  /*2f00*/  ISETP.GE.AND P2, PT, R13.reuse, 0x1, PT ;  /* 0x000000010d00780c */ /* 0x040fe20003f46270 */
[----:B------:R-:W-:Y:S01]  /*2f10*/  IMAD R202, R14, c[0x0][0x214], R199 ;  /* 0x000085000eca7a24 */ /* 0x000fe200078e02c7 */
[----:B------:R-:W-:Y:S01]  /*2f20*/  ISETP.GE.AND P6, PT, R13, 0x21, PT ;  /* 0x000000210d00780c */ /* 0x000fe20003fc6270 */
[----:B------:R-:W-:Y:S02]  /*2f30*/  IMAD.IADD R3, R3, 0x1, R0 ;  /* 0x0000000103037824 */ /* 0x000fe400078e0200 */
[----:B------:R-:W-:Y:S02]  /*2f40*/  IMAD.SHL.U32 R106, R182, 0x2, RZ ;  /* 0x00000002b66a7824 */ /* 0x000fe400078e00ff */
[----:B------:R-:W-:-:S06]  /*2f50*/  IMAD.SHL.U32 R108, R188, 0x2, RZ ;  /* 0x00000002bc6c7824 */ /* 0x000fcc00078e00ff */
[----:B------:R-:W-:Y:S02]  /*2f60*/  @P2 ISETP.GE.AND P1, PT, R182, c[0x0][0x1d4], PT ;  /* 0x00007500b6002a0c */ /* 0x000fe40003f26270 */
[----:B------:R-:W-:Y:S02]  /*2f70*/  @P2 ISETP.GE.AND P5, PT, R187, c[0x0][0x1d4], PT ;  /* 0x00007500bb002a0c */ /* 0x000fe40003fa6270 */
[----:B---3--:R-:W-:Y:S01]  /*2f80*/  SHF.R.S32.HI R10, RZ, 0x1f, R178 ;  /* 0x0000001fff0a7819 */ /* 0x008fe200000114b2 */
[----:B------:R-:W-:-:S04]  /*2f90*/  IMAD.WIDE.U32 R2, R178, c[0x0][0x1f0], R2 ;  /* 0x00007c00b2027a25 */ /* 0x000fc800078e0002 */
[----:B------:R-:W-:-:S04]  /*2fa0*/  IMAD R0, R10, c[0x0][0x1f0], RZ ;  /* 0x00007c000a007a24 */ /* 0x000fc800078e02ff */
[----:B------:R-:W-:Y:S01]  /*2fb0*/  IMAD R4, R178, c[0x0][0x1f4], R0 ;  /* 0x00007d00b2047a24 */ /* 0x000fe200078e0200 */
[----:B------:R-:W-:-:S04]  /*2fc0*/  IADD3 R0, P0, R2, R194, RZ ;  /* 0x000000c202007210 */ /* 0x000fc80007f1e0ff */
[----:B------:R-:W-:Y:S02]  /*2fd0*/  IADD3.X R2, R200, R3, R4, P0, !PT ;  /* 0x00000003c8027210 */ /* 0x000fe400007fe404 */
[----:B------:R-:W-:-:S04]  /*2fe0*/  LEA R3, P0, R0, c[0x0][0x1c8], 0x1 ;  /* 0x0000720000037a11 */ /* 0x000fc800078008ff */
[----:B------:R-:W-:Y:S02]  /*2ff0*/  LEA.HI.X R5, R0, c[0x0][0x1cc], R2, 0x1, P0 ;  /* 0x0000730000057a11 */ /* 0x000fe400000f0c02 */
[----:B------:R-:W1:Y:S04]  /*3000*/  SHFL.IDX PT, R0, R3, RZ, 0x181f ;  /* 0x00181fff03007589 */ /* 0x000e6800000e0000 */
[----:B------:R-:W2:Y:S04]  /*3010*/  SHFL.IDX PT, R2, R5, RZ, 0x181f ;  /* 0x00181fff05027589 */ /* 0x000ea800000e0000 */
[----:B------:R-:W3:Y:S04]  /*3020*/  SHFL.IDX PT, R3, R3, 0x1, 0x181f ;  /* 0x00381f0003037f89 */ /* 0x000ee800000e0000 */
[----:B------:R2:W5:Y:S01]  /*3030*/  SHFL.IDX PT, R8, R5, 0x1, 0x181f ;  /* 0x00381f0005087f89 */ /* 0x00056200000e0000 */
[----:B-1----:R-:W-:-:S04]  /*3040*/  @P2 LEA R4, P0, R182, R0, 0x1 ;  /* 0x00000000b6042211 */ /* 0x002fc800078008ff */
[----:B--2---:R-:W-:Y:S02]  /*3050*/  @P2 LEA.HI.X R5, R182, R2, R21, 0x1, P0 ;  /* 0x00000002b6052211 */ /* 0x004fe400000f0c15 */
[----:B------:R-:W-:-:S03]  /*3060*/  @P2 LEA R6, P0, R187, R0, 0x1 ;  /* 0x00000000bb062211 */ /* 0x000fc600078008ff */
[----:B------:R1:W-:Y:S01]  /*3070*/  @P2 LDGSTS.E.BYPASS.LTC128B.128 [R179+0x6100], [R4.64], !P1 ;  /* 0x0610000004b32fae */ /* 0x0003e2000c901d46 */
[----:B------:R-:W-:Y:S02]  /*3080*/  @P2 ISETP.GE.AND P1, PT, R188, c[0x0][0x1d4], PT ;  /* 0x00007500bc002a0c */ /* 0x000fe40003f26270 */
[----:B------:R-:W-:-:S05]  /*3090*/  @P2 LEA.HI.X R7, R187, R2, R20, 0x1, P0 ;  /* 0x00000002bb072211 */ /* 0x000fca00000f0c14 */
[----:B------:R3:W-:Y:S01]  /*30a0*/  @P2 LDGSTS.E.BYPASS.LTC128B.128 [R179+0x8100], [R6.64], !P5 ;  /* 0x0810000006b32fae */ /* 0x0007e2000e901d46 */
[----:B-1----:R-:W-:Y:S01]  /*30b0*/  @P2 LEA R4, P0, R188, R0, 0x1 ;  /* 0x00000000bc042211 */ /* 0x002fe200078008ff */
[----:B------:R-:W-:-:S03]  /*30c0*/  IMAD R0, R9, c[0x0][0x208], RZ ;  /* 0x0000820009007a24 */ /* 0x000fc600078e02ff */
[----:B------:R-:W-:Y:S01]  /*30d0*/  @P2 LEA.HI.X R5, R188, R2, R15, 0x1, P0 ;  /* 0x00000002bc052211 */ /* 0x000fe200000f0c0f */
[----:B------:R-:W-:Y:S01]  /*30e0*/  IMAD R0, R181, c[0x0][0x20c], R0 ;  /* 0x00008300b5007a24 */ /* 0x000fe200078e0200 */
[----:B---3--:R-:W-:-:S03]  /*30f0*/  @P6 LEA R6, P0, R182, R3, 0x1 ;  /* 0x00000003b6066211 */ /* 0x008fc600078008ff */
[----:B------:R1:W-:Y:S01]  /*3100*/  @P2 LDGSTS.E.BYPASS.LTC128B.128 [R179+0xa100], [R4.64], !P1 ;  /* 0x0a10000004b32fae */ /* 0x0003e2000c901d46 */
[C---:B------:R-:W-:Y:S02]  /*3110*/  @P6 ISETP.GE.AND P2, PT, R182.reuse, c[0x0][0x1d4], PT ;  /* 0x00007500b6006a0c */ /* 0x040fe40003f46270 */
[----:B------:R-:W-:Y:S02]  /*3120*/  @P6 ISETP.GE.AND P1, PT, R187, c[0x0][0x1d4], PT ;  /* 0x00007500bb006a0c */ /* 0x000fe40003f26270 */
[----:B-----5:R-:W-:Y:S02]  /*3130*/  @P6 LEA.HI.X R7, R182, R8, R21, 0x1, P0 ;  /* 0x00000008b6076211 */ /* 0x020fe400000f0c15 */
[----:B------:R-:W-:-:S07]  /*3140*/  @P6 ISETP.GE.AND P0, PT, R188, c[0x0][0x1d4], PT ;  /* 0x00007500bc006a0c */ /* 0x000fce0003f06270 */
[----:B------:R2:W-:Y:S01]  /*3150*/  @P6 LDGSTS.E.BYPASS.LTC128B.128 [R179+0x7100], [R6.64], !P2 ;  /* 0x0710000006b36fae */ /* 0x0005e2000d101d46 */
[----:B-1----:R-:W-:-:S04]  /*3160*/  @P6 LEA R4, P5, R187, R3, 0x1 ;  /* 0x00000003bb046211 */ /* 0x002fc800078a08ff */
[----:B------:R-:W-:Y:S02]  /*3170*/  @P6 LEA.HI.X R5, R187, R8, R20, 0x1, P5 ;  /* 0x00000008bb056211 */ /* 0x000fe400028f0c14 */
[----:B------:R-:W-:-:S03]  /*3180*/  @P6 LEA R2, P5, R188, R3, 0x1 ;  /* 0x00000003bc026211 */ /* 0x000fc600078a08ff */
[----:B------:R2:W-:Y:S01]  /*3190*/  @P6 LDGSTS.E.BYPASS.LTC128B.128 [R179+0x9100], [R4.64], !P1 ;  /* 0x0910000004b36fae */ /* 0x0005e2000c901d46 */
[----:B------:R-:W-:-:S05]  /*31a0*/  @P6 LEA.HI.X R3, R188, R8, R15, 0x1, P5 ;  /* 0x00000008bc036211 */ /* 0x000fca00028f0c0f */
[----:B------:R1:W-:Y:S04]  /*31b0*/  @P6 LDGSTS.E.BYPASS.LTC128B.128 [R179+0xb100], [R2.64], !P0 ;  /* 0x0b10000002b36fae */ /* 0x0003e8000c101d46 */
[----:B------:R-:W0:Y:S01]  /*31c0*/  LDGDEPBAR ;  /* 0x00000000000079af */ /* 0x000e220000000000 */
[----:B-1----:R-:W-:Y:S01]  /*31d0*/  IMAD.WIDE.U32 R2, R181, c[0x0][0x208], RZ ;  /* 0x00008200b5027a25 */ /* 0x002fe200078e00ff */
[----:B------:R-:W-:-:S04]  /*31e0*/  DEPBAR.LE SB0, 0x1 ;  /* 0x000080400000791a */ /* 0x000fc80000000000 */
[----:B------:R-:W-:-:S04]  /*31f0*/  DEPBAR.LE SB0, 0x0 ;  /* 0x000080000000791a */ /* 0x000fc80000000000 */
[----:B------:R-:W-:Y:S01]  /*3200*/  BAR.SYNC.DEFER_BLOCKING 0x0 ;  /* 0x0000000000007b1d */ /* 0x000fe20000010000 */
[----:B------:R-:W-:Y:S02]  /*3210*/  IMAD.IADD R3, R3, 0x1, R0 ;  /* 0x0000000103037824 */ /* 0x000fe400078e0200 */
[----:B------:R-:W-:Y:S02]  /*3220*/  IMAD R0, R10, c[0x0][0x218], RZ ;  /* 0x000086000a007a24 */ /* 0x000fe400078e02ff */
[----:B------:R-:W-:-:S04]  /*3230*/  IMAD.WIDE.U32 R2, R178, c[0x0][0x218], R2 ;  /* 0x00008600b2027a25 */ /* 0x000fc800078e0002 */
[----:B------:R-:W-:Y:S01]  /*3240*/  IMAD R8, R178, c[0x0][0x21c], R0 ;  /* 0x00008700b2087a24 */ /* 0x000fe200078e0200 */
[----:B------:R-:W-:-:S04]  /*3250*/  IADD3 R0, P0, R2, R198, RZ ;  /* 0x000000c602007210 */ /* 0x000fc80007f1e0ff */
[----:B------:R-:W-:Y:S02]  /*3260*/  IADD3.X R3, R202, R3, R8, P0, !PT ;  /* 0x00000003ca037210 */ /* 0x000fe400007fe408 */
[----:B------:R-:W-:-:S04]  /*3270*/  LEA R2, P0, R0, c[0x0][0x1f8], 0x1 ;  /* 0x00007e0000027a11 */ /* 0x000fc800078008ff */
[----:B------:R-:W-:Y:S02]  /*3280*/  LEA.HI.X R8, R0, c[0x0][0x1fc], R3, 0x1, P0 ;  /* 0x00007f0000087a11 */ /* 0x000fe400000f0c03 */
[----:B------:R-:W1:Y:S01]  /*3290*/  SHFL.IDX PT, R0, R2, RZ, 0x181f ;  /* 0x00181fff02007589 */ /* 0x000e6200000e0000 */
[----:B------:R-:W-:Y:S02]  /*32a0*/  R2P PR, R191, 0x6 ;  /* 0x00000006bf007804 */ /* 0x000fe40000000000 */
[----:B------:R-:W-:Y:S01]  /*32b0*/  ISETP.GE.AND P5, PT, R182, c[0x0][0x1d4], PT ;  /* 0x00007500b6007a0c */ /* 0x000fe20003fa6270 */
[----:B--2---:R-:W-:Y:S04]  /*32c0*/  LDSM.16.M88.4 R4, [R173] ;  /* 0x00000000ad04783b */ /* 0x004fe80000000200 */
[----:B------:R-:W-:Y:S04]  /*32d0*/  LDSM.16.M88.4 R16, [R164] ;  /* 0x00000000a410783b */ /* 0x000fe80000000200 */
[----:B------:R-:W2:Y:S02]  /*32e0*/  SHFL.IDX PT, R3, R8, RZ, 0x181f ;  /* 0x00181fff08037589 */ /* 0x000ea400000e0000 */
[----:B------:R-:W-:-:S02]  /*32f0*/  @P1 IADD3 R103, R164, -0x20, RZ ;  /* 0xffffffe0a4671810 */ /* 0x000fc40007ffe0ff */
[----:B------:R-:W3:Y:S04]  /*3300*/  SHFL.IDX PT, R2, R2, 0x1, 0x181f ;  /* 0x00381f0002027f89 */ /* 0x000ee800000e0000 */
[----:B------:R-:W-:Y:S04]  /*3310*/  LDSM.16.M88.4 R40, [R164+0x800] ;  /* 0x00080000a428783b */ /* 0x000fe80000000200 */
[----:B----4-:R-:W4:Y:S01]  /*3320*/  SHFL.IDX PT, R12, R8, 0x1, 0x181f ;  /* 0x00381f00080c7f89 */ /* 0x010f2200000e0000 */
[----:B-1----:R-:W-:-:S03]  /*3330*/  IADD3 R14, P1, R0, R108, RZ ;  /* 0x0000006c000e7210 */ /* 0x002fc60007f3e0ff */
[----:B------:R-:W1:Y:S04]  /*3340*/  LDSM.16.M88.4 R32, [R164+0x1000] ;  /* 0x00100000a420783b */ /* 0x000e680000000200 */
[----:B------:R-:W5:Y:S01]  /*3350*/  LDSM.16.M88.4 R24, [R164+0x1800] ;  /* 0x00180000a418783b */ /* 0x000f620000000200 */
[----:B--2---:R-:W-:-:S03]  /*3360*/  IMAD.X R15, R3, 0x1, R104, P1 ;  /* 0x00000001030f7824 */ /* 0x004fc600008e0668 */
[----:B------:R-:W-:Y:S01]  /*3370*/  LDSM.16.M88.4 R8, [R174] ;  /* 0x00000000ae08783b */ /* 0x000fe20000000200 */
[----:B---3--:R-:W-:-:S03]  /*3380*/  IADD3 R20, P1, R2, R107, RZ ;  /* 0x0000006b02147210 */ /* 0x008fc60007f3e0ff */
[----:B------:R-:W2:Y:S04]  /*3390*/  LDSM.16.M88.4 R36, [R103] ;  /* 0x000000006724783b */ /* 0x000ea80000000200 */
[----:B------:R-:W-:Y:S01]  /*33a0*/  LDSM.16.M88.4 R72, [R103+0x1000] ;  /* 0x001000006748783b */ /* 0x000fe20000000200 */
[C---:B------:R-:W-:Y:S01]  /*33b0*/  HMMA.16816.F32 R44, R4.reuse, R18, RZ ;  /* 0x00000012042c723c */ /* 0x040fe200000018ff */
[----:B----4-:R-:W-:Y:S02]  /*33c0*/  IADD3.X R21, R12, R102, RZ, P1, !PT ;  /* 0x000000660c157210 */ /* 0x010fe40000ffe4ff */
[----:B------:R-:W-:Y:S04]  /*33d0*/  LDSM.16.M88.4 R88, [R103+0x1800] ;  /* 0x001800006758783b */ /* 0x000fe80000000200 */
[-C--:B------:R-:W-:Y:S01]  /*33e0*/  IADD3 R18, P0, R0, R106.reuse, RZ ;  /* 0x0000006a00127210 */ /* 0x080fe20007f1e0ff */
[----:B------:R-:W-:Y:S04]  /*33f0*/  HMMA.16816.F32 R28, R4, R16, RZ ;  /* 0x00000010041c723c */ /* 0x000fe800000018ff */
[----:B------:R-:W-:Y:S01]  /*3400*/  IMAD.X R19, R3, 0x1, R101, P0 ;  /* 0x0000000103137824 */ /* 0x000fe200000e0665 */
[----:B------:R-:W-:-:S02]  /*3410*/  IADD3 R22, P0, R2, R106, RZ ;  /* 0x0000006a02167210 */ /* 0x000fc40007f1e0ff */
[----:B------:R-:W-:Y:S01]  /*3420*/  IADD3 R16, P6, R0, R107, RZ ;  /* 0x0000006b00107210 */ /* 0x000fe20007fde0ff */
[C---:B------:R-:W-:Y:S01]  /*3430*/  HMMA.16816.F32 R48, R4.reuse, R40, RZ ;  /* 0x000000280430723c */ /* 0x040fe200000018ff */
[----:B------:R-:W-:Y:S02]  /*3440*/  IMAD.MOV.U32 R0, RZ, RZ, 0x40 ;  /* 0x00000040ff007424 */ /* 0x000fe400078e00ff */
[----:B------:R-:W-:Y:S01]  /*3450*/  IADD3.X R17, R3, R102, RZ, P6, !PT ;  /* 0x0000006603117210 */ /* 0x000fe200037fe4ff */
[----:B------:R-:W-:Y:S01]  /*3460*/  IMAD.X R23, R12, 0x1, R101, P0 ;  /* 0x000000010c177824 */ /* 0x000fe200000e0665 */
[----:B------:R-:W-:Y:S02]  /*3470*/  ISETP.GE.AND P6, PT, R187, c[0x0][0x1d4], PT ;  /* 0x00007500bb007a0c */ /* 0x000fe40003fc6270 */
[C---:B------:R-:W-:Y:S01]  /*3480*/  ISETP.LT.OR P0, PT, R13.reuse, 0x1, P5 ;  /* 0x000000010d00780c */ /* 0x040fe20002f01670 */
[----:B------:R-:W-:Y:S01]  /*3490*/  HMMA.16816.F32 R52, R4, R42, RZ ;  /* 0x0000002a0434723c */ /* 0x000fe200000018ff */
[C---:B------:R-:W-:Y:S01]  /*34a0*/  ISETP.LT.OR P1, PT, R13.reuse, 0x1, P6 ;  /* 0x000000010d00780c */ /* 0x040fe20003721670 */
[----:B------:R-:W3:Y:S01]  /*34b0*/  LDSM.16.M88.4 R40, [R103+0x800] ;  /* 0x000800006728783b */ /* 0x000ee20000000200 */
[----:B------:R-:W-:-:S02]  /*34c0*/  ISETP.LT.OR P5, PT, R13, 0x21, P5 ;  /* 0x000000210d00780c */ /* 0x000fc40002fa1670 */
[----:B------:R-:W-:Y:S02]  /*34d0*/  ISETP.LT.OR P6, PT, R13, 0x21, P6 ;  /* 0x000000210d00780c */ /* 0x000fe400037c1670 */
[----:B------:R-:W-:Y:S01]  /*34e0*/  SEL R0, R0, 0xffffffc0, !P2 ;  /* 0xffffffc000007807 */ /* 0x000fe20005000000 */
[----:B-1----:R-:W-:Y:S03]  /*34f0*/  HMMA.16816.F32 R56, R4, R32, RZ ;  /* 0x000000200438723c */ /* 0x002fe600000018ff */
[----:B------:R-:W-:Y:S01]  /*3500*/  IADD3 R166, R164, R0, RZ ;  /* 0x00000000a4a67210 */ /* 0x000fe20007ffe0ff */
[----:B------:R-:W-:Y:S01]  /*3510*/  @!PT LDS RZ, [RZ] ;  /* 0x00000000fffff984 */ /* 0x000fe20000000800 */
[----:B------:R-:W-:Y:S01]  /*3520*/  @!PT LDS RZ, [RZ] ;  /* 0x00000000fffff984 */ /* 0x000fe20000000800 */
[----:B------:R-:W-:Y:S01]  /*3530*/  @!PT LDS RZ, [RZ] ;  /* 0x00000000fffff984 */ /* 0x000fe20000000800 */
[----:B------:R1:W-:Y:S01]  /*3540*/  LDGSTS.E.BYPASS.LTC128B.128 [R179+0x100], [R18.64], !P0 ;  /* 0x0010000012b37fae */ /* 0x0003e2000c101d46 */
[----:B------:R-:W-:-:S03]  /*3550*/  ISETP.GE.AND P0, PT, R188, c[0x0][0x1d4], PT ;  /* 0x00007500bc007a0c */ /* 0x000fc60003f06270 */
[----:B------:R1:W-:Y:S01]  /*3560*/  LDGSTS.E.BYPASS.LTC128B.128 [R179+0x2100], [R16.64], !P1 ;  /* 0x0210000010b37fae */ /* 0x0003e2000c901d46 */
[C---:B------:R-:W-:Y:S01]  /*3570*/  ISETP.LT.OR P1, PT, R13.reuse, 0x1, P0 ;  /* 0x000000010d00780c */ /* 0x040fe20000721670 */
[----:B------:R-:W-:Y:S01]  /*3580*/  HMMA.16816.F32 R68, R4, R34, RZ ;  /* 0x000000220444723c */ /* 0x000fe200000018ff */
[----:B------:R-:W-:-:S07]  /*3590*/  ISETP.LT.OR P0, PT, R13, 0x21, P0 ;  /* 0x000000210d00780c */ /* 0x000fce0000701670 */
[----:B-----5:R-:W-:Y:S04]  /*35a0*/  HMMA.16816.F32 R76, R4, R24, RZ ;  /* 0x00000018044c723c */ /* 0x020fe800000018ff */
[----:B------:R4:W-:Y:S01]  /*35b0*/  LDGSTS.E.BYPASS.LTC128B.128 [R179+0x4100], [R14.64], !P1 ;  /* 0x041000000eb37fae */ /* 0x0009e2000c901d46 */
[----:B------:R-:W-:-:S03]  /*35c0*/  IADD3 R2, P1, R2, R108, RZ ;  /* 0x0000006c02027210 */ /* 0x000fc60007f3e0ff */
[----:B------:R5:W-:Y:S01]  /*35d0*/  LDGSTS.E.BYPASS.LTC128B.128 [R179+0x1100], [R22.64], !P5 ;  /* 0x0110000016b37fae */ /* 0x000be2000e901d46 */
[----:B------:R-:W-:Y:S01]  /*35e0*/  HMMA.16816.F32 R64, R4, R26, RZ ;  /* 0x0000001a0440723c */ /* 0x000fe200000018ff */
[----:B------:R-:W-:Y:S01]  /*35f0*/  IMAD.X R3, R12, 0x1, R104, P1 ;  /* 0x000000010c037824 */ /* 0x000fe200008e0668 */
[----:B------:R-:W-:Y:S01]  /*3600*/  ISETP.GT.AND P1, PT, R190, 0x3f, PT ;  /* 0x0000003fbe00780c */ /* 0x000fe20003f24270 */
[----:B------:R5:W-:Y:S04]  /*3610*/  LDGSTS.E.BYPASS.LTC128B.128 [R179+0x3100], [R20.64], !P6 ;  /* 0x0310000014b37fae */ /* 0x000be8000f101d46 */
[----:B------:R5:W-:Y:S01]  /*3620*/  LDGSTS.E.BYPASS.LTC128B.128 [R179+0x5100], [R2.64], !P0 ;  /* 0x0510000002b37fae */ /* 0x000be2000c101d46 */
[----:B--2---:R-:W-:Y:S01]  /*3630*/  HMMA.16816.F32 R28, R8, R36, R28 ;  /* 0x00000024081c723c */ /* 0x004fe2000000181c */
[----:B------:R-:W-:-:S02]  /*3640*/  ISETP.GT.AND P0, PT, R100, R189, PT ;  /* 0x000000bd6400720c */ /* 0x000fc40003f04270 */
[----:B------:R-:W-:Y:S04]  /*3650*/  LDSM.16.M88.4 R4, [R176] ;  /* 0x00000000b004783b */ /* 0x000fe80000000200 */
[----:B------:R-:W-:Y:S01]  /*3660*/  LDSM.16.M88.4 R60, [R166+0x800] ;  /* 0x00080000a63c783b */ /* 0x000fe20000000200 */
[C---:B------:R-:W-:Y:S03]  /*3670*/  HMMA.16816.F32 R24, R8.reuse, R38, R44 ;  /* 0x000000260818723c */ /* 0x040fe6000000182c */
[----:B------:R-:W-:Y:S04]  /*3680*/  LDSM.16.M88.4 R80, [R166+0x1000] ;  /* 0x00100000a650783b */ /* 0x000fe80000000200 */
[----:B----4-:R-:W2:Y:S01]  /*3690*/  LDSM.16.M88.4 R12, [R166] ;  /* 0x00000000a60c783b */ /* 0x010ea20000000200 */
[C---:B---3--:R-:W-:Y:S03]  /*36a0*/  HMMA.16816.F32 R32, R8.reuse, R40, R48 ;  /* 0x000000280820723c */ /* 0x048fe60000001830 */
[----:B-1----:R-:W-:Y:S04]  /*36b0*/  LDSM.16.M88.4 R16, [R175] ;  /* 0x00000000af10783b */ /* 0x002fe80000000200 */
[----:B------:R-:W0:Y:S01]  /*36c0*/  LDGDEPBAR ;  /* 0x00000000000079af */ /* 0x000e220000000000 */
[----:B------:R-:W-:Y:S01]  /*36d0*/  HMMA.16816.F32 R36, R8, R42, R52 ;  /* 0x0000002a0824723c */ /* 0x000fe20000001834 */
[----:B-----5:R-:W-:-:S05]  /*36e0*/  IADD3 R2, R103, 0x4000, RZ ;  /* 0x0000400067027810 */ /* 0x020fca0007ffe0ff */
[----:B------:R-:W-:Y:S02]  /*36f0*/  IMAD.IADD R165, R2, 0x1, R0 ;  /* 0x0000000102a57824 */ /* 0x000fe400078e0200 */
[C---:B------:R-:W-:Y:S01]  /*3700*/  HMMA.16816.F32 R40, R8.reuse, R72, R56 ;  /* 0x000000480828723c */ /* 0x040fe20000001838 */
[----:B------:R-:W1:Y:S04]  /*3710*/  LDSM.16.M88.4 R56, [R166+0x1800] ;  /* 0x00180000a638783b */ /* 0x000e680000000200 */
[----:B------:R-:W3:Y:S03]  /*3720*/  LDSM.16.M88.4 R84, [R165+-0x4000] ;  /* 0xffc00000a554783b */ /* 0x000ee60000000200 */
[C---:B------:R-:W-:Y:S01]  /*3730*/  HMMA.16816.F32 R48, R8.reuse, R74, R68 ;  /* 0x0000004a0830723c */ /* 0x040fe20000001844 */
[----:B------:R-:W4:Y:S04]  /*3740*/  LDSM.16.M88.4 R92, [R165+-0x3800] ;  /* 0xffc80000a55c783b */ /* 0x000f280000000200 */
[----:B------:R-:W5:Y:S03]  /*3750*/  LDSM.16.M88.4 R96, [R165+-0x3000] ;  /* 0xffd00000a560783b */ /* 0x000f660000000200 */
[C---:B------:R-:W-:Y:S01]  /*3760*/  HMMA.16816.F32 R52, R8.reuse, R88, R76 ;  /* 0x000000580834723c */ /* 0x040fe2000000184c */
[----:B------:R-:W-:Y:S04]  /*3770*/  LDSM.16.M88.4 R72, [R164+0x2800] ;  /* 0x00280000a448783b */ /* 0x000fe80000000200 */
[----:B------:R-:W-:Y:S03]  /*3780*/  LDSM.16.M88.4 R68, [R103+0x2000] ;  /* 0x002000006744783b */ /* 0x000fe60000000200 */
[----:B------:R-:W-:Y:S01]  /*3790*/  HMMA.16816.F32 R44, R8, R90, R64 ;  /* 0x0000005a082c723c */ /* 0x000fe20000001840 */
[----:B------:R-:W-:Y:S04]  /*37a0*/  LDSM.16.M88.4 R64, [R164+0x2000] ;  /* 0x00200000a440783b */ /* 0x000fe80000000200 */
[----:B------:R-:W-:Y:S03]  /*37b0*/  LDSM.16.M88.4 R88, [R164+0x3000] ;  /* 0x00300000a458783b */ /* 0x000fe60000000200 */
[C---:B--2---:R-:W-:Y:S01]  /*37c0*/  HMMA.16816.F32 R20, R4.reuse, R12, R28 ;  /* 0x0000000c0414723c */ /* 0x044fe2000000181c */
[----:B------:R-:W-:Y:S07]  /*37d0*/  LDSM.16.M88.4 R76, [R103+0x2800] ;  /* 0x00280000674c783b */ /* 0x000fee0000000200 */
[C---:B------:R-:W-:Y:S08]  /*37e0*/  HMMA.16816.F32 R28, R4.reuse, R60, R32 ;  /* 0x0000003c041c723c */ /* 0x040ff00000001820 */
[C---:B------:R-:W-:Y:S01]  /*37f0*/  HMMA.16816.F32 R32, R4.reuse, R62, R36 ;  /* 0x0000003e0420723c */ /* 0x040fe20000001824 */
[----:B------:R-:W2:Y:S07]  /*3800*/  LDSM.16.M88.4 R60, [R165+-0x2800] ;  /* 0xffd80000a53c783b */ /* 0x000eae0000000200 */
[C---:B------:R-:W-:Y:S01]  /*3810*/  HMMA.16816.F32 R8, R4.reuse, R14, R24 ;  /* 0x0000000e0408723c */ /* 0x040fe20000001818 */
[----:B------:R-:W2:Y:S07]  /*3820*/  LDSM.16.M88.4 R12, [R173+0x4000] ;  /* 0x00400000ad0c783b */ /* 0x000eae0000000200 */
[C---:B------:R-:W-:Y:S08]  /*3830*/  HMMA.16816.F32 R36, R4.reuse, R80, R40 ;  /* 0x000000500424723c */ /* 0x040ff00000001828 */
[C---:B------:R-:W-:Y:S01]  /*3840*/  HMMA.16816.F32 R48, R4.reuse, R82, R48 ;  /* 0x000000520430723c */ /* 0x040fe20000001830 */
[----:B------:R-:W-:Y:S07]  /*3850*/  LDSM.16.M88.4 R80, [R166+0x2800] ;  /* 0x00280000a650783b */ /* 0x000fee0000000200 */
[C---:B-1----:R-:W-:Y:S08]  /*3860*/  HMMA.16816.F32 R52, R4.reuse, R56, R52 ;  /* 0x000000380434723c */ /* 0x042ff00000001834 */
[----:B------:R-:W-:Y:S01]  /*3870*/  HMMA.16816.F32 R40, R4, R58, R44 ;  /* 0x0000003a0428723c */ /* 0x000fe2000000182c */
[----:B------:R-:W1:Y:S07]  /*3880*/  LDSM.16.M88.4 R56, [R164+0x3800] ;  /* 0x00380000a438783b */ /* 0x000e6e0000000200 */
[C---:B---3--:R-:W-:Y:S08]  /*3890*/  HMMA.16816.F32 R24, R16.reuse, R84, R20 ;  /* 0x000000541018723c */ /* 0x048ff00000001814 */
[C---:B------:R-:W-:Y:S01]  /*38a0*/  HMMA.16816.F32 R20, R16.reuse, R86, R8 ;  /* 0x000000561014723c */ /* 0x040fe20000001808 */
[----:B------:R-:W3:Y:S04]  /*38b0*/  LDSM.16.M88.4 R8, [R174+0x4000] ;  /* 0x00400000ae08783b */ /* 0x000ee80000000200 */
[----:B------:R-:W-:Y:S03]  /*38c0*/  LDSM.16.M88.4 R84, [R166+0x3000] ;  /* 0x00300000a654783b */ /* 0x000fe60000000200 */
[C---:B----4-:R-:W-:Y:S08]  /*38d0*/  HMMA.16816.F32 R4, R16.reuse, R92, R28 ;  /* 0x0000005c1004723c */ /* 0x050ff0000000181c */
[C---:B------:R-:W-:Y:S01]  /*38e0*/  HMMA.16816.F32 R32, R16.reuse, R94, R32 ;  /* 0x0000005e1020723c */ /* 0x040fe20000001820 */
[----:B------:R-:W4:Y:S07]  /*38f0*/  LDSM.16.M88.4 R92, [R103+0x3000] ;  /* 0x00300000675c783b */ /* 0x000f2e0000000200 */
[C---:B-----5:R-:W-:Y:S08]  /*3900*/  HMMA.16816.F32 R36, R16.reuse, R96, R36 ;  /* 0x000000601024723c */ /* 0x060ff00000001824 */
[C---:B------:R-:W-:Y:S08]  /*3910*/  HMMA.16816.F32 R44, R16.reuse, R98, R48 ;  /* 0x00000062102c723c */ /* 0x040ff00000001830 */
[C---:B--2---:R-:W-:Y:S08]  /*3920*/  HMMA.16816.F32 R52, R16.reuse, R60, R52 ;  /* 0x0000003c1034723c */ /* 0x044ff00000001834 */
[----:B------:R-:W-:Y:S01]  /*3930*/  HMMA.16816.F32 R40, R16, R62, R40 ;  /* 0x0000003e1028723c */ /* 0x000fe20000001828 */
[----:B------:R-:W2:Y:S07]  /*3940*/  LDSM.16.M88.4 R60, [R103+0x3800] ;  /* 0x00380000673c783b */ /* 0x000eae0000000200 */
[C---:B------:R-:W-:Y:S08]  /*3950*/  HMMA.16816.F32 R28, R12.reuse, R64, R24 ;  /* 0x000000400c1c723c */ /* 0x040ff00000001818 */
[C---:B------:R-:W-:Y:S01]  /*3960*/  HMMA.16816.F32 R24, R12.reuse, R66, R20 ;  /* 0x000000420c18723c */ /* 0x040fe20000001814 */
[----:B------:R-:W-:Y:S07]  /*3970*/  LDSM.16.M88.4 R64, [R166+0x3800] ;  /* 0x00380000a640783b */ /* 0x000fee0000000200 */
[C---:B------:R-:W-:Y:S01]  /*3980*/  HMMA.16816.F32 R20, R12.reuse, R72, R4 ;  /* 0x000000480c14723c */ /* 0x040fe20000001804 */
[----:B------:R-:W-:Y:S07]  /*3990*/  LDSM.16.M88.4 R4, [R176+0x4000] ;  /* 0x00400000b004783b */ /* 0x000fee0000000200 */
[C---:B------:R-:W-:Y:S01]  /*39a0*/  HMMA.16816.F32 R16, R12.reuse, R74, R32 ;  /* 0x0000004a0c10723c */ /* 0x040fe20000001820 */
[----:B------:R-:W5:Y:S07]  /*39b0*/  LDSM.16.M88.4 R72, [R166+0x2000] ;  /* 0x00200000a648783b */ /* 0x000f6e0000000200 */
[C---:B------:R-:W-:Y:S08]  /*39c0*/  HMMA.16816.F32 R36, R12.reuse, R88, R36 ;  /* 0x000000580c24723c */ /* 0x040ff00000001824 */
[C---:B------:R-:W-:Y:S08]  /*39d0*/  HMMA.16816.F32 R48, R12.reuse, R90, R44 ;  /* 0x0000005a0c30723c */ /* 0x040ff0000000182c */
[C---:B-1----:R-:W-:Y:S08]  /*39e0*/  HMMA.16816.F32 R44, R12.reuse, R56, R52 ;  /* 0x000000380c2c723c */ /* 0x042ff00000001834 */
[----:B------:R-:W-:Y:S08]  /*39f0*/  HMMA.16816.F32 R40, R12, R58, R40 ;  /* 0x0000003a0c28723c */ /* 0x000ff00000001828 */
[C---:B---3--:R-:W-:Y:S08]  /*3a00*/  HMMA.16816.F32 R32, R8.reuse, R68, R28 ;  /* 0x000000440820723c */ /* 0x048ff0000000181c */
[C---:B------:R-:W-:Y:S01]  /*3a10*/  HMMA.16816.F32 R28, R8.reuse, R70, R24 ;  /* 0x00000046081c723c */ /* 0x040fe20000001818 */
[----:B------:R-:W-:Y:S07]  /*3a20*/  LDSM.16.M88.4 R68, [R165+-0x2000] ;  /* 0xffe00000a544783b */ /* 0x000fee0000000200 */
[C---:B------:R-:W-:Y:S01]  /*3a30*/  HMMA.16816.F32 R24, R8.reuse, R76, R20 ;  /* 0x0000004c0818723c */ /* 0x040fe20000001814 */
[----:B------:R-:W1:Y:S07]  /*3a40*/  LDSM.16.M88.4 R20, [R175+0x4000] ;  /* 0x00400000af14783b */ /* 0x000e6e0000000200 */
[C---:B------:R-:W-:Y:S01]  /*3a50*/  HMMA.16816.F32 R16, R8.reuse, R78, R16 ;  /* 0x0000004e0810723c */ /* 0x040fe20000001810 */
[----:B------:R-:W3:Y:S07]  /*3a60*/  LDSM.16.M88.4 R76, [R165+-0x1800] ;  /* 0xffe80000a54c783b */ /* 0x000eee0000000200 */
[C---:B----4-:R-:W-:Y:S08]  /*3a70*/  HMMA.16816.F32 R12, R8.reuse, R92, R36 ;  /* 0x0000005c080c723c */ /* 0x050ff00000001824 */
[C---:B------:R-:W-:Y:S08]  /*3a80*/  HMMA.16816.F32 R56, R8.reuse, R94, R48 ;  /* 0x0000005e0838723c */ /* 0x040ff00000001830 */
[C---:B--2---:R-:W-:Y:S08]  /*3a90*/  HMMA.16816.F32 R48, R8.reuse, R60, R44 ;  /* 0x0000003c0830723c */ /* 0x044ff0000000182c */
[----:B------:R-:W-:Y:S01]  /*3aa0*/  HMMA.16816.F32 R44, R8, R62, R40 ;  /* 0x0000003e082c723c */ /* 0x000fe20000001828 */
[----:B------:R-:W-:Y:S04]  /*3ab0*/  LDSM.16.M88.4 R60, [R164+0x4000] ;  /* 0x00400000a43c783b */ /* 0x000fe80000000200 */
[----:B------:R-:W-:Y:S03]  /*3ac0*/  LDSM.16.M88.4 R40, [R165+-0x1000] ;  /* 0xfff00000a528783b */ /* 0x000fe60000000200 */
[C---:B-----5:R-:W-:Y:S08]  /*3ad0*/  HMMA.16816.F32 R36, R4.reuse, R72, R32 ;  /* 0x000000480424723c */ /* 0x060ff00000001820 */
[C---:B------:R-:W-:Y:S01]  /*3ae0*/  HMMA.16816.F32 R52, R4.reuse, R82, R16 ;  /* 0x000000520434723c */ /* 0x040fe20000001810 */
[----:B------:R-:W2:Y:S07]  /*3af0*/  LDSM.16.M88.4 R16, [R173+0x8000] ;  /* 0x00800000ad10783b */ /* 0x000eae0000000200 */
        /* <DEDUP_REMOVED lines=8> */
[C---:B------:R-:W-:Y:S08]  /*3b80*/  HMMA.16816.F32 R48, R4.reuse, R64, R48 ;  /* 0x000000400430723c */ /* 0x040ff00000001830 */
[----:B------:R-:W-:Y:S01]  /*3b90*/  HMMA.16816.F32 R92, R4, R66, R44 ;  /* 0x00000042045c723c */ /* 0x000fe2000000182c */
[----:B------:R-:W-:Y:S04]  /*3ba0*/  LDSM.16.M88.4 R64, [R103+0x4800] ;  /* 0x004800006740783b */ /* 0x000fe80000000200 */
[----:B------:R-:W-:Y:S03]  /*3bb0*/  LDSM.16.M88.4 R44, [R164+0x5000] ;  /* 0x00500000a42c783b */ /* 0x000fe60000000200 */
[C---:B-1----:R-:W-:Y:S01]  /*3bc0*/  HMMA.16816.F32 R4, R20.reuse, R68, R36 ;  /* 0x000000441404723c */ /* 0x042fe20000001824 */
[----:B------:R-:W1:Y:S07]  /*3bd0*/  LDSM.16.M88.4 R36, [R103+0x4000] ;  /* 0x004000006724783b */ /* 0x000e6e0000000200 */
[C---:B------:R-:W-:Y:S08]  /*3be0*/  HMMA.16816.F32 R28, R20.reuse, R70, R28 ;  /* 0x00000046141c723c */ /* 0x040ff0000000181c */
[----:B---3--:R-:W-:Y:S01]  /*3bf0*/  HMMA.16816.F32 R68, R20, R78, R52 ;  /* 0x0000004e1444723c */ /* 0x008fe20000001834 */
[----:B------:R-:W3:Y:S07]  /*3c00*/  LDSM.16.M88.4 R52, [R164+0x4800] ;  /* 0x00480000a434783b */ /* 0x000eee0000000200 */
[----:B--2---:R-:W-:Y:S08]  /*3c10*/  HMMA.16816.F32 R4, R16, R60, R4 ;  /* 0x0000003c1004723c */ /* 0x004ff00000001804 */
[C---:B------:R-:W-:Y:S08]  /*3c20*/  HMMA.16816.F32 R32, R20.reuse, R76, R32 ;  /* 0x0000004c1420723c */ /* 0x040ff00000001820 */
[C---:B------:R-:W-:Y:S01]  /*3c30*/  HMMA.16816.F32 R76, R20.reuse, R42, R8 ;  /* 0x0000002a144c723c */ /* 0x040fe20000001808 */
[----:B------:R-:W-:Y:S07]  /*3c40*/  LDSM.16.M88.4 R8, [R176+0x8000] ;  /* 0x00800000b008783b */ /* 0x000fee0000000200 */
[----:B----4-:R-:W-:Y:S01]  /*3c50*/  HMMA.16816.F32 R88, R20, R84, R48 ;  /* 0x000000541458723c */ /* 0x010fe20000001830 */
[----:B------:R-:W2:Y:S07]  /*3c60*/  LDSM.16.M88.4 R48, [R166+0x4000] ;  /* 0x00400000a630783b */ /* 0x000eae0000000200 */
[----:B------:R-:W-:Y:S01]  /*3c70*/  HMMA.16816.F32 R28, R16, R62, R28 ;  /* 0x0000003e101c723c */ /* 0x000fe2000000181c */
[----:B------:R-:W-:Y:S07]  /*3c80*/  LDSM.16.M88.4 R60, [R166+0x4800] ;  /* 0x00480000a63c783b */ /* 0x000fee0000000200 */
[----:B------:R-:W-:Y:S08]  /*3c90*/  HMMA.16816.F32 R80, R20, R40, R24 ;  /* 0x000000281450723c */ /* 0x000ff00000001818 */
[C---:B-1----:R-:W-:Y:S01]  /*3ca0*/  HMMA.16816.F32 R24, R12.reuse, R36, R4 ;  /* 0x000000240c18723c */ /* 0x042fe20000001804 */
[----:B------:R-:W1:Y:S07]  /*3cb0*/  LDSM.16.M88.4 R4, [R175+0x8000] ;  /* 0x00800000af04783b */ /* 0x000e6e0000000200 */
[----:B------:R-:W-:Y:S08]  /*3cc0*/  HMMA.16816.F32 R28, R12, R38, R28 ;  /* 0x000000260c1c723c */ /* 0x000ff0000000181c */
[----:B---3--:R-:W-:Y:S08]  /*3cd0*/  HMMA.16816.F32 R32, R16, R52, R32 ;  /* 0x000000341020723c */ /* 0x008ff00000001820 */
[----:B--2---:R-:W-:Y:S08]  /*3ce0*/  HMMA.16816.F32 R24, R8, R48, R24 ;  /* 0x000000300818723c */ /* 0x004ff00000001818 */
[----:B------:R-:W-:Y:S01]  /*3cf0*/  HMMA.16816.F32 R40, R16, R54, R68 ;  /* 0x000000361028723c */ /* 0x000fe20000001844 */
[----:B------:R-:W2:Y:S04]  /*3d00*/  LDSM.16.M88.4 R68, [R103+0x5000] ;  /* 0x005000006744783b */ /* 0x000ea80000000200 */
[----:B------:R-:W3:Y:S03]  /*3d10*/  LDSM.16.M88.4 R52, [R165+0x800] ;  /* 0x00080000a534783b */ /* 0x000ee60000000200 */
[----:B------:R-:W-:Y:S08]  /*3d20*/  HMMA.16816.F32 R28, R8, R50, R28 ;  /* 0x00000032081c723c */ /* 0x000ff0000000181c */
[----:B------:R-:W-:Y:S08]  /*3d30*/  HMMA.16816.F32 R36, R12, R64, R32 ;  /* 0x000000400c24723c */ /* 0x000ff00000001820 */
[----:B-1----:R-:W-:Y:S08]  /*3d40*/  HMMA.16816.F32 R48, R4, R56, R24 ;  /* 0x000000380430723c */ /* 0x002ff00000001818 */
[----:B------:R-:W-:Y:S08]  /*3d50*/  HMMA.16816.F32 R84, R20, R86, R92 ;  /* 0x000000561454723c */ /* 0x000ff0000000185c */
[----:B------:R-:W-:Y:S08]  /*3d60*/  HMMA.16816.F32 R20, R16, R44, R80 ;  /* 0x0000002c1014723c */ /* 0x000ff00000001850 */
[----:B------:R-:W-:Y:S01]  /*3d70*/  HMMA.16816.F32 R32, R12, R66, R40 ;  /* 0x000000420c20723c */ /* 0x000fe20000001828 */
[----:B------:R-:W-:-:S07]  /*3d80*/  FMUL.FTZ R0, R48, c[0x0][0x320] ;  /* 0x0000c80030007a20 */ /* 0x000fce0000410000 */
[----:B------:R-:W-:Y:S01]  /*3d90*/  HMMA.16816.F32 R28, R4, R58, R28 ;  /* 0x0000003a041c723c */ /* 0x000fe2000000181c */
[----:B------:R-:W1:Y:S07]  /*3da0*/  LDSM.16.M88.4 R56, [R166+0x5000] ;  /* 0x00500000a638783b */ /* 0x000e6e0000000200 */
[----:B------:R-:W-:Y:S08]  /*3db0*/  HMMA.16816.F32 R36, R8, R60, R36 ;  /* 0x0000003c0824723c */ /* 0x000ff00000001824 */
[----:B------:R-:W-:Y:S01]  /*3dc0*/  HMMA.16816.F32 R44, R16, R46, R76 ;  /* 0x0000002e102c723c */ /* 0x000fe2000000184c */
[----:B------:R4:W1:Y:S07]  /*3dd0*/  MUFU.TANH R76, R0 ;  /* 0x00000000004c7308 */ /* 0x00086e0000002400 */
[----:B--2---:R-:W-:Y:S08]  /*3de0*/  HMMA.16816.F32 R24, R12, R68, R20 ;  /* 0x000000440c18723c */ /* 0x004ff00000001814 */
[----:B------:R-:W-:Y:S01]  /*3df0*/  HMMA.16816.F32 R20, R8, R62, R32 ;  /* 0x0000003e0814723c */ /* 0x000fe20000001820 */
[----:B----4-:R-:W-:Y:S01]  /*3e00*/  FMUL.FTZ R0, R49, c[0x0][0x320] ;  /* 0x0000c80031007a20 */ /* 0x010fe20000410000 */
[----:B------:R-:W2:Y:S06]  /*3e10*/  LDSM.16.M88.4 R60, [R103+0x5800] ;  /* 0x00580000673c783b */ /* 0x000eac0000000200 */
[----:B------:R-:W-:Y:S01]  /*3e20*/  HMMA.16816.F32 R64, R16, R72, R88 ;  /* 0x000000481040723c */ /* 0x000fe20000001858 */
[----:B------:R4:W1:Y:S07]  /*3e30*/  MUFU.TANH R72, R0 ;  /* 0x0000000000487308 */ /* 0x00086e0000002400 */
[----:B---3--:R-:W-:Y:S08]  /*3e40*/  HMMA.16816.F32 R36, R4, R52, R36 ;  /* 0x000000340424723c */ /* 0x008ff00000001824 */
[----:B------:R-:W-:Y:S01]  /*3e50*/  HMMA.16816.F32 R40, R12, R70, R44 ;  /* 0x000000460c28723c */ /* 0x000fe2000000182c */
[----:B----4-:R-:W-:Y:S01]  /*3e60*/  FMUL.FTZ R0, R50, c[0x0][0x320] ;  /* 0x0000c80032007a20 */ /* 0x010fe20000410000 */
[----:B------:R-:W3:Y:S03]  /*3e70*/  LDSM.16.M88.4 R44, [R166+0x5800] ;  /* 0x00580000a62c783b */ /* 0x000ee60000000200 */
[----:B------:R4:W2:Y:S03]  /*3e80*/  MUFU.TANH R81, R0 ;  /* 0x0000000000517308 */ /* 0x0008a60000002400 */
[----:B-1----:R-:W-:Y:S08]  /*3e90*/  HMMA.16816.F32 R32, R8, R56, R24 ;  /* 0x000000380820723c */ /* 0x002ff00000001818 */
[----:B------:R-:W-:Y:S01]  /*3ea0*/  HMMA.16816.F32 R24, R4, R54, R20 ;  /* 0x000000360418723c */ /* 0x000fe20000001814 */
[----:B----4-:R-:W-:-:S02]  /*3eb0*/  FMUL.FTZ R0, R51, c[0x0][0x320] ;  /* 0x0000c80033007a20 */ /* 0x010fc40000410000 */
[----:B------:R-:W1:Y:S05]  /*3ec0*/  LDSM.16.M88.4 R48, [R165+0x1000] ;  /* 0x00100000a530783b */ /* 0x000e6a0000000200 */
[----:B------:R-:W-:Y:S01]  /*3ed0*/  HMMA.16816.F32 R16, R16, R74, R84 ;  /* 0x0000004a1010723c */ /* 0x000fe20000001854 */
[----:B------:R4:W1:Y:S07]  /*3ee0*/  MUFU.TANH R80, R0 ;  /* 0x0000000000507308 */ /* 0x00086e0000002400 */
[----:B--2---:R-:W-:Y:S01]  /*3ef0*/  HMMA.16816.F32 R20, R12, R60, R64 ;  /* 0x0000003c0c14723c */ /* 0x004fe20000001840 */
[----:B----4-:R-:W-:-:S04]  /*3f00*/  FMUL.FTZ R0, R28, c[0x0][0x320] ;  /* 0x0000c8001c007a20 */ /* 0x010fc80000410000 */
[----:B------:R2:W4:Y:S11]  /*3f10*/  MUFU.TANH R69, R0 ;  /* 0x0000000000457308 */ /* 0x0005360000002400 */
[----:B------:R-:W-:Y:S08]  /*3f20*/  HMMA.16816.F32 R12, R12, R62, R16 ;  /* 0x0000003e0c0c723c */ /* 0x000ff00000001810 */
[----:B---3--:R-:W-:Y:S01]  /*3f30*/  HMMA.16816.F32 R16, R8, R44, R20 ;  /* 0x0000002c0810723c */ /* 0x008fe20000001814 */
[----:B--2---:R-:W-:-:S07]  /*3f40*/  FMUL.FTZ R0, R29, c[0x0][0x320] ;  /* 0x0000c8001d007a20 */ /* 0x004fce0000410000 */
[----:B-1----:R-:W-:Y:S01]  /*3f50*/  HMMA.16816.F32 R32, R4, R48, R32 ;  /* 0x000000300420723c */ /* 0x002fe20000001820 */
        /* <DEDUP_REMOVED lines=90> */
.L_x_1223:
        /* <DEDUP_REMOVED lines=8> */
[----:B--2---:R-:W-:Y:S01]  /*4580*/  IMAD.X R7, R4, 0x1, R101, P0 ;  /* 0x0000000104077824 */ /* 0x004fe200000e0665 */
        /* <DEDUP_REMOVED lines=12> */
.L_x_1224:
        /* <DEDUP_REMOVED lines=21> */
.L_x_1125:
[----:B--234-:R-:W-:Y:S05]  /*47a0*/  BSYNC B0 ;  /* 0x0000000000007941 */ /* 0x01cfea0003800000 */
.L_x_1124:
[----:B-1----:R-:W-:Y:S01]  /*47b0*/  MOV R2, 0x1 ;  /* 0x0000000100027802 */ /* 0x002fe20000000f00 */
[----:B------:R-:W0:Y:S01]  /*47c0*/  LDGDEPBAR ;  /* 0x00000000000079af */ /* 0x000e220000000000 */
[----:B------:R-:W-:-:S02]  /*47d0*/  IADD3 R0, R212, R205, RZ ;  /* 0x000000cdd4007210 */ /* 0x000fc40007ffe0ff */
[----:B------:R-:W-:Y:S01]  /*47e0*/  IADD3 R6, -R206, R105, RZ ;  /* 0x00000069ce067210 */ /* 0x000fe20007ffe1ff */
[----:B------:R-:W-:Y:S02]  /*47f0*/  IMAD R2, R100, -0x40, R2 ;  /* 0xffffffc064027824 */ /* 0x000fe400078e0202 */
[----:B------:R-:W-:-:S04]  /*4800*/  @P4 IMAD.HI.U32 R3, R0, c[0x0][0x2c8], RZ ;  /* 0x0000b20000034a27 */ /* 0x000fc800078e00ff */
[----:B------:R-:W-:Y:S01]  /*4810*/  IMAD.MOV.U32 R4, RZ, RZ, R0 ;  /* 0x000000ffff047224 */ /* 0x000fe200078e0000 */
[----:B------:R-:W-:Y:S02]  /*4820*/  IADD3 R0, -R206, R2, R203 ;  /* 0x00000002ce007210 */ /* 0x000fe40007ffe1cb */
[----:B------:R-:W-:-:S03]  /*4830*/  @P4 SHF.R.U32.HI R4, RZ, c[0x0][0x2cc], R3 ;  /* 0x0000b300ff044a19 */ /* 0x000fc60000011603 */
[----:B------:R-:W-:Y:S01]  /*4840*/  IMAD.IADD R5, R0, 0x1, -R204 ;  /* 0x0000000100057824 */ /* 0x000fe200078e0acc */
[----:B------:R-:W-:Y:S05]  /*4850*/  BRA.DIV ~URZ, `(.L_x_1128) ;  /* 0x0000d5927f007947 */ /* 0x000fea000b800000 */
[----:B------:R1:W2:Y:S02]  /*4860*/  SHFL.IDX PT, R0, R4, RZ, 0x1c1f ;  /* 0x001c1fff04007589 */ /* 0x0002a400000e0000 */
.L_x_1225:
        /* <DEDUP_REMOVED lines=35> */
[----:B------:R-:W2:Y:S02]  /*4aa0*/  SHFL.IDX PT, R0, R4, 0x1, 0x1c1f ;  /* 0x003c1f0004007f89 */ /* 0x000ea400000e0000 */
[----:B--2---:R-:W-:-:S05]  /*4ab0*/  IMAD.IADD R0, R5, 0x1, R0 ;  /* 0x0000000105007824 */ /* 0x004fca00078e0200 */
[----:B------:R-:W-:Y:S02]  /*4ac0*/  IMNMX R3, R6, R0, PT ;  /* 0x0000000006037217 */ /* 0x000fe40003800200 */
[----:B------:R-:W-:Y:S02]  /*4ad0*/  FMNMX.FTZ R0, R9, R10, !PT ;  /* 0x0000000a09007209 */ /* 0x000fe40007810000 */
[C---:B------:R-:W-:Y:S02]  /*4ae0*/  ISETP.GT.AND P5, PT, R3.reuse, RZ, PT ;  /* 0x000000ff0300720c */ /* 0x040fe40003fa4270 */
[C---:B------:R-:W-:Y:S02]  /*4af0*/  ISETP.GT.AND P2, PT, R3.reuse, 0x1, PT ;  /* 0x000000010300780c */ /* 0x040fe40003f44270 */
[----:B------:R-:W-:Y:S02]  /*4b00*/  ISETP.GT.AND P0, PT, R3, 0x8, PT ;  /* 0x000000080300780c */ /* 0x000fe40003f04270 */
[----:B------:R-:W-:-:S02]  /*4b10*/  FSEL R6, R81, -INF , P5 ;  /* 0xff80000051067808 */ /* 0x000fc40002800000 */
        /* <DEDUP_REMOVED lines=55> */
[----:B------:R-:W-:Y:S01]  /*4e90*/  FMNMX.FTZ R2, R102, R2, !PT ;  /* 0x0000000266027209 */ /* 0x000fe20007810000 */
[----:B------:R-:W2:Y:S03]  /*4ea0*/  SHFL.BFLY PT, R3, R0, 0x2, 0x1f ;  /* 0x0c401f0000037f89 */ /* 0x000ea600000e0000 */
[----:B------:R-:W-:-:S05]  /*4eb0*/  FMNMX.FTZ R2, R101, R2, !PT ;  /* 0x0000000265027209 */ /* 0x000fca0007810000 */
[----:B-1----:R-:W1:Y:S01]  /*4ec0*/  SHFL.BFLY PT, R4, R2, 0x2, 0x1f ;  /* 0x0c401f0002047f89 */ /* 0x002e6200000e0000 */
[----:B--2---:R-:W-:-:S05]  /*4ed0*/  FMNMX.FTZ R0, R3, R0, !PT ;  /* 0x0000000003007209 */ /* 0x004fca0007810000 */
[----:B------:R-:W2:Y:S01]  /*4ee0*/  SHFL.BFLY PT, R3, R0, 0x1, 0x1f ;  /* 0x0c201f0000037f89 */ /* 0x000ea200000e0000 */
[----:B-1----:R-:W-:-:S05]  /*4ef0*/  FMNMX.FTZ R4, R2, R4, !PT ;  /* 0x0000000402047209 */ /* 0x002fca0007810000 */
[----:B------:R1:W3:Y:S01]  /*4f00*/  SHFL.BFLY PT, R5, R4, 0x1, 0x1f ;  /* 0x0c201f0004057f89 */ /* 0x0002e200000e0000 */
[----:B--2---:R-:W-:-:S05]  /*4f10*/  FMNMX.FTZ R100, R0, R3, !PT ;  /* 0x0000000300647209 */ /* 0x004fca0007810000 */
.L_x_1226:
[C---:B------:R-:W-:Y:S01]  /*4f20*/  FMUL.FTZ R0, R100.reuse, c[0x0][0x2d0] ;  /* 0x0000b40064007a20 */ /* 0x040fe20000410000 */
[----:B------:R-:W-:Y:S01]  /*4f30*/  FSETP.NEU.FTZ.AND P0, PT, R100, -INF , PT ;  /* 0xff8000006400780b */ /* 0x000fe20003f1d000 */
[----:B------:R-:W-:Y:S01]  /*4f40*/  WARPSYNC 0xffffffff ;  /* 0xffffffff00007948 */ /* 0x000fe20003800000 */
[----:B---3--:R-:W-:Y:S01]  /*4f50*/  FMNMX.FTZ R12, R5, R4, !PT ;  /* 0x00000004050c7209 */ /* 0x008fe20007810000 */
        /* <DEDUP_REMOVED lines=13> */
[----:B--2---:R-:W-:-:S04]  /*5030*/  FFMA.FTZ R2, R10, c[0x0][0x2d0], -R0 ;  /* 0x0000b4000a027a23 */ /* 0x004fc80000010800 */
[----:B------:R2:W-:Y:S01]  /*5040*/  MUFU.EX2 R152, R2 ;  /* 0x0000000200987308 */ /* 0x0005e20000000800 */
[--C-:B---3--:R-:W-:Y:S02]  /*5050*/  FFMA.FTZ R3, R14, c[0x0][0x2d0], -R0.reuse ;  /* 0x0000b4000e037a23 */ /* 0x108fe40000010800 */
[----:B------:R-:W-:-:S05]  /*5060*/  FFMA.FTZ R14, R78, c[0x0][0x2d0], -R0 ;  /* 0x0000b4004e0e7a23 */ /* 0x000fca0000010800 */
[----:B------:R-:W3:Y:S01]  /*5070*/  MUFU.EX2 R156, R3 ;  /* 0x00000003009c7308 */ /* 0x000ee20000000800 */
[----:B--2---:R-:W-:-:S07]  /*5080*/  FMUL.FTZ R2, R12, c[0x0][0x2d0] ;  /* 0x0000b4000c027a20 */ /* 0x004fce0000410000 */
[----:B------:R-:W-:Y:S01]  /*5090*/  MUFU.EX2 R14, R14 ;  /* 0x0000000e000e7308 */ /* 0x000fe20000000800 */
[----:B------:R-:W-:Y:S02]  /*50a0*/  FSEL R2, R2, RZ, P0 ;  /* 0x000000ff02027208 */ /* 0x000fe40000000000 */
[----:B---3--:R-:W-:-:S03]  /*50b0*/  F2FP.PACK_AB R10, R156, R13 ;  /* 0x0000000d9c0a723e */ /* 0x008fc600000000ff */
[----:B------:R-:W-:-:S04]  /*50c0*/  FFMA.FTZ R3, R6, c[0x0][0x2d0], -R2 ;  /* 0x0000b40006037a23 */ /* 0x000fc80000010802 */
[----:B------:R2:W-:Y:S02]  /*50d0*/  MUFU.EX2 R155, R3 ;  /* 0x00000003009b7308 */ /* 0x0005e40000000800 */
[--C-:B--2---:R-:W-:Y:S02]  /*50e0*/  FFMA.FTZ R3, R7, c[0x0][0x2d0], -R2.reuse ;  /* 0x0000b40007037a23 */ /* 0x104fe40000010802 */
[----:B-1----:R-:W1:Y:S04]  /*50f0*/  LDSM.16.MT88.4 R4, [R168] ;  /* 0x00000000a804783b */ /* 0x002e680000004200 */
[----:B------:R2:W3:Y:S02]  /*5100*/  MUFU.EX2 R153, R3 ;  /* 0x0000000300997308 */ /* 0x0004e40000000800 */
[----:B--2---:R-:W-:Y:S01]  /*5110*/  FFMA.FTZ R3, R8, c[0x0][0x2d0], -R2 ;  /* 0x0000b40008037a23 */ /* 0x004fe20000010802 */
[----:B------:R-:W-:-:S02]  /*5120*/  F2FP.PACK_AB R8, R152, R154 ;  /* 0x0000009a9808723e */ /* 0x000fc400000000ff */
[----:B---3--:R-:W-:-:S03]  /*5130*/  F2FP.PACK_AB R9, R153, R155 ;  /* 0x0000009b9909723e */ /* 0x008fc600000000ff */
        /* <DEDUP_REMOVED lines=12> */
[----:B-1----:R-:W-:Y:S01]  /*5200*/  FFMA.FTZ R3, R23, c[0x0][0x2d0], -R0 ;  /* 0x0000b40017037a23 */ /* 0x002fe20000010800 */
[----:B--2---:R-:W-:-:S03]  /*5210*/  F2FP.PACK_AB R4, R215, R183 ;  /* 0x000000b7d704723e */ /* 0x004fc600000000ff */
[----:B------:R1:W-:Y:S02]  /*5220*/  MUFU.EX2 R214, R3 ;  /* 0x0000000300d67308 */ /* 0x0003e40000000800 */
[----:B-1----:R-:W-:Y:S02]  /*5230*/  FFMA.FTZ R3, R24, c[0x0][0x2d0], -R0 ;  /* 0x0000b40018037a23 */ /* 0x002fe40000010800 */
[----:B------:R-:W-:Y:S04]  /*5240*/  HMMA.16816.F32 R24, R8, R6, RZ ;  /* 0x000000060818723c */ /* 0x000fe800000018ff */
[----:B------:R1:W2:Y:S02]  /*5250*/  MUFU.EX2 R219, R3 ;  /* 0x0000000300db7308 */ /* 0x0002a40000000800 */
[----:B-1----:R-:W-:Y:S01]  /*5260*/  FFMA.FTZ R3, R15, c[0x0][0x2d0], -R2 ;  /* 0x0000b4000f037a23 */ /* 0x002fe20000010802 */
[----:B--2---:R-:W-:Y:S01]  /*5270*/  F2FP.PACK_AB R6, R219, R214 ;  /* 0x000000d6db06723e */ /* 0x004fe200000000ff */
[----:B------:R-:W-:-:S04]  /*5280*/  FFMA.FTZ R15, R79, c[0x0][0x2d0], -R0 ;  /* 0x0000b4004f0f7a23 */ /* 0x000fc80000010800 */
[----:B------:R1:W-:Y:S08]  /*5290*/  MUFU.EX2 R213, R3 ;  /* 0x0000000300d57308 */ /* 0x0003f00000000800 */
[----:B------:R-:W-:Y:S01]  /*52a0*/  MUFU.EX2 R15, R15 ;  /* 0x0000000f000f7308 */ /* 0x000fe20000000800 */
[--C-:B-1----:R-:W-:Y:S02]  /*52b0*/  FFMA.FTZ R3, R22, c[0x0][0x2d0], -R2.reuse ;  /* 0x0000b40016037a23 */ /* 0x102fe40000010802 */
[----:B------:R-:W-:Y:S01]  /*52c0*/  HMMA.16816.F32 R20, R8, R40, RZ ;  /* 0x000000280814723c */ /* 0x000fe200000018ff */
[----:B------:R-:W-:Y:S04]  /*52d0*/  LDSM.16.MT88.4 R40, [R168+0x2800] ;  /* 0x00280000a828783b */ /* 0x000fe80000004200 */
        /* <DEDUP_REMOVED lines=16> */
[----:B------:R-:W-:Y:S01]  /*53e0*/  LDSM.16.MT88.4 R56, [R170+0x2000] ;  /* 0x00200000aa38783b */ /* 0x000fe20000004200 */
[----:B------:R2:W-:Y:S06]  /*53f0*/  MUFU.EX2 R172, R3 ;  /* 0x0000000300ac7308 */ /* 0x0005ec0000000800 */
[C---:B------:R-:W-:Y:S08]  /*5400*/  HMMA.16816.F32 R144, R4.reuse, R44, R20 ;  /* 0x0000002c0490723c */ /* 0x040ff00000001814 */
[----:B------:R-:W-:Y:S01]  /*5410*/  HMMA.16816.F32 R140, R4, R46, R16 ;  /* 0x0000002e048c723c */ /* 0x000fe20000001810 */
[----:B------:R-:W5:Y:S01]  /*5420*/  LDSM.16.MT88.4 R44, [R167+0x2800] ;  /* 0x00280000a72c783b */ /* 0x000f620000004200 */
[----:B--2---:R-:W-:-:S04]  /*5430*/  FFMA.FTZ R3, R73, c[0x0][0x2d0], -R0 ;  /* 0x0000b40049037a23 */ /* 0x004fc80000010800 */
[----:B------:R2:W-:Y:S02]  /*5440*/  MUFU.EX2 R177, R3 ;  /* 0x0000000300b17308 */ /* 0x0005e40000000800 */
[----:B-1----:R-:W-:Y:S08]  /*5450*/  HMMA.16816.F32 R20, R8, R52, RZ ;  /* 0x000000340814723c */ /* 0x002ff000000018ff */
[----:B------:R-:W-:Y:S01]  /*5460*/  HMMA.16816.F32 R124, R4, R38, R48 ;  /* 0x00000026047c723c */ /* 0x000fe20000001830 */
[----:B------:R-:W-:Y:S01]  /*5470*/  LDSM.16.MT88.4 R48, [R169+0x2800] ;  /* 0x00280000a930783b */ /* 0x000fe20000004200 */
[----:B--2---:R-:W-:-:S06]  /*5480*/  FFMA.FTZ R3, R72, c[0x0][0x2d0], -R0 ;  /* 0x0000b40048037a23 */ /* 0x004fcc0000010800 */
[C---:B------:R-:W-:Y:S01]  /*5490*/  HMMA.16816.F32 R16, R8.reuse, R54, RZ ;  /* 0x000000360810723c */ /* 0x040fe200000018ff */
[----:B------:R-:W1:Y:S01]  /*54a0*/  LDSM.16.MT88.4 R52, [R170+0x2800] ;  /* 0x00280000aa34783b */ /* 0x000e620000004200 */
[----:B------:R2:W1:Y:S06]  /*54b0*/  MUFU.EX2 R180, R3 ;  /* 0x0000000300b47308 */ /* 0x00046c0000000800 */
[----:B------:R-:W-:Y:S08]  /*54c0*/  HMMA.16816.F32 R36, R8, R64, RZ ;  /* 0x000000400824723c */ /* 0x000ff000000018ff */
[----:B---3--:R-:W-:Y:S01]  /*54d0*/  HMMA.16816.F32 R108, R4, R28, R20 ;  /* 0x0000001c046c723c */ /* 0x008fe20000001814 */
[----:B--2---:R-:W-:-:S04]  /*54e0*/  FFMA.FTZ R3, R70, c[0x0][0x2d0], -R2 ;  /* 0x0000b40046037a23 */ /* 0x004fc80000010802 */
[----:B------:R2:W-:Y:S03]  /*54f0*/  MUFU.EX2 R162, R3 ;  /* 0x0000000300a27308 */ /* 0x0005e60000000800 */
[C---:B------:R-:W-:Y:S01]  /*5500*/  HMMA.16816.F32 R32, R8.reuse, R66, RZ ;  /* 0x000000420820723c */ /* 0x040fe200000018ff */
[----:B------:R-:W3:Y:S07]  /*5510*/  LDSM.16.MT88.4 R64, [R167+0x4000] ;  /* 0x00400000a740783b */ /* 0x000eee0000004200 */
[----:B----4-:R-:W-:Y:S01]  /*5520*/  HMMA.16816.F32 R20, R8, R24, RZ ;  /* 0x000000180814723c */ /* 0x010fe200000018ff */
[----:B--2---:R-:W-:-:S07]  /*5530*/  FFMA.FTZ R3, R68, c[0x0][0x2d0], -R2 ;  /* 0x0000b40044037a23 */ /* 0x004fce0000010802 */
[C---:B------:R-:W-:Y:S08]  /*5540*/  HMMA.16816.F32 R136, R4.reuse, R30, R16 ;  /* 0x0000001e0488723c */ /* 0x040ff00000001810 */
[----:B-----5:R-:W-:Y:S01]  /*5550*/  HMMA.16816.F32 R128, R4, R44, R36 ;  /* 0x0000002c0480723c */ /* 0x020fe20000001824 */
[----:B------:R-:W2:Y:S07]  /*5560*/  LDSM.16.MT88.4 R36, [R168+0x4000] ;  /* 0x00400000a824783b */ /* 0x000eae0000004200 */
[C---:B------:R-:W-:Y:S08]  /*5570*/  HMMA.16816.F32 R28, R8.reuse, R58, RZ ;  /* 0x0000003a081c723c */ /* 0x040ff000000018ff */
[----:B------:R-:W-:Y:S08]  /*5580*/  HMMA.16816.F32 R16, R8, R26, RZ ;  /* 0x0000001a0810723c */ /* 0x000ff000000018ff */
[C---:B------:R-:W-:Y:S01]  /*5590*/  HMMA.16816.F32 R112, R4.reuse, R46, R32 ;  /* 0x0000002e0470723c */ /* 0x040fe20000001820 */
[----:B------:R-:W4:Y:S07]  /*55a0*/  LDSM.16.MT88.4 R44, [R167+0x4800] ;  /* 0x00480000a72c783b */ /* 0x000f2e0000004200 */
[----:B------:R-:W-:Y:S08]  /*55b0*/  HMMA.16816.F32 R120, R4, R40, R20 ;  /* 0x000000280478723c */ /* 0x000ff00000001814 */
[C---:B------:R-:W-:Y:S08]  /*55c0*/  HMMA.16816.F32 R20, R8.reuse, R62, RZ ;  /* 0x0000003e0814723c */ /* 0x040ff000000018ff */
[----:B------:R-:W-:Y:S08]  /*55d0*/  HMMA.16816.F32 R32, R8, R56, RZ ;  /* 0x000000380820723c */ /* 0x000ff000000018ff */
[C---:B-1----:R-:W-:Y:S01]  /*55e0*/  HMMA.16816.F32 R92, R4.reuse, R54, R28 ;  /* 0x00000036045c723c */ /* 0x042fe2000000181c */
[----:B------:R-:W1:Y:S07]  /*55f0*/  LDSM.16.MT88.4 R28, [R168+0x4800] ;  /* 0x00480000a81c783b */ /* 0x000e6e0000004200 */
[----:B------:R-:W-:Y:S08]  /*5600*/  HMMA.16816.F32 R104, R4, R42, R16 ;  /* 0x0000002a0468723c */ /* 0x000ff00000001810 */
[----:B---3--:R-:W-:Y:S08]  /*5610*/  HMMA.16816.F32 R16, R8, R64, RZ ;  /* 0x000000400810723c */ /* 0x008ff000000018ff */
[C---:B------:R-:W-:Y:S08]  /*5620*/  HMMA.16816.F32 R84, R4.reuse, R50, R20 ;  /* 0x000000320454723c */ /* 0x040ff00000001814 */
[----:B------:R-:W-:Y:S01]  /*5630*/  HMMA.16816.F32 R96, R4, R52, R32 ;  /* 0x000000340460723c */ /* 0x000fe20000001820 */
[----:B------:R-:W3:Y:S07]  /*5640*/  LDSM.16.MT88.4 R32, [R170+0x4000] ;  /* 0x00400000aa20783b */ /* 0x000eee0000004200 */
[C---:B--2---:R-:W-:Y:S08]  /*5650*/  HMMA.16816.F32 R20, R8.reuse, R36, RZ ;  /* 0x000000240814723c */ /* 0x044ff000000018ff */
[----:B------:R-:W-:Y:S08]  /*5660*/  HMMA.16816.F32 R24, R8, R60, RZ ;  /* 0x0000003c0818723c */ /* 0x000ff000000018ff */
[----:B----4-:R-:W-:Y:S08]  /*5670*/  HMMA.16816.F32 R80, R4, R44, R16 ;  /* 0x0000002c0450723c */ /* 0x010ff00000001810 */
[----:B------:R-:W-:Y:S08]  /*5680*/  HMMA.16816.F32 R16, R8, R38, RZ ;  /* 0x000000260810723c */ /* 0x000ff000000018ff */
[C---:B-1----:R-:W-:Y:S01]  /*5690*/  HMMA.16816.F32 R56, R4.reuse, R28, R20 ;  /* 0x0000001c0438723c */ /* 0x042fe20000001814 */
[----:B------:R-:W1:Y:S07]  /*56a0*/  LDSM.16.MT88.4 R20, [R170+0x4800] ;  /* 0x00480000aa14783b */ /* 0x000e6e0000004200 */
[----:B------:R-:W-:Y:S08]  /*56b0*/  HMMA.16816.F32 R88, R4, R48, R24 ;  /* 0x000000300458723c */ /* 0x000ff00000001818 */
[----:B------:R-:W-:Y:S08]  /*56c0*/  HMMA.16816.F32 R24, R8, R66, RZ ;  /* 0x000000420818723c */ /* 0x000ff000000018ff */
[----:B------:R-:W-:Y:S08]  /*56d0*/  HMMA.16816.F32 R48, R4, R30, R16 ;  /* 0x0000001e0430723c */ /* 0x000ff00000001810 */
[----:B---3--:R-:W-:Y:S08]  /*56e0*/  HMMA.16816.F32 R16, R8, R32, RZ ;  /* 0x000000200810723c */ /* 0x008ff000000018ff */
[C---:B------:R-:W-:Y:S11]  /*56f0*/  HMMA.16816.F32 R64, R4.reuse, R46, R24 ;  /* 0x0000002e0440723c */ /* 0x040ff60000001818 */
[----:B------:R-:W-:Y:S05]  /*5700*/  @!UPT UIADD3 URZ, URZ, URZ, URZ ;  /* 0x0000003f3f3ff290 */ /* 0x000fea000fffe03f */
[----:B-1----:R-:W-:Y:S08]  /*5710*/  HMMA.16816.F32 R44, R4, R20, R16 ;  /* 0x00000014042c723c */ /* 0x002ff00000001810 */
[----:B------:R-:W-:Y:S11]  /*5720*/  HMMA.16816.F32 R16, R8, R34, RZ ;  /* 0x000000220810723c */ /* 0x000ff600000018ff */
[----:B------:R-:W-:Y:S11]  /*5730*/  @!UPT UIADD3 URZ, URZ, URZ, URZ ;  /* 0x0000003f3f3ff290 */ /* 0x000ff6000fffe03f */
[----:B------:R-:W-:Y:S02]  /*5740*/  @!UPT UIADD3 URZ, URZ, URZ, URZ ;  /* 0x0000003f3f3ff290 */ /* 0x000fe4000fffe03f */
[----:B------:R-:W-:Y:S01]  /*5750*/  HMMA.16816.F32 R36, R4, R22, R16 ;  /* 0x000000160424723c */ /* 0x000fe20000001810 */
[----:B------:R-:W1:Y:S07]  /*5760*/  LDSM.16.MT88.4 R16, [R169+0x4000] ;  /* 0x00400000a910783b */ /* 0x000e6e0000004200 */
[C---:B-1----:R-:W-:Y:S08]  /*5770*/  HMMA.16816.F32 R20, R8.reuse, R16, RZ ;  /* 0x000000100814723c */ /* 0x042ff000000018ff */
[----:B------:R-:W-:Y:S01]  /*5780*/  HMMA.16816.F32 R8, R8, R18, RZ ;  /* 0x000000120808723c */ /* 0x000fe200000018ff */
[----:B------:R-:W1:Y:S11]  /*5790*/  LDSM.16.MT88.4 R16, [R169+0x4800] ;  /* 0x00480000a910783b */ /* 0x000e760000004200 */
[----:B------:R-:W-:Y:S04]  /*57a0*/  @!UPT UIADD3 URZ, URZ, URZ, URZ ;  /* 0x0000003f3f3ff290 */ /* 0x000fe8000fffe03f */
[C---:B-1----:R-:W-:Y:S01]  /*57b0*/  HMMA.16816.F32 R24, R4.reuse, R16, R20 ;  /* 0x000000100418723c */ /* 0x042fe20000001814 */
[----:B------:R1:W2:Y:S06]  /*57c0*/  MUFU.EX2 R22, R3 ;  /* 0x0000000300167308 */ /* 0x0002ac0000000800 */
[----:B------:R-:W-:Y:S01]  /*57d0*/  FADD.FTZ R21, R155, R153 ;  /* 0x000000999b157221 */ /* 0x000fe20000010000 */
[----:B------:R-:W-:Y:S01]  /*57e0*/  HMMA.16816.F32 R16, R4, R18, R8 ;  /* 0x000000120410723c */ /* 0x000fe20000001808 */
[----:B------:R-:W3:Y:S06]  /*57f0*/  LDSM.16.MT88.4 R8, [R167+0x1000] ;  /* 0x00100000a708783b */ /* 0x000eec0000004200 */
[----:B------:R-:W-:Y:S01]  /*5800*/  FADD.FTZ R4, R154, R152 ;  /* 0x000000989a047221 */ /* 0x000fe20000010000 */
[----:B------:R-:W-:Y:S01]  /*5810*/  F2FP.PACK_AB R6, R180, R177 ;  /* 0x000000b1b406723e */ /* 0x000fe200000000ff */
[----:B-1----:R-:W-:Y:S01]  /*5820*/  FFMA.FTZ R3, R71, c[0x0][0x2d0], -R2 ;  /* 0x0000b40047037a23 */ /* 0x002fe20000010802 */
[----:B--2---:R-:W-:-:S03]  /*5830*/  F2FP.PACK_AB R5, R22, R162 ;  /* 0x000000a21605723e */ /* 0x004fc600000000ff */
[----:B------:R1:W-:Y:S02]  /*5840*/  MUFU.EX2 R23, R3 ;  /* 0x0000000300177308 */ /* 0x0003e40000000800 */
[----:B-1----:R-:W-:-:S06]  /*5850*/  FFMA.FTZ R3, R69, c[0x0][0x2d0], -R2 ;  /* 0x0000b40045037a23 */ /* 0x002fcc0000010802 */
[----:B------:R1:W2:Y:S02]  /*5860*/  MUFU.EX2 R171, R3 ;  /* 0x0000000300ab7308 */ /* 0x0002a40000000800 */
[----:B-1----:R-:W-:Y:S01]  /*5870*/  FADD.FTZ R3, R13, R4 ;  /* 0x000000040d037221 */ /* 0x002fe20000010000 */
[----:B------:R-:W-:Y:S01]  /*5880*/  F2FP.PACK_AB R4, R172, R163 ;  /* 0x000000a3ac04723e */ /* 0x000fe200000000ff */
[--C-:B------:R-:W-:Y:S01]  /*5890*/  FFMA.FTZ R13, R77, c[0x0][0x2d0], -R0.reuse ;  /* 0x0000b4004d0d7a23 */ /* 0x100fe20000010800 */
[----:B--2---:R-:W-:Y:S01]  /*58a0*/  F2FP.PACK_AB R7, R171, R23 ;  /* 0x00000017ab07723e */ /* 0x004fe200000000ff */
[----:B------:R-:W-:Y:S02]  /*58b0*/  FFMA.FTZ R0, R76, c[0x0][0x2d0], -R0 ;  /* 0x0000b4004c007a23 */ /* 0x000fe40000010800 */
[----:B------:R-:W-:Y:S02]  /*58c0*/  FADD.FTZ R20, R156, R3 ;  /* 0x000000039c147221 */ /* 0x000fe40000010000 */
[----:B------:R1:W-:Y:S01]  /*58d0*/  MUFU.EX2 R185, R0 ;  /* 0x0000000000b97308 */ /* 0x0003e20000000800 */
[--C-:B------:R-:W-:Y:S01]  /*58e0*/  FFMA.FTZ R3, R102, c[0x0][0x2d0], -R2.reuse ;  /* 0x0000b40066037a23 */ /* 0x100fe20000010802 */
[C---:B---3--:R-:W-:Y:S06]  /*58f0*/  HMMA.16816.F32 R132, R4.reuse, R8, R132 ;  /* 0x000000080484723c */ /* 0x048fec0000001884 */
[----:B------:R-:W2:Y:S02]  /*5900*/  MUFU.EX2 R13, R13 ;  /* 0x0000000d000d7308 */ /* 0x000ea40000000800 */
[----:B------:R-:W-:Y:S01]  /*5910*/  HMMA.16816.F32 R28, R4, R10, R124 ;  /* 0x0000000a041c723c */ /* 0x000fe2000000187c */
[----:B------:R-:W3:Y:S01]  /*5920*/  LDSM.16.MT88.4 R8, [R168+0x1000] ;  /* 0x00100000a808783b */ /* 0x000ee20000004200 */
[----:B-1----:R-:W-:-:S06]  /*5930*/  FFMA.FTZ R0, R161, c[0x0][0x2d0], -R2 ;  /* 0x0000b400a1007a23 */ /* 0x002fcc0000010802 */
[C---:B---3--:R-:W-:Y:S08]  /*5940*/  HMMA.16816.F32 R124, R4.reuse, R8, R148 ;  /* 0x00000008047c723c */ /* 0x048ff00000001894 */
        /* <DEDUP_REMOVED lines=16> */
[----:B------:R-:W1:Y:S04]  /*5a50*/  LDSM.16.MT88.4 R8, [R170+0x3000] ;  /* 0x00300000aa08783b */ /* 0x000e680000004200 */
[----:B------:R-:W-:Y:S03]  /*5a60*/  LDSM.16.MT88.4 R104, [R169+0x1800] ;  /* 0x00180000a968783b */ /* 0x000fe60000004200 */
[C---:B-1----:R-:W-:Y:S07]  /*5a70*/  HMMA.16816.F32 R156, R4.reuse, R8, R96 ;  /* 0x00000008049c723c */ /* 0x042fee0000001860 */
[----:B------:R-:W-:Y:S01]  /*5a80*/  F2FP.PACK_AB R96, R14, R15 ;  /* 0x0000000f0e60723e */ /* 0x000fe200000000ff */
[----:B------:R-:W-:Y:S01]  /*5a90*/  HMMA.16816.F32 R148, R4, R10, R92 ;  /* 0x0000000a0494723c */ /* 0x000fe2000000185c */
[----:B------:R-:W1:Y:S01]  /*5aa0*/  LDSM.16.MT88.4 R8, [R169+0x3000] ;  /* 0x00300000a908783b */ /* 0x000e620000004200 */
[----:B--2---:R-:W-:-:S06]  /*5ab0*/  F2FP.PACK_AB R98, R185, R13 ;  /* 0x0000000db962723e */ /* 0x004fcc00000000ff */
        /* <DEDUP_REMOVED lines=18> */
[----:B------:R-:W-:Y:S06]  /*5be0*/  MUFU.EX2 R8, R3 ;  /* 0x0000000300087308 */ /* 0x000fec0000000800 */
[----:B------:R-:W-:-:S02]  /*5bf0*/  FADD.FTZ R4, R184, R21 ;  /* 0x00000015b8047221 */ /* 0x000fc40000010000 */
[--C-:B-1----:R-:W-:Y:S02]  /*5c00*/  FFMA.FTZ R0, R160, c[0x0][0x2d0], -R2.reuse ;  /* 0x0000b400a0007a23 */ /* 0x102fe40000010802 */
[----:B------:R-:W-:Y:S02]  /*5c10*/  FFMA.FTZ R2, R101, c[0x0][0x2d0], -R2 ;  /* 0x0000b40065027a23 */ /* 0x000fe40000010802 */
[----:B------:R-:W-:Y:S01]  /*5c20*/  FADD.FTZ R4, R186, R4 ;  /* 0x00000004ba047221 */ /* 0x000fe20000010000 */
[----:B------:R-:W1:Y:S08]  /*5c30*/  MUFU.EX2 R10, R0 ;  /* 0x00000000000a7308 */ /* 0x000e700000000800 */
[----:B------:R-:W2:Y:S01]  /*5c40*/  MUFU.EX2 R186, R2 ;  /* 0x0000000200ba7308 */ /* 0x000ea20000000800 */
[----:B-1----:R-:W-:Y:S01]  /*5c50*/  F2FP.PACK_AB R97, R10, R9 ;  /* 0x000000090a61723e */ /* 0x002fe200000000ff */
[----:B------:R-:W-:-:S04]  /*5c60*/  FADD.FTZ R0, R183, R20 ;  /* 0x00000014b7007221 */ /* 0x000fc80000010000 */
[----:B------:R-:W-:Y:S01]  /*5c70*/  FADD.FTZ R0, R215, R0 ;  /* 0x00000000d7007221 */ /* 0x000fe20000010000 */
[----:B--2---:R-:W-:Y:S01]  /*5c80*/  F2FP.PACK_AB R99, R186, R8 ;  /* 0x00000008ba63723e */ /* 0x004fe200000000ff */
[----:B------:R-:W-:Y:S02]  /*5c90*/  FADD.FTZ R2, R213, R4 ;  /* 0x00000004d5027221 */ /* 0x000fe40000010000 */
[----:B------:R-:W-:Y:S01]  /*5ca0*/  LDSM.16.MT88.4 R4, [R169+0x5800] ;  /* 0x00580000a904783b */ /* 0x000fe20000004200 */
[----:B------:R-:W-:Y:S02]  /*5cb0*/  FADD.FTZ R0, R214, R0 ;  /* 0x00000000d6007221 */ /* 0x000fe40000010000 */
[----:B------:R-:W-:Y:S01]  /*5cc0*/  FADD.FTZ R2, R192, R2 ;  /* 0x00000002c0027221 */ /* 0x000fe20000010000 */
[----:B------:R-:W-:Y:S01]  /*5cd0*/  HMMA.16816.F32 R116, R96, R112, R116 ;  /* 0x000000706074723c */ /* 0x000fe20000001874 */
[----:B------:R-:W-:Y:S02]  /*5ce0*/  FADD.FTZ R0, R219, R0 ;  /* 0x00000000db007221 */ /* 0x000fe40000010000 */
[----:B------:R-:W-:-:S04]  /*5cf0*/  FADD.FTZ R2, R217, R2 ;  /* 0x00000002d9027221 */ /* 0x000fc80000010000 */
[----:B------:R-:W-:Y:S01]  /*5d00*/  FADD.FTZ R3, R218, R2 ;  /* 0x00000002da037221 */ /* 0x000fe20000010000 */
[----:B------:R-:W-:Y:S01]  /*5d10*/  HMMA.16816.F32 R112, R96, R114, R40 ;  /* 0x000000726070723c */ /* 0x000fe20000001828 */
[----:B------:R-:W1:Y:S01]  /*5d20*/  LDSM.16.MT88.4 R40, [R167+0x3800] ;  /* 0x00380000a728783b */ /* 0x000e620000004200 */
[----:B------:R-:W-:-:S06]  /*5d30*/  @P4 IMAD.HI.U32 R2, R205, c[0x0][0x2c8], RZ ;  /* 0x0000b200cd024a27 */ /* 0x000fcc00078e00ff */
[C---:B------:R-:W-:Y:S01]  /*5d40*/  HMMA.16816.F32 R44, R96.reuse, R48, R72 ;  /* 0x00000030602c723c */ /* 0x040fe20000001848 */
[----:B------:R-:W2:Y:S07]  /*5d50*/  LDSM.16.MT88.4 R72, [R167+0x5800] ;  /* 0x00580000a748783b */ /* 0x000eae0000004200 */
[C---:B------:R-:W-:Y:S08]  /*5d60*/  HMMA.16816.F32 R108, R96.reuse, R104, R108 ;  /* 0x00000068606c723c */ /* 0x040ff0000000186c */
[C---:B------:R-:W-:Y:S08]  /*5d70*/  HMMA.16816.F32 R104, R96.reuse, R106, R52 ;  /* 0x0000006a6068723c */ /* 0x040ff00000001834 */
[C---:B------:R-:W-:Y:S08]  /*5d80*/  HMMA.16816.F32 R48, R96.reuse, R50, R76 ;  /* 0x000000326030723c */ /* 0x040ff0000000184c */
[C---:B------:R-:W-:Y:S08]  /*5d90*/  HMMA.16816.F32 R132, R96.reuse, R128, R132 ;  /* 0x000000806084723c */ /* 0x040ff00000001884 */
[C---:B-1----:R-:W-:Y:S08]  /*5da0*/  HMMA.16816.F32 R36, R96.reuse, R40, R60 ;  /* 0x000000286024723c */ /* 0x042ff0000000183c */
[C---:B------:R-:W-:Y:S08]  /*5db0*/  HMMA.16816.F32 R60, R96.reuse, R64, R140 ;  /* 0x00000040603c723c */ /* 0x040ff0000000188c */
[C---:B------:R-:W-:Y:S01]  /*5dc0*/  HMMA.16816.F32 R64, R96.reuse, R66, R88 ;  /* 0x000000426040723c */ /* 0x040fe20000001858 */
[----:B------:R-:W1:Y:S07]  /*5dd0*/  LDSM.16.MT88.4 R88, [R170+0x5800] ;  /* 0x00580000aa58783b */ /* 0x000e6e0000004200 */
[C---:B------:R-:W-:Y:S08]  /*5de0*/  HMMA.16816.F32 R40, R96.reuse, R42, R68 ;  /* 0x0000002a6028723c */ /* 0x040ff00000001844 */
[C---:B--2---:R-:W-:Y:S08]  /*5df0*/  HMMA.16816.F32 R68, R96.reuse, R72, R84 ;  /* 0x000000486044723c */ /* 0x044ff00000001854 */
[C---:B------:R-:W-:Y:S01]  /*5e00*/  HMMA.16816.F32 R72, R96.reuse, R74, R80 ;  /* 0x0000004a6048723c */ /* 0x040fe20000001850 */
[----:B------:R-:W2:Y:S07]  /*5e10*/  LDSM.16.MT88.4 R80, [R168+0x5800] ;  /* 0x00580000a850783b */ /* 0x000eae0000004200 */
[C---:B------:R-:W-:Y:S08]  /*5e20*/  HMMA.16816.F32 R124, R96.reuse, R120, R124 ;  /* 0x00000078607c723c */ /* 0x040ff0000000187c */
[C---:B------:R-:W-:Y:S08]  /*5e30*/  HMMA.16816.F32 R52, R96.reuse, R56, R156 ;  /* 0x000000386034723c */ /* 0x040ff0000000189c */
[C---:B-1----:R-:W-:Y:S08]  /*5e40*/  HMMA.16816.F32 R84, R96.reuse, R88, R136 ;  /* 0x000000586054723c */ /* 0x042ff00000001888 */
[C---:B------:R-:W-:Y:S08]  /*5e50*/  HMMA.16816.F32 R88, R96.reuse, R90, R92 ;  /* 0x0000005a6058723c */ /* 0x040ff0000000185c */
[C---:B------:R-:W-:Y:S07]  /*5e60*/  HMMA.16816.F32 R92, R96.reuse, R4, R24 ;  /* 0x00000004605c723c */ /* 0x040fee0000001818 */
[----:B------:R-:W-:Y:S01]  /*5e70*/  FADD.FTZ R4, R163, R0 ;  /* 0x00000000a3047221 */ /* 0x000fe20000010000 */
[----:B------:R-:W-:Y:S01]  /*5e80*/  MOV R0, R205 ;  /* 0x000000cd00007202 */ /* 0x000fe20000000f00 */
[----:B--2---:R-:W-:Y:S01]  /*5e90*/  HMMA.16816.F32 R76, R96, R80, R152 ;  /* 0x00000050604c723c */ /* 0x004fe20000001898 */
[----:B------:R-:W-:Y:S01]  /*5ea0*/  @P4 SHF.R.U32.HI R0, RZ, c[0x0][0x2cc], R2 ;  /* 0x0000b300ff004a19 */ /* 0x000fe20000011602 */
[----:B------:R-:W-:-:S02]  /*5eb0*/  FADD.FTZ R2, R162, R3 ;  /* 0x00000003a2027221 */ /* 0x000fc40000010000 */
[----:B------:R-:W-:Y:S01]  /*5ec0*/  FADD.FTZ R4, R172, R4 ;  /* 0x00000004ac047221 */ /* 0x000fe20000010000 */
[----:B------:R-:W-:Y:S01]  /*5ed0*/  IADD3 R0, R0, R203, -R204 ;  /* 0x000000cb00007210 */ /* 0x000fe20007ffe8cc */
[----:B------:R-:W-:Y:S02]  /*5ee0*/  FADD.FTZ R2, R22, R2 ;  /* 0x0000000216027221 */ /* 0x000fe40000010000 */
[----:B------:R-:W-:Y:S01]  /*5ef0*/  FADD.FTZ R4, R177, R4 ;  /* 0x00000004b1047221 */ /* 0x000fe20000010000 */
[----:B------:R-:W-:Y:S01]  /*5f00*/  SHF.R.S32.HI R5, RZ, 0x1f, R0 ;  /* 0x0000001fff057819 */ /* 0x000fe20000011400 */
[----:B------:R-:W-:Y:S01]  /*5f10*/  FADD.FTZ R3, R23, R2 ;  /* 0x0000000217037221 */ /* 0x000fe20000010000 */
[C---:B------:R-:W-:Y:S01]  /*5f20*/  HMMA.16816.F32 R128, R96.reuse, R130, R28 ;  /* 0x000000826080723c */ /* 0x040fe2000000181c */
[----:B------:R-:W-:Y:S01]  /*5f30*/  FADD.FTZ R2, R180, R4 ;  /* 0x00000004b4027221 */ /* 0x000fe20000010000 */
[----:B------:R-:W-:Y:S01]  /*5f40*/  LEA.HI R5, R5, R0, RZ, 0x6 ;  /* 0x0000000005057211 */ /* 0x000fe200078f30ff */
[----:B------:R-:W-:Y:S01]  /*5f50*/  FADD.FTZ R0, R171, R3 ;  /* 0x00000003ab007221 */ /* 0x000fe20000010000 */
[----:B------:R-:W-:Y:S01]  /*5f60*/  IADD3 R180, R209, -0x2, RZ ;  /* 0xfffffffed1b47810 */ /* 0x000fe20007ffe0ff */
[----:B------:R-:W-:Y:S01]  /*5f70*/  FADD.FTZ R2, R15, R2 ;  /* 0x000000020f027221 */ /* 0x000fe20000010000 */
[----:B------:R-:W-:Y:S01]  /*5f80*/  SHF.R.S32.HI R3, RZ, 0x6, R5 ;  /* 0x00000006ff037819 */ /* 0x000fe20000011405 */
[----:B------:R-:W-:Y:S01]  /*5f90*/  FADD.FTZ R0, R9, R0 ;  /* 0x0000000009007221 */ /* 0x000fe20000010000 */
[----:B------:R-:W-:Y:S01]  /*5fa0*/  HMMA.16816.F32 R120, R96, R122, R32 ;  /* 0x0000007a6078723c */ /* 0x000fe20000001820 */
[----:B------:R-:W-:Y:S01]  /*5fb0*/  FADD.FTZ R2, R14, R2 ;  /* 0x000000020e027221 */ /* 0x000fe20000010000 */
[----:B------:R-:W-:Y:S01]  /*5fc0*/  IMNMX R192, R189, R3, !PT ;  /* 0x00000003bdc07217 */ /* 0x000fe20007800200 */
[----:B------:R-:W-:-:S02]  /*5fd0*/  FADD.FTZ R0, R10, R0 ;  /* 0x000000000a007221 */ /* 0x000fc40000010000 */
[----:B------:R-:W-:Y:S01]  /*5fe0*/  FADD.FTZ R2, R13, R2 ;  /* 0x000000020d027221 */ /* 0x000fe20000010000 */
[----:B------:R-:W-:Y:S01]  /*5ff0*/  ISETP.GE.AND P0, PT, R180, R192, PT ;  /* 0x000000c0b400720c */ /* 0x000fe20003f06270 */
[----:B------:R-:W-:Y:S01]  /*6000*/  FADD.FTZ R0, R8, R0 ;  /* 0x0000000008007221 */ /* 0x000fe20000010000 */
[----:B------:R-:W-:Y:S01]  /*6010*/  HMMA.16816.F32 R56, R96, R58, R148 ;  /* 0x0000003a6038723c */ /* 0x000fe20000001894 */
[----:B------:R-:W-:Y:S02]  /*6020*/  FADD.FTZ R185, R185, R2 ;  /* 0x00000002b9b97221 */ /* 0x000fe40000010000 */
[----:B------:R-:W-:-:S05]  /*6030*/  FADD.FTZ R186, R186, R0 ;  /* 0x00000000baba7221 */ /* 0x000fca0000010000 */
[C---:B------:R-:W-:Y:S08]  /*6040*/  HMMA.16816.F32 R80, R96.reuse, R82, R144 ;  /* 0x000000526050723c */ /* 0x040ff00000001890 */
[----:B------:R-:W-:Y:S01]  /*6050*/  HMMA.16816.F32 R96, R96, R6, R16 ;  /* 0x000000066060723c */ /* 0x000fe20000001810 */
[----:B------:R-:W-:Y:S03]  /*6060*/  @!UPT UIADD3 URZ, URZ, URZ, URZ ;  /* 0x0000003f3f3ff290 */ /* 0x000fe6000fffe03f */
[----:B------:R-:W-:Y:S11]  /*6070*/  @!P0 BRA `(.L_x_1130) ;  /* 0x000036b000008947 */ /* 0x000ff60003800000 */
[----:B------:R-:W-:Y:S02]  /*6080*/  MOV R102, R12 ;  /* 0x0000000c00667202 */ /* 0x000fe40000000f00 */
[----:B------:R-:W-:-:S07]  /*6090*/  MOV R101, R100 ;  /* 0x0000006400657202 */ /* 0x000fce0000000f00 */
.L_x_1141:
        /* <DEDUP_REMOVED lines=16> */
[C---:B------:R-:W-:Y:S01]  /*61a0*/  IMAD.WIDE.U32 R2, R181.reuse, c[0x0][0x208], RZ ;  /* 0x00008200b5027a25 */ /* 0x040fe200078e00ff */
        /* <DEDUP_REMOVED lines=23> */
.L_x_1227:
[----:B------:R-:W-:-:S05]  /*6320*/  BRA.DIV ~URZ, `(.L_x_1134) ;  /* 0x0000c1327f007947 */ /* 0x000fca000b800000 */
[----:B------:R-:W5:Y:S01]  /*6330*/  SHFL.IDX PT, R0, R12, RZ, 0x181f ;  /* 0x00181fff0c007589 */ /* 0x000f6200000e0000 */
[----:B------:R-:W-:Y:S02]  /*6340*/  ISETP.GE.AND P5, PT, R182, c[0x0][0x1d4], PT ;  /* 0x00007500b6007a0c */ /* 0x000fe40003fa6270 */
[----:B------:R-:W-:Y:S02]  /*6350*/  ISETP.GE.AND P2, PT, R187, c[0x0][0x1d4], PT ;  /* 0x00007500bb007a0c */ /* 0x000fe40003f46270 */
[C---:B-----5:R-:W-:Y:S02]  /*6360*/  IADD3 R2, P0, R0.reuse, R20, RZ ;  /* 0x0000001400027210 */ /* 0x060fe40007f1e0ff */
[----:B------:R-:W-:Y:S03]  /*6370*/  IADD3 R6, P6, R0, R21, RZ ;  /* 0x0000001500067210 */ /* 0x000fe60007fde0ff */
[----:B---3--:R-:W-:Y:S01]  /*6380*/  IMAD.X R3, R4, 0x1, R13, P0 ;  /* 0x0000000104037824 */ /* 0x008fe200000e060d */
        /* <DEDUP_REMOVED lines=14> */
.L_x_1228:
[C---:B--23--:R-:W-:Y:S02]  /*6470*/  IADD3 R2, -R5.reuse, 0x10, RZ ;  /* 0x0000001005027810 */ /* 0x04cfe40007ffe1ff */
[----:B------:R-:W-:Y:S02]  /*6480*/  ISETP.NE.U32.AND P5, PT, R5, RZ, PT ;  /* 0x000000ff0500720c */ /* 0x000fe40003fa5070 */
[----:B------:R-:W-:Y:S02]  /*6490*/  LOP3.LUT R2, R2, 0xf, RZ, 0xc0, !PT ;  /* 0x0000000f02027812 */ /* 0x000fe400078ec0ff */
[----:B------:R-:W-:Y:S02]  /*64a0*/  ISETP.NE.U32.AND P6, PT, R6, RZ, PT ;  /* 0x000000ff0600720c */ /* 0x000fe40003fc5070 */
        /* <DEDUP_REMOVED lines=15> */
[----:B------:R-:W-:Y:S05]  /*65a0*/  IADD3.X R3, RZ, R4, R15, P2, P0 ;  /* 0x00000004ff037210 */ /* 0x000fea00017e040f */
[----:B------:R2:W-:Y:S04]  /*65b0*/  LDGSTS.E.BYPASS.LTC128B.128.ZFILL [R179+0x5100], [R2.64], P5 ;  /* 0x0510000002b37fae */ /* 0x0005e8000a941d46 */
.L_x_1132:
[----:B------:R-:W-:Y:S05]  /*65c0*/  BSYNC B0 ;  /* 0x0000000000007941 */ /* 0x000fea0003800000 */
.L_x_1131:
        /* <DEDUP_REMOVED lines=223> */
[----:B------:R-:W-:Y:S01]  /*73c0*/  IMAD.SHL.U32 R22, R188, 0x2, RZ ;  /* 0x00000002bc167824 */ /* 0x000fe200078e00ff */
[----:B------:R-:W-:Y:S01]  /*73d0*/  IADD3 R2, R2, -0x40, R190 ;  /* 0xffffffc002027810 */ /* 0x000fe20007ffe0be */
[C---:B------:R-:W-:Y:S01]  /*73e0*/  IMAD.SHL.U32 R21, R187.reuse, 0x2, RZ ;  /* 0x00000002bb157824 */ /* 0x040fe200078e00ff */
        /* <DEDUP_REMOVED lines=30> */
.L_x_1229:
[----:B------:R-:W-:-:S05]  /*75d0*/  BRA.DIV ~URZ, `(.L_x_1138) ;  /* 0x0000b1327f007947 */ /* 0x000fca000b800000 */
[----:B------:R-:W4:Y:S01]  /*75e0*/  SHFL.IDX PT, R0, R8, RZ, 0x181f ;  /* 0x00181fff08007589 */ /* 0x000f2200000e0000 */
[----:B------:R-:W-:Y:S02]  /*75f0*/  ISETP.GE.AND P5, PT, R182, c[0x0][0x1d4], PT ;  /* 0x00007500b6007a0c */ /* 0x000fe40003fa6270 */
[----:B------:R-:W-:Y:S02]  /*7600*/  ISETP.GE.AND P2, PT, R187, c[0x0][0x1d4], PT ;  /* 0x00007500bb007a0c */ /* 0x000fe40003f46270 */
[C---:B----4-:R-:W-:Y:S02]  /*7610*/  IADD3 R2, P0, R0.reuse, R20, RZ ;  /* 0x0000001400027210 */ /* 0x050fe40007f1e0ff */
        /* <DEDUP_REMOVED lines=10> */
[----:B----4-:R-:W-:Y:S01]  /*76c0*/  SEL R6, RZ, 0x10, P2 ;  /* 0x00000010ff067807 */ /* 0x010fe20001000000 */
[----:B------:R-:W-:Y:S01]  /*76d0*/  IMAD.X R3, R4, 0x1, R11, P6 ;  /* 0x0000000104037824 */ /* 0x000fe200030e060b */
[----:B------:R-:W-:Y:S01]  /*76e0*/  SEL R7, RZ, 0x10, P0 ;  /* 0x00000010ff077807 */ /* 0x000fe20000000000 */
[----:B------:R4:W2:Y:S04]  /*76f0*/  SHFL.IDX PT, R4, R5, 0x1, 0x181f ;  /* 0x00381f0005047f89 */ /* 0x0008a800000e0000 */
[----:B------:R1:W-:Y:S01]  /*7700*/  LDGSTS.E.BYPASS.LTC128B.128 [R179+0xa100], [R2.64], !P0 ;  /* 0x0a10000002b37fae */ /* 0x0003e2000c101d46 */
[----:B--2-4-:R-:W-:Y:S04]  /*7710*/  SEL R5, RZ, 0x10, P5 ;  /* 0x00000010ff057807 */ /* 0x014fe80002800000 */
.L_x_1230:
[C---:B-1-3--:R-:W-:Y:S02]  /*7720*/  IADD3 R2, -R5.reuse, 0x10, RZ ;  /* 0x0000001005027810 */ /* 0x04afe40007ffe1ff */
        /* <DEDUP_REMOVED lines=20> */
.L_x_1136:
[----:B---34-:R-:W-:Y:S05]  /*7870*/  BSYNC B0 ;  /* 0x0000000000007941 */ /* 0x018fea0003800000 */
.L_x_1135:
[----:B------:R-:W-:Y:S01]  /*7880*/  IADD3 R4, R212, R205, RZ ;  /* 0x000000cdd4047210 */ /* 0x000fe20007ffe0ff */
[----:B------:R-:W0:Y:S04]  /*7890*/  LDGDEPBAR ;  /* 0x00000000000079af */ /* 0x000e280000000000 */
[----:B--2---:R-:W-:Y:S05]  /*78a0*/  @P4 IMAD.HI.U32 R0, R4, c[0x0][0x2c8], RZ ;  /* 0x0000b20004004a27 */ /* 0x004fea00078e00ff */
[----:B------:R-:W-:Y:S02]  /*78b0*/  @P4 SHF.R.U32.HI R4, RZ, c[0x0][0x2cc], R0 ;  /* 0x0000b300ff044a19 */ /* 0x000fe40000011600 */
[----:B------:R-:W-:Y:S05]  /*78c0*/  MOV R0, 0x1 ;  /* 0x0000000100007802 */ /* 0x000fea0000000f00 */
[----:B------:R-:W-:Y:S05]  /*78d0*/  IMAD R0, R180, -0x40, R0 ;  /* 0xffffffc0b4007824 */ /* 0x000fea00078e0200 */
[----:B------:R-:W-:Y:S04]  /*78e0*/  IADD3 R0, R203, R0, -R206 ;  /* 0x00000000cb007210 */ /* 0x000fe80007ffe8ce */
[----:B------:R-:W-:Y:S01]  /*78f0*/  IADD3 R5, R0, -R204, RZ ;  /* 0x800000cc00057210 */ /* 0x000fe20007ffe0ff */
[----:B------:R-:W-:-:S05]  /*7900*/  BRA.DIV ~URZ, `(.L_x_1139) ;  /* 0x0000b0427f007947 */ /* 0x000fca000b800000 */
[----:B------:R2:W3:Y:S02]  /*7910*/  SHFL.IDX PT, R0, R4, RZ, 0x1c1f ;  /* 0x001c1fff04007589 */ /* 0x0004e400000e0000 */
.L_x_1231:
[----:B---3--:R-:W-:Y:S05]  /*7920*/  IMAD.IADD R0, R5, 0x1, R0 ;  /* 0x0000000105007824 */ /* 0x008fea00078e0200 */
        /* <DEDUP_REMOVED lines=8> */
[----:B-1----:R-:W-:Y:S02]  /*79b0*/  FSEL R35, R155, -INF , P2 ;  /* 0xff8000009b237808 */ /* 0x002fe40001000000 */
        /* <DEDUP_REMOVED lines=25> */
[----:B------:R-:W1:Y:S03]  /*7b50*/  SHFL.IDX PT, R0, R4, 0x1, 0x1c1f ;  /* 0x003c1f0004007f89 */ /* 0x000e6600000e0000 */
[----:B------:R-:W-:Y:S04]  /*7b60*/  FMNMX.FTZ R2, R136, R2, !PT ;  /* 0x0000000288027209 */ /* 0x000fe80007810000 */
[----:B------:R-:W-:Y:S04]  /*7b70*/  FMNMX.FTZ R2, R35, R2, !PT ;  /* 0x0000000223027209 */ /* 0x000fe80007810000 */
[----:B------:R-:W-:Y:S04]  /*7b80*/  FMNMX.FTZ R2, R34, R2, !PT ;  /* 0x0000000222027209 */ /* 0x000fe80007810000 */
[----:B------:R-:W-:Y:S04]  /*7b90*/  FMNMX.FTZ R2, R33, R2, !PT ;  /* 0x0000000221027209 */ /* 0x000fe80007810000 */
[----:B------:R-:W-:Y:S04]  /*7ba0*/  FMNMX.FTZ R2, R32, R2, !PT ;  /* 0x0000000220027209 */ /* 0x000fe80007810000 */
[----:B------:R-:W-:Y:S01]  /*7bb0*/  FMNMX.FTZ R2, R31, R2, !PT ;  /* 0x000000021f027209 */ /* 0x000fe20007810000 */
[----:B-1----:R-:W-:Y:S03]  /*7bc0*/  IMAD.IADD R0, R5, 0x1, R0 ;  /* 0x0000000105007824 */ /* 0x002fe600078e0200 */
[----:B------:R-:W-:Y:S02]  /*7bd0*/  FMNMX.FTZ R2, R30, R2, !PT ;  /* 0x000000021e027209 */ /* 0x000fe40007810000 */
[C---:B------:R-:W-:Y:S02]  /*7be0*/  ISETP.GT.AND P6, PT, R0.reuse, RZ, PT ;  /* 0x000000ff0000720c */ /* 0x040fe40003fc4270 */
[----:B------:R-:W-:Y:S02]  /*7bf0*/  FMNMX.FTZ R2, R29, R2, !PT ;  /* 0x000000021d027209 */ /* 0x000fe40007810000 */
[----:B------:R-:W-:Y:S02]  /*7c00*/  ISETP.GT.AND P5, PT, R0, 0x1, PT ;  /* 0x000000010000780c */ /* 0x000fe40003fa4270 */
[----:B------:R-:W-:Y:S02]  /*7c10*/  FMNMX.FTZ R2, R28, R2, !PT ;  /* 0x000000021c027209 */ /* 0x000fe40007810000 */
[C---:B------:R-:W-:Y:S02]  /*7c20*/  ISETP.GT.AND P2, PT, R0.reuse, 0x8, PT ;  /* 0x000000080000780c */ /* 0x040fe40003f44270 */
[----:B------:R-:W-:Y:S02]  /*7c30*/  FMNMX.FTZ R2, R27, R2, !PT ;  /* 0x000000021b027209 */ /* 0x000fe40007810000 */
[----:B------:R-:W-:Y:S02]  /*7c40*/  ISETP.GT.AND P0, PT, R0, 0x9, PT ;  /* 0x000000090000780c */ /* 0x000fe40003f04270 */
[----:B------:R-:W-:Y:S02]  /*7c50*/  FMNMX.FTZ R2, R26, R2, !PT ;  /* 0x000000021a027209 */ /* 0x000fe40007810000 */
[----:B------:R-:W-:Y:S02]  /*7c60*/  FSEL R9, R163, -INF , P6 ;  /* 0xff800000a3097808 */ /* 0x000fe40003000000 */
[----:B------:R-:W-:Y:S02]  /*7c70*/  FMNMX.FTZ R2, R14, R2, !PT ;  /* 0x000000020e027209 */ /* 0x000fe40007810000 */
[----:B------:R-:W-:Y:S02]  /*7c80*/  ISETP.GT.AND P6, PT, R0, 0x10, PT ;  /* 0x000000100000780c */ /* 0x000fe40003fc4270 */
[----:B------:R-:W-:Y:S02]  /*7c90*/  FMNMX.FTZ R2, R13, R2, !PT ;  /* 0x000000020d027209 */ /* 0x000fe40007810000 */
[----:B------:R-:W-:Y:S02]  /*7ca0*/  FSEL R25, R162, -INF , P5 ;  /* 0xff800000a2197808 */ /* 0x000fe40002800000 */
[C---:B------:R-:W-:Y:S02]  /*7cb0*/  ISETP.GT.AND P5, PT, R0.reuse, 0x11, PT ;  /* 0x000000110000780c */ /* 0x040fe40003fa4270 */
[----:B------:R-:W-:Y:S02]  /*7cc0*/  FSEL R24, R161, -INF , P2 ;  /* 0xff800000a1187808 */ /* 0x000fe40001000000 */
[----:B------:R-:W-:Y:S02]  /*7cd0*/  ISETP.GT.AND P2, PT, R0, 0x18, PT ;  /* 0x000000180000780c */ /* 0x000fe40003f44270 */
[----:B------:R-:W-:Y:S02]  /*7ce0*/  FSEL R23, R160, -INF , P0 ;  /* 0xff800000a0177808 */ /* 0x000fe40000000000 */
[----:B------:R-:W-:Y:S02]  /*7cf0*/  ISETP.GT.AND P0, PT, R0, 0x19, PT ;  /* 0x000000190000780c */ /* 0x000fe40003f04270 */
[----:B------:R-:W-:Y:S02]  /*7d00*/  FMNMX.FTZ R2, R12, R2, !PT ;  /* 0x000000020c027209 */ /* 0x000fe40007810000 */
[----:B------:R-:W-:Y:S02]  /*7d10*/  FSEL R22, R159, -INF , P6 ;  /* 0xff8000009f167808 */ /* 0x000fe40003000000 */
[----:B------:R-:W-:Y:S02]  /*7d20*/  ISETP.GT.AND P6, PT, R0, 0x20, PT ;  /* 0x000000200000780c */ /* 0x000fe40003fc4270 */
[----:B------:R-:W-:Y:S02]  /*7d30*/  FSEL R21, R158, -INF , P5 ;  /* 0xff8000009e157808 */ /* 0x000fe40002800000 */
[----:B------:R-:W-:Y:S02]  /*7d40*/  ISETP.GT.AND P5, PT, R0, 0x21, PT ;  /* 0x000000210000780c */ /* 0x000fe40003fa4270 */
[----:B------:R-:W-:Y:S02]  /*7d50*/  FSEL R20, R154, -INF , P2 ;  /* 0xff8000009a147808 */ /* 0x000fe40001000000 */
[C---:B------:R-:W-:Y:S02]  /*7d60*/  ISETP.GT.AND P2, PT, R0.reuse, 0x28, PT ;  /* 0x000000280000780c */ /* 0x040fe40003f44270 */
[----:B------:R-:W-:Y:S02]  /*7d70*/  FSEL R19, R153, -INF , P0 ;  /* 0xff80000099137808 */ /* 0x000fe40000000000 */
[C---:B------:R-:W-:Y:S02]  /*7d80*/  ISETP.GT.AND P0, PT, R0.reuse, 0x29, PT ;  /* 0x000000290000780c */ /* 0x040fe40003f04270 */
        /* <DEDUP_REMOVED lines=9> */
[----:B------:R-:W-:Y:S01]  /*7e20*/  FSEL R8, R140, -INF , P6 ;  /* 0xff8000008c087808 */ /* 0x000fe20003000000 */
[----:B------:R-:W1:Y:S01]  /*7e30*/  SHFL.BFLY PT, R0, R2, 0x2, 0x1f ;  /* 0x0c401f0002007f89 */ /* 0x000e6200000e0000 */
[----:B------:R-:W-:Y:S02]  /*7e40*/  FSEL R7, R139, -INF , P5 ;  /* 0xff8000008b077808 */ /* 0x000fe40002800000 */
[----:B------:R-:W-:Y:S02]  /*7e50*/  FSEL R6, R138, -INF , P2 ;  /* 0xff8000008a067808 */ /* 0x000fe40001000000 */
[----:B------:R-:W-:Y:S02]  /*7e60*/  FSEL R5, R137, -INF , P0 ;  /* 0xff80000089057808 */ /* 0x000fe40000000000 */
[----:B-1----:R-:W-:Y:S05]  /*7e70*/  FMNMX.FTZ R0, R0, R2, !PT ;  /* 0x0000000200007209 */ /* 0x002fea0007810000 */
[----:B------:R-:W1:Y:S02]  /*7e80*/  SHFL.BFLY PT, R2, R0, 0x1, 0x1f ;  /* 0x0c201f0000027f89 */ /* 0x000e6400000e0000 */
[----:B-1----:R-:W-:Y:S02]  /*7e90*/  FMNMX.FTZ R100, R0, R2, !PT ;  /* 0x0000000200647209 */ /* 0x002fe40007810000 */
[----:B------:R-:W-:Y:S04]  /*7ea0*/  FMNMX.FTZ R0, R9, R102, !PT ;  /* 0x0000006609007209 */ /* 0x000fe80007810000 */
        /* <DEDUP_REMOVED lines=14> */
[----:B------:R-:W-:Y:S05]  /*7f90*/  FMNMX.FTZ R0, R5, R0, !PT ;  /* 0x0000000005007209 */ /* 0x000fea0007810000 */
[----:B------:R-:W1:Y:S02]  /*7fa0*/  SHFL.BFLY PT, R2, R0, 0x2, 0x1f ;  /* 0x0c401f0000027f89 */ /* 0x000e6400000e0000 */
[----:B-12---:R-:W-:Y:S06]  /*7fb0*/  FMNMX.FTZ R4, R0, R2, !PT ;  /* 0x0000000200047209 */ /* 0x006fec0007810000 */
[----:B------:R1:W2:Y:S02]  /*7fc0*/  SHFL.BFLY PT, R0, R4, 0x1, 0x1f ;  /* 0x0c201f0004007f89 */ /* 0x0002a400000e0000 */
.L_x_1232:
[C---:B------:R-:W-:Y:S01]  /*7fd0*/  FMUL.FTZ R2, R100.reuse, c[0x0][0x2d0] ;  /* 0x0000b40064027a20 */ /* 0x040fe20000410000 */
[----:B------:R-:W-:Y:S01]  /*7fe0*/  FSETP.NEU.FTZ.AND P0, PT, R100, -INF , PT ;  /* 0xff8000006400780b */ /* 0x000fe20003f1d000 */
[----:B------:R-:W-:Y:S01]  /*7ff0*/  WARPSYNC 0xffffffff ;  /* 0xffffffff00007948 */ /* 0x000fe20003800000 */
[----:B--2---:R-:W-:Y:S02]  /*8000*/  FMNMX.FTZ R3, R0, R4, !PT ;  /* 0x0000000400037209 */ /* 0x004fe40007810000 */
[----:B------:R-:W-:Y:S02]  /*8010*/  FSEL R2, R2, RZ, P0 ;  /* 0x000000ff02027208 */ /* 0x000fe40000000000 */
[----:B------:R-:W-:Y:S02]  /*8020*/  FSEL R0, R100, RZ, P0 ;  /* 0x000000ff64007208 */ /* 0x000fe40000000000 */
[----:B------:R-:W-:Y:S01]  /*8030*/  FSETP.NEU.FTZ.AND P0, PT, R3, -INF , PT ;  /* 0xff8000000300780b */ /* 0x000fe20003f1d000 */
[--C-:B-1----:R-:W-:Y:S02]  /*8040*/  FFMA.FTZ R4, R35, c[0x0][0x2d0], -R2.reuse ;  /* 0x0000b40023047a23 */ /* 0x102fe40000010802 */
[----:B------:R-:W-:Y:S02]  /*8050*/  FADD.FTZ R0, -R0, R101 ;  /* 0x0000006500007221 */ /* 0x000fe40000010100 */
[----:B------:R1:W-:Y:S01]  /*8060*/  MUFU.EX2 R157, R4 ;  /* 0x00000004009d7308 */ /* 0x0003e20000000800 */
[--C-:B------:R-:W-:Y:S02]  /*8070*/  FFMA.FTZ R101, R10, c[0x0][0x2d0], -R2.reuse ;  /* 0x0000b4000a657a23 */ /* 0x100fe40000010802 */
[--C-:B------:R-:W-:Y:S02]  /*8080*/  FFMA.FTZ R10, R136, c[0x0][0x2d0], -R2.reuse ;  /* 0x0000b400880a7a23 */ /* 0x100fe40000010802 */
[----:B------:R-:W-:Y:S02]  /*8090*/  FMUL.FTZ R0, R0, c[0x0][0x2d0] ;  /* 0x0000b40000007a20 */ /* 0x000fe40000410000 */
[--C-:B------:R-:W-:Y:S02]  /*80a0*/  FFMA.FTZ R162, R11, c[0x0][0x2d0], -R2.reuse ;  /* 0x0000b4000ba27a23 */ /* 0x100fe40000010802 */
[--C-:B------:R-:W-:Y:S01]  /*80b0*/  FFMA.FTZ R34, R34, c[0x0][0x2d0], -R2.reuse ;  /* 0x0000b40022227a23 */ /* 0x100fe20000010802 */
[----:B------:R2:W-:Y:S01]  /*80c0*/  MUFU.EX2 R11, R10 ;  /* 0x0000000a000b7308 */ /* 0x0005e20000000800 */
[--C-:B------:R-:W-:Y:S02]  /*80d0*/  FFMA.FTZ R148, R33, c[0x0][0x2d0], -R2.reuse ;  /* 0x0000b40021947a23 */ /* 0x100fe40000010802 */
[--C-:B------:R-:W-:Y:S02]  /*80e0*/  FFMA.FTZ R147, R32, c[0x0][0x2d0], -R2.reuse ;  /* 0x0000b40020937a23 */ /* 0x100fe40000010802 */
[--C-:B------:R-:W-:Y:S02]  /*80f0*/  FFMA.FTZ R146, R31, c[0x0][0x2d0], -R2.reuse ;  /* 0x0000b4001f927a23 */ /* 0x100fe40000010802 */
[--C-:B------:R-:W-:Y:S02]  /*8100*/  FFMA.FTZ R145, R30, c[0x0][0x2d0], -R2.reuse ;  /* 0x0000b4001e917a23 */ /* 0x100fe40000010802 */
[--C-:B------:R-:W-:Y:S01]  /*8110*/  FFMA.FTZ R156, R29, c[0x0][0x2d0], -R2.reuse ;  /* 0x0000b4001d9c7a23 */ /* 0x100fe20000010802 */
[----:B------:R-:W3:Y:S01]  /*8120*/  MUFU.EX2 R0, R0 ;  /* 0x0000000000007308 */ /* 0x000ee20000000800 */
[--C-:B------:R-:W-:Y:S02]  /*8130*/  FFMA.FTZ R155, R28, c[0x0][0x2d0], -R2.reuse ;  /* 0x0000b4001c9b7a23 */ /* 0x100fe40000010802 */
[--C-:B------:R-:W-:Y:S02]  /*8140*/  FFMA.FTZ R154, R27, c[0x0][0x2d0], -R2.reuse ;  /* 0x0000b4001b9a7a23 */ /* 0x100fe40000010802 */
[--C-:B------:R-:W-:Y:S02]  /*8150*/  FFMA.FTZ R153, R26, c[0x0][0x2d0], -R2.reuse ;  /* 0x0000b4001a997a23 */ /* 0x100fe40000010802 */
[--C-:B------:R-:W-:Y:S02]  /*8160*/  FFMA.FTZ R172, R14, c[0x0][0x2d0], -R2.reuse ;  /* 0x0000b4000eac7a23 */ /* 0x100fe40000010802 */
[--C-:B------:R-:W-:Y:S01]  /*8170*/  FFMA.FTZ R171, R13, c[0x0][0x2d0], -R2.reuse ;  /* 0x0000b4000dab7a23 */ /* 0x100fe20000010802 */
[----:B------:R-:W-:Y:S01]  /*8180*/  MUFU.EX2 R158, R34 ;  /* 0x00000022009e7308 */ /* 0x000fe20000000800 */
[----:B------:R-:W-:Y:S01]  /*8190*/  FFMA.FTZ R163, R12, c[0x0][0x2d0], -R2 ;  /* 0x0000b4000ca37a23 */ /* 0x000fe20000010802 */
[C---:B------:R-:W-:Y:S01]  /*81a0*/  FSEL R2, R3.reuse, RZ, P0 ;  /* 0x000000ff03027208 */ /* 0x040fe20000000000 */
[----:B-1----:R-:W-:Y:S04]  /*81b0*/  FMUL.FTZ R4, R3, c[0x0][0x2d0] ;  /* 0x0000b40003047a20 */ /* 0x002fe80000410000 */
[----:B------:R-:W-:Y:S01]  /*81c0*/  FADD.FTZ R2, -R2, R102 ;  /* 0x0000006602027221 */ /* 0x000fe20000010100 */
[----:B------:R-:W-:Y:S02]  /*81d0*/  FSEL R4, R4, RZ, P0 ;  /* 0x000000ff04047208 */ /* 0x000fe40000000000 */
[----:B------:R1:W4:Y:S01]  /*81e0*/  MUFU.EX2 R12, R101 ;  /* 0x00000065000c7308 */ /* 0x0003220000000800 */
[----:B------:R-:W-:Y:S01]  /*81f0*/  FMUL.FTZ R2, R2, c[0x0][0x2d0] ;  /* 0x0000b40002027a20 */ /* 0x000fe20000410000 */
[C---:B------:R-:W-:Y:S01]  /*8200*/  ISETP.GT.AND P0, PT, R180.reuse, R192, PT ;  /* 0x000000c0b400720c */ /* 0x040fe20003f04270 */
[--C-:B------:R-:W-:Y:S01]  /*8210*/  FFMA.FTZ R9, R9, c[0x0][0x2d0], -R4.reuse ;  /* 0x0000b40009097a23 */ /* 0x100fe20000010804 */
[----:B------:R-:W-:Y:S01]  /*8220*/  IADD3 R180, R180, -0x1, RZ ;  /* 0xffffffffb4b47810 */ /* 0x000fe20007ffe0ff */
[--C-:B--2---:R-:W-:Y:S02]  /*8230*/  FFMA.FTZ R10, R25, c[0x0][0x2d0], -R4.reuse ;  /* 0x0000b400190a7a23 */ /* 0x104fe40000010804 */
        /* <DEDUP_REMOVED lines=11> */
[--C-:B-1----:R-:W-:Y:S02]  /*82f0*/  FFMA.FTZ R101, R24, c[0x0][0x2d0], -R4.reuse ;  /* 0x0000b40018657a23 */ /* 0x102fe40000010804 */
[--C-:B------:R-:W-:Y:S02]  /*8300*/  FFMA.FTZ R152, R15, c[0x0][0x2d0], -R4.reuse ;  /* 0x0000b4000f987a23 */ /* 0x100fe40000010804 */
[--C-:B------:R-:W-:Y:S01]  /*8310*/  FFMA.FTZ R160, R7, c[0x0][0x2d0], -R4.reuse ;  /* 0x0000b40007a07a23 */ /* 0x100fe20000010804 */
[----:B------:R-:W-:Y:S01]  /*8320*/  MUFU.EX2 R154, R154 ;  /* 0x0000009a009a7308 */ /* 0x000fe20000000800 */
[--C-:B------:R-:W-:Y:S02]  /*8330*/  FFMA.FTZ R161, R6, c[0x0][0x2d0], -R4.reuse ;  /* 0x0000b40006a17a23 */ /* 0x100fe40000010804 */
[----:B------:R-:W-:Y:S07]  /*8340*/  FFMA.FTZ R177, R5, c[0x0][0x2d0], -R4 ;  /* 0x0000b40005b17a23 */ /* 0x000fee0000010804 */
[----:B------:R-:W-:Y:S10]  /*8350*/  MUFU.EX2 R153, R153 ;  /* 0x0000009900997308 */ /* 0x000ff40000000800 */
[----:B------:R-:W-:Y:S10]  /*8360*/  MUFU.EX2 R149, R149 ;  /* 0x0000009500957308 */ /* 0x000ff40000000800 */
[----:B------:R-:W-:Y:S01]  /*8370*/  MUFU.EX2 R151, R151 ;  /* 0x0000009700977308 */ /* 0x000fe20000000800 */
[C---:B---3--:R-:W-:Y:S01]  /*8380*/  FMUL.FTZ R32, R0.reuse, R104 ;  /* 0x0000006800207220 */ /* 0x048fe20000410000 */
[C---:B----4-:R-:W-:Y:S01]  /*8390*/  F2FP.PACK_AB R136, R11.reuse, R12 ;  /* 0x0000000c0b88723e */ /* 0x050fe200000000ff */
[----:B------:R-:W-:Y:S01]  /*83a0*/  FFMA.FTZ R4, R0, R185, R12 ;  /* 0x000000b900047223 */ /* 0x000fe2000001000c */
[----:B------:R-:W-:Y:S01]  /*83b0*/  F2FP.PACK_AB R138, R158, R157 ;  /* 0x0000009d9e8a723e */ /* 0x000fe200000000ff */
[C---:B------:R-:W-:Y:S02]  /*83c0*/  FMUL.FTZ R8, R0.reuse, R128 ;  /* 0x0000008000087220 */ /* 0x040fe40000410000 */
[C---:B--2---:R-:W-:Y:S02]  /*83d0*/  FMUL.FTZ R9, R0.reuse, R129 ;  /* 0x0000008100097220 */ /* 0x044fe40000410000 */
[C---:B------:R-:W-:Y:S01]  /*83e0*/  FMUL.FTZ R17, R0.reuse, R121 ;  /* 0x0000007900117220 */ /* 0x040fe20000410000 */
[----:B------:R-:W-:Y:S01]  /*83f0*/  MUFU.EX2 R104, R10 ;  /* 0x0000000a00687308 */ /* 0x000fe20000000800 */
[C---:B------:R-:W-:Y:S02]  /*8400*/  FMUL.FTZ R25, R0.reuse, R113 ;  /* 0x0000007100197220 */ /* 0x040fe40000410000 */
[C---:B------:R-:W-:Y:S02]  /*8410*/  FMUL.FTZ R28, R0.reuse, R108 ;  /* 0x0000006c001c7220 */ /* 0x040fe40000410000 */
[C---:B------:R-:W-:Y:S02]  /*8420*/  FMUL.FTZ R29, R0.reuse, R109 ;  /* 0x0000006d001d7220 */ /* 0x040fe40000410000 */
[C---:B------:R-:W-:Y:S02]  /*8430*/  FMUL.FTZ R33, R0.reuse, R105 ;  /* 0x0000006900217220 */ /* 0x040fe40000410000 */
[----:B------:R-:W-:Y:S02]  /*8440*/  FADD.FTZ R140, R11, R4 ;  /* 0x000000040b8c7221 */ /* 0x000fe40000010000 */
        /* <DEDUP_REMOVED lines=28> */
[----:B------:R-:W-:Y:S01]  /*8610*/  FMUL.FTZ R65, R0, R65 ;  /* 0x0000004100417220 */ /* 0x000fe20000410000 */
[----:B-1----:R-:W-:Y:S01]  /*8620*/  F2FP.PACK_AB R139, R116, R112 ;  /* 0x00000070748b723e */ /* 0x002fe200000000ff */
        /* <DEDUP_REMOVED lines=18> */
[----:B------:R-:W-:Y:S02]  /*8750*/  FMUL.FTZ R97, R0, R97 ;  /* 0x0000006100617220 */ /* 0x000fe40000410000 */
[----:B------:R-:W-:Y:S01]  /*8760*/  FFMA.FTZ R0, R2, R186, R137 ;  /* 0x000000ba02007223 */ /* 0x000fe20000010089 */
[----:B------:R-:W-:Y:S01]  /*8770*/  F2FP.PACK_AB R137, R104, R137 ;  /* 0x000000896889723e */ /* 0x000fe200000000ff */
[C---:B------:R-:W-:Y:S01]  /*8780*/  FMUL.FTZ R34, R2.reuse, R106 ;  /* 0x0000006a02227220 */ /* 0x040fe20000410000 */
[----:B------:R-:W-:Y:S01]  /*8790*/  MUFU.EX2 R148, R155 ;  /* 0x0000009b00947308 */ /* 0x000fe20000000800 */
[----:B------:R-:W-:Y:S02]  /*87a0*/  FMUL.FTZ R35, R2, R107 ;  /* 0x0000006b02237220 */ /* 0x000fe40000410000 */
[----:B------:R-:W-:Y:S02]  /*87b0*/  FADD.FTZ R0, R104, R0 ;  /* 0x0000000068007221 */ /* 0x000fe40000010000 */
[----:B------:R-:W2:Y:S01]  /*87c0*/  LDSM.16.MT88.4 R104, [R167] ;  /* 0x00000000a768783b */ /* 0x000ea20000004200 */
[C---:B------:R-:W-:Y:S02]  /*87d0*/  FMUL.FTZ R6, R2.reuse, R134 ;  /* 0x0000008602067220 */ /* 0x040fe40000410000 */
[C---:B------:R-:W-:Y:S02]  /*87e0*/  FMUL.FTZ R7, R2.reuse, R135 ;  /* 0x0000008702077220 */ /* 0x040fe40000410000 */
[C---:B------:R-:W-:Y:S01]  /*87f0*/  FMUL.FTZ R10, R2.reuse, R130 ;  /* 0x00000082020a7220 */ /* 0x040fe20000410000 */
[----:B------:R-:W-:Y:S01]  /*8800*/  MUFU.EX2 R125, R150 ;  /* 0x00000096007d7308 */ /* 0x000fe20000000800 */
[C---:B------:R-:W-:Y:S02]  /*8810*/  FMUL.FTZ R11, R2.reuse, R131 ;  /* 0x00000083020b7220 */ /* 0x040fe40000410000 */
[----:B------:R-:W-:Y:S01]  /*8820*/  LDSM.16.MT88.4 R128, [R167+0x1800] ;  /* 0x00180000a780783b */ /* 0x000fe20000004200 */
        /* <DEDUP_REMOVED lines=8> */
[----:B------:R-:W-:Y:S01]  /*88b0*/  LDSM.16.MT88.4 R108, [R167+0x800] ;  /* 0x00080000a76c783b */ /* 0x000fe20000004200 */
[----:B------:R-:W-:Y:S02]  /*88c0*/  FADD.FTZ R0, R112, R0 ;  /* 0x0000000070007221 */ /* 0x000fe40000010000 */
[----:B------:R-:W-:Y:S01]  /*88d0*/  FMUL.FTZ R14, R2, R126 ;  /* 0x0000007e020e7220 */ /* 0x000fe20000410000 */
[----:B------:R-:W-:Y:S01]  /*88e0*/  MUFU.EX2 R145, R163 ;  /* 0x000000a300917308 */ /* 0x000fe20000000800 */
[----:B------:R-:W-:Y:S02]  /*88f0*/  FADD.FTZ R0, R116, R0 ;  /* 0x0000000074007221 */ /* 0x000fe40000010000 */
[C---:B------:R-:W-:Y:S01]  /*8900*/  FMUL.FTZ R15, R2.reuse, R127 ;  /* 0x0000007f020f7220 */ /* 0x040fe20000410000 */
[----:B------:R-:W-:Y:S01]  /*8910*/  LDSM.16.MT88.4 R112, [R168+0x800] ;  /* 0x00080000a870783b */ /* 0x000fe20000004200 */
[C---:B------:R-:W-:Y:S02]  /*8920*/  FMUL.FTZ R22, R2.reuse, R118 ;  /* 0x0000007602167220 */ /* 0x040fe40000410000 */
[C---:B------:R-:W-:Y:S02]  /*8930*/  FMUL.FTZ R38, R2.reuse, R38 ;  /* 0x0000002602267220 */ /* 0x040fe40000410000 */
[C---:B------:R-:W-:Y:S01]  /*8940*/  FMUL.FTZ R39, R2.reuse, R39 ;  /* 0x0000002702277220 */ /* 0x040fe20000410000 */
[----:B------:R-:W-:Y:S01]  /*8950*/  MUFU.EX2 R118, R147 ;  /* 0x0000009300767308 */ /* 0x000fe20000000800 */
[C---:B------:R-:W-:Y:S01]  /*8960*/  FMUL.FTZ R42, R2.reuse, R42 ;  /* 0x0000002a022a7220 */ /* 0x040fe20000410000 */
[C---:B--2---:R-:W-:Y:S05]  /*8970*/  HMMA.16816.F32 R4, R136.reuse, R104, R4 ;  /* 0x000000688804723c */ /* 0x044fea0000001804 */
[C---:B------:R-:W-:Y:S02]  /*8980*/  FMUL.FTZ R43, R2.reuse, R43 ;  /* 0x0000002b022b7220 */ /* 0x040fe40000410000 */
[C---:B------:R-:W-:Y:S01]  /*8990*/  FMUL.FTZ R46, R2.reuse, R46 ;  /* 0x0000002e022e7220 */ /* 0x040fe20000410000 */
[C---:B------:R-:W-:Y:S01]  /*89a0*/  HMMA.16816.F32 R8, R136.reuse, R106, R8 ;  /* 0x0000006a8808723c */ /* 0x040fe20000001808 */
[----:B------:R-:W2:Y:S01]  /*89b0*/  LDSM.16.MT88.4 R104, [R168] ;  /* 0x00000000a868783b */ /* 0x000ea20000004200 */
[----:B------:R-:W3:Y:S02]  /*89c0*/  MUFU.EX2 R126, R143 ;  /* 0x0000008f007e7308 */ /* 0x000ee40000000800 */
[C---:B------:R-:W-:Y:S02]  /*89d0*/  FMUL.FTZ R47, R2.reuse, R47 ;  /* 0x0000002f022f7220 */ /* 0x040fe40000410000 */
[C---:B------:R-:W-:Y:S02]  /*89e0*/  FMUL.FTZ R50, R2.reuse, R50 ;  /* 0x0000003202327220 */ /* 0x040fe40000410000 */
[C---:B------:R-:W-:Y:S04]  /*89f0*/  FMUL.FTZ R51, R2.reuse, R51 ;  /* 0x0000003302337220 */ /* 0x040fe80000410000 */
[C---:B------:R-:W-:Y:S01]  /*8a00*/  FMUL.FTZ R54, R2.reuse, R54 ;  /* 0x0000003602367220 */ /* 0x040fe20000410000 */
[----:B------:R-:W4:Y:S01]  /*8a10*/  MUFU.EX2 R127, R144 ;  /* 0x00000090007f7308 */ /* 0x000f220000000800 */
        /* <DEDUP_REMOVED lines=11> */
[----:B------:R-:W5:Y:S01]  /*8ad0*/  MUFU.EX2 R144, R171 ;  /* 0x000000ab00907308 */ /* 0x000f620000000800 */
[C---:B------:R-:W-:Y:S02]  /*8ae0*/  FMUL.FTZ R75, R2.reuse, R75 ;  /* 0x0000004b024b7220 */ /* 0x040fe40000410000 */
[C---:B------:R-:W-:Y:S02]  /*8af0*/  FMUL.FTZ R78, R2.reuse, R78 ;  /* 0x0000004e024e7220 */ /* 0x040fe40000410000 */
[C---:B------:R-:W-:Y:S02]  /*8b00*/  FMUL.FTZ R79, R2.reuse, R79 ;  /* 0x0000004f024f7220 */ /* 0x040fe40000410000 */
[C---:B------:R-:W-:Y:S01]  /*8b10*/  FMUL.FTZ R82, R2.reuse, R82 ;  /* 0x0000005202527220 */ /* 0x040fe20000410000 */
[C---:B--2---:R-:W-:Y:S02]  /*8b20*/  HMMA.16816.F32 R12, R136.reuse, R104, R12 ;  /* 0x00000068880c723c */ /* 0x044fe4000000180c */
[----:B------:R-:W2:Y:S01]  /*8b30*/  MUFU.EX2 R146, R162 ;  /* 0x000000a200927308 */ /* 0x000ea20000000800 */
[C---:B------:R-:W-:Y:S02]  /*8b40*/  FMUL.FTZ R83, R2.reuse, R83 ;  /* 0x0000005302537220 */ /* 0x040fe40000410000 */
[C---:B------:R-:W-:Y:S02]  /*8b50*/  FMUL.FTZ R86, R2.reuse, R86 ;  /* 0x0000005602567220 */ /* 0x040fe40000410000 */
[C---:B------:R-:W-:Y:S01]  /*8b60*/  FMUL.FTZ R87, R2.reuse, R87 ;  /* 0x0000005702577220 */ /* 0x040fe20000410000 */
[C---:B------:R-:W-:Y:S01]  /*8b70*/  HMMA.16816.F32 R16, R136.reuse, R106, R16 ;  /* 0x0000006a8810723c */ /* 0x040fe20000001810 */
[----:B------:R-:W2:Y:S03]  /*8b80*/  LDSM.16.MT88.4 R104, [R170] ;  /* 0x00000000aa68783b */ /* 0x000ea60000004200 */
[C---:B------:R-:W-:Y:S01]  /*8b90*/  FMUL.FTZ R90, R2.reuse, R90 ;  /* 0x0000005a025a7220 */ /* 0x040fe20000410000 */
[----:B------:R-:W-:Y:S01]  /*8ba0*/  MUFU.EX2 R143, R159 ;  /* 0x0000009f008f7308 */ /* 0x000fe20000000800 */
[C---:B------:R-:W-:Y:S02]  /*8bb0*/  FMUL.FTZ R91, R2.reuse, R91 ;  /* 0x0000005b025b7220 */ /* 0x040fe40000410000 */
[----:B-1----:R-:W-:Y:S04]  /*8bc0*/  FADD.FTZ R0, R101, R0 ;  /* 0x0000000065007221 */ /* 0x002fe80000010000 */
[----:B------:R-:W-:Y:S02]  /*8bd0*/  FADD.FTZ R0, R117, R0 ;  /* 0x0000000075007221 */ /* 0x000fe40000010000 */
[----:B------:R-:W-:Y:S01]  /*8be0*/  FMUL.FTZ R94, R2, R94 ;  /* 0x0000005e025e7220 */ /* 0x000fe20000410000 */
[----:B------:R-:W1:Y:S01]  /*8bf0*/  MUFU.EX2 R141, R160 ;  /* 0x000000a0008d7308 */ /* 0x000e620000000800 */
[----:B---3--:R-:W-:Y:S02]  /*8c00*/  FADD.FTZ R0, R126, R0 ;  /* 0x000000007e007221 */ /* 0x008fe40000010000 */
[C---:B------:R-:W-:Y:S02]  /*8c10*/  FMUL.FTZ R95, R2.reuse, R95 ;  /* 0x0000005f025f7220 */ /* 0x040fe40000410000 */
[----:B----4-:R-:W-:Y:S02]  /*8c20*/  FADD.FTZ R0, R127, R0 ;  /* 0x000000007f007221 */ /* 0x010fe40000010000 */
[C---:B------:R-:W-:Y:S02]  /*8c30*/  FMUL.FTZ R98, R2.reuse, R98 ;  /* 0x0000006202627220 */ /* 0x040fe40000410000 */
[----:B------:R-:W-:Y:S02]  /*8c40*/  FMUL.FTZ R99, R2, R99 ;  /* 0x0000006302637220 */ /* 0x000fe40000410000 */
[----:B------:R-:W-:Y:S02]  /*8c50*/  FADD.FTZ R2, R157, R140 ;  /* 0x0000008c9d027221 */ /* 0x000fe40000010000 */
[----:B------:R-:W-:Y:S02]  /*8c60*/  MUFU.EX2 R140, R161 ;  /* 0x000000a1008c7308 */ /* 0x000fe40000000800 */
[----:B------:R-:W-:Y:S04]  /*8c70*/  FADD.FTZ R2, R158, R2 ;  /* 0x000000029e027221 */ /* 0x000fe80000010000 */
[----:B------:R-:W-:Y:S04]  /*8c80*/  FADD.FTZ R2, R102, R2 ;  /* 0x0000000266027221 */ /* 0x000fe80000010000 */
[----:B------:R-:W-:Y:S01]  /*8c90*/  FADD.FTZ R2, R118, R2 ;  /* 0x0000000276027221 */ /* 0x000fe20000010000 */
[C---:B--2---:R-:W-:Y:S03]  /*8ca0*/  HMMA.16816.F32 R20, R136.reuse, R104, R20 ;  /* 0x000000688814723c */ /* 0x044fe60000001814 */
[----:B------:R-:W-:Y:S04]  /*8cb0*/  FADD.FTZ R2, R120, R2 ;  /* 0x0000000278027221 */ /* 0x000fe80000010000 */
[----:B------:R-:W-:Y:S01]  /*8cc0*/  FADD.FTZ R2, R132, R2 ;  /* 0x0000000284027221 */ /* 0x000fe20000010000 */
[C---:B------:R-:W-:Y:S01]  /*8cd0*/  HMMA.16816.F32 R24, R136.reuse, R106, R24 ;  /* 0x0000006a8818723c */ /* 0x040fe20000001818 */
[----:B------:R-:W2:Y:S07]  /*8ce0*/  LDSM.16.MT88.4 R104, [R169] ;  /* 0x00000000a968783b */ /* 0x000eae0000004200 */
        /* <DEDUP_REMOVED lines=28> */
[----:B------:R-:W-:Y:S01]  /*8eb0*/  F2FP.PACK_AB R105, R117, R101 ;  /* 0x000000657569723e */ /* 0x000fe200000000ff */
[----:B------:R-:W-:Y:S01]  /*8ec0*/  FADD.FTZ R101, R124, R2 ;  /* 0x000000027c657221 */ /* 0x000fe20000010000 */
[----:B------:R-:W-:Y:S01]  /*8ed0*/  LDSM.16.MT88.4 R116, [R168+0x1000] ;  /* 0x00100000a874783b */ /* 0x000fe20000004200 */
[----:B------:R-:W-:Y:S01]  /*8ee0*/  F2FP.PACK_AB R106, R132, R120 ;  /* 0x00000078846a723e */ /* 0x000fe200000000ff */
[----:B------:R-:W-:Y:S01]  /*8ef0*/  FADD.FTZ R2, R125, R0 ;  /* 0x000000007d027221 */ /* 0x000fe20000010000 */
[----:B------:R-:W-:Y:S03]  /*8f00*/  F2FP.PACK_AB R107, R127, R126 ;  /* 0x0000007e7f6b723e */ /* 0x000fe600000000ff */
[----:B-----5:R-:W-:Y:S01]  /*8f10*/  F2FP.PACK_AB R136, R144, R142 ;  /* 0x0000008e9088723e */ /* 0x020fe200000000ff */
[----:B------:R-:W-:Y:S01]  /*8f20*/  FADD.FTZ R0, R148, R101 ;  /* 0x0000006594007221 */ /* 0x000fe20000010000 */
[----:B------:R-:W-:Y:S01]  /*8f30*/  LDSM.16.MT88.4 R120, [R168+0x1800] ;  /* 0x00180000a878783b */ /* 0x000fe20000004200 */
[----:B------:R-:W-:Y:S01]  /*8f40*/  F2FP.PACK_AB R138, R146, R145 ;  /* 0x00000091928a723e */ /* 0x000fe200000000ff */
[C---:B------:R-:W-:Y:S05]  /*8f50*/  HMMA.16816.F32 R4, R104.reuse, R108, R4 ;  /* 0x0000006c6804723c */ /* 0x040fea0000001804 */
[----:B-1----:R-:W-:Y:S01]  /*8f60*/  F2FP.PACK_AB R137, R141, R143 ;  /* 0x0000008f8d89723e */ /* 0x002fe200000000ff */
[----:B------:R-:W-:Y:S01]  /*8f70*/  FADD.FTZ R2, R149, R2 ;  /* 0x0000000295027221 */ /* 0x000fe20000010000 */
[----:B------:R-:W-:Y:S01]  /*8f80*/  MOV R101, R100 ;  /* 0x0000006400657202 */ /* 0x000fe20000000f00 */
[C---:B------:R-:W-:Y:S01]  /*8f90*/  HMMA.16816.F32 R8, R104.reuse, R110, R8 ;  /* 0x0000006e6808723c */ /* 0x040fe20000001808 */
[----:B------:R-:W1:Y:S03]  /*8fa0*/  LDSM.16.MT88.4 R108, [R170+0x800] ;  /* 0x00080000aa6c783b */ /* 0x000e660000004200 */
[----:B--2---:R-:W-:Y:S01]  /*8fb0*/  F2FP.PACK_AB R139, R102, R140 ;  /* 0x0000008c668b723e */ /* 0x004fe200000000ff */
[----:B------:R-:W-:Y:S02]  /*8fc0*/  FADD.FTZ R0, R154, R0 ;  /* 0x000000009a007221 */ /* 0x000fe40000010000 */
[----:B------:R-:W-:Y:S01]  /*8fd0*/  FADD.FTZ R2, R151, R2 ;  /* 0x0000000297027221 */ /* 0x000fe20000010000 */
[C---:B------:R-:W-:Y:S04]  /*8fe0*/  HMMA.16816.F32 R12, R104.reuse, R112, R12 ;  /* 0x00000070680c723c */ /* 0x040fe8000000180c */
[C---:B------:R-:W-:Y:S04]  /*8ff0*/  FADD.FTZ R0, R153.reuse, R0 ;  /* 0x0000000099007221 */ /* 0x040fe80000010000 */
        /* <DEDUP_REMOVED lines=31> */
[----:B------:R-:W-:Y:S06]  /*91f0*/  LDSM.16.MT88.4 R112, [R169+0x1000] ;  /* 0x00100000a970783b */ /* 0x000fec0000004200 */
[----:B------:R-:W-:Y:S02]  /*9200*/  F2FP.PACK_AB R104, R148, R124 ;  /* 0x0000007c9468723e */ /* 0x000fe400000000ff */
[----:B------:R-:W-:Y:S03]  /*9210*/  F2FP.PACK_AB R106, R153, R154 ;  /* 0x0000009a996a723e */ /* 0x000fe600000000ff */
[----:B------:R-:W-:Y:S02]  /*9220*/  F2FP.PACK_AB R105, R149, R125 ;  /* 0x0000007d9569723e */ /* 0x000fe400000000ff */
[C---:B------:R-:W-:Y:S07]  /*9230*/  F2FP.PACK_AB R107, R147.reuse, R151 ;  /* 0x00000097936b723e */ /* 0x040fee00000000ff */
        /* <DEDUP_REMOVED lines=79> */
.L_x_1130:
[----:B------:R-:W-:-:S13]  /*9730*/  ISETP.GE.AND P0, PT, R180, R189, PT ;  /* 0x000000bdb400720c */ /* 0x000fda0003f06270 */
[----:B------:R-:W-:Y:S05]  /*9740*/  @!P0 BRA `(.L_x_1142) ;  /* 0x000030e000008947 */ /* 0x000fea0003800000 */
[----:B------:R-:W-:Y:S02]  /*9750*/  MOV R102, R12 ;  /* 0x0000000c00667202 */ /* 0x000fe40000000f00 */
[----:B------:R-:W-:Y:S02]  /*9760*/  MOV R101, R100 ;  /* 0x0000006400657202 */ /* 0x000fe40000000f00 */
.L_x_1149:
[----:B------:R-:W-:Y:S04]  /*9770*/  DEPBAR.LE SB0, 0x0 ;  /* 0x000080000000791a */ /* 0x000fe80000000000 */
[----:B------:R-:W-:Y:S01]  /*9780*/  WARPSYNC 0xffffffff ;  /* 0xffffffff00007948 */ /* 0x000fe20003800000 */
[----:B------:R-:W-:Y:S01]  /*9790*/  BAR.SYNC.DEFER_BLOCKING 0x0 ;  /* 0x0000000000007b1d */ /* 0x000fe20000010000 */
[----:B------:R-:W-:Y:S01]  /*97a0*/  SHF.R.S32.HI R0, RZ, 0x1f, R181 ;  /* 0x0000001fff007819 */ /* 0x000fe200000114b5 */
[C---:B------:R-:W-:Y:S01]  /*97b0*/  IMAD.WIDE.U32 R2, R181.reuse, c[0x0][0x208], RZ ;  /* 0x00008200b5027a25 */ /* 0x040fe200078e00ff */
        /* <DEDUP_REMOVED lines=9> */
[----:B------:R-:W-:Y:S01]  /*9850*/  IADD3 R172, R103, 0x5800, RZ ;  /* 0x0000580067ac7810 */ /* 0x000fe20007ffe0ff */
[----:B------:R-:W-:Y:S01]  /*9860*/  IMAD.IADD R3, R3, 0x1, R0 ;  /* 0x0000000103037824 */ /* 0x000fe200078e0200 */
[C---:B------:R-:W-:Y:S01]  /*9870*/  IADD3 R171, R103.reuse, 0x5000, RZ ;  /* 0x0000500067ab7810 */ /* 0x040fe20007ffe0ff */
[----:B------:R-:W-:Y:S01]  /*9880*/  IMAD.SHL.U32 R28, R188, 0x2, RZ ;  /* 0x00000002bc1c7824 */ /* 0x000fe200078e00ff */
[C---:B------:R-:W-:Y:S01]  /*9890*/  IADD3 R163, R103.reuse, 0x4800, RZ ;  /* 0x0000480067a37810 */ /* 0x040fe20007ffe0ff */
[----:B------:R-:W-:Y:S01]  /*98a0*/  IMAD.WIDE.U32 R2, R178, c[0x0][0x218], R2 ;  /* 0x00008600b2027a25 */ /* 0x000fe200078e0002 */
[C---:B------:R-:W-:Y:S02]  /*98b0*/  IADD3 R162, R103.reuse, 0x4000, RZ ;  /* 0x0000400067a27810 */ /* 0x040fe40007ffe0ff */
[----:B------:R-:W-:Y:S01]  /*98c0*/  IADD3 R161, R103, 0x3800, RZ ;  /* 0x0000380067a17810 */ /* 0x000fe20007ffe0ff */
[----:B------:R-:W-:Y:S01]  /*98d0*/  IMAD.SHL.U32 R15, R187, 0x2, RZ ;  /* 0x00000002bb0f7824 */ /* 0x000fe200078e00ff */
[----:B------:R-:W-:Y:S01]  /*98e0*/  IADD3 R0, P0, R198, R2, RZ ;  /* 0x00000002c6007210 */ /* 0x000fe20007f1e0ff */
[----:B------:R1:W2:Y:S01]  /*98f0*/  LDSM.16.M88.4 R32, [R173] ;  /* 0x00000000ad20783b */ /* 0x0002a20000000200 */
[C---:B------:R-:W-:Y:S02]  /*9900*/  IADD3 R160, R103.reuse, 0x3000, RZ ;  /* 0x0000300067a07810 */ /* 0x040fe40007ffe0ff */
        /* <DEDUP_REMOVED lines=8> */
[----:B------:R-:W-:Y:S01]  /*9990*/  SHF.L.U64.HI R14, R187, 0x1, R12 ;  /* 0x00000001bb0e7819 */ /* 0x000fe2000001020c */
[C---:B------:R-:W-:Y:S01]  /*99a0*/  IMAD.SHL.U32 R12, R182.reuse, 0x2, RZ ;  /* 0x00000002b60c7824 */ /* 0x040fe200078e00ff */
        /* <DEDUP_REMOVED lines=9> */
.L_x_1233:
[----:B------:R-:W5:Y:S01]  /*9a40*/  SHFL.IDX PT, R3, R6, RZ, 0x181f ;  /* 0x00181fff06037589 */ /* 0x000f6200000e0000 */
[----:B------:R-:W-:Y:S01]  /*9a50*/  ISETP.GE.AND P0, PT, R182, c[0x0][0x1d4], PT ;  /* 0x00007500b6007a0c */ /* 0x000fe20003f06270 */
[----:B------:R-:W-:Y:S01]  /*9a60*/  BSSY B0, `(.L_x_1144) ;  /* 0x0000141000007945 */ /* 0x000fe20003800000 */
[----:B------:R-:W-:Y:S02]  /*9a70*/  ISETP.GE.AND P4, PT, R187, c[0x0][0x1d4], PT ;  /* 0x00007500bb007a0c */ /* 0x000fe40003f86270 */
[----:B------:R-:W-:Y:S03]  /*9a80*/  SEL R177, RZ, 0x10, P0 ;  /* 0x00000010ffb17807 */ /* 0x000fe60000000000 */
[----:B------:R-:W4:Y:S08]  /*9a90*/  SHFL.IDX PT, R20, R6, 0x1, 0x181f ;  /* 0x00381f0006147f89 */ /* 0x000f3000000e0000 */
[----:B------:R-:W3:Y:S01]  /*9aa0*/  SHFL.IDX PT, R21, R7, 0x1, 0x181f ;  /* 0x00381f0007157f89 */ /* 0x000ee200000e0000 */
[C---:B-----5:R-:W-:Y:S04]  /*9ab0*/  IADD3 R4, P2, R3.reuse, R12, RZ ;  /* 0x0000000c03047210 */ /* 0x060fe80007f5e0ff */
[C---:B---3--:R-:W-:Y:S05]  /*9ac0*/  IADD3.X R5, R2.reuse, R13, RZ, P2, !PT ;  /* 0x0000000d02057210 */ /* 0x048fea00017fe4ff */
[----:B------:R3:W-:Y:S02]  /*9ad0*/  LDGSTS.E.BYPASS.LTC128B.128 [R179+0x100], [R4.64], !P0 ;  /* 0x0010000004b37fae */ /* 0x0007e4000c101d46 */
[----:B---3--:R-:W-:Y:S04]  /*9ae0*/  IADD3 R4, P2, R3, R15, RZ ;  /* 0x0000000f03047210 */ /* 0x008fe80007f5e0ff */
[----:B------:R-:W-:Y:S02]  /*9af0*/  IADD3.X R5, R2, R14, RZ, P2, !PT ;  /* 0x0000000e02057210 */ /* 0x000fe400017fe4ff */
[----:B------:R-:W-:Y:S03]  /*9b00*/  ISETP.GE.AND P2, PT, R188, c[0x0][0x1d4], PT ;  /* 0x00007500bc007a0c */ /* 0x000fe60003f46270 */
[----:B------:R3:W-:Y:S02]  /*9b10*/  LDGSTS.E.BYPASS.LTC128B.128 [R179+0x2100], [R4.64], !P4 ;  /* 0x0210000004b37fae */ /* 0x0007e4000e101d46 */
[----:B---3--:R-:W-:Y:S02]  /*9b20*/  IADD3 R5, -R177, 0x10, RZ ;  /* 0x00000010b1057810 */ /* 0x008fe40007ffe1ff */
[----:B------:R-:W-:Y:S02]  /*9b30*/  IADD3 R4, P5, R3, R28, RZ ;  /* 0x0000001c03047210 */ /* 0x000fe40007fbe0ff */
[----:B------:R-:W-:Y:S04]  /*9b40*/  LOP3.LUT R5, R5, 0xf, RZ, 0xc0, !PT ;  /* 0x0000000f05057812 */ /* 0x000fe800078ec0ff */
[----:B----4-:R-:W-:Y:S02]  /*9b50*/  IADD3 R12, P6, P0, R5, R20, R12 ;  /* 0x00000014050c7210 */ /* 0x010fe400078de00c */
[----:B------:R-:W-:Y:S02]  /*9b60*/  IADD3.X R5, R2, R22, RZ, P5, !PT ;  /* 0x0000001602057210 */ /* 0x000fe40002ffe4ff */
[----:B------:R-:W-:Y:S02]  /*9b70*/  ISETP.NE.U32.AND P5, PT, R177, RZ, PT ;  /* 0x000000ffb100720c */ /* 0x000fe40003fa5070 */
[----:B------:R-:W-:Y:S01]  /*9b80*/  SEL R2, RZ, 0x10, P4 ;  /* 0x00000010ff027807 */ /* 0x000fe20002000000 */
[----:B------:R3:W-:Y:S01]  /*9b90*/  LDGSTS.E.BYPASS.LTC128B.128 [R179+0x4100], [R4.64], !P2 ;  /* 0x0410000004b37fae */ /* 0x0007e2000d101d46 */
[-C--:B------:R-:W-:Y:S02]  /*9ba0*/  IADD3.X R13, RZ, R21.reuse, R13, P6, P0 ;  /* 0x00000015ff0d7210 */ /* 0x080fe400037e040d */
[C---:B------:R-:W-:Y:S02]  /*9bb0*/  ISETP.NE.U32.AND P0, PT, R2.reuse, RZ, PT ;  /* 0x000000ff0200720c */ /* 0x040fe40003f05070 */
[----:B------:R-:W-:Y:S04]  /*9bc0*/  IADD3 R2, -R2, 0x10, RZ ;  /* 0x0000001002027810 */ /* 0x000fe80007ffe1ff */
[----:B------:R-:W-:Y:S01]  /*9bd0*/  LOP3.LUT R2, R2, 0xf, RZ, 0xc0, !PT ;  /* 0x0000000f02027812 */ /* 0x000fe200078ec0ff */
[----:B------:R4:W-:Y:S03]  /*9be0*/  LDGSTS.E.BYPASS.LTC128B.128.ZFILL [R179+0x1100], [R12.64], P5 ;  /* 0x011000000cb37fae */ /* 0x0009e6000a941d46 */
[-C--:B------:R-:W-:Y:S04]  /*9bf0*/  IADD3 R2, P6, P5, R2, R20.reuse, R15 ;  /* 0x0000001402027210 */ /* 0x080fe80007dde00f */
[-C--:B------:R-:W-:Y:S05]  /*9c00*/  IADD3.X R3, RZ, R21.reuse, R14, P6, P5 ;  /* 0x00000015ff037210 */ /* 0x080fea00037ea40e */
[----:B------:R5:W-:Y:S01]  /*9c10*/  LDGSTS.E.BYPASS.LTC128B.128.ZFILL [R179+0x3100], [R2.64], P0 ;  /* 0x0310000002b37fae */ /* 0x000be20008141d46 */
[C---:B--23--:R-:W-:Y:S08]  /*9c20*/  HMMA.16816.F32 R4, R32.reuse, R8, RZ ;  /* 0x000000082004723c */ /* 0x04cff000000018ff */
[C---:B------:R-:W-:Y:S01]  /*9c30*/  HMMA.16816.F32 R8, R32.reuse, R10, RZ ;  /* 0x0000000a2008723c */ /* 0x040fe200000018ff */
[----:B----4-:R-:W-:Y:S04]  /*9c40*/  SEL R12, RZ, 0x10, P2 ;  /* 0x00000010ff0c7807 */ /* 0x010fe80001000000 */
[C---:B------:R-:W-:Y:S02]  /*9c50*/  ISETP.NE.U32.AND P6, PT, R12.reuse, RZ, PT ;  /* 0x000000ff0c00720c */ /* 0x040fe40003fc5070 */
[----:B------:R-:W-:Y:S02]  /*9c60*/  IADD3 R23, -R12, 0x10, RZ ;  /* 0x000000100c177810 */ /* 0x000fe40007ffe1ff */
[C---:B------:R-:W-:Y:S03]  /*9c70*/  HMMA.16816.F32 R12, R32.reuse, R16, RZ ;  /* 0x00000010200c723c */ /* 0x040fe600000018ff */
[----:B-----5:R-:W-:Y:S04]  /*9c80*/  LOP3.LUT R2, R23, 0xf, RZ, 0xc0, !PT ;  /* 0x0000000f17027812 */ /* 0x020fe800078ec0ff */
[----:B------:R-:W-:Y:S01]  /*9c90*/  IADD3 R2, P5, P0, R2, R20, R28 ;  /* 0x0000001402027210 */ /* 0x000fe200078be01c */
[C---:B------:R-:W-:Y:S04]  /*9ca0*/  HMMA.16816.F32 R16, R32.reuse, R18, RZ ;  /* 0x000000122010723c */ /* 0x040fe800000018ff */
[----:B------:R-:W-:Y:S02]  /*9cb0*/  IADD3.X R3, RZ, R21, R22, P5, P0 ;  /* 0x00000015ff037210 */ /* 0x000fe40002fe0416 */
[----:B------:R-:W-:Y:S02]  /*9cc0*/  ISETP.GT.AND P0, PT, R180, R189, PT ;  /* 0x000000bdb400720c */ /* 0x000fe40003f04270 */
[C---:B-1----:R-:W-:Y:S01]  /*9cd0*/  HMMA.16816.F32 R20, R32.reuse, R24, RZ ;  /* 0x000000182014723c */ /* 0x042fe200000018ff */
        /* <DEDUP_REMOVED lines=18> */
[C---:B--2---:R-:W-:Y:S01]  /*9e00*/  HMMA.16816.F32 R4, R136.reuse, R144, R4 ;  /* 0x000000908804723c */ /* 0x044fe20000001804 */
[----:B------:R-:W-:Y:S07]  /*9e10*/  LDSM.16.M88.4 R156, [R160] ;  /* 0x00000000a09c783b */ /* 0x000fee0000000200 */
[C---:B------:R-:W-:Y:S01]  /*9e20*/  HMMA.16816.F32 R8, R136.reuse, R146, R8 ;  /* 0x000000928808723c */ /* 0x040fe20000001808 */
[----:B------:R-:W-:Y:S07]  /*9e30*/  LDSM.16.M88.4 R144, [R165+-0x4000] ;  /* 0xffc00000a590783b */ /* 0x000fee0000000200 */
[C---:B---3--:R-:W-:Y:S08]  /*9e40*/  HMMA.16816.F32 R12, R136.reuse, R148, R12 ;  /* 0x00000094880c723c */ /* 0x048ff0000000180c */
[C---:B------:R-:W-:Y:S01]  /*9e50*/  HMMA.16816.F32 R16, R136.reuse, R150, R16 ;  /* 0x000000968810723c */ /* 0x040fe20000001810 */
[----:B------:R-:W-:Y:S07]  /*9e60*/  LDSM.16.M88.4 R148, [R165+-0x3800] ;  /* 0xffc80000a594783b */ /* 0x000fee0000000200 */
[C---:B----4-:R-:W-:Y:S08]  /*9e70*/  HMMA.16816.F32 R20, R136.reuse, R140, R20 ;  /* 0x0000008c8814723c */ /* 0x050ff00000001814 */
[C---:B------:R-:W-:Y:S01]  /*9e80*/  HMMA.16816.F32 R24, R136.reuse, R142, R24 ;  /* 0x0000008e8818723c */ /* 0x040fe20000001818 */
[----:B------:R-:W2:Y:S07]  /*9e90*/  LDSM.16.M88.4 R140, [R175] ;  /* 0x00000000af8c783b */ /* 0x000eae0000000200 */
[C---:B------:R-:W-:Y:S08]  /*9ea0*/  HMMA.16816.F32 R28, R136.reuse, R152, R28 ;  /* 0x00000098881c723c */ /* 0x040ff0000000181c */
[----:B------:R-:W-:Y:S01]  /*9eb0*/  HMMA.16816.F32 R32, R136, R154, R32 ;  /* 0x0000009a8820723c */ /* 0x000fe20000001820 */
[----:B------:R-:W3:Y:S08]  /*9ec0*/  LDSM.16.M88.4 R136, [R165+-0x3000] ;  /* 0xffd00000a588783b */ /* 0x000ef00000000200 */
[----:B------:R-:W4:Y:S01]  /*9ed0*/  LDSM.16.M88.4 R152, [R165+-0x2800] ;  /* 0xffd80000a598783b */ /* 0x000f220000000200 */
[C---:B--2---:R-:W-:Y:S08]  /*9ee0*/  HMMA.16816.F32 R4, R140.reuse, R144, R4 ;  /* 0x000000908c04723c */ /* 0x044ff00000001804 */
[C---:B------:R-:W-:Y:S01]  /*9ef0*/  HMMA.16816.F32 R8, R140.reuse, R146, R8 ;  /* 0x000000928c08723c */ /* 0x040fe20000001808 */
[----:B------:R-:W-:Y:S07]  /*9f00*/  LDSM.16.M88.4 R144, [R164+0x2000] ;  /* 0x00200000a490783b */ /* 0x000fee0000000200 */
[C---:B------:R-:W-:Y:S08]  /*9f10*/  HMMA.16816.F32 R12, R140.reuse, R148, R12 ;  /* 0x000000948c0c723c */ /* 0x040ff0000000180c */
[C---:B------:R-:W-:Y:S01]  /*9f20*/  HMMA.16816.F32 R16, R140.reuse, R150, R16 ;  /* 0x000000968c10723c */ /* 0x040fe20000001810 */
[----:B------:R-:W-:Y:S07]  /*9f30*/  LDSM.16.M88.4 R148, [R164+0x2800] ;  /* 0x00280000a494783b */ /* 0x000fee0000000200 */
[C---:B---3--:R-:W-:Y:S08]  /*9f40*/  HMMA.16816.F32 R20, R140.reuse, R136, R20 ;  /* 0x000000888c14723c */ /* 0x048ff00000001814 */
[C---:B------:R-:W-:Y:S01]  /*9f50*/  HMMA.16816.F32 R24, R140.reuse, R138, R24 ;  /* 0x0000008a8c18723c */ /* 0x040fe20000001818 */
[----:B------:R-:W2:Y:S07]  /*9f60*/  LDSM.16.M88.4 R136, [R173+0x4000] ;  /* 0x00400000ad88783b */ /* 0x000eae0000000200 */
[C---:B----4-:R-:W-:Y:S08]  /*9f70*/  HMMA.16816.F32 R28, R140.reuse, R152, R28 ;  /* 0x000000988c1c723c */ /* 0x050ff0000000181c */
[----:B------:R-:W-:Y:S01]  /*9f80*/  HMMA.16816.F32 R32, R140, R154, R32 ;  /* 0x0000009a8c20723c */ /* 0x000fe20000001820 */
[----:B------:R-:W3:Y:S08]  /*9f90*/  LDSM.16.M88.4 R140, [R164+0x3000] ;  /* 0x00300000a48c783b */ /* 0x000ef00000000200 */
[----:B------:R-:W4:Y:S01]  /*9fa0*/  LDSM.16.M88.4 R152, [R164+0x3800] ;  /* 0x00380000a498783b */ /* 0x000f220000000200 */
[C---:B--2---:R-:W-:Y:S08]  /*9fb0*/  HMMA.16816.F32 R4, R136.reuse, R144, R4 ;  /* 0x000000908804723c */ /* 0x044ff00000001804 */
[C---:B------:R-:W-:Y:S01]  /*9fc0*/  HMMA.16816.F32 R8, R136.reuse, R146, R8 ;  /* 0x000000928808723c */ /* 0x040fe20000001808 */
[----:B------:R-:W-:Y:S07]  /*9fd0*/  LDSM.16.M88.4 R144, [R0] ;  /* 0x000000000090783b */ /* 0x000fee0000000200 */
[C---:B------:R-:W-:Y:S08]  /*9fe0*/  HMMA.16816.F32 R12, R136.reuse, R148, R12 ;  /* 0x00000094880c723c */ /* 0x040ff0000000180c */
[C---:B------:R-:W-:Y:S01]  /*9ff0*/  HMMA.16816.F32 R16, R136.reuse, R150, R16 ;  /* 0x000000968810723c */ /* 0x040fe20000001810 */
[----:B------:R-:W-:Y:S07]  /*a000*/  LDSM.16.M88.4 R148, [R100] ;  /* 0x000000006494783b */ /* 0x000fee0000000200 */
[C---:B---3--:R-:W-:Y:S08]  /*a010*/  HMMA.16816.F32 R20, R136.reuse, R140, R20 ;  /* 0x0000008c8814723c */ /* 0x048ff00000001814 */
[C---:B------:R-:W-:Y:S01]  /*a020*/  HMMA.16816.F32 R24, R136.reuse, R142, R24 ;  /* 0x0000008e8818723c */ /* 0x040fe20000001818 */
[----:B------:R-:W2:Y:S07]  /*a030*/  LDSM.16.M88.4 R140, [R174+0x4000] ;  /* 0x00400000ae8c783b */ /* 0x000eae0000000200 */
[C---:B----4-:R-:W-:Y:S08]  /*a040*/  HMMA.16816.F32 R28, R136.reuse, R152, R28 ;  /* 0x00000098881c723c */ /* 0x050ff0000000181c */
[----:B------:R-:W-:Y:S01]  /*a050*/  HMMA.16816.F32 R32, R136, R154, R32 ;  /* 0x0000009a8820723c */ /* 0x000fe20000001820 */
[----:B------:R-:W3:Y:S08]  /*a060*/  LDSM.16.M88.4 R136, [R161] ;  /* 0x00000000a188783b */ /* 0x000ef00000000200 */
[----:B------:R-:W-:Y:S01]  /*a070*/  LDSM.16.M88.4 R152, [R166+0x2800] ;  /* 0x00280000a698783b */ /* 0x000fe20000000200 */
[C---:B--2---:R-:W-:Y:S08]  /*a080*/  HMMA.16816.F32 R4, R140.reuse, R144, R4 ;  /* 0x000000908c04723c */ /* 0x044ff00000001804 */
[C---:B------:R-:W-:Y:S01]  /*a090*/  HMMA.16816.F32 R8, R140.reuse, R146, R8 ;  /* 0x000000928c08723c */ /* 0x040fe20000001808 */
[----:B------:R-:W-:Y:S07]  /*a0a0*/  LDSM.16.M88.4 R144, [R176+0x4000] ;  /* 0x00400000b090783b */ /* 0x000fee0000000200 */
[C---:B------:R-:W-:Y:S08]  /*a0b0*/  HMMA.16816.F32 R12, R140.reuse, R148, R12 ;  /* 0x000000948c0c723c */ /* 0x040ff0000000180c */
[C---:B------:R-:W-:Y:S01]  /*a0c0*/  HMMA.16816.F32 R16, R140.reuse, R150, R16 ;  /* 0x000000968c10723c */ /* 0x040fe20000001810 */
[----:B------:R-:W2:Y:S07]  /*a0d0*/  LDSM.16.M88.4 R148, [R166+0x2000] ;  /* 0x00200000a694783b */ /* 0x000eae0000000200 */
[C---:B------:R-:W-:Y:S08]  /*a0e0*/  HMMA.16816.F32 R20, R140.reuse, R156, R20 ;  /* 0x0000009c8c14723c */ /* 0x040ff00000001814 */
[C---:B------:R-:W-:Y:S01]  /*a0f0*/  HMMA.16816.F32 R24, R140.reuse, R158, R24 ;  /* 0x0000009e8c18723c */ /* 0x040fe20000001818 */
[----:B------:R-:W4:Y:S07]  /*a100*/  LDSM.16.M88.4 R156, [R166+0x3000] ;  /* 0x00300000a69c783b */ /* 0x000f2e0000000200 */
[C---:B---3--:R-:W-:Y:S08]  /*a110*/  HMMA.16816.F32 R28, R140.reuse, R136, R28 ;  /* 0x000000888c1c723c */ /* 0x048ff0000000181c */
[----:B------:R-:W-:Y:S01]  /*a120*/  HMMA.16816.F32 R32, R140, R138, R32 ;  /* 0x0000008a8c20723c */ /* 0x000fe20000001820 */
[----:B------:R-:W3:Y:S07]  /*a130*/  LDSM.16.M88.4 R136, [R166+0x3800] ;  /* 0x00380000a688783b */ /* 0x000eee0000000200 */
[C---:B--2---:R-:W-:Y:S01]  /*a140*/  HMMA.16816.F32 R4, R144.reuse, R148, R4 ;  /* 0x000000949004723c */ /* 0x044fe20000001804 */
[----:B------:R-:W-:Y:S07]  /*a150*/  LDSM.16.M88.4 R140, [R175+0x4000] ;  /* 0x00400000af8c783b */ /* 0x000fee0000000200 */
[C---:B------:R-:W-:Y:S01]  /*a160*/  HMMA.16816.F32 R8, R144.reuse, R150, R8 ;  /* 0x000000969008723c */ /* 0x040fe20000001808 */
[----:B------:R-:W2:Y:S07]  /*a170*/  LDSM.16.M88.4 R148, [R165+-0x2000] ;  /* 0xffe00000a594783b */ /* 0x000eae0000000200 */
[C---:B------:R-:W-:Y:S08]  /*a180*/  HMMA.16816.F32 R12, R144.reuse, R152, R12 ;  /* 0x00000098900c723c */ /* 0x040ff0000000180c */
[C---:B------:R-:W-:Y:S01]  /*a190*/  HMMA.16816.F32 R16, R144.reuse, R154, R16 ;  /* 0x0000009a9010723c */ /* 0x040fe20000001810 */
[----:B------:R-:W5:Y:S07]  /*a1a0*/  LDSM.16.M88.4 R152, [R165+-0x1800] ;  /* 0xffe80000a598783b */ /* 0x000f6e0000000200 */
[C---:B----4-:R-:W-:Y:S08]  /*a1b0*/  HMMA.16816.F32 R20, R144.reuse, R156, R20 ;  /* 0x0000009c9014723c */ /* 0x050ff00000001814 */
[C---:B------:R-:W-:Y:S01]  /*a1c0*/  HMMA.16816.F32 R24, R144.reuse, R158, R24 ;  /* 0x0000009e9018723c */ /* 0x040fe20000001818 */
[----:B------:R-:W4:Y:S07]  /*a1d0*/  LDSM.16.M88.4 R156, [R165+-0x1000] ;  /* 0xfff00000a59c783b */ /* 0x000f2e0000000200 */
[C---:B---3--:R-:W-:Y:S08]  /*a1e0*/  HMMA.16816.F32 R28, R144.reuse, R136, R28 ;  /* 0x00000088901c723c */ /* 0x048ff0000000181c */
[----:B------:R-:W-:Y:S01]  /*a1f0*/  HMMA.16816.F32 R32, R144, R138, R32 ;  /* 0x0000008a9020723c */ /* 0x000fe20000001820 */
[----:B------:R-:W3:Y:S07]  /*a200*/  LDSM.16.M88.4 R136, [R165+-0x800] ;  /* 0xfff80000a588783b */ /* 0x000eee0000000200 */
[C---:B--2---:R-:W-:Y:S01]  /*a210*/  HMMA.16816.F32 R4, R140.reuse, R148, R4 ;  /* 0x000000948c04723c */ /* 0x044fe20000001804 */
[----:B------:R-:W-:Y:S07]  /*a220*/  LDSM.16.M88.4 R144, [R173+0x8000] ;  /* 0x00800000ad90783b */ /* 0x000fee0000000200 */
[C---:B------:R-:W-:Y:S01]  /*a230*/  HMMA.16816.F32 R8, R140.reuse, R150, R8 ;  /* 0x000000968c08723c */ /* 0x040fe20000001808 */
[----:B------:R-:W2:Y:S07]  /*a240*/  LDSM.16.M88.4 R148, [R164+0x4000] ;  /* 0x00400000a494783b */ /* 0x000eae0000000200 */
[C---:B-----5:R-:W-:Y:S08]  /*a250*/  HMMA.16816.F32 R12, R140.reuse, R152, R12 ;  /* 0x000000988c0c723c */ /* 0x060ff0000000180c */
[C---:B------:R-:W-:Y:S01]  /*a260*/  HMMA.16816.F32 R16, R140.reuse, R154, R16 ;  /* 0x0000009a8c10723c */ /* 0x040fe20000001810 */
[----:B------:R-:W5:Y:S07]  /*a270*/  LDSM.16.M88.4 R152, [R164+0x4800] ;  /* 0x00480000a498783b */ /* 0x000f6e0000000200 */
[C---:B----4-:R-:W-:Y:S08]  /*a280*/  HMMA.16816.F32 R20, R140.reuse, R156, R20 ;  /* 0x0000009c8c14723c */ /* 0x050ff00000001814 */
        /* <DEDUP_REMOVED lines=8> */
[----:B------:R-:W2:Y:S07]  /*a310*/  LDSM.16.M88.4 R148, [R162] ;  /* 0x00000000a294783b */ /* 0x000eae0000000200 */
[C---:B-----5:R-:W-:Y:S08]  /*a320*/  HMMA.16816.F32 R12, R144.reuse, R152, R12 ;  /* 0x00000098900c723c */ /* 0x060ff0000000180c */
[C---:B------:R-:W-:Y:S01]  /*a330*/  HMMA.16816.F32 R16, R144.reuse, R154, R16 ;  /* 0x0000009a9010723c */ /* 0x040fe20000001810 */
[----:B------:R-:W5:Y:S07]  /*a340*/  LDSM.16.M88.4 R152, [R163] ;  /* 0x00000000a398783b */ /* 0x000f6e0000000200 */
[C---:B----4-:R-:W-:Y:S01]  /*a350*/  HMMA.16816.F32 R20, R144.reuse, R156, R20 ;  /* 0x0000009c9014723c */ /* 0x050fe20000001814 */
[----:B------:R-:W-:Y:S07]  /*a360*/  LDSM.16.M88.4 R160, [R172] ;  /* 0x00000000aca0783b */ /* 0x000fee0000000200 */
[C---:B------:R-:W-:Y:S01]  /*a370*/  HMMA.16816.F32 R24, R144.reuse, R158, R24 ;  /* 0x0000009e9018723c */ /* 0x040fe20000001818 */
[----:B------:R-:W4:Y:S07]  /*a380*/  LDSM.16.M88.4 R156, [R171] ;  /* 0x00000000ab9c783b */ /* 0x000f2e0000000200 */
[C---:B---3--:R-:W-:Y:S08]  /*a390*/  HMMA.16816.F32 R28, R144.reuse, R136, R28 ;  /* 0x00000088901c723c */ /* 0x048ff0000000181c */
[----:B------:R-:W-:Y:S01]  /*a3a0*/  HMMA.16816.F32 R32, R144, R138, R32 ;  /* 0x0000008a9020723c */ /* 0x000fe20000001820 */
[----:B------:R-:W-:Y:S07]  /*a3b0*/  LDSM.16.M88.4 R136, [R176+0x8000] ;  /* 0x00800000b088783b */ /* 0x000fee0000000200 */
[C---:B--2---:R-:W-:Y:S01]  /*a3c0*/  HMMA.16816.F32 R4, R140.reuse, R148, R4 ;  /* 0x000000948c04723c */ /* 0x044fe20000001804 */
[----:B------:R-:W2:Y:S07]  /*a3d0*/  LDSM.16.M88.4 R144, [R166+0x4000] ;  /* 0x00400000a690783b */ /* 0x000eae0000000200 */
[C---:B------:R-:W-:Y:S01]  /*a3e0*/  HMMA.16816.F32 R8, R140.reuse, R150, R8 ;  /* 0x000000968c08723c */ /* 0x040fe20000001808 */
[----:B------:R-:W3:Y:S07]  /*a3f0*/  LDSM.16.M88.4 R148, [R166+0x4800] ;  /* 0x00480000a694783b */ /* 0x000eee0000000200 */
[C---:B-----5:R-:W-:Y:S08]  /*a400*/  HMMA.16816.F32 R12, R140.reuse, R152, R12 ;  /* 0x000000988c0c723c */ /* 0x060ff0000000180c */
[C---:B------:R-:W-:Y:S01]  /*a410*/  HMMA.16816.F32 R16, R140.reuse, R154, R16 ;  /* 0x0000009a8c10723c */ /* 0x040fe20000001810 */
[----:B------:R-:W5:Y:S07]  /*a420*/  LDSM.16.M88.4 R152, [R166+0x5000] ;  /* 0x00500000a698783b */ /* 0x000f6e0000000200 */
[C---:B----4-:R-:W-:Y:S08]  /*a430*/  HMMA.16816.F32 R20, R140.reuse, R156, R20 ;  /* 0x0000009c8c14723c */ /* 0x050ff00000001814 */
[C---:B------:R-:W-:Y:S01]  /*a440*/  HMMA.16816.F32 R24, R140.reuse, R158, R24 ;  /* 0x0000009e8c18723c */ /* 0x040fe20000001818 */
[----:B------:R-:W-:Y:S07]  /*a450*/  LDSM.16.M88.4 R156, [R175+0x8000] ;  /* 0x00800000af9c783b */ /* 0x000fee0000000200 */
[C---:B------:R-:W-:Y:S08]  /*a460*/  HMMA.16816.F32 R28, R140.reuse, R160, R28 ;  /* 0x000000a08c1c723c */ /* 0x040ff0000000181c */
[----:B------:R-:W-:Y:S01]  /*a470*/  HMMA.16816.F32 R32, R140, R162, R32 ;  /* 0x000000a28c20723c */ /* 0x000fe20000001820 */
[----:B------:R-:W4:Y:S07]  /*a480*/  LDSM.16.M88.4 R140, [R166+0x5800] ;  /* 0x00580000a68c783b */ /* 0x000f2e0000000200 */
[C---:B--2---:R-:W-:Y:S01]  /*a490*/  HMMA.16816.F32 R4, R136.reuse, R144, R4 ;  /* 0x000000908804723c */ /* 0x044fe20000001804 */
[----:B------:R-:W2:Y:S07]  /*a4a0*/  LDSM.16.M88.4 R160, [R165] ;  /* 0x00000000a5a0783b */ /* 0x000eae0000000200 */
[C---:B------:R-:W-:Y:S08]  /*a4b0*/  HMMA.16816.F32 R8, R136.reuse, R146, R8 ;  /* 0x000000928808723c */ /* 0x040ff00000001808 */
[C---:B---3--:R-:W-:Y:S08]  /*a4c0*/  HMMA.16816.F32 R12, R136.reuse, R148, R12 ;  /* 0x00000094880c723c */ /* 0x048ff0000000180c */
[C---:B------:R-:W-:Y:S08]  /*a4d0*/  HMMA.16816.F32 R16, R136.reuse, R150, R16 ;  /* 0x000000968810723c */ /* 0x040ff00000001810 */
[C---:B-----5:R-:W-:Y:S08]  /*a4e0*/  HMMA.16816.F32 R20, R136.reuse, R152, R20 ;  /* 0x000000988814723c */ /* 0x060ff00000001814 */
[C---:B------:R-:W-:Y:S08]  /*a4f0*/  HMMA.16816.F32 R24, R136.reuse, R154, R24 ;  /* 0x0000009a8818723c */ /* 0x040ff00000001818 */
[C---:B----4-:R-:W-:Y:S08]  /*a500*/  HMMA.16816.F32 R28, R136.reuse, R140, R28 ;  /* 0x0000008c881c723c */ /* 0x050ff0000000181c */
[----:B------:R-:W-:Y:S01]  /*a510*/  HMMA.16816.F32 R32, R136, R142, R32 ;  /* 0x0000008e8820723c */ /* 0x000fe20000001820 */
[----:B------:R-:W3:Y:S07]  /*a520*/  LDSM.16.M88.4 R136, [R165+0x800] ;  /* 0x00080000a588783b */ /* 0x000eee0000000200 */
[C---:B--2---:R-:W-:Y:S08]  /*a530*/  HMMA.16816.F32 R4, R156.reuse, R160, R4 ;  /* 0x000000a09c04723c */ /* 0x044ff00000001804 */
[C---:B------:R-:W-:Y:S11]  /*a540*/  HMMA.16816.F32 R8, R156.reuse, R162, R8 ;  /* 0x000000a29c08723c */ /* 0x040ff60000001808 */
[----:B------:R-:W-:Y:S05]  /*a550*/  @!UPT UIADD3 URZ, URZ, URZ, URZ ;  /* 0x0000003f3f3ff290 */ /* 0x000fea000fffe03f */
[----:B------:R-:W-:Y:S04]  /*a560*/  FMUL.FTZ R0, R4, c[0x0][0x320] ;  /* 0x0000c80004007a20 */ /* 0x000fe80000410000 */
[----:B------:R2:W4:Y:S04]  /*a570*/  MUFU.TANH R141, R0 ;  /* 0x00000000008d7308 */ /* 0x0005280000002400 */
[----:B-1----:R-:W-:Y:S01]  /*a580*/  FMUL.FTZ R3, R11, c[0x0][0x320] ;  /* 0x0000c8000b037a20 */ /* 0x002fe20000410000 */
[C---:B---3--:R-:W-:Y:S03]  /*a590*/  HMMA.16816.F32 R12, R156.reuse, R136, R12 ;  /* 0x000000889c0c723c */ /* 0x048fe6000000180c */
[----:B------:R-:W-:Y:S02]  /*a5a0*/  FMUL.FTZ R10, R10, c[0x0][0x320] ;  /* 0x0000c8000a0a7a20 */ /* 0x000fe40000410000 */
[----:B------:R1:W3:Y:S03]  /*a5b0*/  MUFU.TANH R147, R3 ;  /* 0x0000000300937308 */ /* 0x0002e60000002400 */
[C---:B------:R-:W-:Y:S07]  /*a5c0*/  HMMA.16816.F32 R16, R156.reuse, R138, R16 ;  /* 0x0000008a9c10723c */ /* 0x040fee0000001810 */
[----:B------:R-:W3:Y:S01]  /*a5d0*/  MUFU.TANH R146, R10 ;  /* 0x0000000a00927308 */ /* 0x000ee20000002400 */
[----:B--2---:R-:W-:Y:S08]  /*a5e0*/  FMUL.FTZ R0, R5, c[0x0][0x320] ;  /* 0x0000c80005007a20 */ /* 0x004ff00000410000 */
[----:B------:R-:W-:Y:S01]  /*a5f0*/  FMUL.FTZ R2, R12, c[0x0][0x320] ;  /* 0x0000c8000c027a20 */ /* 0x000fe20000410000 */
[----:B------:R2:W2:Y:S07]  /*a600*/  MUFU.TANH R144, R0 ;  /* 0x0000000000907308 */ /* 0x0004ae0000002400 */
[----:B-1----:R-:W-:Y:S03]  /*a610*/  FMUL.FTZ R3, R18, c[0x0][0x320] ;  /* 0x0000c80012037a20 */ /* 0x002fe60000410000 */
[----:B------:R1:W1:Y:S10]  /*a620*/  MUFU.TANH R139, R2 ;  /* 0x00000002008b7308 */ /* 0x0002740000002400 */
[----:B------:R-:W3:Y:S01]  /*a630*/  MUFU.TANH R161, R3 ;  /* 0x0000000300a17308 */ /* 0x000ee20000002400 */
[----:B--2---:R-:W-:Y:S09]  /*a640*/  FMUL.FTZ R0, R6, c[0x0][0x320] ;  /* 0x0000c80006007a20 */ /* 0x004ff20000410000 */
[----:B------:R2:W2:Y:S01]  /*a650*/  MUFU.TANH R143, R0 ;  /* 0x00000000008f7308 */ /* 0x0004a20000002400 */
[----:B-1----:R-:W-:Y:S09]  /*a660*/  FMUL.FTZ R2, R19, c[0x0][0x320] ;  /* 0x0000c80013027a20 */ /* 0x002ff20000410000 */
        /* <DEDUP_REMOVED lines=95> */
.L_x_1234:
        /* <DEDUP_REMOVED lines=18> */
.L_x_1235:
[C---:B----4-:R-:W-:Y:S02]  /*ad80*/  IADD3 R2, -R177.reuse, 0x10, RZ ;  /* 0x00000010b1027810 */ /* 0x050fe40007ffe1ff */
[----:B------:R-:W-:Y:S02]  /*ad90*/  ISETP.NE.U32.AND P0, PT, R177, RZ, PT ;  /* 0x000000ffb100720c */ /* 0x000fe40003f05070 */
[----:B------:R-:W-:Y:S04]  /*ada0*/  LOP3.LUT R2, R2, 0xf, RZ, 0xc0, !PT ;  /* 0x0000000f02027812 */ /* 0x000fe800078ec0ff */
[----:B---3--:R-:W-:Y:S04]  /*adb0*/  IADD3 R2, P6, P5, R2, R0, R20 ;  /* 0x0000000002027210 */ /* 0x008fe80007dde014 */
[----:B--2---:R-:W-:Y:S02]  /*adc0*/  IADD3.X R3, RZ, R4, R9, P6, P5 ;  /* 0x00000004ff037210 */ /* 0x004fe400037ea409 */
        /* <DEDUP_REMOVED lines=10> */
.L_x_1145:
[----:B---34-:R-:W-:Y:S05]  /*ae70*/  BSYNC B0 ;  /* 0x0000000000007941 */ /* 0x018fea0003800000 */
.L_x_1144:
[----:B------:R-:W-:Y:S01]  /*ae80*/  FMNMX.FTZ R2, R141, R101, !PT ;  /* 0x000000658d027209 */ /* 0x000fe20007810000 */
[----:B------:R-:W0:Y:S01]  /*ae90*/  LDGDEPBAR ;  /* 0x00000000000079af */ /* 0x000e220000000000 */
[----:B--2---:R-:W-:Y:S02]  /*aea0*/  FMNMX.FTZ R0, R143, R102, !PT ;  /* 0x000000668f007209 */ /* 0x004fe40007810000 */
        /* <DEDUP_REMOVED lines=38> */
.L_x_1236:
[C---:B------:R-:W-:Y:S01]  /*b110*/  FMUL.FTZ R5, R100.reuse, c[0x0][0x2d0] ;  /* 0x0000b40064057a20 */ /* 0x040fe20000410000 */
[----:B------:R-:W-:Y:S01]  /*b120*/  WARPSYNC 0xffffffff ;  /* 0xffffffff00007948 */ /* 0x000fe20003800000 */
[----:B------:R-:W-:Y:S01]  /*b130*/  FADD.FTZ R2, -R100, R101 ;  /* 0x0000006564027221 */ /* 0x000fe20000010100 */
[----:B------:R-:W-:Y:S01]  /*b140*/  ISETP.GT.AND P0, PT, R180, R189, PT ;  /* 0x000000bdb400720c */ /* 0x000fe20003f04270 */
[--C-:B------:R-:W-:Y:S02]  /*b150*/  FFMA.FTZ R3, R141, c[0x0][0x2d0], -R5.reuse ;  /* 0x0000b4008d037a23 */ /* 0x100fe40000010805 */
[----:B------:R-:W-:Y:S02]  /*b160*/  FMUL.FTZ R2, R2, c[0x0][0x2d0] ;  /* 0x0000b40002027a20 */ /* 0x000fe40000410000 */
[----:B------:R1:W-:Y:S01]  /*b170*/  MUFU.EX2 R141, R3 ;  /* 0x00000003008d7308 */ /* 0x0003e20000000800 */
[--C-:B------:R-:W-:Y:S02]  /*b180*/  FFMA.FTZ R139, R139, c[0x0][0x2d0], -R5.reuse ;  /* 0x0000b4008b8b7a23 */ /* 0x100fe40000010805 */
[--C-:B------:R-:W-:Y:S02]  /*b190*/  FFMA.FTZ R138, R138, c[0x0][0x2d0], -R5.reuse ;  /* 0x0000b4008a8a7a23 */ /* 0x100fe40000010805 */
[--C-:B------:R-:W-:Y:S02]  /*b1a0*/  FFMA.FTZ R137, R137, c[0x0][0x2d0], -R5.reuse ;  /* 0x0000b40089897a23 */ /* 0x100fe40000010805 */
[--C-:B------:R-:W-:Y:S02]  /*b1b0*/  FFMA.FTZ R136, R136, c[0x0][0x2d0], -R5.reuse ;  /* 0x0000b40088887a23 */ /* 0x100fe40000010805 */
[--C-:B------:R-:W-:Y:S01]  /*b1c0*/  FFMA.FTZ R156, R19, c[0x0][0x2d0], -R5.reuse ;  /* 0x0000b400139c7a23 */ /* 0x100fe20000010805 */
[----:B------:R-:W4:Y:S01]  /*b1d0*/  MUFU.EX2 R2, R2 ;  /* 0x0000000200027308 */ /* 0x000f220000000800 */
[--C-:B------:R-:W-:Y:S02]  /*b1e0*/  FFMA.FTZ R171, R15, c[0x0][0x2d0], -R5.reuse ;  /* 0x0000b4000fab7a23 */ /* 0x100fe40000010805 */
[--C-:B------:R-:W-:Y:S02]  /*b1f0*/  FFMA.FTZ R159, R14, c[0x0][0x2d0], -R5.reuse ;  /* 0x0000b4000e9f7a23 */ /* 0x100fe40000010805 */
[--C-:B------:R-:W-:Y:S05]  /*b200*/  FFMA.FTZ R158, R13, c[0x0][0x2d0], -R5.reuse ;  /* 0x0000b4000d9e7a23 */ /* 0x100fea0000010805 */
[----:B------:R-:W-:Y:S01]  /*b210*/  MUFU.EX2 R136, R136 ;  /* 0x0000008800887308 */ /* 0x000fe20000000800 */
[--C-:B-1----:R-:W-:Y:S02]  /*b220*/  FFMA.FTZ R3, R144, c[0x0][0x2d0], -R5.reuse ;  /* 0x0000b40090037a23 */ /* 0x102fe40000010805 */
[--C-:B------:R-:W-:Y:S07]  /*b230*/  FFMA.FTZ R144, R18, c[0x0][0x2d0], -R5.reuse ;  /* 0x0000b40012907a23 */ /* 0x100fee0000010805 */
[----:B------:R1:W5:Y:S02]  /*b240*/  MUFU.EX2 R157, R3 ;  /* 0x00000003009d7308 */ /* 0x0003640000000800 */
[----:B-1----:R-:W-:Y:S02]  /*b250*/  FFMA.FTZ R3, R142, c[0x0][0x2d0], -R5 ;  /* 0x0000b4008e037a23 */ /* 0x002fe40000010805 */
        /* <DEDUP_REMOVED lines=11> */
[C---:B------:R-:W-:Y:S01]  /*b310*/  FMUL.FTZ R32, R2.reuse, R104 ;  /* 0x0000006802207220 */ /* 0x040fe20000410000 */
[----:B-----5:R-:W-:Y:S01]  /*b320*/  F2FP.PACK_AB R104, R157, R141 ;  /* 0x0000008d9d68723e */ /* 0x020fe200000000ff */
[C---:B------:R-:W-:Y:S02]  /*b330*/  FMUL.FTZ R33, R2.reuse, R105 ;  /* 0x0000006902217220 */ /* 0x040fe40000410000 */
[----:B------:R-:W-:Y:S01]  /*b340*/  FMUL.FTZ R36, R2, R36 ;  /* 0x0000002402247220 */ /* 0x000fe20000410000 */
[----:B-1-3--:R-:W-:Y:S01]  /*b350*/  FMNMX.FTZ R3, R0, R4, !PT ;  /* 0x0000000400037209 */ /* 0x00afe20007810000 */
[--C-:B------:R-:W-:Y:S02]  /*b360*/  FFMA.FTZ R0, R140, c[0x0][0x2d0], -R5.reuse ;  /* 0x0000b4008c007a23 */ /* 0x100fe40000010805 */
[--C-:B------:R-:W-:Y:S02]  /*b370*/  FFMA.FTZ R140, R16, c[0x0][0x2d0], -R5.reuse ;  /* 0x0000b400108c7a23 */ /* 0x100fe40000010805 */
        /* <DEDUP_REMOVED lines=13> */
[C---:B-1----:R-:W-:Y:S02]  /*b450*/  FADD.FTZ R0, -R3.reuse, R102 ;  /* 0x0000006603007221 */ /* 0x042fe40000010100 */
[----:B------:R-:W-:Y:S02]  /*b460*/  FMUL.FTZ R102, R3, c[0x0][0x2d0] ;  /* 0x0000b40003667a20 */ /* 0x000fe40000410000 */
[----:B------:R-:W-:Y:S02]  /*b470*/  FMUL.FTZ R0, R0, c[0x0][0x2d0] ;  /* 0x0000b40000007a20 */ /* 0x000fe40000410000 */
[--C-:B--2---:R-:W-:Y:S02]  /*b480*/  FFMA.FTZ R4, R143, c[0x0][0x2d0], -R102.reuse ;  /* 0x0000b4008f047a23 */ /* 0x104fe40000010866 */
[--C-:B------:R-:W-:Y:S02]  /*b490*/  FFMA.FTZ R6, R145, c[0x0][0x2d0], -R102.reuse ;  /* 0x0000b40091067a23 */ /* 0x100fe40000010866 */
[----:B------:R-:W1:Y:S01]  /*b4a0*/  MUFU.EX2 R0, R0 ;  /* 0x0000000000007308 */ /* 0x000e620000000800 */
[----:B------:R-:W-:Y:S02]  /*b4b0*/  FFMA.FTZ R143, R12, c[0x0][0x2d0], -R5 ;  /* 0x0000b4000c8f7a23 */ /* 0x000fe40000010805 */
[C---:B------:R-:W-:Y:S02]  /*b4c0*/  FMUL.FTZ R12, R2.reuse, R124 ;  /* 0x0000007c020c7220 */ /* 0x040fe40000410000 */
        /* <DEDUP_REMOVED lines=8> */
[C---:B------:R-:W-:Y:S01]  /*b550*/  FMUL.FTZ R73, R2.reuse, R73 ;  /* 0x0000004902497220 */ /* 0x040fe20000410000 */
[----:B------:R-:W3:Y:S01]  /*b560*/  MUFU.EX2 R124, R6 ;  /* 0x00000006007c7308 */ /* 0x000ee20000000800 */
        /* <DEDUP_REMOVED lines=9> */
[----:B------:R-:W-:Y:S01]  /*b600*/  FMUL.FTZ R27, R0, R115 ;  /* 0x00000073001b7220 */ /* 0x000fe20000410000 */
[----:B------:R-:W-:Y:S01]  /*b610*/  LDSM.16.MT88.4 R128, [R167+0x1800] ;  /* 0x00180000a780783b */ /* 0x000fe20000004200 */
[C---:B--2---:R-:W-:Y:S02]  /*b620*/  FMUL.FTZ R4, R2.reuse, R132 ;  /* 0x0000008402047220 */ /* 0x044fe40000410000 */
[C---:B------:R-:W-:Y:S02]  /*b630*/  FMUL.FTZ R80, R2.reuse, R80 ;  /* 0x0000005002507220 */ /* 0x040fe40000410000 */
[C---:B------:R-:W-:Y:S02]  /*b640*/  FMUL.FTZ R81, R2.reuse, R81 ;  /* 0x0000005102517220 */ /* 0x040fe40000410000 */
[----:B------:R-:W-:Y:S01]  /*b650*/  FMUL.FTZ R84, R2, R84 ;  /* 0x0000005402547220 */ /* 0x000fe20000410000 */
        /* <DEDUP_REMOVED lines=17> */
[C---:B------:R-:W-:Y:S02]  /*b770*/  FFMA.FTZ R118, R0.reuse, R186, R101 ;  /* 0x000000ba00767223 */ /* 0x040fe40000010065 */
[C---:B------:R-:W-:Y:S02]  /*b780*/  FMUL.FTZ R23, R0.reuse, R119 ;  /* 0x0000007700177220 */ /* 0x040fe40000410000 */
[C---:B------:R-:W-:Y:S01]  /*b790*/  FMUL.FTZ R34, R0.reuse, R106 ;  /* 0x0000006a00227220 */ /* 0x040fe20000410000 */
[----:B------:R-:W-:Y:S01]  /*b7a0*/  F2FP.PACK_AB R106, R177, R172 ;  /* 0x000000acb16a723e */ /* 0x000fe200000000ff */
[C---:B------:R-:W-:Y:S02]  /*b7b0*/  FMUL.FTZ R35, R0.reuse, R107 ;  /* 0x0000006b00237220 */ /* 0x040fe40000410000 */
[C---:B------:R-:W-:Y:S01]  /*b7c0*/  FMUL.FTZ R38, R0.reuse, R38 ;  /* 0x0000002600267220 */ /* 0x040fe20000410000 */
[----:B------:R-:W-:Y:S01]  /*b7d0*/  MUFU.EX2 R119, R139 ;  /* 0x0000008b00777308 */ /* 0x000fe20000000800 */
        /* <DEDUP_REMOVED lines=32> */
[----:B------:R-:W-:Y:S02]  /*b9e0*/  FFMA.FTZ R142, R17, c[0x0][0x2d0], -R5 ;  /* 0x0000b400118e7a23 */ /* 0x000fe40000010805 */
[C---:B------:R-:W-:Y:S01]  /*b9f0*/  FMUL.FTZ R5, R2.reuse, R133 ;  /* 0x0000008502057220 */ /* 0x040fe20000410000 */
[----:B------:R2:W-:Y:S01]  /*ba00*/  MUFU.EX2 R126, R0 ;  /* 0x00000000007e7308 */ /* 0x0005e20000000800 */
[----:B------:R-:W-:Y:S02]  /*ba10*/  FMUL.FTZ R17, R2, R121 ;  /* 0x0000007902117220 */ /* 0x000fe40000410000 */
        /* <DEDUP_REMOVED lines=8> */
[--C-:B------:R-:W-:Y:S03]  /*baa0*/  FFMA.FTZ R123, R149, c[0x0][0x2d0], -R102.reuse ;  /* 0x0000b400957b7a23 */ /* 0x100fe60000010866 */
[----:B------:R4:W-:Y:S01]  /*bab0*/  MUFU.EX2 R155, R101 ;  /* 0x00000065009b7308 */ /* 0x0009e20000000800 */
[--C-:B--2---:R-:W-:Y:S09]  /*bac0*/  FFMA.FTZ R0, R163, c[0x0][0x2d0], -R102.reuse ;  /* 0x0000b400a3007a23 */ /* 0x104ff20000010866 */
[----:B------:R2:W5:Y:S01]  /*bad0*/  MUFU.EX2 R133, R0 ;  /* 0x0000000000857308 */ /* 0x0005620000000800 */
[----:B---3--:R-:W-:Y:S01]  /*bae0*/  F2FP.PACK_AB R107, R126, R125 ;  /* 0x0000007d7e6b723e */ /* 0x008fe200000000ff */
[----:B------:R-:W-:Y:S08]  /*baf0*/  FFMA.FTZ R2, R162, c[0x0][0x2d0], -R102 ;  /* 0x0000b400a2027a23 */ /* 0x000ff00000010866 */
[----:B------:R-:W-:Y:S01]  /*bb00*/  MUFU.EX2 R150, R116 ;  /* 0x0000007400967308 */ /* 0x000fe20000000800 */
[C---:B-1----:R-:W-:Y:S05]  /*bb10*/  HMMA.16816.F32 R4, R104.reuse, R108, R4 ;  /* 0x0000006c6804723c */ /* 0x042fea0000001804 */
[----:B----4-:R-:W-:Y:S03]  /*bb20*/  FADD.FTZ R101, R124, R118 ;  /* 0x000000767c657221 */ /* 0x010fe60000010000 */
[C---:B------:R-:W-:Y:S01]  /*bb30*/  HMMA.16816.F32 R8, R104.reuse, R110, R8 ;  /* 0x0000006e6808723c */ /* 0x040fe20000001808 */
[----:B------:R-:W1:Y:S01]  /*bb40*/  LDSM.16.MT88.4 R108, [R168] ;  /* 0x00000000a86c783b */ /* 0x000e620000004200 */
[----:B------:R-:W-:Y:S02]  /*bb50*/  MUFU.EX2 R147, R120 ;  /* 0x0000007800937308 */ /* 0x000fe40000000800 */
[----:B--2---:R-:W-:Y:S08]  /*bb60*/  FFMA.FTZ R0, R161, c[0x0][0x2d0], -R102 ;  /* 0x0000b400a1007a23 */ /* 0x004ff00000010866 */
[----:B------:R-:W-:Y:S10]  /*bb70*/  MUFU.EX2 R141, R122 ;  /* 0x0000007a008d7308 */ /* 0x000ff40000000800 */
[----:B------:R2:W-:Y:S10]  /*bb80*/  MUFU.EX2 R127, R0 ;  /* 0x00000000007f7308 */ /* 0x0005f40000000800 */
[----:B------:R3:W4:Y:S01]  /*bb90*/  MUFU.EX2 R132, R2 ;  /* 0x0000000200847308 */ /* 0x0007220000000800 */
[C---:B-1----:R-:W-:Y:S09]  /*bba0*/  HMMA.16816.F32 R12, R104.reuse, R108, R12 ;  /* 0x0000006c680c723c */ /* 0x042ff2000000180c */
[----:B------:R-:W1:Y:S03]  /*bbb0*/  MUFU.EX2 R149, R156 ;  /* 0x0000009c00957308 */ /* 0x000e660000000800 */
[----:B--2---:R-:W-:Y:S02]  /*bbc0*/  FADD.FTZ R0, R157, R112 ;  /* 0x000000709d007221 */ /* 0x004fe40000010000 */
[----:B------:R-:W-:Y:S01]  /*bbd0*/  LDSM.16.MT88.4 R112, [R168+0x800] ;  /* 0x00080000a870783b */ /* 0x000fe20000004200 */
[C---:B------:R-:W-:Y:S04]  /*bbe0*/  HMMA.16816.F32 R16, R104.reuse, R110, R16 ;  /* 0x0000006e6810723c */ /* 0x040fe80000001810 */
[----:B------:R-:W2:Y:S01]  /*bbf0*/  MUFU.EX2 R152, R144 ;  /* 0x0000009000987308 */ /* 0x000ea20000000800 */
[----:B------:R-:W-:Y:S02]  /*bc00*/  FADD.FTZ R0, R172, R0 ;  /* 0x00000000ac007221 */ /* 0x000fe40000010000 */
[----:B------:R-:W1:Y:S02]  /*bc10*/  LDSM.16.MT88.4 R108, [R170] ;  /* 0x00000000aa6c783b */ /* 0x000e640000004200 */
[----:B------:R-:W-:Y:S03]  /*bc20*/  FADD.FTZ R0, R177, R0 ;  /* 0x00000000b1007221 */ /* 0x000fe60000010000 */
[--C-:B---3--:R-:W-:Y:S02]  /*bc30*/  FFMA.FTZ R2, R154, c[0x0][0x2d0], -R102.reuse ;  /* 0x0000b4009a027a23 */ /* 0x108fe40000010866 */
[----:B------:R-:W-:Y:S01]  /*bc40*/  MUFU.EX2 R153, R142 ;  /* 0x0000008e00997308 */ /* 0x000fe20000000800 */
[----:B------:R-:W-:Y:S09]  /*bc50*/  FFMA.FTZ R102, R148, c[0x0][0x2d0], -R102 ;  /* 0x0000b40094667a23 */ /* 0x000ff20000010866 */
[----:B------:R-:W-:Y:S10]  /*bc60*/  MUFU.EX2 R148, R117 ;  /* 0x0000007500947308 */ /* 0x000ff40000000800 */
[----:B------:R3:W-:Y:S10]  /*bc70*/  MUFU.EX2 R151, R2 ;  /* 0x0000000200977308 */ /* 0x0007f40000000800 */
[----:B------:R-:W-:Y:S01]  /*bc80*/  MUFU.EX2 R154, R140 ;  /* 0x0000008c009a7308 */ /* 0x000fe20000000800 */
[C---:B-1----:R-:W-:Y:S09]  /*bc90*/  HMMA.16816.F32 R20, R104.reuse, R108, R20 ;  /* 0x0000006c6814723c */ /* 0x042ff20000001814 */
[----:B------:R-:W-:Y:S01]  /*bca0*/  MUFU.EX2 R140, R123 ;  /* 0x0000007b008c7308 */ /* 0x000fe20000000800 */
[C---:B------:R-:W-:Y:S01]  /*bcb0*/  HMMA.16816.F32 R24, R104.reuse, R110, R24 ;  /* 0x0000006e6818723c */ /* 0x040fe20000001818 */
[----:B------:R-:W1:Y:S02]  /*bcc0*/  LDSM.16.MT88.4 R108, [R169] ;  /* 0x00000000a96c783b */ /* 0x000e640000004200 */
[----:B---3--:R-:W-:Y:S04]  /*bcd0*/  FADD.FTZ R2, R125, R101 ;  /* 0x000000657d027221 */ /* 0x008fe80000010000 */
[----:B------:R-:W-:Y:S02]  /*bce0*/  FADD.FTZ R101, R126, R2 ;  /* 0x000000027e657221 */ /* 0x000fe40000010000 */
[----:B------:R-:W3:Y:S03]  /*bcf0*/  MUFU.EX2 R146, R143 ;  /* 0x0000008f00927308 */ /* 0x000ee60000000800 */
[----:B------:R-:W-:Y:S02]  /*bd00*/  FADD.FTZ R2, R119, R0 ;  /* 0x0000000077027221 */ /* 0x000fe40000010000 */
[----:B-----5:R-:W-:Y:S02]  /*bd10*/  FADD.FTZ R0, R133, R101 ;  /* 0x0000006585007221 */ /* 0x020fe40000010000 */
[----:B------:R-:W-:Y:S02]  /*bd20*/  FADD.FTZ R101, R134, R2 ;  /* 0x0000000286657221 */ /* 0x000fe40000010000 */
[----:B----4-:R-:W-:Y:S01]  /*bd30*/  FADD.FTZ R2, R132, R0 ;  /* 0x0000000084027221 */ /* 0x010fe20000010000 */
[----:B------:R4:W5:Y:S01]  /*bd40*/  MUFU.EX2 R143, R121 ;  /* 0x00000079008f7308 */ /* 0x0009620000000800 */
[----:B------:R-:W-:Y:S01]  /*bd50*/  FADD.FTZ R0, R135, R101 ;  /* 0x0000006587007221 */ /* 0x000fe20000010000 */
[----:B------:R-:W-:Y:S01]  /*bd60*/  MOV R101, R100 ;  /* 0x0000006400657202 */ /* 0x000fe20000000f00 */
[----:B------:R-:W-:Y:S02]  /*bd70*/  FADD.FTZ R2, R127, R2 ;  /* 0x000000027f027221 */ /* 0x000fe40000010000 */
[----:B------:R-:W-:Y:S02]  /*bd80*/  FADD.FTZ R0, R136, R0 ;  /* 0x0000000088007221 */ /* 0x000fe40000010000 */
[----:B------:R-:W-:Y:S02]  /*bd90*/  FADD.FTZ R2, R155, R2 ;  /* 0x000000029b027221 */ /* 0x000fe40000010000 */
[----:B------:R-:W-:Y:S01]  /*bda0*/  FADD.FTZ R0, R149, R0 ;  /* 0x0000000095007221 */ /* 0x000fe20000010000 */
[----:B------:R-:W-:Y:S01]  /*bdb0*/  MUFU.EX2 R142, R171 ;  /* 0x000000ab008e7308 */ /* 0x000fe20000000800 */
[----:B------:R-:W-:Y:S02]  /*bdc0*/  FADD.FTZ R2, R150, R2 ;  /* 0x0000000296027221 */ /* 0x000fe40000010000 */
[----:B--2---:R-:W-:Y:S01]  /*bdd0*/  FADD.FTZ R0, R152, R0 ;  /* 0x0000000098007221 */ /* 0x004fe20000010000 */
[----:B---3--:R-:W-:Y:S01]  /*bde0*/  F2FP.PACK_AB R138, R146, R145 ;  /* 0x00000091928a723e */ /* 0x008fe200000000ff */
[----:B------:R-:W-:Y:S02]  /*bdf0*/  FADD.FTZ R2, R151, R2 ;  /* 0x0000000297027221 */ /* 0x000fe40000010000 */
[----:B------:R-:W-:Y:S02]  /*be00*/  FADD.FTZ R0, R153, R0 ;  /* 0x0000000099007221 */ /* 0x000fe40000010000 */
[----:B------:R-:W-:Y:S01]  /*be10*/  FADD.FTZ R2, R148, R2 ;  /* 0x0000000294027221 */ /* 0x000fe20000010000 */
[----:B------:R-:W-:Y:S01]  /*be20*/  MUFU.EX2 R144, R159 ;  /* 0x0000009f00907308 */ /* 0x000fe20000000800 */
[----:B------:R-:W-:Y:S01]  /*be30*/  FADD.FTZ R0, R154, R0 ;  /* 0x000000009a007221 */ /* 0x000fe20000010000 */
[C---:B-1----:R-:W-:Y:S01]  /*be40*/  HMMA.16816.F32 R28, R104.reuse, R108, R28 ;  /* 0x0000006c681c723c */ /* 0x042fe2000000181c */
[----:B----4-:R-:W-:Y:S02]  /*be50*/  LDSM.16.MT88.4 R120, [R168+0x1800] ;  /* 0x00180000a878783b */ /* 0x010fe40000004200 */
[----:B-----5:R-:W-:Y:S05]  /*be60*/  F2FP.PACK_AB R137, R141, R143 ;  /* 0x0000008f8d89723e */ /* 0x020fea00000000ff */
[C---:B------:R-:W-:Y:S01]  /*be70*/  HMMA.16816.F32 R32, R104.reuse, R110, R32 ;  /* 0x0000006e6820723c */ /* 0x040fe20000001820 */
[----:B------:R-:W1:Y:S01]  /*be80*/  MUFU.EX2 R102, R102 ;  /* 0x0000006600667308 */ /* 0x000e620000000800 */
[----:B------:R-:W2:Y:S02]  /*be90*/  LDSM.16.MT88.4 R108, [R167+0x2000] ;  /* 0x00200000a76c783b */ /* 0x000ea40000004200 */
[----:B-1----:R-:W-:Y:S04]  /*bea0*/  F2FP.PACK_AB R139, R102, R140 ;  /* 0x0000008c668b723e */ /* 0x002fe800000000ff */
[C---:B--2---:R-:W-:Y:S08]  /*beb0*/  HMMA.16816.F32 R36, R104.reuse, R108, R36 ;  /* 0x0000006c6824723c */ /* 0x044ff00000001824 */
        /* <DEDUP_REMOVED lines=21> */
[----:B------:R-:W-:Y:S01]  /*c010*/  HMMA.16816.F32 R96, R104, R110, R96 ;  /* 0x0000006e6860723c */ /* 0x000fe20000001860 */
[----:B------:R-:W1:Y:S06]  /*c020*/  LDSM.16.MT88.4 R108, [R167+0x800] ;  /* 0x00080000a76c783b */ /* 0x000e6c0000004200 */
[----:B------:R-:W-:Y:S02]  /*c030*/  F2FP.PACK_AB R104, R134, R119 ;  /* 0x000000778668723e */ /* 0x000fe400000000ff */
[----:B------:R-:W-:Y:S01]  /*c040*/  F2FP.PACK_AB R106, R136, R135 ;  /* 0x00000087886a723e */ /* 0x000fe200000000ff */
[----:B------:R-:W-:Y:S02]  /*c050*/  LDSM.16.MT88.4 R116, [R168+0x1000] ;  /* 0x00100000a874783b */ /* 0x000fe40000004200 */
[----:B------:R-:W-:Y:S02]  /*c060*/  F2FP.PACK_AB R105, R132, R133 ;  /* 0x000000858469723e */ /* 0x000fe400000000ff */
[----:B------:R-:W-:Y:S02]  /*c070*/  F2FP.PACK_AB R107, R155, R127 ;  /* 0x0000007f9b6b723e */ /* 0x000fe400000000ff */
[----:B------:R-:W-:Y:S05]  /*c080*/  F2FP.PACK_AB R136, R144, R142 ;  /* 0x0000008e9088723e */ /* 0x000fea00000000ff */
[C---:B-1----:R-:W-:Y:S08]  /*c090*/  HMMA.16816.F32 R4, R104.reuse, R108, R4 ;  /* 0x0000006c6804723c */ /* 0x042ff00000001804 */
[C---:B------:R-:W-:Y:S01]  /*c0a0*/  HMMA.16816.F32 R8, R104.reuse, R110, R8 ;  /* 0x0000006e6808723c */ /* 0x040fe20000001808 */
[----:B------:R-:W1:Y:S07]  /*c0b0*/  LDSM.16.MT88.4 R108, [R170+0x800] ;  /* 0x00080000aa6c783b */ /* 0x000e6e0000004200 */
[C---:B------:R-:W-:Y:S08]  /*c0c0*/  HMMA.16816.F32 R12, R104.reuse, R112, R12 ;  /* 0x00000070680c723c */ /* 0x040ff0000000180c */
        /* <DEDUP_REMOVED lines=105> */
[----:B------:R-:W-:Y:S01]  /*c760*/  FADD.FTZ R2, R140, R0 ;  /* 0x000000008c027221 */ /* 0x000fe20000010000 */
[----:B------:R-:W-:Y:S01]  /*c770*/  IADD3 R0, R180, -0x1, RZ ;  /* 0xffffffffb4007810 */ /* 0x000fe20007ffe0ff */
[C---:B----4-:R-:W-:Y:S04]  /*c780*/  HMMA.16816.F32 R84, R136.reuse, R12, R84 ;  /* 0x0000000c8854723c */ /* 0x050fe80000001854 */
[----:B------:R-:W-:Y:S01]  /*c790*/  FADD.FTZ R185, R146, R4 ;  /* 0x0000000492b97221 */ /* 0x000fe20000010000 */
[----:B------:R-:W-:Y:S01]  /*c7a0*/  MOV R180, R0 ;  /* 0x0000000000b47202 */ /* 0x000fe20000000f00 */
[----:B------:R-:W-:Y:S01]  /*c7b0*/  FADD.FTZ R186, R102, R2 ;  /* 0x0000000266ba7221 */ /* 0x000fe20000010000 */
[-C--:B------:R-:W-:Y:S01]  /*c7c0*/  MOV R12, R3.reuse ;  /* 0x00000003000c7202 */ /* 0x080fe20000000f00 */
[C---:B------:R-:W-:Y:S04]  /*c7d0*/  HMMA.16816.F32 R88, R136.reuse, R14, R88 ;  /* 0x0000000e8858723c */ /* 0x040fe80000001858 */
[----:B------:R-:W-:Y:S04]  /*c7e0*/  MOV R102, R3 ;  /* 0x0000000300667202 */ /* 0x000fe80000000f00 */
[C---:B-1----:R-:W-:Y:S08]  /*c7f0*/  HMMA.16816.F32 R92, R136.reuse, R16, R92 ;  /* 0x00000010885c723c */ /* 0x042ff0000000185c */
[----:B------:R-:W-:Y:S01]  /*c800*/  HMMA.16816.F32 R96, R136, R18, R96 ;  /* 0x000000128860723c */ /* 0x000fe20000001860 */
[----:B------:R-:W-:Y:S07]  /*c810*/  @!UPT UIADD3 URZ, URZ, URZ, URZ ;  /* 0x0000003f3f3ff290 */ /* 0x000fee000fffe03f */
[----:B------:R-:W-:-:S11]  /*c820*/  @P0 BRA `(.L_x_1149) ;  /* 0xffffcf4000000947 */ /* 0x000fd6000383ffff */
.L_x_1142:
[----:B------:R-:W-:Y:S05]  /*c830*/  BRA.DIV ~URZ, `(.L_x_1150) ;  /* 0x00006af27f007947 */ /* 0x000fea000b800000 */
[----:B------:R1:W2:Y:S02]  /*c840*/  SHFL.BFLY PT, R0, R185, 0x2, 0x1f ;  /* 0x0c401f00b9007f89 */ /* 0x0002a400000e0000 */
.L_x_1237:
[----:B--2---:R-:W-:Y:S01]  /*c850*/  FADD.FTZ R5, R0, R185 ;  /* 0x000000b900057221 */ /* 0x004fe20000010000 */
[----:B------:R-:W-:Y:S05]  /*c860*/  BRA.DIV ~URZ, `(.L_x_1151) ;  /* 0x00006b127f007947 */ /* 0x000fea000b800000 */
[----:B------:R-:W2:Y:S04]  /*c870*/  SHFL.BFLY PT, R0, R186, 0x2, 0x1f ;  /* 0x0c401f00ba007f89 */ /* 0x000ea800000e0000 */
[----:B------:R-:W3:Y:S01]  /*c880*/  SHFL.BFLY PT, R2, R5, 0x1, 0x1f ;  /* 0x0c201f0005027f89 */ /* 0x000ee200000e0000 */
[----:B--2---:R-:W-:-:S02]  /*c890*/  FADD.FTZ R4, R0, R186 ;  /* 0x000000ba00047221 */ /* 0x004fc40000010000 */
[----:B---3--:R-:W-:-:S03]  /*c8a0*/  FADD.FTZ R5, R5, R2 ;  /* 0x0000000205057221 */ /* 0x008fc60000010000 */
[----:B------:R2:W3:Y:S04]  /*c8b0*/  SHFL.BFLY PT, R3, R4, 0x1, 0x1f ;  /* 0x0c201f0004037f89 */ /* 0x0004e800000e0000 */
.L_x_1238:
[----:B------:R-:W-:Y:S01]  /*c8c0*/  FSETP.NE.FTZ.AND P1, PT, R5, RZ, PT ;  /* 0x000000ff0500720b */ /* 0x000fe20003f35000 */
[----:B---3--:R-:W-:Y:S01]  /*c8d0*/  FADD.FTZ R3, R3, R4 ;  /* 0x0000000403037221 */ /* 0x008fe20000010000 */
[----:B------:R-:W-:Y:S02]  /*c8e0*/  MOV R2, RZ ;  /* 0x000000ff00027202 */ /* 0x000fe40000000f00 */
[----:B------:R-:W-:Y:S02]  /*c8f0*/  MOV R0, RZ ;  /* 0x000000ff00007202 */ /* 0x000fe40000000f00 */
[----:B------:R-:W-:Y:S02]  /*c900*/  FSETP.NE.FTZ.AND P0, PT, R3, RZ, PT ;  /* 0x000000ff0300720b */ /* 0x000fe40003f15000 */
[----:B------:R-:W-:Y:S02]  /*c910*/  MOV R23, 0xff800000 ;  /* 0xff80000000177802 */ /* 0x000fe40000000f00 */
        /* <DEDUP_REMOVED lines=111> */
.L_x_1111:
        /* <DEDUP_REMOVED lines=17> */
.L_x_1153:
[----:B------:R-:W-:Y:S05]  /*d120*/  BSYNC B0 ;  /* 0x0000000000007941 */ /* 0x000fea0003800000 */
.L_x_1152:
[----:B------:R-:W-:Y:S01]  /*d130*/  PRMT R0, R0, 0x9910, RZ ;  /* 0x0000991000007816 */ /* 0x000fe200000000ff */
[----:B------:R-:W-:Y:S01]  /*d140*/  BSSY B1, `(.L_x_1154) ;  /* 0x000032c000017945 */ /* 0x000fe20003800000 */
[----:B------:R-:W-:Y:S02]  /*d150*/  IMAD.MOV.U32 R78, RZ, RZ, R208 ;  /* 0x000000ffff4e7224 */ /* 0x000fe400078e00d0 */
[----:B------:R-:W-:-:S13]  /*d160*/  ISETP.NE.AND P0, PT, R0, RZ, PT ;  /* 0x000000ff0000720c */ /* 0x000fda0003f05270 */
[----:B------:R-:W-:Y:S05]  /*d170*/  @!P0 BRA `(.L_x_1155) ;  /* 0x0000260000008947 */ /* 0x000fea0003800000 */
[----:B------:R-:W2:Y:S04]  /*d180*/  LDL R7, [R1+0x8] ;  /* 0x0000080001077983 */ /* 0x000ea80000100800 */
[----:B------:R-:W3:Y:S04]  /*d190*/  LDL R5, [R1] ;  /* 0x0000000001057983 */ /* 0x000ee80000100800 */
[----:B------:R-:W4:Y:S01]  /*d1a0*/  LDL R6, [R1+0x4] ;  /* 0x0000040001067983 */ /* 0x000f220000100800 */
        /* <DEDUP_REMOVED lines=99> */
[----:B----4-:R-:W-:Y:S02]  /*d7e0*/  F2FP.PACK_AB R2, R43, R42 ;  /* 0x0000002a2b02723e */ /* 0x010fe400000000ff */
[----:B------:R-:W-:-:S03]  /*d7f0*/  @P3 IADD3.X R5, R221, c[0x0][0x50c], RZ, P0, !PT ;  /* 0x00014300dd053a10 */ /* 0x000fc600007fe4ff */
        /* <DEDUP_REMOVED lines=17> */
.L_x_1156:
[----:B------:R-:W3:Y:S01]  /*d910*/  LDL R82, [R1+0x10] ;  /* 0x0000100001527983 */ /* 0x000ee20000100800 */
[----:B------:R-:W-:Y:S01]  /*d920*/  IMAD.MOV.U32 R9, RZ, RZ, 0x368 ;  /* 0x00000368ff097424 */ /* 0x000fe200078e00ff */
[----:B------:R-:W-:Y:S01]  /*d930*/  ISETP.GT.AND P3, PT, R5, 0x1, PT ;  /* 0x000000010500780c */ /* 0x000fe20003f64270 */
[----:B--2---:R-:W-:Y:S01]  /*d940*/  IMAD.MOV.U32 R2, RZ, RZ, c[0x0][0x4e8] ;  /* 0x00013a00ff027624 */ /* 0x004fe200078e00ff */
[----:B------:R-:W-:Y:S01]  /*d950*/  ISETP.NE.U32.AND P0, PT, RZ, c[0x0][0x500], PT ;  /* 0x00014000ff007a0c */ /* 0x000fe20003f05070 */
[----:B------:R-:W1:Y:S01]  /*d960*/  S2R R83, SR_TID.X ;  /* 0x0000000000537919 */ /* 0x000e620000002100 */
[----:B------:R-:W-:-:S02]  /*d970*/  SEL R9, R9, 0x328, P3 ;  /* 0x0000032809097807 */ /* 0x000fc40001800000 */
[----:B------:R-:W-:Y:S02]  /*d980*/  ISETP.NE.AND.EX P0, PT, RZ, c[0x0][0x504], PT, P0 ;  /* 0x00014100ff007a0c */ /* 0x000fe40003f05300 */
[----:B------:R2:W4:Y:S01]  /*d990*/  LDC.64 R4, c[0x0][R9+0x170] ;  /* 0x00005c0009047b82 */ /* 0x0005220000000a00 */
[----:B------:R-:W-:Y:S02]  /*d9a0*/  ISETP.NE.AND P2, PT, R2, 0x1, PT ;  /* 0x000000010200780c */ /* 0x000fe40003f45270 */
[----:B------:R-:W-:Y:S02]  /*d9b0*/  SEL R8, R216, RZ, !P0 ;  /* 0x000000ffd8087207 */ /* 0x000fe40004000000 */
[----:B------:R-:W-:Y:S02]  /*d9c0*/  SEL R3, R224, RZ, !P0 ;  /* 0x000000ffe0037207 */ /* 0x000fe40004000000 */
[----:B------:R-:W-:Y:S01]  /*d9d0*/  LOP3.LUT R10, R210, 0xffff, RZ, 0xc0, !PT ;  /* 0x0000ffffd20a7812 */ /* 0x000fe200078ec0ff */
[----:B------:R2:W4:Y:S08]  /*d9e0*/  LDC.64 R16, c[0x0][R9+0x168] ;  /* 0x00005a0009107b82 */ /* 0x0005300000000a00 */
[----:B------:R2:W4:Y:S01]  /*d9f0*/  LDC.64 R18, c[0x0][R9+0x178] ;  /* 0x00005e0009127b82 */ /* 0x0005220000000a00 */
[----:B-1----:R-:W-:-:S04]  /*da00*/  SHF.R.S32.HI R79, RZ, 0x1f, R83 ;  /* 0x0000001fff4f7819 */ /* 0x002fc80000011453 */
[----:B------:R-:W-:-:S03]  /*da10*/  LEA.HI R79, R79, R83, RZ, 0x5 ;  /* 0x000000534f4f7211 */ /* 0x000fc600078f28ff */
[----:B------:R2:W1:Y:S01]  /*da20*/  LDC.64 R20, c[0x0][R9+0x160] ;  /* 0x0000580009147b82 */ /* 0x0004620000000a00 */
[----:B------:R-:W-:-:S05]  /*da30*/  LOP3.LUT R79, R79, 0xffffffe0, RZ, 0xc0, !PT ;  /* 0xffffffe04f4f7812 */ /* 0x000fca00078ec0ff */
[----:B------:R-:W-:Y:S02]  /*da40*/  IMAD.IADD R79, R83, 0x1, -R79 ;  /* 0x00000001534f7824 */ /* 0x000fe400078e0a4f */
[----:B--2---:R-:W-:Y:S02]  /*da50*/  IMAD.IADD R9, R212, 0x1, R205 ;  /* 0x00000001d4097824 */ /* 0x004fe400078e02cd */
[----:B----4-:R-:W-:-:S04]  /*da60*/  IMAD R2, R5, R8, RZ ;  /* 0x0000000805027224 */ /* 0x010fc800078e02ff */
[----:B------:R-:W-:Y:S02]  /*da70*/  IMAD R12, R4, R3, R2 ;  /* 0x00000003040c7224 */ /* 0x000fe400078e0202 */
[----:B------:R-:W-:-:S04]  /*da80*/  @P2 IMAD.HI.U32 R3, R9, c[0x0][0x4ec], RZ ;  /* 0x00013b0009032a27 */ /* 0x000fc800078e00ff */
[----:B------:R-:W-:-:S04]  /*da90*/  IMAD.WIDE.U32 R4, R4, R8, RZ ;  /* 0x0000000804047225 */ /* 0x000fc800078e00ff */
[----:B------:R-:W-:-:S04]  /*daa0*/  IMAD.WIDE.U32 R6, R16, R10, RZ ;  /* 0x0000000a10067225 */ /* 0x000fc800078e00ff */
[----:B------:R-:W-:Y:S01]  /*dab0*/  IMAD.MOV.U32 R2, RZ, RZ, R9 ;  /* 0x000000ffff027224 */ /* 0x000fe200078e0009 */
[----:B------:R-:W-:Y:S01]  /*dac0*/  @P2 SHF.R.U32.HI R2, RZ, c[0x0][0x4f0], R3 ;  /* 0x00013c00ff022a19 */ /* 0x000fe20000011603 */
[----:B------:R-:W-:Y:S01]  /*dad0*/  IMAD R11, R17, R10, RZ ;  /* 0x0000000a110b7224 */ /* 0x000fe200078e02ff */
        /* <DEDUP_REMOVED lines=13> */
[----:B-1----:R-:W-:Y:S01]  /*dbb0*/  IMAD R2, R21, R3, RZ ;  /* 0x0000000315027224 */ /* 0x002fe200078e02ff */
        /* <DEDUP_REMOVED lines=69> */
.L_x_1239:
[----:B------:R-:W-:Y:S05]  /*e010*/  BRA.DIV ~URZ, `(.L_x_1159) ;  /* 0x000054c27f007947 */ /* 0x000fea000b800000 */
[----:B------:R4:W2:Y:S02]  /*e020*/  SHFL.IDX PT, R0, R11, RZ, 0x181f ;  /* 0x00181fff0b007589 */ /* 0x0008a400000e0000 */
.L_x_1240:
        /* <DEDUP_REMOVED lines=19> */
.L_x_1161:
[----:B------:R-:W-:Y:S05]  /*e160*/  BSYNC B0 ;  /* 0x0000000000007941 */ /* 0x000fea0003800000 */
.L_x_1160:
[----:B------:R-:W-:Y:S05]  /*e170*/  BRA.DIV ~URZ, `(.L_x_1162) ;  /* 0x000053d27f007947 */ /* 0x000fea000b800000 */
[----:B---3--:R3:W4:Y:S04]  /*e180*/  SHFL.IDX PT, R8, R9, 0x1, 0x181f ;  /* 0x00381f0009087f89 */ /* 0x00872800000e0000 */
[----:B--2---:R3:W2:Y:S02]  /*e190*/  SHFL.IDX PT, R0, R11, 0x1, 0x181f ;  /* 0x00381f000b007f89 */ /* 0x0046a400000e0000 */
.L_x_1241:
        /* <DEDUP_REMOVED lines=19> */
.L_x_1164:
[----:B------:R-:W-:Y:S05]  /*e2d0*/  BSYNC B0 ;  /* 0x0000000000007941 */ /* 0x000fea0003800000 */
.L_x_1163:
[----:B------:R-:W-:Y:S05]  /*e2e0*/  BRA.DIV ~URZ, `(.L_x_1165) ;  /* 0x000053327f007947 */ /* 0x000fea000b800000 */
[----:B----4-:R4:W3:Y:S02]  /*e2f0*/  SHFL.IDX PT, R8, R9, 0x2, 0x181f ;  /* 0x00581f0009087f89 */ /* 0x0108e400000e0000 */
.L_x_1242:
[----:B------:R-:W-:Y:S05]  /*e300*/  BRA.DIV ~URZ, `(.L_x_1166) ;  /* 0x000053827f007947 */ /* 0x000fea000b800000 */
[----:B--2---:R2:W4:Y:S02]  /*e310*/  SHFL.IDX PT, R0, R11, 0x2, 0x181f ;  /* 0x00581f000b007f89 */ /* 0x00452400000e0000 */
.L_x_1243:
        /* <DEDUP_REMOVED lines=19> */
.L_x_1168:
[----:B------:R-:W-:Y:S05]  /*e450*/  BSYNC B0 ;  /* 0x0000000000007941 */ /* 0x000fea0003800000 */
.L_x_1167:
[----:B------:R-:W-:Y:S05]  /*e460*/  BRA.DIV ~URZ, `(.L_x_1169) ;  /* 0x000052927f007947 */ /* 0x000fea000b800000 */
[----:B---3--:R3:W2:Y:S04]  /*e470*/  SHFL.IDX PT, R6, R9, 0x3, 0x181f ;  /* 0x00781f0009067f89 */ /* 0x0086a800000e0000 */
[----:B----4-:R3:W4:Y:S02]  /*e480*/  SHFL.IDX PT, R0, R11, 0x3, 0x181f ;  /* 0x00781f000b007f89 */ /* 0x01072400000e0000 */
.L_x_1244:
        /* <DEDUP_REMOVED lines=20> */
.L_x_1157:
[----:B------:R-:W-:Y:S02]  /*e5d0*/  IMAD R11, R11, c[0x0][0x408], RZ ;  /* 0x000102000b0b7a24 */ /* 0x000fe400078e02ff */
[----:B------:R-:W-:-:S04]  /*e5e0*/  IMAD.WIDE.U32 R2, R0, c[0x0][0x408], RZ ;  /* 0x0001020000027a25 */ /* 0x000fc800078e00ff */
[----:B------:R-:W-:Y:S02]  /*e5f0*/  IMAD R0, R0, c[0x0][0x40c], R11 ;  /* 0x0001030000007a24 */ /* 0x000fe400078e020b */
[----:B-1----:R-:W-:-:S03]  /*e600*/  @P2 IMAD.HI.U32 R5, R9, c[0x0][0x4ec], RZ ;  /* 0x00013b0009052a27 */ /* 0x002fc600078e00ff */
        /* <DEDUP_REMOVED lines=28> */
.L_x_1245:
[----:B------:R-:W-:Y:S05]  /*e7d0*/  BRA.DIV ~URZ, `(.L_x_1172) ;  /* 0x000050627f007947 */ /* 0x000fea000b800000 */
[----:B------:R3:W4:Y:S02]  /*e7e0*/  SHFL.IDX PT, R0, R12, RZ, 0x1c1f ;  /* 0x001c1fff0c007589 */ /* 0x00072400000e0000 */
.L_x_1246:
        /* <DEDUP_REMOVED lines=122> */
.L_x_1174:
[----:B------:R-:W-:Y:S05]  /*ef90*/  BSYNC B0 ;  /* 0x0000000000007941 */ /* 0x000fea0003800000 */
.L_x_1173:
[----:B------:R-:W-:Y:S05]  /*efa0*/  BRA.DIV ~URZ, `(.L_x_1175) ;  /* 0x000049027f007947 */ /* 0x000fea000b800000 */
[----:B--2---:R2:W1:Y:S04]  /*efb0*/  SHFL.IDX PT, R4, R5, 0x1, 0x1c1f ;  /* 0x003c1f0005047f89 */ /* 0x00446800000e0000 */
[----:B----4-:R2:W4:Y:S02]  /*efc0*/  SHFL.IDX PT, R0, R12, 0x1, 0x1c1f ;  /* 0x003c1f000c007f89 */ /* 0x01052400000e0000 */
.L_x_1247:
        /* <DEDUP_REMOVED lines=123> */
.L_x_1155:
        /* <DEDUP_REMOVED lines=19> */
.L_x_1176:
        /* <DEDUP_REMOVED lines=55> */
.L_x_1178:
[----:B------:R-:W-:Y:S05]  /*fc20*/  BSYNC B0 ;  /* 0x0000000000007941 */ /* 0x000fea0003800000 */
.L_x_1177:
        /* <DEDUP_REMOVED lines=34> */
.L_x_1248:
[----:B------:R-:W-:Y:S05]  /*fe50*/  BRA.DIV ~URZ, `(.L_x_1180) ;  /* 0x00003b927f007947 */ /* 0x000fea000b800000 */
[----:B------:R3:W4:Y:S02]  /*fe60*/  SHFL.IDX PT, R0, R12, RZ, 0x181f ;  /* 0x00181fff0c007589 */ /* 0x00072400000e0000 */
.L_x_1249:
        /* <DEDUP_REMOVED lines=20> */
.L_x_1182:
[----:B------:R-:W-:Y:S05]  /*ffb0*/  BSYNC B0 ;  /* 0x0000000000007941 */ /* 0x000fea0003800000 */
.L_x_1181:
[----:B------:R-:W-:Y:S05]  /*ffc0*/  BRA.DIV ~URZ, `(.L_x_1183) ;  /* 0x00003a927f007947 */ /* 0x000fea000b800000 */
[----:B--2---:R2:W1:Y:S04]  /*ffd0*/  SHFL.IDX PT, R8, R9, 0x1, 0x181f ;  /* 0x00381f0009087f89 */ /* 0x00446800000e0000 */
[----:B----4-:R2:W4:Y:S02]  /*ffe0*/  SHFL.IDX PT, R0, R12, 0x1, 0x181f ;  /* 0x00381f000c007f89 */ /* 0x01052400000e0000 */
.L_x_1250:
        /* <DEDUP_REMOVED lines=19> */
.L_x_1185:
[----:B------:R-:W-:Y:S05]  /*10120*/  BSYNC B0 ;  /* 0x0000000000007941 */ /* 0x000fea0003800000 */
.L_x_1184:
[----:B------:R-:W-:Y:S05]  /*10130*/  BRA.DIV ~URZ, `(.L_x_1186) ;  /* 0x000039f27f007947 */ /* 0x000fea000b800000 */
[----:B-1----:R1:W2:Y:S02]  /*10140*/  SHFL.IDX PT, R8, R9, 0x2, 0x181f ;  /* 0x00581f0009087f89 */ /* 0x0022a400000e0000 */
.L_x_1251:
[----:B------:R-:W-:Y:S05]  /*10150*/  BRA.DIV ~URZ, `(.L_x_1187) ;  /* 0x00003a427f007947 */ /* 0x000fea000b800000 */
[----:B----4-:R4:W1:Y:S02]  /*10160*/  SHFL.IDX PT, R0, R12, 0x2, 0x181f ;  /* 0x00581f000c007f89 */ /* 0x01086400000e0000 */
.L_x_1252:
        /* <DEDUP_REMOVED lines=19> */
.L_x_1189:
[----:B------:R-:W-:Y:S05]  /*102a0*/  BSYNC B0 ;  /* 0x0000000000007941 */ /* 0x000fea0003800000 */
.L_x_1188:
[----:B------:R-:W-:Y:S05]  /*102b0*/  BRA.DIV ~URZ, `(.L_x_1190) ;  /* 0x000039527f007947 */ /* 0x000fea000b800000 */
[----:B--2---:R2:W3:Y:S04]  /*102c0*/  SHFL.IDX PT, R8, R9, 0x3, 0x181f ;  /* 0x00781f0009087f89 */ /* 0x0044e800000e0000 */
[----:B-1----:R2:W1:Y:S02]  /*102d0*/  SHFL.IDX PT, R0, R12, 0x3, 0x181f ;  /* 0x00781f000c007f89 */ /* 0x00246400000e0000 */
.L_x_1253:
        /* <DEDUP_REMOVED lines=18> */
.L_x_1170:
[----:B------:R-:W-:Y:S05]  /*10400*/  BSYNC B1 ;  /* 0x0000000000017941 */ /* 0x000fea0003800000 */
.L_x_1154:
        /* <DEDUP_REMOVED lines=9> */
[----:B--2-4-:R-:W-:-:S04]  /*104a0*/  LOP3.LUT R12, R0, 0x1f, RZ, 0xc0, !PT ;  /* 0x0000001f000c7812 */ /* 0x014fc800078ec0ff */
[----:B------:R-:W-:Y:S01]  /*104b0*/  ISETP.NE.AND P5, PT, R12, 0x1f, PT ;  /* 0x0000001f0c00780c */ /* 0x000fe20003fa5270 */
[----:B------:R-:W-:Y:S10]  /*104c0*/  BRA.DIV ~URZ, `(.L_x_1192) ;  /* 0x000038127f007947 */ /* 0x000ff4000b800000 */
[----:B------:R2:W3:Y:S02]  /*104d0*/  SHFL.IDX PT, R9, R78, RZ, 0x1f ;  /* 0x00001fff4e097589 */ /* 0x0004e400000e0000 */
.L_x_1254:
[----:B------:R-:W-:Y:S05]  /*104e0*/  BRA.DIV ~URZ, `(.L_x_1193) ;  /* 0x000038627f007947 */ /* 0x000fea000b800000 */
[----:B------:R4:W2:Y:S02]  /*104f0*/  SHFL.IDX PT, R8, R78, 0x1, 0x1f ;  /* 0x00201f004e087f89 */ /* 0x0008a400000e0000 */
.L_x_1255:
        /* <DEDUP_REMOVED lines=18> */
.L_x_1256:
        /* <DEDUP_REMOVED lines=16> */
.L_x_1257:
[----:B----4-:R-:W-:Y:S01]  /*10720*/  IMAD R0, R0, c[0x0][0x538], RZ ;  /* 0x00014e0000007a24 */ /* 0x010fe200078e02ff */
[----:B------:R-:W-:Y:S04]  /*10730*/  BSSY B1, `(.L_x_1196) ;  /* 0x00000c5000017945 */ /* 0x000fe80003800000 */
[----:B--2---:R-:W-:-:S04]  /*10740*/  IADD3 R8, R0, R8, RZ ;  /* 0x0000000800087210 */ /* 0x004fc80007ffe0ff */
[----:B---3--:R-:W-:-:S13]  /*10750*/  ISETP.GT.AND P6, PT, R8, R9, PT ;  /* 0x000000090800720c */ /* 0x008fda0003fc4270 */
[----:B------:R-:W-:Y:S05]  /*10760*/  @P6 BRA `(.L_x_1197) ;  /* 0x0000024000006947 */ /* 0x000fea0003800000 */
.L_x_1201:
        /* <DEDUP_REMOVED lines=16> */
.L_x_1258:
        /* <DEDUP_REMOVED lines=16> */
.L_x_1259:
[----:B--2---:R-:W-:-:S05]  /*10970*/  IMAD R0, R0, c[0x0][0x538], RZ ;  /* 0x00014e0000007a24 */ /* 0x004fca00078e02ff */
[----:B------:R-:W-:-:S04]  /*10980*/  IADD3 R8, R0, R8, RZ ;  /* 0x0000000800087210 */ /* 0x000fc80007ffe0ff */
[----:B------:R-:W-:-:S13]  /*10990*/  ISETP.GT.AND P6, PT, R8, R9, PT ;  /* 0x000000090800720c */ /* 0x000fda0003fc4270 */
[----:B-1----:R-:W-:Y:S05]  /*109a0*/  @!P6 BRA `(.L_x_1201) ;  /* 0xfffffdc00000e947 */ /* 0x002fea000383ffff */
.L_x_1197:
[----:B------:R-:W-:-:S05]  /*109b0*/  IADD3 R8, -R0, R8, RZ ;  /* 0x0000000800087210 */ /* 0x000fca0007ffe1ff */
[----:B------:R-:W-:-:S05]  /*109c0*/  IMAD R0, R4, c[0x0][0x538], R8 ;  /* 0x00014e0004007a24 */ /* 0x000fca00078e0208 */
[----:B------:R-:W-:Y:S01]  /*109d0*/  ISETP.GT.AND P0, PT, R0, R9, PT ;  /* 0x000000090000720c */ /* 0x000fe20003f04270 */
[----:B------:R-:W-:-:S12]  /*109e0*/  BRA.DIV ~URZ, `(.L_x_1202) ;  /* 0x000037c27f007947 */ /* 0x000fd8000b800000 */
[----:B------:R-:W-:-:S04]  /*109f0*/  VOTE.ANY R5, PT, !P0 ;  /* 0x0000000000057806 */ /* 0x000fc800040e0100 */
.L_x_1260:
[----:B------:R-:W2:Y:S02]  /*10a00*/  POPC R0, R5 ;  /* 0x0000000500007309 */ /* 0x000ea40000000000 */
[----:B--2---:R-:W-:Y:S01]  /*10a10*/  IADD3 R211, R0, R211, RZ ;  /* 0x000000d300d37210 */ /* 0x004fe20007ffe0ff */
[----:B------:R-:W-:Y:S05]  /*10a20*/  BRA.DIV ~URZ, `(.L_x_1203) ;  /* 0x000037d27f007947 */ /* 0x000fea000b800000 */
[----:B------:R2:W3:Y:S04]  /*10a30*/  SHFL.IDX PT, R10, R6, R0, 0x1f ;  /* 0x00001f00060a7589 */ /* 0x0004e800000e0000 */
[----:B------:R2:W4:Y:S02]  /*10a40*/  SHFL.IDX PT, R7, R7, R0, 0x1f ;  /* 0x00001f0007077589 */ /* 0x00052400000e0000 */
.L_x_1261:
[----:B------:R-:W-:Y:S01]  /*10a50*/  ISETP.NE.AND P0, PT, R5, RZ, PT ;  /* 0x000000ff0500720c */ /* 0x000fe20003f05270 */
[----:B------:R-:W-:-:S12]  /*10a60*/  BSSY B0, `(.L_x_1204) ;  /* 0x0000005000007945 */ /* 0x000fd80003800000 */
[----:B------:R-:W-:Y:S05]  /*10a70*/  @!P0 BRA `(.L_x_1205) ;  /* 0x0000003000008947 */ /* 0x000fea0003800000 */
[----:B--2---:R-:W-:Y:S01]  /*10a80*/  IADD3 R0, R0, -0x1, RZ ;  /* 0xffffffff00007810 */ /* 0x004fe20007ffe0ff */
[----:B------:R-:W-:Y:S05]  /*10a90*/  BRA.DIV ~URZ, `(.L_x_1206) ;  /* 0x000038327f007947 */ /* 0x000fea000b800000 */
[----:B------:R2:W1:Y:S02]  /*10aa0*/  SHFL.IDX PT, R11, R4, R0, 0x1f ;  /* 0x00001f00040b7589 */ /* 0x00046400000e0000 */
.L_x_1205:
[----:B------:R-:W-:Y:S05]  /*10ab0*/  BSYNC B0 ;  /* 0x0000000000007941 */ /* 0x000fea0003800000 */
.L_x_1204:
        /* <DEDUP_REMOVED lines=66> */
.L_x_1208:
        /* <DEDUP_REMOVED lines=66> */
.L_x_1209:
[----:B------:R-:W-:Y:S05]  /*11300*/  BSYNC B0 ;  /* 0x0000000000007941 */ /* 0x000fea0003800000 */
.L_x_1207:
[----:B------:R-:W-:-:S04]  /*11310*/  LOP3.LUT R0, RZ, R0, RZ, 0x33, !PT ;  /* 0x00000000ff007212 */ /* 0x000fc800078e33ff */
[----:B------:R-:W-:Y:S01]  /*11320*/  IADD3 R209, R0, R10, RZ ;  /* 0x0000000a00d17210 */ /* 0x000fe20007ffe0ff */
[----:B------:R-:W-:Y:S05]  /*11330*/  BRA `(.L_x_1210) ;  /* 0x0000004000007947 */ /* 0x000fea0003800000 */
.L_x_1198:
[----:B------:R-:W-:Y:S01]  /*11340*/  IMAD.MOV.U32 R208, RZ, RZ, R9 ;  /* 0x000000ffffd07224 */ /* 0x000fe200078e0009 */
[----:B------:R-:W-:Y:S01]  /*11350*/  MOV R210, RZ ;  /* 0x000000ff00d27202 */ /* 0x000fe20000000f00 */
[----:B------:R-:W-:Y:S01]  /*11360*/  IMAD.MOV.U32 R209, RZ, RZ, RZ ;  /* 0x000000ffffd17224 */ /* 0x000fe200078e00ff */
[----:B------:R-:W-:Y:S02]  /*11370*/  MOV R211, c[0x0][0x53c] ;  /* 0x00014f0000d37a02 */ /* 0x000fe40000000f00 */
.L_x_1210:
[----:B------:R-:W-:Y:S05]  /*11380*/  BSYNC B1 ;  /* 0x0000000000017941 */ /* 0x000fea0003800000 */
.L_x_1196:
[----:B------:R-:W-:Y:S01]  /*11390*/  WARPSYNC 0xffffffff ;  /* 0xffffffff00007948 */ /* 0x000fe20003800000 */
[----:B------:R-:W-:Y:S01]  /*113a0*/  BAR.SYNC.DEFER_BLOCKING 0x4, 0x100 ;  /* 0x0104000000007b1d */ /* 0x000fe20000010000 */
[----:B------:R-:W-:-:S13]  /*113b0*/  ISETP.NE.AND P0, PT, R12, RZ, PT ;  /* 0x000000ff0c00720c */ /* 0x000fda0003f05270 */
[----:B------:R2:W-:Y:S04]  /*113c0*/  @!P0 STS.128 [0x18100], R208 ;  /* 0x018100d0ff008388 */ /* 0x0005e80000000c00 */
[----:B------:R-:W-:Y:S06]  /*113d0*/  BAR.ARV 0x5, 0x100 ;  /* 0x0144000000007b1d */ /* 0x000fec0000002000 */
.L_x_1191:
[----:B-1----:R-:W-:-:S13]  /*113e0*/  ISETP.GE.AND P0, PT, R211, c[0x0][0x53c], PT ;  /* 0x00014f00d3007a0c */ /* 0x002fda0003f06270 */
[----:B--23--:R-:W-:Y:S01]  /*113f0*/  @P0 CALL.REL.NOINC `(.L_x_1211) ;  /* 0x0000001000000944 */ /* 0x00cfe20003c00000 */
[----:B------:R-:W-:Y:S05]  /*11400*/  BRA `(.L_x_1212) ;  /* 0xffff062000007947 */ /* 0x000fea000383ffff */
.L_x_1211:
[----:B------:R-:W-:Y:S05]  /*11410*/  EXIT ;  /* 0x000000000000794d */ /* 0x000fea0003800000 */
.L_x_1094:
[----:B------:R-:W-:Y:S01]  /*11420*/  IMAD.MOV.U32 R0, RZ, RZ, R5 ;  /* 0x000000ffff007224 */ /* 0x000fe200078e0005 */
[----:B------:R-:W-:Y:S02]  /*11430*/  MOV R2, 0x1 ;  /* 0x0000000100027802 */ /* 0x000fe40000000f00 */
[----:B------:R-:W-:Y:S02]  /*11440*/  MOV R3, 0x11460 ;  /* 0x0001146000037802 */ /* 0x000fe40000000f00 */
[----:B--2---:R-:W-:Y:S05]  /*11450*/  CALL.REL.NOINC `($__internal_20_$__cuda_sm70_shflsync_up_p) ;  /* 0x00002fa000007944 */ /* 0x004fea0003c00000 */
[----:B------:R-:W-:Y:S01]  /*11460*/  MOV R0, R4 ;  /* 0x0000000400007202 */ /* 0x000fe20000000f00 */
[----:B------:R-:W-:Y:S05]  /*11470*/  BRA `(.L_x_1213) ;  /* 0xfffeefc000007947 */ /* 0x000fea000383ffff */
.L_x_1095:
[----:B------:R-:W-:Y:S01]  /*11480*/  IMAD.MOV.U32 R0, RZ, RZ, R5 ;  /* 0x000000ffff007224 */ /* 0x000fe200078e0005 */
[----:B------:R-:W-:Y:S02]  /*11490*/  MOV R2, 0x2 ;  /* 0x0000000200027802 */ /* 0x000fe40000000f00 */
[----:B------:R-:W-:Y:S02]  /*114a0*/  MOV R3, 0x114c0 ;  /* 0x000114c000037802 */ /* 0x000fe40000000f00 */
[----:B--2---:R-:W-:Y:S05]  /*114b0*/  CALL.REL.NOINC `($__internal_20_$__cuda_sm70_shflsync_up_p) ;  /* 0x00002f4000007944 */ /* 0x004fea0003c00000 */
[----:B------:R-:W-:Y:S01]  /*114c0*/  SEL R0, R4, RZ, P4 ;  /* 0x000000ff04007207 */ /* 0x000fe20002000000 */
[----:B------:R-:W-:Y:S01]  /*114d0*/  IMAD.MOV.U32 R2, RZ, RZ, 0x4 ;  /* 0x00000004ff027424 */ /* 0x000fe200078e00ff */
[----:B------:R-:W-:-:S03]  /*114e0*/  MOV R3, 0x11510 ;  /* 0x0001151000037802 */ /* 0x000fc60000000f00 */
[----:B------:R-:W-:Y:S02]  /*114f0*/  IMAD.IADD R0, R5, 0x1, R0 ;  /* 0x0000000105007824 */ /* 0x000fe400078e0200 */
[----:B------:R-:W-:Y:S05]  /*11500*/  CALL.REL.NOINC `($__internal_20_$__cuda_sm70_shflsync_up_p) ;  /* 0x00002ef000007944 */ /* 0x000fea0003c00000 */
        /* <DEDUP_REMOVED lines=12> */
[----:B------:R-:W-:Y:S02]  /*115d0*/  MOV R184, 0x1f ;  /* 0x0000001f00b87802 */ /* 0x000fe40000000f00 */
[----:B------:R-:W-:Y:S01]  /*115e0*/  MOV R3, 0x11620 ;  /* 0x0001162000037802 */ /* 0x000fe20000000f00 */
[----:B------:R-:W-:-:S04]  /*115f0*/  IMAD.IADD R4, R0, 0x1, R4 ;  /* 0x0000000100047824 */ /* 0x000fc800078e0204 */
[----:B------:R-:W-:Y:S02]  /*11600*/  IMAD.MOV.U32 R183, RZ, RZ, R4 ;  /* 0x000000ffffb77224 */ /* 0x000fe400078e0004 */
[----:B------:R-:W-:Y:S05]  /*11610*/  CALL.REL.NOINC `($__internal_19_$__cuda_sm70_shflsync_idx_p) ;  /* 0x00002d8000007944 */ /* 0x000fea0003c00000 */
[----:B------:R-:W-:Y:S01]  /*11620*/  MOV R0, R183 ;  /* 0x000000b700007202 */ /* 0x000fe20000000f00 */
[----:B------:R-:W-:Y:S05]  /*11630*/  BRA `(.L_x_1214) ;  /* 0xfffeef0000007947 */ /* 0x000fea000383ffff */
.L_x_1097:
[----:B------:R-:W-:Y:S02]  /*11640*/  SEL R0, RZ, 0x1, P0 ;  /* 0x00000001ff007807 */ /* 0x000fe40000000000 */
[----:B------:R-:W-:Y:S02]  /*11650*/  MOV R2, 0x11670 ;  /* 0x0001167000027802 */ /* 0x000fe40000000f00 */
[----:B--2---:R-:W-:Y:S05]  /*11660*/  CALL.REL.NOINC `($__internal_21_$__cuda_sm70_votesync_ballot) ;  /* 0x00002e0000007944 */ /* 0x004fea0003c00000 */
[----:B------:R-:W-:Y:S01]  /*11670*/  MOV R6, R0 ;  /* 0x0000000000067202 */ /* 0x000fe20000000f00 */
[----:B------:R-:W-:Y:S05]  /*11680*/  BRA `(.L_x_1215) ;  /* 0xfffeef4000007947 */ /* 0x000fea000383ffff */
.L_x_1098:
[----:B------:R-:W-:Y:S01]  /*11690*/  IMAD.MOV.U32 R183, RZ, RZ, R9 ;  /* 0x000000ffffb77224 */ /* 0x000fe200078e0009 */
[----:B------:R-:W-:Y:S01]  /*116a0*/  MOV R2, R0 ;  /* 0x0000000000027202 */ /* 0x000fe20000000f00 */
[----:B------:R-:W-:Y:S01]  /*116b0*/  IMAD.MOV.U32 R184, RZ, RZ, 0x1f ;  /* 0x0000001fffb87424 */ /* 0x000fe200078e00ff */
[----:B------:R-:W-:Y:S02]  /*116c0*/  MOV R3, 0x116e0 ;  /* 0x000116e000037802 */ /* 0x000fe40000000f00 */
[----:B------:R-:W-:Y:S05]  /*116d0*/  CALL.REL.NOINC `($__internal_19_$__cuda_sm70_shflsync_idx_p) ;  /* 0x00002cc000007944 */ /* 0x000fea0003c00000 */
[----:B------:R-:W-:Y:S01]  /*116e0*/  IMAD.MOV.U32 R209, RZ, RZ, R183 ;  /* 0x000000ffffd17224 */ /* 0x000fe200078e00b7 */
[----:B------:R-:W-:Y:S01]  /*116f0*/  MOV R183, R8 ;  /* 0x0000000800b77202 */ /* 0x000fe20000000f00 */
[----:B------:R-:W-:Y:S01]  /*11700*/  IMAD.MOV.U32 R5, RZ, RZ, RZ ;  /* 0x000000ffff057224 */ /* 0x000fe200078e00ff */
[----:B------:R-:W-:Y:S01]  /*11710*/  MOV R2, R0 ;  /* 0x0000000000027202 */ /* 0x000fe20000000f00 */
[----:B------:R-:W-:Y:S01]  /*11720*/  IMAD.MOV.U32 R184, RZ, RZ, 0x1f ;  /* 0x0000001fffb87424 */ /* 0x000fe200078e00ff */
[----:B------:R-:W-:-:S02]  /*11730*/  MOV R3, 0x11750 ;  /* 0x0001175000037802 */ /* 0x000fc40000000f00 */
[----:B------:R-:W-:Y:S05]  /*11740*/  CALL.REL.NOINC `($__internal_19_$__cuda_sm70_shflsync_idx_p) ;  /* 0x00002c5000007944 */ /* 0x000fea0003c00000 */
[----:B------:R-:W-:Y:S01]  /*11750*/  MOV R9, R183 ;  /* 0x000000b700097202 */ /* 0x000fe20000000f00 */
[----:B------:R-:W-:Y:S05]  /*11760*/  BRA `(.L_x_1216) ;  /* 0xfffeeec000007947 */ /* 0x000fea000383ffff */
.L_x_1101:
[----:B------:R-:W-:Y:S01]  /*11770*/  IMAD.MOV.U32 R183, RZ, RZ, R4 ;  /* 0x000000ffffb77224 */ /* 0x000fe200078e0004 */
[----:B------:R-:W-:Y:S01]  /*11780*/  MOV R2, R0 ;  /* 0x0000000000027202 */ /* 0x000fe20000000f00 */
[----:B------:R-:W-:Y:S01]  /*11790*/  IMAD.MOV.U32 R184, RZ, RZ, 0x1f ;  /* 0x0000001fffb87424 */ /* 0x000fe200078e00ff */
[----:B------:R-:W-:-:S02]  /*117a0*/  MOV R3, 0x117c0 ;  /* 0x000117c000037802 */ /* 0x000fc40000000f00 */
[----:B--23--:R-:W-:Y:S05]  /*117b0*/  CALL.REL.NOINC `($__internal_19_$__cuda_sm70_shflsync_idx_p) ;  /* 0x00002be000007944 */ /* 0x00cfea0003c00000 */
[----:B------:R-:W-:Y:S01]  /*117c0*/  MOV R5, R183 ;  /* 0x000000b700057202 */ /* 0x000fe20000000f00 */
[----:B------:R-:W-:Y:S05]  /*117d0*/  BRA `(.L_x_1100) ;  /* 0xfffeeeb000007947 */ /* 0x000fea000383ffff */
.L_x_1112:
[----:B------:R-:W-:Y:S01]  /*117e0*/  IMAD.MOV.U32 R183, RZ, RZ, R9 ;  /* 0x000000ffffb77224 */ /* 0x000fe200078e0009 */
[----:B------:R-:W-:Y:S01]  /*117f0*/  MOV R2, RZ ;  /* 0x000000ff00027202 */ /* 0x000fe20000000f00 */
[----:B------:R-:W-:Y:S01]  /*11800*/  IMAD.MOV.U32 R184, RZ, RZ, 0x181f ;  /* 0x0000181fffb87424 */ /* 0x000fe200078e00ff */
[----:B------:R-:W-:-:S02]  /*11810*/  MOV R3, 0x11830 ;  /* 0x0001183000037802 */ /* 0x000fc40000000f00 */
[----:B-----5:R-:W-:Y:S05]  /*11820*/  CALL.REL.NOINC `($__internal_19_$__cuda_sm70_shflsync_idx_p) ;  /* 0x00002b7000007944 */ /* 0x020fea0003c00000 */
[----:B------:R-:W-:Y:S01]  /*11830*/  MOV R8, R183 ;  /* 0x000000b700087202 */ /* 0x000fe20000000f00 */
[----:B------:R-:W-:Y:S05]  /*11840*/  BRA `(.L_x_1217) ;  /* 0xffff0e9000007947 */ /* 0x000fea000383ffff */
.L_x_1113:
[----:B------:R-:W-:Y:S01]  /*11850*/  IMAD.MOV.U32 R183, RZ, RZ, R12 ;  /* 0x000000ffffb77224 */ /* 0x000fe200078e000c */
[----:B------:R-:W-:Y:S01]  /*11860*/  MOV R2, RZ ;  /* 0x000000ff00027202 */ /* 0x000fe20000000f00 */
[----:B------:R-:W-:Y:S01]  /*11870*/  IMAD.MOV.U32 R184, RZ, RZ, 0x181f ;  /* 0x0000181fffb87424 */ /* 0x000fe200078e00ff */
[----:B------:R-:W-:-:S02]  /*11880*/  MOV R3, 0x118a0 ;  /* 0x000118a000037802 */ /* 0x000fc40000000f00 */
[----:B-12--5:R-:W-:Y:S05]  /*11890*/  CALL.REL.NOINC `($__internal_19_$__cuda_sm70_shflsync_idx_p) ;  /* 0x00002b0000007944 */ /* 0x026fea0003c00000 */
[----:B------:R-:W-:Y:S01]  /*118a0*/  MOV R0, R183 ;  /* 0x000000b700007202 */ /* 0x000fe20000000f00 */
[----:B------:R-:W-:Y:S05]  /*118b0*/  BRA `(.L_x_1218) ;  /* 0xffff0e4000007947 */ /* 0x000fea000383ffff */
.L_x_1116:
[----:B------:R-:W-:Y:S01]  /*118c0*/  IMAD.MOV.U32 R183, RZ, RZ, R9 ;  /* 0x000000ffffb77224 */ /* 0x000fe200078e0009 */
[----:B--2---:R-:W-:Y:S01]  /*118d0*/  MOV R2, 0x1 ;  /* 0x0000000100027802 */ /* 0x004fe20000000f00 */
[----:B------:R-:W-:Y:S01]  /*118e0*/  IMAD.MOV.U32 R184, RZ, RZ, 0x181f ;  /* 0x0000181fffb87424 */ /* 0x000fe200078e00ff */
[----:B------:R-:W-:-:S02]  /*118f0*/  MOV R3, 0x11910 ;  /* 0x0001191000037802 */ /* 0x000fc40000000f00 */
[----:B-1-345:R-:W-:Y:S05]  /*11900*/  CALL.REL.NOINC `($__internal_19_$__cuda_sm70_shflsync_idx_p) ;  /* 0x00002a9000007944 */ /* 0x03afea0003c00000 */
[----:B------:R-:W-:Y:S01]  /*11910*/  IMAD.MOV.U32 R8, RZ, RZ, R183 ;  /* 0x000000ffff087224 */ /* 0x000fe200078e00b7 */
[----:B------:R-:W-:Y:S01]  /*11920*/  MOV R2, 0x1 ;  /* 0x0000000100027802 */ /* 0x000fe20000000f00 */
[----:B------:R-:W-:Y:S01]  /*11930*/  IMAD.MOV.U32 R183, RZ, RZ, R12 ;  /* 0x000000ffffb77224 */ /* 0x000fe200078e000c */
[----:B------:R-:W-:-:S02]  /*11940*/  MOV R184, 0x181f ;  /* 0x0000181f00b87802 */ /* 0x000fc40000000f00 */
[----:B------:R-:W-:Y:S02]  /*11950*/  MOV R3, 0x11970 ;  /* 0x0001197000037802 */ /* 0x000fe40000000f00 */
[----:B------:R-:W-:Y:S05]  /*11960*/  CALL.REL.NOINC `($__internal_19_$__cuda_sm70_shflsync_idx_p) ;  /* 0x00002a3000007944 */ /* 0x000fea0003c00000 */
[----:B------:R-:W-:Y:S01]  /*11970*/  MOV R0, R183 ;  /* 0x000000b700007202 */ /* 0x000fe20000000f00 */
[----:B------:R-:W-:Y:S05]  /*11980*/  BRA `(.L_x_1219) ;  /* 0xffff0ef000007947 */ /* 0x000fea000383ffff */
.L_x_1119:
[----:B------:R-:W-:Y:S01]  /*11990*/  IMAD.MOV.U32 R183, RZ, RZ, R9 ;  /* 0x000000ffffb77224 */ /* 0x000fe200078e0009 */
[----:B-1----:R-:W-:Y:S01]  /*119a0*/  MOV R2, 0x2 ;  /* 0x0000000200027802 */ /* 0x002fe20000000f00 */
[----:B------:R-:W-:Y:S01]  /*119b0*/  IMAD.MOV.U32 R184, RZ, RZ, 0x181f ;  /* 0x0000181fffb87424 */ /* 0x000fe200078e00ff */
[----:B------:R-:W-:Y:S02]  /*119c0*/  MOV R3, 0x119e0 ;  /* 0x000119e000037802 */ /* 0x000fe40000000f00 */
[----:B--2345:R-:W-:Y:S05]  /*119d0*/  CALL.REL.NOINC `($__internal_19_$__cuda_sm70_shflsync_idx_p) ;  /* 0x000029c000007944 */ /* 0x03cfea0003c00000 */
[----:B------:R-:W-:Y:S01]  /*119e0*/  MOV R8, R183 ;  /* 0x000000b700087202 */ /* 0x000fe20000000f00 */
[----:B------:R-:W-:Y:S05]  /*119f0*/  BRA `(.L_x_1220) ;  /* 0xffff0fe000007947 */ /* 0x000fea000383ffff */
.L_x_1120:
[----:B------:R-:W-:Y:S01]  /*11a00*/  IMAD.MOV.U32 R183, RZ, RZ, R12 ;  /* 0x000000ffffb77224 */ /* 0x000fe200078e000c */
[----:B------:R-:W-:Y:S01]  /*11a10*/  MOV R2, 0x2 ;  /* 0x0000000200027802 */ /* 0x000fe20000000f00 */
[----:B------:R-:W-:Y:S01]  /*11a20*/  IMAD.MOV.U32 R184, RZ, RZ, 0x181f ;  /* 0x0000181fffb87424 */ /* 0x000fe200078e00ff */
[----:B------:R-:W-:Y:S02]  /*11a30*/  MOV R3, 0x11a50 ;  /* 0x00011a5000037802 */ /* 0x000fe40000000f00 */
[----:B-12345:R-:W-:Y:S05]  /*11a40*/  CALL.REL.NOINC `($__internal_19_$__cuda_sm70_shflsync_idx_p) ;  /* 0x0000295000007944 */ /* 0x03efea0003c00000 */
[----:B------:R-:W-:Y:S01]  /*11a50*/  MOV R0, R183 ;  /* 0x000000b700007202 */ /* 0x000fe20000000f00 */
[----:B------:R-:W-:Y:S05]  /*11a60*/  BRA `(.L_x_1221) ;  /* 0xffff0f9000007947 */ /* 0x000fea000383ffff */
.L_x_1123:
[----:B------:R-:W-:Y:S01]  /*11a70*/  IMAD.MOV.U32 R183, RZ, RZ, R9 ;  /* 0x000000ffffb77224 */ /* 0x000fe200078e0009 */
[----:B-1----:R-:W-:Y:S01]  /*11a80*/  MOV R2, 0x3 ;  /* 0x0000000300027802 */ /* 0x002fe20000000f00 */
[----:B------:R-:W-:Y:S01]  /*11a90*/  IMAD.MOV.U32 R184, RZ, RZ, 0x181f ;  /* 0x0000181fffb87424 */ /* 0x000fe200078e00ff */
[----:B------:R-:W-:-:S02]  /*11aa0*/  MOV R3, 0x11ac0 ;  /* 0x00011ac000037802 */ /* 0x000fc40000000f00 */
[----:B--2345:R-:W-:Y:S05]  /*11ab0*/  CALL.REL.NOINC `($__internal_19_$__cuda_sm70_shflsync_idx_p) ;  /* 0x000028e000007944 */ /* 0x03cfea0003c00000 */
        /* <DEDUP_REMOVED lines=8> */
.L_x_1126:
[----:B------:R-:W-:Y:S01]  /*11b40*/  IMAD.MOV.U32 R183, RZ, RZ, R5 ;  /* 0x000000ffffb77224 */ /* 0x000fe200078e0005 */
[----:B------:R-:W-:Y:S01]  /*11b50*/  MOV R2, RZ ;  /* 0x000000ff00027202 */ /* 0x000fe20000000f00 */
[----:B------:R-:W-:Y:S01]  /*11b60*/  IMAD.MOV.U32 R184, RZ, RZ, 0x181f ;  /* 0x0000181fffb87424 */ /* 0x000fe200078e00ff */
[----:B------:R-:W-:Y:S02]  /*11b70*/  MOV R3, 0x11b90 ;  /* 0x00011b9000037802 */ /* 0x000fe40000000f00 */
[----:B------:R-:W-:Y:S05]  /*11b80*/  CALL.REL.NOINC `($__internal_19_$__cuda_sm70_shflsync_idx_p) ;  /* 0x0000281000007944 */ /* 0x000fea0003c00000 */
[----:B------:R-:W-:Y:S01]  /*11b90*/  MOV R4, R183 ;  /* 0x000000b700047202 */ /* 0x000fe20000000f00 */
[----:B------:R-:W-:Y:S05]  /*11ba0*/  BRA `(.L_x_1223) ;  /* 0xffff295000007947 */ /* 0x000fea000383ffff */
.L_x_1127:
[----:B------:R-:W-:Y:S01]  /*11bb0*/  IMAD.MOV.U32 R183, RZ, RZ, R12 ;  /* 0x000000ffffb77224 */ /* 0x000fe200078e000c */
[----:B------:R-:W-:Y:S01]  /*11bc0*/  MOV R2, RZ ;  /* 0x000000ff00027202 */ /* 0x000fe20000000f00 */
[----:B------:R-:W-:Y:S01]  /*11bd0*/  IMAD.MOV.U32 R184, RZ, RZ, 0x181f ;  /* 0x0000181fffb87424 */ /* 0x000fe200078e00ff */
[----:B------:R-:W-:Y:S02]  /*11be0*/  MOV R3, 0x11c00 ;  /* 0x00011c0000037802 */ /* 0x000fe40000000f00 */
[----:B-12---:R-:W-:Y:S05]  /*11bf0*/  CALL.REL.NOINC `($__internal_19_$__cuda_sm70_shflsync_idx_p) ;  /* 0x000027a000007944 */ /* 0x006fea0003c00000 */
[C---:B------:R-:W-:Y:S01]  /*11c00*/  IADD3 R8, P0, R183.reuse, R106, RZ ;  /* 0x0000006ab7087210 */ /* 0x040fe20007f1e0ff */
[----:B------:R-:W-:Y:S01]  /*11c10*/  IMAD.MOV.U32 R184, RZ, RZ, 0x181f ;  /* 0x0000181fffb87424 */ /* 0x000fe200078e00ff */
[----:B------:R-:W-:-:S02]  /*11c20*/  IADD3 R6, P6, R183, R107, RZ ;  /* 0x0000006bb7067210 */ /* 0x000fc40007fde0ff */
[----:B------:R-:W-:Y:S01]  /*11c30*/  ISETP.GE.AND P5, PT, R182, c[0x0][0x1d4], PT ;  /* 0x00007500b6007a0c */ /* 0x000fe20003fa6270 */
[C---:B------:R-:W-:Y:S01]  /*11c40*/  IMAD.X R9, R4.reuse, 0x1, R101, P0 ;  /* 0x0000000104097824 */ /* 0x040fe200000e0665 */
[----:B------:R-:W-:Y:S01]  /*11c50*/  ISETP.GE.AND P2, PT, R187, c[0x0][0x1d4], PT ;  /* 0x00007500bb007a0c */ /* 0x000fe20003f46270 */
[----:B------:R-:W-:Y:S01]  /*11c60*/  IMAD.X R7, R4, 0x1, R102, P6 ;  /* 0x0000000104077824 */ /* 0x000fe200030e0666 */
[----:B------:R-:W-:Y:S02]  /*11c70*/  ISETP.GE.AND P0, PT, R188, c[0x0][0x1d4], PT ;  /* 0x00007500bc007a0c */ /* 0x000fe40003f06270 */
[----:B------:R-:W-:Y:S01]  /*11c80*/  IADD3 R2, P6, R183, R108, RZ ;  /* 0x0000006cb7027210 */ /* 0x000fe20007fde0ff */
[----:B------:R-:W-:Y:S01]  /*11c90*/  IMAD.MOV.U32 R183, RZ, RZ, R5 ;  /* 0x000000ffffb77224 */ /* 0x000fe200078e0005 */
        /* <DEDUP_REMOVED lines=12> */
[----:B-1----:R-:W-:Y:S05]  /*11d60*/  CALL.REL.NOINC `($__internal_19_$__cuda_sm70_shflsync_idx_p) ;  /* 0x0000263000007944 */ /* 0x002fea0003c00000 */
        /* <DEDUP_REMOVED lines=8> */
.L_x_1128:
[----:B------:R-:W-:Y:S01]  /*11df0*/  IMAD.MOV.U32 R183, RZ, RZ, R4 ;  /* 0x000000ffffb77224 */ /* 0x000fe200078e0004 */
[----:B------:R-:W-:Y:S01]  /*11e00*/  MOV R2, RZ ;  /* 0x000000ff00027202 */ /* 0x000fe20000000f00 */
[----:B------:R-:W-:Y:S01]  /*11e10*/  IMAD.MOV.U32 R184, RZ, RZ, 0x1c1f ;  /* 0x00001c1fffb87424 */ /* 0x000fe200078e00ff */
[----:B------:R-:W-:Y:S02]  /*11e20*/  MOV R3, 0x11e40 ;  /* 0x00011e4000037802 */ /* 0x000fe40000000f00 */
[----:B------:R-:W-:Y:S05]  /*11e30*/  CALL.REL.NOINC `($__internal_19_$__cuda_sm70_shflsync_idx_p) ;  /* 0x0000256000007944 */ /* 0x000fea0003c00000 */
[----:B------:R-:W-:Y:S01]  /*11e40*/  MOV R0, R183 ;  /* 0x000000b700007202 */ /* 0x000fe20000000f00 */
[----:B------:R-:W-:Y:S05]  /*11e50*/  BRA `(.L_x_1225) ;  /* 0xffff2a1000007947 */ /* 0x000fea000383ffff */
.L_x_1129:
[----:B------:R-:W-:Y:S01]  /*11e60*/  IMAD.MOV.U32 R183, RZ, RZ, R4 ;  /* 0x000000ffffb77224 */ /* 0x000fe200078e0004 */
[----:B------:R-:W-:Y:S01]  /*11e70*/  MOV R2, 0x1 ;  /* 0x0000000100027802 */ /* 0x000fe20000000f00 */
[----:B------:R-:W-:Y:S01]  /*11e80*/  IMAD.MOV.U32 R184, RZ, RZ, 0x1c1f ;  /* 0x00001c1fffb87424 */ /* 0x000fe200078e00ff */
[----:B------:R-:W-:Y:S02]  /*11e90*/  MOV R3, 0x11eb0 ;  /* 0x00011eb000037802 */ /* 0x000fe40000000f00 */
[----:B-1----:R-:W-:Y:S05]  /*11ea0*/  CALL.REL.NOINC `($__internal_19_$__cuda_sm70_shflsync_idx_p) ;  /* 0x000024f000007944 */ /* 0x002fea0003c00000 */
        /* <DEDUP_REMOVED lines=21> */
[C---:B------:R-:W-:Y:S02]  /*12000*/  ISETP.GT.AND P0, PT, R0.reuse, 0x18, PT ;  /* 0x000000180000780c */ /* 0x040fe40003f04270 */
        /* <DEDUP_REMOVED lines=45> */
[----:B------:R-:W-:Y:S05]  /*122e0*/  CALL.REL.NOINC `($__internal_18_$__cuda_sm70_shflsync_bfly_p) ;  /* 0x0000205000007944 */ /* 0x000fea0003c00000 */
[----:B------:R-:W-:Y:S01]  /*122f0*/  FMNMX.FTZ R100, R100, R0, !PT ;  /* 0x0000000064647209 */ /* 0x000fe20007810000 */
[----:B------:R-:W-:Y:S01]  /*12300*/  IMAD.MOV.U32 R0, RZ, RZ, 0x1 ;  /* 0x00000001ff007424 */ /* 0x000fe200078e00ff */
[----:B------:R-:W-:-:S03]  /*12310*/  MOV R2, 0x12340 ;  /* 0x0001234000027802 */ /* 0x000fc60000000f00 */
[----:B------:R-:W-:Y:S02]  /*12320*/  IMAD.MOV.U32 R4, RZ, RZ, R100 ;  /* 0x000000ffff047224 */ /* 0x000fe400078e0064 */
[----:B------:R-:W-:Y:S05]  /*12330*/  CALL.REL.NOINC `($__internal_18_$__cuda_sm70_shflsync_bfly_p) ;  /* 0x0000200000007944 */ /* 0x000fea0003c00000 */
[----:B------:R-:W-:Y:S01]  /*12340*/  FMNMX.FTZ R100, R100, R0, !PT ;  /* 0x0000000064647209 */ /* 0x000fe20007810000 */
[----:B------:R-:W-:Y:S01]  /*12350*/  IMAD.MOV.U32 R4, RZ, RZ, R5 ;  /* 0x000000ffff047224 */ /* 0x000fe200078e0005 */
[----:B------:R-:W-:Y:S01]  /*12360*/  MOV R2, 0x12390 ;  /* 0x0001239000027802 */ /* 0x000fe20000000f00 */
[----:B------:R-:W-:Y:S02]  /*12370*/  IMAD.MOV.U32 R0, RZ, RZ, 0x2 ;  /* 0x00000002ff007424 */ /* 0x000fe400078e00ff */
[----:B------:R-:W-:Y:S05]  /*12380*/  CALL.REL.NOINC `($__internal_18_$__cuda_sm70_shflsync_bfly_p) ;  /* 0x00001fb000007944 */ /* 0x000fea0003c00000 */
[----:B------:R-:W-:Y:S01]  /*12390*/  FMNMX.FTZ R4, R5, R0, !PT ;  /* 0x0000000005047209 */ /* 0x000fe20007810000 */
[----:B------:R-:W-:Y:S01]  /*123a0*/  IMAD.MOV.U32 R0, RZ, RZ, 0x1 ;  /* 0x00000001ff007424 */ /* 0x000fe200078e00ff */
[----:B------:R-:W-:Y:S02]  /*123b0*/  MOV R2, 0x123d0 ;  /* 0x000123d000027802 */ /* 0x000fe40000000f00 */
[----:B------:R-:W-:Y:S05]  /*123c0*/  CALL.REL.NOINC `($__internal_18_$__cuda_sm70_shflsync_bfly_p) ;  /* 0x00001f7000007944 */ /* 0x000fea0003c00000 */
[----:B------:R-:W-:Y:S01]  /*123d0*/  MOV R5, R0 ;  /* 0x0000000000057202 */ /* 0x000fe20000000f00 */
[----:B------:R-:W-:Y:S05]  /*123e0*/  BRA `(.L_x_1226) ;  /* 0xffff2b3000007947 */ /* 0x000fea000383ffff */
.L_x_1133:
[----:B------:R-:W-:Y:S01]  /*123f0*/  MOV R2, RZ ;  /* 0x000000ff00027202 */ /* 0x000fe20000000f00 */
[----:B------:R-:W-:Y:S01]  /*12400*/  IMAD.MOV.U32 R183, RZ, RZ, R5 ;  /* 0x000000ffffb77224 */ /* 0x000fe200078e0005 */
[----:B------:R-:W-:Y:S01]  /*12410*/  MOV R3, 0x12440 ;  /* 0x0001244000037802 */ /* 0x000fe20000000f00 */
[----:B------:R-:W-:Y:S02]  /*12420*/  IMAD.MOV.U32 R184, RZ, RZ, 0x181f ;  /* 0x0000181fffb87424 */ /* 0x000fe400078e00ff */
[----:B-1234-:R-:W-:Y:S05]  /*12430*/  CALL.REL.NOINC `($__internal_19_$__cuda_sm70_shflsync_idx_p) ;  /* 0x00001f6000007944 */ /* 0x01efea0003c00000 */
[----:B------:R-:W-:Y:S01]  /*12440*/  MOV R4, R183 ;  /* 0x000000b700047202 */ /* 0x000fe20000000f00 */
[----:B------:R-:W-:-:S05]  /*12450*/  BRA `(.L_x_1227) ;  /* 0xffff3ec000007947 */ /* 0x000fca000383ffff */
.L_x_1134:
[----:B------:R-:W-:Y:S01]  /*12460*/  MOV R2, RZ ;  /* 0x000000ff00027202 */ /* 0x000fe20000000f00 */
[----:B------:R-:W-:Y:S01]  /*12470*/  IMAD.MOV.U32 R183, RZ, RZ, R12 ;  /* 0x000000ffffb77224 */ /* 0x000fe200078e000c */
[----:B------:R-:W-:Y:S01]  /*12480*/  MOV R3, 0x124b0 ;  /* 0x000124b000037802 */ /* 0x000fe20000000f00 */
[----:B------:R-:W-:Y:S02]  /*12490*/  IMAD.MOV.U32 R184, RZ, RZ, 0x181f ;  /* 0x0000181fffb87424 */ /* 0x000fe400078e00ff */
[----:B-1234-:R-:W-:Y:S05]  /*124a0*/  CALL.REL.NOINC `($__internal_19_$__cuda_sm70_shflsync_idx_p) ;  /* 0x00001ef000007944 */ /* 0x01efea0003c00000 */
[----:B------:R-:W-:Y:S01]  /*124b0*/  ISETP.GE.AND P6, PT, R182, c[0x0][0x1d4], PT ;  /* 0x00007500b6007a0c */ /* 0x000fe20003fc6270 */
[----:B------:R-:W-:Y:S01]  /*124c0*/  IMAD.MOV.U32 R184, RZ, RZ, 0x181f ;  /* 0x0000181fffb87424 */ /* 0x000fe200078e00ff */
[----:B------:R-:W-:Y:S02]  /*124d0*/  IADD3 R2, P0, R183, R20, RZ ;  /* 0x00000014b7027210 */ /* 0x000fe40007f1e0ff */
[----:B------:R-:W-:Y:S02]  /*124e0*/  ISETP.GE.AND P5, PT, R187, c[0x0][0x1d4], PT ;  /* 0x00007500bb007a0c */ /* 0x000fe40003fa6270 */
[C---:B------:R-:W-:Y:S01]  /*124f0*/  IADD3 R6, P2, R183.reuse, R21, RZ ;  /* 0x00000015b7067210 */ /* 0x040fe20007f5e0ff */
[----:B------:R-:W-:Y:S01]  /*12500*/  IMAD.X R3, R4, 0x1, R13, P0 ;  /* 0x0000000104037824 */ /* 0x000fe200000e060d */
[----:B------:R-:W-:Y:S03]  /*12510*/  ISETP.GE.AND P0, PT, R188, c[0x0][0x1d4], PT ;  /* 0x00007500bc007a0c */ /* 0x000fe60003f06270 */
[C---:B------:R-:W-:Y:S02]  /*12520*/  IMAD.X R7, R4.reuse, 0x1, R14, P2 ;  /* 0x0000000104077824 */ /* 0x040fe400010e060e */
[----:B------:R-:W-:Y:S01]  /*12530*/  @!PT LDS RZ, [RZ] ;  /* 0x00000000fffff984 */ /* 0x000fe20000000800 */
[----:B------:R-:W-:Y:S01]  /*12540*/  @!PT LDS RZ, [RZ] ;  /* 0x00000000fffff984 */ /* 0x000fe20000000800 */
[----:B------:R-:W-:Y:S01]  /*12550*/  @!PT LDS RZ, [RZ] ;  /* 0x00000000fffff984 */ /* 0x000fe20000000800 */
[----:B------:R1:W-:Y:S04]  /*12560*/  LDGSTS.E.BYPASS.LTC128B.128 [R179+0x100], [R2.64], !P6 ;  /* 0x0010000002b37fae */ /* 0x0003e8000f101d46 */
[----:B------:R2:W-:Y:S01]  /*12570*/  LDGSTS.E.BYPASS.LTC128B.128 [R179+0x2100], [R6.64], !P5 ;  /* 0x0210000006b37fae */ /* 0x0005e2000e901d46 */
[----:B-1----:R-:W-:Y:S01]  /*12580*/  IADD3 R2, P2, R183, R22, RZ ;  /* 0x00000016b7027210 */ /* 0x002fe20007f5e0ff */
[----:B------:R-:W-:Y:S01]  /*12590*/  IMAD.MOV.U32 R183, RZ, RZ, R5 ;  /* 0x000000ffffb77224 */ /* 0x000fe200078e0005 */
[----:B------:R-:W-:Y:S02]  /*125a0*/  SEL R5, RZ, 0x10, P6 ;  /* 0x00000010ff057807 */ /* 0x000fe40003000000 */
[----:B--2---:R-:W-:Y:S01]  /*125b0*/  SEL R6, RZ, 0x10, P5 ;  /* 0x00000010ff067807 */ /* 0x004fe20002800000 */
[----:B------:R-:W-:Y:S01]  /*125c0*/  IMAD.X R3, R4, 0x1, R15, P2 ;  /* 0x0000000104037824 */ /* 0x000fe200010e060f */
[----:B------:R-:W-:Y:S04]  /*125d0*/  SEL R7, RZ, 0x10, P0 ;  /* 0x00000010ff077807 */ /* 0x000fe80000000000 */
[----:B------:R1:W-:Y:S02]  /*125e0*/  LDGSTS.E.BYPASS.LTC128B.128 [R179+0x4100], [R2.64], !P0 ;  /* 0x0410000002b37fae */ /* 0x0003e4000c101d46 */
[----:B-1----:R-:W-:Y:S01]  /*125f0*/  MOV R3, 0x12620 ;  /* 0x0001262000037802 */ /* 0x002fe20000000f00 */
[----:B------:R-:W-:Y:S02]  /*12600*/  IMAD.MOV.U32 R2, RZ, RZ, 0x1 ;  /* 0x00000001ff027424 */ /* 0x000fe400078e00ff */
[----:B------:R-:W-:Y:S05]  /*12610*/  CALL.REL.NOINC `($__internal_19_$__cuda_sm70_shflsync_idx_p) ;  /* 0x00001d8000007944 */ /* 0x000fea0003c00000 */
[----:B------:R-:W-:Y:S01]  /*12620*/  MOV R2, 0x1 ;  /* 0x0000000100027802 */ /* 0x000fe20000000f00 */
[----:B------:R-:W-:Y:S01]  /*12630*/  IMAD.MOV.U32 R4, RZ, RZ, R183 ;  /* 0x000000ffff047224 */ /* 0x000fe200078e00b7 */
[----:B------:R-:W-:Y:S01]  /*12640*/  MOV R184, 0x181f ;  /* 0x0000181f00b87802 */ /* 0x000fe20000000f00 */
[----:B------:R-:W-:Y:S01]  /*12650*/  IMAD.MOV.U32 R183, RZ, RZ, R12 ;  /* 0x000000ffffb77224 */ /* 0x000fe200078e000c */
[----:B------:R-:W-:Y:S02]  /*12660*/  MOV R3, 0x12680 ;  /* 0x0001268000037802 */ /* 0x000fe40000000f00 */
[----:B------:R-:W-:Y:S05]  /*12670*/  CALL.REL.NOINC `($__internal_19_$__cuda_sm70_shflsync_idx_p) ;  /* 0x00001d2000007944 */ /* 0x000fea0003c00000 */
[----:B------:R-:W-:Y:S01]  /*12680*/  MOV R0, R183 ;  /* 0x000000b700007202 */ /* 0x000fe20000000f00 */
[----:B------:R-:W-:-:S05]  /*12690*/  BRA `(.L_x_1228) ;  /* 0xffff3dd000007947 */ /* 0x000fca000383ffff */
.L_x_1137:
[----:B------:R-:W-:Y:S01]  /*126a0*/  MOV R2, RZ ;  /* 0x000000ff00027202 */ /* 0x000fe20000000f00 */
[----:B------:R-:W-:Y:S01]  /*126b0*/  IMAD.MOV.U32 R183, RZ, RZ, R5 ;  /* 0x000000ffffb77224 */ /* 0x000fe200078e0005 */
[----:B------:R-:W-:Y:S01]  /*126c0*/  MOV R3, 0x126f0 ;  /* 0x000126f000037802 */ /* 0x000fe20000000f00 */
[----:B------:R-:W-:Y:S02]  /*126d0*/  IMAD.MOV.U32 R184, RZ, RZ, 0x181f ;  /* 0x0000181fffb87424 */ /* 0x000fe400078e00ff */
[----:B-1----:R-:W-:Y:S05]  /*126e0*/  CALL.REL.NOINC `($__internal_19_$__cuda_sm70_shflsync_idx_p) ;  /* 0x00001cb000007944 */ /* 0x002fea0003c00000 */
[----:B------:R-:W-:Y:S01]  /*126f0*/  MOV R4, R183 ;  /* 0x000000b700047202 */ /* 0x000fe20000000f00 */
[----:B------:R-:W-:-:S05]  /*12700*/  BRA `(.L_x_1229) ;  /* 0xffff4ec000007947 */ /* 0x000fca000383ffff */
.L_x_1138:
[----:B------:R-:W-:Y:S01]  /*12710*/  MOV R2, RZ ;  /* 0x000000ff00027202 */ /* 0x000fe20000000f00 */
[----:B------:R-:W-:Y:S01]  /*12720*/  IMAD.MOV.U32 R183, RZ, RZ, R8 ;  /* 0x000000ffffb77224 */ /* 0x000fe200078e0008 */
[----:B------:R-:W-:Y:S01]  /*12730*/  MOV R3, 0x12760 ;  /* 0x0001276000037802 */ /* 0x000fe20000000f00 */
[----:B------:R-:W-:Y:S02]  /*12740*/  IMAD.MOV.U32 R184, RZ, RZ, 0x181f ;  /* 0x0000181fffb87424 */ /* 0x000fe400078e00ff */
[----:B-123--:R-:W-:Y:S05]  /*12750*/  CALL.REL.NOINC `($__internal_19_$__cuda_sm70_shflsync_idx_p) ;  /* 0x00001c4000007944 */ /* 0x00efea0003c00000 */
        /* <DEDUP_REMOVED lines=31> */
.L_x_1139:
[----:B-1----:R-:W-:Y:S01]  /*12950*/  MOV R2, RZ ;  /* 0x000000ff00027202 */ /* 0x002fe20000000f00 */
[----:B------:R-:W-:Y:S01]  /*12960*/  IMAD.MOV.U32 R183, RZ, RZ, R4 ;  /* 0x000000ffffb77224 */ /* 0x000fe200078e0004 */
[----:B------:R-:W-:Y:S01]  /*12970*/  MOV R3, 0x129a0 ;  /* 0x000129a000037802 */ /* 0x000fe20000000f00 */
[----:B------:R-:W-:Y:S02]  /*12980*/  IMAD.MOV.U32 R184, RZ, RZ, 0x1c1f ;  /* 0x00001c1fffb87424 */ /* 0x000fe400078e00ff */
[----:B------:R-:W-:Y:S05]  /*12990*/  CALL.REL.NOINC `($__internal_19_$__cuda_sm70_shflsync_idx_p) ;  /* 0x00001a0000007944 */ /* 0x000fea0003c00000 */
[----:B------:R-:W-:Y:S01]  /*129a0*/  MOV R0, R183 ;  /* 0x000000b700007202 */ /* 0x000fe20000000f00 */
[----:B------:R-:W-:-:S05]  /*129b0*/  BRA `(.L_x_1231) ;  /* 0xffff4f6000007947 */ /* 0x000fca000383ffff */
.L_x_1140:
[----:B------:R-:W-:Y:S01]  /*129c0*/  MOV R2, 0x1 ;  /* 0x0000000100027802 */ /* 0x000fe20000000f00 */
[----:B------:R-:W-:Y:S01]  /*129d0*/  IMAD.MOV.U32 R183, RZ, RZ, R4 ;  /* 0x000000ffffb77224 */ /* 0x000fe200078e0004 */
[----:B------:R-:W-:Y:S01]  /*129e0*/  MOV R3, 0x12a10 ;  /* 0x00012a1000037802 */ /* 0x000fe20000000f00 */
[----:B------:R-:W-:Y:S02]  /*129f0*/  IMAD.MOV.U32 R184, RZ, RZ, 0x1c1f ;  /* 0x00001c1fffb87424 */ /* 0x000fe400078e00ff */
[----:B--2---:R-:W-:Y:S05]  /*12a00*/  CALL.REL.NOINC `($__internal_19_$__cuda_sm70_shflsync_idx_p) ;  /* 0x0000199000007944 */ /* 0x004fea0003c00000 */
[----:B------:R-:W-:Y:S01]  /*12a10*/  FMNMX.FTZ R0, R10, R101, !PT ;  /* 0x000000650a007209 */ /* 0x000fe20007810000 */
[----:B------:R-:W-:Y:S03]  /*12a20*/  IMAD.IADD R5, R5, 0x1, R183 ;  /* 0x0000000105057824 */ /* 0x000fe600078e02b7 */
[----:B------:R-:W-:Y:S02]  /*12a30*/  FMNMX.FTZ R0, R136, R0, !PT ;  /* 0x0000000088007209 */ /* 0x000fe40007810000 */
[C---:B------:R-:W-:Y:S02]  /*12a40*/  ISETP.GT.AND P6, PT, R5.reuse, RZ, PT ;  /* 0x000000ff0500720c */ /* 0x040fe40003fc4270 */
[----:B------:R-:W-:Y:S02]  /*12a50*/  ISETP.GT.AND P5, PT, R5, 0x1, PT ;  /* 0x000000010500780c */ /* 0x000fe40003fa4270 */
[----:B------:R-:W-:Y:S02]  /*12a60*/  FSEL R9, R163, -INF , P6 ;  /* 0xff800000a3097808 */ /* 0x000fe40003000000 */
[----:B------:R-:W-:Y:S02]  /*12a70*/  ISETP.GT.AND P2, PT, R5, 0x8, PT ;  /* 0x000000080500780c */ /* 0x000fe40003f44270 */
[----:B------:R-:W-:Y:S02]  /*12a80*/  FSEL R25, R162, -INF , P5 ;  /* 0xff800000a2197808 */ /* 0x000fe40002800000 */
[----:B------:R-:W-:Y:S02]  /*12a90*/  FMNMX.FTZ R2, R9, R102, !PT ;  /* 0x0000006609027209 */ /* 0x000fe40007810000 */
[----:B------:R-:W-:Y:S02]  /*12aa0*/  ISETP.GT.AND P0, PT, R5, 0x9, PT ;  /* 0x000000090500780c */ /* 0x000fe40003f04270 */
[----:B------:R-:W-:Y:S02]  /*12ab0*/  FSEL R24, R161, -INF , P2 ;  /* 0xff800000a1187808 */ /* 0x000fe40001000000 */
[----:B------:R-:W-:Y:S02]  /*12ac0*/  FMNMX.FTZ R0, R35, R0, !PT ;  /* 0x0000000023007209 */ /* 0x000fe40007810000 */
[----:B------:R-:W-:Y:S02]  /*12ad0*/  FMNMX.FTZ R2, R25, R2, !PT ;  /* 0x0000000219027209 */ /* 0x000fe40007810000 */
[C---:B------:R-:W-:Y:S02]  /*12ae0*/  ISETP.GT.AND P6, PT, R5.reuse, 0x10, PT ;  /* 0x000000100500780c */ /* 0x040fe40003fc4270 */
[----:B------:R-:W-:Y:S02]  /*12af0*/  FSEL R23, R160, -INF , P0 ;  /* 0xff800000a0177808 */ /* 0x000fe40000000000 */
[----:B------:R-:W-:Y:S02]  /*12b00*/  FMNMX.FTZ R0, R34, R0, !PT ;  /* 0x0000000022007209 */ /* 0x000fe40007810000 */
        /* <DEDUP_REMOVED lines=40> */
[----:B------:R-:W-:Y:S02]  /*12d90*/  ISETP.GT.AND P0, PT, R5, 0x39, PT ;  /* 0x000000390500780c */ /* 0x000fe40003f04270 */
[----:B------:R-:W-:Y:S02]  /*12da0*/  FMNMX.FTZ R4, R13, R4, !PT ;  /* 0x000000040d047209 */ /* 0x000fe40007810000 */
[----:B------:R-:W-:Y:S02]  /*12db0*/  FSEL R6, R138, -INF , P2 ;  /* 0xff8000008a067808 */ /* 0x000fe40001000000 */
[----:B------:R-:W-:Y:S02]  /*12dc0*/  FMNMX.FTZ R0, R7, R0, !PT ;  /* 0x0000000007007209 */ /* 0x000fe40007810000 */
[----:B------:R-:W-:Y:S02]  /*12dd0*/  FMNMX.FTZ R4, R12, R4, !PT ;  /* 0x000000040c047209 */ /* 0x000fe40007810000 */
[----:B------:R-:W-:Y:S02]  /*12de0*/  FSEL R5, R137, -INF , P0 ;  /* 0xff80000089057808 */ /* 0x000fe40000000000 */
[----:B------:R-:W-:Y:S01]  /*12df0*/  FMNMX.FTZ R137, R6, R0, !PT ;  /* 0x0000000006897209 */ /* 0x000fe20007810000 */
[----:B------:R-:W-:Y:S01]  /*12e00*/  IMAD.MOV.U32 R0, RZ, RZ, 0x2 ;  /* 0x00000002ff007424 */ /* 0x000fe200078e00ff */
[----:B------:R-:W-:Y:S02]  /*12e10*/  FMNMX.FTZ R4, R11, R4, !PT ;  /* 0x000000040b047209 */ /* 0x000fe40007810000 */
[----:B------:R-:W-:Y:S02]  /*12e20*/  FMNMX.FTZ R137, R5, R137, !PT ;  /* 0x0000008905897209 */ /* 0x000fe40007810000 */
[----:B------:R-:W-:Y:S02]  /*12e30*/  MOV R2, 0x12e50 ;  /* 0x00012e5000027802 */ /* 0x000fe40000000f00 */
[----:B------:R-:W-:Y:S05]  /*12e40*/  CALL.REL.NOINC `($__internal_18_$__cuda_sm70_shflsync_bfly_p) ;  /* 0x000014f000007944 */ /* 0x000fea0003c00000 */
[----:B------:R-:W-:Y:S01]  /*12e50*/  FMNMX.FTZ R4, R4, R0, !PT ;  /* 0x0000000004047209 */ /* 0x000fe20007810000 */
[----:B------:R-:W-:Y:S01]  /*12e60*/  IMAD.MOV.U32 R0, RZ, RZ, 0x1 ;  /* 0x00000001ff007424 */ /* 0x000fe200078e00ff */
[----:B------:R-:W-:Y:S02]  /*12e70*/  MOV R2, 0x12e90 ;  /* 0x00012e9000027802 */ /* 0x000fe40000000f00 */
        /* <DEDUP_REMOVED lines=10> */
[----:B------:R-:W-:-:S05]  /*12f20*/  BRA `(.L_x_1232) ;  /* 0xffff50a000007947 */ /* 0x000fca000383ffff */
.L_x_1143:
[----:B------:R-:W-:Y:S01]  /*12f30*/  MOV R2, RZ ;  /* 0x000000ff00027202 */ /* 0x000fe20000000f00 */
[----:B------:R-:W-:Y:S01]  /*12f40*/  IMAD.MOV.U32 R183, RZ, RZ, R7 ;  /* 0x000000ffffb77224 */ /* 0x000fe200078e0007 */
[----:B------:R-:W-:Y:S01]  /*12f50*/  MOV R3, 0x12f80 ;  /* 0x00012f8000037802 */ /* 0x000fe20000000f00 */
[----:B------:R-:W-:Y:S02]  /*12f60*/  IMAD.MOV.U32 R184, RZ, RZ, 0x181f ;  /* 0x0000181fffb87424 */ /* 0x000fe400078e00ff */
[----:B-1234-:R-:W-:Y:S05]  /*12f70*/  CALL.REL.NOINC `($__internal_19_$__cuda_sm70_shflsync_idx_p) ;  /* 0x0000142000007944 */ /* 0x01efea0003c00000 */
[----:B------:R-:W-:Y:S01]  /*12f80*/  MOV R2, R183 ;  /* 0x000000b700027202 */ /* 0x000fe20000000f00 */
[----:B------:R-:W-:-:S05]  /*12f90*/  BRA `(.L_x_1233) ;  /* 0xffff6aa000007947 */ /* 0x000fca000383ffff */
.L_x_1146:
[----:B------:R-:W-:Y:S01]  /*12fa0*/  MOV R2, RZ ;  /* 0x000000ff00027202 */ /* 0x000fe20000000f00 */
[----:B------:R-:W-:Y:S01]  /*12fb0*/  IMAD.MOV.U32 R183, RZ, RZ, R5 ;  /* 0x000000ffffb77224 */ /* 0x000fe200078e0005 */
[----:B------:R-:W-:Y:S01]  /*12fc0*/  MOV R3, 0x12ff0 ;  /* 0x00012ff000037802 */ /* 0x000fe20000000f00 */
[----:B------:R-:W-:Y:S02]  /*12fd0*/  IMAD.MOV.U32 R184, RZ, RZ, 0x181f ;  /* 0x0000181fffb87424 */ /* 0x000fe400078e00ff */
[----:B-1----:R-:W-:Y:S05]  /*12fe0*/  CALL.REL.NOINC `($__internal_19_$__cuda_sm70_shflsync_idx_p) ;  /* 0x000013b000007944 */ /* 0x002fea0003c00000 */
[----:B------:R-:W-:Y:S01]  /*12ff0*/  MOV R4, R183 ;  /* 0x000000b700047202 */ /* 0x000fe20000000f00 */
[----:B------:R-:W-:-:S05]  /*13000*/  BRA `(.L_x_1234) ;  /* 0xffff7c5000007947 */ /* 0x000fca000383ffff */
.L_x_1147:
[----:B------:R-:W-:Y:S01]  /*13010*/  MOV R2, RZ ;  /* 0x000000ff00027202 */ /* 0x000fe20000000f00 */
[----:B------:R-:W-:Y:S01]  /*13020*/  IMAD.MOV.U32 R183, RZ, RZ, R8 ;  /* 0x000000ffffb77224 */ /* 0x000fe200078e0008 */
[----:B------:R-:W-:Y:S01]  /*13030*/  MOV R3, 0x13060 ;  /* 0x0001306000037802 */ /* 0x000fe20000000f00 */
[----:B------:R-:W-:Y:S02]  /*13040*/  IMAD.MOV.U32 R184, RZ, RZ, 0x181f ;  /* 0x0000181fffb87424 */ /* 0x000fe400078e00ff */
[----:B-123--:R-:W-:Y:S05]  /*13050*/  CALL.REL.NOINC `($__internal_19_$__cuda_sm70_shflsync_idx_p) ;  /* 0x0000134000007944 */ /* 0x00efea0003c00000 */
        /* <DEDUP_REMOVED lines=19> */
[----:B--2---:R-:W-:Y:S05]  /*13190*/  CALL.REL.NOINC `($__internal_19_$__cuda_sm70_shflsync_idx_p) ;  /* 0x0000120000007944 */ /* 0x004fea0003c00000 */
        /* <DEDUP_REMOVED lines=8> */
.L_x_1148:
[----:B------:R-:W-:Y:S02]  /*13220*/  MOV R0, 0x2 ;  /* 0x0000000200007802 */ /* 0x000fe40000000f00 */
        /* <DEDUP_REMOVED lines=16> */
.L_x_1150:
[----:B------:R-:W-:Y:S01]  /*13330*/  IMAD.MOV.U32 R4, RZ, RZ, R185 ;  /* 0x000000ffff047224 */ /* 0x000fe200078e00b9 */
[----:B------:R-:W-:-:S02]  /*13340*/  MOV R0, 0x2 ;  /* 0x0000000200007802 */ /* 0x000fc40000000f00 */
[----:B------:R-:W-:Y:S02]  /*13350*/  MOV R2, 0x13370 ;  /* 0x0001337000027802 */ /* 0x000fe40000000f00 */
[----:B------:R-:W-:Y:S05]  /*13360*/  CALL.REL.NOINC `($__internal_18_$__cuda_sm70_shflsync_bfly_p) ;  /* 0x00000fd000007944 */ /* 0x000fea0003c00000 */
[----:B------:R-:W-:Y:S05]  /*13370*/  BRA `(.L_x_1237) ;  /* 0xffff94d000007947 */ /* 0x000fea000383ffff */
.L_x_1151:
[----:B------:R-:W-:Y:S01]  /*13380*/  IMAD.MOV.U32 R4, RZ, RZ, R5 ;  /* 0x000000ffff047224 */ /* 0x000fe200078e0005 */
[----:B------:R-:W-:Y:S02]  /*13390*/  MOV R0, 0x1 ;  /* 0x0000000100007802 */ /* 0x000fe40000000f00 */
[----:B------:R-:W-:Y:S02]  /*133a0*/  MOV R2, 0x133c0 ;  /* 0x000133c000027802 */ /* 0x000fe40000000f00 */
[----:B-1----:R-:W-:Y:S05]  /*133b0*/  CALL.REL.NOINC `($__internal_18_$__cuda_sm70_shflsync_bfly_p) ;  /* 0x00000f8000007944 */ /* 0x002fea0003c00000 */
[----:B------:R-:W-:Y:S01]  /*133c0*/  FADD.FTZ R5, R5, R0 ;  /* 0x0000000005057221 */ /* 0x000fe20000010000 */
[----:B------:R-:W-:Y:S02]  /*133d0*/  MOV R4, R186 ;  /* 0x000000ba00047202 */ /* 0x000fe40000000f00 */
[----:B------:R-:W-:Y:S02]  /*133e0*/  MOV R0, 0x2 ;  /* 0x0000000200007802 */ /* 0x000fe40000000f00 */
[----:B------:R-:W-:Y:S02]  /*133f0*/  MOV R2, 0x13410 ;  /* 0x0001341000027802 */ /* 0x000fe40000000f00 */
[----:B------:R-:W-:Y:S05]  /*13400*/  CALL.REL.NOINC `($__internal_18_$__cuda_sm70_shflsync_bfly_p) ;  /* 0x00000f3000007944 */ /* 0x000fea0003c00000 */
[----:B------:R-:W-:Y:S01]  /*13410*/  FADD.FTZ R4, R186, R0 ;  /* 0x00000000ba047221 */ /* 0x000fe20000010000 */
[----:B------:R-:W-:Y:S02]  /*13420*/  MOV R0, 0x1 ;  /* 0x0000000100007802 */ /* 0x000fe40000000f00 */
[----:B------:R-:W-:-:S02]  /*13430*/  MOV R2, 0x13450 ;  /* 0x0001345000027802 */ /* 0x000fc40000000f00 */
[----:B------:R-:W-:Y:S05]  /*13440*/  CALL.REL.NOINC `($__internal_18_$__cuda_sm70_shflsync_bfly_p) ;  /* 0x00000ef000007944 */ /* 0x000fea0003c00000 */
[----:B------:R-:W-:Y:S01]  /*13450*/  MOV R3, R0 ;  /* 0x0000000000037202 */ /* 0x000fe20000000f00 */
[----:B------:R-:W-:Y:S05]  /*13460*/  BRA `(.L_x_1238) ;  /* 0xffff945000007947 */ /* 0x000fea000383ffff */
.L_x_1158:
[----:B--234-:R-:W-:Y:S01]  /*13470*/  IMAD.MOV.U32 R183, RZ, RZ, R9 ;  /* 0x000000ffffb77224 */ /* 0x01cfe200078e0009 */
[----:B------:R-:W-:Y:S01]  /*13480*/  MOV R2, RZ ;  /* 0x000000ff00027202 */ /* 0x000fe20000000f00 */
[----:B------:R-:W-:Y:S01]  /*13490*/  IMAD.MOV.U32 R184, RZ, RZ, 0x181f ;  /* 0x0000181fffb87424 */ /* 0x000fe200078e00ff */
[----:B------:R-:W-:-:S02]  /*134a0*/  MOV R3, 0x134c0 ;  /* 0x000134c000037802 */ /* 0x000fc40000000f00 */
[----:B-1----:R-:W-:Y:S05]  /*134b0*/  CALL.REL.NOINC `($__internal_19_$__cuda_sm70_shflsync_idx_p) ;  /* 0x00000ee000007944 */ /* 0x002fea0003c00000 */
[----:B------:R-:W-:Y:S01]  /*134c0*/  MOV R8, R183 ;  /* 0x000000b700087202 */ /* 0x000fe20000000f00 */
[----:B------:R-:W-:Y:S05]  /*134d0*/  BRA `(.L_x_1239) ;  /* 0xffffab3000007947 */ /* 0x000fea000383ffff */
.L_x_1159:
[----:B------:R-:W-:Y:S01]  /*134e0*/  IMAD.MOV.U32 R183, RZ, RZ, R11 ;  /* 0x000000ffffb77224 */ /* 0x000fe200078e000b */
[----:B------:R-:W-:Y:S01]  /*134f0*/  MOV R2, RZ ;  /* 0x000000ff00027202 */ /* 0x000fe20000000f00 */
[----:B------:R-:W-:Y:S01]  /*13500*/  IMAD.MOV.U32 R184, RZ, RZ, 0x181f ;  /* 0x0000181fffb87424 */ /* 0x000fe200078e00ff */
[----:B------:R-:W-:-:S02]  /*13510*/  MOV R3, 0x13530 ;  /* 0x0001353000037802 */ /* 0x000fc40000000f00 */
[----:B-123--:R-:W-:Y:S05]  /*13520*/  CALL.REL.NOINC `($__internal_19_$__cuda_sm70_shflsync_idx_p) ;  /* 0x00000e7000007944 */ /* 0x00efea0003c00000 */
[----:B------:R-:W-:Y:S01]  /*13530*/  MOV R0, R183 ;  /* 0x000000b700007202 */ /* 0x000fe20000000f00 */
[----:B------:R-:W-:Y:S05]  /*13540*/  BRA `(.L_x_1240) ;  /* 0xffffaae000007947 */ /* 0x000fea000383ffff */
.L_x_1162:
[----:B------:R-:W-:Y:S01]  /*13550*/  IMAD.MOV.U32 R183, RZ, RZ, R9 ;  /* 0x000000ffffb77224 */ /* 0x000fe200078e0009 */
[----:B--2---:R-:W-:Y:S01]  /*13560*/  MOV R2, 0x1 ;  /* 0x0000000100027802 */ /* 0x004fe20000000f00 */
[----:B------:R-:W-:Y:S01]  /*13570*/  IMAD.MOV.U32 R184, RZ, RZ, 0x181f ;  /* 0x0000181fffb87424 */ /* 0x000fe200078e00ff */
[----:B------:R-:W-:-:S02]  /*13580*/  MOV R3, 0x135a0 ;  /* 0x000135a000037802 */ /* 0x000fc40000000f00 */
[----:B-1-34-:R-:W-:Y:S05]  /*13590*/  CALL.REL.NOINC `($__internal_19_$__cuda_sm70_shflsync_idx_p) ;  /* 0x00000e0000007944 */ /* 0x01afea0003c00000 */
        /* <DEDUP_REMOVED lines=8> */
.L_x_1165:
[----:B------:R-:W-:Y:S01]  /*13620*/  IMAD.MOV.U32 R183, RZ, RZ, R9 ;  /* 0x000000ffffb77224 */ /* 0x000fe200078e0009 */
[----:B--2---:R-:W-:Y:S01]  /*13630*/  MOV R2, 0x2 ;  /* 0x0000000200027802 */ /* 0x004fe20000000f00 */
[----:B------:R-:W-:Y:S01]  /*13640*/  IMAD.MOV.U32 R184, RZ, RZ, 0x181f ;  /* 0x0000181fffb87424 */ /* 0x000fe200078e00ff */
[----:B------:R-:W-:Y:S02]  /*13650*/  MOV R3, 0x13670 ;  /* 0x0001367000037802 */ /* 0x000fe40000000f00 */
[----:B-1-34-:R-:W-:Y:S05]  /*13660*/  CALL.REL.NOINC `($__internal_19_$__cuda_sm70_shflsync_idx_p) ;  /* 0x00000d3000007944 */ /* 0x01afea0003c00000 */
[----:B------:R-:W-:Y:S01]  /*13670*/  MOV R8, R183 ;  /* 0x000000b700087202 */ /* 0x000fe20000000f00 */
[----:B------:R-:W-:Y:S05]  /*13680*/  BRA `(.L_x_1242) ;  /* 0xffffac7000007947 */ /* 0x000fea000383ffff */
.L_x_1166:
[----:B------:R-:W-:Y:S01]  /*13690*/  IMAD.MOV.U32 R183, RZ, RZ, R11 ;  /* 0x000000ffffb77224 */ /* 0x000fe200078e000b */
[----:B--2---:R-:W-:Y:S01]  /*136a0*/  MOV R2, 0x2 ;  /* 0x0000000200027802 */ /* 0x004fe20000000f00 */
[----:B------:R-:W-:Y:S01]  /*136b0*/  IMAD.MOV.U32 R184, RZ, RZ, 0x181f ;  /* 0x0000181fffb87424 */ /* 0x000fe200078e00ff */
[----:B------:R-:W-:Y:S02]  /*136c0*/  MOV R3, 0x136e0 ;  /* 0x000136e000037802 */ /* 0x000fe40000000f00 */
[----:B-1-34-:R-:W-:Y:S05]  /*136d0*/  CALL.REL.NOINC `($__internal_19_$__cuda_sm70_shflsync_idx_p) ;  /* 0x00000cc000007944 */ /* 0x01afea0003c00000 */
[----:B------:R-:W-:Y:S01]  /*136e0*/  MOV R0, R183 ;  /* 0x000000b700007202 */ /* 0x000fe20000000f00 */
[----:B------:R-:W-:Y:S05]  /*136f0*/  BRA `(.L_x_1243) ;  /* 0xffffac2000007947 */ /* 0x000fea000383ffff */
.L_x_1169:
[----:B------:R-:W-:Y:S01]  /*13700*/  IMAD.MOV.U32 R183, RZ, RZ, R9 ;  /* 0x000000ffffb77224 */ /* 0x000fe200078e0009 */
[----:B---3--:R-:W-:Y:S01]  /*13710*/  MOV R2, 0x3 ;  /* 0x0000000300027802 */ /* 0x008fe20000000f00 */
        /* <DEDUP_REMOVED lines=11> */
.L_x_1171:
[----:B------:R-:W-:Y:S01]  /*137d0*/  IMAD.MOV.U32 R183, RZ, RZ, R5 ;  /* 0x000000ffffb77224 */ /* 0x000fe200078e0005 */
[----:B------:R-:W-:Y:S01]  /*137e0*/  MOV R2, RZ ;  /* 0x000000ff00027202 */ /* 0x000fe20000000f00 */
[----:B------:R-:W-:Y:S01]  /*137f0*/  IMAD.MOV.U32 R184, RZ, RZ, 0x1c1f ;  /* 0x00001c1fffb87424 */ /* 0x000fe200078e00ff */
[----:B------:R-:W-:Y:S02]  /*13800*/  MOV R3, 0x13820 ;  /* 0x0001382000037802 */ /* 0x000fe40000000f00 */
[----:B------:R-:W-:Y:S05]  /*13810*/  CALL.REL.NOINC `($__internal_19_$__cuda_sm70_shflsync_idx_p) ;  /* 0x00000b8000007944 */ /* 0x000fea0003c00000 */
[----:B------:R-:W-:Y:S01]  /*13820*/  MOV R4, R183 ;  /* 0x000000b700047202 */ /* 0x000fe20000000f00 */
[----:B------:R-:W-:Y:S05]  /*13830*/  BRA `(.L_x_1245) ;  /* 0xffffaf9000007947 */ /* 0x000fea000383ffff */
.L_x_1172:
[----:B------:R-:W-:Y:S01]  /*13840*/  IMAD.MOV.U32 R183, RZ, RZ, R12 ;  /* 0x000000ffffb77224 */ /* 0x000fe200078e000c */
[----:B------:R-:W-:Y:S01]  /*13850*/  MOV R2, RZ ;  /* 0x000000ff00027202 */ /* 0x000fe20000000f00 */
[----:B------:R-:W-:Y:S01]  /*13860*/  IMAD.MOV.U32 R184, RZ, RZ, 0x1c1f ;  /* 0x00001c1fffb87424 */ /* 0x000fe200078e00ff */
[----:B------:R-:W-:Y:S02]  /*13870*/  MOV R3, 0x13890 ;  /* 0x0001389000037802 */ /* 0x000fe40000000f00 */
[----:B-12---:R-:W-:Y:S05]  /*13880*/  CALL.REL.NOINC `($__internal_19_$__cuda_sm70_shflsync_idx_p) ;  /* 0x00000b1000007944 */ /* 0x006fea0003c00000 */
[----:B------:R-:W-:Y:S01]  /*13890*/  MOV R0, R183 ;  /* 0x000000b700007202 */ /* 0x000fe20000000f00 */
[----:B------:R-:W-:Y:S05]  /*138a0*/  BRA `(.L_x_1246) ;  /* 0xffffaf4000007947 */ /* 0x000fea000383ffff */
.L_x_1175:
[----:B------:R-:W-:Y:S01]  /*138b0*/  IMAD.MOV.U32 R183, RZ, RZ, R5 ;  /* 0x000000ffffb77224 */ /* 0x000fe200078e0005 */
[----:B----4-:R-:W-:Y:S01]  /*138c0*/  MOV R2, 0x1 ;  /* 0x0000000100027802 */ /* 0x010fe20000000f00 */
[----:B------:R-:W-:Y:S01]  /*138d0*/  IMAD.MOV.U32 R184, RZ, RZ, 0x1c1f ;  /* 0x00001c1fffb87424 */ /* 0x000fe200078e00ff */
[----:B------:R-:W-:-:S02]  /*138e0*/  MOV R3, 0x13900 ;  /* 0x0001390000037802 */ /* 0x000fc40000000f00 */
[----:B-123--:R-:W-:Y:S05]  /*138f0*/  CALL.REL.NOINC `($__internal_19_$__cuda_sm70_shflsync_idx_p) ;  /* 0x00000aa000007944 */ /* 0x00efea0003c00000 */
        /* <DEDUP_REMOVED lines=8> */
.L_x_1179:
[----:B------:R-:W-:Y:S01]  /*13980*/  IMAD.MOV.U32 R183, RZ, RZ, R9 ;  /* 0x000000ffffb77224 */ /* 0x000fe200078e0009 */
[----:B------:R-:W-:Y:S01]  /*13990*/  MOV R2, RZ ;  /* 0x000000ff00027202 */ /* 0x000fe20000000f00 */
[----:B------:R-:W-:Y:S01]  /*139a0*/  IMAD.MOV.U32 R184, RZ, RZ, 0x181f ;  /* 0x0000181fffb87424 */ /* 0x000fe200078e00ff */
[----:B------:R-:W-:Y:S02]  /*139b0*/  MOV R3, 0x139d0 ;  /* 0x000139d000037802 */ /* 0x000fe40000000f00 */
[----:B------:R-:W-:Y:S05]  /*139c0*/  CALL.REL.NOINC `($__internal_19_$__cuda_sm70_shflsync_idx_p) ;  /* 0x000009d000007944 */ /* 0x000fea0003c00000 */
[----:B------:R-:W-:Y:S01]  /*139d0*/  MOV R8, R183 ;  /* 0x000000b700087202 */ /* 0x000fe20000000f00 */
[----:B------:R-:W-:Y:S05]  /*139e0*/  BRA `(.L_x_1248) ;  /* 0xffffc46000007947 */ /* 0x000fea000383ffff */
.L_x_1180:
[----:B------:R-:W-:Y:S01]  /*139f0*/  IMAD.MOV.U32 R183, RZ, RZ, R12 ;  /* 0x000000ffffb77224 */ /* 0x000fe200078e000c */
[----:B------:R-:W-:Y:S01]  /*13a00*/  MOV R2, RZ ;  /* 0x000000ff00027202 */ /* 0x000fe20000000f00 */
[----:B------:R-:W-:Y:S01]  /*13a10*/  IMAD.MOV.U32 R184, RZ, RZ, 0x181f ;  /* 0x0000181fffb87424 */ /* 0x000fe200078e00ff */
[----:B------:R-:W-:Y:S02]  /*13a20*/  MOV R3, 0x13a40 ;  /* 0x00013a4000037802 */ /* 0x000fe40000000f00 */
[----:B-12---:R-:W-:Y:S05]  /*13a30*/  CALL.REL.NOINC `($__internal_19_$__cuda_sm70_shflsync_idx_p) ;  /* 0x0000096000007944 */ /* 0x006fea0003c00000 */
[----:B------:R-:W-:Y:S01]  /*13a40*/  MOV R0, R183 ;  /* 0x000000b700007202 */ /* 0x000fe20000000f00 */
[----:B------:R-:W-:Y:S05]  /*13a50*/  BRA `(.L_x_1249) ;  /* 0xffffc41000007947 */ /* 0x000fea000383ffff */
.L_x_1183:
        /* <DEDUP_REMOVED lines=13> */
.L_x_1186:
[----:B------:R-:W-:Y:S01]  /*13b30*/  IMAD.MOV.U32 R183, RZ, RZ, R9 ;  /* 0x000000ffffb77224 */ /* 0x000fe200078e0009 */
[----:B-1----:R-:W-:Y:S01]  /*13b40*/  MOV R2, 0x2 ;  /* 0x0000000200027802 */ /* 0x002fe20000000f00 */
[----:B------:R-:W-:Y:S01]  /*13b50*/  IMAD.MOV.U32 R184, RZ, RZ, 0x181f ;  /* 0x0000181fffb87424 */ /* 0x000fe200078e00ff */
[----:B------:R-:W-:Y:S02]  /*13b60*/  MOV R3, 0x13b80 ;  /* 0x00013b8000037802 */ /* 0x000fe40000000f00 */
[----:B--234-:R-:W-:Y:S05]  /*13b70*/  CALL.REL.NOINC `($__internal_19_$__cuda_sm70_shflsync_idx_p) ;  /* 0x0000082000007944 */ /* 0x01cfea0003c00000 */
[----:B------:R-:W-:Y:S01]  /*13b80*/  MOV R8, R183 ;  /* 0x000000b700087202 */ /* 0x000fe20000000f00 */
[----:B------:R-:W-:Y:S05]  /*13b90*/  BRA `(.L_x_1251) ;  /* 0xffffc5b000007947 */ /* 0x000fea000383ffff */
.L_x_1187:
[----:B------:R-:W-:Y:S01]  /*13ba0*/  IMAD.MOV.U32 R183, RZ, RZ, R12 ;  /* 0x000000ffffb77224 */ /* 0x000fe200078e000c */
[----:B------:R-:W-:Y:S01]  /*13bb0*/  MOV R2, 0x2 ;  /* 0x0000000200027802 */ /* 0x000fe20000000f00 */
[----:B------:R-:W-:Y:S01]  /*13bc0*/  IMAD.MOV.U32 R184, RZ, RZ, 0x181f ;  /* 0x0000181fffb87424 */ /* 0x000fe200078e00ff */
[----:B------:R-:W-:Y:S02]  /*13bd0*/  MOV R3, 0x13bf0 ;  /* 0x00013bf000037802 */ /* 0x000fe40000000f00 */
[----:B-1234-:R-:W-:Y:S05]  /*13be0*/  CALL.REL.NOINC `($__internal_19_$__cuda_sm70_shflsync_idx_p) ;  /* 0x000007b000007944 */ /* 0x01efea0003c00000 */
[----:B------:R-:W-:Y:S01]  /*13bf0*/  MOV R0, R183 ;  /* 0x000000b700007202 */ /* 0x000fe20000000f00 */
[----:B------:R-:W-:Y:S05]  /*13c00*/  BRA `(.L_x_1252) ;  /* 0xffffc56000007947 */ /* 0x000fea000383ffff */
.L_x_1190:
[----:B------:R-:W-:Y:S01]  /*13c10*/  IMAD.MOV.U32 R183, RZ, RZ, R9 ;  /* 0x000000ffffb77224 */ /* 0x000fe200078e0009 */
[----:B-1----:R-:W-:Y:S01]  /*13c20*/  MOV R2, 0x3 ;  /* 0x0000000300027802 */ /* 0x002fe20000000f00 */
[----:B------:R-:W-:Y:S01]  /*13c30*/  IMAD.MOV.U32 R184, RZ, RZ, 0x181f ;  /* 0x0000181fffb87424 */ /* 0x000fe200078e00ff */
[----:B------:R-:W-:-:S02]  /*13c40*/  MOV R3, 0x13c60 ;  /* 0x00013c6000037802 */ /* 0x000fc40000000f00 */
[----:B--234-:R-:W-:Y:S05]  /*13c50*/  CALL.REL.NOINC `($__internal_19_$__cuda_sm70_shflsync_idx_p) ;  /* 0x0000074000007944 */ /* 0x01cfea0003c00000 */
        /* <DEDUP_REMOVED lines=8> */
.L_x_1192:
[----:B------:R-:W-:Y:S01]  /*13ce0*/  IMAD.MOV.U32 R183, RZ, RZ, R78 ;  /* 0x000000ffffb77224 */ /* 0x000fe200078e004e */
[----:B------:R-:W-:Y:S01]  /*13cf0*/  MOV R2, RZ ;  /* 0x000000ff00027202 */ /* 0x000fe20000000f00 */
[----:B------:R-:W-:Y:S01]  /*13d00*/  IMAD.MOV.U32 R184, RZ, RZ, 0x1f ;  /* 0x0000001fffb87424 */ /* 0x000fe200078e00ff */
[----:B------:R-:W-:Y:S02]  /*13d10*/  MOV R3, 0x13d30 ;  /* 0x00013d3000037802 */ /* 0x000fe40000000f00 */
[----:B-1----:R-:W-:Y:S05]  /*13d20*/  CALL.REL.NOINC `($__internal_19_$__cuda_sm70_shflsync_idx_p) ;  /* 0x0000067000007944 */ /* 0x002fea0003c00000 */
[----:B------:R-:W-:Y:S01]  /*13d30*/  MOV R9, R183 ;  /* 0x000000b700097202 */ /* 0x000fe20000000f00 */
[----:B------:R-:W-:Y:S05]  /*13d40*/  BRA `(.L_x_1254) ;  /* 0xffffc79000007947 */ /* 0x000fea000383ffff */
.L_x_1193:
[----:B------:R-:W-:Y:S01]  /*13d50*/  IMAD.MOV.U32 R183, RZ, RZ, R78 ;  /* 0x000000ffffb77224 */ /* 0x000fe200078e004e */
[----:B------:R-:W-:Y:S01]  /*13d60*/  MOV R2, 0x1 ;  /* 0x0000000100027802 */ /* 0x000fe20000000f00 */
[----:B------:R-:W-:Y:S01]  /*13d70*/  IMAD.MOV.U32 R184, RZ, RZ, 0x1f ;  /* 0x0000001fffb87424 */ /* 0x000fe200078e00ff */
[----:B------:R-:W-:Y:S02]  /*13d80*/  MOV R3, 0x13da0 ;  /* 0x00013da000037802 */ /* 0x000fe40000000f00 */
[----:B-123--:R-:W-:Y:S05]  /*13d90*/  CALL.REL.NOINC `($__internal_19_$__cuda_sm70_shflsync_idx_p) ;  /* 0x0000060000007944 */ /* 0x00efea0003c00000 */
[----:B------:R-:W-:Y:S01]  /*13da0*/  MOV R8, R183 ;  /* 0x000000b700087202 */ /* 0x000fe20000000f00 */
[----:B------:R-:W-:Y:S05]  /*13db0*/  BRA `(.L_x_1255) ;  /* 0xffffc74000007947 */ /* 0x000fea000383ffff */
.L_x_1194:
[----:B------:R-:W-:Y:S02]  /*13dc0*/  MOV R2, 0x1 ;  /* 0x0000000100027802 */ /* 0x000fe40000000f00 */
[----:B------:R-:W-:-:S02]  /*13dd0*/  MOV R3, 0x13df0 ;  /* 0x00013df000037802 */ /* 0x000fc40000000f00 */
[----:B--234-:R-:W-:Y:S05]  /*13de0*/  CALL.REL.NOINC `($__internal_20_$__cuda_sm70_shflsync_up_p) ;  /* 0x0000061000007944 */ /* 0x01cfea0003c00000 */
[----:B------:R-:W-:Y:S05]  /*13df0*/  BRA `(.L_x_1256) ;  /* 0xffffc82000007947 */ /* 0x000fea000383ffff */
.L_x_1195:
[----:B------:R-:W-:Y:S02]  /*13e00*/  MOV R2, 0x2 ;  /* 0x0000000200027802 */ /* 0x000fe40000000f00 */
[----:B------:R-:W-:-:S02]  /*13e10*/  MOV R3, 0x13e30 ;  /* 0x00013e3000037802 */ /* 0x000fc40000000f00 */
[----:B--23--:R-:W-:Y:S05]  /*13e20*/  CALL.REL.NOINC `($__internal_20_$__cuda_sm70_shflsync_up_p) ;  /* 0x000005d000007944 */ /* 0x00cfea0003c00000 */
        /* <DEDUP_REMOVED lines=24> */
.L_x_1199:
[----:B------:R-:W-:Y:S02]  /*13fb0*/  MOV R2, 0x1 ;  /* 0x0000000100027802 */ /* 0x000fe40000000f00 */
[----:B------:R-:W-:Y:S02]  /*13fc0*/  MOV R3, 0x13fe0 ;  /* 0x00013fe000037802 */ /* 0x000fe40000000f00 */
[----:B------:R-:W-:Y:S05]  /*13fd0*/  CALL.REL.NOINC `($__internal_20_$__cuda_sm70_shflsync_up_p) ;  /* 0x0000042000007944 */ /* 0x000fea0003c00000 */
[----:B------:R-:W-:Y:S01]  /*13fe0*/  MOV R2, R4 ;  /* 0x0000000400027202 */ /* 0x000fe20000000f00 */
[----:B------:R-:W-:Y:S05]  /*13ff0*/  BRA `(.L_x_1258) ;  /* 0xffffc87000007947 */ /* 0x000fea000383ffff */
.L_x_1200:
[----:B------:R-:W-:Y:S02]  /*14000*/  MOV R2, 0x2 ;  /* 0x0000000200027802 */ /* 0x000fe40000000f00 */
[----:B------:R-:W-:Y:S02]  /*14010*/  MOV R3, 0x14030 ;  /* 0x0001403000037802 */ /* 0x000fe40000000f00 */
        /* <DEDUP_REMOVED lines=25> */
.L_x_1202:
[----:B------:R-:W-:Y:S02]  /*141b0*/  SEL R0, RZ, 0x1, P0 ;  /* 0x00000001ff007807 */ /* 0x000fe40000000000 */
[----:B------:R-:W-:Y:S02]  /*141c0*/  MOV R2, 0x141e0 ;  /* 0x000141e000027802 */ /* 0x000fe40000000f00 */
[----:B-1----:R-:W-:Y:S05]  /*141d0*/  CALL.REL.NOINC `($__internal_21_$__cuda_sm70_votesync_ballot) ;  /* 0x0000029000007944 */ /* 0x002fea0003c00000 */
[----:B------:R-:W-:Y:S01]  /*141e0*/  MOV R5, R0 ;  /* 0x0000000000057202 */ /* 0x000fe20000000f00 */
[----:B------:R-:W-:Y:S05]  /*141f0*/  BRA `(.L_x_1260) ;  /* 0xffffc80000007947 */ /* 0x000fea000383ffff */
.L_x_1203:
[----:B------:R-:W-:Y:S01]  /*14200*/  IMAD.MOV.U32 R183, RZ, RZ, R6 ;  /* 0x000000ffffb77224 */ /* 0x000fe200078e0006 */
[----:B------:R-:W-:Y:S01]  /*14210*/  MOV R2, R0 ;  /* 0x0000000000027202 */ /* 0x000fe20000000f00 */
[----:B------:R-:W-:Y:S01]  /*14220*/  IMAD.MOV.U32 R184, RZ, RZ, 0x1f ;  /* 0x0000001fffb87424 */ /* 0x000fe200078e00ff */
[----:B------:R-:W-:Y:S02]  /*14230*/  MOV R3, 0x14250 ;  /* 0x0001425000037802 */ /* 0x000fe40000000f00 */
[----:B-1----:R-:W-:Y:S05]  /*14240*/  CALL.REL.NOINC `($__internal_19_$__cuda_sm70_shflsync_idx_p) ;  /* 0x0000015000007944 */ /* 0x002fea0003c00000 */
[----:B------:R-:W-:Y:S01]  /*14250*/  IMAD.MOV.U32 R10, RZ, RZ, R183 ;  /* 0x000000ffff0a7224 */ /* 0x000fe200078e00b7 */
[----:B------:R-:W-:Y:S01]  /*14260*/  MOV R2, R0 ;  /* 0x0000000000027202 */ /* 0x000fe20000000f00 */
[----:B------:R-:W-:Y:S01]  /*14270*/  IMAD.MOV.U32 R183, RZ, RZ, R7 ;  /* 0x000000ffffb77224 */ /* 0x000fe200078e0007 */
[----:B------:R-:W-:-:S02]  /*14280*/  MOV R184, 0x1f ;  /* 0x0000001f00b87802 */ /* 0x000fc40000000f00 */
[----:B------:R-:W-:Y:S02]  /*14290*/  MOV R3, 0x142b0 ;  /* 0x000142b000037802 */ /* 0x000fe40000000f00 */
[----:B------:R-:W-:Y:S05]  /*142a0*/  CALL.REL.NOINC `($__internal_19_$__cuda_sm70_shflsync_idx_p) ;  /* 0x000000f000007944 */ /* 0x000fea0003c00000 */
[----:B------:R-:W-:Y:S01]  /*142b0*/  MOV R7, R183 ;  /* 0x000000b700077202 */ /* 0x000fe20000000f00 */
[----:B------:R-:W-:Y:S05]  /*142c0*/  BRA `(.L_x_1261) ;  /* 0xffffc78000007947 */ /* 0x000fea000383ffff */
.L_x_1206:
[----:B------:R-:W-:Y:S01]  /*142d0*/  IMAD.MOV.U32 R183, RZ, RZ, R4 ;  /* 0x000000ffffb77224 */ /* 0x000fe200078e0004 */
[----:B------:R-:W-:Y:S01]  /*142e0*/  MOV R2, R0 ;  /* 0x0000000000027202 */ /* 0x000fe20000000f00 */
[----:B------:R-:W-:Y:S01]  /*142f0*/  IMAD.MOV.U32 R184, RZ, RZ, 0x1f ;  /* 0x0000001fffb87424 */ /* 0x000fe200078e00ff */
[----:B------:R-:W-:Y:S02]  /*14300*/  MOV R3, 0x14320 ;  /* 0x0001432000037802 */ /* 0x000fe40000000f00 */
[----:B-1-34-:R-:W-:Y:S05]  /*14310*/  CALL.REL.NOINC `($__internal_19_$__cuda_sm70_shflsync_idx_p) ;  /* 0x0000008000007944 */ /* 0x01afea0003c00000 */
[----:B------:R-:W-:Y:S01]  /*14320*/  MOV R11, R183 ;  /* 0x000000b7000b7202 */ /* 0x000fe20000000f00 */
[----:B------:R-:W-:Y:S05]  /*14330*/  BRA `(.L_x_1205) ;  /* 0xffffc77000007947 */ /* 0x000fea000383ffff */
        .weak           $__internal_18_$__cuda_sm70_shflsync_bfly_p
        .type           $__internal_18_$__cuda_sm70_shflsync_bfly_p,@function
        .size           $__internal_18_$__cuda_sm70_shflsync_bfly_p,($__internal_19_$__cuda_sm70_shflsync_idx_p - $__internal_18_$__cuda_sm70_shflsync_bfly_p)
$__internal_18_$__cuda_sm70_shflsync_bfly_p:
[----:B------:R-:W-:Y:S02]  /*14340*/  MOV R156, 0xffffffff ;  /* 0xffffffff009c7802 */ /* 0x000fe40000000f00 */
[----:B------:R-:W-:Y:S02]  /*14350*/  MOV R3, 0x1f ;  /* 0x0000001f00037802 */ /* 0x000fe40000000f00 */
[----:B------:R-:W-:Y:S04]  /*14360*/  WARPSYNC R156 ;  /* 0x0000009c00007348 */ /* 0x000fe80003800000 */
[----:B------:R1:W2:Y:S02]  /*14370*/  SHFL.BFLY PT, R0, R4, R0, R3 ;  /* 0x0c00000004007389 */ /* 0x0002a400000e0003 */
[----:B-1----:R-:W-:-:S04]  /*14380*/  MOV R3, 0x0 ;  /* 0x0000000000037802 */ /* 0x002fc80000000f00 */
[----:B--2---:R-:W-:Y:S05]  /*14390*/  RET.REL.NODEC R2 `(_ZN7cutlass13device_kernelIN5flash19enable_sm80_to_sm89INS1_16FlashAttnFwdSm80INS1_25CollectiveMainloopFwdSm80ILi8ELi1ELb0EN4cute5tupleIJNS5_1CILi128EEENS7_ILi64EEENS7_ILi192EEEEEELi192ENS_6half_tEfNS_4arch4Sm80ELb1ELb0ELb1ELb1ELb1ELb0ELb1ELb1EEENS1_21CollectiveEpilogueFwdINS6_IJS8_SA_S9_EEENS6_IJNS7_ILi1EEESI_SI_EEESC_SE_Li256ELb1ELb1ELb1ELb0EEENS1_36VarlenDynamicPersistentTileSchedulerILi128ELi64ELi256ELi256ELb1ELb1ELb0ELb1ELb1ELb1EEEEEEEEEvNT_6ParamsE) ;  /* 0xfffebc6002007950 */ /* 0x004fea0003c3ffff */
        .weak           $__internal_19_$__cuda_sm70_shflsync_idx_p
        .type           $__internal_19_$__cuda_sm70_shflsync_idx_p,@function
        .size           $__internal_19_$__cuda_sm70_shflsync_idx_p,($__internal_20_$__cuda_sm70_shflsync_up_p - $__internal_19_$__cuda_sm70_shflsync_idx_p)
$__internal_19_$__cuda_sm70_shflsync_idx_p:
[----:B------:R-:W-:-:S04]  /*143a0*/  MOV R213, 0xffffffff ;  /* 0xffffffff00d57802 */ /* 0x000fc80000000f00 */
[----:B------:R-:W-:Y:S04]  /*143b0*/  WARPSYNC R213 ;  /* 0x000000d500007348 */ /* 0x000fe80003800000 */
[----:B------:R1:W2:Y:S02]  /*143c0*/  SHFL.IDX PT, R183, R183, R2, R184 ;  /* 0x00000002b7b77389 */ /* 0x0002a400000e00b8 */
[----:B-1----:R-:W-:Y:S02]  /*143d0*/  MOV R2, R3 ;  /* 0x0000000300027202 */ /* 0x002fe40000000f00 */
[----:B------:R-:W-:-:S04]  /*143e0*/  MOV R3, 0x0 ;  /* 0x0000000000037802 */ /* 0x000fc80000000f00 */
[----:B--2---:R-:W-:Y:S05]  /*143f0*/  RET.REL.NODEC R2 `(_ZN7cutlass13device_kernelIN5flash19enable_sm80_to_sm89INS1_16FlashAttnFwdSm80INS1_25CollectiveMainloopFwdSm80ILi8ELi1ELb0EN4cute5tupleIJNS5_1CILi128EEENS7_ILi64EEENS7_ILi192EEEEEELi192ENS_6half_tEfNS_4arch4Sm80ELb1ELb0ELb1ELb1ELb1ELb0ELb1ELb1EEENS1_21CollectiveEpilogueFwdINS6_IJS8_SA_S9_EEENS6_IJNS7_ILi1EEESI_SI_EEESC_SE_Li256ELb1ELb1ELb1ELb0EEENS1_36VarlenDynamicPersistentTileSchedulerILi128ELi64ELi256ELi256ELb1ELb1ELb0ELb1ELb1ELb1EEEEEEEEEvNT_6ParamsE) ;  /* 0xfffebc0002007950 */ /* 0x004fea0003c3ffff */
        .weak           $__internal_20_$__cuda_sm70_shflsync_up_p
        .type           $__internal_20_$__cuda_sm70_shflsync_up_p,@function
        .size           $__internal_20_$__cuda_sm70_shflsync_up_p,($__internal_21_$__cuda_sm70_votesync_ballot - $__internal_20_$__cuda_sm70_shflsync_up_p)
$__internal_20_$__cuda_sm70_shflsync_up_p:
[----:B------:R-:W-:Y:S02]  /*14400*/  IMAD.MOV.U32 R4, RZ, RZ, RZ ;  /* 0x000000ffff047224 */ /* 0x000fe400078e00ff */
[----:B------:R-:W-:-:S04]  /*14410*/  IMAD.MOV.U32 R10, RZ, RZ, -0x1 ;  /* 0xffffffffff0a7424 */ /* 0x000fc800078e00ff */
[----:B------:R-:W-:Y:S04]  /*14420*/  WARPSYNC R10 ;  /* 0x0000000a00007348 */ /* 0x000fe80003800000 */
[----:B------:R1:W2:Y:S02]  /*14430*/  SHFL.UP PT, R4, R0, R2, R4 ;  /* 0x0400000200047389 */ /* 0x0002a400000e0004 */
[----:B-1----:R-:W-:Y:S02]  /*14440*/  MOV R2, R3 ;  /* 0x0000000300027202 */ /* 0x002fe40000000f00 */
[----:B------:R-:W-:-:S04]  /*14450*/  MOV R3, 0x0 ;  /* 0x0000000000037802 */ /* 0x000fc80000000f00 */
[----:B--2---:R-:W-:Y:S05]  /*14460*/  RET.REL.NODEC R2 `(_ZN7cutlass13device_kernelIN5flash19enable_sm80_to_sm89INS1_16FlashAttnFwdSm80INS1_25CollectiveMainloopFwdSm80ILi8ELi1ELb0EN4cute5tupleIJNS5_1CILi128EEENS7_ILi64EEENS7_ILi192EEEEEELi192ENS_6half_tEfNS_4arch4Sm80ELb1ELb0ELb1ELb1ELb1ELb0ELb1ELb1EEENS1_21CollectiveEpilogueFwdINS6_IJS8_SA_S9_EEENS6_IJNS7_ILi1EEESI_SI_EEESC_SE_Li256ELb1ELb1ELb1ELb0EEENS1_36VarlenDynamicPersistentTileSchedulerILi128ELi64ELi256ELi256ELb1ELb1ELb0ELb1ELb1ELb1EEEEEEEEEvNT_6ParamsE) ;  /* 0xfffebb9002007950 */ /* 0x004fea0003c3ffff */
        .weak           $__internal_21_$__cuda_sm70_votesync_ballot
        .type           $__internal_21_$__cuda_sm70_votesync_ballot,@function
        .size           $__internal_21_$__cuda_sm70_votesync_ballot,(.L_x_3110 - $__internal_21_$__cuda_sm70_votesync_ballot)
$__internal_21_$__cuda_sm70_votesync_ballot:
[----:B------:R-:W-:Y:S01]  /*14470*/  ISETP.NE.U32.AND P0, PT, R0, 0x1, PT ;  /* 0x000000010000780c */ /* 0x000fe20003f05070 */
[----:B------:R-:W-:-:S04]  /*14480*/  IMAD.MOV.U32 R3, RZ, RZ, -0x1 ;  /* 0xffffffffff037424 */ /* 0x000fc800078e00ff */
[----:B------:R-:W-:Y:S08]  /*14490*/  WARPSYNC R3 ;  /* 0x0000000300007348 */ /* 0x000ff00003800000 */
[----:B------:R-:W-:-:S04]  /*144a0*/  VOTE.ANY R0, PT, !P0 ;  /* 0x0000000000007806 */ /* 0x000fc800040e0100 */
[----:B------:R-:W-:Y:S01]  /*144b0*/  LOP3.LUT R0, R0, R3, RZ, 0xc0, !PT ;  /* 0x0000000300007212 */ /* 0x000fe200078ec0ff */
[----:B------:R-:W-:-:S04]  /*144c0*/  IMAD.MOV.U32 R3, RZ, RZ, 0x0 ;  /* 0x00000000ff037424 */ /* 0x000fc800078e00ff */
[----:B------:R-:W-:Y:S05]  /*144d0*/  RET.REL.NODEC R2 `(_ZN7cutlass13device_kernelIN5flash19enable_sm80_to_sm89INS1_16FlashAttnFwdSm80INS1_25CollectiveMainloopFwdSm80ILi8ELi1ELb0EN4cute5tupleIJNS5_1CILi128EEENS7_ILi64EEENS7_ILi192EEEEEELi192ENS_6half_tEfNS_4arch4Sm80ELb1ELb0ELb1ELb1ELb1ELb0ELb1ELb1EEENS1_21CollectiveEpilogueFwdINS6_IJS8_SA_S9_EEENS6_IJNS7_ILi1EEESI_SI_EEESC_SE_Li256ELb1ELb1ELb1ELb0EEENS1_36VarlenDynamicPersistentTileSchedulerILi128ELi64ELi256ELi256ELb1ELb1ELb0ELb1ELb1ELb1EEEEEEEEEvNT_6ParamsE) ;  /* 0xfffebb2002007950 */ /* 0x000fea0003c3ffff */
.L_x_1262:
        /* <DEDUP_REMOVED lines=10> */
.L_x_3110:


//--------------------- .text._ZN7cutlass13device_kernelIN5flash19enable_sm80_to_sm89INS1_16FlashAttnFwdSm80INS1_25CollectiveMainloopFwdSm80ILi8ELi1ELb0EN4cute5tupleIJNS5_1CILi128EEENS7_ILi64EEENS7_ILi192EEEEEELi192ENS_6half_tEfNS_4arch4Sm80ELb1ELb0ELb1ELb1ELb1ELb1ELb1ELb1EEENS1_21CollectiveEpilogueFwdINS6_IJS8_SA_S9_EEENS6_IJNS7_ILi1EEESI_SI_EEESC_SE_Li256ELb1ELb1ELb1ELb0EEENS1_36VarlenDynamicPersistentTileSchedulerILi128ELi64ELi256ELi256ELb1ELb1ELb0ELb1ELb1ELb1EEEEEEEEEvNT_6ParamsE --------------------------
	.section	.text._ZN7cutlass13device_kernelIN5flash19enable_sm80_to_sm89INS1_16FlashAttnFwdSm80INS1_25CollectiveMainloopFwdSm80ILi8ELi1ELb0EN4cute5tupleIJNS5_1CILi128EEENS7_ILi64EEENS7_ILi192EEEEEELi192ENS_6half_tEfNS_4arch4Sm80ELb1ELb0ELb1ELb1ELb1ELb1ELb1ELb1EEENS1_21CollectiveEpilogueFwdINS6_IJS8_SA_S9_EEENS6_IJNS7_ILi1EEESI_SI_EEESC_SE_Li256ELb1ELb1ELb1ELb0EEENS1_36VarlenDynamicPersistentTileSchedulerILi128ELi64ELi256ELi256ELb1ELb1ELb0ELb1ELb1ELb1EEEEEEEEEvNT_6ParamsE,"ax",@progbits
	.sectioninfo	@"SHI_REGISTERS=255"
	.align	128
.text._ZN7cutlass13device_kernelIN5flash19enable_sm80_to_sm89INS1_16FlashAttnFwdSm80INS1_25CollectiveMainloopFwdSm80ILi8ELi1ELb0EN4cute5tupleIJNS5_1CILi128EEENS7_ILi64EEENS7_ILi192EEEEEELi192ENS_6half_tEfNS_4arch4Sm80ELb1ELb0ELb1ELb1ELb1ELb1ELb1ELb1EEENS1_21CollectiveEpilogueFwdINS6_IJS8_SA_S9_EEENS6_IJNS7_ILi1EEESI_SI_EEESC_SE_Li256ELb1ELb1ELb1ELb0EEENS1_36VarlenDynamicPersistentTileSchedulerILi128ELi64ELi256ELi256ELb1ELb1ELb0ELb1ELb1ELb1EEEEEEEEEvNT_6ParamsE:
        .type           _ZN7cutlass13device_kernelIN5flash19enable_sm80_to_sm89INS1_16FlashAttnFwdSm80INS1_25CollectiveMainloopFwdSm80ILi8ELi1ELb0EN4cute5tupleIJNS5_1CILi128EEENS7_ILi64EEENS7_ILi192EEEEEELi192ENS_6half_tEfNS_4arch4Sm80ELb1ELb0ELb1ELb1ELb1ELb1ELb1ELb1EEENS1_21CollectiveEpilogueFwdINS6_IJS8_SA_S9_EEENS6_IJNS7_ILi1EEESI_SI_EEESC_SE_Li256ELb1ELb1ELb1ELb0EEENS1_36VarlenDynamicPersistentTileSchedulerILi128ELi64ELi256ELi256ELb1ELb1ELb0ELb1ELb1ELb1EEEEEEEEEvNT_6ParamsE,@function
        .size           _ZN7cutlass13device_kernelIN5flash19enable_sm80_to_sm89INS1_16FlashAttnFwdSm80INS1_25CollectiveMainloopFwdSm80ILi8ELi1ELb0EN4cute5tupleIJNS5_1CILi128EEENS7_ILi64EEENS7_ILi192EEEEEELi192ENS_6half_tEfNS_4arch4Sm80ELb1ELb0ELb1ELb1ELb1ELb1ELb1ELb1EEENS1_21CollectiveEpilogueFwdINS6_IJS8_SA_S9_EEENS6_IJNS7_ILi1EEESI_SI_EEESC_SE_Li256ELb1ELb1ELb1ELb0EEENS1_36VarlenDynamicPersistentTileSchedulerILi128ELi64ELi256ELi256ELb1ELb1ELb0ELb1ELb1ELb1EEEEEEEEEvNT_6ParamsE,(.L_x_3115 - _ZN7cutlass13device_kernelIN5flash19enable_sm80_to_sm89INS1_16FlashAttnFwdSm80INS1_25CollectiveMainloopFwdSm80ILi8ELi1ELb0EN4cute5tupleIJNS5_1CILi128EEENS7_ILi64EEENS7_ILi192EEEEEELi192ENS_6half_tEfNS_4arch4Sm80ELb1ELb0ELb1ELb1ELb1ELb1ELb1ELb1EEENS1_21CollectiveEpilogueFwdINS6_IJS8_SA_S9_EEENS6_IJNS7_ILi1EEESI_SI_EEESC_SE_Li256ELb1ELb1ELb1ELb0EEENS1_36VarlenDynamicPersistentTileSchedulerILi128ELi64ELi256ELi256ELb1ELb1ELb0ELb1ELb1ELb1EEEEEEEEEvNT_6ParamsE)
        .other          _ZN7cutlass13device_kernelIN5flash19enable_sm80_to_sm89INS1_16FlashAttnFwdSm80INS1_25CollectiveMainloopFwdSm80ILi8ELi1ELb0EN4cute5tupleIJNS5_1CILi128EEENS7_ILi64EEENS7_ILi192EEEEEELi192ENS_6half_tEfNS_4arch4Sm80ELb1ELb0ELb1ELb1ELb1ELb1ELb1ELb1EEENS1_21CollectiveEpilogueFwdINS6_IJS8_SA_S9_EEENS6_IJNS7_ILi1EEESI_SI_EEESC_SE_Li256ELb1ELb1ELb1ELb0EEENS1_36VarlenDynamicPersistentTileSchedulerILi128ELi64ELi256ELi256ELb1ELb1ELb0ELb1ELb1ELb1EEEEEEEEEvNT_6ParamsE,@"STO_CUDA_ENTRY STV_DEFAULT"
_ZN7cutlass13device_kernelIN5flash19enable_sm80_to_sm89INS1_16FlashAttnFwdSm80INS1_25CollectiveMainloopFwdSm80ILi8ELi1ELb0EN4cute5tupleIJNS5_1CILi128EEENS7_ILi64EEENS7_ILi192EEEEEELi192ENS_6half_tEfNS_4arch4Sm80ELb1ELb0ELb1ELb1ELb1ELb1ELb1ELb1EEENS1_21CollectiveEpilogueFwdINS6_IJS8_SA_S9_EEENS6_IJNS7_ILi1EEESI_SI_EEESC_SE_Li256ELb1ELb1ELb1ELb0EEENS1_36VarlenDynamicPersistentTileSchedulerILi128ELi64ELi256ELi256ELb1ELb1ELb0ELb1ELb1ELb1EEEEEEEEEvNT_6ParamsE:
        /* <DEDUP_REMOVED lines=52> */
.L_x_1268:
        /* <DEDUP_REMOVED lines=16> */
.L_x_1457:
        /* <DEDUP_REMOVED lines=16> */
.L_x_1458:
[----:B---3--:R-:W-:-:S05]  /*0540*/  IMAD R0, R0, c[0x0][0x538], RZ ;  /* 0x00014e0000007a24 */ /* 0x008fca00078e02ff */
[----:B------:R-:W-:-:S04]  /*0550*/  IADD3 R6, R0, R6, RZ ;  /* 0x0000000600067210 */ /* 0x000fc80007ffe0ff */
[----:B------:R-:W-:-:S13]  /*0560*/  ISETP.GT.AND P0, PT, R6, UR4, PT ;  /* 0x0000000406007c0c */ /* 0x000fda000bf04270 */
[----:B-12---:R-:W-:Y:S05]  /*0570*/  @!P0 BRA `(.L_x_1268) ;  /* 0xfffffdc000008947 */ /* 0x006fea000383ffff */
.L_x_1264:
[----:B------:R-:W-:-:S05]  /*0580*/  IADD3 R11, -R0, R6, RZ ;  /* 0x00000006000b7210 */ /* 0x000fca0007ffe1ff */
[----:B------:R-:W-:-:S05]  /*0590*/  IMAD R0, R4, c[0x0][0x538], R11 ;  /* 0x00014e0004007a24 */ /* 0x000fca00078e020b */
[----:B------:R-:W-:Y:S01]  /*05a0*/  ISETP.GT.AND P0, PT, R0, UR4, PT ;  /* 0x0000000400007c0c */ /* 0x000fe2000bf04270 */
[----:B------:R-:W-:-:S12]  /*05b0*/  BRA.DIV ~URZ, `(.L_x_1269) ;  /* 0x0001db127f007947 */ /* 0x000fd8000b800000 */
[----:B------:R-:W-:-:S04]  /*05c0*/  VOTE.ANY R10, PT, !P0 ;  /* 0x00000000000a7806 */ /* 0x000fc800040e0100 */
.L_x_1459:
[----:B------:R-:W1:Y:S02]  /*05d0*/  POPC R5, R10 ;  /* 0x0000000a00057309 */ /* 0x000e640000000000 */
[----:B-12---:R-:W-:Y:S01]  /*05e0*/  IADD3 R247, R5, R7, RZ ;  /* 0x0000000705f77210 */ /* 0x006fe20007ffe0ff */
[----:B------:R-:W-:Y:S05]  /*05f0*/  BRA.DIV ~URZ, `(.L_x_1270) ;  /* 0x0001db227f007947 */ /* 0x000fea000b800000 */
[----:B------:R1:W2:Y:S01]  /*0600*/  SHFL.IDX PT, R12, R9, R5, 0x1f ;  /* 0x00001f05090c7589 */ /* 0x0002a200000e0000 */
[----:B------:R-:W-:-:S03]  /*0610*/  MOV R6, RZ ;  /* 0x000000ff00067202 */ /* 0x000fc60000000f00 */
[----:B------:R1:W3:Y:S04]  /*0620*/  SHFL.IDX PT, R9, R8, R5, 0x1f ;  /* 0x00001f0508097589 */ /* 0x0002e800000e0000 */
.L_x_1460:
[----:B------:R-:W-:Y:S01]  /*0630*/  ISETP.NE.AND P0, PT, R10, RZ, PT ;  /* 0x000000ff0a00720c */ /* 0x000fe20003f05270 */
[----:B------:R-:W-:-:S12]  /*0640*/  BSSY B0, `(.L_x_1271) ;  /* 0x0000005000007945 */ /* 0x000fd80003800000 */
[----:B------:R-:W-:Y:S05]  /*0650*/  @!P0 BRA `(.L_x_1272) ;  /* 0x0000003000008947 */ /* 0x000fea0003800000 */
[----:B------:R-:W-:Y:S01]  /*0660*/  IADD3 R0, R5, -0x1, RZ ;  /* 0xffffffff05007810 */ /* 0x000fe20007ffe0ff */
[----:B------:R-:W-:Y:S05]  /*0670*/  BRA.DIV ~URZ, `(.L_x_1273) ;  /* 0x0001db827f007947 */ /* 0x000fea000b800000 */
[----:B------:R4:W1:Y:S02]  /*0680*/  SHFL.IDX PT, R6, R4, R0, 0x1f ;  /* 0x00001f0004067589 */ /* 0x00086400000e0000 */
.L_x_1272:
[----:B------:R-:W-:Y:S05]  /*0690*/  BSYNC B0 ;  /* 0x0000000000007941 */ /* 0x000fea0003800000 */
.L_x_1271:
        /* <DEDUP_REMOVED lines=67> */
.L_x_1275:
        /* <DEDUP_REMOVED lines=68> */
.L_x_1276:
[----:B------:R-:W-:Y:S05]  /*0f10*/  BSYNC B0 ;  /* 0x0000000000007941 */ /* 0x000fea0003800000 */
.L_x_1274:
[----:B------:R-:W-:-:S04]  /*0f20*/  LOP3.LUT R0, RZ, R0, RZ, 0x33, !PT ;  /* 0x00000000ff007212 */ /* 0x000fc800078e33ff */
[----:B------:R-:W-:Y:S01]  /*0f30*/  IADD3 R245, R0, R12, RZ ;  /* 0x0000000c00f57210 */ /* 0x000fe20007ffe0ff */
[----:B------:R-:W-:Y:S05]  /*0f40*/  BRA `(.L_x_1277) ;  /* 0x0000004000007947 */ /* 0x000fea0003800000 */
.L_x_1265:
[----:B--2---:R-:W-:Y:S01]  /*0f50*/  IMAD.MOV.U32 R245, RZ, RZ, RZ ;  /* 0x000000fffff57224 */ /* 0x004fe200078e00ff */
[----:B------:R-:W-:Y:S01]  /*0f60*/  MOV R246, RZ ;  /* 0x000000ff00f67202 */ /* 0x000fe20000000f00 */
[----:B------:R-:W-:Y:S01]  /*0f70*/  IMAD.U32 R244, RZ, RZ, UR4 ;  /* 0x00000004fff47e24 */ /* 0x000fe2000f8e00ff */
[----:B------:R-:W-:Y:S02]  /*0f80*/  MOV R247, c[0x0][0x53c] ;  /* 0x00014f0000f77a02 */ /* 0x000fe40000000f00 */
.L_x_1277:
[----:B------:R-:W-:Y:S01]  /*0f90*/  ISETP.NE.AND P0, PT, R13, RZ, PT ;  /* 0x000000ff0d00720c */ /* 0x000fe20003f05270 */
[----:B------:R-:W-:-:S12]  /*0fa0*/  WARPSYNC 0xffffffff ;  /* 0xffffffff00007948 */ /* 0x000fd80003800000 */
[----:B------:R1:W-:Y:S04]  /*0fb0*/  @!P0 STS.128 [0x18100], R244 ;  /* 0x018100f4ff008388 */ /* 0x0003e80000000c00 */
[----:B------:R-:W-:Y:S06]  /*0fc0*/  BAR.ARV 0x5, 0x100 ;  /* 0x0144000000007b1d */ /* 0x000fec0000002000 */
.L_x_1263:
        /* <DEDUP_REMOVED lines=11> */
[----:B------:R-:W-:Y:S02]  /*1080*/  SHF.R.S32.HI R25, RZ, 0x3, R6 ;  /* 0x00000003ff197819 */ /* 0x000fe40000011406 */
[----:B------:R-:W-:Y:S02]  /*1090*/  LOP3.LUT R3, R6, 0xfffffff8, RZ, 0xc0, !PT ;  /* 0xfffffff806037812 */ /* 0x000fe400078ec0ff */
[C---:B------:R-:W-:Y:S01]  /*10a0*/  LEA.HI R0, R2.reuse, R4, RZ, 0x1 ;  /* 0x0000000402007211 */ /* 0x040fe200078f08ff */
[----:B------:R-:W-:Y:S01]  /*10b0*/  IMAD.SHL.U32 R5, R25, 0x40, RZ ;  /* 0x0000004019057824 */ /* 0x000fe200078e00ff */
[----:B------:R-:W-:Y:S01]  /*10c0*/  LOP3.LUT R2, R2, 0xfffffff0, RZ, 0xc0, !PT ;  /* 0xfffffff002027812 */ /* 0x000fe200078ec0ff */
[----:B------:R-:W-:Y:S01]  /*10d0*/  IMAD.IADD R8, R16, 0x1, -R3 ;  /* 0x0000000110087824 */ /* 0x000fe200078e0a03 */
[----:B------:R-:W-:-:S02]  /*10e0*/  LOP3.LUT R3, R0, 0xfffffffe, RZ, 0xc0, !PT ;  /* 0xfffffffe00037812 */ /* 0x000fc400078ec0ff */
[----:B------:R-:W-:Y:S01]  /*10f0*/  LOP3.LUT R0, R5, 0x1c0, RZ, 0xc0, !PT ;  /* 0x000001c005007812 */ /* 0x000fe200078ec0ff */
[----:B------:R-:W-:Y:S01]  /*1100*/  IMAD.SHL.U32 R202, R8, 0x8, RZ ;  /* 0x0000000808ca7824 */ /* 0x000fe200078e00ff */
[-C--:B------:R-:W-:Y:S01]  /*1110*/  LEA.HI R14, R12, R16.reuse, RZ, 0x2 ;  /* 0x000000100c0e7211 */ /* 0x080fe200078f10ff */
[----:B------:R-:W-:Y:S01]  /*1120*/  IMAD.IADD R2, R16, 0x1, -R2 ;  /* 0x0000000110027824 */ /* 0x000fe200078e0a02 */
[----:B------:R-:W-:Y:S01]  /*1130*/  LEA.HI R13, R12, R16, RZ, 0x5 ;  /* 0x000000100c0d7211 */ /* 0x000fe200078f28ff */
[----:B------:R-:W-:Y:S01]  /*1140*/  IMAD.IADD R10, R4, 0x1, -R3 ;  /* 0x00000001040a7824 */ /* 0x000fe200078e0a03 */
[----:B------:R-:W-:Y:S01]  /*1150*/  LOP3.LUT R3, R0, 0x38, R202, 0xf8, !PT ;  /* 0x0000003800037812 */ /* 0x000fe200078ef8ca */
[C---:B------:R-:W-:Y:S01]  /*1160*/  IMAD.SHL.U32 R4, R8.reuse, 0x40, RZ ;  /* 0x0000004008047824 */ /* 0x040fe200078e00ff */
[----:B------:R-:W-:Y:S01]  /*1170*/  SHF.R.U32.HI R0, RZ, 0x3, R0 ;  /* 0x00000003ff007819 */ /* 0x000fe20000011600 */
[----:B------:R-:W-:Y:S01]  /*1180*/  IMAD R220, R8, 0x20, R25 ;  /* 0x0000002008dc7824 */ /* 0x000fe200078e0219 */
[----:B------:R-:W-:-:S02]  /*1190*/  SHF.R.S32.HI R5, RZ, 0x1f, R2 ;  /* 0x0000001fff057819 */ /* 0x000fc40000011402 */
[----:B------:R-:W-:Y:S02]  /*11a0*/  LOP3.LUT R9, R3, R0, RZ, 0x3c, !PT ;  /* 0x0000000003097212 */ /* 0x000fe400078e3cff */
[----:B------:R-:W-:Y:S02]  /*11b0*/  LOP3.LUT R0, R4, 0x1c0, RZ, 0xc0, !PT ;  /* 0x000001c004007812 */ /* 0x000fe400078ec0ff */
[--C-:B------:R-:W-:Y:S02]  /*11c0*/  SHF.R.S32.HI R215, RZ, 0x2, R14.reuse ;  /* 0x00000002ffd77819 */ /* 0x100fe4000001140e */
[----:B------:R-:W-:Y:S02]  /*11d0*/  SHF.R.S32.HI R7, RZ, 0x1f, R14 ;  /* 0x0000001fff077819 */ /* 0x000fe4000001140e */
[----:B------:R-:W-:Y:S02]  /*11e0*/  LEA.HI R11, R5, R2, RZ, 0x3 ;  /* 0x00000002050b7211 */ /* 0x000fe400078f18ff */
[----:B------:R-:W-:-:S02]  /*11f0*/  LOP3.LUT R5, R0, 0x8, R6, 0xf8, !PT ;  /* 0x0000000800057812 */ /* 0x000fc400078ef806 */
[----:B------:R-:W-:Y:S02]  /*1200*/  SHF.R.U32.HI R3, RZ, 0x3, R0 ;  /* 0x00000003ff037819 */ /* 0x000fe40000011600 */
[----:B------:R-:W-:Y:S02]  /*1210*/  LEA.HI R0, R7, R215, RZ, 0x3 ;  /* 0x000000d707007211 */ /* 0x000fe400078f18ff */
[----:B------:R-:W-:Y:S02]  /*1220*/  LOP3.LUT R4, R11, 0xfffffff8, RZ, 0xc0, !PT ;  /* 0xfffffff80b047812 */ /* 0x000fe400078ec0ff */
[----:B------:R-:W-:Y:S02]  /*1230*/  LOP3.LUT R0, R0, 0xfffffff8, RZ, 0xc0, !PT ;  /* 0xfffffff800007812 */ /* 0x000fe400078ec0ff */
[----:B------:R-:W-:Y:S01]  /*1240*/  LOP3.LUT R7, R5, R3, RZ, 0x3c, !PT ;  /* 0x0000000305077212 */ /* 0x000fe200078e3cff */
[----:B------:R-:W-:Y:S01]  /*1250*/  IMAD.IADD R6, R2, 0x1, -R4 ;  /* 0x0000000102067824 */ /* 0x000fe200078e0a04 */
[----:B------:R-:W-:Y:S01]  /*1260*/  LOP3.LUT R2, R13, 0xffffffe0, RZ, 0xc0, !PT ;  /* 0xffffffe00d027812 */ /* 0x000fe200078ec0ff */
[----:B------:R-:W-:Y:S01]  /*1270*/  IMAD.IADD R0, R215, 0x1, -R0 ;  /* 0x00000001d7007824 */ /* 0x000fe200078e0a00 */
[----:B------:R-:W-:-:S02]  /*1280*/  SHF.R.S32.HI R5, RZ, 0x5, R13 ;  /* 0x00000005ff057819 */ /* 0x000fc4000001140d */
[----:B------:R-:W-:Y:S01]  /*1290*/  SHF.R.S32.HI R3, RZ, 0x1f, R13 ;  /* 0x0000001fff037819 */ /* 0x000fe2000001140d */
[----:B------:R-:W-:Y:S01]  /*12a0*/  IMAD.IADD R23, R16, 0x1, -R2 ;  /* 0x0000000110177824 */ /* 0x000fe200078e0a02 */
[----:B------:R-:W-:Y:S01]  /*12b0*/  LEA.HI R4, R12, R16, RZ, 0x6 ;  /* 0x000000100c047211 */ /* 0x000fe200078f30ff */
[----:B------:R-:W-:Y:S01]  /*12c0*/  IMAD.SHL.U32 R228, R5, 0x200, RZ ;  /* 0x0000020005e47824 */ /* 0x000fe200078e00ff */
[----:B------:R-:W-:Y:S01]  /*12d0*/  LEA.HI R2, R3, R5, RZ, 0x3 ;  /* 0x0000000503027211 */ /* 0x000fe200078f18ff */
[----:B------:R-:W-:Y:S01]  /*12e0*/  IMAD.SHL.U32 R13, R11, 0x40, RZ ;  /* 0x000000400b0d7824 */ /* 0x000fe200078e00ff */
[----:B------:R-:W-:Y:S01]  /*12f0*/  LOP3.LUT R3, R0, 0x1, RZ, 0xc0, !PT ;  /* 0x0000000100037812 */ /* 0x000fe200078ec0ff */
[----:B------:R-:W-:Y:S01]  /*1300*/  IMAD.SHL.U32 R4, R4, 0x8, RZ ;  /* 0x0000000804047824 */ /* 0x000fe200078e00ff */
[----:B------:R-:W-:Y:S02]  /*1310*/  SHF.R.S32.HI R12, RZ, 0x1f, R23 ;  /* 0x0000001fff0c7819 */ /* 0x000fe40000011417 */
[----:B------:R-:W-:-:S02]  /*1320*/  ISETP.NE.U32.AND P0, PT, R3, 0x1, PT ;  /* 0x000000010300780c */ /* 0x000fc40003f05070 */
[----:B------:R-:W-:Y:S02]  /*1330*/  LOP3.LUT R2, R2, 0xffffff8, RZ, 0xc0, !PT ;  /* 0x0ffffff802027812 */ /* 0x000fe400078ec0ff */
[C---:B------:R-:W-:Y:S01]  /*1340*/  R2P PR, R0.reuse, 0x6 ;  /* 0x0000000600007804 */ /* 0x040fe20000000000 */
[----:B------:R-:W-:Y:S01]  /*1350*/  IMAD.SHL.U32 R0, R0, 0x40, RZ ;  /* 0x0000004000007824 */ /* 0x000fe200078e00ff */
[----:B------:R-:W-:Y:S01]  /*1360*/  LEA.HI R15, R12, R23, RZ, 0x2 ;  /* 0x000000170c0f7211 */ /* 0x000fe200078f10ff */
[----:B------:R-:W-:Y:S01]  /*1370*/  IMAD.IADD R3, R5, 0x1, -R2 ;  /* 0x0000000105037824 */ /* 0x000fe200078e0a02 */
[----:B------:R-:W-:Y:S02]  /*1380*/  LOP3.LUT R193, R9, 0x7ffffe00, R4, 0xf8, !PT ;  /* 0x7ffffe0009c17812 */ /* 0x000fe400078ef804 */
[----:B------:R-:W-:Y:S02]  /*1390*/  SHF.R.S32.HI R2, RZ, 0x2, R15 ;  /* 0x00000002ff027819 */ /* 0x000fe4000001140f */
[----:B------:R-:W-:Y:S01]  /*13a0*/  LOP3.LUT R226, R0, 0x1c0, RZ, 0xc0, !PT ;  /* 0x000001c000e27812 */ /* 0x000fe200078ec0ff */
[----:B------:R-:W-:Y:S01]  /*13b0*/  IMAD.SHL.U32 R0, R6, 0x40, RZ ;  /* 0x0000004006007824 */ /* 0x000fe200078e00ff */
[----:B------:R-:W-:Y:S01]  /*13c0*/  LOP3.LUT R4, R14, 0xfffffffc, RZ, 0xc0, !PT ;  /* 0xfffffffc0e047812 */ /* 0x000fe200078ec0ff */
[----:B------:R-:W-:Y:S01]  /*13d0*/  IMAD R22, R3, 0x10, R2 ;  /* 0x0000001003167824 */ /* 0x000fe200078e0202 */
[----:B------:R-:W-:Y:S01]  /*13e0*/  IADD3 R9, R215, 0x40, RZ ;  /* 0x00000040d7097810 */ /* 0x000fe20007ffe0ff */
[----:B------:R-:W-:Y:S01]  /*13f0*/  IMAD.SHL.U32 R2, R10, 0x8, RZ ;  /* 0x000000080a027824 */ /* 0x000fe200078e00ff */
[----:B------:R-:W-:Y:S01]  /*1400*/  LOP3.LUT R0, R0, 0x1c0, RZ, 0xc0, !PT ;  /* 0x000001c000007812 */ /* 0x000fe200078ec0ff */
[----:B------:R-:W-:Y:S01]  /*1410*/  IMAD.IADD R243, R16, 0x1, -R4 ;  /* 0x0000000110f37824 */ /* 0x000fe200078e0a04 */
[----:B------:R-:W-:Y:S01]  /*1420*/  SHF.R.U32.HI R227, RZ, 0x3, R226 ;  /* 0x00000003ffe37819 */ /* 0x000fe200000116e2 */
[----:B------:R-:W-:Y:S01]  /*1430*/  IMAD.SHL.U32 R14, R5, 0x400, RZ ;  /* 0x00000400050e7824 */ /* 0x000fe200078e00ff */
[----:B------:R-:W-:Y:S01]  /*1440*/  LOP3.LUT R3, R0, 0x8, R2, 0xf8, !PT ;  /* 0x0000000800037812 */ /* 0x000fe200078ef802 */
[C---:B------:R-:W-:Y:S01]  /*1450*/  IMAD.SHL.U32 R140, R243.reuse, 0x4, RZ ;  /* 0x00000004f38c7824 */ /* 0x040fe200078e00ff */
[----:B------:R-:W-:Y:S01]  /*1460*/  SHF.R.U32.HI R0, RZ, 0x3, R0 ;  /* 0x00000003ff007819 */ /* 0x000fe20000011600 */
[----:B------:R-:W-:Y:S01]  /*1470*/  IMAD R2, R10, 0x200, R7 ;  /* 0x000002000a027824 */ /* 0x000fe200078e0207 */
[----:B------:R-:W-:Y:S01]  /*1480*/  LOP3.LUT P6, RZ, R6, 0x2, RZ, 0xc0, !PT ;  /* 0x0000000206ff7812 */ /* 0x000fe200078cc0ff */
[----:B------:R-:W-:Y:S01]  /*1490*/  IMAD.SHL.U32 R102, R243, 0x8, RZ ;  /* 0x00000008f3667824 */ /* 0x000fe200078e00ff */
[----:B------:R-:W-:Y:S01]  /*14a0*/  LOP3.LUT R7, R3, R0, RZ, 0x3c, !PT ;  /* 0x0000000003077212 */ /* 0x000fe200078e3cff */
[----:B------:R-:W-:Y:S01]  /*14b0*/  IMAD.SHL.U32 R3, R9, 0x40, RZ ;  /* 0x0000004009037824 */ /* 0x000fe200078e00ff */
[----:B------:R-:W-:Y:S01]  /*14c0*/  SHF.R.S32.HI R0, RZ, 0x1f, R9 ;  /* 0x0000001fff007819 */ /* 0x000fe20000011409 */
[----:B------:R-:W-:Y:S01]  /*14d0*/  STL [R1+0x58], R22 ;  /* 0x0000581601007387 */ /* 0x000fe20000100800 */
[----:B------:R-:W-:Y:S01]  /*14e0*/  IADD3 R142, R140, 0x20, RZ ;  /* 0x000000208c8e7810 */ /* 0x000fe20007ffe0ff */
[----:B------:R-:W-:Y:S01]  /*14f0*/  IMAD.SHL.U32 R193, R193, 0x2, RZ ;  /* 0x00000002c1c17824 */ /* 0x000fe200078e00ff */
[----:B------:R-:W-:Y:S01]  /*1500*/  LOP3.LUT P5, RZ, R6, 0x4, RZ, 0xc0, !PT ;  /* 0x0000000406ff7812 */ /* 0x000fe200078ac0ff */
[----:B------:R-:W-:Y:S01]  /*1510*/  IMAD R6, R243, 0x2, R14 ;  /* 0x00000002f3067824 */ /* 0x000fe200078e020e */
[----:B------:R-:W-:Y:S01]  /*1520*/  LOP3.LUT R4, R227, R226, RZ, 0xfc, !PT ;  /* 0x000000e2e3047212 */ /* 0x000fe200078efcff */
[C---:B------:R-:W-:Y:S01]  /*1530*/  IMAD.IADD R106, R140.reuse, 0x1, R142 ;  /* 0x000000018c6a7824 */ /* 0x040fe200078e028e */
[----:B------:R-:W-:-:S02]  /*1540*/  IADD3 R107, R140, 0x40, RZ ;  /* 0x000000408c6b7810 */ /* 0x000fc40007ffe0ff */
[----:B------:R-:W-:Y:S01]  /*1550*/  LEA.HI R0, R0, R9, RZ, 0x3 ;  /* 0x0000000900007211 */ /* 0x000fe200078f18ff */
[----:B------:R-:W-:Y:S01]  /*1560*/  IMAD.IADD R18, R6, 0x1, R4 ;  /* 0x0000000106127824 */ /* 0x000fe200078e0204 */
[----:B------:R-:W-:Y:S01]  /*1570*/  LOP3.LUT R24, R3, 0x1c0, RZ, 0xc0, !PT ;  /* 0x000001c003187812 */ /* 0x000fe200078ec0ff */
[----:B------:R-:W-:Y:S01]  /*1580*/  IMAD.IADD R105, R140, 0x1, R107 ;  /* 0x000000018c697824 */ /* 0x000fe200078e026b */
[----:B------:R-:W-:Y:S01]  /*1590*/  SHF.R.S32.HI R3, RZ, 0x1f, R106 ;  /* 0x0000001fff037819 */ /* 0x000fe2000001146a */
[----:B------:R-:W-:Y:S01]  /*15a0*/  IMAD.SHL.U32 R4, R0, 0x40, RZ ;  /* 0x0000004000047824 */ /* 0x000fe200078e00ff */
[----:B------:R-:W-:Y:S02]  /*15b0*/  SHF.R.U32.HI R21, RZ, 0x3, R24 ;  /* 0x00000003ff157819 */ /* 0x000fe40000011618 */
[----:B------:R-:W-:Y:S02]  /*15c0*/  SHF.R.S32.HI R0, RZ, 0x1f, R105 ;  /* 0x0000001fff007819 */ /* 0x000fe40000011469 */
[----:B------:R-:W-:-:S02]  /*15d0*/  LOP3.LUT R20, R4, 0xfffffe00, RZ, 0xc0, !PT ;  /* 0xfffffe0004147812 */ /* 0x000fc400078ec0ff */
[CC--:B------:R-:W-:Y:S02]  /*15e0*/  LEA.HI R4, R3.reuse, R106.reuse, RZ, 0x6 ;  /* 0x0000006a03047211 */ /* 0x0c0fe400078f30ff */
[-C--:B------:R-:W-:Y:S01]  /*15f0*/  LEA.HI R5, R0, R105.reuse, RZ, 0x6 ;  /* 0x0000006900057211 */ /* 0x080fe200078f30ff */
[----:B------:R-:W-:Y:S01]  /*1600*/  STL [R1+0x24], R20 ;  /* 0x0000241401007387 */ /* 0x000fe20000100800 */
[----:B------:R-:W-:Y:S01]  /*1610*/  LEA.HI R12, R3, R106, RZ, 0x3 ;  /* 0x0000006a030c7211 */ /* 0x000fe200078f18ff */
[----:B------:R-:W-:Y:S01]  /*1620*/  IMAD.SHL.U32 R3, R4, 0x80, RZ ;  /* 0x0000008004037824 */ /* 0x000fe200078e00ff */
[----:B------:R-:W-:Y:S01]  /*1630*/  LEA.HI R11, R0, R105, RZ, 0x3 ;  /* 0x00000069000b7211 */ /* 0x000fe200078f18ff */
[----:B------:R-:W-:Y:S01]  /*1640*/  IMAD.SHL.U32 R5, R5, 0x80, RZ ;  /* 0x0000008005057824 */ /* 0x000fe200078e00ff */
[--C-:B------:R-:W-:Y:S02]  /*1650*/  LOP3.LUT R4, R226, 0x38, R12.reuse, 0xf8, !PT ;  /* 0x00000038e2047812 */ /* 0x100fe400078ef80c */
[----:B------:R-:W-:-:S02]  /*1660*/  LOP3.LUT R0, R24, 0x38, R12, 0xf8, !PT ;  /* 0x0000003818007812 */ /* 0x000fc400078ef80c */
[--C-:B------:R-:W-:Y:S02]  /*1670*/  LOP3.LUT R6, R226, 0x38, R11.reuse, 0xf8, !PT ;  /* 0x00000038e2067812 */ /* 0x100fe400078ef80b */
[----:B------:R-:W-:Y:S02]  /*1680*/  LOP3.LUT R10, R24, 0x38, R11, 0xf8, !PT ;  /* 0x00000038180a7812 */ /* 0x000fe400078ef80b */
[----:B------:R-:W-:Y:S02]  /*1690*/  LOP3.LUT R9, R4, R227, RZ, 0x3c, !PT ;  /* 0x000000e304097212 */ /* 0x000fe400078e3cff */
[----:B------:R-:W-:Y:S02]  /*16a0*/  LOP3.LUT R3, R3, 0xffffe000, RZ, 0xc0, !PT ;  /* 0xffffe00003037812 */ /* 0x000fe400078ec0ff */
[----:B------:R-:W-:Y:S02]  /*16b0*/  LOP3.LUT R4, R0, R21, RZ, 0x3c, !PT ;  /* 0x0000001500047212 */ /* 0x000fe400078e3cff */
[----:B------:R-:W-:-:S02]  /*16c0*/  LOP3.LUT R0, R5, 0xffffe000, RZ, 0xc0, !PT ;  /* 0xffffe00005007812 */ /* 0x000fc400078ec0ff */
[----:B------:R-:W-:Y:S02]  /*16d0*/  LOP3.LUT R6, R6, R227, RZ, 0x3c, !PT ;  /* 0x000000e306067212 */ /* 0x000fe400078e3cff */
[----:B------:R-:W-:Y:S02]  /*16e0*/  LOP3.LUT R5, R10, R21, RZ, 0x3c, !PT ;  /* 0x000000150a057212 */ /* 0x000fe400078e3cff */
[-C--:B------:R-:W-:Y:S02]  /*16f0*/  IADD3 R17, R9, R3.reuse, R228 ;  /* 0x0000000309117210 */ /* 0x080fe40007ffe0e4 */
[----:B------:R-:W-:Y:S02]  /*1700*/  IADD3 R16, R4, R3, R20 ;  /* 0x0000000304107210 */ /* 0x000fe40007ffe014 */
[----:B------:R-:W-:Y:S02]  /*1710*/  LOP3.LUT R3, R13, 0xfffffe00, RZ, 0xc0, !PT ;  /* 0xfffffe000d037812 */ /* 0x000fe400078ec0ff */
[----:B------:R-:W-:-:S02]  /*1720*/  IADD3 R13, R6, R0, R228 ;  /* 0x00000000060d7210 */ /* 0x000fc40007ffe0e4 */
[----:B------:R-:W-:Y:S02]  /*1730*/  IADD3 R10, R5, R0, R20 ;  /* 0x00000000050a7210 */ /* 0x000fe40007ffe014 */
[----:B------:R-:W-:Y:S02]  /*1740*/  LEA.HI R0, R243, R243, RZ, 0x1 ;  /* 0x000000f3f3007211 */ /* 0x000fe400078f08ff */
[CC--:B------:R-:W-:Y:S01]  /*1750*/  IADD3 R4, R7.reuse, R3.reuse, R14 ;  /* 0x0000000307047210 */ /* 0x0c0fe20007ffe00e */
[----:B------:R-:W-:Y:S01]  /*1760*/  IMAD.MOV.U32 R14, RZ, RZ, 0x40 ;  /* 0x00000040ff0e7424 */ /* 0x000fe200078e00ff */
[----:B------:R-:W-:Y:S02]  /*1770*/  LOP3.LUT R5, R7, R3, RZ, 0xfc, !PT ;  /* 0x0000000307057212 */ /* 0x000fe400078efcff */
[----:B------:R-:W-:Y:S02]  /*1780*/  LOP3.LUT R3, R0, 0x1ffffffe, RZ, 0xc0, !PT ;  /* 0x1ffffffe00037812 */ /* 0x000fe400078ec0ff */
[----:B------:R-:W-:-:S02]  /*1790*/  IADD3 R145, R140, 0x10, RZ ;  /* 0x000000108c917810 */ /* 0x000fc40007ffe0ff */
[C---:B------:R-:W-:Y:S02]  /*17a0*/  LOP3.LUT P4, RZ, R8.reuse, 0x2, RZ, 0xc0, !PT ;  /* 0x0000000208ff7812 */ /* 0x040fe4000788c0ff */
[----:B------:R-:W-:Y:S01]  /*17b0*/  LOP3.LUT P3, RZ, R8, 0x4, RZ, 0xc0, !PT ;  /* 0x0000000408ff7812 */ /* 0x000fe2000786c0ff */
[----:B------:R-:W-:Y:S01]  /*17c0*/  IMAD.IADD R8, R243, 0x1, -R3 ;  /* 0x00000001f3087824 */ /* 0x000fe200078e0a03 */
[----:B------:R-:W-:Y:S02]  /*17d0*/  SHF.R.S32.HI R9, RZ, 0x1f, R145 ;  /* 0x0000001fff097819 */ /* 0x000fe40000011491 */
[----:B------:R-:W-:Y:S01]  /*17e0*/  IADD3 R144, R140, 0x30, RZ ;  /* 0x000000308c907810 */ /* 0x000fe20007ffe0ff */
[----:B------:R-:W-:Y:S01]  /*17f0*/  IMAD R248, R8, 0x8, R22 ;  /* 0x0000000808f87824 */ /* 0x000fe200078e0216 */
[----:B------:R-:W-:Y:S01]  /*1800*/  SHF.R.S32.HI R3, RZ, 0x1f, R142 ;  /* 0x0000001fff037819 */ /* 0x000fe2000001148e */
[----:B------:R1:W-:Y:S01]  /*1810*/  STL [R1+0x38], R9 ;  /* 0x0000380901007387 */ /* 0x0003e20000100800 */
[----:B------:R-:W-:-:S02]  /*1820*/  IADD3 R143, R140, 0x50, RZ ;  /* 0x000000508c8f7810 */ /* 0x000fc40007ffe0ff */
[----:B------:R-:W-:Y:S01]  /*1830*/  LOP3.LUT R6, R15, 0x7ffffffc, RZ, 0xc0, !PT ;  /* 0x7ffffffc0f067812 */ /* 0x000fe200078ec0ff */
[----:B------:R2:W-:Y:S01]  /*1840*/  STL [R1+0x34], R3 ;  /* 0x0000340301007387 */ /* 0x0005e20000100800 */
[----:B------:R-:W-:Y:S02]  /*1850*/  SHF.R.S32.HI R15, RZ, 0x1f, R144 ;  /* 0x0000001fff0f7819 */ /* 0x000fe40000011490 */
[--C-:B------:R-:W-:Y:S02]  /*1860*/  LOP3.LUT R7, R24, 0x38, R102.reuse, 0xf8, !PT ;  /* 0x0000003818077812 */ /* 0x100fe400078ef866 */
[----:B------:R-:W-:Y:S01]  /*1870*/  SHF.R.S32.HI R224, RZ, 0x3, R11 ;  /* 0x00000003ffe07819 */ /* 0x000fe2000001140b */
[----:B------:R-:W-:Y:S01]  /*1880*/  STL [R1+0x30], R15 ;  /* 0x0000300f01007387 */ /* 0x000fe20000100800 */
[----:B------:R-:W-:Y:S02]  /*1890*/  LOP3.LUT R8, R20, R7, R21, 0xf6, !PT ;  /* 0x0000000714087212 */ /* 0x000fe400078ef615 */
[----:B------:R-:W-:-:S02]  /*18a0*/  LOP3.LUT R7, R226, 0x38, R102, 0xf8, !PT ;  /* 0x00000038e2077812 */ /* 0x000fc400078ef866 */
[----:B------:R-:W-:Y:S02]  /*18b0*/  LEA R8, R8, 0xc100, 0x1 ;  /* 0x0000c10008087811 */ /* 0x000fe400078e08ff */
[----:B------:R-:W-:Y:S02]  /*18c0*/  LOP3.LUT R7, R228, R7, R227, 0xf6, !PT ;  /* 0x00000007e4077212 */ /* 0x000fe400078ef6e3 */
[----:B------:R-:W-:Y:S02]  /*18d0*/  SHF.R.S32.HI R225, RZ, 0x3, R12 ;  /* 0x00000003ffe17819 */ /* 0x000fe4000001140c */
[----:B------:R-:W-:Y:S02]  /*18e0*/  LEA R7, R7, 0xc100, 0x1 ;  /* 0x0000c10007077811 */ /* 0x000fe400078e08ff */
[----:B------:R-:W-:Y:S02]  /*18f0*/  LEA R146, R2, 0x6100, 0x1 ;  /* 0x0000610002927811 */ /* 0x000fe400078e08ff */
[----:B-1----:R-:W-:-:S02]  /*1900*/  SHF.R.S32.HI R9, RZ, 0x1f, R107 ;  /* 0x0000001fff097819 */ /* 0x002fc4000001146b */
[----:B------:R-:W-:Y:S02]  /*1910*/  IADD3 R181, R146, 0x20, RZ ;  /* 0x0000002092b57810 */ /* 0x000fe40007ffe0ff */
[----:B--2---:R-:W-:Y:S01]  /*1920*/  SHF.R.S32.HI R3, RZ, 0x1f, R143 ;  /* 0x0000001fff037819 */ /* 0x004fe2000001148f */
[----:B------:R1:W-:Y:S01]  /*1930*/  STL [R1+0x2c], R9 ;  /* 0x00002c0901007387 */ /* 0x0003e20000100800 */
[----:B------:R-:W-:Y:S02]  /*1940*/  SEL R0, R14, 0xffffffc0, !P3 ;  /* 0xffffffc00e007807 */ /* 0x000fe40005800000 */
[----:B------:R-:W-:Y:S01]  /*1950*/  @P4 IADD3 R181, R146, -0x20, RZ ;  /* 0xffffffe092b54810 */ /* 0x000fe20007ffe0ff */
[----:B------:R2:W-:Y:S01]  /*1960*/  STL [R1+0x28], R3 ;  /* 0x0000280301007387 */ /* 0x0005e20000100800 */
[----:B------:R-:W-:Y:S01]  /*1970*/  LEA R177, R4, 0xc100, 0x1 ;  /* 0x0000c10004b17811 */ /* 0x000fe200078e08ff */
[----:B------:R-:W-:Y:S01]  /*1980*/  IMAD.IADD R176, R146, 0x1, R0 ;  /* 0x0000000192b07824 */ /* 0x000fe200078e0200 */
[----:B------:R-:W-:Y:S01]  /*1990*/  LEA R147, R5, 0x100, 0x1 ;  /* 0x0000010005937811 */ /* 0x000fe200078e08ff */
[----:B------:R-:W-:Y:S01]  /*19a0*/  STL [R1+0x50], R8 ;  /* 0x0000500801007387 */ /* 0x000fe20000100800 */
[----:B------:R-:W-:Y:S01]  /*19b0*/  IMAD.IADD R173, R0, 0x1, R181 ;  /* 0x0000000100ad7824 */ /* 0x000fe200078e02b5 */
[----:B------:R-:W-:-:S02]  /*19c0*/  LOP3.LUT R209, R226, 0x18, R102, 0xf8, !PT ;  /* 0x00000018e2d17812 */ /* 0x000fc400078ef866 */
[----:B------:R3:W-:Y:S01]  /*19d0*/  STL [R1+0x4c], R7 ;  /* 0x00004c0701007387 */ /* 0x0007e20000100800 */
[----:B------:R-:W-:Y:S02]  /*19e0*/  SEL R2, R14, 0xffffffc0, !P5 ;  /* 0xffffffc00e027807 */ /* 0x000fe40006800000 */
[----:B------:R-:W-:Y:S02]  /*19f0*/  LOP3.LUT R209, R228, R209, R227, 0xf6, !PT ;  /* 0x000000d1e4d17212 */ /* 0x000fe400078ef6e3 */
[----:B------:R-:W-:Y:S01]  /*1a00*/  IADD3 R205, R202, 0x40, RZ ;  /* 0x00000040cacd7810 */ /* 0x000fe20007ffe0ff */
[----:B------:R-:W-:Y:S01]  /*1a10*/  IMAD.IADD R180, R177, 0x1, R2 ;  /* 0x00000001b1b47824 */ /* 0x000fe200078e0202 */
[----:B------:R-:W-:Y:S01]  /*1a20*/  LEA R209, R209, 0x100, 0x1 ;  /* 0x00000100d1d17811 */ /* 0x000fe200078e08ff */
[----:B------:R-:W-:Y:S01]  /*1a30*/  IMAD.IADD R175, R2, 0x1, R147 ;  /* 0x0000000102af7824 */ /* 0x000fe200078e0293 */
[----:B------:R-:W-:Y:S02]  /*1a40*/  IADD3 R206, R202, 0x80, RZ ;  /* 0x00000080cace7810 */ /* 0x000fe40007ffe0ff */
[----:B------:R-:W-:-:S02]  /*1a50*/  IADD3 R213, R102, 0x60, RZ ;  /* 0x0000006066d57810 */ /* 0x000fc40007ffe0ff */
[----:B-1----:R-:W-:Y:S02]  /*1a60*/  SEL R9, R19, 0xffffffe0, !P1 ;  /* 0xffffffe013097807 */ /* 0x002fe40004800000 */
[----:B------:R-:W-:Y:S01]  /*1a70*/  IADD3 R212, R102, 0x80, RZ ;  /* 0x0000008066d47810 */ /* 0x000fe20007ffe0ff */
[----:B--2---:R-:W-:Y:S01]  /*1a80*/  IMAD.IADD R3, R23, 0x1, -R6 ;  /* 0x0000000117037824 */ /* 0x004fe200078e0a06 */
[----:B------:R-:W-:Y:S02]  /*1a90*/  SEL R6, R14, 0xffffffc0, !P2 ;  /* 0xffffffc00e067807 */ /* 0x000fe40005000000 */
[----:B------:R-:W-:Y:S01]  /*1aa0*/  IADD3 R211, R102, 0xa0, RZ ;  /* 0x000000a066d37810 */ /* 0x000fe20007ffe0ff */
[----:B------:R-:W-:Y:S01]  /*1ab0*/  IMAD.SHL.U32 R242, R3, 0x2, RZ ;  /* 0x0000000203f27824 */ /* 0x000fe200078e00ff */
[----:B------:R-:W-:Y:S01]  /*1ac0*/  SEL R3, R19, 0xffffffe0, !P6 ;  /* 0xffffffe013037807 */ /* 0x000fe20007000000 */
[----:B------:R-:W-:Y:S01]  /*1ad0*/  IMAD.IADD R210, R209, 0x1, R6 ;  /* 0x00000001d1d27824 */ /* 0x000fe200078e0206 */
[----:B------:R-:W-:-:S02]  /*1ae0*/  SHF.R.S32.HI R203, RZ, 0x1f, R202 ;  /* 0x0000001fffcb7819 */ /* 0x000fc400000114ca */
[C---:B------:R-:W-:Y:S01]  /*1af0*/  IADD3 R36, R242.reuse, 0x10, RZ ;  /* 0x00000010f2247810 */ /* 0x040fe20007ffe0ff */
[----:B------:R-:W-:Y:S01]  /*1b00*/  IMAD.IADD R178, R177, 0x1, R3 ;  /* 0x00000001b1b27824 */ /* 0x000fe200078e0203 */
[C---:B------:R-:W-:Y:S01]  /*1b10*/  IADD3 R33, R242.reuse, 0x28, RZ ;  /* 0x00000028f2217810 */ /* 0x040fe20007ffe0ff */
[----:B------:R-:W-:Y:S01]  /*1b20*/  IMAD.IADD R172, R3, 0x1, R147 ;  /* 0x0000000103ac7824 */ /* 0x000fe200078e0293 */
[----:B------:R-:W-:Y:S01]  /*1b30*/  IADD3 R30, R242, 0x40, RZ ;  /* 0x00000040f21e7810 */ /* 0x000fe20007ffe0ff */
[----:B------:R-:W-:Y:S01]  /*1b40*/  IMAD.IADD R179, R178, 0x1, R2 ;  /* 0x00000001b2b37824 */ /* 0x000fe200078e0202 */
[----:B------:R-:W-:Y:S01]  /*1b50*/  IADD3 R27, R242, 0x58, RZ ;  /* 0x00000058f21b7810 */ /* 0x000fe20007ffe0ff */
[----:B------:R-:W-:Y:S01]  /*1b60*/  IMAD.IADD R174, R2, 0x1, R172 ;  /* 0x0000000102ae7824 */ /* 0x000fe200078e02ac */
[----:B------:R-:W-:Y:S02]  /*1b70*/  IADD3 R24, R242, 0x70, RZ ;  /* 0x00000070f2187810 */ /* 0x000fe40007ffe0ff */
[----:B---3--:R-:W-:-:S02]  /*1b80*/  SHF.R.S32.HI R7, RZ, 0x1f, R36 ;  /* 0x0000001fff077819 */ /* 0x008fc40000011424 */
[C---:B------:R-:W-:Y:S02]  /*1b90*/  IADD3 R21, R242.reuse, 0x88, RZ ;  /* 0x00000088f2157810 */ /* 0x040fe40007ffe0ff */
[----:B------:R-:W-:Y:S02]  /*1ba0*/  SHF.R.S32.HI R7, RZ, 0x1f, R33 ;  /* 0x0000001fff077819 */ /* 0x000fe40000011421 */
[C---:B------:R-:W-:Y:S02]  /*1bb0*/  IADD3 R37, R242.reuse, 0x8, RZ ;  /* 0x00000008f2257810 */ /* 0x040fe40007ffe0ff */
[C---:B------:R-:W-:Y:S02]  /*1bc0*/  IADD3 R15, R242.reuse, 0xa0, RZ ;  /* 0x000000a0f20f7810 */ /* 0x040fe40007ffe0ff */
[----:B------:R-:W-:Y:S02]  /*1bd0*/  SHF.R.S32.HI R7, RZ, 0x1f, R30 ;  /* 0x0000001fff077819 */ /* 0x000fe4000001141e */
[----:B------:R-:W-:-:S02]  /*1be0*/  IADD3 R34, R242, 0x20, RZ ;  /* 0x00000020f2227810 */ /* 0x000fc40007ffe0ff */
        /* <DEDUP_REMOVED lines=8> */
[----:B------:R-:W-:Y:S02]  /*1c70*/  SHF.R.S32.HI R7, RZ, 0x1f, R15 ;  /* 0x0000001fff077819 */ /* 0x000fe4000001140f */
[----:B------:R-:W-:Y:S02]  /*1c80*/  IADD3 R22, R242, 0x80, RZ ;  /* 0x00000080f2167810 */ /* 0x000fe40007ffe0ff */
[----:B------:R-:W-:Y:S02]  /*1c90*/  SHF.R.S32.HI R8, RZ, 0x1f, R34 ;  /* 0x0000001fff087819 */ /* 0x000fe40000011422 */
[----:B------:R-:W-:-:S02]  /*1ca0*/  SHF.R.S32.HI R7, RZ, 0x1f, R11 ;  /* 0x0000001fff077819 */ /* 0x000fc4000001140b */
[----:B------:R-:W-:Y:S02]  /*1cb0*/  IADD3 R19, R242, 0x98, RZ ;  /* 0x00000098f2137810 */ /* 0x000fe40007ffe0ff */
[----:B------:R-:W-:Y:S02]  /*1cc0*/  SHF.R.S32.HI R8, RZ, 0x1f, R31 ;  /* 0x0000001fff087819 */ /* 0x000fe4000001141f */
[----:B------:R-:W-:Y:S02]  /*1cd0*/  LEA R11, R18, 0x80, 0x1 ;  /* 0x00000080120b7811 */ /* 0x000fe400078e08ff */
[----:B------:R-:W-:Y:S02]  /*1ce0*/  IADD3 R12, R242, 0xb0, RZ ;  /* 0x000000b0f20c7810 */ /* 0x000fe40007ffe0ff */
[----:B------:R-:W-:Y:S01]  /*1cf0*/  SHF.R.S32.HI R8, RZ, 0x1f, R28 ;  /* 0x0000001fff087819 */ /* 0x000fe2000001141c */
[----:B------:R-:W-:Y:S01]  /*1d00*/  STL [R1+0x4], R11 ;  /* 0x0000040b01007387 */ /* 0x000fe20000100800 */
[----:B------:R-:W-:Y:S01]  /*1d10*/  LEA R7, R17, 0xc100, 0x1 ;  /* 0x0000c10011077811 */ /* 0x000fe200078e08ff */
[----:B------:R-:W-:Y:S01]  /*1d20*/  IMAD.IADD R0, R11, 0x1, R6 ;  /* 0x000000010b007824 */ /* 0x000fe200078e0206 */
[----:B------:R-:W-:-:S02]  /*1d30*/  SHF.R.S32.HI R8, RZ, 0x1f, R25 ;  /* 0x0000001fff087819 */ /* 0x000fc40000011419 */
[----:B------:R-:W-:Y:S01]  /*1d40*/  SHF.R.S32.HI R8, RZ, 0x1f, R22 ;  /* 0x0000001fff087819 */ /* 0x000fe20000011416 */
[----:B------:R1:W-:Y:S01]  /*1d50*/  STL [R1+0x48], R7 ;  /* 0x0000480701007387 */ /* 0x0003e20000100800 */
[----:B------:R-:W-:Y:S02]  /*1d60*/  SHF.R.S32.HI R8, RZ, 0x1f, R19 ;  /* 0x0000001fff087819 */ /* 0x000fe40000011413 */
[----:B------:R-:W-:Y:S02]  /*1d70*/  SHF.R.S32.HI R8, RZ, 0x1f, R12 ;  /* 0x0000001fff087819 */ /* 0x000fe4000001140c */
[----:B------:R-:W-:Y:S02]  /*1d80*/  LEA R12, R16, 0xc100, 0x1 ;  /* 0x0000c100100c7811 */ /* 0x000fe400078e08ff */
[----:B------:R-:W-:Y:S02]  /*1d90*/  LEA R8, R10, 0xc100, 0x1 ;  /* 0x0000c1000a087811 */ /* 0x000fe400078e08ff */
        /* <DEDUP_REMOVED lines=9> */
[----:B-1----:R-:W-:Y:S02]  /*1e30*/  LEA R7, R13, 0xc100, 0x1 ;  /* 0x0000c1000d077811 */ /* 0x002fe400078e08ff */
[----:B------:R-:W-:Y:S02]  /*1e40*/  SHF.R.S32.HI R235, RZ, 0x1f, R213 ;  /* 0x0000001fffeb7819 */ /* 0x000fe400000114d5 */
[----:B------:R-:W-:Y:S01]  /*1e50*/  SHF.R.S32.HI R234, RZ, 0x1f, R212 ;  /* 0x0000001fffea7819 */ /* 0x000fe200000114d4 */
[----:B------:R1:W-:Y:S01]  /*1e60*/  STL [R1+0x40], R7 ;  /* 0x0000400701007387 */ /* 0x0003e20000100800 */
[----:B------:R-:W-:Y:S02]  /*1e70*/  SHF.R.S32.HI R229, RZ, 0x1f, R211 ;  /* 0x0000001fffe57819 */ /* 0x000fe400000114d3 */
[----:B------:R-:W-:Y:S01]  /*1e80*/  SHF.R.S32.HI R219, RZ, 0x1f, R205 ;  /* 0x0000001fffdb7819 */ /* 0x000fe200000114cd */
[----:B------:R2:W-:Y:S01]  /*1e90*/  STL [R1+0x3c], R8 ;  /* 0x00003c0801007387 */ /* 0x0005e20000100800 */
[----:B------:R-:W-:-:S02]  /*1ea0*/  SHF.R.S32.HI R218, RZ, 0x1f, R206 ;  /* 0x0000001fffda7819 */ /* 0x000fc400000114ce */
[----:B------:R-:W-:Y:S01]  /*1eb0*/  SHF.R.S32.HI R35, RZ, 0x1f, R35 ;  /* 0x0000001fff237819 */ /* 0x000fe20000011423 */
[----:B------:R3:W-:Y:S01]  /*1ec0*/  STL [R1+0x20], R0 ;  /* 0x0000200001007387 */ /* 0x0007e20000100800 */
[----:B------:R-:W-:Y:S02]  /*1ed0*/  SHF.R.S32.HI R32, RZ, 0x1f, R32 ;  /* 0x0000001fff207819 */ /* 0x000fe40000011420 */
[----:B------:R-:W-:Y:S02]  /*1ee0*/  SHF.R.S32.HI R29, RZ, 0x1f, R29 ;  /* 0x0000001fff1d7819 */ /* 0x000fe4000001141d */
[----:B------:R-:W-:Y:S02]  /*1ef0*/  SHF.R.S32.HI R26, RZ, 0x1f, R26 ;  /* 0x0000001fff1a7819 */ /* 0x000fe4000001141a */
[----:B------:R-:W-:Y:S02]  /*1f00*/  SHF.R.S32.HI R23, RZ, 0x1f, R23 ;  /* 0x0000001fff177819 */ /* 0x000fe40000011417 */
[----:B------:R-:W-:-:S02]  /*1f10*/  SHF.R.S32.HI R20, RZ, 0x1f, R20 ;  /* 0x0000001fff147819 */ /* 0x000fc40000011414 */
[----:B------:R-:W-:Y:S02]  /*1f20*/  SHF.R.S32.HI R14, RZ, 0x1f, R14 ;  /* 0x0000001fff0e7819 */ /* 0x000fe4000001140e */
[C---:B------:R-:W-:Y:S02]  /*1f30*/  IADD3 R192, R181.reuse, 0x800, RZ ;  /* 0x00000800b5c07810 */ /* 0x040fe40007ffe0ff */
[----:B------:R-:W-:Y:S02]  /*1f40*/  IADD3 R191, R181, 0x1000, RZ ;  /* 0x00001000b5bf7810 */ /* 0x000fe40007ffe0ff */
[C---:B-1----:R-:W-:Y:S02]  /*1f50*/  IADD3 R7, R11.reuse, -0x10, RZ ;  /* 0xfffffff00b077810 */ /* 0x042fe40007ffe0ff */
[C---:B------:R-:W-:Y:S01]  /*1f60*/  @P0 IADD3 R7, R11.reuse, 0x10, RZ ;  /* 0x000000100b070810 */ /* 0x040fe20007ffe0ff */
[----:B--2---:R-:W-:Y:S01]  /*1f70*/  IMAD.IADD R8, R11, 0x1, R9 ;  /* 0x000000010b087824 */ /* 0x004fe200078e0209 */
[----:B------:R-:W-:-:S03]  /*1f80*/  IADD3 R190, R181, 0x1800, RZ ;  /* 0x00001800b5be7810 */ /* 0x000fc60007ffe0ff */
[C---:B------:R-:W-:Y:S01]  /*1f90*/  IMAD.IADD R3, R6.reuse, 0x1, R7 ;  /* 0x0000000106037824 */ /* 0x040fe200078e0207 */
[C---:B------:R-:W-:Y:S01]  /*1fa0*/  IADD3 R189, R181.reuse, 0x2000, RZ ;  /* 0x00002000b5bd7810 */ /* 0x040fe20007ffe0ff */
[----:B---3--:R-:W-:Y:S01]  /*1fb0*/  IMAD.IADD R0, R6, 0x1, R8 ;  /* 0x0000000106007824 */ /* 0x008fe200078e0208 */
[----:B------:R-:W-:Y:S01]  /*1fc0*/  STL [R1+0x10], R8 ;  /* 0x0000100801007387 */ /* 0x000fe20000100800 */
[C---:B------:R-:W-:Y:S02]  /*1fd0*/  IADD3 R188, R181.reuse, 0x2800, RZ ;  /* 0x00002800b5bc7810 */ /* 0x040fe40007ffe0ff */
[C---:B------:R-:W-:Y:S01]  /*1fe0*/  IADD3 R187, R181.reuse, 0x3000, RZ ;  /* 0x00003000b5bb7810 */ /* 0x040fe20007ffe0ff */
[----:B------:R1:W-:Y:S01]  /*1ff0*/  STL [R1+0x1c], R0 ;  /* 0x00001c0001007387 */ /* 0x0003e20000100800 */
[C---:B------:R-:W-:Y:S02]  /*2000*/  IADD3 R186, R181.reuse, 0x3800, RZ ;  /* 0x00003800b5ba7810 */ /* 0x040fe40007ffe0ff */
[C---:B------:R-:W-:Y:S01]  /*2010*/  IADD3 R185, R181.reuse, 0x4000, RZ ;  /* 0x00004000b5b97810 */ /* 0x040fe20007ffe0ff */
[----:B------:R-:W-:Y:S01]  /*2020*/  STL [R1+0x8], R7 ;  /* 0x0000080701007387 */ /* 0x000fe20000100800 */
[----:B------:R-:W-:-:S02]  /*2030*/  IADD3 R184, R181, 0x4800, RZ ;  /* 0x00004800b5b87810 */ /* 0x000fc40007ffe0ff */
[C---:B------:R-:W-:Y:S02]  /*2040*/  IADD3 R183, R181.reuse, 0x5000, RZ ;  /* 0x00005000b5b77810 */ /* 0x040fe40007ffe0ff */
[----:B------:R-:W-:Y:S01]  /*2050*/  IADD3 R182, R181, 0x5800, RZ ;  /* 0x00005800b5b67810 */ /* 0x000fe20007ffe0ff */
[----:B-1----:R-:W-:-:S05]  /*2060*/  IMAD.IADD R0, R9, 0x1, R7 ;  /* 0x0000000109007824 */ /* 0x002fca00078e0207 */
[----:B------:R1:W-:Y:S04]  /*2070*/  STL [R1+0xc], R0 ;  /* 0x00000c0001007387 */ /* 0x0003e80000100800 */
[----:B------:R2:W-:Y:S01]  /*2080*/  STL [R1+0x18], R3 ;  /* 0x0000180301007387 */ /* 0x0005e20000100800 */
[----:B-1----:R-:W-:-:S05]  /*2090*/  IMAD.IADD R0, R6, 0x1, R0 ;  /* 0x0000000106007824 */ /* 0x002fca00078e0200 */
[----:B------:R2:W-:Y:S02]  /*20a0*/  STL [R1+0x14], R0 ;  /* 0x0000140001007387 */ /* 0x0005e40000100800 */
.L_x_1456:
[----:B------:R-:W-:-:S04]  /*20b0*/  IMAD.MOV.U32 R2, RZ, RZ, 0x4 ;  /* 0x00000004ff027424 */ /* 0x000fc800078e00ff */
[----:B--2---:R-:W-:-:S05]  /*20c0*/  IMAD.WIDE R2, R247, R2, c[0x0][0x588] ;  /* 0x00016200f7027625 */ /* 0x004fca00078e0202 */
        /* <DEDUP_REMOVED lines=12> */
[----:B------:R-:W-:Y:S01]  /*2190*/  IMAD.MOV.U32 R129, RZ, RZ, RZ ;  /* 0x000000ffff817224 */ /* 0x000fe200078e00ff */
[----:B------:R-:W-:Y:S01]  /*21a0*/  CS2R R12, SRZ ;  /* 0x00000000000c7805 */ /* 0x000fe2000001ff00 */
        /* <DEDUP_REMOVED lines=25> */
.L_x_1278:
[----:B------:R-:W-:-:S04]  /*2340*/  ISETP.NE.U32.AND P0, PT, RZ, c[0x0][0x368], PT ;  /* 0x0000da00ff007a0c */ /* 0x000fc80003f05070 */
[----:B------:R-:W-:-:S13]  /*2350*/  ISETP.NE.AND.EX P0, PT, RZ, c[0x0][0x36c], PT, P0 ;  /* 0x0000db00ff007a0c */ /* 0x000fda0003f05300 */
[----:B------:R-:W-:Y:S05]  /*2360*/  @!P0 BRA `(.L_x_1279) ;  /* 0x0000004000008947 */ /* 0x000fea0003800000 */
[----:B---3--:R-:W-:-:S04]  /*2370*/  IADD3 R4, P0, R249, c[0x0][0x368], RZ ;  /* 0x0000da00f9047a10 */ /* 0x008fc80007f1e0ff */
[----:B------:R-:W-:-:S05]  /*2380*/  IADD3.X R5, R250, c[0x0][0x36c], RZ, P0, !PT ;  /* 0x0000db00fa057a10 */ /* 0x000fca00007fe4ff */
[----:B------:R1:W5:Y:S01]  /*2390*/  LDG.E R8, [R4.64] ;  /* 0x0000000804087981 */ /* 0x000362000c1e1900 */
[----:B------:R-:W-:Y:S05]  /*23a0*/  BRA `(.L_x_1280) ;  /* 0x0000005000007947 */ /* 0x000fea0003800000 */
.L_x_1279:
[----:B------:R-:W-:Y:S01]  /*23b0*/  MOV R8, UR6 ;  /* 0x0000000600087c02 */ /* 0x000fe20008000f00 */
[----:B------:R-:W-:Y:S05]  /*23c0*/  @!P5 BRA `(.L_x_1280) ;  /* 0x000000300000d947 */ /* 0x000fea0003800000 */
[----:B---3--:R-:W2:Y:S04]  /*23d0*/  LDG.E R6, [R4.64] ;  /* 0x0000000804067981 */ /* 0x008ea8000c1e1900 */
[----:B------:R-:W2:Y:S02]  /*23e0*/  LDG.E R0, [R4.64+0x4] ;  /* 0x0000040804007981 */ /* 0x000ea4000c1e1900 */
[----:B--2---:R-:W-:Y:S02]  /*23f0*/  IADD3 R8, -R6, R0, RZ ;  /* 0x0000000006087210 */ /* 0x004fe40007ffe1ff */
.L_x_1280:
[----:B-1-3--:R1:W2:Y:S04]  /*2400*/  @P6 LDG.E R5, [R2.64] ;  /* 0x0000000802056981 */ /* 0x00a2a8000c1e1900 */
[----:B------:R1:W2:Y:S01]  /*2410*/  @P6 LDG.E R4, [R2.64+0x4] ;  /* 0x0000040802046981 */ /* 0x0002a2000c1e1900 */
[----:B------:R-:W-:Y:S01]  /*2420*/  ISETP.NE.U32.AND P0, PT, RZ, c[0x0][0x378], PT ;  /* 0x0000de00ff007a0c */ /* 0x000fe20003f05070 */
[----:B-----5:R-:W-:-:S03]  /*2430*/  IMAD.MOV.U32 R128, RZ, RZ, R8 ;  /* 0x000000ffff807224 */ /* 0x020fc600078e0008 */
[----:B------:R-:W-:Y:S01]  /*2440*/  ISETP.NE.AND.EX P1, PT, RZ, c[0x0][0x37c], PT, P0 ;  /* 0x0000df00ff007a0c */ /* 0x000fe20003f25300 */
[----:B------:R-:W-:Y:S02]  /*2450*/  IMAD.MOV.U32 R0, RZ, RZ, c[0x0][0x2c4] ;  /* 0x0000b100ff007624 */ /* 0x000fe400078e00ff */
[----:B------:R-:W-:-:S03]  /*2460*/  IMAD.SHL.U32 R239, R245, 0x80, RZ ;  /* 0x00000080f5ef7824 */ /* 0x000fc600078e00ff */
[----:B------:R-:W-:Y:S01]  /*2470*/  ISETP.NE.AND P2, PT, R0, 0x1, PT ;  /* 0x000000010000780c */ /* 0x000fe20003f45270 */
[----:B------:R-:W-:Y:S01]  /*2480*/  IMAD.MOV.U32 R67, RZ, RZ, c[0x0][0x228] ;  /* 0x00008a00ff437624 */ /* 0x000fe200078e00ff */
[----:B------:R-:W-:Y:S01]  /*2490*/  IADD3 R0, R239, 0x7f, RZ ;  /* 0x0000007fef007810 */ /* 0x000fe20007ffe0ff */
[----:B------:R-:W-:-:S04]  /*24a0*/  IMAD.IADD R7, R8, 0x1, -R238 ;  /* 0x0000000108077824 */ /* 0x000fc800078e0aee */
[----:B-1----:R-:W-:-:S04]  /*24b0*/  @P1 IADD3 R2, P0, R249, c[0x0][0x378], RZ ;  /* 0x0000de00f9021a10 */ /* 0x002fc80007f1e0ff */
[----:B------:R-:W-:-:S05]  /*24c0*/  @P1 IADD3.X R3, R250, c[0x0][0x37c], RZ, P0, !PT ;  /* 0x0000df00fa031a10 */ /* 0x000fca00007fe4ff */
[----:B------:R1:W5:Y:S01]  /*24d0*/  @P1 LDG.E R128, [R2.64] ;  /* 0x0000000802801981 */ /* 0x000362000c1e1900 */
[----:B------:R-:W-:Y:S01]  /*24e0*/  LOP3.LUT R9, R246, 0xff0000, RZ, 0xc0, !PT ;  /* 0x00ff0000f6097812 */ /* 0x000fe200078ec0ff */
[----:B------:R-:W-:Y:S01]  /*24f0*/  BSSY B0, `(.L_x_1281) ;  /* 0x0000038000007945 */ /* 0x000fe20003800000 */
[----:B------:R-:W-:-:S04]  /*2500*/  LOP3.LUT R217, R217, 0xffffffdf, RZ, 0xc0, !PT ;  /* 0xffffffdfd9d97812 */ /* 0x000fc800078ec0ff */
[----:B------:R-:W-:Y:S01]  /*2510*/  @P2 LOP3.LUT R217, R217, 0x20, RZ, 0xfc, !PT ;  /* 0x00000020d9d92812 */ /* 0x000fe200078efcff */
[----:B-1----:R-:W-:Y:S01]  /*2520*/  @P2 IMAD.HI.U32 R2, R0, c[0x0][0x2c8], RZ ;  /* 0x0000b20000022a27 */ /* 0x002fe200078e00ff */
[----:B------:R-:W-:-:S04]  /*2530*/  LOP3.LUT R3, R246, 0xff000000, RZ, 0xc0, !PT ;  /* 0xff000000f6037812 */ /* 0x000fc800078ec0ff */
[----:B------:R-:W-:Y:S02]  /*2540*/  @P2 SHF.R.U32.HI R0, RZ, c[0x0][0x2cc], R2 ;  /* 0x0000b300ff002a19 */ /* 0x000fe40000011602 */
[----:B------:R-:W-:Y:S01]  /*2550*/  SHF.R.U32.HI R6, RZ, 0x8, R3 ;  /* 0x00000008ff067819 */ /* 0x000fe20000011603 */
[----:B--2---:R-:W-:-:S04]  /*2560*/  @P6 IMAD.IADD R67, R4, 0x1, -R5 ;  /* 0x0000000104436824 */ /* 0x004fc800078e0a05 */
[----:B------:R-:W-:-:S05]  /*2570*/  IMAD.IADD R240, R7, 0x1, R67 ;  /* 0x0000000107f07824 */ /* 0x000fca00078e0243 */
[C---:B------:R-:W-:Y:S02]  /*2580*/  IADD3 R122, R240.reuse, 0x40, -R241 ;  /* 0x00000040f07a7810 */ /* 0x040fe40007ffe8f1 */
[----:B------:R-:W-:-:S03]  /*2590*/  IADD3 R2, R240, 0x3f, RZ ;  /* 0x0000003ff0027810 */ /* 0x000fc60007ffe0ff */
[----:B------:R-:W-:Y:S01]  /*25a0*/  IMAD.IADD R0, R122, 0x1, R0 ;  /* 0x000000017a007824 */ /* 0x000fe200078e0200 */
[----:B------:R-:W-:-:S04]  /*25b0*/  SHF.R.S32.HI R4, RZ, 0x1f, R2 ;  /* 0x0000001fff047819 */ /* 0x000fc80000011402 */
[----:B------:R-:W-:Y:S02]  /*25c0*/  SHF.R.S32.HI R5, RZ, 0x1f, R0 ;  /* 0x0000001fff057819 */ /* 0x000fe40000011400 */
[----:B------:R-:W-:Y:S02]  /*25d0*/  LEA.HI R3, R4, R2, RZ, 0x6 ;  /* 0x0000000204037211 */ /* 0x000fe400078f30ff */
[----:B------:R-:W-:Y:S02]  /*25e0*/  LEA.HI R2, R9, R6, RZ, 0x10 ;  /* 0x0000000609027211 */ /* 0x000fe400078f80ff */
[----:B------:R-:W-:Y:S02]  /*25f0*/  LEA.HI R0, R5, R0, RZ, 0x6 ;  /* 0x0000000005007211 */ /* 0x000fe400078f30ff */
[----:B------:R-:W-:Y:S02]  /*2600*/  LOP3.LUT R14, R2, 0xff, RZ, 0xc0, !PT ;  /* 0x000000ff020e7812 */ /* 0x000fe400078ec0ff */
[----:B------:R-:W-:-:S02]  /*2610*/  SHF.R.S32.HI R121, RZ, 0x6, R3 ;  /* 0x00000006ff797819 */ /* 0x000fc40000011403 */
[----:B------:R-:W-:Y:S01]  /*2620*/  SHF.R.S32.HI R0, RZ, 0x6, R0 ;  /* 0x00000006ff007819 */ /* 0x000fe20000011400 */
[----:B------:R1:W-:Y:S01]  /*2630*/  STL [R1], R14 ;  /* 0x0000000e01007387 */ /* 0x0003e20000100800 */
[----:B------:R-:W-:Y:S02]  /*2640*/  SHF.R.U32.HI R245, RZ, 0x10, R2 ;  /* 0x00000010fff57819 */ /* 0x000fe40000011602 */
[----:B------:R-:W-:Y:S01]  /*2650*/  IMNMX R6, R121, R0, PT ;  /* 0x0000000079067217 */ /* 0x000fe20003800200 */
[----:B------:R-:W-:Y:S01]  /*2660*/  IMAD.MOV.U32 R0, RZ, RZ, RZ ;  /* 0x000000ffff007224 */ /* 0x000fe200078e00ff */
[C---:B------:R-:W-:Y:S02]  /*2670*/  ISETP.NE.AND P1, PT, R245.reuse, RZ, PT ;  /* 0x000000fff500720c */ /* 0x040fe40003f25270 */
[----:B------:R-:W-:Y:S02]  /*2680*/  ISETP.GE.AND P0, PT, R6, 0x1, PT ;  /* 0x000000010600780c */ /* 0x000fe40003f06270 */
[----:B------:R-:W-:-:S11]  /*2690*/  SEL R119, R245, c[0x0][0x338], P1 ;  /* 0x0000ce00f5777a07 */ /* 0x000fd60000800000 */
[----:B------:R-:W-:Y:S05]  /*26a0*/  @!P0 BRA `(.L_x_1282) ;  /* 0x000001c000008947 */ /* 0x000fea0003800000 */
[----:B------:R-:W-:Y:S01]  /*26b0*/  IABS R2, R119 ;  /* 0x0000007700027213 */ /* 0x000fe20000000000 */
[----:B------:R-:W-:Y:S01]  /*26c0*/  IMAD.MOV.U32 R4, RZ, RZ, RZ ;  /* 0x000000ffff047224 */ /* 0x000fe200078e00ff */
[----:B------:R-:W-:Y:S02]  /*26d0*/  IADD3 R9, R119, -0x1, R6 ;  /* 0xffffffff77097810 */ /* 0x000fe40007ffe006 */
[----:B------:R-:W2:Y:S02]  /*26e0*/  I2F.RP R0, R2 ;  /* 0x0000000200007306 */ /* 0x000ea40000209400 */
[----:B------:R-:W-:-:S06]  /*26f0*/  IABS R11, R9 ;  /* 0x00000009000b7213 */ /* 0x000fcc0000000000 */
[----:B--2---:R-:W2:Y:S02]  /*2700*/  MUFU.RCP R0, R0 ;  /* 0x0000000000007308 */ /* 0x004ea40000001000 */
[----:B--2---:R-:W-:-:S06]  /*2710*/  IADD3 R0, R0, 0xffffffe, RZ ;  /* 0x0ffffffe00007810 */ /* 0x004fcc0007ffe0ff */
[----:B------:R-:W2:Y:S02]  /*2720*/  F2I.FTZ.U32.TRUNC.NTZ R5, R0 ;  /* 0x0000000000057305 */ /* 0x000ea4000021f000 */
[----:B--2---:R-:W-:-:S04]  /*2730*/  IMAD.MOV R0, RZ, RZ, -R5 ;  /* 0x000000ffff007224 */ /* 0x004fc800078e0a05 */
        /* <DEDUP_REMOVED lines=19> */
.L_x_1282:
[----:B------:R-:W-:Y:S05]  /*2870*/  BSYNC B0 ;  /* 0x0000000000007941 */ /* 0x000fea0003800000 */
.L_x_1281:
        /* <DEDUP_REMOVED lines=16> */
[----:B------:R-:W2:Y:S01]  /*2980*/  S2R R4, SR_TID.X ;  /* 0x0000000000047919 */ /* 0x000ea20000002100 */
[----:B------:R-:W-:Y:S01]  /*2990*/  SHF.R.S32.HI R2, RZ, 0x1f, R12 ;  /* 0x0000001fff027819 */ /* 0x000fe2000001140c */
[----:B------:R-:W-:Y:S01]  /*29a0*/  IMAD.MOV.U32 R5, RZ, RZ, c[0x0][0x238] ;  /* 0x00008e00ff057624 */ /* 0x000fe200078e00ff */
[----:B------:R-:W-:Y:S01]  /*29b0*/  LOP3.LUT R23, R246, 0xffff, RZ, 0xc0, !PT ;  /* 0x0000fffff6177812 */ /* 0x000fe200078ec0ff */
[----:B------:R-:W-:Y:S01]  /*29c0*/  IMAD.MOV.U32 R124, RZ, RZ, 0x6 ;  /* 0x00000006ff7c7424 */ /* 0x000fe200078e00ff */
[----:B------:R-:W-:Y:S01]  /*29d0*/  IADD3 R57, R0, -0x1, RZ ;  /* 0xffffffff00397810 */ /* 0x000fe20007ffe0ff */
[C---:B------:R-:W-:Y:S01]  /*29e0*/  IMAD.SHL.U32 R127, R5.reuse, 0x40, RZ ;  /* 0x00000040057f7824 */ /* 0x040fe200078e00ff */
[----:B------:R-:W-:Y:S01]  /*29f0*/  SEL R9, R252, RZ, !P6 ;  /* 0x000000fffc097207 */ /* 0x000fe20007000000 */
[----:B------:R-:W-:Y:S01]  /*2a00*/  IMAD.MOV.U32 R125, RZ, RZ, 0x5 ;  /* 0x00000005ff7d7424 */ /* 0x000fe200078e00ff */
[C---:B------:R-:W-:Y:S01]  /*2a10*/  SHF.L.U64.HI R126, R5.reuse, R124, c[0x0][0x23c] ;  /* 0x00008f00057e7619 */ /* 0x040fe2000001027c */
[----:B------:R-:W-:Y:S01]  /*2a20*/  IMAD.SHL.U32 R132, R5, 0x20, RZ ;  /* 0x0000002005847824 */ /* 0x000fe200078e00ff */
[----:B------:R-:W-:-:S02]  /*2a30*/  ISETP.NE.U32.AND P2, PT, RZ, c[0x0][0x340], PT ;  /* 0x0000d000ff007a0c */ /* 0x000fc40003f45070 */
[----:B------:R-:W-:Y:S02]  /*2a40*/  SHF.L.U64.HI R125, R5, R125, c[0x0][0x23c] ;  /* 0x00008f00057d7619 */ /* 0x000fe4000001027d */
[----:B------:R-:W-:Y:S02]  /*2a50*/  ISETP.NE.AND.EX P4, PT, RZ, c[0x0][0x344], PT, P2 ;  /* 0x0000d100ff007a0c */ /* 0x000fe40003f85320 */
[----:B------:R-:W-:Y:S02]  /*2a60*/  ISETP.GE.AND P5, PT, R205, c[0x0][0x1d4], PT ;  /* 0x00007500cd007a0c */ /* 0x000fe40003fa6270 */
[----:B------:R-:W-:Y:S02]  /*2a70*/  P2R R11, PR, RZ, 0x10 ;  /* 0x00000010ff0b7803 */ /* 0x000fe40000000000 */
[----:B--2---:R-:W-:-:S04]  /*2a80*/  SHF.R.S32.HI R10, RZ, 0x1f, R4 ;  /* 0x0000001fff0a7819 */ /* 0x004fc80000011404 */
[----:B------:R-:W-:-:S04]  /*2a90*/  LEA.HI R10, R10, R4, RZ, 0x3 ;  /* 0x000000040a0a7211 */ /* 0x000fc800078f18ff */
[----:B------:R-:W-:-:S04]  /*2aa0*/  SHF.R.S32.HI R10, RZ, 0x3, R10 ;  /* 0x00000003ff0a7819 */ /* 0x000fc8000001140a */
[----:B------:R-:W-:Y:S01]  /*2ab0*/  IADD3 R68, P0, R10, R12, RZ ;  /* 0x0000000c0a447210 */ /* 0x000fe20007f1e0ff */
[----:B------:R-:W-:-:S03]  /*2ac0*/  IMAD.IADD R116, R67, 0x1, -R10 ;  /* 0x0000000143747824 */ /* 0x000fc600078e0a0a */
[----:B------:R-:W-:Y:S01]  /*2ad0*/  LEA.HI.X.SX32 R69, R10, R2, 0x1, P0 ;  /* 0x000000020a457211 */ /* 0x000fe200000f0eff */
[----:B------:R-:W-:Y:S01]  /*2ae0*/  IMAD.WIDE.U32 R2, R68, c[0x0][0x238], R202 ;  /* 0x00008e0044027a25 */ /* 0x000fe200078e00ca */
[----:B------:R-:W-:Y:S02]  /*2af0*/  SEL R10, R251, RZ, !P6 ;  /* 0x000000fffb0a7207 */ /* 0x000fe40007000000 */
[----:B------:R-:W-:Y:S01]  /*2b00*/  ISETP.GE.AND P6, PT, R202, c[0x0][0x1d4], PT ;  /* 0x00007500ca007a0c */ /* 0x000fe20003fc6270 */
[----:B------:R-:W-:Y:S02]  /*2b10*/  IMAD R4, R69, c[0x0][0x238], RZ ;  /* 0x00008e0045047a24 */ /* 0x000fe400078e02ff */
[----:B------:R-:W-:Y:S02]  /*2b20*/  IMAD R0, R57, -0x40, R116 ;  /* 0xffffffc039007824 */ /* 0x000fe400078e0274 */
[----:B------:R-:W-:-:S03]  /*2b30*/  IMAD R4, R68, c[0x0][0x23c], R4 ;  /* 0x00008f0044047a24 */ /* 0x000fc600078e0204 */
[C---:B------:R-:W-:Y:S01]  /*2b40*/  ISETP.GT.AND P0, PT, R0.reuse, 0x20, PT ;  /* 0x000000200000780c */ /* 0x040fe20003f04270 */
[----:B------:R-:W-:Y:S01]  /*2b50*/  IMAD.IADD R3, R3, 0x1, R4 ;  /* 0x0000000103037824 */ /* 0x000fe200078e0204 */
[----:B------:R-:W-:Y:S01]  /*2b60*/  ISETP.GE.AND P1, PT, R0, 0x1, PT ;  /* 0x000000010000780c */ /* 0x000fe20003f26270 */
[----:B------:R-:W-:Y:S02]  /*2b70*/  IMAD R4, R9, c[0x0][0x248], RZ ;  /* 0x0000920009047a24 */ /* 0x000fe400078e02ff */
[----:B------:R-:W-:-:S04]  /*2b80*/  IMAD.WIDE.U32 R2, R23, c[0x0][0x240], R2 ;  /* 0x0000900017027a25 */ /* 0x000fc800078e0002 */
[----:B------:R-:W-:Y:S02]  /*2b90*/  IMAD R3, R23, c[0x0][0x244], R3 ;  /* 0x0000910017037a24 */ /* 0x000fe400078e0203 */
[C---:B------:R-:W-:Y:S02]  /*2ba0*/  IMAD R4, R10.reuse, c[0x0][0x24c], R4 ;  /* 0x000093000a047a24 */ /* 0x040fe400078e0204 */
[----:B------:R-:W-:Y:S01]  /*2bb0*/  IMAD.WIDE.U32 R78, R10, c[0x0][0x248], R2 ;  /* 0x000092000a4e7a25 */ /* 0x000fe200078e0002 */
[----:B------:R-:W-:-:S03]  /*2bc0*/  SHF.R.S32.HI R3, RZ, 0x1f, R57 ;  /* 0x0000001fff037819 */ /* 0x000fc60000011439 */
[----:B------:R-:W-:Y:S02]  /*2bd0*/  IMAD.IADD R77, R79, 0x1, R4 ;  /* 0x000000014f4d7824 */ /* 0x000fe400078e0204 */
[----:B------:R-:W-:Y:S02]  /*2be0*/  IMAD.MOV.U32 R76, RZ, RZ, R78 ;  /* 0x000000ffff4c7224 */ /* 0x000fe400078e004e */
[----:B------:R-:W-:Y:S02]  /*2bf0*/  IMAD R2, R126, R57, RZ ;  /* 0x000000397e027224 */ /* 0x000fe400078e02ff */
[----:B------:R-:W-:-:S04]  /*2c00*/  IMAD.WIDE.U32 R6, R57, R127, R76 ;  /* 0x0000007f39067225 */ /* 0x000fc800078e004c */
[----:B------:R-:W-:Y:S01]  /*2c10*/  IMAD R0, R3, R127, R2 ;  /* 0x0000007f03007224 */ /* 0x000fe200078e0202 */
[----:B------:R-:W-:Y:S02]  /*2c20*/  @P0 IADD3 R3, P2, R132, R6, RZ ;  /* 0x0000000684030210 */ /* 0x000fe40007f5e0ff */
[----:B------:R-:W-:Y:S01]  /*2c30*/  @P1 LEA R4, P3, R6, c[0x0][0x220], 0x1 ;  /* 0x0000880006041a11 */ /* 0x000fe200078608ff */
[----:B------:R-:W-:-:S04]  /*2c40*/  IMAD.IADD R0, R7, 0x1, R0 ;  /* 0x0000000107007824 */ /* 0x000fc800078e0200 */
[----:B------:R-:W-:Y:S01]  /*2c50*/  @P0 IMAD.X R7, R0, 0x1, R125, P2 ;  /* 0x0000000100070824 */ /* 0x000fe200010e067d */
[----:B------:R-:W-:Y:S02]  /*2c60*/  @P0 LEA R2, P2, R3, c[0x0][0x220], 0x1 ;  /* 0x0000880003020a11 */ /* 0x000fe400078408ff */
[----:B------:R-:W-:Y:S02]  /*2c70*/  @P1 LEA.HI.X R5, R6, c[0x0][0x224], R0, 0x1, P3 ;  /* 0x0000890006051a11 */ /* 0x000fe400018f0c00 */
[----:B------:R-:W-:Y:S02]  /*2c80*/  @P4 IADD3 R6, P3, R249, c[0x0][0x340], RZ ;  /* 0x0000d000f9064a10 */ /* 0x000fe40007f7e0ff */
[----:B------:R-:W-:Y:S01]  /*2c90*/  @P0 LEA.HI.X R3, R3, c[0x0][0x224], R7, 0x1, P2 ;  /* 0x0000890003030a11 */ /* 0x000fe200010f0c07 */
[----:B------:R-:W-:Y:S01]  /*2ca0*/  @!PT LDS RZ, [RZ] ;  /* 0x00000000fffff984 */ /* 0x000fe20000000800 */
[----:B------:R-:W-:Y:S01]  /*2cb0*/  @!PT LDS RZ, [RZ] ;  /* 0x00000000fffff984 */ /* 0x000fe20000000800 */
[----:B------:R-:W-:Y:S01]  /*2cc0*/  @!PT LDS RZ, [RZ] ;  /* 0x00000000fffff984 */ /* 0x000fe20000000800 */
[----:B------:R2:W-:Y:S01]  /*2cd0*/  @P1 LDGSTS.E.BYPASS.LTC128B.128 [R193+0x6100], [R4.64], !P6 ;  /* 0x0610000004c11fae */ /* 0x0005e2000f101d48 */
[----:B------:R-:W-:Y:S02]  /*2ce0*/  @P4 IADD3.X R7, R250, c[0x0][0x344], RZ, P3, !PT ;  /* 0x0000d100fa074a10 */ /* 0x000fe40001ffe4ff */
[----:B------:R-:W-:Y:S01]  /*2cf0*/  ISETP.NE.AND P3, PT, R11, RZ, PT ;  /* 0x000000ff0b00720c */ /* 0x000fe20003f65270 */
[----:B------:R2:W-:Y:S01]  /*2d00*/  @P1 LDGSTS.E.BYPASS.LTC128B.128 [R193+0x8100], [R4.64+0x80], !P5 ;  /* 0x0810008004c11fae */ /* 0x0005e2000e901d48 */
[----:B------:R-:W-:-:S11]  /*2d10*/  ISETP.GE.AND P4, PT, R206, c[0x0][0x1d4], PT ;  /* 0x00007500ce007a0c */ /* 0x000fd60003f86270 */
[----:B------:R-:W3:Y:S01]  /*2d20*/  @P3 LDG.E R0, [R6.64] ;  /* 0x0000000806003981 */ /* 0x000ee2000c1e1900 */
[----:B------:R-:W-:-:S03]  /*2d30*/  ISETP.GE.AND P2, PT, R102, c[0x0][0x27c], PT ;  /* 0x00009f0066007a0c */ /* 0x000fc60003f46270 */
[----:B------:R2:W-:Y:S01]  /*2d40*/  @P1 LDGSTS.E.BYPASS.LTC128B.128 [R193+0xa100], [R4.64+0x100], !P4 ;  /* 0x0a10010004c11fae */ /* 0x0005e2000e101d48 */
[----:B------:R-:W-:Y:S01]  /*2d50*/  IMAD.MOV.U32 R120, RZ, RZ, c[0x0][0x27c] ;  /* 0x00009f00ff787624 */ /* 0x000fe200078e00ff */
[----:B------:R-:W-:Y:S02]  /*2d60*/  LOP3.LUT R217, R217, 0xfffffffd, RZ, 0xc0, !PT ;  /* 0xfffffffdd9d97812 */ /* 0x000fe400078ec0ff */
[----:B------:R2:W-:Y:S04]  /*2d70*/  @P0 LDGSTS.E.BYPASS.LTC128B.128 [R193+0x7100], [R2.64], !P6 ;  /* 0x0710000002c10fae */ /* 0x0005e8000f101d48 */
[----:B------:R2:W-:Y:S04]  /*2d80*/  @P0 LDGSTS.E.BYPASS.LTC128B.128 [R193+0x9100], [R2.64+0x80], !P5 ;  /* 0x0910008002c10fae */ /* 0x0005e8000e901d48 */
[----:B------:R2:W-:Y:S01]  /*2d90*/  @P0 LDGSTS.E.BYPASS.LTC128B.128 [R193+0xb100], [R2.64+0x100], !P4 ;  /* 0x0b10010002c10fae */ /* 0x0005e2000e101d48 */
[----:B------:R-:W-:-:S03]  /*2da0*/  SHF.R.S32.HI R141, RZ, 0x1f, R140 ;  /* 0x0000001fff8d7819 */ /* 0x000fc6000001148c */
[----:B------:R-:W0:Y:S01]  /*2db0*/  LDGDEPBAR ;  /* 0x00000000000079af */ /* 0x000e220000000000 */
[----:B------:R-:W-:Y:S01]  /*2dc0*/  WARPSYNC 0xffffffff ;  /* 0xffffffff00007948 */ /* 0x000fe20003800000 */
[----:B------:R-:W-:Y:S01]  /*2dd0*/  SHF.R.S32.HI R11, RZ, 0x1f, R215 ;  /* 0x0000001fff0b7819 */ /* 0x000fe200000114d7 */
[----:B------:R-:W-:Y:S01]  /*2de0*/  IMAD.SHL.U32 R120, R120, 0x2, RZ ;  /* 0x0000000278787824 */ /* 0x000fe200078e00ff */
[----:B------:R-:W-:Y:S02]  /*2df0*/  @P2 LOP3.LUT R217, R217, 0x2, RZ, 0xfc, !PT ;  /* 0x00000002d9d92812 */ /* 0x000fe400078efcff */
[----:B-----5:R-:W-:Y:S02]  /*2e00*/  SHF.R.S32.HI R17, RZ, 0x1f, R128 ;  /* 0x0000001fff117819 */ /* 0x020fe40000011480 */
[----:B---3--:R-:W-:Y:S01]  /*2e10*/  @P3 SHF.R.S32.HI R16, RZ, 0x1f, R0 ;  /* 0x0000001fff103819 */ /* 0x008fe20000011400 */
[----:B------:R-:W-:Y:S02]  /*2e20*/  @!P3 IMAD.MOV.U32 R0, RZ, RZ, R251 ;  /* 0x000000ffff00b224 */ /* 0x000fe400078e00fb */
[----:B------:R-:W-:-:S02]  /*2e30*/  @!P3 IMAD.MOV.U32 R16, RZ, RZ, R252 ;  /* 0x000000ffff10b224 */ /* 0x000fc400078e00fc */
[----:B--2---:R-:W-:Y:S01]  /*2e40*/  IMAD R6, R11, c[0x0][0x280], RZ ;  /* 0x0000a0000b067a24 */ /* 0x004fe200078e02ff */
[----:B------:R-:W-:Y:S01]  /*2e50*/  ISETP.GE.AND P1, PT, R106, c[0x0][0x27c], PT ;  /* 0x00009f006a007a0c */ /* 0x000fe20003f26270 */
[----:B------:R-:W-:Y:S01]  /*2e60*/  IMAD.WIDE.U32 R4, R215, c[0x0][0x280], R140 ;  /* 0x0000a000d7047a25 */ /* 0x000fe200078e008c */
[----:B------:R-:W-:Y:S01]  /*2e70*/  ISETP.GE.AND P0, PT, R105, c[0x0][0x27c], PT ;  /* 0x00009f0069007a0c */ /* 0x000fe20003f06270 */
[----:B------:R-:W-:Y:S01]  /*2e80*/  BAR.SYNC.DEFER_BLOCKING 0x0 ;  /* 0x0000000000007b1d */ /* 0x000fe20000010000 */
[----:B------:R-:W-:Y:S01]  /*2e90*/  LOP3.LUT R217, R217, 0xfffffffe, RZ, 0xc0, !PT ;  /* 0xfffffffed9d97812 */ /* 0x000fe200078ec0ff */
[----:B------:R-:W-:Y:S01]  /*2ea0*/  IMAD R6, R215, c[0x0][0x284], R6 ;  /* 0x0000a100d7067a24 */ /* 0x000fe200078e0206 */
[----:B------:R-:W-:Y:S01]  /*2eb0*/  MOV R131, c[0x0][0x290] ;  /* 0x0000a40000837a02 */ /* 0x000fe20000000f00 */
[----:B------:R-:W-:-:S02]  /*2ec0*/  IMAD.WIDE.U32 R2, R23, c[0x0][0x260], R202 ;  /* 0x0000980017027a25 */ /* 0x000fc400078e00ca */
[----:B------:R-:W-:Y:S02]  /*2ed0*/  ULDC.U8 UR5, c[0x0][0x298] ;  /* 0x0000a60000057ab9 */ /* 0x000fe40000000000 */
[----:B------:R-:W-:Y:S02]  /*2ee0*/  IMAD R7, R9, c[0x0][0x268], RZ ;  /* 0x00009a0009077a24 */ /* 0x000fe400078e02ff */
[----:B------:R-:W-:Y:S01]  /*2ef0*/  IMAD.IADD R9, R5, 0x1, R6 ;  /* 0x0000000105097824 */ /* 0x000fe200078e0206 */
[----:B------:R-:W-:Y:S01]  /*2f00*/  @P1 LOP3.LUT R217, R217, 0x1, RZ, 0xfc, !PT ;  /* 0x00000001d9d91812 */ /* 0x000fe200078efcff */
[----:B------:R-:W-:Y:S01]  /*2f10*/  IMAD R5, R11, c[0x0][0x290], RZ ;  /* 0x0000a4000b057a24 */ /* 0x000fe200078e02ff */
[----:B------:R-:W-:Y:S01]  /*2f20*/  SEL R11, RZ, c[0x0][0x27c], !P1 ;  /* 0x00009f00ff0b7a07 */ /* 0x000fe20004800000 */
[----:B------:R-:W-:Y:S01]  /*2f30*/  IMAD R3, R23, c[0x0][0x264], R3 ;  /* 0x0000990017037a24 */ /* 0x000fe200078e0203 */
[----:B------:R-:W-:Y:S01]  /*2f40*/  LOP3.LUT R217, R217, 0xfffffffb, RZ, 0xc0, !PT ;  /* 0xfffffffbd9d97812 */ /* 0x000fe200078ec0ff */
[----:B------:R-:W-:Y:S01]  /*2f50*/  IMAD.IADD R117, R8, 0x1, R13 ;  /* 0x0000000108757824 */ /* 0x000fe200078e020d */
[----:B------:R-:W-:Y:S01]  /*2f60*/  SEL R13, RZ, c[0x0][0x27c], !P0 ;  /* 0x00009f00ff0d7a07 */ /* 0x000fe20004000000 */
[----:B------:R-:W-:Y:S01]  /*2f70*/  IMAD.MOV.U32 R8, RZ, RZ, R4 ;  /* 0x000000ffff087224 */ /* 0x000fe200078e0004 */
[----:B------:R-:W-:Y:S01]  /*2f80*/  @P0 LOP3.LUT R217, R217, 0x4, RZ, 0xfc, !PT ;  /* 0x00000004d9d90812 */ /* 0x000fe200078efcff */
[----:B-1----:R-:W-:-:S02]  /*2f90*/  IMAD R14, R215, c[0x0][0x294], R5 ;  /* 0x0000a500d70e7a24 */ /* 0x002fc400078e0205 */
[----:B------:R-:W-:Y:S01]  /*2fa0*/  IMAD.WIDE.U32 R70, R10, c[0x0][0x268], R2 ;  /* 0x00009a000a467a25 */ /* 0x000fe200078e0002 */
[----:B------:R-:W-:-:S03]  /*2fb0*/  LOP3.LUT R217, R217, 0xffffffef, RZ, 0xc0, !PT ;  /* 0xffffffefd9d97812 */ /* 0x000fc600078ec0ff */
[----:B------:R-:W-:Y:S01]  /*2fc0*/  IMAD.WIDE.U32 R4, R215, c[0x0][0x280], R102 ;  /* 0x0000a000d7047a25 */ /* 0x000fe200078e0066 */
[----:B------:R-:W-:-:S03]  /*2fd0*/  LOP3.LUT R217, R217, 0xfffffff7, RZ, 0xc0, !PT ;  /* 0xfffffff7d9d97812 */ /* 0x000fc600078ec0ff */
[----:B------:R-:W-:Y:S01]  /*2fe0*/  IMAD R24, R10, c[0x0][0x26c], R7 ;  /* 0x00009b000a187a24 */ /* 0x000fe200078e0207 */
[----:B------:R-:W-:Y:S01]  /*2ff0*/  SEL R10, RZ, c[0x0][0x27c], !P2 ;  /* 0x00009f00ff0a7a07 */ /* 0x000fe20005000000 */
[----:B------:R-:W-:-:S04]  /*3000*/  IMAD.WIDE.U32 R2, R215, c[0x0][0x290], R140 ;  /* 0x0000a400d7027a25 */ /* 0x000fc800078e008c */
[----:B------:R-:W-:Y:S02]  /*3010*/  IMAD.IADD R5, R6, 0x1, R5 ;  /* 0x0000000106057824 */ /* 0x000fe400078e0205 */
[----:B------:R-:W-:Y:S01]  /*3020*/  IMAD.IADD R7, R3, 0x1, R14 ;  /* 0x0000000103077824 */ /* 0x000fe200078e020e */
[----:B------:R-:W-:Y:S01]  /*3030*/  IADD3 R3, R102, R10, RZ ;  /* 0x0000000a66037210 */ /* 0x000fe20007ffe0ff */
[----:B------:R-:W-:Y:S02]  /*3040*/  IMAD.MOV.U32 R6, RZ, RZ, R2 ;  /* 0x000000ffff067224 */ /* 0x000fe400078e0002 */
[----:B------:R-:W-:Y:S01]  /*3050*/  IMAD.IADD R2, R106, 0x1, R11 ;  /* 0x000000016a027824 */ /* 0x000fe200078e020b */
[----:B------:R-:W-:Y:S01]  /*3060*/  SHF.R.S32.HI R11, RZ, 0x1f, R3 ;  /* 0x0000001fff0b7819 */ /* 0x000fe20000011403 */
[----:B------:R-:W-:Y:S02]  /*3070*/  IMAD.IADD R13, R105, 0x1, R13 ;  /* 0x00000001690d7824 */ /* 0x000fe400078e020d */
[----:B------:R-:W-:Y:S01]  /*3080*/  IMAD.MOV.U32 R135, RZ, RZ, c[0x0][0x2b8] ;  /* 0x0000ae00ff877624 */ /* 0x000fe200078e00ff */
[----:B------:R-:W-:Y:S01]  /*3090*/  SHF.R.S32.HI R10, RZ, 0x1f, R2 ;  /* 0x0000001fff0a7819 */ /* 0x000fe20000011402 */
[----:B------:R-:W-:Y:S01]  /*30a0*/  IMAD.MOV.U32 R134, RZ, RZ, c[0x0][0x27c] ;  /* 0x00009f00ff867624 */ /* 0x000fe200078e00ff */
[----:B------:R-:W-:Y:S01]  /*30b0*/  SHF.R.S32.HI R15, RZ, 0x1f, R13 ;  /* 0x0000001fff0f7819 */ /* 0x000fe2000001140d */
[----:B------:R-:W-:Y:S01]  /*30c0*/  IMAD.MOV.U32 R130, RZ, RZ, c[0x0][0x280] ;  /* 0x0000a000ff827624 */ /* 0x000fe200078e00ff */
[CC--:B------:R-:W-:Y:S01]  /*30d0*/  LEA.HI R12, R11.reuse, R3.reuse, RZ, 0x3 ;  /* 0x000000030b0c7211 */ /* 0x0c0fe200078f18ff */
[----:B------:R-:W-:Y:S01]  /*30e0*/  IMAD.WIDE.U32 R92, R0, c[0x0][0x2b0], RZ ;  /* 0x0000ac00005c7a25 */ /* 0x000fe200078e00ff */
[----:B------:R-:W-:-:S02]  /*30f0*/  LEA.HI R18, R11, R3, RZ, 0x6 ;  /* 0x000000030b127211 */ /* 0x000fc400078f30ff */
[-C--:B------:R-:W-:Y:S01]  /*3100*/  LEA.HI R11, R10, R2.reuse, RZ, 0x3 ;  /* 0x000000020a0b7211 */ /* 0x080fe200078f18ff */
[----:B------:R-:W-:Y:S01]  /*3110*/  IMAD.WIDE.U32 R84, R128, c[0x0][0x290], R6 ;  /* 0x0000a40080547a25 */ /* 0x000fe200078e0006 */
[----:B------:R-:W-:Y:S02]  /*3120*/  LEA.HI R20, R10, R2, RZ, 0x6 ;  /* 0x000000020a147211 */ /* 0x000fe400078f30ff */
[-C--:B------:R-:W-:Y:S01]  /*3130*/  LEA.HI R10, R15, R13.reuse, RZ, 0x3 ;  /* 0x0000000d0f0a7211 */ /* 0x080fe200078f18ff */
[----:B------:R-:W-:Y:S01]  /*3140*/  IMAD.WIDE.U32 R2, R215, c[0x0][0x290], R102 ;  /* 0x0000a400d7027a25 */ /* 0x000fe200078e0066 */
[----:B------:R-:W-:Y:S02]  /*3150*/  LEA.HI R13, R15, R13, RZ, 0x6 ;  /* 0x0000000d0f0d7211 */ /* 0x000fe400078f30ff */
[----:B------:R-:W-:Y:S01]  /*3160*/  SHF.L.U32 R18, R18, 0x6, RZ ;  /* 0x0000000612127819 */ /* 0x000fe200000006ff */
[----:B------:R-:W-:Y:S01]  /*3170*/  IMAD.IADD R3, R14, 0x1, R3 ;  /* 0x000000010e037824 */ /* 0x000fe200078e0203 */
[----:B------:R-:W-:Y:S01]  /*3180*/  LOP3.LUT R19, R226, 0x38, R12, 0xf8, !PT ;  /* 0x00000038e2137812 */ /* 0x000fe200078ef80c */
[----:B------:R-:W-:Y:S01]  /*3190*/  IMAD.SHL.U32 R14, R20, 0x40, RZ ;  /* 0x00000040140e7824 */ /* 0x000fe200078e00ff */
[----:B------:R-:W-:Y:S01]  /*31a0*/  LOP3.LUT R22, R18, 0x7ffff000, RZ, 0xc0, !PT ;  /* 0x7ffff00012167812 */ /* 0x000fe200078ec0ff */
[----:B------:R-:W-:Y:S01]  /*31b0*/  IMAD.SHL.U32 R13, R13, 0x40, RZ ;  /* 0x000000400d0d7824 */ /* 0x000fe200078e00ff */
[----:B------:R-:W-:Y:S01]  /*31c0*/  LOP3.LUT R18, R226, 0x38, R10, 0xf8, !PT ;  /* 0x00000038e2127812 */ /* 0x000fe200078ef80a */
[----:B------:R-:W-:Y:S01]  /*31d0*/  IMAD.WIDE.U32 R90, R23, c[0x0][0x1e8], RZ ;  /* 0x00007a00175a7a25 */ /* 0x000fe200078e00ff */
[----:B------:R-:W-:-:S02]  /*31e0*/  LOP3.LUT R21, R19, R227, RZ, 0x3c, !PT ;  /* 0x000000e313157212 */ /* 0x000fc400078e3cff */
[----:B------:R-:W-:Y:S01]  /*31f0*/  LOP3.LUT R15, R226, 0x38, R11, 0xf8, !PT ;  /* 0x00000038e20f7812 */ /* 0x000fe200078ef80b */
[----:B------:R-:W-:Y:S01]  /*3200*/  IMAD.WIDE.U32 R88, R23, c[0x0][0x210], RZ ;  /* 0x0000840017587a25 */ /* 0x000fe200078e00ff */
[----:B------:R-:W-:Y:S02]  /*3210*/  LOP3.LUT R19, R14, 0x7ffff000, RZ, 0xc0, !PT ;  /* 0x7ffff0000e137812 */ /* 0x000fe400078ec0ff */
[----:B------:R-:W-:Y:S01]  /*3220*/  ISETP.NE.AND P1, PT, R135, 0x1, PT ;  /* 0x000000018700780c */ /* 0x000fe20003f25270 */
[----:B------:R-:W-:Y:S01]  /*3230*/  IMAD.WIDE.U32 R86, R128, c[0x0][0x280], R8 ;  /* 0x0000a00080567a25 */ /* 0x000fe200078e0008 */
[----:B------:R-:W-:Y:S02]  /*3240*/  LOP3.LUT R14, R13, 0x7ffff000, RZ, 0xc0, !PT ;  /* 0x7ffff0000d0e7812 */ /* 0x000fe400078ec0ff */
[-C--:B------:R-:W-:Y:S01]  /*3250*/  LOP3.LUT R13, R18, R227.reuse, RZ, 0x3c, !PT ;  /* 0x000000e3120d7212 */ /* 0x080fe200078e3cff */
[----:B------:R-:W-:Y:S01]  /*3260*/  IMAD.WIDE.U32 R82, R128, c[0x0][0x280], R4 ;  /* 0x0000a00080527a25 */ /* 0x000fe200078e0004 */
[----:B------:R-:W-:-:S02]  /*3270*/  LOP3.LUT R15, R15, R227, RZ, 0x3c, !PT ;  /* 0x000000e30f0f7212 */ /* 0x000fc400078e3cff */
[----:B------:R-:W-:Y:S01]  /*3280*/  ISETP.GE.AND P0, PT, R134, 0x1, PT ;  /* 0x000000018600780c */ /* 0x000fe20003f06270 */
[----:B------:R-:W-:Y:S01]  /*3290*/  IMAD.WIDE.U32 R80, R128, c[0x0][0x290], R2 ;  /* 0x0000a40080507a25 */ /* 0x000fe200078e0002 */
[--C-:B------:R-:W-:Y:S02]  /*32a0*/  IADD3 R18, R13, R14, R228.reuse ;  /* 0x0000000e0d127210 */ /* 0x100fe40007ffe0e4 */
[--C-:B------:R-:W-:Y:S01]  /*32b0*/  IADD3 R19, R15, R19, R228.reuse ;  /* 0x000000130f137210 */ /* 0x100fe20007ffe0e4 */
[----:B------:R-:W-:Y:S01]  /*32c0*/  IMAD R13, R16, c[0x0][0x2b0], RZ ;  /* 0x0000ac00100d7a24 */ /* 0x000fe200078e02ff */
[----:B------:R-:W-:Y:S01]  /*32d0*/  IADD3 R21, R21, R22, R228 ;  /* 0x0000001615157210 */ /* 0x000fe20007ffe0e4 */
[C---:B------:R-:W-:Y:S01]  /*32e0*/  IMAD R15, R17.reuse, c[0x0][0x290], RZ ;  /* 0x0000a400110f7a24 */ /* 0x040fe200078e02ff */
[----:B------:R-:W-:Y:S01]  /*32f0*/  LOP3.LUT R75, R12, 0xfffffff8, RZ, 0xc0, !PT ;  /* 0xfffffff80c4b7812 */ /* 0x000fe200078ec0ff */
[----:B------:R-:W-:Y:S01]  /*3300*/  IMAD R16, R17, c[0x0][0x280], RZ ;  /* 0x0000a00011107a24 */ /* 0x000fe200078e02ff */
[----:B------:R-:W-:Y:S01]  /*3310*/  LOP3.LUT R74, R11, 0xfffffff8, RZ, 0xc0, !PT ;  /* 0xfffffff80b4a7812 */ /* 0x000fe200078ec0ff */
[----:B------:R-:W-:Y:S01]  /*3320*/  IMAD R14, R0, c[0x0][0x2b4], R13 ;  /* 0x0000ad00000e7a24 */ /* 0x000fe200078e020d */
[----:B------:R-:W-:Y:S01]  /*3330*/  LOP3.LUT R73, R10, 0xfffffff8, RZ, 0xc0, !PT ;  /* 0xfffffff80a497812 */ /* 0x000fe200078ec0ff */
[C---:B------:R-:W-:Y:S01]  /*3340*/  IMAD R0, R128.reuse, c[0x0][0x294], R15 ;  /* 0x0000a50080007a24 */ /* 0x040fe200078e020f */
[----:B------:R-:W-:Y:S01]  /*3350*/  @P1 LOP3.LUT R217, R217, 0x8, RZ, 0xfc, !PT ;  /* 0x00000008d9d91812 */ /* 0x000fe200078efcff */
[----:B------:R-:W-:Y:S01]  /*3360*/  IMAD R13, R128, c[0x0][0x284], R16 ;  /* 0x0000a100800d7a24 */ /* 0x000fe200078e0210 */
[CC--:B------:R-:W-:Y:S01]  /*3370*/  SHF.L.U64.HI R123, R130.reuse, R124.reuse, c[0x0][0x284] ;  /* 0x0000a100827b7619 */ /* 0x0c0fe2000001027c */
[----:B------:R-:W-:Y:S01]  /*3380*/  IMAD R133, R243, 0x40, R215 ;  /* 0x00000040f3857824 */ /* 0x000fe200078e02d7 */
[----:B------:R-:W-:Y:S01]  /*3390*/  SHF.L.U64.HI R124, R131, R124, c[0x0][0x294] ;  /* 0x0000a500837c7619 */ /* 0x000fe2000001027c */
[----:B------:R-:W-:Y:S01]  /*33a0*/  IMAD.SHL.U32 R130, R130, 0x40, RZ ;  /* 0x0000004082827824 */ /* 0x000fe200078e00ff */
[----:B------:R-:W-:Y:S01]  /*33b0*/  IADD3 R113, R93, R14, RZ ;  /* 0x0000000e5d717210 */ /* 0x000fe20007ffe0ff */
[----:B------:R-:W-:Y:S01]  /*33c0*/  IMAD.SHL.U32 R131, R131, 0x40, RZ ;  /* 0x0000004083837824 */ /* 0x000fe200078e00ff */
[----:B------:R-:W-:Y:S01]  /*33d0*/  SHF.R.S32.HI R112, RZ, 0x3, R12 ;  /* 0x00000003ff707819 */ /* 0x000fe2000001140c */
[C---:B------:R-:W-:Y:S01]  /*33e0*/  IMAD R115, R23.reuse, c[0x0][0x1ec], R91 ;  /* 0x00007b0017737a24 */ /* 0x040fe200078e025b */
[----:B------:R-:W-:Y:S01]  /*33f0*/  SHF.R.S32.HI R111, RZ, 0x3, R11 ;  /* 0x00000003ff6f7819 */ /* 0x000fe2000001140b */
[----:B------:R-:W-:Y:S01]  /*3400*/  IMAD R114, R23, c[0x0][0x214], R89 ;  /* 0x0000850017727a24 */ /* 0x000fe200078e0259 */
[----:B------:R-:W-:Y:S01]  /*3410*/  SHF.R.S32.HI R110, RZ, 0x3, R10 ;  /* 0x00000003ff6e7819 */ /* 0x000fe2000001140a */
[----:B------:R-:W-:Y:S01]  /*3420*/  IMAD.IADD R72, R71, 0x1, R24 ;  /* 0x0000000147487824 */ /* 0x000fe200078e0218 */
[----:B------:R-:W-:Y:S01]  /*3430*/  IADD3 R108, R85, R0, RZ ;  /* 0x00000000556c7210 */ /* 0x000fe20007ffe0ff */
[----:B------:R-:W-:Y:S01]  /*3440*/  IMAD.IADD R109, R87, 0x1, R13 ;  /* 0x00000001576d7824 */ /* 0x000fe200078e020d */
[----:B------:R-:W-:Y:S01]  /*3450*/  SHF.R.S32.HI R101, RZ, 0x1f, R75 ;  /* 0x0000001fff657819 */ /* 0x000fe2000001144b */
[----:B------:R-:W-:Y:S01]  /*3460*/  IMAD.IADD R104, R13, 0x1, R83 ;  /* 0x000000010d687824 */ /* 0x000fe200078e0253 */
[----:B------:R-:W-:Y:S01]  /*3470*/  SHF.R.S32.HI R100, RZ, 0x1f, R74 ;  /* 0x0000001fff647819 */ /* 0x000fe2000001144a */
[----:B------:R-:W-:Y:S01]  /*3480*/  IMAD.IADD R98, R0, 0x1, R81 ;  /* 0x0000000100627824 */ /* 0x000fe200078e0251 */
[----:B------:R-:W-:Y:S01]  /*3490*/  SHF.R.S32.HI R99, RZ, 0x1f, R73 ;  /* 0x0000001fff637819 */ /* 0x000fe20000011449 */
[----:B------:R-:W-:Y:S01]  /*34a0*/  IMAD.SHL.U32 R97, R21, 0x2, RZ ;  /* 0x0000000215617824 */ /* 0x000fe200078e00ff */
[----:B------:R-:W-:Y:S01]  /*34b0*/  SHF.L.U32 R95, R18, 0x1, RZ ;  /* 0x00000001125f7819 */ /* 0x000fe200000006ff */
[----:B------:R-:W-:Y:S01]  /*34c0*/  IMAD.SHL.U32 R96, R19, 0x2, RZ ;  /* 0x0000000213607824 */ /* 0x000fe200078e00ff */
[----:B------:R-:W-:-:S02]  /*34d0*/  @P0 LOP3.LUT R217, R217, 0x10, RZ, 0xfc, !PT ;  /* 0x00000010d9d90812 */ /* 0x000fc400078efcff */
.L_x_1308:
        /* <DEDUP_REMOVED lines=108> */
.L_x_1288:
[----:B------:R-:W-:Y:S05]  /*3ba0*/  BSYNC B0 ;  /* 0x0000000000007941 */ /* 0x000fea0003800000 */
.L_x_1287:
        /* <DEDUP_REMOVED lines=96> */
.L_x_1291:
[----:B------:R-:W-:Y:S05]  /*41b0*/  BSYNC B0 ;  /* 0x0000000000007941 */ /* 0x000fea0003800000 */
.L_x_1290:
        /* <DEDUP_REMOVED lines=59> */
.L_x_1293:
[----:B------:R-:W-:Y:S05]  /*4570*/  BSYNC B0 ;  /* 0x0000000000007941 */ /* 0x000fea0003800000 */
.L_x_1292:
        /* <DEDUP_REMOVED lines=8> */
[--C-:B------:R-:W-:Y:S01]  /*4600*/  @!P0 SHF.R.U64 R6, R32, 0x10, R33.reuse ;  /* 0x0000001020068819 */ /* 0x100fe20000001221 */
[----:B------:R-:W-:Y:S01]  /*4610*/  @!P0 HADD2.F32 R4, -RZ, R40.H0_H0 ;  /* 0x20000028ff048230 */ /* 0x000fe20000004100 */
[----:B------:R-:W-:Y:S03]  /*4620*/  @!P0 SHF.R.U32.HI R12, RZ, 0x10, R33 ;  /* 0x00000010ff0c8819 */ /* 0x000fe60000011621 */
[----:B------:R-:W-:Y:S01]  /*4630*/  @!P0 HADD2.F32 R6, -RZ, R6.H0_H0 ;  /* 0x20000006ff068230 */ /* 0x000fe20000004100 */
[----:B-1----:R-:W-:Y:S05]  /*4640*/  @!P0 MOV R0, R8 ;  /* 0x0000000800008202 */ /* 0x002fea0000000f00 */
[--C-:B------:R-:W-:Y:S02]  /*4650*/  @!P0 HADD2.F32 R3, -RZ, R0.reuse.H1_H1 ;  /* 0x30000000ff038230 */ /* 0x100fe40000004100 */
[----:B------:R-:W-:Y:S03]  /*4660*/  @!P0 HADD2.F32 R0, -RZ, R0.H0_H0 ;  /* 0x20000000ff008230 */ /* 0x000fe60000004100 */
[C---:B------:R-:W-:Y:S04]  /*4670*/  @!P0 FMUL.FTZ R5, R3.reuse, R2 ;  /* 0x0000000203058220 */ /* 0x040fe80000410000 */
[C---:B------:R-:W-:Y:S01]  /*4680*/  @!P0 FFMA.FTZ R22, R0.reuse, R4, -R5 ;  /* 0x0000000400168223 */ /* 0x040fe20000010805 */
[--C-:B------:R-:W-:Y:S01]  /*4690*/  @!P0 SHF.R.U32.HI R5, RZ, 0x10, R15.reuse ;  /* 0x00000010ff058819 */ /* 0x100fe2000001160f */
[----:B------:R-:W-:Y:S01]  /*46a0*/  @!P0 FMUL.FTZ R0, R0, R2 ;  /* 0x0000000200008220 */ /* 0x000fe20000410000 */
[----:B------:R-:W-:Y:S03]  /*46b0*/  @!P0 MOV R2, R9 ;  /* 0x0000000900028202 */ /* 0x000fe60000000f00 */
[----:B------:R-:W-:Y:S01]  /*46c0*/  @!P0 FFMA.FTZ R0, R3, R4, R0 ;  /* 0x0000000403008223 */ /* 0x000fe20000010000 */
[----:B------:R-:W-:Y:S01]  /*46d0*/  @!P0 SHF.R.U64 R3, R14, 0x10, R15 ;  /* 0x000000100e038819 */ /* 0x000fe2000000120f */
[--C-:B------:R-:W-:Y:S02]  /*46e0*/  @!P0 HADD2.F32 R4, -RZ, R2.reuse.H1_H1 ;  /* 0x30000002ff048230 */ /* 0x100fe40000004100 */
[----:B------:R-:W-:Y:S02]  /*46f0*/  @!P0 HADD2.F32 R2, -RZ, R2.H0_H0 ;  /* 0x20000002ff028230 */ /* 0x000fe40000004100 */
[----:B------:R-:W-:Y:S02]  /*4700*/  @!P0 HADD2.F32 R3, -RZ, R3.H0_H0 ;  /* 0x20000003ff038230 */ /* 0x000fe40000004100 */
[----:B------:R-:W-:Y:S03]  /*4710*/  @!P0 HADD2.F32 R5, -RZ, R5.H0_H0 ;  /* 0x20000005ff058230 */ /* 0x000fe60000004100 */
[-C--:B------:R-:W-:Y:S04]  /*4720*/  @!P0 FMUL.FTZ R7, R4, R3.reuse ;  /* 0x0000000304078220 */ /* 0x080fe80000410000 */
[CC--:B------:R-:W-:Y:S01]  /*4730*/  @!P0 FFMA.FTZ R15, R2.reuse, R6.reuse, -R7 ;  /* 0x00000006020f8223 */ /* 0x0c0fe20000010807 */
[----:B------:R-:W-:Y:S01]  /*4740*/  @!P0 HADD2.F32 R7, -RZ, R40.H1_H1 ;  /* 0x30000028ff078230 */ /* 0x000fe20000004100 */
[----:B------:R-:W-:Y:S02]  /*4750*/  @!P0 FMUL.FTZ R2, R2, R3 ;  /* 0x0000000302028220 */ /* 0x000fe40000410000 */
        /* <DEDUP_REMOVED lines=8> */
[C---:B------:R-:W-:Y:S02]  /*47e0*/  @!P0 FFMA.FTZ R13, R3.reuse, R7, -R13 ;  /* 0x00000007030d8223 */ /* 0x040fe4000001080d */
[----:B------:R-:W-:Y:S01]  /*47f0*/  @!P0 FMUL.FTZ R3, R3, R4 ;  /* 0x0000000403038220 */ /* 0x000fe20000410000 */
[----:B------:R-:W-:Y:S03]  /*4800*/  @!P0 MOV R4, R11 ;  /* 0x0000000b00048202 */ /* 0x000fe60000000f00 */
[----:B------:R-:W-:Y:S01]  /*4810*/  @!P0 FFMA.FTZ R3, R6, R7, R3 ;  /* 0x0000000706038223 */ /* 0x000fe20000010003 */
[----:B------:R-:W-:Y:S02]  /*4820*/  @!P0 HADD2.F32 R7, -RZ, R12.H0_H0 ;  /* 0x2000000cff078230 */ /* 0x000fe40000004100 */
[--C-:B------:R-:W-:Y:S02]  /*4830*/  @!P0 HADD2.F32 R6, -RZ, R4.reuse.H1_H1 ;  /* 0x30000004ff068230 */ /* 0x100fe40000004100 */
[----:B------:R-:W-:Y:S01]  /*4840*/  @!P0 F2FP.PACK_AB R3, R3, R13 ;  /* 0x0000000d0303823e */ /* 0x000fe200000000ff */
[----:B------:R-:W-:Y:S02]  /*4850*/  @!P0 HADD2.F32 R4, -RZ, R4.H0_H0 ;  /* 0x20000004ff048230 */ /* 0x000fe40000004100 */
[----:B------:R-:W-:Y:S01]  /*4860*/  @!P0 FMUL.FTZ R12, R6, R5 ;  /* 0x00000005060c8220 */ /* 0x000fe20000410000 */
[----:B------:R-:W-:Y:S03]  /*4870*/  @!P0 MOV R10, R3 ;  /* 0x00000003000a8202 */ /* 0x000fe60000000f00 */
[----:B------:R-:W-:Y:S01]  /*4880*/  @!P0 FFMA.FTZ R14, R4, R7, -R12 ;  /* 0x00000007040e8223 */ /* 0x000fe2000001080c */
[----:B------:R-:W-:Y:S01]  /*4890*/  @!P0 F2FP.PACK_AB R12, R0, R22 ;  /* 0x00000016000c823e */ /* 0x000fe200000000ff */
[----:B------:R-:W-:Y:S01]  /*48a0*/  @!P0 FMUL.FTZ R4, R4, R5 ;  /* 0x0000000504048220 */ /* 0x000fe20000410000 */
[----:B------:R-:W-:Y:S02]  /*48b0*/  SHF.L.U32 R5, R224, 0x3, RZ ;  /* 0x00000003e0057819 */ /* 0x000fe400000006ff */
[----:B------:R-:W-:Y:S01]  /*48c0*/  @!P0 MOV R8, R12 ;  /* 0x0000000c00088202 */ /* 0x000fe20000000f00 */
[----:B------:R-:W-:Y:S01]  /*48d0*/  @!P0 FFMA.FTZ R4, R6, R7, R4 ;  /* 0x0000000706048223 */ /* 0x000fe20000010004 */
[----:B---3--:R-:W-:Y:S01]  /*48e0*/  MOV R7, R45 ;  /* 0x0000002d00077202 */ /* 0x008fe20000000f00 */
[----:B----4-:R-:W-:Y:S03]  /*48f0*/  IMAD.MOV.U32 R6, RZ, RZ, R44 ;  /* 0x000000ffff067224 */ /* 0x010fe600078e002c */
[----:B------:R-:W-:Y:S02]  /*4900*/  @!P0 F2FP.PACK_AB R0, R4, R14 ;  /* 0x0000000e0400823e */ /* 0x000fe400000000ff */
[C---:B------:R-:W-:Y:S02]  /*4910*/  LEA R6, P1, R5.reuse, R6, 0x1 ;  /* 0x0000000605067211 */ /* 0x040fe400078208ff */
[----:B------:R-:W-:Y:S02]  /*4920*/  @!P0 MOV R11, R0 ;  /* 0x00000000000b8202 */ /* 0x000fe40000000f00 */
[----:B------:R-:W-:Y:S05]  /*4930*/  LEA.HI.X.SX32 R7, R5, R7, 0x1, P1 ;  /* 0x0000000705077211 */ /* 0x000fea00008f0eff */
[----:B------:R1:W-:Y:S04]  /*4940*/  ST.E.128 [R6.64], R8 ;  /* 0x0000000806007985 */ /* 0x0003e8000c101d08 */
.L_x_1295:
[----:B------:R-:W-:Y:S05]  /*4950*/  BSYNC B0 ;  /* 0x0000000000007941 */ /* 0x000fea0003800000 */
.L_x_1294:
        /* <DEDUP_REMOVED lines=13> */
[----:B------:R-:W-:Y:S01]  /*4a30*/  @!P0 SHF.R.U32.HI R7, RZ, 0x10, R17 ;  /* 0x00000010ff078819 */ /* 0x000fe20000011611 */
[----:B------:R-:W-:Y:S01]  /*4a40*/  @!P0 HADD2.F32 R4, -RZ, R4.H0_H0 ;  /* 0x20000004ff048230 */ /* 0x000fe20000004100 */
[----:B------:R-:W-:Y:S03]  /*4a50*/  @!P0 SHF.R.U32.HI R15, RZ, 0x10, R35 ;  /* 0x00000010ff0f8819 */ /* 0x000fe60000011623 */
[----:B------:R-:W-:Y:S01]  /*4a60*/  @!P0 HADD2.F32 R7, -RZ, R7.H0_H0 ;  /* 0x20000007ff078230 */ /* 0x000fe20000004100 */
[----:B-1----:R-:W-:Y:S02]  /*4a70*/  @!P0 MOV R2, R8 ;  /* 0x0000000800028202 */ /* 0x002fe40000000f00 */
[----:B------:R-:W-:Y:S03]  /*4a80*/  @!P0 MOV R3, R9 ;  /* 0x0000000900038202 */ /* 0x000fe60000000f00 */
[--C-:B------:R-:W-:Y:S02]  /*4a90*/  @!P0 HADD2.F32 R6, -RZ, R2.reuse.H1_H1 ;  /* 0x30000002ff068230 */ /* 0x100fe40000004100 */
[----:B------:R-:W-:Y:S02]  /*4aa0*/  @!P0 HADD2.F32 R2, -RZ, R2.H0_H0 ;  /* 0x20000002ff028230 */ /* 0x000fe40000004100 */
[--C-:B------:R-:W-:Y:S01]  /*4ab0*/  @!P0 HADD2.F32 R13, -RZ, R3.reuse.H1_H1 ;  /* 0x30000003ff0d8230 */ /* 0x100fe20000004100 */
[-C--:B------:R-:W-:Y:S01]  /*4ac0*/  @!P0 FMUL.FTZ R14, R6, R0.reuse ;  /* 0x00000000060e8220 */ /* 0x080fe20000410000 */
[----:B------:R-:W-:Y:S01]  /*4ad0*/  @!P0 HADD2.F32 R3, -RZ, R3.H0_H0 ;  /* 0x20000003ff038230 */ /* 0x000fe20000004100 */
[C---:B------:R-:W-:Y:S02]  /*4ae0*/  @!P0 FMUL.FTZ R0, R2.reuse, R0 ;  /* 0x0000000002008220 */ /* 0x040fe40000410000 */
[----:B------:R-:W-:Y:S01]  /*4af0*/  @!P0 FFMA.FTZ R27, R2, R12, -R14 ;  /* 0x0000000c021b8223 */ /* 0x000fe2000001080e */
[----:B------:R-:W-:Y:S01]  /*4b00*/  @!P0 HADD2.F32 R14, -RZ, R5.H0_H0 ;  /* 0x20000005ff0e8230 */ /* 0x000fe20000004100 */
[----:B------:R-:W-:Y:S01]  /*4b10*/  @!P0 FMUL.FTZ R16, R13, R4 ;  /* 0x000000040d108220 */ /* 0x000fe20000410000 */
[----:B------:R-:W-:Y:S01]  /*4b20*/  @!P0 MOV R5, R10 ;  /* 0x0000000a00058202 */ /* 0x000fe20000000f00 */
[C---:B------:R-:W-:Y:S01]  /*4b30*/  @!P0 FMUL.FTZ R2, R3.reuse, R4 ;  /* 0x0000000403028220 */ /* 0x040fe20000410000 */
[----:B------:R-:W-:Y:S01]  /*4b40*/  @!P0 MOV R4, R11 ;  /* 0x0000000b00048202 */ /* 0x000fe20000000f00 */
[----:B------:R-:W-:Y:S02]  /*4b50*/  @!P0 FFMA.FTZ R0, R6, R12, R0 ;  /* 0x0000000c06008223 */ /* 0x000fe40000010000 */
[-C--:B------:R-:W-:Y:S01]  /*4b60*/  @!P0 FFMA.FTZ R17, R3, R14.reuse, -R16 ;  /* 0x0000000e03118223 */ /* 0x080fe20000010810 */
[--C-:B------:R-:W-:Y:S01]  /*4b70*/  @!P0 HADD2.F32 R12, -RZ, R5.reuse.H1_H1 ;  /* 0x30000005ff0c8230 */ /* 0x100fe20000004100 */
[----:B------:R-:W-:Y:S01]  /*4b80*/  @!P0 FFMA.FTZ R2, R13, R14, R2 ;  /* 0x0000000e0d028223 */ /* 0x000fe20000010002 */
[----:B------:R-:W-:Y:S02]  /*4b90*/  @!P0 HADD2.F32 R3, -RZ, R24.H1_H1 ;  /* 0x30000018ff038230 */ /* 0x000fe40000004100 */
[----:B------:R-:W-:Y:S02]  /*4ba0*/  @!P0 HADD2.F32 R6, -RZ, R5.H0_H0 ;  /* 0x20000005ff068230 */ /* 0x000fe40000004100 */
[----:B------:R-:W-:Y:S01]  /*4bb0*/  @!P0 F2FP.PACK_AB R2, R2, R17 ;  /* 0x000000110202823e */ /* 0x000fe200000000ff */
[-C--:B------:R-:W-:Y:S01]  /*4bc0*/  @!P0 FMUL.FTZ R16, R12, R3.reuse ;  /* 0x000000030c108220 */ /* 0x080fe20000410000 */
[----:B------:R-:W-:Y:S01]  /*4bd0*/  @!P0 HADD2.F32 R13, -RZ, R41.H1_H1 ;  /* 0x30000029ff0d8230 */ /* 0x000fe20000004100 */
[C---:B------:R-:W-:Y:S01]  /*4be0*/  @!P0 FMUL.FTZ R3, R6.reuse, R3 ;  /* 0x0000000306038220 */ /* 0x040fe20000410000 */
[----:B------:R-:W-:Y:S01]  /*4bf0*/  @!P0 MOV R9, R2 ;  /* 0x0000000200098202 */ /* 0x000fe20000000f00 */
[--C-:B------:R-:W-:Y:S02]  /*4c00*/  @!P0 HADD2.F32 R5, -RZ, R4.reuse.H0_H0 ;  /* 0x20000004ff058230 */ /* 0x100fe40000004100 */
[----:B------:R-:W-:Y:S01]  /*4c10*/  @!P0 HADD2.F32 R14, -RZ, R4.H1_H1 ;  /* 0x30000004ff0e8230 */ /* 0x000fe20000004100 */
[----:B------:R-:W-:Y:S01]  /*4c20*/  @!P0 FFMA.FTZ R16, R6, R13, -R16 ;  /* 0x0000000d06108223 */ /* 0x000fe20000010810 */
[----:B------:R-:W-:Y:S01]  /*4c30*/  @!P0 HADD2.F32 R6, -RZ, R15.H0_H0 ;  /* 0x2000000fff068230 */ /* 0x000fe20000004100 */
        /* <DEDUP_REMOVED lines=12> */
.L_x_1297:
[----:B------:R-:W-:Y:S05]  /*4d00*/  BSYNC B0 ;  /* 0x0000000000007941 */ /* 0x000fea0003800000 */
.L_x_1296:
        /* <DEDUP_REMOVED lines=58> */
.L_x_1299:
[----:B------:R-:W-:Y:S05]  /*50b0*/  BSYNC B0 ;  /* 0x0000000000007941 */ /* 0x000fea0003800000 */
.L_x_1298:
        /* <DEDUP_REMOVED lines=58> */
.L_x_1286:
        /* <DEDUP_REMOVED lines=47> */
.L_x_1301:
[----:B------:R-:W-:Y:S05]  /*5750*/  BSYNC B0 ;  /* 0x0000000000007941 */ /* 0x000fea0003800000 */
.L_x_1300:
        /* <DEDUP_REMOVED lines=159> */
.L_x_1303:
[----:B------:R-:W-:Y:S05]  /*6150*/  BSYNC B0 ;  /* 0x0000000000007941 */ /* 0x000fea0003800000 */
.L_x_1302:
        /* <DEDUP_REMOVED lines=123> */
.L_x_1305:
[----:B------:R-:W-:Y:S05]  /*6910*/  BSYNC B0 ;  /* 0x0000000000007941 */ /* 0x000fea0003800000 */
.L_x_1304:
        /* <DEDUP_REMOVED lines=20> */
[--C-:B------:R-:W-:Y:S02]  /*6a60*/  @!P0 SHF.R.U32.HI R16, RZ, 0x10, R45.reuse ;  /* 0x00000010ff108819 */ /* 0x100fe4000001162d */
[----:B------:R-:W-:Y:S01]  /*6a70*/  IADD3 R0, R2, R0, R228 ;  /* 0x0000000002007210 */ /* 0x000fe20007ffe0e4 */
[----:B------:R-:W-:Y:S01]  /*6a80*/  @!P0 HADD2.F32 R2, -RZ, R25.H0_H0 ;  /* 0x20000019ff028230 */ /* 0x000fe20000004100 */
[----:B------:R-:W-:Y:S01]  /*6a90*/  @!P0 SHF.R.U64 R18, R44, 0x10, R45 ;  /* 0x000000102c128819 */ /* 0x000fe2000000122d */
[----:B------:R-:W-:Y:S01]  /*6aa0*/  @!P0 HADD2.F32 R16, -RZ, R16.H0_H0 ;  /* 0x20000010ff108230 */ /* 0x000fe20000004100 */
[----:B------:R-:W-:Y:S01]  /*6ab0*/  @!P0 SHF.R.U64 R7, R20, 0x10, R21 ;  /* 0x0000001014078819 */ /* 0x000fe20000001215 */
[----:B------:R-:W-:Y:S01]  /*6ac0*/  IMAD.SHL.U32 R0, R0, 0x2, RZ ;  /* 0x0000000200007824 */ /* 0x000fe200078e00ff */
[----:B-1----:R-:W-:Y:S02]  /*6ad0*/  @!P0 MOV R5, R12 ;  /* 0x0000000c00058202 */ /* 0x002fe40000000f00 */
[--C-:B------:R-:W-:Y:S02]  /*6ae0*/  @!P0 SHF.R.U32.HI R20, RZ, 0x10, R47.reuse ;  /* 0x00000010ff148819 */ /* 0x100fe4000001162f */
[----:B------:R1:W2:Y:S01]  /*6af0*/  LDS.128 R28, [R0+0x6100] ;  /* 0x00610000001c7984 */ /* 0x0002a20000000c00 */
[----:B------:R-:W-:Y:S01]  /*6b00*/  @!P0 HADD2.F32 R3, -RZ, R5.H0_H0 ;  /* 0x20000005ff038230 */ /* 0x000fe20000004100 */
[----:B------:R-:W-:Y:S01]  /*6b10*/  @!P0 SHF.R.U64 R24, R46, 0x10, R47 ;  /* 0x000000102e188819 */ /* 0x000fe2000000122f */
[----:B------:R-:W-:Y:S03]  /*6b20*/  @!P0 HADD2.F32 R20, -RZ, R20.H0_H0 ;  /* 0x20000014ff148230 */ /* 0x000fe60000004100 */
        /* <DEDUP_REMOVED lines=20> */
[----:B------:R-:W-:Y:S01]  /*6c70*/  @!P0 FMUL.FTZ R4, R11, R8 ;  /* 0x000000080b048220 */ /* 0x000fe20000410000 */
[----:B------:R-:W-:Y:S03]  /*6c80*/  @!P0 MOV R19, R31 ;  /* 0x0000001f00138202 */ /* 0x000fe60000000f00 */
[C---:B------:R-:W-:Y:S02]  /*6c90*/  @!P0 FFMA.FTZ R17, R2.reuse, R16, -R4 ;  /* 0x0000001002118223 */ /* 0x040fe40000010804 */
[----:B------:R-:W-:Y:S01]  /*6ca0*/  @!P0 FMUL.FTZ R4, R2, R8 ;  /* 0x0000000802048220 */ /* 0x000fe20000410000 */
[----:B------:R-:W-:Y:S02]  /*6cb0*/  @!P0 HADD2.F32 R8, -RZ, R18.H0_H0 ;  /* 0x20000012ff088230 */ /* 0x000fe40000004100 */
[----:B------:R-:W-:Y:S01]  /*6cc0*/  @!P0 HADD2.F32 R2, -RZ, R5.H1_H1 ;  /* 0x30000005ff028230 */ /* 0x000fe20000004100 */
[----:B------:R-:W-:Y:S01]  /*6cd0*/  @!P0 FMUL.FTZ R5, R7, R6 ;  /* 0x0000000607058220 */ /* 0x000fe20000410000 */
[----:B------:R-:W-:Y:S01]  /*6ce0*/  @!P0 F2FP.PACK_AB R32, R17, R25 ;  /* 0x000000191120823e */ /* 0x000fe200000000ff */
[--C-:B------:R-:W-:Y:S02]  /*6cf0*/  @!P0 HADD2.F32 R17, -RZ, R19.reuse.H0_H0 ;  /* 0x20000013ff118230 */ /* 0x100fe40000004100 */
[C---:B------:R-:W-:Y:S01]  /*6d00*/  @!P0 FFMA.FTZ R18, R2.reuse, R8, -R5 ;  /* 0x0000000802128223 */ /* 0x040fe20000010805 */
[----:B------:R-:W-:Y:S01]  /*6d10*/  @!P0 HADD2.F32 R5, -RZ, R26.H0_H0 ;  /* 0x2000001aff058230 */ /* 0x000fe20000004100 */
[----:B------:R-:W-:Y:S01]  /*6d20*/  @!P0 FMUL.FTZ R2, R2, R6 ;  /* 0x0000000602028220 */ /* 0x000fe20000410000 */
[----:B------:R-:W-:Y:S01]  /*6d30*/  @!P0 HADD2.F32 R19, -RZ, R19.H1_H1 ;  /* 0x30000013ff138230 */ /* 0x000fe20000004100 */
        /* <DEDUP_REMOVED lines=10> */
[----:B------:R-:W-:Y:S01]  /*6de0*/  @!P0 HADD2.F32 R18, -RZ, R51.H1_H1 ;  /* 0x30000033ff128230 */ /* 0x000fe20000004100 */
[----:B------:R-:W-:Y:S01]  /*6df0*/  @!P0 SHF.R.U64 R11, R22, 0x10, R23 ;  /* 0x00000010160b8819 */ /* 0x000fe20000001217 */
[C---:B------:R-:W-:Y:S01]  /*6e00*/  @!P0 FMUL.FTZ R16, R7.reuse, R5 ;  /* 0x0000000507108220 */ /* 0x040fe20000410000 */
[----:B------:R-:W-:Y:S01]  /*6e10*/  @!P0 HADD2.F32 R6, -RZ, R9.H0_H0 ;  /* 0x20000009ff068230 */ /* 0x000fe20000004100 */
[----:B------:R-:W-:Y:S04]  /*6e20*/  @!P0 F2FP.PACK_AB R3, R4, R3 ;  /* 0x000000030403823e */ /* 0x000fe800000000ff */
[C---:B------:R-:W-:Y:S02]  /*6e30*/  @!P0 FMUL.FTZ R5, R6.reuse, R5 ;  /* 0x0000000506058220 */ /* 0x040fe40000410000 */
[-C--:B------:R-:W-:Y:S01]  /*6e40*/  @!P0 FFMA.FTZ R33, R6, R8.reuse, -R16 ;  /* 0x0000000806218223 */ /* 0x080fe20000010810 */
[----:B------:R-:W-:Y:S01]  /*6e50*/  @!P0 HADD2.F32 R16, -RZ, R10.H0_H0 ;  /* 0x2000000aff108230 */ /* 0x000fe20000004100 */
[----:B------:R-:W-:Y:S01]  /*6e60*/  @!P0 FFMA.FTZ R5, R7, R8, R5 ;  /* 0x0000000807058223 */ /* 0x000fe20000010005 */
[----:B------:R-:W-:Y:S01]  /*6e70*/  @!P0 HADD2.F32 R7, -RZ, R26.H1_H1 ;  /* 0x3000001aff078230 */ /* 0x000fe20000004100 */
[----:B------:R-:W-:Y:S01]  /*6e80*/  @!P0 IMAD.MOV.U32 R8, RZ, RZ, R15 ;  /* 0x000000ffff088224 */ /* 0x000fe200078e000f */
[----:B------:R-:W-:Y:S01]  /*6e90*/  @!P0 HADD2.F32 R10, -RZ, R11.H0_H0 ;  /* 0x2000000bff0a8230 */ /* 0x000fe20000004100 */
[----:B------:R-:W-:Y:S01]  /*6ea0*/  @!P0 IMAD.MOV.U32 R29, RZ, RZ, R3 ;  /* 0x000000ffff1d8224 */ /* 0x000fe200078e0003 */
[----:B------:R-:W-:Y:S01]  /*6eb0*/  @!P0 HADD2.F32 R11, -RZ, R21.H1_H1 ;  /* 0x30000015ff0b8230 */ /* 0x000fe20000004100 */
[-C--:B------:R-:W-:Y:S01]  /*6ec0*/  @!P0 FMUL.FTZ R22, R17, R7.reuse ;  /* 0x0000000711168220 */ /* 0x080fe20000410000 */
[--C-:B------:R-:W-:Y:S05]  /*6ed0*/  @!P0 HADD2.F32 R6, -RZ, R8.reuse.H0_H0 ;  /* 0x20000008ff068230 */ /* 0x100fea0000004100 */
[C---:B------:R-:W-:Y:S01]  /*6ee0*/  @!P0 FFMA.FTZ R26, R6.reuse, R18, -R22 ;  /* 0x00000012061a8223 */ /* 0x040fe20000010816 */
[----:B----4-:R-:W-:Y:S01]  /*6ef0*/  LEA R22, P1, R73, R52, 0x1 ;  /* 0x0000003449167211 */ /* 0x010fe200078208ff */
[----:B------:R-:W-:Y:S01]  /*6f00*/  @!P0 FMUL.FTZ R7, R6, R7 ;  /* 0x0000000706078220 */ /* 0x000fe20000410000 */
[----:B------:R-:W-:Y:S01]  /*6f10*/  @!P0 HADD2.F32 R6, -RZ, R8.H1_H1 ;  /* 0x30000008ff068230 */ /* 0x000fe20000004100 */
[----:B------:R-:W-:Y:S01]  /*6f20*/  @!P0 FMUL.FTZ R8, R19, R16 ;  /* 0x0000001013088220 */ /* 0x000fe20000410000 */
[----:B---3--:R-:W-:Y:S03]  /*6f30*/  LEA.HI.X R23, R73, R53, R99, 0x1, P1 ;  /* 0x0000003549177211 */ /* 0x008fe600008f0c63 */
[C---:B------:R-:W-:Y:S02]  /*6f40*/  @!P0 FFMA.FTZ R21, R6.reuse, R20, -R8 ;  /* 0x0000001406158223 */ /* 0x040fe40000010808 */
[----:B------:R-:W-:Y:S01]  /*6f50*/  @!P0 FMUL.FTZ R8, R6, R16 ;  /* 0x0000001006088220 */ /* 0x000fe20000410000 */
[----:B------:R-:W-:Y:S02]  /*6f60*/  @!P0 HADD2.F32 R16, -RZ, R24.H0_H0 ;  /* 0x20000018ff108230 */ /* 0x000fe40000004100 */
        /* <DEDUP_REMOVED lines=25> */
.L_x_1285:
        /* <DEDUP_REMOVED lines=39> */
.L_x_1289:
[----:B------:R-:W-:Y:S05]  /*7370*/  BSYNC B1 ;  /* 0x0000000000017941 */ /* 0x000fea0003800000 */
.L_x_1284:
        /* <DEDUP_REMOVED lines=56> */
[CC--:B--2---:R-:W-:Y:S04]  /*7700*/  @!P1 LEA R4, P0, R102.reuse, R2.reuse, 0x1 ;  /* 0x0000000266049211 */ /* 0x0c4fe800078008ff */
[-C--:B---3--:R-:W-:Y:S02]  /*7710*/  @!P1 LEA.HI.X R5, R102, R3.reuse, R103, 0x1, P0 ;  /* 0x0000000366059211 */ /* 0x088fe400000f0c67 */
[CC--:B------:R-:W-:Y:S04]  /*7720*/  @!P3 LEA R8, P0, R213.reuse, R2.reuse, 0x1 ;  /* 0x00000002d508b211 */ /* 0x0c0fe800078008ff */
[-C--:B------:R-:W-:Y:S02]  /*7730*/  @!P3 LEA.HI.X R9, R213, R3.reuse, R235, 0x1, P0 ;  /* 0x00000003d509b211 */ /* 0x080fe400000f0ceb */
[CC--:B-1----:R-:W-:Y:S04]  /*7740*/  @!P2 LEA R6, P0, R212.reuse, R2.reuse, 0x1 ;  /* 0x00000002d406a211 */ /* 0x0c2fe800078008ff */
        /* <DEDUP_REMOVED lines=23> */
.L_x_1307:
[----:B------:R-:W-:Y:S05]  /*78c0*/  BSYNC B0 ;  /* 0x0000000000007941 */ /* 0x000fea0003800000 */
.L_x_1306:
        /* <DEDUP_REMOVED lines=26> */
.L_x_1283:
[----:B------:R-:W-:Y:S01]  /*7a70*/  IMAD.MOV.U32 R0, RZ, RZ, c[0x0][0x2c4] ;  /* 0x0000b100ff007624 */ /* 0x000fe200078e00ff */
[----:B------:R-:W-:Y:S04]  /*7a80*/  BSSY B0, `(.L_x_1309) ;  /* 0x0000029000007945 */ /* 0x000fe80003800000 */
[----:B------:R-:W-:-:S02]  /*7a90*/  ISETP.NE.AND P3, PT, R0, 0x1, PT ;  /* 0x000000010000780c */ /* 0x000fc40003f65270 */
[----:B------:R-:W-:-:S11]  /*7aa0*/  IADD3 R0, R239, 0x7f, RZ ;  /* 0x0000007fef007810 */ /* 0x000fd60007ffe0ff */
[----:B-1----:R-:W-:-:S05]  /*7ab0*/  @P3 IMAD.HI.U32 R2, R0, c[0x0][0x2c8], RZ ;  /* 0x0000b20000023a27 */ /* 0x002fca00078e00ff */
[----:B------:R-:W-:-:S05]  /*7ac0*/  @P3 SHF.R.U32.HI R0, RZ, c[0x0][0x2cc], R2 ;  /* 0x0000b300ff003a19 */ /* 0x000fca0000011602 */
[----:B------:R-:W-:-:S05]  /*7ad0*/  IMAD.IADD R0, R122, 0x1, R0 ;  /* 0x000000017a007824 */ /* 0x000fca00078e0200 */
[----:B------:R-:W-:-:S04]  /*7ae0*/  SHF.R.S32.HI R2, RZ, 0x1f, R0 ;  /* 0x0000001fff027819 */ /* 0x000fc80000011400 */
[----:B------:R-:W-:-:S04]  /*7af0*/  LEA.HI R0, R2, R0, RZ, 0x6 ;  /* 0x0000000002007211 */ /* 0x000fc800078f30ff */
[----:B------:R-:W-:-:S04]  /*7b00*/  SHF.R.S32.HI R0, RZ, 0x6, R0 ;  /* 0x00000006ff007819 */ /* 0x000fc80000011400 */
[----:B------:R-:W-:Y:S01]  /*7b10*/  IMNMX R6, R121, R0, PT ;  /* 0x0000000079067217 */ /* 0x000fe20003800200 */
[----:B------:R-:W-:-:S03]  /*7b20*/  IMAD.MOV.U32 R0, RZ, RZ, RZ ;  /* 0x000000ffff007224 */ /* 0x000fc600078e00ff */
[----:B------:R-:W-:-:S13]  /*7b30*/  ISETP.GE.AND P0, PT, R6, 0x1, PT ;  /* 0x000000010600780c */ /* 0x000fda0003f06270 */
        /* <DEDUP_REMOVED lines=29> */
.L_x_1310:
[----:B------:R-:W-:Y:S05]  /*7d10*/  BSYNC B0 ;  /* 0x0000000000007941 */ /* 0x000fea0003800000 */
.L_x_1309:
[----:B------:R-:W2:Y:S01]  /*7d20*/  LDL R2, [R1] ;  /* 0x0000000001027983 */ /* 0x000ea20000100800 */
[----:B------:R-:W-:Y:S01]  /*7d30*/  MOV R18, RZ ;  /* 0x000000ff00127202 */ /* 0x000fe20000000f00 */
[----:B------:R-:W-:Y:S01]  /*7d40*/  IMAD.MOV.U32 R15, RZ, RZ, RZ ;  /* 0x000000ffff0f7224 */ /* 0x000fe200078e00ff */
        /* <DEDUP_REMOVED lines=48> */
[----:B--2---:R-:W-:-:S04]  /*8050*/  IMAD R214, R2, R0, RZ ;  /* 0x0000000002d67224 */ /* 0x004fc800078e02ff */
[--C-:B------:R-:W-:Y:S01]  /*8060*/  IMAD.IADD R2, R214, 0x1, R0.reuse ;  /* 0x00000001d6027824 */ /* 0x100fe200078e0200 */
[----:B------:R-:W-:-:S04]  /*8070*/  PRMT R0, RZ, 0x7610, R0 ;  /* 0x00007610ff007816 */ /* 0x000fc80000000000 */
[----:B------:R-:W-:-:S04]  /*8080*/  IMNMX R194, R6, R2, PT ;  /* 0x0000000206c27217 */ /* 0x000fc80003800200 */
[----:B------:R-:W-:-:S13]  /*8090*/  ISETP.GT.AND P0, PT, R194, R214, PT ;  /* 0x000000d6c200720c */ /* 0x000fda0003f04270 */
        /* <DEDUP_REMOVED lines=8> */
[----:B------:R-:W-:Y:S01]  /*8120*/  ISETP.NE.U32.AND P0, PT, RZ, c[0x0][0x348], PT ;  /* 0x0000d200ff007a0c */ /* 0x000fe20003f05070 */
[----:B------:R-:W2:Y:S01]  /*8130*/  S2R R9, SR_TID.X ;  /* 0x0000000000097919 */ /* 0x000ea20000002100 */
[----:B------:R-:W-:Y:S01]  /*8140*/  LOP3.LUT R85, R246, 0xffff, RZ, 0xc0, !PT ;  /* 0x0000fffff6557812 */ /* 0x000fe200078ec0ff */
[----:B------:R-:W-:Y:S01]  /*8150*/  IMAD R0, R0, c[0x0][0x178], RZ ;  /* 0x00005e0000007a24 */ /* 0x000fe200078e02ff */
[----:B------:R-:W-:Y:S01]  /*8160*/  ISETP.NE.AND.EX P0, PT, RZ, c[0x0][0x34c], PT, P0 ;  /* 0x0000d300ff007a0c */ /* 0x000fe20003f05300 */
[----:B------:R-:W-:Y:S01]  /*8170*/  @P3 IMAD.HI.U32 R7, R4, c[0x0][0x2c8], RZ ;  /* 0x0000b20004073a27 */ /* 0x000fe200078e00ff */
[----:B------:R-:W-:Y:S02]  /*8180*/  ISETP.GE.AND P5, PT, R202, c[0x0][0x198], PT ;  /* 0x00006600ca007a0c */ /* 0x000fe40003fa6270 */
[----:B------:R-:W-:Y:S01]  /*8190*/  SEL R6, R252, RZ, !P0 ;  /* 0x000000fffc067207 */ /* 0x000fe20004000000 */
[----:B------:R-:W-:Y:S01]  /*81a0*/  IMAD R0, R129, c[0x0][0x17c], R0 ;  /* 0x00005f0081007a24 */ /* 0x000fe200078e0200 */
[----:B------:R-:W-:-:S02]  /*81b0*/  SEL R5, R251, RZ, !P0 ;  /* 0x000000fffb057207 */ /* 0x000fc40004000000 */
[----:B------:R-:W-:Y:S01]  /*81c0*/  ISETP.GE.AND P4, PT, R205, c[0x0][0x198], PT ;  /* 0x00006600cd007a0c */ /* 0x000fe20003f86270 */
[----:B------:R-:W-:Y:S01]  /*81d0*/  IMAD R6, R6, c[0x0][0x1c0], RZ ;  /* 0x0000700006067a24 */ /* 0x000fe200078e02ff */
[----:B------:R-:W-:-:S03]  /*81e0*/  IADD3 R95, R194, -0x1, RZ ;  /* 0xffffffffc25f7810 */ /* 0x000fc60007ffe0ff */
[----:B------:R-:W-:Y:S02]  /*81f0*/  IMAD R6, R5, c[0x0][0x1c4], R6 ;  /* 0x0000710005067a24 */ /* 0x000fe400078e0206 */
[----:B-1----:R-:W-:Y:S01]  /*8200*/  IMAD.WIDE.U32 R2, R129, c[0x0][0x178], RZ ;  /* 0x00005e0081027a25 */ /* 0x002fe200078e00ff */
[----:B--2---:R-:W-:-:S03]  /*8210*/  SHF.R.S32.HI R8, RZ, 0x1f, R9 ;  /* 0x0000001fff087819 */ /* 0x004fc60000011409 */
[----:B------:R-:W-:Y:S02]  /*8220*/  IMAD.IADD R3, R3, 0x1, R0 ;  /* 0x0000000103037824 */ /* 0x000fe400078e0200 */
[----:B------:R-:W-:Y:S01]  /*8230*/  IMAD.MOV.U32 R0, RZ, RZ, R4 ;  /* 0x000000ffff007224 */ /* 0x000fe200078e0004 */
[----:B------:R-:W-:Y:S01]  /*8240*/  @P3 SHF.R.U32.HI R0, RZ, c[0x0][0x2cc], R7 ;  /* 0x0000b300ff003a19 */ /* 0x000fe20000011607 */
[C---:B------:R-:W-:Y:S01]  /*8250*/  IMAD.WIDE.U32 R2, R85.reuse, c[0x0][0x1b8], R2 ;  /* 0x00006e0055027a25 */ /* 0x040fe200078e0002 */
[----:B------:R-:W-:Y:S02]  /*8260*/  LEA.HI R8, R8, R9, RZ, 0x3 ;  /* 0x0000000908087211 */ /* 0x000fe400078f18ff */
[----:B------:R-:W-:Y:S01]  /*8270*/  SHF.R.S32.HI R7, RZ, 0x1f, R0 ;  /* 0x0000001fff077819 */ /* 0x000fe20000011400 */
[----:B------:R-:W-:Y:S01]  /*8280*/  IMAD R3, R85, c[0x0][0x1bc], R3 ;  /* 0x00006f0055037a24 */ /* 0x000fe200078e0203 */
[----:B------:R-:W-:Y:S02]  /*8290*/  SHF.R.S32.HI R8, RZ, 0x3, R8 ;  /* 0x00000003ff087819 */ /* 0x000fe40000011408 */
[----:B------:R-:W-:Y:S01]  /*82a0*/  ISETP.GE.AND P3, PT, R206, c[0x0][0x198], PT ;  /* 0x00006600ce007a0c */ /* 0x000fe20003f66270 */
[----:B------:R-:W-:Y:S01]  /*82b0*/  IMAD.WIDE.U32 R2, R5, c[0x0][0x1c0], R2 ;  /* 0x0000700005027a25 */ /* 0x000fe200078e0002 */
[----:B------:R-:W-:-:S03]  /*82c0*/  IADD3 R5, -R0, RZ, RZ ;  /* 0x000000ff00057210 */ /* 0x000fc60007ffe1ff */
[----:B------:R-:W-:Y:S02]  /*82d0*/  IMAD.IADD R3, R3, 0x1, R6 ;  /* 0x0000000103037824 */ /* 0x000fe400078e0206 */
        /* <DEDUP_REMOVED lines=10> */
[----:B------:R-:W-:-:S03]  /*8380*/  IMAD.IADD R4, R8, 0x1, R239 ;  /* 0x0000000108047824 */ /* 0x000fc600078e02ef */
[----:B------:R-:W-:-:S04]  /*8390*/  IADD3 R0, R3, R0, RZ ;  /* 0x0000000003007210 */ /* 0x000fc80007ffe0ff */
[----:B------:R-:W-:Y:S02]  /*83a0*/  LEA.HI.X R5, R2, c[0x0][0x164], R0, 0x1, P0 ;  /* 0x0000590002057a11 */ /* 0x000fe400000f0c00 */
[----:B------:R-:W-:Y:S01]  /*83b0*/  @!P1 MOV R12, R251 ;  /* 0x000000fb000c9202 */ /* 0x000fe20000000f00 */
[----:B------:R-:W-:Y:S05]  /*83c0*/  BRA.DIV ~URZ, `(.L_x_1312) ;  /* 0x00015e927f007947 */ /* 0x000fea000b800000 */
[----:B------:R1:W2:Y:S02]  /*83d0*/  SHFL.IDX PT, R6, R5, RZ, 0x181f ;  /* 0x00181fff05067589 */ /* 0x0002a400000e0000 */
.L_x_1461:
[----:B------:R-:W-:Y:S05]  /*83e0*/  BRA.DIV ~URZ, `(.L_x_1313) ;  /* 0x00015ee27f007947 */ /* 0x000fea000b800000 */
[----:B------:R3:W4:Y:S02]  /*83f0*/  SHFL.IDX PT, R0, R7, RZ, 0x181f ;  /* 0x00181fff07007589 */ /* 0x00072400000e0000 */
.L_x_1462:
        /* <DEDUP_REMOVED lines=16> */
.L_x_1315:
[----:B------:R-:W-:Y:S05]  /*8500*/  BSYNC B0 ;  /* 0x0000000000007941 */ /* 0x000fea0003800000 */
.L_x_1314:
[----:B------:R-:W-:Y:S05]  /*8510*/  BRA.DIV ~URZ, `(.L_x_1316) ;  /* 0x00015e127f007947 */ /* 0x000fea000b800000 */
[----:B--2---:R2:W1:Y:S04]  /*8520*/  SHFL.IDX PT, R6, R5, 0x1, 0x181f ;  /* 0x00381f0005067f89 */ /* 0x00446800000e0000 */
[----:B----4-:R2:W4:Y:S02]  /*8530*/  SHFL.IDX PT, R0, R7, 0x1, 0x181f ;  /* 0x00381f0007007f89 */ /* 0x01052400000e0000 */
.L_x_1463:
        /* <DEDUP_REMOVED lines=16> */
.L_x_1318:
[----:B------:R-:W-:Y:S05]  /*8640*/  BSYNC B0 ;  /* 0x0000000000007941 */ /* 0x000fea0003800000 */
.L_x_1317:
[----:B------:R-:W-:Y:S05]  /*8650*/  BRA.DIV ~URZ, `(.L_x_1319) ;  /* 0x00015d927f007947 */ /* 0x000fea000b800000 */
[----:B-1----:R1:W2:Y:S02]  /*8660*/  SHFL.IDX PT, R6, R5, 0x2, 0x181f ;  /* 0x00581f0005067f89 */ /* 0x0022a400000e0000 */
.L_x_1464:
[----:B------:R-:W-:Y:S05]  /*8670*/  BRA.DIV ~URZ, `(.L_x_1320) ;  /* 0x00015de27f007947 */ /* 0x000fea000b800000 */
[----:B----4-:R4:W1:Y:S02]  /*8680*/  SHFL.IDX PT, R0, R7, 0x2, 0x181f ;  /* 0x00581f0007007f89 */ /* 0x01086400000e0000 */
.L_x_1465:
        /* <DEDUP_REMOVED lines=16> */
.L_x_1322:
[----:B------:R-:W-:Y:S05]  /*8790*/  BSYNC B0 ;  /* 0x0000000000007941 */ /* 0x000fea0003800000 */
.L_x_1321:
[----:B------:R-:W-:Y:S05]  /*87a0*/  BRA.DIV ~URZ, `(.L_x_1323) ;  /* 0x00015d127f007947 */ /* 0x000fea000b800000 */
[----:B-12---:R-:W1:Y:S04]  /*87b0*/  SHFL.IDX PT, R5, R5, 0x3, 0x181f ;  /* 0x00781f0005057f89 */ /* 0x006e6800000e0000 */
[----:B------:R2:W3:Y:S02]  /*87c0*/  SHFL.IDX PT, R0, R7, 0x3, 0x181f ;  /* 0x00781f0007007f89 */ /* 0x0004e400000e0000 */
.L_x_1466:
[----:B------:R-:W-:Y:S01]  /*87d0*/  IADD3 R2, R4, 0x60, RZ ;  /* 0x0000006004027810 */ /* 0x000fe20007ffe0ff */
[----:B-----5:R-:W-:-:S03]  /*87e0*/  IMAD.WIDE.U32 R232, R12, c[0x0][0x2b0], RZ ;  /* 0x0000ac000ce87a25 */ /* 0x020fc600078e00ff */
[----:B------:R-:W-:-:S13]  /*87f0*/  ISETP.GE.AND P0, PT, R2, R36, PT ;  /* 0x000000240200720c */ /* 0x000fda0003f06270 */
[CC--:B---3--:R-:W-:Y:S02]  /*8800*/  @!P0 LEA R8, P1, R202.reuse, R0.reuse, 0x1 ;  /* 0x00000000ca088211 */ /* 0x0c8fe400078208ff */
[CC--:B------:R-:W-:Y:S02]  /*8810*/  @!P0 LEA R6, P2, R205.reuse, R0.reuse, 0x1 ;  /* 0x00000000cd068211 */ /* 0x0c0fe400078408ff */
[-C--:B-1----:R-:W-:Y:S02]  /*8820*/  @!P0 LEA.HI.X R9, R202, R5.reuse, R203, 0x1, P1 ;  /* 0x00000005ca098211 */ /* 0x082fe400008f0ccb */
[----:B------:R-:W-:Y:S02]  /*8830*/  @!P0 LEA R2, P1, R206, R0, 0x1 ;  /* 0x00000000ce028211 */ /* 0x000fe400078208ff */
[----:B------:R-:W-:Y:S01]  /*8840*/  SHF.R.S32.HI R0, RZ, 0x1f, R12 ;  /* 0x0000001fff007819 */ /* 0x000fe2000001140c */
[----:B------:R-:W-:Y:S01]  /*8850*/  @!PT LDS RZ, [RZ] ;  /* 0x00000000fffff984 */ /* 0x000fe20000000800 */
[----:B------:R-:W-:Y:S01]  /*8860*/  @!PT LDS RZ, [RZ] ;  /* 0x00000000fffff984 */ /* 0x000fe20000000800 */
[----:B------:R-:W-:Y:S01]  /*8870*/  @!PT LDS RZ, [RZ] ;  /* 0x00000000fffff984 */ /* 0x000fe20000000800 */
[----:B------:R1:W-:Y:S01]  /*8880*/  @!P0 LDGSTS.E.BYPASS.LTC128B.128 [R193+0xf100], [R8.64], !P5 ;  /* 0x0f10000008c18fae */ /* 0x0003e2000e901d48 */
[----:B--2-4-:R-:W-:-:S02]  /*8890*/  @!P0 LEA.HI.X R7, R205, R5, R219, 0x1, P2 ;  /* 0x00000005cd078211 */ /* 0x014fc400010f0cdb */
        /* <DEDUP_REMOVED lines=10> */
[----:B-1----:R-:W-:Y:S01]  /*8940*/  IMAD R2, R95, 0x40, R220 ;  /* 0x000000405f027824 */ /* 0x002fe200078e02dc */
[----:B------:R-:W-:Y:S01]  /*8950*/  LOP3.LUT R217, R217, 0xfffffffd, RZ, 0xc0, !PT ;  /* 0xfffffffdd9d97812 */ /* 0x000fe200078ec0ff */
[----:B------:R-:W-:Y:S01]  /*8960*/  IMAD.MOV.U32 R195, RZ, RZ, RZ ;  /* 0x000000ffffc37224 */ /* 0x000fe200078e00ff */
[----:B------:R-:W-:-:S02]  /*8970*/  ISETP.NE.AND P1, PT, R99, 0x1, PT ;  /* 0x000000016300780c */ /* 0x000fc40003f25270 */
[C---:B------:R-:W-:Y:S01]  /*8980*/  ISETP.GE.AND P0, PT, R2.reuse, R240, PT ;  /* 0x000000f00200720c */ /* 0x040fe20003f06270 */
[----:B------:R-:W-:-:S03]  /*8990*/  IMAD.IADD R2, R2, 0x1, R238 ;  /* 0x0000000102027824 */ /* 0x000fc600078e02ee */
[----:B------:R-:W-:Y:S01]  /*89a0*/  ISETP.GT.OR P0, PT, R220, 0x3f, P0 ;  /* 0x0000003fdc00780c */ /* 0x000fe20000704670 */
[----:B------:R-:W-:-:S06]  /*89b0*/  IMAD.MOV.U32 R0, RZ, RZ, R2 ;  /* 0x000000ffff007224 */ /* 0x000fcc00078e0002 */
[----:B------:R-:W-:Y:S01]  /*89c0*/  @P1 IMAD.HI.U32 R3, R2, c[0x0][0x2bc], RZ ;  /* 0x0000af0002031a27 */ /* 0x000fe200078e00ff */
[----:B------:R-:W-:-:S04]  /*89d0*/  @P1 LOP3.LUT R217, R217, 0x2, RZ, 0xfc, !PT ;  /* 0x00000002d9d91812 */ /* 0x000fc800078efcff */
[----:B------:R-:W-:-:S04]  /*89e0*/  @P1 SHF.R.U32.HI R0, RZ, c[0x0][0x2c0], R3 ;  /* 0x0000b000ff001a19 */ /* 0x000fc80000011603 */
[----:B------:R-:W-:-:S04]  /*89f0*/  @!P0 IADD3 R3, P1, R0, R232, RZ ;  /* 0x000000e800038210 */ /* 0x000fc80007f3e0ff */
[----:B------:R-:W-:Y:S02]  /*8a00*/  @!P0 LEA.HI.X.SX32 R5, R0, R237, 0x1, P1 ;  /* 0x000000ed00058211 */ /* 0x000fe400008f0eff */
[----:B------:R-:W-:-:S04]  /*8a10*/  @!P0 LEA R4, P1, R3, c[0x0][0x2a0], 0x2 ;  /* 0x0000a80003048a11 */ /* 0x000fc800078210ff */
[----:B------:R-:W-:-:S05]  /*8a20*/  @!P0 LEA.HI.X R5, R3, c[0x0][0x2a4], R5, 0x2, P1 ;  /* 0x0000a90003058a11 */ /* 0x000fca00008f1405 */
[----:B------:R-:W2:Y:S01]  /*8a30*/  @!P0 LDG.E R195, [R4.64] ;  /* 0x0000000804c38981 */ /* 0x000ea2000c1e1900 */
[----:B------:R-:W-:Y:S01]  /*8a40*/  IMAD.MOV R0, RZ, RZ, -R0 ;  /* 0x000000ffff007224 */ /* 0x000fe200078e0a00 */
[----:B------:R-:W-:Y:S01]  /*8a50*/  ISETP.GT.AND P6, PT, R220, 0x3f, PT ;  /* 0x0000003fdc00780c */ /* 0x000fe20003fc4270 */
[----:B------:R-:W-:Y:S01]  /*8a60*/  IMAD.WIDE.U32 R230, R85, c[0x0][0x1e8], RZ ;  /* 0x00007a0055e67a25 */ /* 0x000fe200078e00ff */
[----:B------:R-:W1:Y:S01]  /*8a70*/  S2R R11, SR_TID.X ;  /* 0x00000000000b7919 */ /* 0x000e620000002100 */
[----:B------:R-:W-:Y:S02]  /*8a80*/  LOP3.LUT R217, R217, 0xfffffffe, RZ, 0xc0, !PT ;  /* 0xfffffffed9d97812 */ /* 0x000fe400078ec0ff */
[----:B------:R-:W-:Y:S02]  /*8a90*/  IMAD R197, R0, c[0x0][0x2b8], R2 ;  /* 0x0000ae0000c57a24 */ /* 0x000fe400078e0202 */
[----:B------:R-:W-:Y:S02]  /*8aa0*/  IMAD R236, R85, c[0x0][0x1ec], R231 ;  /* 0x00007b0055ec7a24 */ /* 0x000fe400078e02e7 */
[----:B------:R-:W-:Y:S01]  /*8ab0*/  IMAD.WIDE.U32 R2, R197, c[0x0][0x1e0], RZ ;  /* 0x00007800c5027a25 */ /* 0x000fe200078e00ff */
[----:B------:R-:W-:-:S03]  /*8ac0*/  SHF.R.S32.HI R96, RZ, 0x1f, R197 ;  /* 0x0000001fff607819 */ /* 0x000fc600000114c5 */
[----:B------:R-:W-:Y:S01]  /*8ad0*/  IMAD R98, R95, -0x40, R240 ;  /* 0xffffffc05f627824 */ /* 0x000fe200078e02f0 */
[----:B------:R-:W-:Y:S01]  /*8ae0*/  @P6 LOP3.LUT R217, R217, 0x1, RZ, 0xfc, !PT ;  /* 0x00000001d9d96812 */ /* 0x000fe200078efcff */
[----:B------:R-:W-:-:S04]  /*8af0*/  IMAD R0, R96, c[0x0][0x1e0], RZ ;  /* 0x0000780060007a24 */ /* 0x000fc800078e02ff */
[----:B------:R-:W-:-:S04]  /*8b00*/  IMAD R0, R197, c[0x0][0x1e4], R0 ;  /* 0x00007900c5007a24 */ /* 0x000fc800078e0200 */
[----:B------:R-:W-:Y:S01]  /*8b10*/  IMAD.IADD R3, R3, 0x1, R0 ;  /* 0x0000000103037824 */ /* 0x000fe200078e0200 */
[----:B-1----:R-:W-:-:S04]  /*8b20*/  SHF.R.S32.HI R10, RZ, 0x1f, R11 ;  /* 0x0000001fff0a7819 */ /* 0x002fc8000001140b */
[----:B------:R-:W-:-:S04]  /*8b30*/  LEA.HI R10, R10, R11, RZ, 0x3 ;  /* 0x0000000b0a0a7211 */ /* 0x000fc800078f18ff */
[----:B------:R-:W-:-:S05]  /*8b40*/  SHF.R.S32.HI R10, RZ, 0x3, R10 ;  /* 0x00000003ff0a7819 */ /* 0x000fca000001140a */
[----:B------:R-:W-:-:S05]  /*8b50*/  IMAD.IADD R76, R98, 0x1, -R10 ;  /* 0x00000001624c7824 */ /* 0x000fca00078e0a0a */
[----:B------:R-:W-:-:S13]  /*8b60*/  ISETP.GE.AND P1, PT, R76, 0x1, PT ;  /* 0x000000014c00780c */ /* 0x000fda0003f26270 */
        /* <DEDUP_REMOVED lines=14> */
[----:B-1----:R-:W-:-:S02]  /*8c50*/  @P1 LEA R6, P0, R202, R3, 0x1 ;  /* 0x00000003ca061211 */ /* 0x002fc400078008ff */
[C---:B------:R-:W-:Y:S02]  /*8c60*/  @P1 LEA R8, P3, R205.reuse, R3, 0x1 ;  /* 0x00000003cd081211 */ /* 0x040fe400078608ff */
[-C--:B--2---:R-:W-:Y:S02]  /*8c70*/  @P1 LEA.HI.X R7, R202, R4.reuse, R203, 0x1, P0 ;  /* 0x00000004ca071211 */ /* 0x084fe400000f0ccb */
[----:B------:R-:W-:Y:S02]  /*8c80*/  ISETP.GE.AND P0, PT, R76, 0x21, PT ;  /* 0x000000214c00780c */ /* 0x000fe40003f06270 */
[----:B------:R-:W-:Y:S01]  /*8c90*/  @P1 LEA.HI.X R9, R205, R4, R219, 0x1, P3 ;  /* 0x00000004cd091211 */ /* 0x000fe200018f0cdb */
[----:B------:R1:W-:Y:S01]  /*8ca0*/  @P1 LDGSTS.E.BYPASS.LTC128B.128 [R193+0x6100], [R6.64], !P2 ;  /* 0x0610000006c11fae */ /* 0x0003e2000d101d48 */
[----:B------:R-:W-:-:S03]  /*8cb0*/  @P1 ISETP.GE.AND P2, PT, R206, c[0x0][0x1d4], PT ;  /* 0x00007500ce001a0c */ /* 0x000fc60003f46270 */
[----:B------:R3:W-:Y:S06]  /*8cc0*/  @P1 LDGSTS.E.BYPASS.LTC128B.128 [R193+0x8100], [R8.64], !P4 ;  /* 0x0810000008c11fae */ /* 0x0007ec000e101d48 */
[----:B------:R-:W-:Y:S02]  /*8cd0*/  @P0 ISETP.GE.AND P4, PT, R202, c[0x0][0x1d4], PT ;  /* 0x00007500ca000a0c */ /* 0x000fe40003f86270 */
[----:B-1----:R-:W-:-:S04]  /*8ce0*/  @P1 LEA R6, P3, R206, R3, 0x1 ;  /* 0x00000003ce061211 */ /* 0x002fc800078608ff */
[----:B------:R-:W-:Y:S02]  /*8cf0*/  @P1 LEA.HI.X R7, R206, R4, R218, 0x1, P3 ;  /* 0x00000004ce071211 */ /* 0x000fe400018f0cda */
[----:B------:R-:W-:Y:S02]  /*8d00*/  @P0 ISETP.GE.AND P3, PT, R205, c[0x0][0x1d4], PT ;  /* 0x00007500cd000a0c */ /* 0x000fe40003f66270 */
[----:B---3--:R-:W-:Y:S01]  /*8d10*/  @P0 LEA R8, P5, R202, R0, 0x1 ;  /* 0x00000000ca080211 */ /* 0x008fe200078a08ff */
[----:B------:R1:W-:Y:S01]  /*8d20*/  @P1 LDGSTS.E.BYPASS.LTC128B.128 [R193+0xa100], [R6.64], !P2 ;  /* 0x0a10000006c11fae */ /* 0x0003e2000d101d48 */
[----:B------:R-:W-:Y:S02]  /*8d30*/  @P0 ISETP.GE.AND P2, PT, R206, c[0x0][0x1d4], PT ;  /* 0x00007500ce000a0c */ /* 0x000fe40003f46270 */
[----:B----4-:R-:W-:-:S05]  /*8d40*/  @P0 LEA.HI.X R9, R202, R2, R203, 0x1, P5 ;  /* 0x00000002ca090211 */ /* 0x010fca00028f0ccb */
        /* <DEDUP_REMOVED lines=12> */
.L_x_1324:
        /* <DEDUP_REMOVED lines=9> */
[C---:B------:R-:W-:Y:S01]  /*8ea0*/  IMAD R6, R128.reuse, c[0x0][0x294], R0 ;  /* 0x0000a50080067a24 */ /* 0x040fe200078e0200 */
        /* <DEDUP_REMOVED lines=52> */
[----:B------:R-:W-:-:S11]  /*91f0*/  ISETP.GE.AND P2, PT, R142, c[0x0][0x27c], PT ;  /* 0x00009f008e007a0c */ /* 0x000fd60003f46270 */
[C---:B------:R-:W-:Y:S01]  /*9200*/  @!P0 IMAD.SHL.U32 R0, R145.reuse, 0x2, RZ ;  /* 0x0000000291008824 */ /* 0x040fe200078e00ff */
[----:B-----5:R-:W-:Y:S01]  /*9210*/  @!P0 SHF.L.U64.HI R8, R145, 0x1, R82 ;  /* 0x0000000191088819 */ /* 0x020fe20000010252 */
[----:B------:R-:W-:Y:S01]  /*9220*/  CS2R R24, SRZ ;  /* 0x0000000000187805 */ /* 0x000fe2000001ff00 */
[----:B------:R-:W-:Y:S02]  /*9230*/  @!P2 IMAD.SHL.U32 R12, R142, 0x2, RZ ;  /* 0x000000028e0ca824 */ /* 0x000fe400078e00ff */
[-C--:B---3--:R-:W-:Y:S02]  /*9240*/  @!P0 IADD3 R6, P3, R4, R0.reuse, RZ ;  /* 0x0000000004068210 */ /* 0x088fe40007f7e0ff */
[----:B------:R-:W-:-:S03]  /*9250*/  @!P0 IADD3 R10, P1, R2, R0, RZ ;  /* 0x00000000020a8210 */ /* 0x000fc60007f3e0ff */
[--C-:B----4-:R-:W-:Y:S01]  /*9260*/  @!P0 IMAD.X R7, R5, 0x1, R8.reuse, P3 ;  /* 0x0000000105078824 */ /* 0x110fe200018e0608 */
[----:B------:R-:W-:Y:S01]  /*9270*/  ISETP.GE.AND P3, PT, R144, c[0x0][0x27c], PT ;  /* 0x00009f0090007a0c */ /* 0x000fe20003f66270 */
[----:B-1----:R-:W-:Y:S01]  /*9280*/  @!P0 IMAD.X R11, R3, 0x1, R8, P1 ;  /* 0x00000001030b8824 */ /* 0x002fe200008e0608 */
[----:B------:R-:W-:Y:S02]  /*9290*/  ISETP.GE.AND P1, PT, R107, c[0x0][0x27c], PT ;  /* 0x00009f006b007a0c */ /* 0x000fe40003f26270 */
[----:B------:R1:W5:Y:S01]  /*92a0*/  @!P0 LD.E.64 R26, [R6.64] ;  /* 0x00000008061a8980 */ /* 0x000362000c101b00 */
[----:B------:R-:W-:Y:S02]  /*92b0*/  @!P2 SHF.L.U64.HI R0, R142, 0x1, R81 ;  /* 0x000000018e00a819 */ /* 0x000fe40000010251 */
[----:B------:R-:W-:Y:S01]  /*92c0*/  @!P2 IADD3 R8, P4, R4, R12, RZ ;  /* 0x0000000c0408a210 */ /* 0x000fe20007f9e0ff */
[----:B------:R2:W5:Y:S01]  /*92d0*/  @!P0 LD.E.64 R24, [R10.64] ;  /* 0x000000080a188980 */ /* 0x000562000c101b00 */
[----:B------:R-:W-:Y:S01]  /*92e0*/  CS2R R30, SRZ ;  /* 0x00000000001e7805 */ /* 0x000fe2000001ff00 */
[----:B------:R-:W-:-:S02]  /*92f0*/  CS2R R28, SRZ ;  /* 0x00000000001c7805 */ /* 0x000fc4000001ff00 */
[----:B------:R-:W-:-:S05]  /*9300*/  @!P2 IMAD.X R9, R5, 0x1, R0, P4 ;  /* 0x000000010509a824 */ /* 0x000fca00020e0600 */
[----:B------:R3:W5:Y:S01]  /*9310*/  @!P2 LD.E.64 R28, [R8.64] ;  /* 0x00000008081ca980 */ /* 0x000762000c101b00 */
[----:B-1----:R-:W-:-:S05]  /*9320*/  @!P2 IADD3 R6, P0, R2, R12, RZ ;  /* 0x0000000c0206a210 */ /* 0x002fca0007f1e0ff */
[----:B------:R-:W-:Y:S02]  /*9330*/  @!P2 IMAD.X R7, R3, 0x1, R0, P0 ;  /* 0x000000010307a824 */ /* 0x000fe400000e0600 */
[----:B------:R-:W-:-:S03]  /*9340*/  @!P3 IMAD.SHL.U32 R0, R144, 0x2, RZ ;  /* 0x000000029000b824 */ /* 0x000fc600078e00ff */
[----:B------:R1:W5:Y:S02]  /*9350*/  @!P2 LD.E.64 R30, [R6.64] ;  /* 0x00000008061ea980 */ /* 0x000364000c101b00 */
[-C--:B------:R-:W-:Y:S02]  /*9360*/  @!P3 IADD3 R16, P0, R4, R0.reuse, RZ ;  /* 0x000000000410b210 */ /* 0x080fe40007f1e0ff */
[C---:B---3--:R-:W-:Y:S02]  /*9370*/  @!P1 SHF.L.U64.HI R8, R107.reuse, 0x1, R79 ;  /* 0x000000016b089819 */ /* 0x048fe4000001024f */
[----:B------:R-:W-:Y:S02]  /*9380*/  @!P3 IADD3 R14, P2, R2, R0, RZ ;  /* 0x00000000020eb210 */ /* 0x000fe40007f5e0ff */
[----:B-1----:R-:W-:Y:S01]  /*9390*/  @!P3 SHF.L.U64.HI R6, R144, 0x1, R80 ;  /* 0x000000019006b819 */ /* 0x002fe20000010250 */
[----:B------:R-:W-:-:S04]  /*93a0*/  @!P1 IMAD.SHL.U32 R7, R107, 0x2, RZ ;  /* 0x000000026b079824 */ /* 0x000fc800078e00ff */
[----:B------:R-:W-:Y:S01]  /*93b0*/  @!P3 IMAD.X R17, R5, 0x1, R6, P0 ;  /* 0x000000010511b824 */ /* 0x000fe200000e0606 */
[----:B------:R-:W-:-:S05]  /*93c0*/  @!P1 IADD3 R12, P0, R4, R7, RZ ;  /* 0x00000007040c9210 */ /* 0x000fca0007f1e0ff */
[----:B------:R-:W-:Y:S01]  /*93d0*/  @!P1 IMAD.X R13, R5, 0x1, R8, P0 ;  /* 0x00000001050d9824 */ /* 0x000fe200000e0608 */
[----:B--2---:R-:W-:Y:S01]  /*93e0*/  @!P1 IADD3 R10, P0, R2, R7, RZ ;  /* 0x00000007020a9210 */ /* 0x004fe20007f1e0ff */
[----:B------:R-:W-:Y:S01]  /*93f0*/  @!P3 IMAD.X R15, R3, 0x1, R6, P2 ;  /* 0x00000001030fb824 */ /* 0x000fe200010e0606 */
[----:B------:R-:W-:-:S03]  /*9400*/  ISETP.GE.AND P2, PT, R140, c[0x0][0x27c], PT ;  /* 0x00009f008c007a0c */ /* 0x000fc60003f46270 */
[----:B------:R-:W-:Y:S01]  /*9410*/  @!P1 IMAD.X R11, R3, 0x1, R8, P0 ;  /* 0x00000001030b9824 */ /* 0x000fe200000e0608 */
[----:B------:R-:W-:Y:S01]  /*9420*/  ISETP.GE.AND P0, PT, R143, c[0x0][0x27c], PT ;  /* 0x00009f008f007a0c */ /* 0x000fe20003f06270 */
[----:B------:R-:W-:Y:S01]  /*9430*/  CS2R R8, SRZ ;  /* 0x0000000000087805 */ /* 0x000fe2000001ff00 */
[----:B------:R-:W-:-:S07]  /*9440*/  CS2R R6, SRZ ;  /* 0x0000000000067805 */ /* 0x000fce000001ff00 */
[----:B------:R-:W-:-:S04]  /*9450*/  @!P2 IMAD.WIDE R22, R140, 0x2, R4 ;  /* 0x000000028c16a825 */ /* 0x000fc800078e0204 */
[----:B------:R-:W-:Y:S01]  /*9460*/  @!P2 IMAD.WIDE R20, R140, 0x2, R2 ;  /* 0x000000028c14a825 */ /* 0x000fe200078e0202 */
[----:B------:R1:W5:Y:S03]  /*9470*/  @!P2 LD.E.64 R8, [R22.64] ;  /* 0x000000081608a980 */ /* 0x000366000c101b00 */
[C---:B------:R-:W-:Y:S01]  /*9480*/  @!P0 IMAD.SHL.U32 R0, R143.reuse, 0x2, RZ ;  /* 0x000000028f008824 */ /* 0x040fe200078e00ff */
[----:B------:R2:W5:Y:S01]  /*9490*/  @!P2 LD.E.64 R6, [R20.64] ;  /* 0x000000081406a980 */ /* 0x000562000c101b00 */
[----:B------:R-:W-:-:S03]  /*94a0*/  @!P0 SHF.L.U64.HI R19, R143, 0x1, R74 ;  /* 0x000000018f138819 */ /* 0x000fc6000001024a */
[----:B------:R-:W-:-:S05]  /*94b0*/  @!P0 IADD3 R4, P2, R4, R0, RZ ;  /* 0x0000000004048210 */ /* 0x000fca0007f5e0ff */
[--C-:B------:R-:W-:Y:S01]  /*94c0*/  @!P0 IMAD.X R5, R5, 0x1, R19.reuse, P2 ;  /* 0x0000000105058824 */ /* 0x100fe200010e0613 */
[----:B------:R-:W-:Y:S01]  /*94d0*/  @!P0 IADD3 R2, P2, R2, R0, RZ ;  /* 0x0000000002028210 */ /* 0x000fe20007f5e0ff */
[----:B------:R-:W-:Y:S01]  /*94e0*/  CS2R R32, SRZ ;  /* 0x0000000000207805 */ /* 0x000fe2000001ff00 */
[----:B------:R-:W-:Y:S01]  /*94f0*/  CS2R R38, SRZ ;  /* 0x0000000000267805 */ /* 0x000fe2000001ff00 */
[----:B------:R-:W-:Y:S01]  /*9500*/  CS2R R40, SRZ ;  /* 0x0000000000287805 */ /* 0x000fe2000001ff00 */
[----:B------:R-:W-:Y:S01]  /*9510*/  CS2R R44, SRZ ;  /* 0x00000000002c7805 */ /* 0x000fe2000001ff00 */
[----:B------:R-:W-:Y:S01]  /*9520*/  CS2R R46, SRZ ;  /* 0x00000000002e7805 */ /* 0x000fe2000001ff00 */
[----:B------:R-:W-:Y:S01]  /*9530*/  @!P0 IMAD.X R3, R3, 0x1, R19, P2 ;  /* 0x0000000103038824 */ /* 0x000fe200010e0613 */
[----:B------:R2:W5:Y:S01]  /*9540*/  @!P3 LD.E.64 R32, [R14.64] ;  /* 0x000000080e20b980 */ /* 0x000562000c101b00 */
[----:B-1----:R-:W-:-:S03]  /*9550*/  CS2R R22, SRZ ;  /* 0x0000000000167805 */ /* 0x002fc6000001ff00 */
[----:B------:R2:W5:Y:S04]  /*9560*/  @!P1 LD.E.64 R38, [R12.64] ;  /* 0x000000080c269980 */ /* 0x000568000c101b00 */
[----:B------:R2:W5:Y:S04]  /*9570*/  @!P1 LD.E.64 R40, [R10.64] ;  /* 0x000000080a289980 */ /* 0x000568000c101b00 */
[----:B------:R2:W5:Y:S04]  /*9580*/  @!P3 LD.E.64 R22, [R16.64] ;  /* 0x000000081016b980 */ /* 0x000568000c101b00 */
[----:B------:R2:W5:Y:S04]  /*9590*/  @!P0 LD.E.64 R44, [R4.64] ;  /* 0x00000008042c8980 */ /* 0x000568000c101b00 */
[----:B------:R2:W5:Y:S02]  /*95a0*/  @!P0 LD.E.64 R46, [R2.64] ;  /* 0x00000008022e8980 */ /* 0x000564000c101b00 */
.L_x_1328:
[----:B--2---:R-:W-:Y:S05]  /*95b0*/  BSYNC B0 ;  /* 0x0000000000007941 */ /* 0x004fea0003800000 */
.L_x_1327:
[----:B------:R-:W-:Y:S01]  /*95c0*/  IADD3 R0, R18, 0x40, RZ ;  /* 0x0000004012007810 */ /* 0x000fe20007ffe0ff */
[----:B-----5:R-:W-:Y:S01]  /*95d0*/  IMAD.MOV.U32 R2, RZ, RZ, R38 ;  /* 0x000000ffff027224 */ /* 0x020fe200078e0026 */
[----:B------:R-:W-:Y:S01]  /*95e0*/  MOV R11, R25 ;  /* 0x00000019000b7202 */ /* 0x000fe20000000f00 */
[----:B-1----:R-:W-:Y:S01]  /*95f0*/  IMAD.MOV.U32 R3, RZ, RZ, R45 ;  /* 0x000000ffff037224 */ /* 0x002fe200078e002d */
[----:B------:R-:W-:Y:S01]  /*9600*/  ISETP.GE.AND P0, PT, R0, R36, PT ;  /* 0x000000240000720c */ /* 0x000fe20003f06270 */
[----:B------:R-:W-:Y:S01]  /*9610*/  IMAD.MOV.U32 R0, RZ, RZ, R39 ;  /* 0x000000ffff007224 */ /* 0x000fe200078e0027 */
[----:B------:R-:W-:Y:S01]  /*9620*/  PRMT R72, R72, 0x5410, R2 ;  /* 0x0000541048487816 */ /* 0x000fe20000000002 */
        /* <DEDUP_REMOVED lines=13> */
[----:B------:R-:W-:Y:S01]  /*9700*/  MOV R3, R27 ;  /* 0x0000001b00037202 */ /* 0x000fe20000000f00 */
[----:B------:R-:W-:Y:S01]  /*9710*/  IMAD.MOV.U32 R4, RZ, RZ, R26 ;  /* 0x000000ffff047224 */ /* 0x000fe200078e001a */
[----:B----4-:R-:W1:Y:S01]  /*9720*/  SHFL.IDX PT, R5, R35, 0x1, 0x1c1f ;  /* 0x003c1f0023057f89 */ /* 0x010e6200000e0000 */
        /* <DEDUP_REMOVED lines=26> */
[----:B------:R-:W-:Y:S01]  /*98d0*/  CS2R R18, SRZ ;  /* 0x0000000000127805 */ /* 0x000fe2000001ff00 */
[----:B------:R-:W-:Y:S01]  /*98e0*/  CS2R R54, SRZ ;  /* 0x0000000000367805 */ /* 0x000fe2000001ff00 */
[----:B------:R-:W-:Y:S01]  /*98f0*/  CS2R R48, SRZ ;  /* 0x0000000000307805 */ /* 0x000fe2000001ff00 */
[----:B------:R1:W3:Y:S01]  /*9900*/  SHFL.IDX PT, R3, R34, 0x1, 0x1c1f ;  /* 0x003c1f0022037f89 */ /* 0x0002e200000e0000 */
[----:B--2---:R-:W-:Y:S01]  /*9910*/  CS2R R42, SRZ ;  /* 0x00000000002a7805 */ /* 0x004fe2000001ff00 */
[----:B----4-:R-:W-:Y:S01]  /*9920*/  PRMT R37, R10, 0x5410, R0 ;  /* 0x000054100a257816 */ /* 0x010fe20000000000 */
[----:B-1----:R-:W-:Y:S01]  /*9930*/  CS2R R34, SRZ ;  /* 0x0000000000227805 */ /* 0x002fe2000001ff00 */
[----:B------:R-:W-:Y:S05]  /*9940*/  @P0 BRA `(.L_x_1330) ;  /* 0x000003e000000947 */ /* 0x000fea0003800000 */
[----:B---3--:R-:W-:Y:S01]  /*9950*/  ISETP.GE.AND P0, PT, R145, c[0x0][0x27c], PT ;  /* 0x00009f0091007a0c */ /* 0x008fe20003f06270 */
[----:B------:R-:W-:Y:S01]  /*9960*/  CS2R R50, SRZ ;  /* 0x0000000000327805 */ /* 0x000fe2000001ff00 */
[----:B------:R-:W-:-:S11]  /*9970*/  ISETP.GE.AND P2, PT, R142, c[0x0][0x27c], PT ;  /* 0x00009f008e007a0c */ /* 0x000fd60003f46270 */
[C---:B------:R-:W-:Y:S01]  /*9980*/  @!P0 IMAD.SHL.U32 R0, R145.reuse, 0x2, RZ ;  /* 0x0000000291008824 */ /* 0x040fe200078e00ff */
[----:B------:R-:W-:Y:S01]  /*9990*/  @!P0 SHF.L.U64.HI R12, R145, 0x1, R82 ;  /* 0x00000001910c8819 */ /* 0x000fe20000010252 */
[----:B------:R-:W-:Y:S01]  /*99a0*/  CS2R R48, SRZ ;  /* 0x0000000000307805 */ /* 0x000fe2000001ff00 */
[----:B------:R-:W-:Y:S02]  /*99b0*/  @!P2 IMAD.SHL.U32 R16, R142, 0x2, RZ ;  /* 0x000000028e10a824 */ /* 0x000fe400078e00ff */
[-C--:B------:R-:W-:Y:S02]  /*99c0*/  @!P0 IADD3 R10, P3, R4, R0.reuse, RZ ;  /* 0x00000000040a8210 */ /* 0x080fe40007f7e0ff */
[----:B------:R-:W-:-:S03]  /*99d0*/  @!P0 IADD3 R14, P1, R2, R0, RZ ;  /* 0x00000000020e8210 */ /* 0x000fc60007f3e0ff */
[--C-:B------:R-:W-:Y:S01]  /*99e0*/  @!P0 IMAD.X R11, R5, 0x1, R12.reuse, P3 ;  /* 0x00000001050b8824 */ /* 0x100fe200018e060c */
[----:B------:R-:W-:Y:S01]  /*99f0*/  ISETP.GE.AND P3, PT, R144, c[0x0][0x27c], PT ;  /* 0x00009f0090007a0c */ /* 0x000fe20003f66270 */
[----:B------:R-:W-:Y:S01]  /*9a00*/  @!P0 IMAD.X R15, R3, 0x1, R12, P1 ;  /* 0x00000001030f8824 */ /* 0x000fe200008e060c */
[----:B------:R-:W-:Y:S02]  /*9a10*/  ISETP.GE.AND P1, PT, R107, c[0x0][0x27c], PT ;  /* 0x00009f006b007a0c */ /* 0x000fe40003f26270 */
[----:B------:R1:W5:Y:S01]  /*9a20*/  @!P0 LD.E.64 R50, [R10.64] ;  /* 0x000000080a328980 */ /* 0x000362000c101b00 */
[----:B------:R-:W-:Y:S02]  /*9a30*/  @!P2 SHF.L.U64.HI R0, R142, 0x1, R81 ;  /* 0x000000018e00a819 */ /* 0x000fe40000010251 */
[----:B------:R-:W-:Y:S01]  /*9a40*/  @!P2 IADD3 R12, P4, R4, R16, RZ ;  /* 0x00000010040ca210 */ /* 0x000fe20007f9e0ff */
[----:B------:R2:W5:Y:S01]  /*9a50*/  @!P0 LD.E.64 R48, [R14.64] ;  /* 0x000000080e308980 */ /* 0x000562000c101b00 */
[----:B------:R-:W-:Y:S01]  /*9a60*/  CS2R R54, SRZ ;  /* 0x0000000000367805 */ /* 0x000fe2000001ff00 */
[----:B------:R-:W-:-:S02]  /*9a70*/  CS2R R52, SRZ ;  /* 0x0000000000347805 */ /* 0x000fc4000001ff00 */
[----:B------:R-:W-:-:S03]  /*9a80*/  @!P2 IMAD.X R13, R5, 0x1, R0, P4 ;  /* 0x00000001050da824 */ /* 0x000fc600020e0600 */
[----:B------:R-:W-:Y:S02]  /*9a90*/  @!P1 SHF.L.U64.HI R18, R107, 0x1, R79 ;  /* 0x000000016b129819 */ /* 0x000fe4000001024f */
[----:B------:R3:W5:Y:S01]  /*9aa0*/  @!P2 LD.E.64 R52, [R12.64] ;  /* 0x000000080c34a980 */ /* 0x000762000c101b00 */
[----:B-1----:R-:W-:-:S05]  /*9ab0*/  @!P2 IADD3 R10, P0, R2, R16, RZ ;  /* 0x00000010020aa210 */ /* 0x002fca0007f1e0ff */
[----:B------:R-:W-:Y:S02]  /*9ac0*/  @!P2 IMAD.X R11, R3, 0x1, R0, P0 ;  /* 0x00000001030ba824 */ /* 0x000fe400000e0600 */
[----:B------:R-:W-:-:S03]  /*9ad0*/  @!P3 IMAD.SHL.U32 R0, R144, 0x2, RZ ;  /* 0x000000029000b824 */ /* 0x000fc600078e00ff */
[----:B------:R1:W5:Y:S02]  /*9ae0*/  @!P2 LD.E.64 R54, [R10.64] ;  /* 0x000000080a36a980 */ /* 0x000364000c101b00 */
[-C--:B------:R-:W-:Y:S02]  /*9af0*/  @!P3 IADD3 R16, P0, R4, R0.reuse, RZ ;  /* 0x000000000410b210 */ /* 0x080fe40007f1e0ff */
[----:B--2---:R-:W-:Y:S02]  /*9b00*/  @!P3 IADD3 R14, P2, R2, R0, RZ ;  /* 0x00000000020eb210 */ /* 0x004fe40007f5e0ff */
[----:B-1----:R-:W-:Y:S01]  /*9b10*/  @!P3 SHF.L.U64.HI R11, R144, 0x1, R80 ;  /* 0x00000001900bb819 */ /* 0x002fe20000010250 */
[----:B------:R-:W-:-:S04]  /*9b20*/  @!P1 IMAD.SHL.U32 R10, R107, 0x2, RZ ;  /* 0x000000026b0a9824 */ /* 0x000fc800078e00ff */
[----:B------:R-:W-:Y:S01]  /*9b30*/  @!P3 IMAD.X R17, R5, 0x1, R11, P0 ;  /* 0x000000010511b824 */ /* 0x000fe200000e060b */
[----:B---3--:R-:W-:-:S05]  /*9b40*/  @!P1 IADD3 R12, P0, R4, R10, RZ ;  /* 0x0000000a040c9210 */ /* 0x008fca0007f1e0ff */
[----:B------:R-:W-:Y:S01]  /*9b50*/  @!P1 IMAD.X R13, R5, 0x1, R18, P0 ;  /* 0x00000001050d9824 */ /* 0x000fe200000e0612 */
[----:B------:R-:W-:Y:S01]  /*9b60*/  @!P1 IADD3 R10, P0, R2, R10, RZ ;  /* 0x0000000a020a9210 */ /* 0x000fe20007f1e0ff */
        /* <DEDUP_REMOVED lines=20> */
[----:B------:R-:W-:Y:S01]  /*9cb0*/  @!P0 IADD3 R2, P2, R2, R0, RZ ;  /* 0x0000000002028210 */ /* 0x000fe20007f5e0ff */
[----:B-1----:R-:W-:-:S03]  /*9cc0*/  CS2R R20, SRZ ;  /* 0x0000000000147805 */ /* 0x002fc6000001ff00 */
[----:B------:R3:W5:Y:S01]  /*9cd0*/  @!P0 LD.E.64 R62, [R4.64] ;  /* 0x00000008043e8980 */ /* 0x000762000c101b00 */
[----:B------:R-:W-:Y:S02]  /*9ce0*/  @!P0 IMAD.X R3, R3, 0x1, R18, P2 ;  /* 0x0000000103038824 */ /* 0x000fe400010e0612 */
[----:B------:R-:W-:Y:S01]  /*9cf0*/  CS2R R18, SRZ ;  /* 0x0000000000127805 */ /* 0x000fe2000001ff00 */
[----:B------:R3:W5:Y:S04]  /*9d00*/  @!P3 LD.E.64 R20, [R16.64] ;  /* 0x000000081014b980 */ /* 0x000768000c101b00 */
[----:B------:R3:W5:Y:S04]  /*9d10*/  @!P0 LD.E.64 R60, [R2.64] ;  /* 0x00000008023c8980 */ /* 0x000768000c101b00 */
[----:B------:R3:W5:Y:S02]  /*9d20*/  @!P3 LD.E.64 R18, [R14.64] ;  /* 0x000000080e12b980 */ /* 0x000764000c101b00 */
.L_x_1330:
[----:B---3--:R-:W-:Y:S05]  /*9d30*/  BSYNC B0 ;  /* 0x0000000000007941 */ /* 0x008fea0003800000 */
.L_x_1329:
[----:B-----5:R-:W-:Y:S01]  /*9d40*/  IMAD.MOV.U32 R2, RZ, RZ, R56 ;  /* 0x000000ffff027224 */ /* 0x020fe200078e0038 */
[----:B------:R-:W-:-:S04]  /*9d50*/  DEPBAR.LE SB0, 0x1 ;  /* 0x000080400000791a */ /* 0x000fc80000000000 */
        /* <DEDUP_REMOVED lines=9> */
[----:B------:R-:W-:-:S02]  /*9df0*/  MOV R4, R20 ;  /* 0x0000001400047202 */ /* 0x000fc40000000f00 */
        /* <DEDUP_REMOVED lines=10> */
[----:B------:R-:W-:Y:S01]  /*9ea0*/  IMAD.IADD R3, R36, 0x1, -R239 ;  /* 0x0000000124037824 */ /* 0x000fe200078e0aef */
[----:B------:R-:W-:Y:S01]  /*9eb0*/  PRMT R87, R2, 0x5410, R0 ;  /* 0x0000541002577816 */ /* 0x000fe20000000000 */
[----:B------:R-:W-:Y:S02]  /*9ec0*/  IMAD.MOV.U32 R2, RZ, RZ, R58 ;  /* 0x000000ffff027224 */ /* 0x000fe400078e003a */
[----:B------:R-:W-:Y:S01]  /*9ed0*/  IMAD.MOV.U32 R0, RZ, RZ, R59 ;  /* 0x000000ffff007224 */ /* 0x000fe200078e003b */
[----:B------:R-:W-:-:S04]  /*9ee0*/  IMNMX R36, R3, 0x80, PT ;  /* 0x0000008003247817 */ /* 0x000fc80003800200 */
[----:B------:R-:W-:Y:S01]  /*9ef0*/  PRMT R84, R2, 0x5410, R0 ;  /* 0x0000541002547816 */ /* 0x000fe20000000000 */
[----:B------:R-:W-:Y:S01]  /*9f00*/  IMAD.MOV.U32 R0, RZ, RZ, R19 ;  /* 0x000000ffff007224 */ /* 0x000fe200078e0013 */
[----:B------:R-:W-:Y:S01]  /*9f10*/  MOV R2, R18 ;  /* 0x0000001200027202 */ /* 0x000fe20000000f00 */
[----:B------:R-:W-:Y:S01]  /*9f20*/  BAR.SYNC.DEFER_BLOCKING 0x0 ;  /* 0x0000000000007b1d */ /* 0x000fe20000010000 */
[----:B------:R-:W-:Y:S02]  /*9f30*/  ISETP.GE.AND P0, PT, R215, R36, PT ;  /* 0x00000024d700720c */ /* 0x000fe40003f06270 */
[----:B------:R-:W-:Y:S01]  /*9f40*/  PRMT R82, R2, 0x5410, R0 ;  /* 0x0000541002527816 */ /* 0x000fe20000000000 */
[----:B------:R-:W-:Y:S01]  /*9f50*/  IMAD.MOV.U32 R2, RZ, RZ, R54 ;  /* 0x000000ffff027224 */ /* 0x000fe200078e0036 */
[----:B------:R-:W-:-:S04]  /*9f60*/  MOV R0, R55 ;  /* 0x0000003700007202 */ /* 0x000fc80000000f00 */
[----:B------:R-:W-:Y:S01]  /*9f70*/  PRMT R80, R2, 0x5410, R0 ;  /* 0x0000541002507816 */ /* 0x000fe20000000000 */
[----:B------:R-:W-:Y:S02]  /*9f80*/  IMAD.MOV.U32 R0, RZ, RZ, R49 ;  /* 0x000000ffff007224 */ /* 0x000fe400078e0031 */
[----:B------:R-:W-:-:S03]  /*9f90*/  IMAD.MOV.U32 R2, RZ, RZ, R48 ;  /* 0x000000ffff027224 */ /* 0x000fc600078e0030 */
[----:B------:R-:W-:Y:S01]  /*9fa0*/  PRMT R78, R0, 0x7610, R78 ;  /* 0x00007610004e7816 */ /* 0x000fe2000000004e */
[----:B------:R-:W-:Y:S01]  /*9fb0*/  IMAD.MOV.U32 R0, RZ, RZ, R43 ;  /* 0x000000ffff007224 */ /* 0x000fe200078e002b */
[----:B------:R-:W-:Y:S02]  /*9fc0*/  PRMT R77, R2, 0x7610, R77 ;  /* 0x00007610024d7816 */ /* 0x000fe4000000004d */
[----:B------:R-:W-:Y:S02]  /*9fd0*/  MOV R2, R42 ;  /* 0x0000002a00027202 */ /* 0x000fe40000000f00 */
[----:B------:R-:W-:Y:S02]  /*9fe0*/  PRMT R73, R0, 0x7610, R73 ;  /* 0x0000761000497816 */ /* 0x000fe40000000049 */
        /* <DEDUP_REMOVED lines=47> */
.L_x_1334:
[----:B------:R-:W-:Y:S05]  /*a2e0*/  BSYNC B0 ;  /* 0x0000000000007941 */ /* 0x000fea0003800000 */
.L_x_1333:
        /* <DEDUP_REMOVED lines=42> */
[----:B------:R-:W-:-:S05]  /*a590*/  FFMA.FTZ R3, R0, R9, R3 ;  /* 0x0000000900037223 */ /* 0x000fca0000010003 */
[----:B------:R-:W-:-:S05]  /*a5a0*/  F2FP.PACK_AB R5, R3, R2 ;  /* 0x000000020305723e */ /* 0x000fca00000000ff */
[----:B------:R1:W-:Y:S02]  /*a5b0*/  STS.128 [R210+0xc000], R4 ;  /* 0x00c00004d2007388 */ /* 0x0003e40000000c00 */
.L_x_1336:
[----:B------:R-:W-:Y:S05]  /*a5c0*/  BSYNC B0 ;  /* 0x0000000000007941 */ /* 0x000fea0003800000 */
.L_x_1335:
[----:B------:R-:W-:Y:S01]  /*a5d0*/  ISETP.GE.AND P0, PT, R142, c[0x0][0x27c], PT ;  /* 0x00009f008e007a0c */ /* 0x000fe20003f06270 */
[----:B------:R-:W-:-:S12]  /*a5e0*/  BSSY B0, `(.L_x_1337) ;  /* 0x000002c000007945 */ /* 0x000fd80003800000 */
[----:B------:R-:W-:Y:S05]  /*a5f0*/  @P0 BRA `(.L_x_1338) ;  /* 0x000002a000000947 */ /* 0x000fea0003800000 */
[----:B------:R-:W2:Y:S01]  /*a600*/  LDS.128 R8, [R209+0x10000] ;  /* 0x01000000d1087984 */ /* 0x000ea20000000c00 */
[----:B------:R-:W-:Y:S02]  /*a610*/  SHF.R.U32.HI R0, RZ, 0x10, R31 ;  /* 0x00000010ff007819 */ /* 0x000fe4000001161f */
[----:B------:R-:W-:Y:S02]  /*a620*/  SHF.R.U32.HI R2, RZ, 0x10, R29 ;  /* 0x00000010ff027819 */ /* 0x000fe4000001161d */
[----:B-1----:R-:W-:Y:S01]  /*a630*/  SHF.R.U64 R7, R30, 0x10, R31 ;  /* 0x000000101e077819 */ /* 0x002fe2000000121f */
[----:B------:R-:W-:Y:S01]  /*a640*/  HADD2.F32 R0, -RZ, R0.H0_H0 ;  /* 0x20000000ff007230 */ /* 0x000fe20000004100 */
[----:B------:R-:W-:Y:S01]  /*a650*/  SHF.R.U64 R12, R28, 0x10, R29 ;  /* 0x000000101c0c7819 */ /* 0x000fe2000000121d */
[----:B------:R-:W-:Y:S02]  /*a660*/  HADD2.F32 R2, -RZ, R2.H0_H0 ;  /* 0x20000002ff027230 */ /* 0x000fe40000004100 */
[----:B--2---:R-:W-:-:S02]  /*a670*/  HADD2.F32 R3, -RZ, R11.H1_H1 ;  /* 0x3000000bff037230 */ /* 0x004fc40000004100 */
[----:B------:R-:W-:Y:S02]  /*a680*/  HADD2.F32 R4, -RZ, R11.H0_H0 ;  /* 0x2000000bff047230 */ /* 0x000fe40000004100 */
[----:B------:R-:W-:Y:S01]  /*a690*/  HADD2.F32 R6, -RZ, R10.H1_H1 ;  /* 0x3000000aff067230 */ /* 0x000fe20000004100 */
[CC--:B------:R-:W-:Y:S02]  /*a6a0*/  FMUL.FTZ R5, R3.reuse, R0.reuse ;  /* 0x0000000003057220 */ /* 0x0c0fe40000410000 */
[C---:B------:R-:W-:Y:S02]  /*a6b0*/  FMUL.FTZ R0, R4.reuse, R0 ;  /* 0x0000000004007220 */ /* 0x040fe40000410000 */
[-C--:B------:R-:W-:Y:S01]  /*a6c0*/  FFMA.FTZ R15, R4, R2.reuse, -R5 ;  /* 0x00000002040f7223 */ /* 0x080fe20000010805 */
[----:B------:R-:W-:Y:S01]  /*a6d0*/  HADD2.F32 R4, -RZ, R8.H0_H0 ;  /* 0x20000008ff047230 */ /* 0x000fe20000004100 */
[----:B------:R-:W-:Y:S01]  /*a6e0*/  FFMA.FTZ R14, R3, R2, R0 ;  /* 0x00000002030e7223 */ /* 0x000fe20000010000 */
[----:B------:R-:W-:-:S02]  /*a6f0*/  HADD2.F32 R0, -RZ, R67.H0_H0 ;  /* 0x20000043ff007230 */ /* 0x000fc40000004100 */
[----:B------:R-:W-:Y:S02]  /*a700*/  HADD2.F32 R3, -RZ, R8.H1_H1 ;  /* 0x30000008ff037230 */ /* 0x000fe40000004100 */
[----:B------:R-:W-:-:S03]  /*a710*/  HADD2.F32 R2, -RZ, R68.H0_H0 ;  /* 0x20000044ff027230 */ /* 0x000fc60000004100 */
[CC--:B------:R-:W-:Y:S02]  /*a720*/  FMUL.FTZ R5, R3.reuse, R0.reuse ;  /* 0x0000000003057220 */ /* 0x0c0fe40000410000 */
[C---:B------:R-:W-:Y:S02]  /*a730*/  FMUL.FTZ R0, R4.reuse, R0 ;  /* 0x0000000004007220 */ /* 0x040fe40000410000 */
[-C--:B------:R-:W-:Y:S01]  /*a740*/  FFMA.FTZ R13, R4, R2.reuse, -R5 ;  /* 0x00000002040d7223 */ /* 0x080fe20000010805 */
[----:B------:R-:W-:Y:S01]  /*a750*/  HADD2.F32 R5, -RZ, R67.H1_H1 ;  /* 0x30000043ff057230 */ /* 0x000fe20000004100 */
[----:B------:R-:W-:Y:S01]  /*a760*/  FFMA.FTZ R11, R3, R2, R0 ;  /* 0x00000002030b7223 */ /* 0x000fe20000010000 */
[----:B------:R-:W-:Y:S02]  /*a770*/  HADD2.F32 R2, -RZ, R10.H0_H0 ;  /* 0x2000000aff027230 */ /* 0x000fe40000004100 */
[----:B------:R-:W-:Y:S02]  /*a780*/  HADD2.F32 R0, -RZ, R68.H1_H1 ;  /* 0x30000044ff007230 */ /* 0x000fe40000004100 */
[----:B------:R-:W-:Y:S01]  /*a790*/  HADD2.F32 R10, -RZ, R7.H0_H0 ;  /* 0x20000007ff0a7230 */ /* 0x000fe20000004100 */
[-C--:B------:R-:W-:Y:S01]  /*a7a0*/  FMUL.FTZ R7, R6, R5.reuse ;  /* 0x0000000506077220 */ /* 0x080fe20000410000 */
[--C-:B------:R-:W-:Y:S01]  /*a7b0*/  HADD2.F32 R3, -RZ, R9.reuse.H1_H1 ;  /* 0x30000009ff037230 */ /* 0x100fe20000004100 */
[C---:B------:R-:W-:Y:S01]  /*a7c0*/  FMUL.FTZ R5, R2.reuse, R5 ;  /* 0x0000000502057220 */ /* 0x040fe20000410000 */
[----:B------:R-:W-:Y:S01]  /*a7d0*/  HADD2.F32 R4, -RZ, R9.H0_H0 ;  /* 0x20000009ff047230 */ /* 0x000fe20000004100 */
[----:B------:R-:W-:Y:S01]  /*a7e0*/  FFMA.FTZ R8, R2, R0, -R7 ;  /* 0x0000000002087223 */ /* 0x000fe20000010807 */
[----:B------:R-:W-:Y:S01]  /*a7f0*/  HADD2.F32 R9, -RZ, R12.H0_H0 ;  /* 0x2000000cff097230 */ /* 0x000fe20000004100 */
[----:B------:R-:W-:-:S02]  /*a800*/  FMUL.FTZ R2, R3, R10 ;  /* 0x0000000a03027220 */ /* 0x000fc40000410000 */
[----:B------:R-:W-:Y:S02]  /*a810*/  FMUL.FTZ R7, R4, R10 ;  /* 0x0000000a04077220 */ /* 0x000fe40000410000 */
[----:B------:R-:W-:Y:S02]  /*a820*/  FFMA.FTZ R0, R6, R0, R5 ;  /* 0x0000000006007223 */ /* 0x000fe40000010005 */
[----:B------:R-:W-:Y:S01]  /*a830*/  FFMA.FTZ R2, R4, R9, -R2 ;  /* 0x0000000904027223 */ /* 0x000fe20000010802 */
[----:B------:R-:W-:Y:S01]  /*a840*/  F2FP.PACK_AB R4, R11, R13 ;  /* 0x0000000d0b04723e */ /* 0x000fe200000000ff */
[----:B------:R-:W-:Y:S01]  /*a850*/  FFMA.FTZ R3, R3, R9, R7 ;  /* 0x0000000903037223 */ /* 0x000fe20000010007 */
[----:B------:R-:W-:Y:S02]  /*a860*/  F2FP.PACK_AB R7, R14, R15 ;  /* 0x0000000f0e07723e */ /* 0x000fe400000000ff */
[----:B------:R-:W-:Y:S02]  /*a870*/  F2FP.PACK_AB R6, R0, R8 ;  /* 0x000000080006723e */ /* 0x000fe400000000ff */
[----:B------:R-:W-:-:S05]  /*a880*/  F2FP.PACK_AB R5, R3, R2 ;  /* 0x000000020305723e */ /* 0x000fca00000000ff */
[----:B------:R1:W-:Y:S02]  /*a890*/  STS.128 [R209+0x10000], R4 ;  /* 0x01000004d1007388 */ /* 0x0003e40000000c00 */
.L_x_1338:
[----:B------:R-:W-:Y:S05]  /*a8a0*/  BSYNC B0 ;  /* 0x0000000000007941 */ /* 0x000fea0003800000 */
.L_x_1337:
        /* <DEDUP_REMOVED lines=45> */
.L_x_1340:
[----:B------:R-:W-:Y:S05]  /*ab80*/  BSYNC B0 ;  /* 0x0000000000007941 */ /* 0x000fea0003800000 */
.L_x_1339:
        /* <DEDUP_REMOVED lines=45> */
.L_x_1342:
[----:B------:R-:W-:Y:S05]  /*ae60*/  BSYNC B0 ;  /* 0x0000000000007941 */ /* 0x000fea0003800000 */
.L_x_1341:
        /* <DEDUP_REMOVED lines=44> */
.L_x_1332:
[----:B------:R-:W-:Y:S05]  /*b130*/  BSYNC B1 ;  /* 0x0000000000017941 */ /* 0x000fea0003800000 */
.L_x_1331:
        /* <DEDUP_REMOVED lines=48> */
.L_x_1345:
[----:B------:R-:W-:Y:S05]  /*b440*/  BSYNC B0 ;  /* 0x0000000000007941 */ /* 0x000fea0003800000 */
.L_x_1344:
        /* <DEDUP_REMOVED lines=45> */
.L_x_1347:
[----:B------:R-:W-:Y:S05]  /*b720*/  BSYNC B0 ;  /* 0x0000000000007941 */ /* 0x000fea0003800000 */
.L_x_1346:
        /* <DEDUP_REMOVED lines=45> */
.L_x_1349:
[----:B------:R-:W-:Y:S05]  /*ba00*/  BSYNC B0 ;  /* 0x0000000000007941 */ /* 0x000fea0003800000 */
.L_x_1348:
        /* <DEDUP_REMOVED lines=45> */
.L_x_1351:
[----:B------:R-:W-:Y:S05]  /*bce0*/  BSYNC B0 ;  /* 0x0000000000007941 */ /* 0x000fea0003800000 */
.L_x_1350:
        /* <DEDUP_REMOVED lines=45> */
.L_x_1353:
[----:B------:R-:W-:Y:S05]  /*bfc0*/  BSYNC B0 ;  /* 0x0000000000007941 */ /* 0x000fea0003800000 */
.L_x_1352:
        /* <DEDUP_REMOVED lines=45> */
.L_x_1326:
        /* <DEDUP_REMOVED lines=44> */
[----:B------:R-:W-:Y:S01]  /*c560*/  ISETP.GE.AND P2, PT, R106, c[0x0][0x27c], PT ;  /* 0x00009f006a007a0c */ /* 0x000fe20003f46270 */
[----:B------:R-:W-:Y:S01]  /*c570*/  CS2R R30, SRZ ;  /* 0x00000000001e7805 */ /* 0x000fe2000001ff00 */
[----:B------:R-:W-:Y:S01]  /*c580*/  CS2R R28, SRZ ;  /* 0x00000000001c7805 */ /* 0x000fe2000001ff00 */
[----:B------:R-:W-:Y:S01]  /*c590*/  CS2R R46, SRZ ;  /* 0x00000000002e7805 */ /* 0x000fe2000001ff00 */
[----:B------:R-:W-:-:S05]  /*c5a0*/  CS2R R44, SRZ ;  /* 0x00000000002c7805 */ /* 0x000fca000001ff00 */
[C---:B------:R-:W-:Y:S01]  /*c5b0*/  @!P0 IMAD.SHL.U32 R0, R102.reuse, 0x2, RZ ;  /* 0x0000000266008824 */ /* 0x040fe200078e00ff */
[----:B------:R-:W-:-:S03]  /*c5c0*/  @!P0 SHF.L.U64.HI R5, R102, 0x1, R103 ;  /* 0x0000000166058819 */ /* 0x000fc60000010267 */
[----:B------:R-:W-:Y:S01]  /*c5d0*/  @!P2 IMAD.SHL.U32 R4, R225, 0x8, RZ ;  /* 0x00000008e104a824 */ /* 0x000fe200078e00ff */
[----:B------:R-:W-:-:S03]  /*c5e0*/  @!P0 IADD3 R16, P3, R12, R0, RZ ;  /* 0x000000000c108210 */ /* 0x000fc60007f7e0ff */
[----:B----4-:R-:W-:Y:S01]  /*c5f0*/  @!P2 IMAD.WIDE R10, R4, 0x2, R12 ;  /* 0x00000002040aa825 */ /* 0x010fe200078e020c */
[----:B------:R-:W-:Y:S02]  /*c600*/  @!P0 IADD3.X R17, R13, R5, RZ, P3, !PT ;  /* 0x000000050d118210 */ /* 0x000fe40001ffe4ff */
[----:B---3--:R-:W-:Y:S01]  /*c610*/  @!P0 IADD3 R14, P3, R2, R0, RZ ;  /* 0x00000000020e8210 */ /* 0x008fe20007f7e0ff */
[----:B-1----:R-:W-:Y:S01]  /*c620*/  @!P2 IMAD.WIDE R8, R4, 0x2, R2 ;  /* 0x000000020408a825 */ /* 0x002fe200078e0202 */
[----:B------:R-:W-:Y:S01]  /*c630*/  @!P1 SHF.L.U32 R0, R224, 0x3, RZ ;  /* 0x00000003e0009819 */ /* 0x000fe200000006ff */
[----:B------:R1:W5:Y:S01]  /*c640*/  @!P2 LD.E.128 R32, [R10.64] ;  /* 0x000000080a20a980 */ /* 0x000362000c101d00 */
[----:B------:R-:W-:Y:S01]  /*c650*/  CS2R R42, SRZ ;  /* 0x00000000002a7805 */ /* 0x000fe2000001ff00 */
[----:B------:R-:W-:Y:S02]  /*c660*/  @!P0 IMAD.X R15, R3, 0x1, R5, P3 ;  /* 0x00000001030f8824 */ /* 0x000fe400018e0605 */
[C---:B------:R-:W-:Y:S01]  /*c670*/  @!P1 IMAD.WIDE R6, R0.reuse, 0x2, R12 ;  /* 0x0000000200069825 */ /* 0x040fe200078e020c */
[----:B------:R2:W5:Y:S01]  /*c680*/  @!P2 LD.E.128 R28, [R8.64] ;  /* 0x00000008081ca980 */ /* 0x000562000c101d00 */
[----:B------:R-:W-:Y:S01]  /*c690*/  CS2R R40, SRZ ;  /* 0x0000000000287805 */ /* 0x000fe2000001ff00 */
[----:B------:R-:W-:Y:S01]  /*c6a0*/  CS2R R4, SRZ ;  /* 0x0000000000047805 */ /* 0x000fe2000001ff00 */
[----:B------:R-:W-:Y:S01]  /*c6b0*/  @!P1 IMAD.WIDE R12, R0, 0x2, R2 ;  /* 0x00000002000c9825 */ /* 0x000fe200078e0202 */
[----:B------:R3:W5:Y:S04]  /*c6c0*/  @!P1 LD.E.128 R44, [R6.64] ;  /* 0x00000008062c9980 */ /* 0x000768000c101d00 */
[----:B------:R4:W5:Y:S01]  /*c6d0*/  @!P1 LD.E.128 R40, [R12.64] ;  /* 0x000000080c289980 */ /* 0x000962000c101d00 */
[----:B-1----:R-:W-:Y:S01]  /*c6e0*/  CS2R R10, SRZ ;  /* 0x00000000000a7805 */ /* 0x002fe2000001ff00 */
[----:B--2---:R-:W-:Y:S01]  /*c6f0*/  CS2R R8, SRZ ;  /* 0x0000000000087805 */ /* 0x004fe2000001ff00 */
[----:B---3--:R-:W-:-:S05]  /*c700*/  CS2R R6, SRZ ;  /* 0x0000000000067805 */ /* 0x008fca000001ff00 */
[----:B------:R4:W5:Y:S04]  /*c710*/  @!P0 LD.E.128 R8, [R16.64] ;  /* 0x0000000810088980 */ /* 0x000968000c101d00 */
[----:B------:R4:W5:Y:S02]  /*c720*/  @!P0 LD.E.128 R4, [R14.64] ;  /* 0x000000080e048980 */ /* 0x000964000c101d00 */
.L_x_1355:
[----:B--2---:R-:W-:Y:S05]  /*c730*/  BSYNC B0 ;  /* 0x0000000000007941 */ /* 0x004fea0003800000 */
.L_x_1354:
[----:B------:R-:W-:Y:S01]  /*c740*/  IADD3 R0, R18, 0x40, RZ ;  /* 0x0000004012007810 */ /* 0x000fe20007ffe0ff */
[----:B---3-5:R-:W-:Y:S01]  /*c750*/  IMAD.MOV.U32 R2, RZ, RZ, R44 ;  /* 0x000000ffff027224 */ /* 0x028fe200078e002c */
[----:B----4-:R-:W-:Y:S01]  /*c760*/  MOV R16, R6 ;  /* 0x0000000600107202 */ /* 0x010fe20000000f00 */
[----:B------:R-:W-:Y:S01]  /*c770*/  IMAD.MOV.U32 R12, RZ, RZ, R46 ;  /* 0x000000ffff0c7224 */ /* 0x000fe200078e002e */
[----:B------:R-:W-:Y:S01]  /*c780*/  ISETP.GE.AND P0, PT, R0, R36, PT ;  /* 0x000000240000720c */ /* 0x000fe20003f06270 */
[----:B------:R-:W-:Y:S01]  /*c790*/  IMAD.MOV.U32 R0, RZ, RZ, R45 ;  /* 0x000000ffff007224 */ /* 0x000fe200078e002d */
[----:B------:R-:W-:Y:S01]  /*c7a0*/  PRMT R80, R80, 0x5410, R2 ;  /* 0x0000541050507816 */ /* 0x000fe20000000002 */
[----:B-1----:R-:W-:Y:S01]  /*c7b0*/  IMAD.MOV.U32 R3, RZ, RZ, R47 ;  /* 0x000000ffff037224 */ /* 0x002fe200078e002f */
[----:B------:R1:W2:Y:S01]  /*c7c0*/  SHFL.IDX PT, R13, R20, 0x1, 0x1c1f ;  /* 0x003c1f00140d7f89 */ /* 0x0002a200000e0000 */
        /* <DEDUP_REMOVED lines=9> */
[----:B------:R-:W-:Y:S01]  /*c860*/  BSSY B0, `(.L_x_1356) ;  /* 0x000004c000007945 */ /* 0x000fe20003800000 */
        /* <DEDUP_REMOVED lines=52> */
[----:B------:R-:W-:Y:S01]  /*cbb0*/  @!P0 SHF.L.U64.HI R18, R102, 0x1, R103 ;  /* 0x0000000166128819 */ /* 0x000fe20000010267 */
[----:B------:R-:W-:-:S03]  /*cbc0*/  @!P2 IMAD.SHL.U32 R15, R225, 0x8, RZ ;  /* 0x00000008e10fa824 */ /* 0x000fc600078e00ff */
[----:B----4-:R-:W-:Y:S01]  /*cbd0*/  @!P0 IADD3 R16, P3, R12, R0, RZ ;  /* 0x000000000c108210 */ /* 0x010fe20007f7e0ff */
[----:B------:R-:W-:-:S03]  /*cbe0*/  @!P2 IMAD.WIDE R24, R15, 0x2, R12 ;  /* 0x000000020f18a825 */ /* 0x000fc600078e020c */
[----:B------:R-:W-:Y:S01]  /*cbf0*/  @!P0 IADD3.X R17, R13, R18, RZ, P3, !PT ;  /* 0x000000120d118210 */ /* 0x000fe20001ffe4ff */
[----:B-1-3--:R-:W-:Y:S01]  /*cc00*/  @!P2 IMAD.WIDE R22, R15, 0x2, R2 ;  /* 0x000000020f16a825 */ /* 0x00afe200078e0202 */
[----:B------:R-:W-:Y:S01]  /*cc10*/  @!P0 IADD3 R14, P3, R2, R0, RZ ;  /* 0x00000000020e8210 */ /* 0x000fe20007f7e0ff */
[----:B------:R1:W5:Y:S01]  /*cc20*/  @!P2 LD.E.128 R52, [R24.64] ;  /* 0x000000081834a980 */ /* 0x000362000c101d00 */
[----:B------:R-:W-:Y:S01]  /*cc30*/  @!P1 SHF.L.U32 R0, R224, 0x3, RZ ;  /* 0x00000003e0009819 */ /* 0x000fe200000006ff */
[----:B------:R-:W-:Y:S01]  /*cc40*/  CS2R R66, SRZ ;  /* 0x0000000000427805 */ /* 0x000fe2000001ff00 */
[----:B------:R-:W-:Y:S01]  /*cc50*/  CS2R R64, SRZ ;  /* 0x0000000000407805 */ /* 0x000fe2000001ff00 */
[----:B------:R-:W-:Y:S01]  /*cc60*/  CS2R R26, SRZ ;  /* 0x00000000001a7805 */ /* 0x000fe2000001ff00 */
[----:B------:R-:W-:Y:S01]  /*cc70*/  CS2R R50, SRZ ;  /* 0x0000000000327805 */ /* 0x000fe2000001ff00 */
[C---:B------:R-:W-:Y:S01]  /*cc80*/  @!P1 IMAD.WIDE R20, R0.reuse, 0x2, R12 ;  /* 0x0000000200149825 */ /* 0x040fe200078e020c */
[----:B------:R-:W-:Y:S01]  /*cc90*/  CS2R R48, SRZ ;  /* 0x0000000000307805 */ /* 0x000fe2000001ff00 */
[----:B------:R2:W5:Y:S02]  /*cca0*/  @!P2 LD.E.128 R56, [R22.64] ;  /* 0x000000081638a980 */ /* 0x000564000c101d00 */
[----:B------:R-:W-:-:S02]  /*ccb0*/  @!P1 IMAD.WIDE R12, R0, 0x2, R2 ;  /* 0x00000002000c9825 */ /* 0x000fc400078e0202 */
[----:B------:R2:W5:Y:S02]  /*ccc0*/  @!P1 LD.E.128 R68, [R20.64] ;  /* 0x0000000814449980 */ /* 0x000564000c101d00 */
[----:B------:R-:W-:Y:S02]  /*ccd0*/  @!P0 IMAD.X R15, R3, 0x1, R18, P3 ;  /* 0x00000001030f8824 */ /* 0x000fe400018e0612 */
[----:B------:R2:W5:Y:S04]  /*cce0*/  @!P1 LD.E.128 R64, [R12.64] ;  /* 0x000000080c409980 */ /* 0x000568000c101d00 */
[----:B------:R2:W5:Y:S01]  /*ccf0*/  @!P0 LD.E.128 R48, [R14.64] ;  /* 0x000000080e308980 */ /* 0x000562000c101d00 */
[----:B-1----:R-:W-:-:S06]  /*cd00*/  CS2R R24, SRZ ;  /* 0x0000000000187805 */ /* 0x002fcc000001ff00 */
[----:B------:R2:W5:Y:S02]  /*cd10*/  @!P0 LD.E.128 R24, [R16.64] ;  /* 0x0000000810188980 */ /* 0x000564000c101d00 */
.L_x_1357:
[----:B--2---:R-:W-:Y:S05]  /*cd20*/  BSYNC B0 ;  /* 0x0000000000007941 */ /* 0x004fea0003800000 */
.L_x_1356:
[----:B-1---5:R-:W-:Y:S01]  /*cd30*/  IMAD.MOV.U32 R2, RZ, RZ, R68 ;  /* 0x000000ffff027224 */ /* 0x022fe200078e0044 */
[----:B------:R-:W-:-:S04]  /*cd40*/  DEPBAR.LE SB0, 0x1 ;  /* 0x000080400000791a */ /* 0x000fc80000000000 */
[----:B------:R-:W-:Y:S01]  /*cd50*/  IMAD.MOV.U32 R0, RZ, RZ, R69 ;  /* 0x000000ffff007224 */ /* 0x000fe200078e0045 */
[----:B------:R-:W-:Y:S01]  /*cd60*/  PRMT R93, R93, 0x5410, R2 ;  /* 0x000054105d5d7816 */ /* 0x000fe20000000002 */
[----:B----4-:R-:W-:Y:S01]  /*cd70*/  IMAD.MOV.U32 R12, RZ, RZ, R70 ;  /* 0x000000ffff0c7224 */ /* 0x010fe200078e0046 */
[----:B------:R-:W-:Y:S01]  /*cd80*/  MOV R2, R52 ;  /* 0x0000003400027202 */ /* 0x000fe20000000f00 */
[----:B---3--:R-:W-:Y:S01]  /*cd90*/  IMAD.MOV.U32 R3, RZ, RZ, R71 ;  /* 0x000000ffff037224 */ /* 0x008fe200078e0047 */
        /* <DEDUP_REMOVED lines=9> */
[----:B------:R-:W-:Y:S01]  /*ce30*/  BSSY B1, `(.L_x_1358) ;  /* 0x000014b000017945 */ /* 0x000fe20003800000 */
        /* <DEDUP_REMOVED lines=19> */
[----:B------:R-:W-:Y:S01]  /*cf70*/  PRMT R89, R0, 0x7610, R89 ;  /* 0x0000761000597816 */ /* 0x000fe20000000059 */
[----:B------:R-:W-:Y:S01]  /*cf80*/  IMAD.MOV.U32 R0, RZ, RZ, R57 ;  /* 0x000000ffff007224 */ /* 0x000fe200078e0039 */
[----:B------:R-:W-:Y:S01]  /*cf90*/  BAR.SYNC.DEFER_BLOCKING 0x0 ;  /* 0x0000000000007b1d */ /* 0x000fe20000010000 */
[----:B------:R-:W-:-:S03]  /*cfa0*/  ISETP.GE.AND P0, PT, R215, R72, PT ;  /* 0x00000048d700720c */ /* 0x000fc60003f06270 */
[----:B------:R-:W-:Y:S01]  /*cfb0*/  PRMT R87, R0, 0x5410, R2 ;  /* 0x0000541000577816 */ /* 0x000fe20000000002 */
[----:B------:R-:W-:Y:S01]  /*cfc0*/  IMAD.MOV.U32 R0, RZ, RZ, R51 ;  /* 0x000000ffff007224 */ /* 0x000fe200078e0033 */
[----:B------:R-:W-:-:S04]  /*cfd0*/  MOV R2, R50 ;  /* 0x0000003200027202 */ /* 0x000fc80000000f00 */
[----:B------:R-:W-:Y:S01]  /*cfe0*/  PRMT R83, R83, 0x5410, R2 ;  /* 0x0000541053537816 */ /* 0x000fe20000000002 */
[----:B------:R-:W-:Y:S01]  /*cff0*/  IMAD.MOV.U32 R2, RZ, RZ, R48 ;  /* 0x000000ffff027224 */ /* 0x000fe200078e0030 */
[----:B------:R-:W-:Y:S01]  /*d000*/  PRMT R84, R0, 0x7610, R84 ;  /* 0x0000761000547816 */ /* 0x000fe20000000054 */
[----:B------:R-:W-:-:S05]  /*d010*/  IMAD.MOV.U32 R0, RZ, RZ, R49 ;  /* 0x000000ffff007224 */ /* 0x000fca00078e0031 */
[----:B------:R-:W-:Y:S01]  /*d020*/  PRMT R82, R0, 0x5410, R2 ;  /* 0x0000541000527816 */ /* 0x000fe20000000002 */
[----:B------:R-:W-:Y:S05]  /*d030*/  @P0 BRA `(.L_x_1359) ;  /* 0x000012a000000947 */ /* 0x000fea0003800000 */
[----:B------:R-:W-:Y:S01]  /*d040*/  ISETP.GE.AND P0, PT, R102, c[0x0][0x27c], PT ;  /* 0x00009f0066007a0c */ /* 0x000fe20003f06270 */
[----:B------:R-:W-:-:S12]  /*d050*/  BSSY B0, `(.L_x_1360) ;  /* 0x0000062000007945 */ /* 0x000fd80003800000 */
[----:B------:R-:W-:Y:S05]  /*d060*/  @P0 BRA `(.L_x_1361) ;  /* 0x0000060000000947 */ /* 0x000fea0003800000 */
[----:B------:R-:W2:Y:S01]  /*d070*/  LDL R100, [R1+0x4c] ;  /* 0x00004c0001647983 */ /* 0x000ea20000100800 */
[----:B------:R-:W-:Y:S02]  /*d080*/  MOV R2, c[0x0][0x27c] ;  /* 0x00009f0000027a02 */ /* 0x000fe40000000f00 */
[----:B------:R-:W-:Y:S02]  /*d090*/  SHF.R.U64 R36, R8, 0x10, R9 ;  /* 0x0000001008247819 */ /* 0x000fe40000001209 */
[----:B------:R-:W-:Y:S02]  /*d0a0*/  LEA.HI R2, R2, R243, RZ, 0x1d ;  /* 0x000000f302027211 */ /* 0x000fe400078fe8ff */
[----:B------:R-:W-:Y:S02]  /*d0b0*/  SHF.R.U64 R8, R4, 0x10, R5 ;  /* 0x0000001004087819 */ /* 0x000fe40000001205 */
        /* <DEDUP_REMOVED lines=10> */
[----:B------:R-:W-:-:S04]  /*d160*/  HADD2.F32 R0, -RZ, R37.H0_H0 ;  /* 0x20000025ff007230 */ /* 0x000fc80000004100 */
[----:B------:R-:W1:Y:S02]  /*d170*/  LDS.128 R20, [R14+0xc100] ;  /* 0x00c100000e147984 */ /* 0x000e640000000c00 */
        /* <DEDUP_REMOVED lines=8> */
[----:B------:R-:W-:Y:S01]  /*d200*/  HADD2.F32 R2, -RZ, R17.H1_H1 ;  /* 0x30000011ff027230 */ /* 0x000fe20000004100 */
[----:B------:R-:W-:Y:S02]  /*d210*/  SHF.R.U32.HI R3, RZ, 0x10, R9 ;  /* 0x00000010ff037819 */ /* 0x000fe40000011609 */
[----:B------:R-:W-:Y:S01]  /*d220*/  SHF.R.U64 R9, R10, 0x10, R11 ;  /* 0x000000100a097819 */ /* 0x000fe2000000120b */
[----:B------:R-:W-:-:S02]  /*d230*/  HADD2.F32 R4, -RZ, R0.H0_H0 ;  /* 0x20000000ff047230 */ /* 0x000fc40000004100 */
[----:B------:R-:W-:Y:S02]  /*d240*/  HADD2.F32 R0, -RZ, R21.H1_H1 ;  /* 0x30000015ff007230 */ /* 0x000fe40000004100 */
[----:B------:R-:W-:Y:S01]  /*d250*/  HADD2.F32 R5, -RZ, R3.H0_H0 ;  /* 0x20000003ff057230 */ /* 0x000fe20000004100 */
[-C--:B------:R-:W-:Y:S01]  /*d260*/  FMUL.FTZ R3, R2, R4.reuse ;  /* 0x0000000402037220 */ /* 0x080fe20000410000 */
[----:B------:R-:W-:Y:S01]  /*d270*/  HADD2.F32 R9, -RZ, R9.H0_H0 ;  /* 0x20000009ff097230 */ /* 0x000fe20000004100 */
[C---:B------:R-:W-:Y:S02]  /*d280*/  FMUL.FTZ R4, R0.reuse, R4 ;  /* 0x0000000400047220 */ /* 0x040fe40000410000 */
[-C--:B------:R-:W-:Y:S01]  /*d290*/  FFMA.FTZ R37, R0, R5.reuse, R3 ;  /* 0x0000000500257223 */ /* 0x080fe20000010003 */
[----:B------:R-:W-:Y:S01]  /*d2a0*/  HADD2.F32 R0, -RZ, R39.H0_H0 ;  /* 0x20000027ff007230 */ /* 0x000fe20000004100 */
[----:B------:R-:W-:Y:S01]  /*d2b0*/  FFMA.FTZ R38, R2, R5, -R4 ;  /* 0x0000000502267223 */ /* 0x000fe20000010804 */
[----:B------:R-:W-:-:S02]  /*d2c0*/  HADD2.F32 R3, -RZ, R20.H0_H0 ;  /* 0x20000014ff037230 */ /* 0x000fc40000004100 */
        /* <DEDUP_REMOVED lines=8> */
[----:B------:R-:W-:Y:S02]  /*d350*/  HADD2.F32 R3, -RZ, R22.H0_H0 ;  /* 0x20000016ff037230 */ /* 0x000fe40000004100 */
[----:B------:R-:W-:-:S03]  /*d360*/  HADD2.F32 R2, -RZ, R63.H0_H0 ;  /* 0x2000003fff027230 */ /* 0x000fc60000004100 */
[CC--:B------:R-:W-:Y:S02]  /*d370*/  FMUL.FTZ R5, R3.reuse, R0.reuse ;  /* 0x0000000003057220 */ /* 0x0c0fe40000410000 */
[C---:B------:R-:W-:Y:S02]  /*d380*/  FMUL.FTZ R0, R4.reuse, R0 ;  /* 0x0000000004007220 */ /* 0x040fe40000410000 */
[-C--:B------:R-:W-:Y:S01]  /*d390*/  FFMA.FTZ R21, R4, R2.reuse, -R5 ;  /* 0x0000000204157223 */ /* 0x080fe20000010805 */
[----:B------:R-:W-:Y:S01]  /*d3a0*/  HADD2.F32 R4, -RZ, R19.H0_H0 ;  /* 0x20000013ff047230 */ /* 0x000fe20000004100 */
[----:B------:R-:W-:Y:S01]  /*d3b0*/  FFMA.FTZ R15, R3, R2, R0 ;  /* 0x00000002030f7223 */ /* 0x000fe20000010000 */
[----:B------:R-:W-:Y:S02]  /*d3c0*/  HADD2.F32 R0, -RZ, R62.H1_H1 ;  /* 0x3000003eff007230 */ /* 0x000fe40000004100 */
[----:B------:R-:W-:Y:S02]  /*d3d0*/  HADD2.F32 R3, -RZ, R23.H0_H0 ;  /* 0x20000017ff037230 */ /* 0x000fe40000004100 */
        /* <DEDUP_REMOVED lines=12> */
[----:B------:R-:W-:-:S03]  /*d4a0*/  HADD2.F32 R7, -RZ, R3.H0_H0 ;  /* 0x20000003ff077230 */ /* 0x000fc60000004100 */
[----:B------:R-:W-:-:S04]  /*d4b0*/  FMUL.FTZ R3, R0, R4 ;  /* 0x0000000400037220 */ /* 0x000fc80000410000 */
[CC--:B------:R-:W-:Y:S02]  /*d4c0*/  FFMA.FTZ R11, R2.reuse, R7.reuse, -R3 ;  /* 0x00000007020b7223 */ /* 0x0c0fe40000010803 */
[----:B------:R-:W-:Y:S01]  /*d4d0*/  FMUL.FTZ R2, R2, R4 ;  /* 0x0000000402027220 */ /* 0x000fe20000410000 */
[----:B------:R-:W-:Y:S02]  /*d4e0*/  HADD2.F32 R4, -RZ, R8.H0_H0 ;  /* 0x20000008ff047230 */ /* 0x000fe40000004100 */
[----:B------:R-:W-:Y:S01]  /*d4f0*/  HADD2.F32 R8, -RZ, R36.H0_H0 ;  /* 0x20000024ff087230 */ /* 0x000fe20000004100 */
[----:B------:R-:W-:Y:S01]  /*d500*/  FFMA.FTZ R7, R0, R7, R2 ;  /* 0x0000000700077223 */ /* 0x000fe20000010002 */
[----:B------:R-:W-:Y:S01]  /*d510*/  HADD2.F32 R2, -RZ, R16.H1_H1 ;  /* 0x30000010ff027230 */ /* 0x000fe20000004100 */
[----:B------:R-:W-:Y:S01]  /*d520*/  F2FP.PACK_AB R11, R11, R13 ;  /* 0x0000000d0b0b723e */ /* 0x000fe200000000ff */
[----:B------:R-:W-:Y:S02]  /*d530*/  HADD2.F32 R0, -RZ, R20.H1_H1 ;  /* 0x30000014ff007230 */ /* 0x000fe40000004100 */
[----:B------:R-:W-:Y:S01]  /*d540*/  F2FP.PACK_AB R7, R7, R12 ;  /* 0x0000000c0707723e */ /* 0x000fe200000000ff */
[----:B------:R-:W-:-:S02]  /*d550*/  FMUL.FTZ R3, R2, R4 ;  /* 0x0000000402037220 */ /* 0x000fc40000410000 */
[C---:B------:R-:W-:Y:S02]  /*d560*/  FMUL.FTZ R4, R0.reuse, R4 ;  /* 0x0000000400047220 */ /* 0x040fe40000410000 */
[-C--:B------:R-:W-:Y:S01]  /*d570*/  FFMA.FTZ R6, R0, R8.reuse, R3 ;  /* 0x0000000800067223 */ /* 0x080fe20000010003 */
[----:B------:R-:W-:Y:S01]  /*d580*/  HADD2.F32 R0, -RZ, R22.H1_H1 ;  /* 0x30000016ff007230 */ /* 0x000fe20000004100 */
[----:B------:R-:W-:Y:S01]  /*d590*/  FFMA.FTZ R8, R2, R8, -R4 ;  /* 0x0000000802087223 */ /* 0x000fe20000010804 */
[----:B------:R-:W-:-:S03]  /*d5a0*/  HADD2.F32 R2, -RZ, R18.H1_H1 ;  /* 0x30000012ff027230 */ /* 0x000fc60000004100 */
[----:B------:R-:W-:Y:S01]  /*d5b0*/  FMUL.FTZ R4, R0, R5 ;  /* 0x0000000500047220 */ /* 0x000fe20000410000 */
[----:B------:R-:W-:Y:S01]  /*d5c0*/  F2FP.PACK_AB R8, R8, R39 ;  /* 0x000000270808723e */ /* 0x000fe200000000ff */
[C---:B------:R-:W-:Y:S01]  /*d5d0*/  FMUL.FTZ R3, R2.reuse, R5 ;  /* 0x0000000502037220 */ /* 0x040fe20000410000 */
        /* <DEDUP_REMOVED lines=9> */
.L_x_1361:
[----:B------:R-:W-:Y:S05]  /*d670*/  BSYNC B0 ;  /* 0x0000000000007941 */ /* 0x000fea0003800000 */
.L_x_1360:
[----:B------:R-:W-:Y:S01]  /*d680*/  ISETP.GE.AND P0, PT, R106, c[0x0][0x27c], PT ;  /* 0x00009f006a007a0c */ /* 0x000fe20003f06270 */
[----:B------:R-:W-:-:S12]  /*d690*/  BSSY B0, `(.L_x_1362) ;  /* 0x0000062000007945 */ /* 0x000fd80003800000 */
[----:B------:R-:W-:Y:S05]  /*d6a0*/  @P0 BRA `(.L_x_1363) ;  /* 0x0000060000000947 */ /* 0x000fea0003800000 */
[----:B------:R-:W2:Y:S01]  /*d6b0*/  LDL R37, [R1+0x48] ;  /* 0x0000480001257983 */ /* 0x000ea20000100800 */
[----:B------:R-:W-:-:S04]  /*d6c0*/  MOV R0, c[0x0][0x27c] ;  /* 0x00009f0000007a02 */ /* 0x000fc80000000f00 */
        /* <DEDUP_REMOVED lines=12> */
[----:B-1----:R-:W1:Y:S02]  /*d790*/  LDS.128 R12, [R16+0xc100] ;  /* 0x00c10000100c7984 */ /* 0x002e640000000c00 */
        /* <DEDUP_REMOVED lines=47> */
[-C--:B------:R-:W-:Y:S02]  /*da90*/  FMUL.FTZ R5, R4, R0.reuse ;  /* 0x0000000004057220 */ /* 0x080fe40000410000 */
[C---:B------:R-:W-:Y:S02]  /*daa0*/  FMUL.FTZ R0, R3.reuse, R0 ;  /* 0x0000000003007220 */ /* 0x040fe40000410000 */
[-C--:B------:R-:W-:Y:S01]  /*dab0*/  FFMA.FTZ R7, R3, R2.reuse, R5 ;  /* 0x0000000203077223 */ /* 0x080fe20000010005 */
[----:B------:R-:W-:Y:S01]  /*dac0*/  SHF.R.U64 R3, R32, 0x10, R33 ;  /* 0x0000001020037819 */ /* 0x000fe20000001221 */
[----:B------:R-:W-:Y:S01]  /*dad0*/  FFMA.FTZ R11, R4, R2, -R0 ;  /* 0x00000002040b7223 */ /* 0x000fe20000010800 */
[----:B------:R-:W-:Y:S01]  /*dae0*/  SHF.R.U64 R0, R28, 0x10, R29 ;  /* 0x000000101c007819 */ /* 0x000fe2000000121d */
[----:B------:R-:W-:Y:S01]  /*daf0*/  HADD2.F32 R2, -RZ, R8.H1_H1 ;  /* 0x30000008ff027230 */ /* 0x000fe20000004100 */
[----:B------:R-:W-:Y:S01]  /*db00*/  SHF.R.U64 R5, R30, 0x10, R31 ;  /* 0x000000101e057819 */ /* 0x000fe2000000121f */
[----:B------:R-:W-:Y:S01]  /*db10*/  HADD2.F32 R8, -RZ, R3.H0_H0 ;  /* 0x20000003ff087230 */ /* 0x000fe20000004100 */
[----:B------:R-:W-:Y:S01]  /*db20*/  F2FP.PACK_AB R7, R7, R9 ;  /* 0x000000090707723e */ /* 0x000fe200000000ff */
[----:B------:R-:W-:Y:S01]  /*db30*/  HADD2.F32 R4, -RZ, R0.H0_H0 ;  /* 0x20000000ff047230 */ /* 0x000fe20000004100 */
[----:B------:R-:W-:Y:S01]  /*db40*/  F2FP.PACK_AB R11, R11, R13 ;  /* 0x0000000d0b0b723e */ /* 0x000fe200000000ff */
[----:B------:R-:W-:Y:S01]  /*db50*/  HADD2.F32 R0, -RZ, R12.H1_H1 ;  /* 0x3000000cff007230 */ /* 0x000fe20000004100 */
[----:B------:R-:W-:Y:S01]  /*db60*/  F2FP.PACK_AB R9, R22, R36 ;  /* 0x000000241609723e */ /* 0x000fe200000000ff */
[----:B------:R-:W-:Y:S01]  /*db70*/  HADD2.F32 R5, -RZ, R5.H0_H0 ;  /* 0x20000005ff057230 */ /* 0x000fe20000004100 */
[----:B------:R-:W-:-:S02]  /*db80*/  FMUL.FTZ R3, R2, R4 ;  /* 0x0000000402037220 */ /* 0x000fc40000410000 */
[C---:B------:R-:W-:Y:S02]  /*db90*/  FMUL.FTZ R4, R0.reuse, R4 ;  /* 0x0000000400047220 */ /* 0x040fe40000410000 */
[-C--:B------:R-:W-:Y:S01]  /*dba0*/  FFMA.FTZ R6, R0, R8.reuse, R3 ;  /* 0x0000000800067223 */ /* 0x080fe20000010003 */
[----:B------:R-:W-:Y:S01]  /*dbb0*/  SHF.R.U64 R3, R34, 0x10, R35 ;  /* 0x0000001022037819 */ /* 0x000fe20000001223 */
[----:B------:R-:W-:Y:S01]  /*dbc0*/  FFMA.FTZ R8, R2, R8, -R4 ;  /* 0x0000000802087223 */ /* 0x000fe20000010804 */
[----:B------:R-:W-:Y:S02]  /*dbd0*/  HADD2.F32 R0, -RZ, R14.H1_H1 ;  /* 0x3000000eff007230 */ /* 0x000fe40000004100 */
[----:B------:R-:W-:Y:S02]  /*dbe0*/  HADD2.F32 R2, -RZ, R10.H1_H1 ;  /* 0x3000000aff027230 */ /* 0x000fe40000004100 */
[----:B------:R-:W-:Y:S01]  /*dbf0*/  HADD2.F32 R10, -RZ, R3.H0_H0 ;  /* 0x20000003ff0a7230 */ /* 0x000fe20000004100 */
[-C--:B------:R-:W-:Y:S01]  /*dc00*/  FMUL.FTZ R4, R0, R5.reuse ;  /* 0x0000000500047220 */ /* 0x080fe20000410000 */
[----:B------:R-:W-:Y:S01]  /*dc10*/  F2FP.PACK_AB R8, R8, R20 ;  /* 0x000000140808723e */ /* 0x000fe200000000ff */
[C---:B------:R-:W-:Y:S01]  /*dc20*/  FMUL.FTZ R3, R2.reuse, R5 ;  /* 0x0000000502037220 */ /* 0x040fe20000410000 */
[----:B------:R-:W-:Y:S01]  /*dc30*/  F2FP.PACK_AB R5, R21, R23 ;  /* 0x000000171505723e */ /* 0x000fe200000000ff */
[-C--:B------:R-:W-:Y:S01]  /*dc40*/  FFMA.FTZ R2, R2, R10.reuse, -R4 ;  /* 0x0000000a02027223 */ /* 0x080fe20000010804 */
[----:B------:R-:W-:Y:S01]  /*dc50*/  F2FP.PACK_AB R4, R6, R19 ;  /* 0x000000130604723e */ /* 0x000fe200000000ff */
[----:B------:R-:W-:-:S03]  /*dc60*/  FFMA.FTZ R3, R0, R10, R3 ;  /* 0x0000000a00037223 */ /* 0x000fc60000010003 */
[----:B------:R-:W-:Y:S02]  /*dc70*/  F2FP.PACK_AB R10, R2, R17 ;  /* 0x00000011020a723e */ /* 0x000fe400000000ff */
[----:B------:R-:W-:-:S03]  /*dc80*/  F2FP.PACK_AB R6, R3, R18 ;  /* 0x000000120306723e */ /* 0x000fc600000000ff */
[----:B------:R1:W-:Y:S04]  /*dc90*/  STS.128 [R37], R8 ;  /* 0x0000000825007388 */ /* 0x0003e80000000c00 */
[----:B------:R1:W-:Y:S02]  /*dca0*/  STS.128 [R16+0xc100], R4 ;  /* 0x00c1000410007388 */ /* 0x0003e40000000c00 */
.L_x_1363:
[----:B------:R-:W-:Y:S05]  /*dcb0*/  BSYNC B0 ;  /* 0x0000000000007941 */ /* 0x000fea0003800000 */
.L_x_1362:
[----:B------:R-:W-:-:S13]  /*dcc0*/  ISETP.GE.AND P0, PT, R105, c[0x0][0x27c], PT ;  /* 0x00009f0069007a0c */ /* 0x000fda0003f06270 */
[----:B------:R-:W-:Y:S05]  /*dcd0*/  @P0 BRA `(.L_x_1359) ;  /* 0x0000060000000947 */ /* 0x000fea0003800000 */
[----:B------:R-:W2:Y:S01]  /*dce0*/  LDL R60, [R1+0x40] ;  /* 0x00004000013c7983 */ /* 0x000ea20000100800 */
[----:B------:R-:W-:Y:S01]  /*dcf0*/  MOV R0, c[0x0][0x27c] ;  /* 0x00009f0000007a02 */ /* 0x000fe20000000f00 */
[----:B-1----:R-:W-:Y:S01]  /*dd00*/  HADD2.F32 R4, -RZ, R79.H0_H0 ;  /* 0x2000004fff047230 */ /* 0x002fe20000004100 */
[----:B------:R-:W-:Y:S02]  /*dd10*/  SHF.R.U32.HI R7, RZ, 0x10, R45 ;  /* 0x00000010ff077819 */ /* 0x000fe4000001162d */
[----:B------:R-:W-:Y:S02]  /*dd20*/  LEA.HI R0, R0, R224, RZ, 0x1d ;  /* 0x000000e000007211 */ /* 0x000fe400078fe8ff */
[----:B------:R-:W-:Y:S02]  /*dd30*/  SHF.R.U64 R31, R40, 0x10, R41 ;  /* 0x00000010281f7819 */ /* 0x000fe40000001229 */
[----:B------:R-:W-:Y:S02]  /*dd40*/  SHF.R.S32.HI R2, RZ, 0x1f, R0 ;  /* 0x0000001fff027819 */ /* 0x000fe40000011400 */
[----:B------:R-:W-:-:S02]  /*dd50*/  SHF.L.U32 R3, R0, 0x3, RZ ;  /* 0x0000000300037819 */ /* 0x000fc400000006ff */
[----:B------:R-:W-:Y:S02]  /*dd60*/  LEA.HI R0, R2, R0, RZ, 0x3 ;  /* 0x0000000002007211 */ /* 0x000fe400078f18ff */
[----:B------:R-:W-:Y:S02]  /*dd70*/  LOP3.LUT R2, R226, 0x38, R3, 0xf8, !PT ;  /* 0x00000038e2027812 */ /* 0x000fe400078ef803 */
[----:B------:R-:W-:Y:S02]  /*dd80*/  SHF.L.U32 R0, R0, 0xa, RZ ;  /* 0x0000000a00007819 */ /* 0x000fe400000006ff */
[----:B------:R-:W-:Y:S02]  /*dd90*/  LOP3.LUT R2, R2, R227, RZ, 0x3c, !PT ;  /* 0x000000e302027212 */ /* 0x000fe400078e3cff */
[----:B------:R-:W-:Y:S02]  /*dda0*/  LOP3.LUT R0, R0, 0x7fffe000, RZ, 0xc0, !PT ;  /* 0x7fffe00000007812 */ /* 0x000fe400078ec0ff */
[----:B------:R-:W-:Y:S01]  /*ddb0*/  SHF.R.U32.HI R3, RZ, 0x10, R41 ;  /* 0x00000010ff037819 */ /* 0x000fe20000011629 */
[----:B------:R-:W-:Y:S01]  /*ddc0*/  HADD2.F32 R41, -RZ, R7.H0_H0 ;  /* 0x20000007ff297230 */ /* 0x000fe20000004100 */
[----:B------:R-:W-:-:S02]  /*ddd0*/  IADD3 R0, R2, R0, R228 ;  /* 0x0000000002007210 */ /* 0x000fc40007ffe0e4 */
[----:B------:R-:W-:Y:S02]  /*dde0*/  SHF.R.U32.HI R20, RZ, 0x10, R43 ;  /* 0x00000010ff147819 */ /* 0x000fe4000001162b */
[----:B------:R-:W-:Y:S01]  /*ddf0*/  SHF.L.U32 R19, R0, 0x1, RZ ;  /* 0x0000000100137819 */ /* 0x000fe200000006ff */
[----:B------:R-:W-:Y:S01]  /*de00*/  HADD2.F32 R0, -RZ, R78.H0_H0 ;  /* 0x2000004eff007230 */ /* 0x000fe20000004100 */
[----:B------:R-:W-:Y:S02]  /*de10*/  SHF.R.U32.HI R28, RZ, 0x10, R47 ;  /* 0x00000010ff1c7819 */ /* 0x000fe4000001162f */
[----:B------:R-:W-:Y:S01]  /*de20*/  SHF.R.U64 R37, R44, 0x10, R45 ;  /* 0x000000102c257819 */ /* 0x000fe2000000122d */
[----:B------:R-:W1:Y:S01]  /*de30*/  LDS.128 R8, [R19+0xc100] ;  /* 0x00c1000013087984 */ /* 0x000e620000000c00 */
[----:B------:R-:W-:Y:S01]  /*de40*/  SHF.R.U64 R32, R42, 0x10, R43 ;  /* 0x000000102a207819 */ /* 0x000fe2000000122b */
[----:B------:R-:W-:Y:S01]  /*de50*/  HADD2.F32 R40, -RZ, R28.H0_H0 ;  /* 0x2000001cff287230 */ /* 0x000fe20000004100 */
[----:B------:R-:W-:-:S05]  /*de60*/  SHF.R.U64 R38, R46, 0x10, R47 ;  /* 0x000000102e267819 */ /* 0x000fca000000122f */
[----:B------:R-:W-:Y:S02]  /*de70*/  HADD2.F32 R28, -RZ, R38.H0_H0 ;  /* 0x20000026ff1c7230 */ /* 0x000fe40000004100 */
[----:B-1----:R-:W-:-:S05]  /*de80*/  HADD2.F32 R2, -RZ, R9.H0_H0 ;  /* 0x20000009ff027230 */ /* 0x002fca0000004100 */
[CC--:B------:R-:W-:Y:S01]  /*de90*/  FMUL.FTZ R18, R2.reuse, R0.reuse ;  /* 0x0000000002127220 */ /* 0x0c0fe20000410000 */
[----:B--2---:R-:W1:Y:S02]  /*dea0*/  LDS.128 R12, [R60] ;  /* 0x000000003c0c7984 */ /* 0x004e640000000c00 */
[--C-:B-1----:R-:W-:Y:S02]  /*deb0*/  HADD2.F32 R5, -RZ, R13.reuse.H0_H0 ;  /* 0x2000000dff057230 */ /* 0x102fe40000004100 */
[----:B------:R-:W-:Y:S02]  /*dec0*/  HADD2.F32 R17, -RZ, R13.H1_H1 ;  /* 0x3000000dff117230 */ /* 0x000fe40000004100 */
[----:B------:R-:W-:Y:S01]  /*ded0*/  HADD2.F32 R13, -RZ, R3.H0_H0 ;  /* 0x20000003ff0d7230 */ /* 0x000fe20000004100 */
[C---:B------:R-:W-:Y:S01]  /*dee0*/  FMUL.FTZ R6, R5.reuse, R0 ;  /* 0x0000000005067220 */ /* 0x040fe20000410000 */
[----:B------:R-:W-:Y:S01]  /*def0*/  HADD2.F32 R0, -RZ, R9.H1_H1 ;  /* 0x30000009ff007230 */ /* 0x000fe20000004100 */
[-C--:B------:R-:W-:Y:S01]  /*df00*/  FFMA.FTZ R34, R5, R4.reuse, -R18 ;  /* 0x0000000405227223 */ /* 0x080fe20000010812 */
[----:B------:R-:W-:Y:S01]  /*df10*/  HADD2.F32 R16, -RZ, R12.H0_H0 ;  /* 0x2000000cff107230 */ /* 0x000fe20000004100 */
[----:B------:R-:W-:Y:S01]  /*df20*/  FFMA.FTZ R39, R2, R4, R6 ;  /* 0x0000000402277223 */ /* 0x000fe20000010006 */
[----:B------:R-:W-:Y:S01]  /*df30*/  HADD2.F32 R2, -RZ, R78.H1_H1 ;  /* 0x3000004eff027230 */ /* 0x000fe20000004100 */
[-C--:B------:R-:W-:Y:S01]  /*df40*/  FMUL.FTZ R3, R17, R13.reuse ;  /* 0x0000000d11037220 */ /* 0x080fe20000410000 */
[----:B------:R-:W-:Y:S01]  /*df50*/  HADD2.F32 R9, -RZ, R80.H1_H1 ;  /* 0x30000050ff097230 */ /* 0x000fe20000004100 */
[C---:B------:R-:W-:Y:S01]  /*df60*/  FMUL.FTZ R30, R0.reuse, R13 ;  /* 0x0000000d001e7220 */ /* 0x040fe20000410000 */
[----:B------:R-:W-:Y:S01]  /*df70*/  HADD2.F32 R13, -RZ, R14.H0_H0 ;  /* 0x2000000eff0d7230 */ /* 0x000fe20000004100 */
[----:B------:R-:W-:Y:S01]  /*df80*/  FFMA.FTZ R36, R0, R41, R3 ;  /* 0x0000002900247223 */ /* 0x000fe20000010003 */
[----:B------:R-:W-:Y:S01]  /*df90*/  HADD2.F32 R0, -RZ, R8.H0_H0 ;  /* 0x20000008ff007230 */ /* 0x000fe20000004100 */
[----:B------:R-:W-:Y:S01]  /*dfa0*/  FMUL.FTZ R6, R16, R2 ;  /* 0x0000000210067220 */ /* 0x000fe20000410000 */
[----:B------:R-:W-:-:S02]  /*dfb0*/  HADD2.F32 R3, -RZ, R79.H1_H1 ;  /* 0x3000004fff037230 */ /* 0x000fc40000004100 */
[----:B------:R-:W-:Y:S01]  /*dfc0*/  HADD2.F32 R7, -RZ, R15.H0_H0 ;  /* 0x2000000fff077230 */ /* 0x000fe20000004100 */
[C---:B------:R-:W-:Y:S01]  /*dfd0*/  FMUL.FTZ R29, R0.reuse, R2 ;  /* 0x00000002001d7220 */ /* 0x040fe20000410000 */
[----:B------:R-:W-:Y:S01]  /*dfe0*/  HADD2.F32 R2, -RZ, R80.H0_H0 ;  /* 0x20000050ff027230 */ /* 0x000fe20000004100 */
[----:B------:R-:W-:Y:S01]  /*dff0*/  FFMA.FTZ R35, R0, R9, R6 ;  /* 0x0000000900237223 */ /* 0x000fe20000010006 */
[----:B------:R-:W-:Y:S01]  /*e000*/  HADD2.F32 R0, -RZ, R10.H0_H0 ;  /* 0x2000000aff007230 */ /* 0x000fe20000004100 */
[-C--:B------:R-:W-:Y:S01]  /*e010*/  FMUL.FTZ R4, R13, R3.reuse ;  /* 0x000000030d047220 */ /* 0x080fe20000410000 */
[----:B------:R-:W-:Y:S02]  /*e020*/  HADD2.F32 R6, -RZ, R81.H0_H0 ;  /* 0x20000051ff067230 */ /* 0x000fe40000004100 */
[----:B------:R-:W-:Y:S01]  /*e030*/  HADD2.F32 R5, -RZ, R15.H1_H1 ;  /* 0x3000000fff057230 */ /* 0x000fe20000004100 */
[C---:B------:R-:W-:Y:S01]  /*e040*/  FMUL.FTZ R23, R0.reuse, R3 ;  /* 0x0000000300177220 */ /* 0x040fe20000410000 */
[----:B------:R-:W-:Y:S01]  /*e050*/  HADD2.F32 R15, -RZ, R20.H0_H0 ;  /* 0x20000014ff0f7230 */ /* 0x000fe20000004100 */
[----:B------:R-:W-:Y:S01]  /*e060*/  FFMA.FTZ R33, R0, R6, R4 ;  /* 0x0000000600217223 */ /* 0x000fe20000010004 */
[----:B------:R-:W-:Y:S01]  /*e070*/  HADD2.F32 R0, -RZ, R11.H0_H0 ;  /* 0x2000000bff007230 */ /* 0x000fe20000004100 */
[----:B------:R-:W-:Y:S01]  /*e080*/  FMUL.FTZ R3, R7, R2 ;  /* 0x0000000207037220 */ /* 0x000fe20000410000 */
[----:B------:R-:W-:Y:S01]  /*e090*/  HADD2.F32 R4, -RZ, R81.H1_H1 ;  /* 0x30000051ff047230 */ /* 0x000fe20000004100 */
[----:B------:R-:W-:-:S02]  /*e0a0*/  FFMA.FTZ R13, R13, R6, -R23 ;  /* 0x000000060d0d7223 */ /* 0x000fc40000010817 */
[C---:B------:R-:W-:Y:S02]  /*e0b0*/  FMUL.FTZ R21, R0.reuse, R2 ;  /* 0x0000000200157220 */ /* 0x040fe40000410000 */
[-C--:B------:R-:W-:Y:S01]  /*e0c0*/  FFMA.FTZ R22, R0, R4.reuse, R3 ;  /* 0x0000000400167223 */ /* 0x080fe20000010003 */
[----:B------:R-:W-:Y:S01]  /*e0d0*/  HADD2.F32 R0, -RZ, R11.H1_H1 ;  /* 0x3000000bff007230 */ /* 0x000fe20000004100 */
[-C--:B------:R-:W-:Y:S01]  /*e0e0*/  FMUL.FTZ R2, R5, R15.reuse ;  /* 0x0000000f05027220 */ /* 0x080fe20000410000 */
[----:B------:R-:W-:Y:S01]  /*e0f0*/  HADD2.F32 R3, -RZ, R12.H1_H1 ;  /* 0x3000000cff037230 */ /* 0x000fe20000004100 */
[----:B------:R-:W-:Y:S01]  /*e100*/  FFMA.FTZ R6, R7, R4, -R21 ;  /* 0x0000000407067223 */ /* 0x000fe20000010815 */
[----:B------:R-:W-:Y:S01]  /*e110*/  HADD2.F32 R11, -RZ, R31.H0_H0 ;  /* 0x2000001fff0b7230 */ /* 0x000fe20000004100 */
[C---:B------:R-:W-:Y:S01]  /*e120*/  FMUL.FTZ R15, R0.reuse, R15 ;  /* 0x0000000f000f7220 */ /* 0x040fe20000410000 */
[----:B------:R-:W-:Y:S01]  /*e130*/  HADD2.F32 R31, -RZ, R37.H0_H0 ;  /* 0x20000025ff1f7230 */ /* 0x000fe20000004100 */
[----:B------:R-:W-:Y:S01]  /*e140*/  FFMA.FTZ R18, R0, R40, R2 ;  /* 0x0000002800127223 */ /* 0x000fe20000010002 */
[----:B------:R-:W-:Y:S01]  /*e150*/  HADD2.F32 R0, -RZ, R8.H1_H1 ;  /* 0x30000008ff007230 */ /* 0x000fe20000004100 */
[----:B------:R-:W-:Y:S01]  /*e160*/  FMUL.FTZ R8, R3, R11 ;  /* 0x0000000b03087220 */ /* 0x000fe20000410000 */
[----:B------:R-:W-:-:S02]  /*e170*/  HADD2.F32 R2, -RZ, R14.H1_H1 ;  /* 0x3000000eff027230 */ /* 0x000fc40000004100 */
[----:B------:R-:W-:Y:S01]  /*e180*/  HADD2.F32 R12, -RZ, R32.H0_H0 ;  /* 0x20000020ff0c7230 */ /* 0x000fe20000004100 */
[----:B------:R-:W-:Y:S01]  /*e190*/  FMUL.FTZ R11, R0, R11 ;  /* 0x0000000b000b7220 */ /* 0x000fe20000410000 */
[----:B------:R-:W-:Y:S01]  /*e1a0*/  F2FP.PACK_AB R7, R18, R22 ;  /* 0x000000161207723e */ /* 0x000fe200000000ff */
[-C--:B------:R-:W-:Y:S01]  /*e1b0*/  FFMA.FTZ R14, R0, R31.reuse, R8 ;  /* 0x0000001f000e7223 */ /* 0x080fe20000010008 */
[----:B------:R-:W-:Y:S01]  /*e1c0*/  HADD2.F32 R0, -RZ, R10.H1_H1 ;  /* 0x3000000aff007230 */ /* 0x000fe20000004100 */
[-C--:B------:R-:W-:Y:S02]  /*e1d0*/  FMUL.FTZ R8, R2, R12.reuse ;  /* 0x0000000c02087220 */ /* 0x080fe40000410000 */
[----:B------:R-:W-:Y:S01]  /*e1e0*/  FFMA.FTZ R3, R3, R31, -R11 ;  /* 0x0000001f03037223 */ /* 0x000fe2000001080b */
[----:B------:R-:W-:Y:S01]  /*e1f0*/  F2FP.PACK_AB R4, R14, R35 ;  /* 0x000000230e04723e */ /* 0x000fe200000000ff */
[C---:B------:R-:W-:Y:S02]  /*e200*/  FMUL.FTZ R10, R0.reuse, R12 ;  /* 0x0000000c000a7220 */ /* 0x040fe40000410000 */
[----:B------:R-:W-:-:S02]  /*e210*/  FFMA.FTZ R20, R0, R28, R8 ;  /* 0x0000001c00147223 */ /* 0x000fc40000010008 */
[----:B------:R-:W-:Y:S02]  /*e220*/  FFMA.FTZ R12, R17, R41, -R30 ;  /* 0x00000029110c7223 */ /* 0x000fe4000001081e */
[----:B------:R-:W-:Y:S02]  /*e230*/  FFMA.FTZ R8, R16, R9, -R29 ;  /* 0x0000000910087223 */ /* 0x000fe4000001081d */
        /* <DEDUP_REMOVED lines=10> */
.L_x_1359:
[----:B------:R-:W-:Y:S05]  /*e2e0*/  BSYNC B1 ;  /* 0x0000000000017941 */ /* 0x000fea0003800000 */
.L_x_1358:
[----:B------:R-:W-:-:S04]  /*e2f0*/  IADD3 R0, R215, 0x40, RZ ;  /* 0x00000040d7007810 */ /* 0x000fc80007ffe0ff */
[----:B------:R-:W-:-:S13]  /*e300*/  ISETP.GE.AND P0, PT, R0, R72, PT ;  /* 0x000000480000720c */ /* 0x000fda0003f06270 */
[----:B------:R-:W-:Y:S05]  /*e310*/  @P0 BRA `(.L_x_1343) ;  /* 0x0000132000000947 */ /* 0x000fea0003800000 */
[----:B------:R2:W5:Y:S01]  /*e320*/  LDL R42, [R1+0x24] ;  /* 0x00002400012a7983 */ /* 0x0005620000100800 */
        /* <DEDUP_REMOVED lines=14> */
[----:B------:R-:W-:Y:S02]  /*e410*/  SHF.R.U64 R38, R24, 0x10, R25 ;  /* 0x0000001018267819 */ /* 0x000fe40000001219 */
        /* <DEDUP_REMOVED lines=10> */
[----:B------:R-:W-:Y:S01]  /*e4c0*/  SHF.R.U32.HI R25, RZ, 0x10, R51 ;  /* 0x00000010ff197819 */ /* 0x000fe20000011633 */
[----:B------:R-:W-:Y:S01]  /*e4d0*/  HADD2.F32 R40, -RZ, R24.H0_H0 ;  /* 0x20000018ff287230 */ /* 0x000fe20000004100 */
[----:B------:R-:W-:Y:S01]  /*e4e0*/  SHF.L.U32 R22, R0, 0x1, RZ ;  /* 0x0000000100167819 */ /* 0x000fe200000006ff */
[----:B------:R-:W-:Y:S01]  /*e4f0*/  HADD2.F32 R0, -RZ, R82.H0_H0 ;  /* 0x20000052ff007230 */ /* 0x000fe20000004100 */
[----:B------:R-:W-:-:S02]  /*e500*/  SHF.R.U64 R36, R48, 0x10, R49 ;  /* 0x0000001030247819 */ /* 0x000fc40000001231 */
[--C-:B-1----:R-:W-:Y:S01]  /*e510*/  SHF.R.U64 R37, R26, 0x10, R27.reuse ;  /* 0x000000101a257819 */ /* 0x102fe2000000121b */
[----:B------:R-:W1:Y:S01]  /*e520*/  LDS.128 R8, [R22+0xc100] ;  /* 0x00c1000016087984 */ /* 0x000e620000000c00 */
[----:B------:R-:W-:Y:S02]  /*e530*/  SHF.R.U32.HI R27, RZ, 0x10, R27 ;  /* 0x00000010ff1b7819 */ /* 0x000fe4000001161b */
[----:B------:R-:W-:-:S03]  /*e540*/  SHF.R.U64 R33, R50, 0x10, R51 ;  /* 0x0000001032217819 */ /* 0x000fc60000001233 */
[----:B------:R-:W-:Y:S02]  /*e550*/  HADD2.F32 R39, -RZ, R27.H0_H0 ;  /* 0x2000001bff277230 */ /* 0x000fe40000004100 */
[--C-:B-1----:R-:W-:Y:S02]  /*e560*/  HADD2.F32 R3, -RZ, R9.reuse.H0_H0 ;  /* 0x20000009ff037230 */ /* 0x102fe40000004100 */
[----:B------:R-:W-:Y:S02]  /*e570*/  HADD2.F32 R2, -RZ, R9.H1_H1 ;  /* 0x30000009ff027230 */ /* 0x000fe40000004100 */
[--C-:B------:R-:W-:Y:S01]  /*e580*/  HADD2.F32 R9, -RZ, R8.reuse.H0_H0 ;  /* 0x20000008ff097230 */ /* 0x100fe20000004100 */
[----:B------:R-:W-:Y:S01]  /*e590*/  FMUL.FTZ R30, R3, R0 ;  /* 0x00000000031e7220 */ /* 0x000fe20000410000 */
[----:B------:R-:W-:Y:S02]  /*e5a0*/  HADD2.F32 R13, -RZ, R8.H1_H1 ;  /* 0x30000008ff0d7230 */ /* 0x000fe40000004100 */
[----:B------:R-:W-:-:S02]  /*e5b0*/  HADD2.F32 R8, -RZ, R11.H0_H0 ;  /* 0x2000000bff087230 */ /* 0x000fc40000004100 */
[--C-:B------:R-:W-:Y:S02]  /*e5c0*/  HADD2.F32 R12, -RZ, R10.reuse.H0_H0 ;  /* 0x2000000aff0c7230 */ /* 0x100fe40000004100 */
[----:B------:R-:W-:Y:S01]  /*e5d0*/  HADD2.F32 R10, -RZ, R10.H1_H1 ;  /* 0x3000000aff0a7230 */ /* 0x000fe20000004100 */
[----:B---3--:R-:W1:Y:S02]  /*e5e0*/  LDS.128 R4, [R41] ;  /* 0x0000000029047984 */ /* 0x008e640000000c00 */
[----:B-1----:R-:W-:Y:S02]  /*e5f0*/  HADD2.F32 R20, -RZ, R5.H0_H0 ;  /* 0x20000005ff147230 */ /* 0x002fe40000004100 */
[--C-:B------:R-:W-:Y:S02]  /*e600*/  HADD2.F32 R15, -RZ, R7.reuse.H0_H0 ;  /* 0x20000007ff0f7230 */ /* 0x100fe40000004100 */
[----:B------:R-:W-:Y:S02]  /*e610*/  HADD2.F32 R14, -RZ, R7.H1_H1 ;  /* 0x30000007ff0e7230 */ /* 0x000fe40000004100 */
[----:B------:R-:W-:-:S02]  /*e620*/  HADD2.F32 R7, -RZ, R11.H1_H1 ;  /* 0x3000000bff077230 */ /* 0x000fc40000004100 */
        /* <DEDUP_REMOVED lines=58> */
.L_x_1365:
[----:B------:R-:W-:Y:S05]  /*e9d0*/  BSYNC B0 ;  /* 0x0000000000007941 */ /* 0x000fea0003800000 */
.L_x_1364:
        /* <DEDUP_REMOVED lines=99> */
.L_x_1367:
[----:B------:R-:W-:Y:S05]  /*f010*/  BSYNC B0 ;  /* 0x0000000000007941 */ /* 0x000fea0003800000 */
.L_x_1366:
        /* <DEDUP_REMOVED lines=98> */
.L_x_1343:
[----:B------:R-:W-:Y:S05]  /*f640*/  BSYNC B2 ;  /* 0x0000000000027941 */ /* 0x000fea0003800000 */
.L_x_1325:
[----:B------:R-:W-:Y:S01]  /*f650*/  IMAD R0, R96, c[0x0][0x208], RZ ;  /* 0x0000820060007a24 */ /* 0x000fe200078e02ff */
[----:B------:R-:W-:-:S04]  /*f660*/  DEPBAR.LE SB0, 0x0 ;  /* 0x000080000000791a */ /* 0x000fc80000000000 */
[C---:B------:R-:W-:Y:S01]  /*f670*/  IMAD.WIDE.U32 R2, R197.reuse, c[0x0][0x208], RZ ;  /* 0x00008200c5027a25 */ /* 0x040fe200078e00ff */
[----:B------:R-:W-:Y:S01]  /*f680*/  BAR.SYNC.DEFER_BLOCKING 0x0 ;  /* 0x0000000000007b1d */ /* 0x000fe20000010000 */
[C---:B------:R-:W-:Y:S02]  /*f690*/  SHF.L.U32 R84, R202.reuse, 0x1, RZ ;  /* 0x00000001ca547819 */ /* 0x040fe400000006ff */
[----:B------:R-:W-:Y:S01]  /*f6a0*/  IMAD R0, R197, c[0x0][0x20c], R0 ;  /* 0x00008300c5007a24 */ /* 0x000fe200078e0200 */
[----:B------:R-:W-:Y:S01]  /*f6b0*/  SHF.L.U64.HI R87, R202, 0x1, R203 ;  /* 0x00000001ca577819 */ /* 0x000fe200000102cb */
[----:B------:R-:W-:Y:S01]  /*f6c0*/  IMAD.WIDE.U32 R222, R85, c[0x0][0x210], RZ ;  /* 0x0000840055de7a25 */ /* 0x000fe200078e00ff */
[----:B------:R-:W-:Y:S01]  /*f6d0*/  SHF.L.U64.HI R88, R205, 0x1, R219 ;  /* 0x00000001cd587819 */ /* 0x000fe200000102db */
[----:B------:R-:W-:Y:S01]  /*f6e0*/  BSSY B0, `(.L_x_1368) ;  /* 0x0000157000007945 */ /* 0x000fe20003800000 */
[----:B------:R-:W-:Y:S01]  /*f6f0*/  IADD3 R3, R3, R0, RZ ;  /* 0x0000000003037210 */ /* 0x000fe20007ffe0ff */
[----:B------:R-:W-:Y:S01]  /*f700*/  IMAD R0, R97, c[0x0][0x218], RZ ;  /* 0x0000860061007a24 */ /* 0x000fe200078e02ff */
[----:B------:R-:W-:Y:S01]  /*f710*/  SHF.L.U32 R86, R206, 0x1, RZ ;  /* 0x00000001ce567819 */ /* 0x000fe200000006ff */
[----:B------:R-:W-:Y:S01]  /*f720*/  IMAD R221, R85, c[0x0][0x214], R223 ;  /* 0x0000850055dd7a24 */ /* 0x000fe200078e02df */
[----:B------:R-:W-:Y:S01]  /*f730*/  SHF.L.U32 R85, R205, 0x1, RZ ;  /* 0x00000001cd557819 */ /* 0x000fe200000006ff */
[----:B------:R-:W-:Y:S01]  /*f740*/  IMAD.WIDE.U32 R2, R195, c[0x0][0x218], R2 ;  /* 0x00008600c3027a25 */ /* 0x000fe200078e0002 */
[----:B------:R-:W-:-:S02]  /*f750*/  ISETP.GE.AND P4, PT, R202, c[0x0][0x1d4], PT ;  /* 0x00007500ca007a0c */ /* 0x000fc40003f86270 */
[----:B------:R-:W-:Y:S01]  /*f760*/  SHF.L.U64.HI R89, R206, 0x1, R218 ;  /* 0x00000001ce597819 */ /* 0x000fe200000102da */
[----:B-12---:R-:W-:Y:S01]  /*f770*/  IMAD R8, R195, c[0x0][0x21c], R0 ;  /* 0x00008700c3087a24 */ /* 0x006fe200078e0200 */
[----:B------:R-:W-:Y:S02]  /*f780*/  IADD3 R0, P0, R2, R222, RZ ;  /* 0x000000de02007210 */ /* 0x000fe40007f1e0ff */
[----:B------:R-:W-:Y:S02]  /*f790*/  ISETP.LT.OR P3, PT, R76, 0x1, P4 ;  /* 0x000000014c00780c */ /* 0x000fe40002761670 */
[----:B------:R-:W-:Y:S02]  /*f7a0*/  IADD3.X R3, R221, R3, R8, P0, !PT ;  /* 0x00000003dd037210 */ /* 0x000fe400007fe408 */
[C---:B------:R-:W-:Y:S01]  /*f7b0*/  LEA R2, P0, R0.reuse, c[0x0][0x1f8], 0x1 ;  /* 0x00007e0000027a11 */ /* 0x040fe200078008ff */
[----:B------:R-:W-:Y:S03]  /*f7c0*/  LDSM.16.M88.4 R4, [R177] ;  /* 0x00000000b104783b */ /* 0x000fe60000000200 */
[----:B------:R-:W-:Y:S01]  /*f7d0*/  LEA.HI.X R9, R0, c[0x0][0x1fc], R3, 0x1, P0 ;  /* 0x00007f0000097a11 */ /* 0x000fe200000f0c03 */
[----:B------:R-:W-:Y:S04]  /*f7e0*/  LDSM.16.M88.4 R12, [R146] ;  /* 0x00000000920c783b */ /* 0x000fe80000000200 */
[----:B------:R-:W1:Y:S04]  /*f7f0*/  SHFL.IDX PT, R3, R2, RZ, 0x181f ;  /* 0x00181fff02037589 */ /* 0x000e6800000e0000 */
[----:B------:R-:W2:Y:S04]  /*f800*/  SHFL.IDX PT, R8, R9, RZ, 0x181f ;  /* 0x00181fff09087589 */ /* 0x000ea800000e0000 */
[----:B------:R-:W3:Y:S04]  /*f810*/  SHFL.IDX PT, R0, R2, 0x1, 0x181f ;  /* 0x00381f0002007f89 */ /* 0x000ee800000e0000 */
[----:B------:R-:W4:Y:S04]  /*f820*/  SHFL.IDX PT, R2, R9, 0x1, 0x181f ;  /* 0x00381f0009027f89 */ /* 0x000f2800000e0000 */
[----:B------:R-:W4:Y:S04]  /*f830*/  LDSM.16.M88.4 R28, [R146+0x800] ;  /* 0x00080000921c783b */ /* 0x000f280000000200 */
[----:B------:R-:W4:Y:S01]  /*f840*/  LDSM.16.M88.4 R24, [R146+0x1000] ;  /* 0x001000009218783b */ /* 0x000f220000000200 */
[----:B-1----:R-:W-:-:S03]  /*f850*/  IADD3 R22, P1, R3, R84, RZ ;  /* 0x0000005403167210 */ /* 0x002fc60007f3e0ff */
[----:B------:R-:W1:Y:S01]  /*f860*/  LDSM.16.M88.4 R44, [R146+0x1800] ;  /* 0x00180000922c783b */ /* 0x000e620000000200 */
[C---:B------:R-:W-:Y:S02]  /*f870*/  IADD3 R20, P0, R3.reuse, R85, RZ ;  /* 0x0000005503147210 */ /* 0x040fe40007f1e0ff */
[----:B--2---:R-:W-:Y:S01]  /*f880*/  IADD3.X R23, R8, R87, RZ, P1, !PT ;  /* 0x0000005708177210 */ /* 0x004fe20000ffe4ff */
[----:B------:R-:W-:Y:S01]  /*f890*/  LDSM.16.M88.4 R36, [R181] ;  /* 0x00000000b524783b */ /* 0x000fe20000000200 */
[----:B------:R-:W-:Y:S02]  /*f8a0*/  IADD3 R18, P2, R3, R86, RZ ;  /* 0x0000005603127210 */ /* 0x000fe40007f5e0ff */
[----:B---3--:R-:W-:Y:S01]  /*f8b0*/  IADD3 R10, P1, R0, R85, RZ ;  /* 0x00000055000a7210 */ /* 0x008fe20007f3e0ff */
[----:B------:R-:W-:Y:S01]  /*f8c0*/  LDSM.16.M88.4 R32, [R192] ;  /* 0x00000000c020783b */ /* 0x000fe20000000200 */
[-C--:B------:R-:W-:Y:S02]  /*f8d0*/  IADD3.X R21, R8, R88.reuse, RZ, P0, !PT ;  /* 0x0000005808157210 */ /* 0x080fe400007fe4ff */
[----:B----4-:R-:W-:Y:S01]  /*f8e0*/  IADD3.X R11, R2, R88, RZ, P1, !PT ;  /* 0x00000058020b7210 */ /* 0x010fe20000ffe4ff */
[----:B------:R-:W-:Y:S01]  /*f8f0*/  HMMA.16816.F32 R56, R4, R12, RZ ;  /* 0x0000000c0438723c */ /* 0x000fe200000018ff */
[----:B------:R-:W-:Y:S01]  /*f900*/  ISETP.GE.AND P1, PT, R205, c[0x0][0x1d4], PT ;  /* 0x00007500cd007a0c */ /* 0x000fe20003f26270 */
[----:B------:R-:W-:Y:S01]  /*f910*/  LDSM.16.M88.4 R60, [R191] ;  /* 0x00000000bf3c783b */ /* 0x000fe20000000200 */
[----:B------:R-:W-:-:S02]  /*f920*/  IADD3 R16, P0, R0, R84, RZ ;  /* 0x0000005400107210 */ /* 0x000fc40007f1e0ff */
[----:B------:R-:W-:Y:S01]  /*f930*/  IADD3.X R19, R8, R89, RZ, P2, !PT ;  /* 0x0000005908137210 */ /* 0x000fe200017fe4ff */
[----:B------:R-:W-:Y:S01]  /*f940*/  LDSM.16.M88.4 R68, [R190] ;  /* 0x00000000be44783b */ /* 0x000fe20000000200 */
[----:B------:R-:W-:Y:S01]  /*f950*/  ISETP.LT.OR P2, PT, R76, 0x1, P1 ;  /* 0x000000014c00780c */ /* 0x000fe20000f41670 */
[----:B------:R-:W-:Y:S01]  /*f960*/  HMMA.16816.F32 R52, R4, R14, RZ ;  /* 0x0000000e0434723c */ /* 0x000fe200000018ff */
[----:B------:R-:W-:Y:S01]  /*f970*/  IADD3.X R17, R2, R87, RZ, P0, !PT ;  /* 0x0000005702117210 */ /* 0x000fe200007fe4ff */
[----:B------:R-:W2:Y:S01]  /*f980*/  LDSM.16.M88.4 R12, [R178] ;  /* 0x00000000b20c783b */ /* 0x000ea20000000200 */
[----:B------:R-:W-:Y:S02]  /*f990*/  IADD3 R8, P0, R0, R86, RZ ;  /* 0x0000005600087210 */ /* 0x000fe40007f1e0ff */
[----:B------:R-:W-:Y:S01]  /*f9a0*/  ISETP.LT.OR P1, PT, R76, 0x21, P1 ;  /* 0x000000214c00780c */ /* 0x000fe20000f21670 */
[----:B------:R-:W-:Y:S01]  /*f9b0*/  @!PT LDS RZ, [RZ] ;  /* 0x00000000fffff984 */ /* 0x000fe20000000800 */
[----:B------:R-:W-:Y:S01]  /*f9c0*/  @!PT LDS RZ, [RZ] ;  /* 0x00000000fffff984 */ /* 0x000fe20000000800 */
[----:B------:R-:W-:Y:S01]  /*f9d0*/  @!PT LDS RZ, [RZ] ;  /* 0x00000000fffff984 */ /* 0x000fe20000000800 */
[----:B------:R1:W-:Y:S01]  /*f9e0*/  LDGSTS.E.BYPASS.LTC128B.128 [R193+0x100], [R22.64], !P3 ;  /* 0x0010000016c17fae */ /* 0x0003e2000d901d48 */
[----:B------:R-:W-:-:S02]  /*f9f0*/  IADD3.X R9, R2, R89, RZ, P0, !PT ;  /* 0x0000005902097210 */ /* 0x000fc400007fe4ff */
[----:B------:R-:W-:Y:S01]  /*fa00*/  ISETP.GE.AND P0, PT, R206, c[0x0][0x1d4], PT ;  /* 0x00007500ce007a0c */ /* 0x000fe20003f06270 */
[C---:B------:R-:W-:Y:S02]  /*fa10*/  HMMA.16816.F32 R48, R4.reuse, R28, RZ ;  /* 0x0000001c0430723c */ /* 0x040fe400000018ff */
[----:B------:R1:W-:Y:S01]  /*fa20*/  LDGSTS.E.BYPASS.LTC128B.128 [R193+0x2100], [R20.64], !P2 ;  /* 0x0210000014c17fae */ /* 0x0003e2000d101d48 */
[C---:B------:R-:W-:Y:S02]  /*fa30*/  ISETP.LT.OR P3, PT, R76.reuse, 0x1, P0 ;  /* 0x000000014c00780c */ /* 0x040fe40000761670 */
[C---:B------:R-:W-:Y:S02]  /*fa40*/  ISETP.LT.OR P2, PT, R76.reuse, 0x21, P4 ;  /* 0x000000214c00780c */ /* 0x040fe40002741670 */
[----:B------:R-:W-:Y:S01]  /*fa50*/  ISETP.LT.OR P0, PT, R76, 0x21, P0 ;  /* 0x000000214c00780c */ /* 0x000fe20000701670 */
[C---:B-----5:R-:W-:Y:S08]  /*fa60*/  HMMA.16816.F32 R40, R4.reuse, R30, RZ ;  /* 0x0000001e0428723c */ /* 0x060ff000000018ff */
[----:B------:R3:W-:Y:S01]  /*fa70*/  LDGSTS.E.BYPASS.LTC128B.128 [R193+0x4100], [R18.64], !P3 ;  /* 0x0410000012c17fae */ /* 0x0007e2000d901d48 */
[C---:B------:R-:W-:Y:S03]  /*fa80*/  HMMA.16816.F32 R28, R4.reuse, R24, RZ ;  /* 0x00000018041c723c */ /* 0x040fe600000018ff */
[----:B------:R3:W-:Y:S04]  /*fa90*/  LDGSTS.E.BYPASS.LTC128B.128 [R193+0x1100], [R16.64], !P2 ;  /* 0x0110000010c17fae */ /* 0x0007e8000d101d48 */
[----:B------:R4:W-:Y:S01]  /*faa0*/  LDGSTS.E.BYPASS.LTC128B.128 [R193+0x3100], [R10.64], !P1 ;  /* 0x031000000ac17fae */ /* 0x0009e2000c901d48 */
[----:B------:R-:W-:Y:S03]  /*fab0*/  HMMA.16816.F32 R24, R4, R26, RZ ;  /* 0x0000001a0418723c */ /* 0x000fe600000018ff */
[----:B------:R4:W-:Y:S01]  /*fac0*/  LDGSTS.E.BYPASS.LTC128B.128 [R193+0x5100], [R8.64], !P0 ;  /* 0x0510000008c17fae */ /* 0x0009e2000c101d48 */
[----:B------:R-:W-:-:S03]  /*fad0*/  ISETP.GT.AND P0, PT, R95, R214, PT ;  /* 0x000000d65f00720c */ /* 0x000fc60003f04270 */
[----:B------:R-:W-:Y:S01]  /*fae0*/  LDSM.16.M88.4 R72, [R176] ;  /* 0x00000000b048783b */ /* 0x000fe20000000200 */
[C---:B-1----:R-:W-:Y:S03]  /*faf0*/  HMMA.16816.F32 R20, R4.reuse, R44, RZ ;  /* 0x0000002c0414723c */ /* 0x042fe600000018ff */
[----:B------:R-:W-:Y:S04]  /*fb00*/  LDSM.16.M88.4 R76, [R176+0x800] ;  /* 0x00080000b04c783b */ /* 0x000fe80000000200 */
[----:B------:R-:W-:Y:S01]  /*fb10*/  LDSM.16.M88.4 R80, [R146+0x3800] ;  /* 0x003800009250783b */ /* 0x000fe20000000200 */
[----:B------:R-:W-:Y:S03]  /*fb20*/  HMMA.16816.F32 R4, R4, R46, RZ ;  /* 0x0000002e0404723c */ /* 0x000fe600000018ff */
[----:B------:R-:W0:Y:S05]  /*fb30*/  LDGDEPBAR ;  /* 0x00000000000079af */ /* 0x000e2a0000000000 */
[C---:B--2---:R-:W-:Y:S01]  /*fb40*/  HMMA.16816.F32 R64, R12.reuse, R36, R56 ;  /* 0x000000240c40723c */ /* 0x044fe20000001838 */
[----:B----4-:R-:W1:Y:S07]  /*fb50*/  LDSM.16.M88.4 R8, [R180] ;  /* 0x00000000b408783b */ /* 0x010e6e0000000200 */
[C---:B---3--:R-:W-:Y:S08]  /*fb60*/  HMMA.16816.F32 R16, R12.reuse, R38, R52 ;  /* 0x000000260c10723c */ /* 0x048ff00000001834 */
[C---:B------:R-:W-:Y:S08]  /*fb70*/  HMMA.16816.F32 R56, R12.reuse, R32, R48 ;  /* 0x000000200c38723c */ /* 0x040ff00000001830 */
[C---:B------:R-:W-:Y:S01]  /*fb80*/  HMMA.16816.F32 R52, R12.reuse, R34, R40 ;  /* 0x000000220c34723c */ /* 0x040fe20000001828 */
[----:B------:R-:W2:Y:S04]  /*fb90*/  LDSM.16.M88.4 R40, [R176+0x1000] ;  /* 0x00100000b028783b */ /* 0x000ea80000000200 */
[----:B------:R-:W-:Y:S03]  /*fba0*/  LDSM.16.M88.4 R32, [R176+0x1800] ;  /* 0x00180000b020783b */ /* 0x000fe60000000200 */
[C---:B------:R-:W-:Y:S08]  /*fbb0*/  HMMA.16816.F32 R48, R12.reuse, R60, R28 ;  /* 0x0000003c0c30723c */ /* 0x040ff0000000181c */
[C---:B------:R-:W-:Y:S01]  /*fbc0*/  HMMA.16816.F32 R44, R12.reuse, R62, R24 ;  /* 0x0000003e0c2c723c */ /* 0x040fe20000001818 */
[----:B------:R-:W-:Y:S07]  /*fbd0*/  LDSM.16.M88.4 R24, [R173] ;  /* 0x00000000ad18783b */ /* 0x000fee0000000200 */
[C---:B------:R-:W-:Y:S01]  /*fbe0*/  HMMA.16816.F32 R28, R12.reuse, R70, R4 ;  /* 0x000000460c1c723c */ /* 0x040fe20000001804 */
[----:B------:R-:W3:Y:S07]  /*fbf0*/  LDSM.16.M88.4 R4, [R179] ;  /* 0x00000000b304783b */ /* 0x000eee0000000200 */
[----:B------:R-:W-:Y:S01]  /*fc00*/  HMMA.16816.F32 R36, R12, R68, R20 ;  /* 0x000000440c24723c */ /* 0x000fe20000001814 */
[----:B------:R-:W4:Y:S07]  /*fc10*/  LDSM.16.M88.4 R68, [R173+0x800] ;  /* 0x00080000ad44783b */ /* 0x000f2e0000000200 */
[C---:B-1----:R-:W-:Y:S08]  /*fc20*/  HMMA.16816.F32 R20, R8.reuse, R72, R64 ;  /* 0x000000480814723c */ /* 0x042ff00000001840 */
[C---:B------:R-:W-:Y:S01]  /*fc30*/  HMMA.16816.F32 R16, R8.reuse, R74, R16 ;  /* 0x0000004a0810723c */ /* 0x040fe20000001810 */
[----:B------:R-:W1:Y:S07]  /*fc40*/  LDSM.16.M88.4 R72, [R173+0x1000] ;  /* 0x00100000ad48783b */ /* 0x000e6e0000000200 */
[C---:B------:R-:W-:Y:S08]  /*fc50*/  HMMA.16816.F32 R12, R8.reuse, R76, R56 ;  /* 0x0000004c080c723c */ /* 0x040ff00000001838 */
[C---:B------:R-:W-:Y:S01]  /*fc60*/  HMMA.16816.F32 R64, R8.reuse, R78, R52 ;  /* 0x0000004e0840723c */ /* 0x040fe20000001834 */
[----:B------:R-:W1:Y:S07]  /*fc70*/  LDSM.16.M88.4 R76, [R173+0x1800] ;  /* 0x00180000ad4c783b */ /* 0x000e6e0000000200 */
[C---:B--2---:R-:W-:Y:S08]  /*fc80*/  HMMA.16816.F32 R60, R8.reuse, R40, R48 ;  /* 0x00000028083c723c */ /* 0x044ff00000001830 */
[----:B------:R-:W-:Y:S08]  /*fc90*/  HMMA.16816.F32 R56, R8, R42, R44 ;  /* 0x0000002a0838723c */ /* 0x000ff0000000182c */
[C---:B---3--:R-:W-:Y:S08]  /*fca0*/  HMMA.16816.F32 R44, R4.reuse, R24, R20 ;  /* 0x00000018042c723c */ /* 0x048ff00000001814 */
[----:B------:R-:W-:Y:S08]  /*fcb0*/  HMMA.16816.F32 R40, R4, R26, R16 ;  /* 0x0000001a0428723c */ /* 0x000ff00000001810 */
[----:B------:R-:W-:Y:S01]  /*fcc0*/  HMMA.16816.F32 R52, R8, R32, R36 ;  /* 0x000000200834723c */ /* 0x000fe20000001824 */
[----:B------:R-:W-:Y:S07]  /*fcd0*/  LDSM.16.M88.4 R36, [R146+0x2000] ;  /* 0x002000009224783b */ /* 0x000fee0000000200 */
[----:B----4-:R-:W-:Y:S01]  /*fce0*/  HMMA.16816.F32 R24, R4, R68, R12 ;  /* 0x000000440418723c */ /* 0x010fe2000000180c */
[----:B------:R-:W2:Y:S07]  /*fcf0*/  LDSM.16.M88.4 R12, [R177+0x4000] ;  /* 0x00400000b10c783b */ /* 0x000eae0000000200 */
[----:B------:R-:W-:Y:S01]  /*fd00*/  HMMA.16816.F32 R48, R8, R34, R28 ;  /* 0x000000220830723c */ /* 0x000fe2000000181c */
[----:B------:R-:W3:Y:S04]  /*fd10*/  LDSM.16.M88.4 R32, [R146+0x2800] ;  /* 0x002800009220783b */ /* 0x000ee80000000200 */
[----:B------:R-:W4:Y:S03]  /*fd20*/  LDSM.16.M88.4 R28, [R146+0x3000] ;  /* 0x00300000921c783b */ /* 0x000f260000000200 */
[C---:B------:R-:W-:Y:S01]  /*fd30*/  HMMA.16816.F32 R20, R4.reuse, R70, R64 ;  /* 0x000000460414723c */ /* 0x040fe20000001840 */
[----:B------:R-:W-:Y:S04]  /*fd40*/  LDSM.16.M88.4 R64, [R189] ;  /* 0x00000000bd40783b */ /* 0x000fe80000000200 */
[----:B------:R-:W-:Y:S03]  /*fd50*/  LDSM.16.M88.4 R68, [R188] ;  /* 0x00000000bc44783b */ /* 0x000fe60000000200 */
[C---:B-1----:R-:W-:Y:S08]  /*fd60*/  HMMA.16816.F32 R16, R4.reuse, R72, R60 ;  /* 0x000000480410723c */ /* 0x042ff0000000183c */
[C---:B------:R-:W-:Y:S01]  /*fd70*/  HMMA.16816.F32 R8, R4.reuse, R74, R56 ;  /* 0x0000004a0408723c */ /* 0x040fe20000001838 */
[----:B------:R-:W-:Y:S07]  /*fd80*/  LDSM.16.M88.4 R72, [R176+0x3000] ;  /* 0x00300000b048783b */ /* 0x000fee0000000200 */
[C---:B------:R-:W-:Y:S08]  /*fd90*/  HMMA.16816.F32 R52, R4.reuse, R76, R52 ;  /* 0x0000004c0434723c */ /* 0x040ff00000001834 */
[----:B------:R-:W-:Y:S01]  /*fda0*/  HMMA.16816.F32 R60, R4, R78, R48 ;  /* 0x0000004e043c723c */ /* 0x000fe20000001830 */
[----:B------:R-:W1:Y:S04]  /*fdb0*/  LDSM.16.M88.4 R4, [R178+0x4000] ;  /* 0x00400000b204783b */ /* 0x000e680000000200 */
[----:B------:R-:W-:Y:S03]  /*fdc0*/  LDSM.16.M88.4 R76, [R176+0x2000] ;  /* 0x00200000b04c783b */ /* 0x000fe60000000200 */
[C---:B--2---:R-:W-:Y:S08]  /*fdd0*/  HMMA.16816.F32 R56, R12.reuse, R36, R44 ;  /* 0x000000240c38723c */ /* 0x044ff0000000182c */
[C---:B------:R-:W-:Y:S08]  /*fde0*/  HMMA.16816.F32 R48, R12.reuse, R38, R40 ;  /* 0x000000260c30723c */ /* 0x040ff00000001828 */
[C---:B---3--:R-:W-:Y:S08]  /*fdf0*/  HMMA.16816.F32 R44, R12.reuse, R32, R24 ;  /* 0x000000200c2c723c */ /* 0x048ff00000001818 */
[C---:B------:R-:W-:Y:S01]  /*fe00*/  HMMA.16816.F32 R40, R12.reuse, R34, R20 ;  /* 0x000000220c28723c */ /* 0x040fe20000001814 */
[----:B------:R-:W2:Y:S07]  /*fe10*/  LDSM.16.M88.4 R32, [R187] ;  /* 0x00000000bb20783b */ /* 0x000eae0000000200 */
[C---:B----4-:R-:W-:Y:S08]  /*fe20*/  HMMA.16816.F32 R36, R12.reuse, R28, R16 ;  /* 0x0000001c0c24723c */ /* 0x050ff00000001810 */
[C---:B------:R-:W-:Y:S01]  /*fe30*/  HMMA.16816.F32 R24, R12.reuse, R30, R8 ;  /* 0x0000001e0c18723c */ /* 0x040fe20000001808 */
[----:B------:R-:W3:Y:S04]  /*fe40*/  LDSM.16.M88.4 R28, [R186] ;  /* 0x00000000ba1c783b */ /* 0x000ee80000000200 */
[----:B------:R-:W4:Y:S03]  /*fe50*/  LDSM.16.M88.4 R8, [R180+0x4000] ;  /* 0x00400000b408783b */ /* 0x000f260000000200 */
[C---:B------:R-:W-:Y:S08]  /*fe60*/  HMMA.16816.F32 R20, R12.reuse, R80, R52 ;  /* 0x000000500c14723c */ /* 0x040ff00000001834 */
[----:B------:R-:W-:Y:S01]  /*fe70*/  HMMA.16816.F32 R16, R12, R82, R60 ;  /* 0x000000520c10723c */ /* 0x000fe2000000183c */
[----:B------:R-:W-:Y:S07]  /*fe80*/  LDSM.16.M88.4 R80, [R176+0x3800] ;  /* 0x00380000b050783b */ /* 0x000fee0000000200 */
[C---:B-1----:R-:W-:Y:S08]  /*fe90*/  HMMA.16816.F32 R12, R4.reuse, R64, R56 ;  /* 0x00000040040c723c */ /* 0x042ff00000001838 */
[C---:B------:R-:W-:Y:S01]  /*fea0*/  HMMA.16816.F32 R60, R4.reuse, R66, R48 ;  /* 0x00000042043c723c */ /* 0x040fe20000001830 */
[----:B------:R-:W1:Y:S07]  /*feb0*/  LDSM.16.M88.4 R64, [R176+0x2800] ;  /* 0x00280000b040783b */ /* 0x000e6e0000000200 */
[C---:B------:R-:W-:Y:S08]  /*fec0*/  HMMA.16816.F32 R56, R4.reuse, R68, R44 ;  /* 0x000000440438723c */ /* 0x040ff0000000182c */
[C---:B------:R-:W-:Y:S01]  /*fed0*/  HMMA.16816.F32 R48, R4.reuse, R70, R40 ;  /* 0x000000460430723c */ /* 0x040fe20000001828 */
[----:B------:R-:W-:Y:S07]  /*fee0*/  LDSM.16.M88.4 R68, [R173+0x2800] ;  /* 0x00280000ad44783b */ /* 0x000fee0000000200 */
[C---:B--2---:R-:W-:Y:S08]  /*fef0*/  HMMA.16816.F32 R52, R4.reuse, R32, R36 ;  /* 0x000000200434723c */ /* 0x044ff00000001824 */
[C---:B------:R-:W-:Y:S01]  /*ff00*/  HMMA.16816.F32 R44, R4.reuse, R34, R24 ;  /* 0x00000022042c723c */ /* 0x040fe20000001818 */
[----:B------:R-:W-:Y:S07]  /*ff10*/  LDSM.16.M88.4 R24, [R173+0x2000] ;  /* 0x00200000ad18783b */ /* 0x000fee0000000200 */
[C---:B---3--:R-:W-:Y:S08]  /*ff20*/  HMMA.16816.F32 R40, R4.reuse, R28, R20 ;  /* 0x0000001c0428723c */ /* 0x048ff00000001814 */
[----:B------:R-:W-:Y:S01]  /*ff30*/  HMMA.16816.F32 R36, R4, R30, R16 ;  /* 0x0000001e0424723c */ /* 0x000fe20000001810 */
[----:B------:R-:W2:Y:S04]  /*ff40*/  LDSM.16.M88.4 R4, [R179+0x4000] ;  /* 0x00400000b304783b */ /* 0x000ea80000000200 */
[----:B------:R-:W-:Y:S03]  /*ff50*/  LDSM.16.M88.4 R16, [R177+0x8000] ;  /* 0x00800000b110783b */ /* 0x000fe60000000200 */
[C---:B----4-:R-:W-:Y:S08]  /*ff60*/  HMMA.16816.F32 R20, R8.reuse, R76, R12 ;  /* 0x0000004c0814723c */ /* 0x050ff0000000180c */
[C---:B------:R-:W-:Y:S01]  /*ff70*/  HMMA.16816.F32 R12, R8.reuse, R78, R60 ;  /* 0x0000004e080c723c */ /* 0x040fe2000000183c */
[----:B------:R-:W3:Y:S04]  /*ff80*/  LDSM.16.M88.4 R76, [R173+0x3000] ;  /* 0x00300000ad4c783b */ /* 0x000ee80000000200 */
[----:B------:R-:W-:Y:S03]  /*ff90*/  LDSM.16.M88.4 R60, [R173+0x3800] ;  /* 0x00380000ad3c783b */ /* 0x000fe60000000200 */
[C---:B-1----:R-:W-:Y:S08]  /*ffa0*/  HMMA.16816.F32 R32, R8.reuse, R64, R56 ;  /* 0x000000400820723c */ /* 0x042ff00000001838 */
[C---:B------:R-:W-:Y:S01]  /*ffb0*/  HMMA.16816.F32 R28, R8.reuse, R66, R48 ;  /* 0x00000042081c723c */ /* 0x040fe20000001830 */
[----:B------:R-:W1:Y:S07]  /*ffc0*/  LDSM.16.M88.4 R64, [R146+0x4000] ;  /* 0x004000009240783b */ /* 0x000e6e0000000200 */
[C---:B------:R-:W-:Y:S08]  /*ffd0*/  HMMA.16816.F32 R52, R8.reuse, R72, R52 ;  /* 0x000000480834723c */ /* 0x040ff00000001834 */
[----:B------:R-:W-:Y:S08]  /*ffe0*/  HMMA.16816.F32 R48, R8, R82, R36 ;  /* 0x000000520830723c */ /* 0x000ff00000001824 */
[----:B--2---:R-:W-:Y:S08]  /*fff0*/  HMMA.16816.F32 R36, R4, R24, R20 ;  /* 0x000000180424723c */ /* 0x004ff00000001814 */
[C---:B------:R-:W-:Y:S08]  /*10000*/  HMMA.16816.F32 R72, R8.reuse, R74, R44 ;  /* 0x0000004a0848723c */ /* 0x040ff0000000182c */
[----:B------:R-:W-:Y:S01]  /*10010*/  HMMA.16816.F32 R56, R8, R80, R40 ;  /* 0x000000500838723c */ /* 0x000fe20000001828 */
[----:B------:R-:W-:Y:S07]  /*10020*/  LDSM.16.M88.4 R40, [R185] ;  /* 0x00000000b928783b */ /* 0x000fee0000000200 */
[C---:B------:R-:W-:Y:S01]  /*10030*/  HMMA.16816.F32 R44, R4.reuse, R68, R32 ;  /* 0x00000044042c723c */ /* 0x040fe20000001820 */
[----:B------:R-:W2:Y:S07]  /*10040*/  LDSM.16.M88.4 R32, [R146+0x4800] ;  /* 0x004800009220783b */ /* 0x000eae0000000200 */
[C---:B------:R-:W-:Y:S01]  /*10050*/  HMMA.16816.F32 R8, R4.reuse, R26, R12 ;  /* 0x0000001a0408723c */ /* 0x040fe2000000180c */
[----:B------:R-:W4:Y:S07]  /*10060*/  LDSM.16.M88.4 R12, [R178+0x8000] ;  /* 0x00800000b20c783b */ /* 0x000f2e0000000200 */
[C---:B---3--:R-:W-:Y:S01]  /*10070*/  HMMA.16816.F32 R20, R4.reuse, R76, R52 ;  /* 0x0000004c0414723c */ /* 0x048fe20000001834 */
[----:B------:R-:W3:Y:S07]  /*10080*/  LDSM.16.M88.4 R52, [R146+0x5000] ;  /* 0x005000009234783b */ /* 0x000eee0000000200 */
[----:B------:R-:W-:Y:S08]  /*10090*/  HMMA.16816.F32 R28, R4, R70, R28 ;  /* 0x00000046041c723c */ /* 0x000ff0000000181c */
[----:B-1----:R-:W-:Y:S01]  /*100a0*/  HMMA.16816.F32 R24, R16, R64, R36 ;  /* 0x000000401018723c */ /* 0x002fe20000001824 */
[----:B------:R-:W-:Y:S07]  /*100b0*/  LDSM.16.M88.4 R36, [R176+0x4000] ;  /* 0x00400000b024783b */ /* 0x000fee0000000200 */
[C---:B------:R-:W-:Y:S08]  /*100c0*/  HMMA.16816.F32 R72, R4.reuse, R78, R72 ;  /* 0x0000004e0448723c */ /* 0x040ff00000001848 */
[C---:B------:R-:W-:Y:S08]  /*100d0*/  HMMA.16816.F32 R76, R4.reuse, R60, R56 ;  /* 0x0000003c044c723c */ /* 0x040ff00000001838 */
[----:B------:R-:W-:Y:S01]  /*100e0*/  HMMA.16816.F32 R80, R4, R62, R48 ;  /* 0x0000003e0450723c */ /* 0x000fe20000001830 */
[----:B------:R-:W-:Y:S04]  /*100f0*/  LDSM.16.M88.4 R48, [R183] ;  /* 0x00000000b730783b */ /* 0x000fe80000000200 */
[----:B------:R-:W-:Y:S03]  /*10100*/  LDSM.16.M88.4 R60, [R146+0x5800] ;  /* 0x00580000923c783b */ /* 0x000fe60000000200 */
[C---:B------:R-:W-:Y:S01]  /*10110*/  HMMA.16816.F32 R4, R16.reuse, R66, R8 ;  /* 0x000000421004723c */ /* 0x040fe20000001808 */
[----:B------:R-:W1:Y:S07]  /*10120*/  LDSM.16.M88.4 R8, [R180+0x8000] ;  /* 0x00800000b408783b */ /* 0x000e6e0000000200 */
[C---:B--2---:R-:W-:Y:S08]  /*10130*/  HMMA.16816.F32 R44, R16.reuse, R32, R44 ;  /* 0x00000020102c723c */ /* 0x044ff0000000182c */
[----:B------:R-:W-:Y:S01]  /*10140*/  HMMA.16816.F32 R56, R16, R34, R28 ;  /* 0x000000221038723c */ /* 0x000fe2000000181c */
[----:B------:R-:W2:Y:S07]  /*10150*/  LDSM.16.M88.4 R32, [R184] ;  /* 0x00000000b820783b */ /* 0x000eae0000000200 */
[----:B----4-:R-:W-:Y:S08]  /*10160*/  HMMA.16816.F32 R24, R12, R40, R24 ;  /* 0x000000280c18723c */ /* 0x010ff00000001818 */
[----:B---3--:R-:W-:Y:S08]  /*10170*/  HMMA.16816.F32 R68, R16, R52, R20 ;  /* 0x000000341044723c */ /* 0x008ff00000001814 */
[----:B------:R-:W-:Y:S01]  /*10180*/  HMMA.16816.F32 R20, R12, R42, R4 ;  /* 0x0000002a0c14723c */ /* 0x000fe20000001804 */
[----:B------:R-:W-:Y:S04]  /*10190*/  LDSM.16.M88.4 R4, [R179+0x8000] ;  /* 0x00800000b304783b */ /* 0x000fe80000000200 */
[----:B------:R-:W3:Y:S03]  /*101a0*/  LDSM.16.M88.4 R40, [R173+0x4000] ;  /* 0x00400000ad28783b */ /* 0x000ee60000000200 */
[----:B------:R-:W-:Y:S01]  /*101b0*/  HMMA.16816.F32 R64, R16, R54, R72 ;  /* 0x000000361040723c */ /* 0x000fe20000001848 */
[----:B------:R-:W4:Y:S07]  /*101c0*/  LDSM.16.M88.4 R52, [R176+0x4800] ;  /* 0x00480000b034783b */ /* 0x000f2e0000000200 */
[----:B-1----:R-:W-:Y:S08]  /*101d0*/  HMMA.16816.F32 R24, R8, R36, R24 ;  /* 0x000000240818723c */ /* 0x002ff00000001818 */
[----:B--2---:R-:W-:Y:S01]  /*101e0*/  HMMA.16816.F32 R28, R12, R32, R44 ;  /* 0x000000200c1c723c */ /* 0x004fe2000000182c */
[----:B------:R-:W1:Y:S07]  /*101f0*/  LDSM.16.M88.4 R44, [R173+0x4800] ;  /* 0x00480000ad2c783b */ /* 0x000e6e0000000200 */
[----:B------:R-:W-:Y:S08]  /*10200*/  HMMA.16816.F32 R20, R8, R38, R20 ;  /* 0x000000260814723c */ /* 0x000ff00000001814 */
[----:B------:R-:W-:Y:S08]  /*10210*/  HMMA.16816.F32 R76, R16, R60, R76 ;  /* 0x0000003c104c723c */ /* 0x000ff0000000184c */
[----:B---3--:R-:W-:Y:S08]  /*10220*/  HMMA.16816.F32 R36, R4, R40, R24 ;  /* 0x000000280424723c */ /* 0x008ff00000001818 */
[----:B------:R-:W-:Y:S01]  /*10230*/  HMMA.16816.F32 R24, R12, R34, R56 ;  /* 0x000000220c18723c */ /* 0x000fe20000001838 */
[----:B------:R-:W2:Y:S07]  /*10240*/  LDSM.16.M88.4 R56, [R176+0x5000] ;  /* 0x00500000b038783b */ /* 0x000eae0000000200 */
[----:B----4-:R-:W-:Y:S08]  /*10250*/  HMMA.16816.F32 R32, R8, R52, R28 ;  /* 0x000000340820723c */ /* 0x010ff0000000181c */
[----:B------:R-:W-:Y:S01]  /*10260*/  HMMA.16816.F32 R20, R4, R42, R20 ;  /* 0x0000002a0414723c */ /* 0x000fe20000001814 */
[----:B------:R-:W-:-:S04]  /*10270*/  FMUL.FTZ R0, R36, c[0x0][0x320] ;  /* 0x0000c80024007a20 */ /* 0x000fc80000410000 */
[----:B------:R3:W4:Y:S03]  /*10280*/  MUFU.TANH R73, R0 ;  /* 0x0000000000497308 */ /* 0x0007260000002400 */
[----:B------:R-:W-:Y:S08]  /*10290*/  HMMA.16816.F32 R28, R12, R48, R68 ;  /* 0x000000300c1c723c */ /* 0x000ff00000001844 */
[----:B------:R-:W-:Y:S01]  /*102a0*/  HMMA.16816.F32 R24, R8, R54, R24 ;  /* 0x000000360818723c */ /* 0x000fe20000001818 */
[----:B------:R-:W2:Y:S01]  /*102b0*/  LDSM.16.M88.4 R52, [R182] ;  /* 0x00000000b634783b */ /* 0x000ea20000000200 */
[----:B---3--:R-:W-:-:S06]  /*102c0*/  FMUL.FTZ R0, R37, c[0x0][0x320] ;  /* 0x0000c80025007a20 */ /* 0x008fcc0000410000 */
[----:B------:R-:W-:Y:S01]  /*102d0*/  HMMA.16816.F32 R40, R12, R50, R64 ;  /* 0x000000320c28723c */ /* 0x000fe20000001840 */
[----:B------:R3:W2:Y:S01]  /*102e0*/  MUFU.TANH R72, R0 ;  /* 0x0000000000487308 */ /* 0x0006a20000002400 */
[----:B------:R-:W-:Y:S06]  /*102f0*/  LDSM.16.M88.4 R48, [R173+0x5000] ;  /* 0x00500000ad30783b */ /* 0x000fec0000000200 */
[C---:B-1----:R-:W-:Y:S08]  /*10300*/  HMMA.16816.F32 R32, R4.reuse, R44, R32 ;  /* 0x0000002c0420723c */ /* 0x042ff00000001820 */
[----:B------:R-:W-:Y:S01]  /*10310*/  HMMA.16816.F32 R24, R4, R46, R24 ;  /* 0x0000002e0418723c */ /* 0x000fe20000001818 */
[----:B---3--:R-:W-:Y:S01]  /*10320*/  FMUL.FTZ R0, R38, c[0x0][0x320] ;  /* 0x0000c80026007a20 */ /* 0x008fe20000410000 */
[----:B------:R-:W1:Y:S03]  /*10330*/  LDSM.16.M88.4 R44, [R176+0x5800] ;  /* 0x00580000b02c783b */ /* 0x000e660000000200 */
[----:B------:R3:W1:Y:S03]  /*10340*/  MUFU.TANH R70, R0 ;  /* 0x0000000000467308 */ /* 0x0006660000002400 */
[----:B------:R-:W-:Y:S01]  /*10350*/  HMMA.16816.F32 R16, R16, R62, R80 ;  /* 0x0000003e1010723c */ /* 0x000fe20000001850 */
[----:B---3--:R-:W-:-:S07]  /*10360*/  FMUL.FTZ R0, R39, c[0x0][0x320] ;  /* 0x0000c80027007a20 */ /* 0x008fce0000410000 */
[C---:B--2---:R-:W-:Y:S01]  /*10370*/  HMMA.16816.F32 R36, R8.reuse, R56, R28 ;  /* 0x000000380824723c */ /* 0x044fe2000000181c */
[----:B------:R2:W3:Y:S07]  /*10380*/  MUFU.TANH R69, R0 ;  /* 0x0000000000457308 */ /* 0x0004ee0000002400 */
[----:B------:R-:W-:Y:S01]  /*10390*/  HMMA.16816.F32 R28, R8, R58, R40 ;  /* 0x0000003a081c723c */ /* 0x000fe20000001828 */
[----:B--2---:R-:W-:-:S04]  /*103a0*/  FMUL.FTZ R0, R20, c[0x0][0x320] ;  /* 0x0000c80014007a20 */ /* 0x004fc80000410000 */
[----:B------:R2:W1:Y:S02]  /*103b0*/  MUFU.TANH R68, R0 ;  /* 0x0000000000447308 */ /* 0x0004640000002400 */
[----:B--2---:R-:W-:-:S06]  /*103c0*/  FMUL.FTZ R0, R21, c[0x0][0x320] ;  /* 0x0000c80015007a20 */ /* 0x004fcc0000410000 */
[----:B------:R2:W1:Y:S02]  /*103d0*/  MUFU.TANH R60, R0 ;  /* 0x00000000003c7308 */ /* 0x0004640000002400 */
[----:B--2---:R-:W-:-:S06]  /*103e0*/  FMUL.FTZ R0, R22, c[0x0][0x320] ;  /* 0x0000c80016007a20 */ /* 0x004fcc0000410000 */
[----:B------:R2:W1:Y:S02]  /*103f0*/  MUFU.TANH R64, R0 ;  /* 0x0000000000407308 */ /* 0x0004640000002400 */
[----:B--2---:R-:W-:Y:S02]  /*10400*/  FMUL.FTZ R0, R23, c[0x0][0x320] ;  /* 0x0000c80017007a20 */ /* 0x004fe40000410000 */
[C---:B------:R-:W-:Y:S04]  /*10410*/  HMMA.16816.F32 R20, R12.reuse, R52, R76 ;  /* 0x000000340c14723c */ /* 0x040fe8000000184c */
[----:B------:R2:W1:Y:S04]  /*10420*/  MUFU.TANH R61, R0 ;  /* 0x00000000003d7308 */ /* 0x0004680000002400 */
[----:B------:R-:W-:Y:S01]  /*10430*/  HMMA.16816.F32 R12, R12, R54, R16 ;  /* 0x000000360c0c723c */ /* 0x000fe20000001810 */
[----:B--2---:R-:W-:-:S04]  /*10440*/  FMUL.FTZ R0, R32, c[0x0][0x320] ;  /* 0x0000c80020007a20 */ /* 0x004fc80000410000 */
[----:B------:R2:W2:Y:S11]  /*10450*/  MUFU.TANH R57, R0 ;  /* 0x0000000000397308 */ /* 0x0004b60000002400 */
[----:B-1----:R-:W-:Y:S08]  /*10460*/  HMMA.16816.F32 R16, R8, R44, R20 ;  /* 0x0000002c0810723c */ /* 0x002ff00000001814 */
[----:B------:R-:W-:Y:S01]  /*10470*/  HMMA.16816.F32 R20, R4, R50, R28 ;  /* 0x000000320414723c */ /* 0x000fe2000000181c */
[----:B--2---:R-:W-:-:S07]  /*10480*/  FMUL.FTZ R0, R33, c[0x0][0x320] ;  /* 0x0000c80021007a20 */ /* 0x004fce0000410000 */
[----:B------:R-:W-:Y:S01]  /*10490*/  HMMA.16816.F32 R8, R8, R46, R12 ;  /* 0x0000002e0808723c */ /* 0x000fe2000000180c */
        /* <DEDUP_REMOVED lines=8> */
[----:B--2---:R-:W-:-:S04]  /*10520*/  FMUL.FTZ R0, R24, c[0x0][0x320] ;  /* 0x0000c80018007a20 */ /* 0x004fc80000410000 */
[----:B------:R2:W1:Y:S02]  /*10530*/  MUFU.TANH R41, R0 ;  /* 0x0000000000297308 */ /* 0x0004640000002400 */
[----:B--2---:R-:W-:Y:S01]  /*10540*/  FMUL.FTZ R0, R25, c[0x0][0x320] ;  /* 0x0000c80019007a20 */ /* 0x004fe20000410000 */
[C---:B-1----:R-:W-:Y:S05]  /*10550*/  HMMA.16816.F32 R12, R4.reuse, R36, R16 ;  /* 0x00000024040c723c */ /* 0x042fea0000001810 */
[----:B------:R1:W2:Y:S03]  /*10560*/  MUFU.TANH R40, R0 ;  /* 0x0000000000287308 */ /* 0x0002a60000002400 */
        /* <DEDUP_REMOVED lines=39> */
[----:B--234-:R-:W-:Y:S01]  /*107e0*/  ISETP.NE.AND P5, PT, R99, 0x1, PT ;  /* 0x000000016300780c */ /* 0x01cfe20003fa5270 */
[----:B------:R-:W-:Y:S02]  /*107f0*/  IMAD R2, R95, 0x40, R238 ;  /* 0x000000405f027824 */ /* 0x000fe400078e02ee */
[----:B------:R-:W-:-:S03]  /*10800*/  IMAD.MOV.U32 R195, RZ, RZ, RZ ;  /* 0x000000ffffc37224 */ /* 0x000fc600078e00ff */
[----:B------:R-:W-:-:S05]  /*10810*/  IADD3 R2, R2, -0x40, R220 ;  /* 0xffffffc002027810 */ /* 0x000fca0007ffe0dc */
[----:B-1----:R-:W-:Y:S02]  /*10820*/  IMAD.MOV.U32 R0, RZ, RZ, R2 ;  /* 0x000000ffff007224 */ /* 0x002fe400078e0002 */
[----:B------:R-:W-:-:S05]  /*10830*/  @P5 IMAD.HI.U32 R3, R2, c[0x0][0x2bc], RZ ;  /* 0x0000af0002035a27 */ /* 0x000fca00078e00ff */
        /* <DEDUP_REMOVED lines=23> */
.L_x_1467:
        /* <DEDUP_REMOVED lines=21> */
.L_x_1468:
        /* <DEDUP_REMOVED lines=21> */
.L_x_1369:
[----:B--234-:R-:W-:Y:S05]  /*10c50*/  BSYNC B0 ;  /* 0x0000000000007941 */ /* 0x01cfea0003800000 */
.L_x_1368:
[----:B-1----:R-:W-:Y:S01]  /*10c60*/  IMAD.MOV.U32 R0, RZ, RZ, c[0x0][0x2c4] ;  /* 0x0000b100ff007624 */ /* 0x002fe200078e00ff */
[----:B------:R-:W0:Y:S01]  /*10c70*/  LDGDEPBAR ;  /* 0x00000000000079af */ /* 0x000e220000000000 */
[----:B------:R-:W-:Y:S01]  /*10c80*/  IMAD.MOV.U32 R2, RZ, RZ, 0x1 ;  /* 0x00000001ff027424 */ /* 0x000fe200078e00ff */
[----:B------:R-:W-:-:S02]  /*10c90*/  IADD3 R6, -R242, R98, RZ ;  /* 0x00000062f2067210 */ /* 0x000fc40007ffe1ff */
[----:B------:R-:W-:Y:S01]  /*10ca0*/  ISETP.NE.AND P0, PT, R0, 0x1, PT ;  /* 0x000000010000780c */ /* 0x000fe20003f05270 */
[----:B------:R-:W-:Y:S01]  /*10cb0*/  IMAD R2, R95, -0x40, R2 ;  /* 0xffffffc05f027824 */ /* 0x000fe200078e0202 */
[----:B------:R-:W-:-:S05]  /*10cc0*/  IADD3 R0, R248, R239, RZ ;  /* 0x000000eff8007210 */ /* 0x000fca0007ffe0ff */
[----:B------:R-:W-:-:S06]  /*10cd0*/  IMAD.MOV.U32 R4, RZ, RZ, R0 ;  /* 0x000000ffff047224 */ /* 0x000fcc00078e0000 */
[----:B------:R-:W-:Y:S01]  /*10ce0*/  @P0 IMAD.HI.U32 R3, R0, c[0x0][0x2c8], RZ ;  /* 0x0000b20000030a27 */ /* 0x000fe200078e00ff */
[----:B------:R-:W-:-:S04]  /*10cf0*/  IADD3 R0, -R242, R2, R240 ;  /* 0x00000002f2007210 */ /* 0x000fc80007ffe1f0 */
[----:B------:R-:W-:Y:S02]  /*10d00*/  @P0 SHF.R.U32.HI R4, RZ, c[0x0][0x2cc], R3 ;  /* 0x0000b300ff040a19 */ /* 0x000fe40000011603 */
[----:B------:R-:W-:Y:S01]  /*10d10*/  IADD3 R5, R0, -R241, RZ ;  /* 0x800000f100057210 */ /* 0x000fe20007ffe0ff */
[----:B------:R-:W-:Y:S05]  /*10d20*/  BRA.DIV ~URZ, `(.L_x_1372) ;  /* 0x0000daf27f007947 */ /* 0x000fea000b800000 */
[----:B------:R1:W2:Y:S02]  /*10d30*/  SHFL.IDX PT, R0, R4, RZ, 0x1c1f ;  /* 0x001c1fff04007589 */ /* 0x0002a400000e0000 */
.L_x_1469:
[----:B--2---:R-:W-:-:S05]  /*10d40*/  IMAD.IADD R0, R5, 0x1, R0 ;  /* 0x0000000105007824 */ /* 0x004fca00078e0200 */
[----:B------:R-:W-:-:S04]  /*10d50*/  IMNMX R0, R6, R0, PT ;  /* 0x0000000006007217 */ /* 0x000fc80003800200 */
[C---:B------:R-:W-:Y:S02]  /*10d60*/  ISETP.GT.AND P0, PT, R0.reuse, RZ, PT ;  /* 0x000000ff0000720c */ /* 0x040fe40003f04270 */
[C---:B------:R-:W-:Y:S02]  /*10d70*/  ISETP.GT.AND P2, PT, R0.reuse, 0x1, PT ;  /* 0x000000010000780c */ /* 0x040fe40003f44270 */
[----:B------:R-:W-:Y:S02]  /*10d80*/  FSEL R8, R73, -INF , P0 ;  /* 0xff80000049087808 */ /* 0x000fe40000000000 */
[C---:B------:R-:W-:Y:S02]  /*10d90*/  ISETP.GT.AND P3, PT, R0.reuse, 0x8, PT ;  /* 0x000000080000780c */ /* 0x040fe40003f64270 */
[C---:B------:R-:W-:Y:S02]  /*10da0*/  ISETP.GT.AND P4, PT, R0.reuse, 0x9, PT ;  /* 0x000000090000780c */ /* 0x040fe40003f84270 */
[----:B------:R-:W-:-:S02]  /*10db0*/  ISETP.GT.AND P1, PT, R0, 0x10, PT ;  /* 0x000000100000780c */ /* 0x000fc40003f24270 */
[----:B------:R-:W-:Y:S02]  /*10dc0*/  ISETP.GT.AND P0, PT, R0, 0x11, PT ;  /* 0x000000110000780c */ /* 0x000fe40003f04270 */
[----:B------:R-:W-:Y:S02]  /*10dd0*/  FSEL R9, R72, -INF , P2 ;  /* 0xff80000048097808 */ /* 0x000fe40001000000 */
[----:B------:R-:W-:Y:S02]  /*10de0*/  FSEL R10, R68, -INF , P3 ;  /* 0xff800000440a7808 */ /* 0x000fe40001800000 */
[----:B------:R-:W-:Y:S02]  /*10df0*/  FSEL R11, R60, -INF , P4 ;  /* 0xff8000003c0b7808 */ /* 0x000fe40002000000 */
[----:B------:R-:W-:Y:S02]  /*10e00*/  FSEL R14, R57, -INF , P1 ;  /* 0xff800000390e7808 */ /* 0x000fe40000800000 */
[----:B------:R-:W-:-:S02]  /*10e10*/  FSEL R15, R56, -INF , P0 ;  /* 0xff800000380f7808 */ /* 0x000fc40000000000 */
[C---:B------:R-:W-:Y:S02]  /*10e20*/  ISETP.GT.AND P3, PT, R0.reuse, 0x18, PT ;  /* 0x000000180000780c */ /* 0x040fe40003f64270 */
[C---:B------:R-:W-:Y:S02]  /*10e30*/  ISETP.GT.AND P4, PT, R0.reuse, 0x19, PT ;  /* 0x000000190000780c */ /* 0x040fe40003f84270 */
[C---:B------:R-:W-:Y:S02]  /*10e40*/  ISETP.GT.AND P2, PT, R0.reuse, 0x20, PT ;  /* 0x000000200000780c */ /* 0x040fe40003f44270 */
[C---:B------:R-:W-:Y:S02]  /*10e50*/  ISETP.GT.AND P1, PT, R0.reuse, 0x21, PT ;  /* 0x000000210000780c */ /* 0x040fe40003f24270 */
[----:B------:R-:W-:Y:S02]  /*10e60*/  ISETP.GT.AND P0, PT, R0, 0x28, PT ;  /* 0x000000280000780c */ /* 0x000fe40003f04270 */
[----:B------:R-:W-:-:S02]  /*10e70*/  FSEL R19, R41, -INF , P3 ;  /* 0xff80000029137808 */ /* 0x000fc40001800000 */
[----:B------:R-:W-:Y:S02]  /*10e80*/  FSEL R21, R40, -INF , P4 ;  /* 0xff80000028157808 */ /* 0x000fe40002000000 */
[----:B------:R-:W-:Y:S02]  /*10e90*/  FSEL R83, R28, -INF , P2 ;  /* 0xff8000001c537808 */ /* 0x000fe40001000000 */
[----:B------:R-:W-:Y:S02]  /*10ea0*/  FSEL R82, R27, -INF , P1 ;  /* 0xff8000001b527808 */ /* 0x000fe40000800000 */
[----:B------:R-:W-:Y:S02]  /*10eb0*/  FSEL R81, R24, -INF , P0 ;  /* 0xff80000018517808 */ /* 0x000fe40000000000 */
[C---:B------:R-:W-:Y:S02]  /*10ec0*/  ISETP.GT.AND P4, PT, R0.reuse, 0x29, PT ;  /* 0x000000290000780c */ /* 0x040fe40003f84270 */
[----:B------:R-:W-:-:S02]  /*10ed0*/  ISETP.GT.AND P3, PT, R0, 0x30, PT ;  /* 0x000000300000780c */ /* 0x000fc40003f64270 */
[C---:B------:R-:W-:Y:S02]  /*10ee0*/  ISETP.GT.AND P2, PT, R0.reuse, 0x31, PT ;  /* 0x000000310000780c */ /* 0x040fe40003f44270 */
[C---:B------:R-:W-:Y:S02]  /*10ef0*/  ISETP.GT.AND P1, PT, R0.reuse, 0x38, PT ;  /* 0x000000380000780c */ /* 0x040fe40003f24270 */
[----:B------:R-:W-:Y:S02]  /*10f00*/  ISETP.GT.AND P0, PT, R0, 0x39, PT ;  /* 0x000000390000780c */ /* 0x000fe40003f04270 */
[----:B------:R-:W-:Y:S02]  /*10f10*/  FSEL R80, R20, -INF , P4 ;  /* 0xff80000014507808 */ /* 0x000fe40002000000 */
        /* <DEDUP_REMOVED lines=27> */
[C---:B------:R-:W-:Y:S02]  /*110d0*/  ISETP.GT.AND P0, PT, R0.reuse, 0x11, PT ;  /* 0x000000110000780c */ /* 0x040fe40003f04270 */
        /* <DEDUP_REMOVED lines=43> */
[----:B-1----:R-:W1:Y:S01]  /*11390*/  SHFL.BFLY PT, R4, R2, 0x2, 0x1f ;  /* 0x0c401f0002047f89 */ /* 0x002e6200000e0000 */
[----:B--2---:R-:W-:-:S05]  /*113a0*/  FMNMX.FTZ R0, R3, R0, !PT ;  /* 0x0000000003007209 */ /* 0x004fca0007810000 */
[----:B------:R-:W2:Y:S01]  /*113b0*/  SHFL.BFLY PT, R3, R0, 0x1, 0x1f ;  /* 0x0c201f0000037f89 */ /* 0x000ea200000e0000 */
[----:B-1----:R-:W-:-:S05]  /*113c0*/  FMNMX.FTZ R4, R2, R4, !PT ;  /* 0x0000000402047209 */ /* 0x002fca0007810000 */
[----:B------:R1:W3:Y:S01]  /*113d0*/  SHFL.BFLY PT, R5, R4, 0x1, 0x1f ;  /* 0x0c201f0004057f89 */ /* 0x0002e200000e0000 */
[----:B--2---:R-:W-:-:S05]  /*113e0*/  FMNMX.FTZ R100, R0, R3, !PT ;  /* 0x0000000300647209 */ /* 0x004fca0007810000 */
.L_x_1470:
[C---:B------:R-:W-:Y:S01]  /*113f0*/  FMUL.FTZ R2, R100.reuse, c[0x0][0x2d0] ;  /* 0x0000b40064027a20 */ /* 0x040fe20000410000 */
[----:B------:R-:W-:Y:S01]  /*11400*/  FSETP.NEU.FTZ.AND P0, PT, R100, -INF , PT ;  /* 0xff8000006400780b */ /* 0x000fe20003f1d000 */
[----:B------:R-:W-:Y:S01]  /*11410*/  WARPSYNC 0xffffffff ;  /* 0xffffffff00007948 */ /* 0x000fe20003800000 */
[----:B---3--:R-:W-:Y:S01]  /*11420*/  FMNMX.FTZ R16, R5, R4, !PT ;  /* 0x0000000405107209 */ /* 0x008fe20007810000 */
        /* <DEDUP_REMOVED lines=11> */
[----:B------:R-:W-:Y:S04]  /*114e0*/  LDSM.16.MT88.4 R32, [R147+0x800] ;  /* 0x000800009320783b */ /* 0x000fe80000004200 */
        /* <DEDUP_REMOVED lines=39> */
[----:B------:R-:W-:-:S04]  /*11760*/  FFMA.FTZ R18, R81, c[0x0][0x2d0], -R2 ;  /* 0x0000b40051127a23 */ /* 0x000fc80000010802 */
[----:B------:R1:W-:Y:S02]  /*11770*/  MUFU.EX2 R94, R3 ;  /* 0x00000003005e7308 */ /* 0x0003e40000000800 */
[----:B-1----:R-:W-:Y:S02]  /*11780*/  FFMA.FTZ R3, R17, c[0x0][0x2d0], -R0 ;  /* 0x0000b40011037a23 */ /* 0x002fe40000010800 */
[----:B------:R-:W-:-:S04]  /*11790*/  FADD.FTZ R17, R87, R85 ;  /* 0x0000005557117221 */ /* 0x000fc80000010000 */
[----:B------:R1:W2:Y:S01]  /*117a0*/  MUFU.EX2 R97, R3 ;  /* 0x0000000300617308 */ /* 0x0002a20000000800 */
[----:B------:R-:W-:Y:S02]  /*117b0*/  FADD.FTZ R17, R89, R17 ;  /* 0x0000001159117221 */ /* 0x000fe40000010000 */
[--C-:B-1----:R-:W-:Y:S01]  /*117c0*/  FFMA.FTZ R3, R20, c[0x0][0x2d0], -R0.reuse ;  /* 0x0000b40014037a23 */ /* 0x102fe20000010800 */
[----:B--2---:R-:W-:Y:S01]  /*117d0*/  F2FP.PACK_AB R9, R97, R94 ;  /* 0x0000005e6109723e */ /* 0x004fe200000000ff */
[C---:B------:R-:W-:Y:S03]  /*117e0*/  HMMA.16816.F32 R20, R12.reuse, R6, RZ ;  /* 0x000000060c14723c */ /* 0x040fe600000018ff */
[----:B------:R1:W-:Y:S05]  /*117f0*/  MUFU.EX2 R98, R3 ;  /* 0x0000000300627308 */ /* 0x0003ea0000000800 */
        /* <DEDUP_REMOVED lines=10> */
[----:B------:R-:W-:Y:S02]  /*118a0*/  HMMA.16816.F32 R120, R8, R30, R20 ;  /* 0x0000001e0878723c */ /* 0x000fe40000001814 */
[----:B------:R-:W-:-:S06]  /*118b0*/  FADD.FTZ R3, R93, R3 ;  /* 0x000000035d037221 */ /* 0x000fcc0000010000 */
[C---:B------:R-:W-:Y:S08]  /*118c0*/  HMMA.16816.F32 R24, R12.reuse, R40, RZ ;  /* 0x000000280c18723c */ /* 0x040ff000000018ff */
[----:B------:R-:W-:Y:S01]  /*118d0*/  HMMA.16816.F32 R20, R12, R42, RZ ;  /* 0x0000002a0c14723c */ /* 0x000fe200000018ff */
[----:B------:R-:W2:Y:S07]  /*118e0*/  LDSM.16.MT88.4 R40, [R172+0x2000] ;  /* 0x00200000ac28783b */ /* 0x000eae0000004200 */
[C---:B------:R-:W-:Y:S01]  /*118f0*/  HMMA.16816.F32 R136, R8.reuse, R32, R44 ;  /* 0x000000200888723c */ /* 0x040fe2000000182c */
[----:B------:R-:W3:Y:S07]  /*11900*/  LDSM.16.MT88.4 R44, [R175+0x2000] ;  /* 0x00200000af2c783b */ /* 0x000eee0000004200 */
[C---:B------:R-:W-:Y:S01]  /*11910*/  HMMA.16816.F32 R128, R8.reuse, R34, R36 ;  /* 0x000000220880723c */ /* 0x040fe20000001824 */
[----:B------:R-:W4:Y:S04]  /*11920*/  LDSM.16.MT88.4 R32, [R172+0x2800] ;  /* 0x00280000ac20783b */ /* 0x000f280000004200 */
[----:B------:R-:W5:Y:S03]  /*11930*/  LDSM.16.MT88.4 R36, [R175+0x2800] ;  /* 0x00280000af24783b */ /* 0x000f660000004200 */
[----:B------:R-:W-:Y:S08]  /*11940*/  HMMA.16816.F32 R160, R8, R56, R4 ;  /* 0x0000003808a0723c */ /* 0x000ff00000001804 */
[C---:B------:R-:W-:Y:S08]  /*11950*/  HMMA.16816.F32 R4, R12.reuse, R60, RZ ;  /* 0x0000003c0c04723c */ /* 0x040ff000000018ff */
        /* <DEDUP_REMOVED lines=9> */
[----:B----4-:R-:W-:Y:S01]  /*119f0*/  HMMA.16816.F32 R56, R8, R32, R24 ;  /* 0x000000200838723c */ /* 0x010fe20000001818 */
[----:B------:R-:W2:Y:S06]  /*11a00*/  LDSM.16.MT88.4 R24, [R174+0x2800] ;  /* 0x00280000ae18783b */ /* 0x000eac0000004200 */
[--C-:B------:R-:W-:Y:S01]  /*11a10*/  FFMA.FTZ R32, R70, c[0x0][0x2d0], -R0.reuse ;  /* 0x0000b40046207a23 */ /* 0x100fe20000010800 */
[----:B------:R-:W-:Y:S01]  /*11a20*/  HMMA.16816.F32 R28, R12, R62, RZ ;  /* 0x0000003e0c1c723c */ /* 0x000fe200000018ff */
[----:B------:R-:W-:-:S07]  /*11a30*/  FFMA.FTZ R33, R68, c[0x0][0x2d0], -R0 ;  /* 0x0000b40044217a23 */ /* 0x000fce0000010800 */
[----:B-----5:R-:W-:Y:S07]  /*11a40*/  HMMA.16816.F32 R124, R8, R36, R4 ;  /* 0x00000024087c723c */ /* 0x020fee0000001804 */
        /* <DEDUP_REMOVED lines=93> */
[----:B------:R-:W-:-:S04]  /*12020*/  @P1 SHF.R.U32.HI R0, RZ, c[0x0][0x2cc], R2 ;  /* 0x0000b300ff001a19 */ /* 0x000fc80000011602 */
[----:B------:R-:W-:Y:S01]  /*12030*/  IADD3 R0, R0, R240, -R241 ;  /* 0x000000f000007210 */ /* 0x000fe20007ffe8f1 */
[----:B----4-:R-:W-:Y:S03]  /*12040*/  HMMA.16816.F32 R24, R12, R20, RZ ;  /* 0x000000140c18723c */ /* 0x010fe600000018ff */
[----:B------:R-:W-:-:S04]  /*12050*/  SHF.R.S32.HI R2, RZ, 0x1f, R0 ;  /* 0x0000001fff027819 */ /* 0x000fc80000011400 */
[----:B------:R-:W-:Y:S01]  /*12060*/  LEA.HI R0, R2, R0, RZ, 0x6 ;  /* 0x0000000002007211 */ /* 0x000fe200078f30ff */
[----:B------:R-:W-:Y:S01]  /*12070*/  HMMA.16816.F32 R12, R12, R22, RZ ;  /* 0x000000160c0c723c */ /* 0x000fe200000018ff */
[----:B------:R-:W1:Y:S02]  /*12080*/  LDSM.16.MT88.4 R20, [R174+0x4800] ;  /* 0x00480000ae14783b */ /* 0x000e640000004200 */
[----:B------:R-:W-:-:S04]  /*12090*/  SHF.R.S32.HI R0, RZ, 0x6, R0 ;  /* 0x00000006ff007819 */ /* 0x000fc80000011400 */
[----:B------:R-:W-:-:S04]  /*120a0*/  IMNMX R216, R214, R0, !PT ;  /* 0x00000000d6d87217 */ /* 0x000fc80007800200 */
[----:B------:R-:W-:-:S05]  /*120b0*/  ISETP.GE.AND P0, PT, R194, R216, PT ;  /* 0x000000d8c200720c */ /* 0x000fca0003f06270 */
        /* <DEDUP_REMOVED lines=74> */
[----:B------:R-:W-:Y:S01]  /*12560*/  @!UPT UIADD3 URZ, URZ, URZ, URZ ;  /* 0x0000003f3f3ff290 */ /* 0x000fe2000fffe03f */
[----:B------:R-:W-:Y:S11]  /*12570*/  @!P0 BRA `(.L_x_1374) ;  /* 0x000036b000008947 */ /* 0x000ff60003800000 */
[----:B------:R-:W-:Y:S02]  /*12580*/  MOV R104, R16 ;  /* 0x0000001000687202 */ /* 0x000fe40000000f00 */
[----:B------:R-:W-:-:S02]  /*12590*/  MOV R101, R100 ;  /* 0x0000006400657202 */ /* 0x000fc40000000f00 */
[----:B------:R-:W-:-:S07]  /*125a0*/  MOV R196, R194 ;  /* 0x000000c200c47202 */ /* 0x000fce0000000f00 */
.L_x_1385:
        /* <DEDUP_REMOVED lines=22> */
[C---:B------:R-:W-:Y:S01]  /*12710*/  SHF.L.U64.HI R21, R205.reuse, 0x1, R219 ;  /* 0x00000001cd157819 */ /* 0x040fe200000102db */
[----:B------:R-:W-:Y:S01]  /*12720*/  IMAD R4, R4, c[0x0][0x218], RZ ;  /* 0x0000860004047a24 */ /* 0x000fe200078e02ff */
[----:B------:R-:W-:Y:S01]  /*12730*/  SHF.L.U32 R20, R205, 0x1, RZ ;  /* 0x00000001cd147819 */ /* 0x000fe200000006ff */
[----:B------:R-:W-:Y:S01]  /*12740*/  IMAD R0, R197, c[0x0][0x20c], R0 ;  /* 0x00008300c5007a24 */ /* 0x000fe200078e0200 */
[C---:B------:R-:W-:Y:S01]  /*12750*/  SHF.L.U64.HI R15, R202.reuse, 0x1, R203 ;  /* 0x00000001ca0f7819 */ /* 0x040fe200000102cb */
        /* <DEDUP_REMOVED lines=10> */
.L_x_1471:
[----:B------:R-:W-:-:S05]  /*12800*/  BRA.DIV ~URZ, `(.L_x_1378) ;  /* 0x0000c6727f007947 */ /* 0x000fca000b800000 */
[----:B------:R-:W5:Y:S01]  /*12810*/  SHFL.IDX PT, R0, R13, RZ, 0x181f ;  /* 0x00181fff0d007589 */ /* 0x000f6200000e0000 */
[----:B------:R-:W-:Y:S02]  /*12820*/  ISETP.GE.AND P3, PT, R202, c[0x0][0x1d4], PT ;  /* 0x00007500ca007a0c */ /* 0x000fe40003f66270 */
[----:B------:R-:W-:Y:S04]  /*12830*/  ISETP.GE.AND P1, PT, R205, c[0x0][0x1d4], PT ;  /* 0x00007500cd007a0c */ /* 0x000fe80003f26270 */
[----:B------:R-:W-:Y:S02]  /*12840*/  SEL R12, RZ, 0x10, P1 ;  /* 0x00000010ff0c7807 */ /* 0x000fe40000800000 */
[----:B-----5:R-:W-:Y:S05]  /*12850*/  IADD3 R2, P0, R0, R14, RZ ;  /* 0x0000000e00027210 */ /* 0x020fea0007f1e0ff */
[----:B---3--:R-:W-:Y:S01]  /*12860*/  IMAD.X R3, R4, 0x1, R15, P0 ;  /* 0x0000000104037824 */ /* 0x008fe200000e060f */
[----:B------:R-:W-:Y:S04]  /*12870*/  ISETP.GE.AND P0, PT, R206, c[0x0][0x1d4], PT ;  /* 0x00007500ce007a0c */ /* 0x000fe80003f06270 */
[----:B------:R-:W-:Y:S01]  /*12880*/  @!PT LDS RZ, [RZ] ;  /* 0x00000000fffff984 */ /* 0x000fe20000000800 */
[----:B------:R-:W-:Y:S01]  /*12890*/  @!PT LDS RZ, [RZ] ;  /* 0x00000000fffff984 */ /* 0x000fe20000000800 */
[----:B------:R3:W-:Y:S02]  /*128a0*/  LDGSTS.E.BYPASS.LTC128B.128 [R193+0x100], [R2.64], !P3 ;  /* 0x0010000002c17fae */ /* 0x0007e4000d901d48 */
[----:B---3--:R-:W-:Y:S05]  /*128b0*/  IADD3 R2, P2, R0, R20, RZ ;  /* 0x0000001400027210 */ /* 0x008fea0007f5e0ff */
[----:B------:R-:W-:Y:S01]  /*128c0*/  IMAD.X R3, R4, 0x1, R21, P2 ;  /* 0x0000000104037824 */ /* 0x000fe200010e0615 */
[----:B------:R-:W-:Y:S02]  /*128d0*/  IADD3 R6, P2, R0, R22, RZ ;  /* 0x0000001600067210 */ /* 0x000fe40007f5e0ff */
[----:B------:R-:W3:Y:S03]  /*128e0*/  SHFL.IDX PT, R0, R13, 0x1, 0x181f ;  /* 0x00381f000d007f89 */ /* 0x000ee600000e0000 */
[----:B------:R-:W-:Y:S01]  /*128f0*/  IMAD.X R7, R4, 0x1, R23, P2 ;  /* 0x0000000104077824 */ /* 0x000fe200010e0617 */
[----:B------:R4:W-:Y:S04]  /*12900*/  LDGSTS.E.BYPASS.LTC128B.128 [R193+0x2100], [R2.64], !P1 ;  /* 0x0210000002c17fae */ /* 0x0009e8000c901d48 */
[----:B------:R5:W-:Y:S04]  /*12910*/  LDGSTS.E.BYPASS.LTC128B.128 [R193+0x4100], [R6.64], !P0 ;  /* 0x0410000006c17fae */ /* 0x000be8000c101d48 */
[----:B------:R2:W1:Y:S02]  /*12920*/  SHFL.IDX PT, R4, R5, 0x1, 0x181f ;  /* 0x00381f0005047f89 */ /* 0x00046400000e0000 */
[----:B--2-4-:R-:W-:Y:S02]  /*12930*/  SEL R5, RZ, 0x10, P3 ;  /* 0x00000010ff057807 */ /* 0x014fe40001800000 */
[----:B-----5:R-:W-:Y:S02]  /*12940*/  SEL R7, RZ, 0x10, P0 ;  /* 0x00000010ff077807 */ /* 0x020fe40000000000 */
.L_x_1472:
        /* <DEDUP_REMOVED lines=21> */
.L_x_1376:
[----:B------:R-:W-:Y:S05]  /*12aa0*/  BSYNC B0 ;  /* 0x0000000000007941 */ /* 0x000fea0003800000 */
.L_x_1375:
        /* <DEDUP_REMOVED lines=217> */
[----:B--2-4-:R-:W-:Y:S01]  /*13840*/  IMAD.MOV.U32 R198, RZ, RZ, c[0x0][0x2b8] ;  /* 0x0000ae00ffc67624 */ /* 0x014fe200078e00ff */
[----:B------:R-:W-:Y:S01]  /*13850*/  ISETP.GT.AND P1, PT, R220, 0x3f, PT ;  /* 0x0000003fdc00780c */ /* 0x000fe20003f24270 */
[----:B------:R-:W-:Y:S01]  /*13860*/  IMAD R2, R196, 0x40, R238 ;  /* 0x00000040c4027824 */ /* 0x000fe200078e02ee */
[----:B------:R-:W-:Y:S01]  /*13870*/  SHF.L.U64.HI R14, R206, 0x1, R218 ;  /* 0x00000001ce0e7819 */ /* 0x000fe200000102da */
[----:B------:R-:W-:Y:S01]  /*13880*/  IMAD.MOV.U32 R195, RZ, RZ, RZ ;  /* 0x000000ffffc37224 */ /* 0x000fe200078e00ff */
[----:B------:R-:W-:Y:S01]  /*13890*/  ISETP.NE.AND P2, PT, R198, 0x1, PT ;  /* 0x00000001c600780c */ /* 0x000fe20003f45270 */
[----:B------:R-:W-:Y:S01]  /*138a0*/  IMAD.SHL.U32 R13, R206, 0x2, RZ ;  /* 0x00000002ce0d7824 */ /* 0x000fe200078e00ff */
[----:B------:R-:W-:Y:S01]  /*138b0*/  IADD3 R2, R2, -0x40, R220 ;  /* 0xffffffc002027810 */ /* 0x000fe20007ffe0dc */
[C---:B------:R-:W-:Y:S01]  /*138c0*/  IMAD.SHL.U32 R11, R205.reuse, 0x2, RZ ;  /* 0x00000002cd0b7824 */ /* 0x040fe200078e00ff */
[----:B------:R-:W-:Y:S01]  /*138d0*/  SHF.L.U64.HI R12, R205, 0x1, R219 ;  /* 0x00000001cd0c7819 */ /* 0x000fe200000102db */
[C---:B------:R-:W-:Y:S01]  /*138e0*/  IMAD.SHL.U32 R9, R202.reuse, 0x2, RZ ;  /* 0x00000002ca097824 */ /* 0x040fe200078e00ff */
[----:B------:R-:W-:Y:S01]  /*138f0*/  SHF.L.U64.HI R10, R202, 0x1, R203 ;  /* 0x00000001ca0a7819 */ /* 0x000fe200000102cb */
[----:B---3--:R-:W-:Y:S06]  /*13900*/  IMAD.MOV.U32 R0, RZ, RZ, R2 ;  /* 0x000000ffff007224 */ /* 0x008fec00078e0002 */
        /* <DEDUP_REMOVED lines=24> */
.L_x_1473:
        /* <DEDUP_REMOVED lines=21> */
.L_x_1474:
        /* <DEDUP_REMOVED lines=21> */
.L_x_1380:
[----:B--2-4-:R-:W-:Y:S05]  /*13d30*/  BSYNC B0 ;  /* 0x0000000000007941 */ /* 0x014fea0003800000 */
.L_x_1379:
[----:B---3--:R-:W-:Y:S01]  /*13d40*/  IMAD.MOV.U32 R0, RZ, RZ, c[0x0][0x2c4] ;  /* 0x0000b100ff007624 */ /* 0x008fe200078e00ff */
[----:B------:R-:W0:Y:S01]  /*13d50*/  LDGDEPBAR ;  /* 0x00000000000079af */ /* 0x000e220000000000 */
[----:B------:R-:W-:Y:S03]  /*13d60*/  IMAD.IADD R4, R248, 0x1, R239 ;  /* 0x00000001f8047824 */ /* 0x000fe600078e02ef */
[----:B------:R-:W-:Y:S11]  /*13d70*/  ISETP.NE.AND P0, PT, R0, 0x1, PT ;  /* 0x000000010000780c */ /* 0x000ff60003f05270 */
[----:B------:R-:W-:Y:S02]  /*13d80*/  @!UPT UIADD3 URZ, URZ, URZ, URZ ;  /* 0x0000003f3f3ff290 */ /* 0x000fe4000fffe03f */
[----:B------:R-:W-:Y:S05]  /*13d90*/  @P0 IMAD.HI.U32 R0, R4, c[0x0][0x2c8], RZ ;  /* 0x0000b20004000a27 */ /* 0x000fea00078e00ff */
[----:B------:R-:W-:Y:S02]  /*13da0*/  @P0 SHF.R.U32.HI R4, RZ, c[0x0][0x2cc], R0 ;  /* 0x0000b300ff040a19 */ /* 0x000fe40000011600 */
[----:B------:R-:W-:Y:S05]  /*13db0*/  MOV R0, 0x1 ;  /* 0x0000000100007802 */ /* 0x000fea0000000f00 */
[----:B------:R-:W-:Y:S05]  /*13dc0*/  IMAD R0, R196, -0x40, R0 ;  /* 0xffffffc0c4007824 */ /* 0x000fea00078e0200 */
[----:B------:R-:W-:Y:S04]  /*13dd0*/  IADD3 R0, R240, R0, -R242 ;  /* 0x00000000f0007210 */ /* 0x000fe80007ffe8f2 */
[----:B------:R-:W-:Y:S01]  /*13de0*/  IADD3 R5, R0, -R241, RZ ;  /* 0x800000f100057210 */ /* 0x000fe20007ffe0ff */
[----:B------:R-:W-:-:S05]  /*13df0*/  BRA.DIV ~URZ, `(.L_x_1383) ;  /* 0x0000b5527f007947 */ /* 0x000fca000b800000 */
[----:B------:R2:W3:Y:S02]  /*13e00*/  SHFL.IDX PT, R0, R4, RZ, 0x1c1f ;  /* 0x001c1fff04007589 */ /* 0x0004e400000e0000 */
.L_x_1475:
[----:B---3--:R-:W-:Y:S05]  /*13e10*/  IMAD.IADD R0, R5, 0x1, R0 ;  /* 0x0000000105007824 */ /* 0x008fea00078e0200 */
[C---:B------:R-:W-:Y:S02]  /*13e20*/  ISETP.GT.AND P0, PT, R0.reuse, RZ, PT ;  /* 0x000000ff0000720c */ /* 0x040fe40003f04270 */
[C---:B------:R-:W-:Y:S02]  /*13e30*/  ISETP.GT.AND P2, PT, R0.reuse, 0x1, PT ;  /* 0x000000010000780c */ /* 0x040fe40003f44270 */
[C---:B------:R-:W-:Y:S02]  /*13e40*/  ISETP.GT.AND P3, PT, R0.reuse, 0x8, PT ;  /* 0x000000080000780c */ /* 0x040fe40003f64270 */
[----:B------:R-:W-:Y:S02]  /*13e50*/  ISETP.GT.AND P4, PT, R0, 0x9, PT ;  /* 0x000000090000780c */ /* 0x000fe40003f84270 */
[----:B-1----:R-:W-:Y:S02]  /*13e60*/  FSEL R6, R168, -INF , P0 ;  /* 0xff800000a8067808 */ /* 0x002fe40000000000 */
[C---:B------:R-:W-:Y:S02]  /*13e70*/  ISETP.GT.AND P1, PT, R0.reuse, 0x10, PT ;  /* 0x000000100000780c */ /* 0x040fe40003f24270 */
[----:B------:R-:W-:Y:S02]  /*13e80*/  ISETP.GT.AND P0, PT, R0, 0x11, PT ;  /* 0x000000110000780c */ /* 0x000fe40003f04270 */
[----:B------:R-:W-:Y:S02]  /*13e90*/  FSEL R25, R167, -INF , P2 ;  /* 0xff800000a7197808 */ /* 0x000fe40001000000 */
[----:B------:R-:W-:Y:S02]  /*13ea0*/  FSEL R24, R166, -INF , P3 ;  /* 0xff800000a6187808 */ /* 0x000fe40001800000 */
[C---:B------:R-:W-:Y:S02]  /*13eb0*/  ISETP.GT.AND P3, PT, R0.reuse, 0x18, PT ;  /* 0x000000180000780c */ /* 0x040fe40003f64270 */
[----:B------:R-:W-:Y:S02]  /*13ec0*/  FSEL R23, R163, -INF , P4 ;  /* 0xff800000a3177808 */ /* 0x000fe40002000000 */
[----:B------:R-:W-:Y:S02]  /*13ed0*/  ISETP.GT.AND P4, PT, R0, 0x19, PT ;  /* 0x000000190000780c */ /* 0x000fe40003f84270 */
[----:B------:R-:W-:Y:S02]  /*13ee0*/  FSEL R22, R160, -INF , P1 ;  /* 0xff800000a0167808 */ /* 0x000fe40000800000 */
[C---:B------:R-:W-:Y:S02]  /*13ef0*/  ISETP.GT.AND P2, PT, R0.reuse, 0x20, PT ;  /* 0x000000200000780c */ /* 0x040fe40003f44270 */
[----:B------:R-:W-:Y:S02]  /*13f00*/  FSEL R21, R159, -INF , P0 ;  /* 0xff8000009f157808 */ /* 0x000fe40000000000 */
[C---:B------:R-:W-:Y:S02]  /*13f10*/  ISETP.GT.AND P1, PT, R0.reuse, 0x21, PT ;  /* 0x000000210000780c */ /* 0x040fe40003f24270 */
[----:B------:R-:W-:Y:S02]  /*13f20*/  ISETP.GT.AND P0, PT, R0, 0x28, PT ;  /* 0x000000280000780c */ /* 0x000fe40003f04270 */
[----:B------:R-:W-:Y:S02]  /*13f30*/  FSEL R20, R158, -INF , P3 ;  /* 0xff8000009e147808 */ /* 0x000fe40001800000 */
        /* <DEDUP_REMOVED lines=8> */
[----:B------:R-:W-:Y:S02]  /*13fc0*/  ISETP.GT.AND P0, PT, R0, 0x39, PT ;  /* 0x000000390000780c */ /* 0x000fe40003f04270 */
[----:B------:R-:W-:Y:S02]  /*13fd0*/  FSEL R15, R15, -INF , P4 ;  /* 0xff8000000f0f7808 */ /* 0x000fe40002000000 */
[----:B------:R-:W-:Y:S02]  /*13fe0*/  FSEL R14, R100, -INF , P3 ;  /* 0xff800000640e7808 */ /* 0x000fe40001800000 */
[----:B------:R-:W-:Y:S02]  /*13ff0*/  FSEL R13, R28, -INF , P2 ;  /* 0xff8000001c0d7808 */ /* 0x000fe40001000000 */
[----:B------:R-:W-:Y:S02]  /*14000*/  FSEL R12, R27, -INF , P1 ;  /* 0xff8000001b0c7808 */ /* 0x000fe40000800000 */
[----:B------:R-:W-:Y:S01]  /*14010*/  FSEL R11, R26, -INF , P0 ;  /* 0xff8000001a0b7808 */ /* 0x000fe20000000000 */
[----:B------:R-:W-:-:S05]  /*14020*/  BRA.DIV ~URZ, `(.L_x_1384) ;  /* 0x0000b3827f007947 */ /* 0x000fca000b800000 */
[----:B------:R-:W1:Y:S02]  /*14030*/  SHFL.IDX PT, R0, R4, 0x1, 0x1c1f ;  /* 0x003c1f0004007f89 */ /* 0x000e6400000e0000 */
[----:B-1----:R-:W-:Y:S05]  /*14040*/  IMAD.IADD R0, R5, 0x1, R0 ;  /* 0x0000000105007824 */ /* 0x002fea00078e0200 */
[C---:B------:R-:W-:Y:S02]  /*14050*/  ISETP.GT.AND P0, PT, R0.reuse, RZ, PT ;  /* 0x000000ff0000720c */ /* 0x040fe40003f04270 */
[C---:B------:R-:W-:Y:S02]  /*14060*/  ISETP.GT.AND P2, PT, R0.reuse, 0x1, PT ;  /* 0x000000010000780c */ /* 0x040fe40003f44270 */
[C---:B------:R-:W-:Y:S02]  /*14070*/  ISETP.GT.AND P3, PT, R0.reuse, 0x8, PT ;  /* 0x000000080000780c */ /* 0x040fe40003f64270 */
[----:B------:R-:W-:Y:S02]  /*14080*/  ISETP.GT.AND P4, PT, R0, 0x9, PT ;  /* 0x000000090000780c */ /* 0x000fe40003f84270 */
[----:B------:R-:W-:Y:S02]  /*14090*/  FSEL R5, R194, -INF , P0 ;  /* 0xff800000c2057808 */ /* 0x000fe40000000000 */
[C---:B------:R-:W-:Y:S02]  /*140a0*/  ISETP.GT.AND P1, PT, R0.reuse, 0x10, PT ;  /* 0x000000100000780c */ /* 0x040fe40003f24270 */
[----:B------:R-:W-:Y:S02]  /*140b0*/  ISETP.GT.AND P0, PT, R0, 0x11, PT ;  /* 0x000000110000780c */ /* 0x000fe40003f04270 */
[----:B------:R-:W-:Y:S02]  /*140c0*/  FSEL R149, R171, -INF , P2 ;  /* 0xff800000ab957808 */ /* 0x000fe40001000000 */
[----:B------:R-:W-:Y:S02]  /*140d0*/  FSEL R35, R170, -INF , P3 ;  /* 0xff800000aa237808 */ /* 0x000fe40001800000 */
[C---:B------:R-:W-:Y:S02]  /*140e0*/  ISETP.GT.AND P3, PT, R0.reuse, 0x18, PT ;  /* 0x000000180000780c */ /* 0x040fe40003f64270 */
        /* <DEDUP_REMOVED lines=13> */
[C---:B------:R-:W-:Y:S02]  /*141c0*/  ISETP.GT.AND P2, PT, R0.reuse, 0x31, PT ;  /* 0x000000310000780c */ /* 0x040fe40003f44270 */
[----:B------:R-:W-:Y:S02]  /*141d0*/  FSEL R27, R153, -INF , P0 ;  /* 0xff800000991b7808 */ /* 0x000fe40000000000 */
[C---:B------:R-:W-:Y:S02]  /*141e0*/  ISETP.GT.AND P1, PT, R0.reuse, 0x38, PT ;  /* 0x000000380000780c */ /* 0x040fe40003f24270 */
[----:B------:R-:W-:Y:S02]  /*141f0*/  ISETP.GT.AND P0, PT, R0, 0x39, PT ;  /* 0x000000390000780c */ /* 0x000fe40003f04270 */
[----:B------:R-:W-:Y:S02]  /*14200*/  FMNMX.FTZ R0, R6, R101, !PT ;  /* 0x0000006506007209 */ /* 0x000fe40007810000 */
[----:B------:R-:W-:Y:S02]  /*14210*/  FSEL R26, R152, -INF , P4 ;  /* 0xff800000981a7808 */ /* 0x000fe40002000000 */
        /* <DEDUP_REMOVED lines=20> */
[----:B-1----:R-:W-:Y:S06]  /*14360*/  FMNMX.FTZ R0, R2, R0, !PT ;  /* 0x0000000002007209 */ /* 0x002fec0007810000 */
        /* <DEDUP_REMOVED lines=21> */
.L_x_1476:
        /* <DEDUP_REMOVED lines=8> */
[--C-:B------:R-:W-:Y:S02]  /*14540*/  FFMA.FTZ R6, R6, c[0x0][0x2d0], -R2.reuse ;  /* 0x0000b40006067a23 */ /* 0x100fe40000010802 */
[----:B------:R-:W-:Y:S02]  /*14550*/  FMUL.FTZ R0, R0, c[0x0][0x2d0] ;  /* 0x0000b40000007a20 */ /* 0x000fe40000410000 */
[--C-:B-1----:R-:W-:Y:S02]  /*14560*/  FFMA.FTZ R4, R25, c[0x0][0x2d0], -R2.reuse ;  /* 0x0000b40019047a23 */ /* 0x102fe40000010802 */
        /* <DEDUP_REMOVED lines=22> */
[----:B------:R-:W-:Y:S02]  /*146d0*/  FMUL.FTZ R17, R0, R125 ;  /* 0x0000007d00117220 */ /* 0x000fe40000410000 */
[----:B------:R-:W-:Y:S01]  /*146e0*/  FADD.FTZ R11, R4, R2 ;  /* 0x00000002040b7221 */ /* 0x000fe20000010000 */
[C---:B------:R-:W-:Y:S01]  /*146f0*/  FSEL R2, R3.reuse, RZ, P0 ;  /* 0x000000ff03027208 */ /* 0x040fe20000000000 */
[----:B------:R-:W-:Y:S02]  /*14700*/  FMUL.FTZ R4, R3, c[0x0][0x2d0] ;  /* 0x0000b40003047a20 */ /* 0x000fe40000410000 */
[----:B------:R-:W-:Y:S02]  /*14710*/  FMUL.FTZ R16, R0, R124 ;  /* 0x0000007c00107220 */ /* 0x000fe40000410000 */
[----:B------:R-:W-:Y:S01]  /*14720*/  FADD.FTZ R2, -R2, R104 ;  /* 0x0000006802027221 */ /* 0x000fe20000010100 */
[----:B------:R-:W-:Y:S01]  /*14730*/  FSEL R4, R4, RZ, P0 ;  /* 0x000000ff04047208 */ /* 0x000fe20000000000 */
[----:B------:R-:W-:Y:S01]  /*14740*/  FMUL.FTZ R21, R0, R121 ;  /* 0x0000007900157220 */ /* 0x000fe20000410000 */
[----:B------:R-:W-:Y:S01]  /*14750*/  MUFU.EX2 R124, R171 ;  /* 0x000000ab007c7308 */ /* 0x000fe20000000800 */
[----:B------:R-:W-:Y:S01]  /*14760*/  FMUL.FTZ R2, R2, c[0x0][0x2d0] ;  /* 0x0000b40002027a20 */ /* 0x000fe20000410000 */
[----:B------:R-:W-:Y:S01]  /*14770*/  ISETP.GT.AND P0, PT, R196, R216, PT ;  /* 0x000000d8c400720c */ /* 0x000fe20003f04270 */
[--C-:B------:R-:W-:Y:S02]  /*14780*/  FFMA.FTZ R101, R35, c[0x0][0x2d0], -R4.reuse ;  /* 0x0000b40023657a23 */ /* 0x100fe40000010804 */
[--C-:B------:R-:W-:Y:S02]  /*14790*/  FFMA.FTZ R104, R34, c[0x0][0x2d0], -R4.reuse ;  /* 0x0000b40022687a23 */ /* 0x100fe40000010804 */
[--C-:B------:R-:W-:Y:S02]  /*147a0*/  FFMA.FTZ R154, R33, c[0x0][0x2d0], -R4.reuse ;  /* 0x0000b400219a7a23 */ /* 0x100fe40000010804 */
[----:B------:R-:W-:Y:S01]  /*147b0*/  FMUL.FTZ R33, R0, R109 ;  /* 0x0000006d00217220 */ /* 0x000fe20000410000 */
[----:B------:R-:W1:Y:S01]  /*147c0*/  MUFU.EX2 R2, R2 ;  /* 0x0000000200027308 */ /* 0x000e620000000800 */
[--C-:B------:R-:W-:Y:S02]  /*147d0*/  FFMA.FTZ R153, R32, c[0x0][0x2d0], -R4.reuse ;  /* 0x0000b40020997a23 */ /* 0x100fe40000010804 */
[----:B------:R-:W-:Y:S02]  /*147e0*/  FMUL.FTZ R32, R0, R108 ;  /* 0x0000006c00207220 */ /* 0x000fe40000410000 */
        /* <DEDUP_REMOVED lines=12> */
[C---:B-1----:R-:W-:Y:S02]  /*148b0*/  FMUL.FTZ R34, R2.reuse, R110 ;  /* 0x0000006e02227220 */ /* 0x042fe40000410000 */
[C---:B------:R-:W-:Y:S02]  /*148c0*/  FMUL.FTZ R35, R2.reuse, R111 ;  /* 0x0000006f02237220 */ /* 0x040fe40000410000 */
[----:B------:R-:W1:Y:S01]  /*148d0*/  LDSM.16.MT88.4 R108, [R147] ;  /* 0x00000000936c783b */ /* 0x000e620000004200 */
[----:B------:R-:W-:Y:S01]  /*148e0*/  FMUL.FTZ R18, R2, R126 ;  /* 0x0000007e02127220 */ /* 0x000fe20000410000 */
[----:B------:R-:W3:Y:S01]  /*148f0*/  MUFU.EX2 R6, R6 ;  /* 0x0000000600067308 */ /* 0x000ee20000000800 */
[--C-:B------:R-:W-:Y:S02]  /*14900*/  FFMA.FTZ R170, R9, c[0x0][0x2d0], -R4.reuse ;  /* 0x0000b40009aa7a23 */ /* 0x100fe40000010804 */
[----:B------:R-:W-:Y:S02]  /*14910*/  FFMA.FTZ R198, R8, c[0x0][0x2d0], -R4 ;  /* 0x0000b40008c67a23 */ /* 0x000fe40000010804 */
[----:B------:R-:W-:Y:S02]  /*14920*/  FADD.FTZ R4, R13, R11 ;  /* 0x0000000b0d047221 */ /* 0x000fe40000010000 */
[----:B------:R-:W-:Y:S02]  /*14930*/  FMUL.FTZ R8, R0, R132 ;  /* 0x0000008400087220 */ /* 0x000fe40000410000 */
[----:B------:R-:W-:Y:S01]  /*14940*/  FADD.FTZ R152, R12, R4 ;  /* 0x000000040c987221 */ /* 0x000fe20000010000 */
[----:B------:R-:W4:Y:S01]  /*14950*/  MUFU.EX2 R126, R104 ;  /* 0x00000068007e7308 */ /* 0x000f220000000800 */
[----:B------:R-:W-:Y:S02]  /*14960*/  FMUL.FTZ R4, R0, R136 ;  /* 0x0000008800047220 */ /* 0x000fe40000410000 */
[----:B--2---:R-:W-:Y:S02]  /*14970*/  FFMA.FTZ R5, R2, R204, R7 ;  /* 0x000000cc02057223 */ /* 0x004fe40000010007 */
[----:B------:R-:W-:Y:S02]  /*14980*/  FMUL.FTZ R9, R0, R133 ;  /* 0x0000008500097220 */ /* 0x000fe40000410000 */
[C---:B------:R-:W-:Y:S02]  /*14990*/  FMUL.FTZ R10, R2.reuse, R134 ;  /* 0x00000086020a7220 */ /* 0x040fe40000410000 */
[----:B------:R-:W-:Y:S01]  /*149a0*/  FMUL.FTZ R11, R2, R135 ;  /* 0x00000087020b7220 */ /* 0x000fe20000410000 */
[----:B------:R-:W-:Y:S01]  /*149b0*/  MUFU.EX2 R104, R157 ;  /* 0x0000009d00687308 */ /* 0x000fe20000000800 */
[C---:B------:R-:W-:Y:S01]  /*149c0*/  FMUL.FTZ R12, R0.reuse, R128 ;  /* 0x00000080000c7220 */ /* 0x040fe20000410000 */
[----:B------:R-:W-:Y:S01]  /*149d0*/  LDSM.16.MT88.4 R132, [R147+0x1800] ;  /* 0x001800009384783b */ /* 0x000fe20000004200 */
[----:B------:R-:W-:Y:S01]  /*149e0*/  FMUL.FTZ R13, R0, R129 ;  /* 0x00000081000d7220 */ /* 0x000fe20000410000 */
[C---:B---3--:R-:W-:Y:S01]  /*149f0*/  F2FP.PACK_AB R149, R6.reuse, R7 ;  /* 0x000000070695723e */ /* 0x048fe200000000ff */
[----:B------:R-:W-:Y:S02]  /*14a00*/  FADD.FTZ R204, R6, R5 ;  /* 0x0000000506cc7221 */ /* 0x000fe40000010000 */
[----:B------:R-:W-:Y:S02]  /*14a10*/  FMUL.FTZ R5, R0, R137 ;  /* 0x0000008900057220 */ /* 0x000fe40000410000 */
[C---:B------:R-:W-:Y:S01]  /*14a20*/  FMUL.FTZ R6, R2.reuse, R138 ;  /* 0x0000008a02067220 */ /* 0x040fe20000410000 */
[----:B------:R-:W-:Y:S01]  /*14a30*/  MUFU.EX2 R157, R162 ;  /* 0x000000a2009d7308 */ /* 0x000fe20000000800 */
[C---:B------:R-:W-:Y:S02]  /*14a40*/  FMUL.FTZ R7, R2.reuse, R139 ;  /* 0x0000008b02077220 */ /* 0x040fe40000410000 */
[----:B------:R-:W-:Y:S01]  /*14a50*/  FMUL.FTZ R14, R2, R130 ;  /* 0x00000082020e7220 */ /* 0x000fe20000410000 */
[----:B----4-:R-:W-:Y:S01]  /*14a60*/  F2FP.PACK_AB R151, R126, R125 ;  /* 0x0000007d7e97723e */ /* 0x010fe200000000ff */
[C---:B------:R-:W-:Y:S02]  /*14a70*/  FMUL.FTZ R19, R2.reuse, R127 ;  /* 0x0000007f02137220 */ /* 0x040fe40000410000 */
[C---:B------:R-:W-:Y:S02]  /*14a80*/  FMUL.FTZ R22, R2.reuse, R122 ;  /* 0x0000007a02167220 */ /* 0x040fe40000410000 */
[----:B------:R-:W-:Y:S01]  /*14a90*/  FMUL.FTZ R23, R2, R123 ;  /* 0x0000007b02177220 */ /* 0x000fe20000410000 */
[----:B------:R-:W2:Y:S01]  /*14aa0*/  MUFU.EX2 R101, R160 ;  /* 0x000000a000657308 */ /* 0x000ea20000000800 */
[C---:B-1----:R-:W-:Y:S05]  /*14ab0*/  HMMA.16816.F32 R4, R148.reuse, R108, R4 ;  /* 0x0000006c9404723c */ /* 0x042fea0000001804 */
[----:B------:R-:W-:Y:S02]  /*14ac0*/  FMUL.FTZ R25, R0, R117 ;  /* 0x0000007500197220 */ /* 0x000fe40000410000 */
[C---:B------:R-:W-:Y:S01]  /*14ad0*/  FMUL.FTZ R26, R2.reuse, R118 ;  /* 0x00000076021a7220 */ /* 0x040fe20000410000 */
[C---:B------:R-:W-:Y:S01]  /*14ae0*/  HMMA.16816.F32 R8, R148.reuse, R110, R8 ;  /* 0x0000006e9408723c */ /* 0x040fe20000001808 */
[----:B------:R-:W1:Y:S01]  /*14af0*/  LDSM.16.MT88.4 R108, [R172] ;  /* 0x00000000ac6c783b */ /* 0x000e620000004200 */
[----:B------:R-:W-:Y:S02]  /*14b00*/  MUFU.EX2 R207, R154 ;  /* 0x0000009a00cf7308 */ /* 0x000fe40000000800 */
[C---:B------:R-:W-:Y:S02]  /*14b10*/  FMUL.FTZ R15, R2.reuse, R131 ;  /* 0x00000083020f7220 */ /* 0x040fe40000410000 */
[----:B------:R-:W-:Y:S02]  /*14b20*/  FMUL.FTZ R27, R2, R119 ;  /* 0x00000077021b7220 */ /* 0x000fe40000410000 */
[C---:B------:R-:W-:Y:S04]  /*14b30*/  FMUL.FTZ R28, R0.reuse, R112 ;  /* 0x00000070001c7220 */ /* 0x040fe80000410000 */
[----:B------:R-:W-:Y:S01]  /*14b40*/  FMUL.FTZ R29, R0, R113 ;  /* 0x00000071001d7220 */ /* 0x000fe20000410000 */
[----:B------:R-:W-:Y:S01]  /*14b50*/  MUFU.EX2 R154, R164 ;  /* 0x000000a4009a7308 */ /* 0x000fe20000000800 */
[C---:B------:R-:W-:Y:S02]  /*14b60*/  FMUL.FTZ R30, R2.reuse, R114 ;  /* 0x00000072021e7220 */ /* 0x040fe40000410000 */
[----:B------:R-:W-:Y:S02]  /*14b70*/  FMUL.FTZ R31, R2, R115 ;  /* 0x00000073021f7220 */ /* 0x000fe40000410000 */
[----:B------:R-:W-:Y:S01]  /*14b80*/  LDSM.16.MT88.4 R112, [R147+0x800] ;  /* 0x000800009370783b */ /* 0x000fe20000004200 */
[C---:B------:R-:W-:Y:S02]  /*14b90*/  FMUL.FTZ R20, R0.reuse, R120 ;  /* 0x0000007800147220 */ /* 0x040fe40000410000 */
[C---:B------:R-:W-:Y:S02]  /*14ba0*/  FMUL.FTZ R24, R0.reuse, R116 ;  /* 0x0000007400187220 */ /* 0x040fe40000410000 */
        /* <DEDUP_REMOVED lines=18> */
[C---:B------:R-:W-:Y:S01]  /*14cd0*/  FMUL.FTZ R48, R0.reuse, R48 ;  /* 0x0000003000307220 */ /* 0x040fe20000410000 */
[----:B------:R-:W-:Y:S01]  /*14ce0*/  MUFU.EX2 R158, R156 ;  /* 0x0000009c009e7308 */ /* 0x000fe20000000800 */
[----:B------:R-:W-:Y:S02]  /*14cf0*/  FMUL.FTZ R49, R0, R49 ;  /* 0x0000003100317220 */ /* 0x000fe40000410000 */
[C---:B------:R-:W-:Y:S04]  /*14d00*/  FMUL.FTZ R50, R2.reuse, R50 ;  /* 0x0000003202327220 */ /* 0x040fe80000410000 */
        /* <DEDUP_REMOVED lines=48> */
[C---:B------:R-:W-:Y:S02]  /*15010*/  FMUL.FTZ R91, R2.reuse, R91 ;  /* 0x0000005b025b7220 */ /* 0x040fe40000410000 */
[C---:B------:R-:W-:Y:S04]  /*15020*/  FMUL.FTZ R94, R2.reuse, R94 ;  /* 0x0000005e025e7220 */ /* 0x040fe80000410000 */
[C---:B------:R-:W-:Y:S02]  /*15030*/  FMUL.FTZ R95, R2.reuse, R95 ;  /* 0x0000005f025f7220 */ /* 0x040fe40000410000 */
[C---:B------:R-:W-:Y:S02]  /*15040*/  FMUL.FTZ R98, R2.reuse, R98 ;  /* 0x0000006202627220 */ /* 0x040fe40000410000 */
[----:B------:R-:W-:Y:S02]  /*15050*/  FMUL.FTZ R99, R2, R99 ;  /* 0x0000006302637220 */ /* 0x000fe40000410000 */
[----:B------:R-:W3:Y:S01]  /*15060*/  MUFU.EX2 R2, R159 ;  /* 0x0000009f00027308 */ /* 0x000ee20000000800 */
[C---:B------:R-:W-:Y:S02]  /*15070*/  FMUL.FTZ R92, R0.reuse, R92 ;  /* 0x0000005c005c7220 */ /* 0x040fe40000410000 */
[C---:B------:R-:W-:Y:S02]  /*15080*/  FMUL.FTZ R93, R0.reuse, R93 ;  /* 0x0000005d005d7220 */ /* 0x040fe40000410000 */
[C---:B------:R-:W-:Y:S02]  /*15090*/  FMUL.FTZ R96, R0.reuse, R96 ;  /* 0x0000006000607220 */ /* 0x040fe40000410000 */
[----:B------:R-:W-:Y:S02]  /*150a0*/  FMUL.FTZ R97, R0, R97 ;  /* 0x0000006100617220 */ /* 0x000fe40000410000 */
[----:B--2---:R-:W-:Y:S01]  /*150b0*/  FADD.FTZ R0, R101, R152 ;  /* 0x0000009865007221 */ /* 0x004fe20000010000 */
[----:B------:R-:W2:Y:S10]  /*150c0*/  MUFU.EX2 R159, R155 ;  /* 0x0000009b009f7308 */ /* 0x000eb40000000800 */
[----:B------:R-:W-:Y:S01]  /*150d0*/  MUFU.EX2 R155, R163 ;  /* 0x000000a3009b7308 */ /* 0x000fe20000000800 */
[C---:B-1----:R-:W-:Y:S03]  /*150e0*/  HMMA.16816.F32 R36, R148.reuse, R108, R36 ;  /* 0x0000006c9424723c */ /* 0x042fe60000001824 */
[----:B---3--:R-:W-:Y:S04]  /*150f0*/  FADD.FTZ R0, R2, R0 ;  /* 0x0000000002007221 */ /* 0x008fe80000010000 */
[----:B------:R-:W-:Y:S01]  /*15100*/  FADD.FTZ R0, R116, R0 ;  /* 0x0000000074007221 */ /* 0x000fe20000010000 */
[C---:B------:R-:W-:Y:S01]  /*15110*/  HMMA.16816.F32 R40, R148.reuse, R110, R40 ;  /* 0x0000006e9428723c */ /* 0x040fe20000001828 */
[----:B------:R-:W1:Y:S01]  /*15120*/  LDSM.16.MT88.4 R108, [R172+0x2000] ;  /* 0x00200000ac6c783b */ /* 0x000e620000004200 */
[----:B------:R-:W3:Y:S02]  /*15130*/  MUFU.EX2 R152, R170 ;  /* 0x000000aa00987308 */ /* 0x000ee40000000800 */
[----:B------:R-:W-:Y:S04]  /*15140*/  FADD.FTZ R0, R104, R0 ;  /* 0x0000000068007221 */ /* 0x000fe80000010000 */
        /* <DEDUP_REMOVED lines=24> */
[----:B------:R-:W4:Y:S02]  /*152d0*/  LDSM.16.MT88.4 R116, [R172+0x800] ;  /* 0x00080000ac74783b */ /* 0x000f240000004200 */
[----:B------:R-:W5:Y:S01]  /*152e0*/  MUFU.EX2 R2, R167 ;  /* 0x000000a700027308 */ /* 0x000f620000000800 */
[----:B--2---:R-:W-:Y:S02]  /*152f0*/  F2FP.PACK_AB R111, R158, R159 ;  /* 0x0000009f9e6f723e */ /* 0x004fe400000000ff */
[----:B---3--:R-:W-:Y:S05]  /*15300*/  F2FP.PACK_AB R149, R152, R153 ;  /* 0x000000999895723e */ /* 0x008fea00000000ff */
        /* <DEDUP_REMOVED lines=8> */
[C---:B----4-:R-:W-:Y:S03]  /*15390*/  HMMA.16816.F32 R12, R108.reuse, R116, R12 ;  /* 0x000000746c0c723c */ /* 0x050fe6000000180c */
        /* <DEDUP_REMOVED lines=46> */
[----:B------:R-:W-:Y:S01]  /*15680*/  FADD.FTZ R0, R2, R0 ;  /* 0x0000000002007221 */ /* 0x000fe20000010000 */
[----:B------:R-:W-:Y:S01]  /*15690*/  IADD3 R194, R196, -0x1, RZ ;  /* 0xffffffffc4c27810 */ /* 0x000fe20007ffe0ff */
[----:B------:R-:W-:Y:S01]  /*156a0*/  FADD.FTZ R2, R125, R204 ;  /* 0x000000cc7d027221 */ /* 0x000fe20000010000 */
[C---:B------:R-:W-:Y:S01]  /*156b0*/  HMMA.16816.F32 R16, R108.reuse, R118, R16 ;  /* 0x000000766c10723c */ /* 0x040fe20000001810 */
[----:B------:R-:W2:Y:S03]  /*156c0*/  LDSM.16.MT88.4 R116, [R147+0x3000] ;  /* 0x003000009374783b */ /* 0x000ea60000004200 */
[----:B------:R-:W-:Y:S01]  /*156d0*/  FADD.FTZ R0, R104, R0 ;  /* 0x0000000068007221 */ /* 0x000fe20000010000 */
[C---:B-1----:R-:W-:Y:S02]  /*156e0*/  F2FP.PACK_AB R150, R101.reuse, R104 ;  /* 0x000000686596723e */ /* 0x042fe400000000ff */
[----:B------:R-:W-:Y:S01]  /*156f0*/  MOV R196, R194 ;  /* 0x000000c200c47202 */ /* 0x000fe20000000f00 */
[C---:B---3--:R-:W-:Y:S04]  /*15700*/  HMMA.16816.F32 R20, R108.reuse, R120, R20 ;  /* 0x000000786c14723c */ /* 0x048fe80000001814 */
[----:B------:R-:W-:Y:S01]  /*15710*/  FADD.FTZ R208, R101, R0 ;  /* 0x0000000065d07221 */ /* 0x000fe20000010000 */
[----:B------:R-:W-:Y:S01]  /*15720*/  MOV R104, R3 ;  /* 0x0000000300687202 */ /* 0x000fe20000000f00 */
        /* <DEDUP_REMOVED lines=80> */
.L_x_1374:
[----:B------:R-:W-:-:S13]  /*15c30*/  ISETP.GE.AND P0, PT, R194, R214, PT ;  /* 0x000000d6c200720c */ /* 0x000fda0003f06270 */
[----:B------:R-:W-:Y:S05]  /*15c40*/  @!P0 BRA `(.L_x_1386) ;  /* 0x0000302000008947 */ /* 0x000fea0003800000 */
[----:B------:R-:W-:Y:S02]  /*15c50*/  MOV R104, R16 ;  /* 0x0000001000687202 */ /* 0x000fe40000000f00 */
[----:B------:R-:W-:Y:S02]  /*15c60*/  MOV R101, R100 ;  /* 0x0000006400657202 */ /* 0x000fe40000000f00 */
.L_x_1393:
[----:B------:R-:W-:Y:S04]  /*15c70*/  DEPBAR.LE SB0, 0x0 ;  /* 0x000080000000791a */ /* 0x000fe80000000000 */
[----:B------:R-:W-:Y:S01]  /*15c80*/  WARPSYNC 0xffffffff ;  /* 0xffffffff00007948 */ /* 0x000fe20003800000 */
[----:B------:R-:W-:Y:S01]  /*15c90*/  BAR.SYNC.DEFER_BLOCKING 0x0 ;  /* 0x0000000000007b1d */ /* 0x000fe20000010000 */
[----:B------:R-:W-:Y:S01]  /*15ca0*/  SHF.R.S32.HI R0, RZ, 0x1f, R197 ;  /* 0x0000001fff007819 */ /* 0x000fe200000114c5 */
[----:B------:R-:W-:Y:S01]  /*15cb0*/  IMAD.WIDE.U32 R2, R197, c[0x0][0x208], RZ ;  /* 0x00008200c5027a25 */ /* 0x000fe200078e00ff */
[----:B------:R-:W-:Y:S02]  /*15cc0*/  SHF.L.U64.HI R30, R206, 0x1, R218 ;  /* 0x00000001ce1e7819 */ /* 0x000fe400000102da */
[C---:B------:R-:W-:Y:S01]  /*15cd0*/  SHF.L.U64.HI R22, R205.reuse, 0x1, R219 ;  /* 0x00000001cd167819 */ /* 0x040fe200000102db */
        /* <DEDUP_REMOVED lines=8> */
[C---:B------:R-:W-:Y:S04]  /*15d60*/  IMAD.WIDE.U32 R2, R195.reuse, c[0x0][0x218], R2 ;  /* 0x00008600c3027a25 */ /* 0x040fe800078e0002 */
        /* <DEDUP_REMOVED lines=18> */
.L_x_1477:
[----:B------:R-:W5:Y:S01]  /*15e90*/  SHFL.IDX PT, R4, R5, RZ, 0x181f ;  /* 0x00181fff05047589 */ /* 0x000f6200000e0000 */
[----:B------:R-:W-:Y:S01]  /*15ea0*/  ISETP.GE.AND P0, PT, R202, c[0x0][0x1d4], PT ;  /* 0x00007500ca007a0c */ /* 0x000fe20003f06270 */
[----:B------:R-:W-:Y:S01]  /*15eb0*/  BSSY B0, `(.L_x_1388) ;  /* 0x0000140000007945 */ /* 0x000fe20003800000 */
[----:B------:R-:W-:Y:S02]  /*15ec0*/  ISETP.GE.AND P5, PT, R205, c[0x0][0x1d4], PT ;  /* 0x00007500cd007a0c */ /* 0x000fe40003fa6270 */
[----:B------:R-:W-:Y:S02]  /*15ed0*/  SEL R100, RZ, 0x10, P0 ;  /* 0x00000010ff647807 */ /* 0x000fe40000000000 */
[----:B------:R-:W-:Y:S01]  /*15ee0*/  ISETP.GE.AND P4, PT, R206, c[0x0][0x1d4], PT ;  /* 0x00007500ce007a0c */ /* 0x000fe20003f86270 */
[----:B------:R-:W-:Y:S03]  /*15ef0*/  SHFL.IDX PT, R3, R7, 0x1, 0x181f ;  /* 0x00381f0007037f89 */ /* 0x000fe600000e0000 */
[----:B------:R-:W-:Y:S05]  /*15f00*/  SEL R14, RZ, 0x10, P4 ;  /* 0x00000010ff0e7807 */ /* 0x000fea0002000000 */
[----:B------:R4:W3:Y:S02]  /*15f10*/  SHFL.IDX PT, R2, R5, 0x1, 0x181f ;  /* 0x00381f0005027f89 */ /* 0x0008e400000e0000 */
[----:B----4-:R-:W-:Y:S02]  /*15f20*/  SEL R5, RZ, 0x10, P5 ;  /* 0x00000010ff057807 */ /* 0x010fe40002800000 */
[----:B-----5:R-:W-:Y:S02]  /*15f30*/  IADD3 R6, P1, R4, R12, RZ ;  /* 0x0000000c04067210 */ /* 0x020fe40007f3e0ff */
[C---:B------:R-:W-:Y:S02]  /*15f40*/  ISETP.NE.U32.AND P6, PT, R5.reuse, RZ, PT ;  /* 0x000000ff0500720c */ /* 0x040fe40003fc5070 */
[----:B---3--:R-:W-:Y:S02]  /*15f50*/  IADD3.X R7, R0, R13, RZ, P1, !PT ;  /* 0x0000000d00077210 */ /* 0x008fe40000ffe4ff */
[----:B------:R-:W-:Y:S03]  /*15f60*/  IADD3 R5, -R5, 0x10, RZ ;  /* 0x0000001005057810 */ /* 0x000fe60007ffe1ff */
[----:B------:R3:W-:Y:S01]  /*15f70*/  LDGSTS.E.BYPASS.LTC128B.128 [R193+0x100], [R6.64], !P0 ;  /* 0x0010000006c17fae */ /* 0x0007e2000c101d48 */
[----:B------:R-:W-:Y:S02]  /*15f80*/  LOP3.LUT R5, R5, 0xf, RZ, 0xc0, !PT ;  /* 0x0000000f05057812 */ /* 0x000fe400078ec0ff */
[----:B---3--:R-:W-:Y:S04]  /*15f90*/  IADD3 R6, -R100, 0x10, RZ ;  /* 0x0000001064067810 */ /* 0x008fe80007ffe1ff */
[----:B------:R-:W-:Y:S04]  /*15fa0*/  LOP3.LUT R6, R6, 0xf, RZ, 0xc0, !PT ;  /* 0x0000000f06067812 */ /* 0x000fe800078ec0ff */
[-C--:B------:R-:W-:Y:S02]  /*15fb0*/  IADD3 R20, P1, P0, R6, R2.reuse, R12 ;  /* 0x0000000206147210 */ /* 0x080fe4000783e00c */
[----:B------:R-:W-:Y:S02]  /*15fc0*/  IADD3 R6, -R14, 0x10, RZ ;  /* 0x000000100e067810 */ /* 0x000fe40007ffe1ff */
[----:B------:R-:W-:Y:S02]  /*15fd0*/  IADD3.X R21, RZ, R3, R13, P1, P0 ;  /* 0x00000003ff157210 */ /* 0x000fe40000fe040d */
[----:B------:R-:W-:Y:S02]  /*15fe0*/  IADD3 R28, P1, P0, R5, R2, R15 ;  /* 0x00000002051c7210 */ /* 0x000fe4000783e00f */
[----:B------:R-:W-:Y:S02]  /*15ff0*/  LOP3.LUT R5, R6, 0xf, RZ, 0xc0, !PT ;  /* 0x0000000f06057812 */ /* 0x000fe400078ec0ff */
[C---:B------:R-:W-:Y:S02]  /*16000*/  IADD3 R6, P2, R4.reuse, R15, RZ ;  /* 0x0000000f04067210 */ /* 0x040fe40007f5e0ff */
[----:B------:R-:W-:Y:S02]  /*16010*/  IADD3 R12, P3, R4, R23, RZ ;  /* 0x00000017040c7210 */ /* 0x000fe40007f7e0ff */
[C---:B------:R-:W-:Y:S02]  /*16020*/  IADD3.X R7, R0.reuse, R22, RZ, P2, !PT ;  /* 0x0000001600077210 */ /* 0x040fe400017fe4ff */
[----:B------:R-:W-:Y:S02]  /*16030*/  IADD3.X R13, R0, R30, RZ, P3, !PT ;  /* 0x0000001e000d7210 */ /* 0x000fe40001ffe4ff */
[-C--:B------:R-:W-:Y:S01]  /*16040*/  IADD3.X R29, RZ, R3.reuse, R22, P1, P0 ;  /* 0x00000003ff1d7210 */ /* 0x080fe20000fe0416 */
[----:B------:R3:W-:Y:S01]  /*16050*/  LDGSTS.E.BYPASS.LTC128B.128 [R193+0x2100], [R6.64], !P5 ;  /* 0x0210000006c17fae */ /* 0x0007e2000e901d48 */
[----:B------:R-:W-:Y:S04]  /*16060*/  IADD3 R2, P1, P0, R5, R2, R23 ;  /* 0x0000000205027210 */ /* 0x000fe8000783e017 */
[----:B------:R-:W-:Y:S02]  /*16070*/  IADD3.X R3, RZ, R3, R30, P1, P0 ;  /* 0x00000003ff037210 */ /* 0x000fe40000fe041e */
[----:B------:R-:W-:Y:S01]  /*16080*/  ISETP.NE.U32.AND P1, PT, R100, RZ, PT ;  /* 0x000000ff6400720c */ /* 0x000fe20003f25070 */
[----:B------:R4:W-:Y:S01]  /*16090*/  LDGSTS.E.BYPASS.LTC128B.128 [R193+0x4100], [R12.64], !P4 ;  /* 0x041000000cc17fae */ /* 0x0009e2000e101d48 */
[----:B------:R-:W-:Y:S11]  /*160a0*/  ISETP.NE.U32.AND P0, PT, R14, RZ, PT ;  /* 0x000000ff0e00720c */ /* 0x000ff60003f05070 */
[----:B------:R5:W-:Y:S01]  /*160b0*/  LDGSTS.E.BYPASS.LTC128B.128.ZFILL [R193+0x1100], [R20.64], P1 ;  /* 0x0110000014c17fae */ /* 0x000be20008941d48 */
[C---:B--23--:R-:W-:Y:S07]  /*160c0*/  HMMA.16816.F32 R4, R32.reuse, R8, RZ ;  /* 0x000000082004723c */ /* 0x04cfee00000018ff */
[----:B------:R2:W-:Y:S01]  /*160d0*/  LDGSTS.E.BYPASS.LTC128B.128.ZFILL [R193+0x3100], [R28.64], P6 ;  /* 0x031000001cc17fae */ /* 0x0005e2000b141d48 */
[C---:B------:R-:W-:Y:S07]  /*160e0*/  HMMA.16816.F32 R8, R32.reuse, R10, RZ ;  /* 0x0000000a2008723c */ /* 0x040fee00000018ff */
[----:B------:R3:W-:Y:S01]  /*160f0*/  LDGSTS.E.BYPASS.LTC128B.128.ZFILL [R193+0x5100], [R2.64], P0 ;  /* 0x0510000002c17fae */ /* 0x0007e20008141d48 */
[----:B------:R-:W-:Y:S01]  /*16100*/  ISETP.GT.AND P0, PT, R194, R214, PT ;  /* 0x000000d6c200720c */ /* 0x000fe20003f04270 */
[C---:B----4-:R-:W-:Y:S06]  /*16110*/  HMMA.16816.F32 R12, R32.reuse, R16, RZ ;  /* 0x00000010200c723c */ /* 0x050fec00000018ff */
[----:B------:R-:W0:Y:S02]  /*16120*/  LDGDEPBAR ;  /* 0x00000000000079af */ /* 0x000e240000000000 */
[C---:B------:R-:W-:Y:S08]  /*16130*/  HMMA.16816.F32 R16, R32.reuse, R18, RZ ;  /* 0x000000122010723c */ /* 0x040ff000000018ff */
[C---:B-1---5:R-:W-:Y:S08]  /*16140*/  HMMA.16816.F32 R20, R32.reuse, R24, RZ ;  /* 0x000000182014723c */ /* 0x062ff000000018ff */
[C---:B------:R-:W-:Y:S08]  /*16150*/  HMMA.16816.F32 R24, R32.reuse, R26, RZ ;  /* 0x0000001a2018723c */ /* 0x040ff000000018ff */
[C---:B--2---:R-:W-:Y:S08]  /*16160*/  HMMA.16816.F32 R28, R32.reuse, R148, RZ ;  /* 0x00000094201c723c */ /* 0x044ff000000018ff */
        /* <DEDUP_REMOVED lines=17> */
[C---:B--2---:R-:W-:Y:S08]  /*16280*/  HMMA.16816.F32 R12, R148.reuse, R160, R12 ;  /* 0x000000a0940c723c */ /* 0x044ff0000000180c */
[C---:B------:R-:W-:Y:S01]  /*16290*/  HMMA.16816.F32 R16, R148.reuse, R162, R16 ;  /* 0x000000a29410723c */ /* 0x040fe20000001810 */
[----:B------:R-:W-:Y:S07]  /*162a0*/  LDSM.16.M88.4 R160, [R173+0x800] ;  /* 0x00080000ada0783b */ /* 0x000fee0000000200 */
[C---:B----4-:R-:W-:Y:S08]  /*162b0*/  HMMA.16816.F32 R20, R148.reuse, R152, R20 ;  /* 0x000000989414723c */ /* 0x050ff00000001814 */
[C---:B------:R-:W-:Y:S01]  /*162c0*/  HMMA.16816.F32 R24, R148.reuse, R154, R24 ;  /* 0x0000009a9418723c */ /* 0x040fe20000001818 */
[----:B------:R-:W1:Y:S07]  /*162d0*/  LDSM.16.M88.4 R152, [R179] ;  /* 0x00000000b398783b */ /* 0x000e6e0000000200 */
[C---:B------:R-:W-:Y:S08]  /*162e0*/  HMMA.16816.F32 R28, R148.reuse, R164, R28 ;  /* 0x000000a4941c723c */ /* 0x040ff0000000181c */
[----:B------:R-:W-:Y:S01]  /*162f0*/  HMMA.16816.F32 R32, R148, R166, R32 ;  /* 0x000000a69420723c */ /* 0x000fe20000001820 */
[----:B------:R-:W2:Y:S08]  /*16300*/  LDSM.16.M88.4 R148, [R173+0x1000] ;  /* 0x00100000ad94783b */ /* 0x000eb00000000200 */
[----:B------:R-:W4:Y:S01]  /*16310*/  LDSM.16.M88.4 R164, [R173+0x1800] ;  /* 0x00180000ada4783b */ /* 0x000f220000000200 */
        /* <DEDUP_REMOVED lines=83> */
[----:B------:R-:W4:Y:S07]  /*16850*/  LDSM.16.M88.4 R160, [R180+0x8000] ;  /* 0x00800000b4a0783b */ /* 0x000f2e0000000200 */
[C---:B--2---:R-:W-:Y:S08]  /*16860*/  HMMA.16816.F32 R20, R152.reuse, R148, R20 ;  /* 0x000000949814723c */ /* 0x044ff00000001814 */
[C---:B------:R-:W-:Y:S01]  /*16870*/  HMMA.16816.F32 R24, R152.reuse, R150, R24 ;  /* 0x000000969818723c */ /* 0x040fe20000001818 */
[----:B------:R-:W2:Y:S07]  /*16880*/  LDSM.16.M88.4 R148, [R176+0x4800] ;  /* 0x00480000b094783b */ /* 0x000eae0000000200 */
[C---:B-1----:R-:W-:Y:S08]  /*16890*/  HMMA.16816.F32 R28, R152.reuse, R156, R28 ;  /* 0x0000009c981c723c */ /* 0x042ff0000000181c */
[----:B------:R-:W-:Y:S01]  /*168a0*/  HMMA.16816.F32 R32, R152, R158, R32 ;  /* 0x0000009e9820723c */ /* 0x000fe20000001820 */
[----:B------:R-:W1:Y:S07]  /*168b0*/  LDSM.16.M88.4 R152, [R176+0x5000] ;  /* 0x00500000b098783b */ /* 0x000e6e0000000200 */
[C---:B----4-:R-:W-:Y:S01]  /*168c0*/  HMMA.16816.F32 R4, R160.reuse, R164, R4 ;  /* 0x000000a4a004723c */ /* 0x050fe20000001804 */
[----:B------:R-:W4:Y:S07]  /*168d0*/  LDSM.16.M88.4 R156, [R176+0x5800] ;  /* 0x00580000b09c783b */ /* 0x000f2e0000000200 */
        /* <DEDUP_REMOVED lines=8> */
[C---:B----4-:R-:W-:Y:S08]  /*16960*/  HMMA.16816.F32 R28, R160.reuse, R156, R28 ;  /* 0x0000009ca01c723c */ /* 0x050ff0000000181c */
        /* <DEDUP_REMOVED lines=8> */
[----:B---3--:R-:W-:Y:S04]  /*169f0*/  FMUL.FTZ R3, R11, c[0x0][0x320] ;  /* 0x0000c8000b037a20 */ /* 0x008fe80000410000 */
[----:B------:R-:W3:Y:S02]  /*16a00*/  MUFU.TANH R169, R10 ;  /* 0x0000000a00a97308 */ /* 0x000ee40000002400 */
        /* <DEDUP_REMOVED lines=68> */
[----:B--234-:R-:W-:Y:S01]  /*16e50*/  IMAD.MOV.U32 R196, RZ, RZ, c[0x0][0x2b8] ;  /* 0x0000ae00ffc47624 */ /* 0x01cfe200078e00ff */
        /* <DEDUP_REMOVED lines=11> */
[----:B-1----:R-:W-:Y:S06]  /*16f10*/  IMAD.MOV.U32 R0, RZ, RZ, R2 ;  /* 0x000000ffff007224 */ /* 0x002fec00078e0002 */
        /* <DEDUP_REMOVED lines=24> */
.L_x_1478:
        /* <DEDUP_REMOVED lines=18> */
.L_x_1479:
        /* <DEDUP_REMOVED lines=15> */
.L_x_1389:
[----:B--234-:R-:W-:Y:S05]  /*172b0*/  BSYNC B0 ;  /* 0x0000000000007941 */ /* 0x01cfea0003800000 */
.L_x_1388:
        /* <DEDUP_REMOVED lines=41> */
.L_x_1480:
        /* <DEDUP_REMOVED lines=370> */
.L_x_1386:
[----:B------:R-:W-:Y:S05]  /*18c70*/  BRA.DIV ~URZ, `(.L_x_1394) ;  /* 0x000070827f007947 */ /* 0x000fea000b800000 */
[----:B------:R1:W2:Y:S02]  /*18c80*/  SHFL.BFLY PT, R0, R208, 0x2, 0x1f ;  /* 0x0c401f00d0007f89 */ /* 0x0002a400000e0000 */
.L_x_1481:
[----:B--2---:R-:W-:Y:S01]  /*18c90*/  FADD.FTZ R5, R0, R208 ;  /* 0x000000d000057221 */ /* 0x004fe20000010000 */
[----:B------:R-:W-:Y:S05]  /*18ca0*/  BRA.DIV ~URZ, `(.L_x_1395) ;  /* 0x000070a27f007947 */ /* 0x000fea000b800000 */
[----:B------:R-:W2:Y:S02]  /*18cb0*/  SHFL.BFLY PT, R0, R204, 0x2, 0x1f ;  /* 0x0c401f00cc007f89 */ /* 0x000ea400000e0000 */
[----:B--2---:R-:W-:-:S02]  /*18cc0*/  FADD.FTZ R4, R0, R204 ;  /* 0x000000cc00047221 */ /* 0x004fc40000010000 */
[----:B------:R-:W2:Y:S04]  /*18cd0*/  SHFL.BFLY PT, R0, R5, 0x1, 0x1f ;  /* 0x0c201f0005007f89 */ /* 0x000ea800000e0000 */
[----:B------:R3:W4:Y:S01]  /*18ce0*/  SHFL.BFLY PT, R3, R4, 0x1, 0x1f ;  /* 0x0c201f0004037f89 */ /* 0x00072200000e0000 */
[----:B--2---:R-:W-:-:S05]  /*18cf0*/  FADD.FTZ R5, R5, R0 ;  /* 0x0000000005057221 */ /* 0x004fca0000010000 */
.L_x_1482:
[----:B------:R-:W-:Y:S01]  /*18d00*/  FSETP.NE.FTZ.AND P1, PT, R5, RZ, PT ;  /* 0x000000ff0500720b */ /* 0x000fe20003f35000 */
[----:B----4-:R-:W-:Y:S01]  /*18d10*/  FADD.FTZ R3, R3, R4 ;  /* 0x0000000403037221 */ /* 0x010fe20000010000 */
[----:B------:R-:W-:Y:S02]  /*18d20*/  MOV R2, RZ ;  /* 0x000000ff00027202 */ /* 0x000fe40000000f00 */
[----:B------:R-:W-:Y:S02]  /*18d30*/  MOV R15, 0xff800000 ;  /* 0xff800000000f7802 */ /* 0x000fe40000000f00 */
[----:B------:R-:W-:-:S02]  /*18d40*/  FSETP.NE.FTZ.AND P0, PT, R3, RZ, PT ;  /* 0x000000ff0300720b */ /* 0x000fc40003f15000 */
[----:B------:R-:W-:-:S05]  /*18d50*/  MOV R18, 0xff800000 ;  /* 0xff80000000127802 */ /* 0x000fca0000000f00 */
[----:B------:R-:W2:Y:S08]  /*18d60*/  @P1 MUFU.LG2 R0, R5 ;  /* 0x0000000500001308 */ /* 0x000eb00000000c00 */
[----:B------:R4:W5:Y:S01]  /*18d70*/  @P1 MUFU.RCP R2, R5 ;  /* 0x0000000500021308 */ /* 0x0009620000001000 */
[----:B--23--:R-:W-:Y:S01]  /*18d80*/  @P1 FMUL.FTZ R4, R0, 0.69314718246459960938 ;  /* 0x3f31721800041820 */ /* 0x00cfe20000410000 */
[----:B----4-:R-:W-:Y:S01]  /*18d90*/  @P1 MOV R5, 0x3f317218 ;  /* 0x3f31721800051802 */ /* 0x010fe20000000f00 */
[----:B-----5:R-:W-:-:S02]  /*18da0*/  FMUL.FTZ R34, R2, R116 ;  /* 0x0000007402227220 */ /* 0x020fc40000410000 */
[C---:B------:R-:W-:Y:S02]  /*18db0*/  FMUL.FTZ R35, R2.reuse, R117 ;  /* 0x0000007502237220 */ /* 0x040fe40000410000 */
[----:B------:R-:W-:Y:S01]  /*18dc0*/  @P1 FMUL.FTZ R0, R5, c[0x0][0x2d0] ;  /* 0x0000b40005001a20 */ /* 0x000fe20000410000 */
[----:B------:R-:W-:Y:S01]  /*18dd0*/  @P0 MOV R5, 0x3f317218 ;  /* 0x3f31721800050802 */ /* 0x000fe20000000f00 */
[----:B------:R-:W-:Y:S02]  /*18de0*/  FMUL.FTZ R101, R2, R113 ;  /* 0x0000007102657220 */ /* 0x000fe40000410000 */
[----:B------:R-:W-:Y:S01]  /*18df0*/  @P1 FFMA.FTZ R15, R0, R100, R4 ;  /* 0x00000064000f1223 */ /* 0x000fe20000010004 */
[----:B------:R-:W-:Y:S01]  /*18e00*/  MOV R0, RZ ;  /* 0x000000ff00007202 */ /* 0x000fe20000000f00 */
[----:B------:R-:W-:Y:S01]  /*18e10*/  @P0 MUFU.LG2 R4, R3 ;  /* 0x0000000300040308 */ /* 0x000fe20000000c00 */
[C---:B------:R-:W-:Y:S02]  /*18e20*/  FMUL.FTZ R100, R2.reuse, R112 ;  /* 0x0000007002647220 */ /* 0x040fe40000410000 */
[----:B------:R-:W-:-:S02]  /*18e30*/  FMUL.FTZ R116, R2, R88 ;  /* 0x0000005802747220 */ /* 0x000fc40000410000 */
[C---:B------:R-:W-:Y:S02]  /*18e40*/  FMUL.FTZ R117, R2.reuse, R89 ;  /* 0x0000005902757220 */ /* 0x040fe40000410000 */
[C---:B------:R-:W-:Y:S01]  /*18e50*/  FMUL.FTZ R112, R2.reuse, R68 ;  /* 0x0000004402707220 */ /* 0x040fe20000410000 */
[----:B------:R-:W2:Y:S01]  /*18e60*/  @P0 MUFU.RCP R0, R3 ;  /* 0x0000000300000308 */ /* 0x000ea20000001000 */
        /* <DEDUP_REMOVED lines=8> */
[C---:B--2---:R-:W-:Y:S02]  /*18ef0*/  FMUL.FTZ R88, R0.reuse, R122 ;  /* 0x0000007a00587220 */ /* 0x044fe40000410000 */
[----:B------:R-:W-:-:S02]  /*18f00*/  FMUL.FTZ R89, R0, R123 ;  /* 0x0000007b00597220 */ /* 0x000fc40000410000 */
[----:B------:R-:W-:Y:S02]  /*18f10*/  @P0 FMUL.FTZ R3, R4, 0.69314718246459960938 ;  /* 0x3f31721804030820 */ /* 0x000fe40000410000 */
[C---:B------:R-:W-:Y:S02]  /*18f20*/  FMUL.FTZ R122, R0.reuse, R38 ;  /* 0x00000026007a7220 */ /* 0x040fe40000410000 */
[----:B------:R-:W-:Y:S02]  /*18f30*/  FMUL.FTZ R123, R0, R39 ;  /* 0x00000027007b7220 */ /* 0x000fe40000410000 */
[----:B------:R-:W-:Y:S02]  /*18f40*/  @P0 FMUL.FTZ R4, R5, c[0x0][0x2d0] ;  /* 0x0000b40005040a20 */ /* 0x000fe40000410000 */
[C---:B------:R-:W-:Y:S02]  /*18f50*/  FMUL.FTZ R33, R2.reuse, R121 ;  /* 0x0000007902217220 */ /* 0x040fe40000410000 */
[----:B------:R-:W-:-:S02]  /*18f60*/  FMUL.FTZ R72, R2, R76 ;  /* 0x0000004c02487220 */ /* 0x000fc40000410000 */
[----:B------:R-:W-:Y:S02]  /*18f70*/  FMUL.FTZ R73, R2, R77 ;  /* 0x0000004d02497220 */ /* 0x000fe40000410000 */
[C---:B------:R-:W-:Y:S02]  /*18f80*/  FMUL.FTZ R96, R0.reuse, R110 ;  /* 0x0000006e00607220 */ /* 0x040fe40000410000 */
[C---:B------:R-:W-:Y:S02]  /*18f90*/  FMUL.FTZ R97, R0.reuse, R111 ;  /* 0x0000006f00617220 */ /* 0x040fe40000410000 */
[C---:B------:R-:W-:Y:S02]  /*18fa0*/  FMUL.FTZ R38, R0.reuse, R46 ;  /* 0x0000002e00267220 */ /* 0x040fe40000410000 */
[C---:B------:R-:W-:Y:S02]  /*18fb0*/  FMUL.FTZ R39, R0.reuse, R47 ;  /* 0x0000002f00277220 */ /* 0x040fe40000410000 */
[----:B------:R-:W-:-:S02]  /*18fc0*/  FMUL.FTZ R132, R0, R62 ;  /* 0x0000003e00847220 */ /* 0x000fc40000410000 */
[----:B------:R-:W-:Y:S02]  /*18fd0*/  FMUL.FTZ R133, R0, R63 ;  /* 0x0000003f00857220 */ /* 0x000fe40000410000 */
[C---:B------:R-:W-:Y:S02]  /*18fe0*/  FMUL.FTZ R30, R2.reuse, R124 ;  /* 0x0000007c021e7220 */ /* 0x040fe40000410000 */
[C---:B------:R-:W-:Y:S02]  /*18ff0*/  FMUL.FTZ R31, R2.reuse, R125 ;  /* 0x0000007d021f7220 */ /* 0x040fe40000410000 */
[C---:B------:R-:W-:Y:S02]  /*19000*/  FMUL.FTZ R76, R2.reuse, R80 ;  /* 0x00000050024c7220 */ /* 0x040fe40000410000 */
[----:B------:R-:W-:Y:S02]  /*19010*/  FMUL.FTZ R77, R2, R81 ;  /* 0x00000051024d7220 */ /* 0x000fe40000410000 */
        /* <DEDUP_REMOVED lines=41> */
[----:B------:R-:W-:Y:S01]  /*192b0*/  FMUL.FTZ R51, R0, R99 ;  /* 0x0000006300337220 */ /* 0x000fe20000410000 */
[----:B------:R-:W-:Y:S01]  /*192c0*/  MOV R0, 0x1 ;  /* 0x0000000100007802 */ /* 0x000fe20000000f00 */
[----:B------:R-:W-:-:S02]  /*192d0*/  @P0 FFMA.FTZ R18, R4, R16, R3 ;  /* 0x0000001004120223 */ /* 0x000fc40000010003 */
        /* <DEDUP_REMOVED lines=22> */
.L_x_1311:
        /* <DEDUP_REMOVED lines=17> */
.L_x_1397:
[----:B------:R-:W-:Y:S05]  /*19550*/  BSYNC B0 ;  /* 0x0000000000007941 */ /* 0x000fea0003800000 */
.L_x_1396:
        /* <DEDUP_REMOVED lines=8> */
[----:B------:R-:W3:Y:S04]  /*195e0*/  LDL R7, [R1+0xc] ;  /* 0x00000c0001077983 */ /* 0x000ee80000100800 */
[----:B------:R-:W3:Y:S04]  /*195f0*/  LDL R6, [R1+0x20] ;  /* 0x0000200001067983 */ /* 0x000ee80000100800 */
        /* <DEDUP_REMOVED lines=8> */
[----:B------:R-:W-:-:S04]  /*19680*/  ISETP.NE.U32.AND P0, PT, RZ, c[0x0][0x508], PT ;  /* 0x00014200ff007a0c */ /* 0x000fc80003f05070 */
[----:B------:R-:W-:Y:S02]  /*19690*/  ISETP.NE.AND.EX P1, PT, RZ, c[0x0][0x50c], PT, P0 ;  /* 0x00014300ff007a0c */ /* 0x000fe40003f25300 */
[----:B------:R-:W-:-:S04]  /*196a0*/  ISETP.NE.U32.AND P2, PT, RZ, c[0x0][0x500], PT ;  /* 0x00014000ff007a0c */ /* 0x000fc80003f45070 */
[----:B------:R-:W-:Y:S01]  /*196b0*/  ISETP.NE.AND.EX P2, PT, RZ, c[0x0][0x504], PT, P2 ;  /* 0x00014100ff007a0c */ /* 0x000fe20003f45320 */
[----:B--2---:R2:W-:Y:S04]  /*196c0*/  STS [R10], R2 ;  /* 0x000000020a007388 */ /* 0x0045e80000000800 */
[----:B------:R1:W-:Y:S01]  /*196d0*/  STS [R10+0x400], R0 ;  /* 0x000400000a007388 */ /* 0x0003e20000000800 */
[----:B--2---:R-:W-:Y:S02]  /*196e0*/  F2FP.PACK_AB R2, R25, R24 ;  /* 0x000000181902723e */ /* 0x004fe400000000ff */
[----:B-1----:R-:W-:-:S03]  /*196f0*/  F2FP.PACK_AB R0, R85, R84 ;  /* 0x000000545500723e */ /* 0x002fc600000000ff */
        /* <DEDUP_REMOVED lines=105> */
.L_x_1400:
[----:B------:R-:W2:Y:S01]  /*19d90*/  LDL R19, [R1] ;  /* 0x0000000001137983 */ /* 0x000ea20000100800 */
[----:B------:R-:W-:Y:S01]  /*19da0*/  IMAD.MOV.U32 R13, RZ, RZ, 0x368 ;  /* 0x00000368ff0d7424 */ /* 0x000fe200078e00ff */
[----:B------:R-:W-:Y:S02]  /*19db0*/  ISETP.GT.AND P2, PT, R0, 0x1, PT ;  /* 0x000000010000780c */ /* 0x000fe40003f44270 */
[----:B------:R-:W3:Y:S01]  /*19dc0*/  LDL R29, [R1+0x58] ;  /* 0x00005800011d7983 */ /* 0x000ee20000100800 */
[----:B------:R-:W-:-:S02]  /*19dd0*/  ISETP.NE.U32.AND P0, PT, RZ, c[0x0][0x500], PT ;  /* 0x00014000ff007a0c */ /* 0x000fc40003f05070 */
[----:B------:R-:W-:Y:S02]  /*19de0*/  SEL R13, R13, 0x328, P2 ;  /* 0x000003280d0d7807 */ /* 0x000fe40001000000 */
[----:B------:R-:W-:Y:S02]  /*19df0*/  ISETP.NE.AND.EX P0, PT, RZ, c[0x0][0x504], PT, P0 ;  /* 0x00014100ff007a0c */ /* 0x000fe40003f05300 */
[----:B------:R-:W4:Y:S01]  /*19e00*/  LDC.64 R6, c[0x0][R13+0x170] ;  /* 0x00005c000d067b82 */ /* 0x000f220000000a00 */
[----:B-1----:R-:W-:Y:S02]  /*19e10*/  LOP3.LUT R5, R246, 0xffff, RZ, 0xc0, !PT ;  /* 0x0000fffff6057812 */ /* 0x002fe400078ec0ff */
[----:B------:R-:W-:Y:S02]  /*19e20*/  SEL R0, R251, RZ, !P0 ;  /* 0x000000fffb007207 */ /* 0x000fe40004000000 */
[----:B------:R-:W-:-:S03]  /*19e30*/  SEL R4, R252, RZ, !P0 ;  /* 0x000000fffc047207 */ /* 0x000fc60004000000 */
[----:B------:R-:W1:Y:S08]  /*19e40*/  LDC.64 R10, c[0x0][R13+0x168] ;  /* 0x00005a000d0a7b82 */ /* 0x000e700000000a00 */
[----:B------:R-:W2:Y:S01]  /*19e50*/  LDC.64 R16, c[0x0][R13+0x178] ;  /* 0x00005e000d107b82 */ /* 0x000ea20000000a00 */
        /* <DEDUP_REMOVED lines=8> */
[----:B------:R-:W-:Y:S02]  /*19ee0*/  IMAD.IADD R9, R9, 0x1, R3 ;  /* 0x0000000109097824 */ /* 0x000fe400078e0203 */
[----:B------:R-:W-:-:S05]  /*19ef0*/  IMAD.MOV.U32 R3, RZ, RZ, c[0x0][0x4e8] ;  /* 0x00013a00ff037624 */ /* 0x000fca00078e00ff */
[----:B------:R-:W-:Y:S01]  /*19f00*/  ISETP.NE.AND P3, PT, R3, 0x1, PT ;  /* 0x000000010300780c */ /* 0x000fe20003f65270 */
[----:B------:R-:W-:Y:S01]  /*19f10*/  IMAD.IADD R3, R248, 0x1, R239 ;  /* 0x00000001f8037824 */ /* 0x000fe200078e02ef */
[----:B------:R-:W-:-:S03]  /*19f20*/  IADD3.X R11, R4, R9, R8, P1, P0 ;  /* 0x00000009040b7210 */ /* 0x000fc60000fe0408 */
[----:B------:R-:W-:-:S08]  /*19f30*/  IMAD.MOV.U32 R4, RZ, RZ, R3 ;  /* 0x000000ffff047224 */ /* 0x000fd000078e0003 */
[----:B------:R-:W-:-:S05]  /*19f40*/  @P3 IMAD.HI.U32 R9, R3, c[0x0][0x4ec], RZ ;  /* 0x00013b0003093a27 */ /* 0x000fca00078e00ff */
[----:B------:R-:W-:Y:S01]  /*19f50*/  @P3 SHF.R.U32.HI R4, RZ, c[0x0][0x4f0], R9 ;  /* 0x00013c00ff043a19 */ /* 0x000fe20000011609 */
[----:B------:R-:W1:Y:S01]  /*19f60*/  S2R R86, SR_TID.X ;  /* 0x0000000000567919 */ /* 0x000e620000002100 */
[----:B--2---:R-:W-:-:S05]  /*19f70*/  SEL R6, R19, RZ, P2 ;  /* 0x000000ff13067207 */ /* 0x004fca0001000000 */
[-C--:B------:R-:W-:Y:S02]  /*19f80*/  IMAD R10, R17, R6.reuse, RZ ;  /* 0x00000006110a7224 */ /* 0x080fe400078e02ff */
[----:B------:R-:W-:-:S04]  /*19f90*/  IMAD.WIDE.U32 R6, R16, R6, RZ ;  /* 0x0000000610067225 */ /* 0x000fc800078e00ff */
[----:B------:R-:W-:Y:S01]  /*19fa0*/  IMAD.IADD R10, R7, 0x1, R10 ;  /* 0x00000001070a7824 */ /* 0x000fe200078e020a */
        /* <DEDUP_REMOVED lines=72> */
[----:B------:R-:W5:Y:S01]  /*1a430*/  S2R R29, SR_TID.X ;  /* 0x00000000001d7919 */ /* 0x000f620000002100 */
[----:B------:R-:W-:Y:S01]  /*1a440*/  IADD3 R3, R3, R8, RZ ;  /* 0x0000000803037210 */ /* 0x000fe20007ffe0ff */
[----:B------:R-:W-:-:S04]  /*1a450*/  IMAD R5, R5, c[0x0][0x3d8], RZ ;  /* 0x0000f60005057a24 */ /* 0x000fc800078e02ff */
[----:B------:R-:W-:-:S04]  /*1a460*/  IMAD.WIDE.U32 R2, R0, c[0x0][0x3d8], R2 ;  /* 0x0000f60000027a25 */ /* 0x000fc800078e0002 */
[----:B------:R-:W-:Y:S01]  /*1a470*/  IMAD R0, R0, c[0x0][0x3dc], R5 ;  /* 0x0000f70000007a24 */ /* 0x000fe200078e0205 */
[----:B------:R-:W-:-:S04]  /*1a480*/  LEA R7, P0, R2, c[0x0][0x380], 0x1 ;  /* 0x0000e00002077a11 */ /* 0x000fc800078008ff */
[----:B------:R-:W-:-:S04]  /*1a490*/  IADD3 R0, R3, R0, RZ ;  /* 0x0000000003007210 */ /* 0x000fc80007ffe0ff */
[----:B------:R-:W-:Y:S02]  /*1a4a0*/  LEA.HI.X R6, R2, c[0x0][0x384], R0, 0x1, P0 ;  /* 0x0000e10002067a11 */ /* 0x000fe400000f0c00 */
[----:B-----5:R-:W-:-:S04]  /*1a4b0*/  SHF.R.S32.HI R14, RZ, 0x1f, R29 ;  /* 0x0000001fff0e7819 */ /* 0x020fc8000001141d */
[----:B------:R-:W-:-:S04]  /*1a4c0*/  LEA.HI R14, R14, R29, RZ, 0x3 ;  /* 0x0000001d0e0e7211 */ /* 0x000fc800078f18ff */
[----:B------:R-:W-:-:S04]  /*1a4d0*/  SHF.R.S32.HI R14, RZ, 0x3, R14 ;  /* 0x00000003ff0e7819 */ /* 0x000fc8000001140e */
[----:B------:R-:W-:Y:S01]  /*1a4e0*/  IADD3 R5, R14, R239, RZ ;  /* 0x000000ef0e057210 */ /* 0x000fe20007ffe0ff */
[----:B------:R-:W-:Y:S05]  /*1a4f0*/  BRA.DIV ~URZ, `(.L_x_1402) ;  /* 0x000059427f007947 */ /* 0x000fea000b800000 */
[----:B-1234-:R1:W2:Y:S02]  /*1a500*/  SHFL.IDX PT, R8, R6, RZ, 0x181f ;  /* 0x00181fff06087589 */ /* 0x01e2a400000e0000 */
.L_x_1483:
[----:B------:R-:W-:Y:S05]  /*1a510*/  BRA.DIV ~URZ, `(.L_x_1403) ;  /* 0x000059927f007947 */ /* 0x000fea000b800000 */
[----:B------:R3:W4:Y:S02]  /*1a520*/  SHFL.IDX PT, R0, R7, RZ, 0x181f ;  /* 0x00181fff07007589 */ /* 0x00072400000e0000 */
.L_x_1484:
[----:B------:R-:W-:Y:S01]  /*1a530*/  ISETP.GE.AND P0, PT, R5, R4, PT ;  /* 0x000000040500720c */ /* 0x000fe20003f06270 */
[----:B------:R-:W-:-:S12]  /*1a540*/  BSSY B0, `(.L_x_1404) ;  /* 0x000000e000007945 */ /* 0x000fd80003800000 */
        /* <DEDUP_REMOVED lines=10> */
[----:B------:R2:W-:Y:S04]  /*1a5f0*/  @!P2 ST.E.128 [R12.64], R24 ;  /* 0x000000180c00a985 */ /* 0x0005e8000c101d08 */
[----:B------:R2:W-:Y:S04]  /*1a600*/  @!P1 ST.E.128 [R10.64], R20 ;  /* 0x000000140a009985 */ /* 0x0005e8000c101d08 */
[----:B------:R2:W-:Y:S02]  /*1a610*/  @!P0 ST.E.128 [R2.64], R16 ;  /* 0x0000001002008985 */ /* 0x0005e4000c101d08 */
.L_x_1405:
[----:B------:R-:W-:Y:S05]  /*1a620*/  BSYNC B0 ;  /* 0x0000000000007941 */ /* 0x000fea0003800000 */
.L_x_1404:
[----:B------:R-:W-:Y:S05]  /*1a630*/  BRA.DIV ~URZ, `(.L_x_1406) ;  /* 0x000058d27f007947 */ /* 0x000fea000b800000 */
[----:B--2---:R2:W1:Y:S04]  /*1a640*/  SHFL.IDX PT, R8, R6, 0x1, 0x181f ;  /* 0x00381f0006087f89 */ /* 0x00446800000e0000 */
[----:B----4-:R2:W4:Y:S02]  /*1a650*/  SHFL.IDX PT, R0, R7, 0x1, 0x181f ;  /* 0x00381f0007007f89 */ /* 0x01052400000e0000 */
.L_x_1485:
        /* <DEDUP_REMOVED lines=13> */
[----:B------:R1:W-:Y:S04]  /*1a730*/  @!P2 ST.E.128 [R12.64], R40 ;  /* 0x000000280c00a985 */ /* 0x0003e8000c101d08 */
[----:B------:R1:W-:Y:S04]  /*1a740*/  @!P1 ST.E.128 [R10.64], R36 ;  /* 0x000000240a009985 */ /* 0x0003e8000c101d08 */
[----:B------:R1:W-:Y:S02]  /*1a750*/  @!P0 ST.E.128 [R2.64], R32 ;  /* 0x0000002002008985 */ /* 0x0003e4000c101d08 */
.L_x_1408:
[----:B------:R-:W-:Y:S05]  /*1a760*/  BSYNC B0 ;  /* 0x0000000000007941 */ /* 0x000fea0003800000 */
.L_x_1407:
[----:B------:R-:W-:Y:S05]  /*1a770*/  BRA.DIV ~URZ, `(.L_x_1409) ;  /* 0x000058527f007947 */ /* 0x000fea000b800000 */
[----:B-1----:R1:W2:Y:S02]  /*1a780*/  SHFL.IDX PT, R8, R6, 0x2, 0x181f ;  /* 0x00581f0006087f89 */ /* 0x0022a400000e0000 */
.L_x_1486:
[----:B------:R-:W-:Y:S05]  /*1a790*/  BRA.DIV ~URZ, `(.L_x_1410) ;  /* 0x000058a27f007947 */ /* 0x000fea000b800000 */
[----:B----4-:R4:W1:Y:S02]  /*1a7a0*/  SHFL.IDX PT, R0, R7, 0x2, 0x181f ;  /* 0x00581f0007007f89 */ /* 0x01086400000e0000 */
.L_x_1487:
        /* <DEDUP_REMOVED lines=16> */
.L_x_1412:
[----:B------:R-:W-:Y:S05]  /*1a8b0*/  BSYNC B0 ;  /* 0x0000000000007941 */ /* 0x000fea0003800000 */
.L_x_1411:
[----:B------:R-:W-:Y:S05]  /*1a8c0*/  BRA.DIV ~URZ, `(.L_x_1413) ;  /* 0x000057d27f007947 */ /* 0x000fea000b800000 */
[----:B-12---:R-:W1:Y:S04]  /*1a8d0*/  SHFL.IDX PT, R6, R6, 0x3, 0x181f ;  /* 0x00781f0006067f89 */ /* 0x006e6800000e0000 */
[----:B------:R2:W3:Y:S02]  /*1a8e0*/  SHFL.IDX PT, R0, R7, 0x3, 0x181f ;  /* 0x00781f0007007f89 */ /* 0x0004e400000e0000 */
.L_x_1488:
[----:B------:R-:W-:-:S04]  /*1a8f0*/  IADD3 R2, R5, 0x60, RZ ;  /* 0x0000006005027810 */ /* 0x000fc80007ffe0ff */
[----:B------:R-:W-:-:S13]  /*1a900*/  ISETP.GE.AND P0, PT, R2, R4, PT ;  /* 0x000000040200720c */ /* 0x000fda0003f06270 */
[----:B------:R-:W-:Y:S05]  /*1a910*/  @P0 BRA `(.L_x_1414) ;  /* 0x0000258000000947 */ /* 0x000fea0003800000 */
[----:B------:R-:W-:Y:S02]  /*1a920*/  ISETP.GE.AND P1, PT, R202, c[0x0][0x3c8], PT ;  /* 0x0000f200ca007a0c */ /* 0x000fe40003f26270 */
[----:B------:R-:W-:-:S11]  /*1a930*/  ISETP.GE.AND P0, PT, R205, c[0x0][0x3c8], PT ;  /* 0x0000f200cd007a0c */ /* 0x000fd60003f06270 */
[CC--:B---3--:R-:W-:Y:S02]  /*1a940*/  @!P1 LEA R4, P3, R202.reuse, R0.reuse, 0x1 ;  /* 0x00000000ca049211 */ /* 0x0c8fe400078608ff */
[C---:B------:R-:W-:Y:S02]  /*1a950*/  @!P0 LEA R2, P2, R205.reuse, R0, 0x1 ;  /* 0x00000000cd028211 */ /* 0x040fe400078408ff */
[-C--:B-1----:R-:W-:Y:S02]  /*1a960*/  @!P1 LEA.HI.X R5, R202, R6.reuse, R203, 0x1, P3 ;  /* 0x00000006ca059211 */ /* 0x082fe400018f0ccb */
[----:B------:R-:W-:-:S03]  /*1a970*/  @!P0 LEA.HI.X R3, R205, R6, R219, 0x1, P2 ;  /* 0x00000006cd038211 */ /* 0x000fc600010f0cdb */
[----:B------:R1:W-:Y:S04]  /*1a980*/  @!P1 ST.E.128 [R4.64], R60 ;  /* 0x0000003c04009985 */ /* 0x0003e8000c101d08 */
[----:B------:R1:W-:Y:S01]  /*1a990*/  @!P0 ST.E.128 [R2.64], R56 ;  /* 0x0000003802008985 */ /* 0x0003e2000c101d08 */
[----:B------:R-:W-:-:S13]  /*1a9a0*/  ISETP.GE.AND P0, PT, R206, c[0x0][0x3c8], PT ;  /* 0x0000f200ce007a0c */ /* 0x000fda0003f06270 */
[----:B------:R-:W-:Y:S05]  /*1a9b0*/  @P0 BRA `(.L_x_1414) ;  /* 0x000024e000000947 */ /* 0x000fea0003800000 */
[----:B-1----:R-:W-:-:S04]  /*1a9c0*/  LEA R2, P0, R206, R0, 0x1 ;  /* 0x00000000ce027211 */ /* 0x002fc800078008ff */
[----:B------:R-:W-:-:S05]  /*1a9d0*/  LEA.HI.X R3, R206, R6, R218, 0x1, P0 ;  /* 0x00000006ce037211 */ /* 0x000fca00000f0cda */
[----:B------:R1:W-:Y:S01]  /*1a9e0*/  ST.E.128 [R2.64], R64 ;  /* 0x0000004002007985 */ /* 0x0003e2000c101d08 */
[----:B------:R-:W-:Y:S05]  /*1a9f0*/  BRA `(.L_x_1414) ;  /* 0x000024a000007947 */ /* 0x000fea0003800000 */
.L_x_1401:
[----:B------:R-:W3:Y:S01]  /*1aa00*/  LDL.LU R9, [R1] ;  /* 0x0000000001097983 */ /* 0x000ee20000300800 */
        /* <DEDUP_REMOVED lines=13> */
[----:B------:R-:W-:-:S05]  /*1aae0*/  @P3 IMAD.HI.U32 R2, R3, c[0x0][0x4ec], RZ ;  /* 0x00013b0003023a27 */ /* 0x000fca00078e00ff */
[----:B------:R-:W-:-:S04]  /*1aaf0*/  @P3 SHF.R.U32.HI R0, RZ, c[0x0][0x4f0], R2 ;  /* 0x00013c00ff003a19 */ /* 0x000fc80000011602 */
[----:B------:R-:W-:-:S05]  /*1ab00*/  SHF.R.S32.HI R2, RZ, 0x1f, R0 ;  /* 0x0000001fff027819 */ /* 0x000fca0000011400 */
[----:B------:R-:W-:-:S04]  /*1ab10*/  IMAD R2, R2, c[0x0][0x430], RZ ;  /* 0x00010c0002027a24 */ /* 0x000fc800078e02ff */
[----:B------:R-:W-:Y:S02]  /*1ab20*/  IMAD R2, R0, c[0x0][0x434], R2 ;  /* 0x00010d0000027a24 */ /* 0x000fe400078e0202 */
[----:B---3--:R-:W-:-:S04]  /*1ab30*/  IMAD.WIDE.U32 R4, R9, c[0x0][0x448], R4 ;  /* 0x0001120009047a25 */ /* 0x008fc800078e0004 */
[----:B------:R-:W-:-:S04]  /*1ab40*/  IMAD R5, R9, c[0x0][0x44c], R5 ;  /* 0x0001130009057a24 */ /* 0x000fc800078e0205 */
[C---:B------:R-:W-:Y:S01]  /*1ab50*/  IMAD.WIDE.U32 R4, R0.reuse, c[0x0][0x430], R4 ;  /* 0x00010c0000047a25 */ /* 0x040fe200078e0004 */
        /* <DEDUP_REMOVED lines=13> */
.L_x_1489:
[----:B------:R-:W-:Y:S05]  /*1ac30*/  BRA.DIV ~URZ, `(.L_x_1416) ;  /* 0x000055927f007947 */ /* 0x000fea000b800000 */
[----:B------:R4:W1:Y:S02]  /*1ac40*/  SHFL.IDX PT, R0, R12, RZ, 0x1c1f ;  /* 0x001c1fff0c007589 */ /* 0x00086400000e0000 */
.L_x_1490:
        /* <DEDUP_REMOVED lines=12> */
[C---:B------:R-:W-:Y:S02]  /*1ad10*/  IADD3 R14, R242.reuse, 0x20, RZ ;  /* 0x00000020f20e7810 */ /* 0x040fe40007ffe0ff */
[C---:B--2---:R-:W-:Y:S01]  /*1ad20*/  IADD3 R10, R242.reuse, 0x30, RZ ;  /* 0x00000030f20a7810 */ /* 0x044fe20007ffe0ff */
[C---:B------:R-:W-:Y:S01]  /*1ad30*/  @!P0 IMAD.WIDE R2, R242.reuse, 0x4, R2 ;  /* 0x00000004f2028825 */ /* 0x040fe200078e0202 */
[----:B------:R-:W-:-:S02]  /*1ad40*/  IADD3 R15, R242, 0x20, RZ ;  /* 0x00000020f20f7810 */ /* 0x000fc40007ffe0ff */
[C---:B------:R-:W-:Y:S02]  /*1ad50*/  IADD3 R11, R242.reuse, 0x28, RZ ;  /* 0x00000028f20b7810 */ /* 0x040fe40007ffe0ff */
[----:B------:R1:W-:Y:S01]  /*1ad60*/  @!P0 ST.E.64 [R2.64], R22 ;  /* 0x0000001602008985 */ /* 0x0003e2000c101b08 */
[----:B------:R-:W-:Y:S02]  /*1ad70*/  SHF.R.S32.HI R15, RZ, 0x1f, R15 ;  /* 0x0000001fff0f7819 */ /* 0x000fe4000001140f */
[----:B------:R-:W-:Y:S02]  /*1ad80*/  SHF.R.S32.HI R11, RZ, 0x1f, R11 ;  /* 0x0000001fff0b7819 */ /* 0x000fe4000001140b */
[C---:B------:R-:W-:Y:S02]  /*1ad90*/  IADD3 R16, R242.reuse, 0x60, RZ ;  /* 0x00000060f2107810 */ /* 0x040fe40007ffe0ff */
[C---:B------:R-:W-:Y:S02]  /*1ada0*/  IADD3 R17, R242.reuse, 0x70, RZ ;  /* 0x00000070f2117810 */ /* 0x040fe40007ffe0ff */
[----:B------:R-:W-:-:S02]  /*1adb0*/  IADD3 R18, R242, 0x60, RZ ;  /* 0x00000060f2127810 */ /* 0x000fc40007ffe0ff */
[----:B------:R-:W-:Y:S02]  /*1adc0*/  IADD3 R19, R242, 0xa8, RZ ;  /* 0x000000a8f2137810 */ /* 0x000fe40007ffe0ff */
[----:B------:R-:W-:Y:S02]  /*1add0*/  SHF.R.S32.HI R18, RZ, 0x1f, R18 ;  /* 0x0000001fff127819 */ /* 0x000fe40000011412 */
        /* <DEDUP_REMOVED lines=8> */
[----:B------:R-:W-:-:S02]  /*1ae60*/  ISETP.GE.AND P3, PT, R9, c[0x0][0x3c8], PT ;  /* 0x0000f20009007a0c */ /* 0x000fc40003f66270 */
        /* <DEDUP_REMOVED lines=10> */
[----:B------:R-:W-:-:S03]  /*1af10*/  @!P3 LEA R6, P0, R9, R0, 0x2 ;  /* 0x000000000906b211 */ /* 0x000fc600078010ff */
[----:B------:R1:W-:Y:S01]  /*1af20*/  @!P1 ST.E.64 [R2.64], R30 ;  /* 0x0000001e02009985 */ /* 0x0003e2000c101b08 */
[----:B------:R-:W-:Y:S02]  /*1af30*/  ISETP.GE.AND P1, PT, R10, c[0x0][0x3c8], PT ;  /* 0x0000f2000a007a0c */ /* 0x000fe40003f26270 */
[----:B------:R-:W-:Y:S02]  /*1af40*/  @!P3 LEA.HI.X R7, R9, R4, R11, 0x2, P0 ;  /* 0x000000040907b211 */ /* 0x000fe400000f140b */
[C---:B------:R-:W-:Y:S02]  /*1af50*/  IADD3 R9, R242.reuse, 0x48, RZ ;  /* 0x00000048f2097810 */ /* 0x040fe40007ffe0ff */
        /* <DEDUP_REMOVED lines=8> */
[----:B------:R-:W-:Y:S01]  /*1afe0*/  SHF.R.S32.HI R15, RZ, 0x1f, R15 ;  /* 0x0000001fff0f7819 */ /* 0x000fe2000001140f */
[----:B------:R2:W-:Y:S01]  /*1aff0*/  @!P3 ST.E.64 [R6.64], R34 ;  /* 0x000000220600b985 */ /* 0x0005e2000c101b08 */
[----:B------:R-:W-:-:S02]  /*1b000*/  ISETP.GE.AND P3, PT, R9, c[0x0][0x3c8], PT ;  /* 0x0000f20009007a0c */ /* 0x000fc40003f66270 */
[-C--:B-1----:R-:W-:Y:S02]  /*1b010*/  @!P1 LEA R2, P5, R10, R0.reuse, 0x2 ;  /* 0x000000000a029211 */ /* 0x082fe400078a10ff */
[----:B--2---:R-:W-:Y:S02]  /*1b020*/  @!P4 LEA R6, P0, R8, R0, 0x2 ;  /* 0x000000000806c211 */ /* 0x004fe400078010ff */
[-C--:B------:R-:W-:Y:S02]  /*1b030*/  @!P1 LEA.HI.X R3, R10, R4.reuse, R15, 0x2, P5 ;  /* 0x000000040a039211 */ /* 0x080fe400028f140f */
[----:B------:R-:W-:Y:S02]  /*1b040*/  @!P4 LEA.HI.X R7, R8, R4, R11, 0x2, P0 ;  /* 0x000000040807c211 */ /* 0x000fe400000f140b */
[C---:B------:R-:W-:Y:S01]  /*1b050*/  IADD3 R10, R242.reuse, 0x50, RZ ;  /* 0x00000050f20a7810 */ /* 0x040fe20007ffe0ff */
[----:B------:R1:W-:Y:S01]  /*1b060*/  @!P1 ST.E.64 [R2.64], R100 ;  /* 0x0000006402009985 */ /* 0x0003e2000c101b08 */
[----:B------:R-:W-:-:S02]  /*1b070*/  IADD3 R8, R242, 0x58, RZ ;  /* 0x00000058f2087810 */ /* 0x000fc40007ffe0ff */
[C---:B------:R-:W-:Y:S01]  /*1b080*/  IADD3 R15, R242.reuse, 0x40, RZ ;  /* 0x00000040f20f7810 */ /* 0x040fe20007ffe0ff */
[----:B------:R2:W-:Y:S01]  /*1b090*/  @!P4 ST.E.64 [R6.64], R108 ;  /* 0x0000006c0600c985 */ /* 0x0005e2000c101b08 */
[----:B------:R-:W-:Y:S02]  /*1b0a0*/  IADD3 R11, R242, 0x48, RZ ;  /* 0x00000048f20b7810 */ /* 0x000fe40007ffe0ff */
[----:B------:R-:W-:Y:S02]  /*1b0b0*/  ISETP.GE.AND P1, PT, R10, c[0x0][0x3c8], PT ;  /* 0x0000f2000a007a0c */ /* 0x000fe40003f26270 */
[----:B------:R-:W-:Y:S02]  /*1b0c0*/  ISETP.GE.AND P4, PT, R8, c[0x0][0x3c8], PT ;  /* 0x0000f20008007a0c */ /* 0x000fe40003f86270 */
[----:B------:R-:W-:Y:S02]  /*1b0d0*/  SHF.R.S32.HI R15, RZ, 0x1f, R15 ;  /* 0x0000001fff0f7819 */ /* 0x000fe4000001140f */
[----:B------:R-:W-:-:S02]  /*1b0e0*/  SHF.R.S32.HI R11, RZ, 0x1f, R11 ;  /* 0x0000001fff0b7819 */ /* 0x000fc4000001140b */
[CC--:B-1----:R-:W-:Y:S02]  /*1b0f0*/  @!P2 LEA R2, P5, R14.reuse, R0.reuse, 0x2 ;  /* 0x000000000e02a211 */ /* 0x0c2fe400078a10ff */
[C---:B--2---:R-:W-:Y:S02]  /*1b100*/  @!P3 LEA R6, P0, R9.reuse, R0, 0x2 ;  /* 0x000000000906b211 */ /* 0x044fe400078010ff */
[-C--:B------:R-:W-:Y:S02]  /*1b110*/  @!P2 LEA.HI.X R3, R14, R4.reuse, R15, 0x2, P5 ;  /* 0x000000040e03a211 */ /* 0x080fe400028f140f */
[----:B------:R-:W-:Y:S02]  /*1b120*/  @!P3 LEA.HI.X R7, R9, R4, R11, 0x2, P0 ;  /* 0x000000040907b211 */ /* 0x000fe400000f140b */
[C---:B------:R-:W-:Y:S01]  /*1b130*/  IADD3 R11, R242.reuse, 0x68, RZ ;  /* 0x00000068f20b7810 */ /* 0x040fe20007ffe0ff */
[----:B------:R1:W-:Y:S01]  /*1b140*/  @!P2 ST.E.64 [R2.64], R36 ;  /* 0x000000240200a985 */ /* 0x0003e2000c101b08 */
[----:B------:R-:W-:-:S02]  /*1b150*/  IADD3 R14, R242, 0x50, RZ ;  /* 0x00000050f20e7810 */ /* 0x000fc40007ffe0ff */
[----:B------:R-:W-:Y:S01]  /*1b160*/  IADD3 R9, R242, 0x58, RZ ;  /* 0x00000058f2097810 */ /* 0x000fe20007ffe0ff */
[----:B------:R2:W-:Y:S01]  /*1b170*/  @!P3 ST.E.64 [R6.64], R40 ;  /* 0x000000280600b985 */ /* 0x0005e2000c101b08 */
[----:B------:R-:W-:Y:S02]  /*1b180*/  ISETP.GE.AND P2, PT, R16, c[0x0][0x3c8], PT ;  /* 0x0000f20010007a0c */ /* 0x000fe40003f46270 */
[----:B------:R-:W-:Y:S02]  /*1b190*/  ISETP.GE.AND P3, PT, R11, c[0x0][0x3c8], PT ;  /* 0x0000f2000b007a0c */ /* 0x000fe40003f66270 */
[----:B------:R-:W-:Y:S02]  /*1b1a0*/  SHF.R.S32.HI R14, RZ, 0x1f, R14 ;  /* 0x0000001fff0e7819 */ /* 0x000fe4000001140e */
[----:B------:R-:W-:Y:S02]  /*1b1b0*/  SHF.R.S32.HI R9, RZ, 0x1f, R9 ;  /* 0x0000001fff097819 */ /* 0x000fe40000011409 */
[----:B------:R-:W-:-:S02]  /*1b1c0*/  IADD3 R15, R242, 0x80, RZ ;  /* 0x00000080f20f7810 */ /* 0x000fc40007ffe0ff */
[-C--:B-1----:R-:W-:Y:S02]  /*1b1d0*/  @!P1 LEA R2, P5, R10, R0.reuse, 0x2 ;  /* 0x000000000a029211 */ /* 0x082fe400078a10ff */
[----:B--2---:R-:W-:Y:S02]  /*1b1e0*/  @!P4 LEA R6, P0, R8, R0, 0x2 ;  /* 0x000000000806c211 */ /* 0x004fe400078010ff */
[-C--:B------:R-:W-:Y:S02]  /*1b1f0*/  @!P1 LEA.HI.X R3, R10, R4.reuse, R14, 0x2, P5 ;  /* 0x000000040a039211 */ /* 0x080fe400028f140e */
[----:B------:R-:W-:Y:S02]  /*1b200*/  @!P4 LEA.HI.X R7, R8, R4, R9, 0x2, P0 ;  /* 0x000000040807c211 */ /* 0x000fe400000f1409 */
[C---:B------:R-:W-:Y:S01]  /*1b210*/  IADD3 R10, R242.reuse, 0x78, RZ ;  /* 0x00000078f20a7810 */ /* 0x040fe20007ffe0ff */
[----:B------:R1:W-:Y:S01]  /*1b220*/  @!P1 ST.E.64 [R2.64], R44 ;  /* 0x0000002c02009985 */ /* 0x0003e2000c101b08 */
[----:B------:R-:W-:-:S02]  /*1b230*/  IADD3 R14, R242, 0x68, RZ ;  /* 0x00000068f20e7810 */ /* 0x000fc40007ffe0ff */
[----:B------:R-:W-:Y:S01]  /*1b240*/  ISETP.GE.AND P0, PT, R17, c[0x0][0x3c8], PT ;  /* 0x0000f20011007a0c */ /* 0x000fe20003f06270 */
[----:B------:R2:W-:Y:S01]  /*1b250*/  @!P4 ST.E.64 [R6.64], R48 ;  /* 0x000000300600c985 */ /* 0x0005e2000c101b08 */
[----:B------:R-:W-:Y:S02]  /*1b260*/  ISETP.GE.AND P4, PT, R10, c[0x0][0x3c8], PT ;  /* 0x0000f2000a007a0c */ /* 0x000fe40003f86270 */
[----:B------:R-:W-:Y:S02]  /*1b270*/  SHF.R.S32.HI R14, RZ, 0x1f, R14 ;  /* 0x0000001fff0e7819 */ /* 0x000fe4000001140e */
[----:B------:R-:W-:-:S04]  /*1b280*/  @!P3 LEA R8, P1, R11, R0, 0x2 ;  /* 0x000000000b08b211 */ /* 0x000fc800078210ff */
[----:B------:R-:W-:Y:S02]  /*1b290*/  @!P3 LEA.HI.X R9, R11, R4, R14, 0x2, P1 ;  /* 0x000000040b09b211 */ /* 0x000fe400008f140e */
[C---:B------:R-:W-:Y:S02]  /*1b2a0*/  IADD3 R14, R242.reuse, 0x88, RZ ;  /* 0x00000088f20e7810 */ /* 0x040fe40007ffe0ff */
[----:B------:R-:W-:Y:S02]  /*1b2b0*/  IADD3 R11, R242, 0x90, RZ ;  /* 0x00000090f20b7810 */ /* 0x000fe40007ffe0ff */
[----:B------:R-:W-:Y:S02]  /*1b2c0*/  ISETP.GE.AND P1, PT, R14, c[0x0][0x3c8], PT ;  /* 0x0000f2000e007a0c */ /* 0x000fe40003f26270 */
        /* <DEDUP_REMOVED lines=9> */
[----:B------:R-:W-:-:S02]  /*1b360*/  SHF.R.S32.HI R18, RZ, 0x1f, R18 ;  /* 0x0000001fff127819 */ /* 0x000fc40000011412 */
[----:B------:R-:W-:Y:S02]  /*1b370*/  SHF.R.S32.HI R16, RZ, 0x1f, R16 ;  /* 0x0000001fff107819 */ /* 0x000fe40000011410 */
[----:B------:R-:W-:Y:S02]  /*1b380*/  @!P0 LEA.HI.X R7, R17, R4, R18, 0x2, P5 ;  /* 0x0000000411078211 */ /* 0x000fe400028f1412 */
[C---:B------:R-:W-:Y:S02]  /*1b390*/  IADD3 R17, R242.reuse, 0x80, RZ ;  /* 0x00000080f2117810 */ /* 0x040fe40007ffe0ff */
[----:B------:R-:W-:Y:S01]  /*1b3a0*/  IADD3 R18, R242, 0xa8, RZ ;  /* 0x000000a8f2127810 */ /* 0x000fe20007ffe0ff */
[----:B------:R3:W-:Y:S01]  /*1b3b0*/  @!P0 ST.E.64 [R6.64], R60 ;  /* 0x0000003c06008985 */ /* 0x0007e2000c101b08 */
[----:B------:R-:W-:Y:S02]  /*1b3c0*/  SHF.R.S32.HI R17, RZ, 0x1f, R17 ;  /* 0x0000001fff117819 */ /* 0x000fe40000011411 */
[----:B-1----:R-:W-:-:S04]  /*1b3d0*/  @!P4 LEA R2, P3, R10, R0, 0x2 ;  /* 0x000000000a02c211 */ /* 0x002fc800078610ff */
[----:B------:R-:W-:Y:S02]  /*1b3e0*/  @!P4 LEA.HI.X R3, R10, R4, R16, 0x2, P3 ;  /* 0x000000040a03c211 */ /* 0x000fe400018f1410 */
[C---:B------:R-:W-:Y:S02]  /*1b3f0*/  IADD3 R16, R242.reuse, 0x88, RZ ;  /* 0x00000088f2107810 */ /* 0x040fe40007ffe0ff */
[----:B------:R-:W-:Y:S01]  /*1b400*/  IADD3 R10, R242, 0x98, RZ ;  /* 0x00000098f20a7810 */ /* 0x000fe20007ffe0ff */
[----:B------:R1:W-:Y:S01]  /*1b410*/  @!P4 ST.E.64 [R2.64], R64 ;  /* 0x000000400200c985 */ /* 0x0003e2000c101b08 */
[----:B------:R-:W-:Y:S02]  /*1b420*/  SHF.R.S32.HI R16, RZ, 0x1f, R16 ;  /* 0x0000001fff107819 */ /* 0x000fe40000011410 */
[----:B--2---:R-:W-:Y:S02]  /*1b430*/  @!P2 LEA R8, P0, R15, R0, 0x2 ;  /* 0x000000000f08a211 */ /* 0x004fe400078010ff */
[----:B------:R-:W-:-:S02]  /*1b440*/  ISETP.GE.AND P5, PT, R10, c[0x0][0x3c8], PT ;  /* 0x0000f2000a007a0c */ /* 0x000fc40003fa6270 */
[----:B------:R-:W-:Y:S02]  /*1b450*/  @!P2 LEA.HI.X R9, R15, R4, R17, 0x2, P0 ;  /* 0x000000040f09a211 */ /* 0x000fe400000f1411 */
[----:B------:R-:W-:Y:S02]  /*1b460*/  IADD3 R15, R242, 0xa0, RZ ;  /* 0x000000a0f20f7810 */ /* 0x000fe40007ffe0ff */
[----:B---3--:R-:W-:Y:S01]  /*1b470*/  @!P6 LEA R6, P0, R11, R0, 0x2 ;  /* 0x000000000b06e211 */ /* 0x008fe200078010ff */
[----:B------:R-:W-:Y:S01]  /*1b480*/  @!P2 ST.E.64 [R8.64], R112 ;  /* 0x000000700800a985 */ /* 0x000fe2000c101b08 */
[----:B------:R-:W-:Y:S02]  /*1b490*/  ISETP.GE.AND P4, PT, R15, c[0x0][0x3c8], PT ;  /* 0x0000f2000f007a0c */ /* 0x000fe40003f86270 */
        /* <DEDUP_REMOVED lines=35> */
.L_x_1418:
[----:B------:R-:W-:Y:S05]  /*1b6d0*/  BSYNC B0 ;  /* 0x0000000000007941 */ /* 0x000fea0003800000 */
.L_x_1417:
[----:B------:R-:W-:Y:S05]  /*1b6e0*/  BRA.DIV ~URZ, `(.L_x_1419) ;  /* 0x00004b427f007947 */ /* 0x000fea000b800000 */
[----:B---3--:R3:W2:Y:S04]  /*1b6f0*/  SHFL.IDX PT, R4, R5, 0x1, 0x1c1f ;  /* 0x003c1f0005047f89 */ /* 0x0086a800000e0000 */
[----:B-1----:R3:W1:Y:S02]  /*1b700*/  SHFL.IDX PT, R0, R12, 0x1, 0x1c1f ;  /* 0x003c1f000c007f89 */ /* 0x00266400000e0000 */
.L_x_1491:
[----:B------:R-:W-:-:S13]  /*1b710*/  ISETP.NE.AND P0, PT, R13, RZ, PT ;  /* 0x000000ff0d00720c */ /* 0x000fda0003f05270 */
[----:B------:R-:W-:Y:S05]  /*1b720*/  @P0 BRA `(.L_x_1414) ;  /* 0x0000177000000947 */ /* 0x000fea0003800000 */
[C---:B------:R-:W-:Y:S02]  /*1b730*/  ISETP.GE.AND P4, PT, R242.reuse, c[0x0][0x3c8], PT ;  /* 0x0000f200f2007a0c */ /* 0x040fe40003f86270 */
[C---:B------:R-:W-:Y:S02]  /*1b740*/  IADD3 R15, R242.reuse, 0x18, RZ ;  /* 0x00000018f20f7810 */ /* 0x040fe40007ffe0ff */
[----:B------:R-:W-:Y:S02]  /*1b750*/  IADD3 R8, R242, 0x8, RZ ;  /* 0x00000008f2087810 */ /* 0x000fe40007ffe0ff */
[----:B------:R-:W-:Y:S02]  /*1b760*/  ISETP.GE.AND P1, PT, R15, c[0x0][0x3c8], PT ;  /* 0x0000f2000f007a0c */ /* 0x000fe40003f26270 */
[----:B------:R-:W-:Y:S02]  /*1b770*/  ISETP.GE.AND P3, PT, R8, c[0x0][0x3c8], PT ;  /* 0x0000f20008007a0c */ /* 0x000fe40003f66270 */
[----:B---3--:R-:W-:-:S02]  /*1b780*/  IADD3 R5, R242, 0x10, RZ ;  /* 0x00000010f2057810 */ /* 0x008fc40007ffe0ff */
[C---:B------:R-:W-:Y:S01]  /*1b790*/  IADD3 R9, R242.reuse, 0x8, RZ ;  /* 0x00000008f2097810 */ /* 0x040fe20007ffe0ff */
[----:B-1----:R-:W-:Y:S01]  /*1b7a0*/  @!P4 IMAD.MOV.U32 R6, RZ, RZ, R0 ;  /* 0x000000ffff06c224 */ /* 0x002fe200078e0000 */
[----:B------:R-:W-:Y:S01]  /*1b7b0*/  ISETP.GE.AND P2, PT, R5, c[0x0][0x3c8], PT ;  /* 0x0000f20005007a0c */ /* 0x000fe20003f46270 */
[----:B--2---:R-:W-:Y:S01]  /*1b7c0*/  @!P4 IMAD.MOV.U32 R7, RZ, RZ, R4 ;  /* 0x000000ffff07c224 */ /* 0x004fe200078e0004 */
        /* <DEDUP_REMOVED lines=170> */
.L_x_1399:
        /* <DEDUP_REMOVED lines=19> */
.L_x_1420:
        /* <DEDUP_REMOVED lines=12> */
[----:B------:R-:W2:Y:S01]  /*1c460*/  LDL.LU R22, [R1] ;  /* 0x0000000001167983 */ /* 0x000ea20000300800 */
[----:B------:R-:W-:Y:S01]  /*1c470*/  IMAD.MOV.U32 R2, RZ, RZ, 0x368 ;  /* 0x00000368ff027424 */ /* 0x000fe200078e00ff */
[----:B------:R-:W-:-:S04]  /*1c480*/  ISETP.GT.AND P2, PT, R19, 0x1, PT ;  /* 0x000000011300780c */ /* 0x000fc80003f44270 */
[----:B------:R-:W-:-:S04]  /*1c490*/  SEL R2, R2, 0x328, P2 ;  /* 0x0000032802027807 */ /* 0x000fc80001000000 */
[----:B------:R3:W4:Y:S08]  /*1c4a0*/  LDC.64 R10, c[0x0][R2+0x170] ;  /* 0x00005c00020a7b82 */ /* 0x0007300000000a00 */
[----:B------:R3:W5:Y:S08]  /*1c4b0*/  LDC.64 R8, c[0x0][R2+0x168] ;  /* 0x00005a0002087b82 */ /* 0x0007700000000a00 */
[----:B------:R3:W1:Y:S08]  /*1c4c0*/  LDC.64 R16, c[0x0][R2+0x178] ;  /* 0x00005e0002107b82 */ /* 0x0006700000000a00 */
[----:B------:R3:W1:Y:S02]  /*1c4d0*/  LDC.64 R12, c[0x0][R2+0x160] ;  /* 0x00005800020c7b82 */ /* 0x0006640000000a00 */
[----:B---3--:R-:W-:-:S02]  /*1c4e0*/  IMAD.MOV.U32 R2, RZ, RZ, c[0x0][0x4e8] ;  /* 0x00013a00ff027624 */ /* 0x008fc400078e00ff */
[-C--:B----4-:R-:W-:Y:S02]  /*1c4f0*/  IMAD R5, R11, R3.reuse, RZ ;  /* 0x000000030b057224 */ /* 0x090fe400078e02ff */
[----:B------:R-:W-:Y:S01]  /*1c500*/  IMAD.WIDE.U32 R6, R10, R3, RZ ;  /* 0x000000030a067225 */ /* 0x000fe200078e00ff */
[----:B------:R-:W-:Y:S02]  /*1c510*/  ISETP.NE.AND P0, PT, R2, 0x1, PT ;  /* 0x000000010200780c */ /* 0x000fe40003f05270 */
[----:B------:R-:W-:Y:S01]  /*1c520*/  MOV R2, R14 ;  /* 0x0000000e00027202 */ /* 0x000fe20000000f00 */
[----:B------:R-:W-:Y:S02]  /*1c530*/  IMAD R10, R10, R20, R5 ;  /* 0x000000140a0a7224 */ /* 0x000fe400078e0205 */
[-C--:B-----5:R-:W-:Y:S02]  /*1c540*/  IMAD R11, R9, R4.reuse, RZ ;  /* 0x00000004090b7224 */ /* 0x0a0fe400078e02ff */
[----:B------:R-:W-:Y:S01]  /*1c550*/  IMAD.WIDE.U32 R8, R8, R4, RZ ;  /* 0x0000000408087225 */ /* 0x000fe200078e00ff */
[----:B------:R-:W-:-:S03]  /*1c560*/  IADD3 R7, R7, R10, RZ ;  /* 0x0000000a07077210 */ /* 0x000fc60007ffe0ff */
[----:B------:R-:W-:Y:S02]  /*1c570*/  IMAD.IADD R11, R9, 0x1, R11 ;  /* 0x00000001090b7824 */ /* 0x000fe400078e020b */
[----:B------:R-:W-:-:S05]  /*1c580*/  @P0 IMAD.HI.U32 R21, R14, c[0x0][0x4ec], RZ ;  /* 0x00013b000e150a27 */ /* 0x000fca00078e00ff */
[----:B------:R-:W-:Y:S02]  /*1c590*/  @P0 SHF.R.U32.HI R2, RZ, c[0x0][0x4f0], R21 ;  /* 0x00013c00ff020a19 */ /* 0x000fe40000011615 */
[----:B------:R-:W-:-:S03]  /*1c5a0*/  IADD3 R21, P1, P0, R6, R8, R0 ;  /* 0x0000000806157210 */ /* 0x000fc6000783e000 */
[----:B------:R-:W-:Y:S01]  /*1c5b0*/  IMAD.MOV R6, RZ, RZ, -R2 ;  /* 0x000000ffff067224 */ /* 0x000fe200078e0a02 */
[----:B------:R-:W-:-:S03]  /*1c5c0*/  IADD3.X R11, R7, R11, R18, P1, P0 ;  /* 0x0000000b070b7210 */ /* 0x000fc60000fe0412 */
[----:B------:R-:W-:-:S05]  /*1c5d0*/  IMAD R6, R6, c[0x0][0x4e8], R14 ;  /* 0x00013a0006067a24 */ /* 0x000fca00078e020e */
[----:B------:R-:W-:Y:S02]  /*1c5e0*/  SHF.R.S32.HI R7, RZ, 0x1f, R6 ;  /* 0x0000001fff077819 */ /* 0x000fe40000011406 */
[----:B--2---:R-:W-:-:S05]  /*1c5f0*/  SEL R5, R22, RZ, P2 ;  /* 0x000000ff16057207 */ /* 0x004fca0001000000 */
[-C--:B-1----:R-:W-:Y:S02]  /*1c600*/  IMAD R10, R17, R5.reuse, RZ ;  /* 0x00000005110a7224 */ /* 0x082fe400078e02ff */
[----:B------:R-:W-:Y:S01]  /*1c610*/  IMAD.WIDE.U32 R8, R16, R5, RZ ;  /* 0x0000000510087225 */ /* 0x000fe200078e00ff */
[----:B------:R-:W-:-:S04]  /*1c620*/  SHF.R.S32.HI R5, RZ, 0x1f, R2 ;  /* 0x0000001fff057819 */ /* 0x000fc80000011402 */
[----:B------:R-:W-:Y:S01]  /*1c630*/  IADD3 R9, R9, R10, RZ ;  /* 0x0000000a09097210 */ /* 0x000fe20007ffe0ff */
[----:B------:R-:W-:Y:S01]  /*1c640*/  IMAD.MOV.U32 R10, RZ, RZ, c[0x0][0x4a8] ;  /* 0x00012a00ff0a7624 */ /* 0x000fe200078e00ff */
[----:B------:R-:W-:Y:S01]  /*1c650*/  IADD3 R8, P1, P0, R2, R21, R8 ;  /* 0x0000001502087210 */ /* 0x000fe2000783e008 */
[----:B------:R-:W-:-:S03]  /*1c660*/  IMAD R2, R13, R6, RZ ;  /* 0x000000060d027224 */ /* 0x000fc600078e02ff */
[----:B------:R-:W-:Y:S01]  /*1c670*/  IADD3.X R9, R5, R11, R9, P1, P0 ;  /* 0x0000000b05097210 */ /* 0x000fe20000fe0409 */
[----:B------:R-:W-:Y:S01]  /*1c680*/  IMAD R2, R12, R7, R2 ;  /* 0x000000070c027224 */ /* 0x000fe200078e0202 */
[----:B------:R-:W-:-:S03]  /*1c690*/  MOV R5, c[0x0][0x4ac] ;  /* 0x00012b0000057a02 */ /* 0x000fc60000000f00 */
[----:B------:R-:W-:Y:S01]  /*1c6a0*/  IMAD.WIDE.U32 R6, R12, R6, R8 ;  /* 0x000000060c067225 */ /* 0x000fe200078e0008 */
[----:B------:R-:W-:Y:S02]  /*1c6b0*/  SEL R8, R10, c[0x0][0x450], P2 ;  /* 0x000114000a087a07 */ /* 0x000fe40001000000 */
[----:B------:R-:W-:Y:S01]  /*1c6c0*/  SEL R5, R5, c[0x0][0x454], P2 ;  /* 0x0001150005057a07 */ /* 0x000fe20001000000 */
[----:B------:R-:W-:Y:S01]  /*1c6d0*/  IMAD.IADD R2, R7, 0x1, R2 ;  /* 0x0000000107027824 */ /* 0x000fe200078e0202 */
[----:B------:R-:W-:-:S04]  /*1c6e0*/  LEA R8, P0, R6, R8, 0x2 ;  /* 0x0000000806087211 */ /* 0x000fc800078010ff */
[----:B------:R-:W-:Y:S02]  /*1c6f0*/  LEA.HI.X R9, R6, R5, R2, 0x2, P0 ;  /* 0x0000000506097211 */ /* 0x000fe400000f1402 */
[----:B------:R-:W-:-:S05]  /*1c700*/  MOV R2, 0xff800000 ;  /* 0xff80000000027802 */ /* 0x000fca0000000f00 */
[----:B------:R1:W-:Y:S02]  /*1c710*/  STG.E [R8.64], R2 ;  /* 0x0000000208007986 */ /* 0x0003e4000c101908 */
.L_x_1422:
[----:B------:R-:W-:Y:S05]  /*1c720*/  BSYNC B0 ;  /* 0x0000000000007941 */ /* 0x000fea0003800000 */
.L_x_1421:
[----:B------:R-:W-:-:S13]  /*1c730*/  ISETP.GT.AND P0, PT, R19, 0x1, PT ;  /* 0x000000011300780c */ /* 0x000fda0003f04270 */
[----:B------:R-:W-:Y:S05]  /*1c740*/  @P0 BRA `(.L_x_1414) ;  /* 0x0000075000000947 */ /* 0x000fea0003800000 */
[----:B------:R-:W-:Y:S01]  /*1c750*/  MOV R5, c[0x0][0x4e8] ;  /* 0x00013a0000057a02 */ /* 0x000fe20000000f00 */
[----:B-1----:R-:W-:Y:S01]  /*1c760*/  IMAD R2, R18, c[0x0][0x3a0], RZ ;  /* 0x0000e80012027a24 */ /* 0x002fe200078e02ff */
[----:B------:R-:W1:Y:S01]  /*1c770*/  S2R R11, SR_TID.X ;  /* 0x00000000000b7919 */ /* 0x000e620000002100 */
        /* <DEDUP_REMOVED lines=12> */
[----:B------:R-:W-:Y:S01]  /*1c840*/  SHF.R.S32.HI R8, RZ, 0x1f, R0 ;  /* 0x0000001fff087819 */ /* 0x000fe20000011400 */
[----:B------:R-:W-:Y:S01]  /*1c850*/  IMAD.MOV.U32 R4, RZ, RZ, R6 ;  /* 0x000000ffff047224 */ /* 0x000fe200078e0006 */
[----:B-1----:R-:W-:-:S03]  /*1c860*/  SHF.R.S32.HI R10, RZ, 0x1f, R11 ;  /* 0x0000001fff0a7819 */ /* 0x002fc6000001140b */
[----:B------:R-:W-:Y:S01]  /*1c870*/  IMAD.WIDE.U32 R6, R3, c[0x0][0x3f0], R4 ;  /* 0x0000fc0003067a25 */ /* 0x000fe200078e0004 */
[----:B------:R-:W-:Y:S02]  /*1c880*/  IADD3 R4, -R0, RZ, RZ ;  /* 0x000000ff00047210 */ /* 0x000fe40007ffe1ff */
[----:B------:R-:W-:Y:S01]  /*1c890*/  LEA.HI R10, R10, R11, RZ, 0x3 ;  /* 0x0000000b0a0a7211 */ /* 0x000fe200078f18ff */
[----:B------:R-:W-:Y:S01]  /*1c8a0*/  IMAD R5, R8, c[0x0][0x3e0], RZ ;  /* 0x0000f80008057a24 */ /* 0x000fe200078e02ff */
[----:B------:R-:W-:Y:S01]  /*1c8b0*/  IADD3 R3, R7, R9, RZ ;  /* 0x0000000907037210 */ /* 0x000fe20007ffe0ff */
[----:B------:R-:W-:Y:S01]  /*1c8c0*/  IMAD R4, R4, c[0x0][0x4e8], R2 ;  /* 0x00013a0004047a24 */ /* 0x000fe200078e0202 */
[----:B------:R-:W-:Y:S01]  /*1c8d0*/  SHF.R.S32.HI R10, RZ, 0x3, R10 ;  /* 0x00000003ff0a7819 */ /* 0x000fe2000001140a */
[----:B------:R-:W-:Y:S02]  /*1c8e0*/  IMAD.MOV.U32 R2, RZ, RZ, R6 ;  /* 0x000000ffff027224 */ /* 0x000fe400078e0006 */
[----:B------:R-:W-:-:S02]  /*1c8f0*/  IMAD R5, R0, c[0x0][0x3e4], R5 ;  /* 0x0000f90000057a24 */ /* 0x000fc400078e0205 */
        /* <DEDUP_REMOVED lines=12> */
.L_x_1492:
[----:B------:R-:W-:Y:S05]  /*1c9c0*/  BRA.DIV ~URZ, `(.L_x_1424) ;  /* 0x000039927f007947 */ /* 0x000fea000b800000 */
[----:B------:R3:W4:Y:S02]  /*1c9d0*/  SHFL.IDX PT, R0, R7, RZ, 0x181f ;  /* 0x00181fff07007589 */ /* 0x00072400000e0000 */
.L_x_1493:
        /* <DEDUP_REMOVED lines=16> */
.L_x_1426:
[----:B------:R-:W-:Y:S05]  /*1cae0*/  BSYNC B0 ;  /* 0x0000000000007941 */ /* 0x000fea0003800000 */
.L_x_1425:
[----:B------:R-:W-:Y:S05]  /*1caf0*/  BRA.DIV ~URZ, `(.L_x_1427) ;  /* 0x000038c27f007947 */ /* 0x000fea000b800000 */
[----:B--2---:R2:W1:Y:S04]  /*1cb00*/  SHFL.IDX PT, R8, R6, 0x1, 0x181f ;  /* 0x00381f0006087f89 */ /* 0x00446800000e0000 */
[----:B----4-:R2:W4:Y:S02]  /*1cb10*/  SHFL.IDX PT, R0, R7, 0x1, 0x181f ;  /* 0x00381f0007007f89 */ /* 0x01052400000e0000 */
.L_x_1494:
        /* <DEDUP_REMOVED lines=16> */
.L_x_1429:
[----:B------:R-:W-:Y:S05]  /*1cc20*/  BSYNC B0 ;  /* 0x0000000000007941 */ /* 0x000fea0003800000 */
.L_x_1428:
[----:B------:R-:W-:Y:S05]  /*1cc30*/  BRA.DIV ~URZ, `(.L_x_1430) ;  /* 0x000038427f007947 */ /* 0x000fea000b800000 */
[----:B-1----:R1:W2:Y:S02]  /*1cc40*/  SHFL.IDX PT, R8, R6, 0x2, 0x181f ;  /* 0x00581f0006087f89 */ /* 0x0022a400000e0000 */
.L_x_1495:
[----:B------:R-:W-:Y:S05]  /*1cc50*/  BRA.DIV ~URZ, `(.L_x_1431) ;  /* 0x000038927f007947 */ /* 0x000fea000b800000 */
[----:B----4-:R4:W1:Y:S02]  /*1cc60*/  SHFL.IDX PT, R0, R7, 0x2, 0x181f ;  /* 0x00581f0007007f89 */ /* 0x01086400000e0000 */
.L_x_1496:
        /* <DEDUP_REMOVED lines=16> */
.L_x_1433:
[----:B------:R-:W-:Y:S05]  /*1cd70*/  BSYNC B0 ;  /* 0x0000000000007941 */ /* 0x000fea0003800000 */
.L_x_1432:
[----:B------:R-:W-:Y:S05]  /*1cd80*/  BRA.DIV ~URZ, `(.L_x_1434) ;  /* 0x000037c27f007947 */ /* 0x000fea000b800000 */
[----:B-12---:R-:W1:Y:S04]  /*1cd90*/  SHFL.IDX PT, R6, R6, 0x3, 0x181f ;  /* 0x00781f0006067f89 */ /* 0x006e6800000e0000 */
[----:B---34-:R-:W2:Y:S02]  /*1cda0*/  SHFL.IDX PT, R7, R7, 0x3, 0x181f ;  /* 0x00781f0007077f89 */ /* 0x018ea400000e0000 */
.L_x_1497:
[----:B------:R-:W-:-:S04]  /*1cdb0*/  IADD3 R4, R4, 0x60, RZ ;  /* 0x0000006004047810 */ /* 0x000fc80007ffe0ff */
        /* <DEDUP_REMOVED lines=14> */
.L_x_1414:
[----:B------:R-:W-:Y:S05]  /*1cea0*/  BSYNC B1 ;  /* 0x0000000000017941 */ /* 0x000fea0003800000 */
.L_x_1398:
[----:B-1-3--:R-:W3:Y:S02]  /*1ceb0*/  LDL R0, [R1+0x54] ;  /* 0x0000540001007983 */ /* 0x00aee40000100800 */
[----:B---3--:R-:W-:-:S13]  /*1cec0*/  ISETP.NE.AND P0, PT, R0, RZ, PT ;  /* 0x000000ff0000720c */ /* 0x008fda0003f05270 */
[----:B------:R-:W-:Y:S01]  /*1ced0*/  @P0 WARPSYNC 0xffffffff ;  /* 0xffffffff00000948 */ /* 0x000fe20003800000 */
[----:B------:R-:W-:Y:S06]  /*1cee0*/  @P0 BAR.SYNC.DEFER_BLOCKING 0x5, 0x100 ;  /* 0x0144000000000b1d */ /* 0x000fec0000010000 */
[----:B------:R-:W1:Y:S04]  /*1cef0*/  @P0 LDS.128 R244, [0x18100] ;  /* 0x01810000fff40984 */ /* 0x000e680000000c00 */
[----:B------:R-:W-:Y:S06]  /*1cf00*/  @P0 BAR.ARV 0x4, 0x100 ;  /* 0x0104000000000b1d */ /* 0x000fec0000002000 */
[----:B------:R-:W-:Y:S05]  /*1cf10*/  @P0 BRA `(.L_x_1435) ;  /* 0x00000f6000000947 */ /* 0x000fea0003800000 */
[----:B------:R-:W3:Y:S01]  /*1cf20*/  S2R R0, SR_TID.X ;  /* 0x0000000000007919 */ /* 0x000ee20000002100 */
[----:B------:R-:W-:Y:S01]  /*1cf30*/  IMAD.MOV.U32 R8, RZ, RZ, RZ ;  /* 0x000000ffff087224 */ /* 0x000fe200078e00ff */
[----:B---3--:R-:W-:-:S04]  /*1cf40*/  LOP3.LUT R13, R0, 0x1f, RZ, 0xc0, !PT ;  /* 0x0000001f000d7812 */ /* 0x008fc800078ec0ff */
[----:B------:R-:W-:Y:S01]  /*1cf50*/  ISETP.NE.AND P6, PT, R13, 0x1f, PT ;  /* 0x0000001f0d00780c */ /* 0x000fe20003fc5270 */
[----:B------:R-:W-:Y:S10]  /*1cf60*/  BRA.DIV ~URZ, `(.L_x_1436) ;  /* 0x000036b27f007947 */ /* 0x000ff4000b800000 */
[----:B------:R3:W4:Y:S02]  /*1cf70*/  SHFL.IDX PT, R9, R28, RZ, 0x1f ;  /* 0x00001fff1c097589 */ /* 0x00072400000e0000 */
.L_x_1498:
[----:B------:R-:W-:Y:S05]  /*1cf80*/  BRA.DIV ~URZ, `(.L_x_1437) ;  /* 0x000037027f007947 */ /* 0x000fea000b800000 */
[----:B------:R3:W4:Y:S02]  /*1cf90*/  SHFL.IDX PT, R6, R28, 0x1, 0x1f ;  /* 0x00201f001c067f89 */ /* 0x00072400000e0000 */
.L_x_1499:
[----:B-1----:R-:W-:Y:S02]  /*1cfa0*/  IMAD.IADD R0, R247, 0x1, R13 ;  /* 0x00000001f7007824 */ /* 0x002fe400078e020d */
[----:B--2-4-:R-:W-:-:S03]  /*1cfb0*/  IMAD.MOV.U32 R7, RZ, RZ, RZ ;  /* 0x000000ffff077224 */ /* 0x014fc600078e00ff */
[----:B------:R-:W-:-:S13]  /*1cfc0*/  ISETP.GE.OR P0, PT, R0, c[0x0][0x53c], !P6 ;  /* 0x00014f0000007a0c */ /* 0x000fda0007706670 */
[----:B------:R-:W-:Y:S01]  /*1cfd0*/  @!P0 MOV R2, 0x4 ;  /* 0x0000000400028802 */ /* 0x000fe20000000f00 */
[----:B------:R-:W-:-:S04]  /*1cfe0*/  @!P0 IMAD.MOV.U32 R4, RZ, RZ, 0x4 ;  /* 0x00000004ff048424 */ /* 0x000fc800078e00ff */
[----:B------:R-:W-:-:S04]  /*1cff0*/  @!P0 IMAD.WIDE R4, R0, R4, c[0x0][0x580] ;  /* 0x0001600000048625 */ /* 0x000fc800078e0204 */
[----:B------:R-:W-:Y:S01]  /*1d000*/  @!P0 IMAD.WIDE R2, R0, R2, c[0x0][0x578] ;  /* 0x00015e0000028625 */ /* 0x000fe200078e0202 */
[----:B------:R-:W2:Y:S04]  /*1d010*/  @!P0 LDG.E R7, [R4.64] ;  /* 0x0000000804078981 */ /* 0x000ea8000c1e1900 */
[----:B------:R-:W2:Y:S01]  /*1d020*/  @!P0 LDG.E R8, [R2.64] ;  /* 0x0000000802088981 */ /* 0x000ea2000c1e1900 */
[C---:B------:R-:W-:Y:S02]  /*1d030*/  ISETP.GE.U32.AND P4, PT, R13.reuse, 0x10, PT ;  /* 0x000000100d00780c */ /* 0x040fe40003f86070 */
[C---:B------:R-:W-:Y:S02]  /*1d040*/  ISETP.GE.U32.AND P3, PT, R13.reuse, 0x8, PT ;  /* 0x000000080d00780c */ /* 0x040fe40003f66070 */
[----:B------:R-:W-:-:S02]  /*1d050*/  ISETP.GE.U32.AND P2, PT, R13, 0x4, PT ;  /* 0x000000040d00780c */ /* 0x000fc40003f46070 */
[C---:B------:R-:W-:Y:S02]  /*1d060*/  ISETP.GE.U32.AND P1, PT, R13.reuse, 0x2, PT ;  /* 0x000000020d00780c */ /* 0x040fe40003f26070 */
[----:B------:R-:W-:Y:S02]  /*1d070*/  ISETP.NE.AND P5, PT, R13, RZ, PT ;  /* 0x000000ff0d00720c */ /* 0x000fe40003fa5270 */
[----:B------:R-:W-:Y:S01]  /*1d080*/  MOV R12, RZ ;  /* 0x000000ff000c7202 */ /* 0x000fe20000000f00 */
[----:B--2---:R-:W-:Y:S01]  /*1d090*/  IMAD R0, R8, R7, RZ ;  /* 0x0000000708007224 */ /* 0x004fe200078e02ff */
[----:B------:R-:W-:Y:S07]  /*1d0a0*/  BRA.DIV ~URZ, `(.L_x_1438) ;  /* 0x000036527f007947 */ /* 0x000fee000b800000 */
[----:B------:R1:W2:Y:S02]  /*1d0b0*/  SHFL.UP PT, R4, R0, 0x1, RZ ;  /* 0x0420000000047989 */ /* 0x0002a400000e00ff */
.L_x_1500:
        /* <DEDUP_REMOVED lines=16> */
.L_x_1501:
[----:B--2---:R-:W-:Y:S01]  /*1d1c0*/  IMAD R0, R0, c[0x0][0x538], RZ ;  /* 0x00014e0000007a24 */ /* 0x004fe200078e02ff */
[----:B------:R-:W-:Y:S04]  /*1d1d0*/  BSSY B1, `(.L_x_1440) ;  /* 0x00000c5000017945 */ /* 0x000fe80003800000 */
[----:B------:R-:W-:-:S04]  /*1d1e0*/  IADD3 R6, R0, R6, RZ ;  /* 0x0000000600067210 */ /* 0x000fc80007ffe0ff */
[----:B------:R-:W-:-:S13]  /*1d1f0*/  ISETP.GT.AND P0, PT, R6, R9, PT ;  /* 0x000000090600720c */ /* 0x000fda0003f04270 */
[----:B------:R-:W-:Y:S05]  /*1d200*/  @P0 BRA `(.L_x_1441) ;  /* 0x0000025000000947 */ /* 0x000fea0003800000 */
.L_x_1445:
        /* <DEDUP_REMOVED lines=17> */
.L_x_1502:
        /* <DEDUP_REMOVED lines=16> */
.L_x_1503:
[----:B--2---:R-:W-:-:S05]  /*1d420*/  IMAD R0, R0, c[0x0][0x538], RZ ;  /* 0x00014e0000007a24 */ /* 0x004fca00078e02ff */
[----:B------:R-:W-:-:S04]  /*1d430*/  IADD3 R6, R0, R6, RZ ;  /* 0x0000000600067210 */ /* 0x000fc80007ffe0ff */
[----:B------:R-:W-:-:S13]  /*1d440*/  ISETP.GT.AND P0, PT, R6, R9, PT ;  /* 0x000000090600720c */ /* 0x000fda0003f04270 */
[----:B-1-3--:R-:W-:Y:S05]  /*1d450*/  @!P0 BRA `(.L_x_1445) ;  /* 0xfffffdb000008947 */ /* 0x00afea000383ffff */
.L_x_1441:
[----:B------:R-:W-:-:S05]  /*1d460*/  IADD3 R11, -R0, R6, RZ ;  /* 0x00000006000b7210 */ /* 0x000fca0007ffe1ff */
[----:B------:R-:W-:-:S05]  /*1d470*/  IMAD R0, R4, c[0x0][0x538], R11 ;  /* 0x00014e0004007a24 */ /* 0x000fca00078e020b */
[----:B------:R-:W-:Y:S01]  /*1d480*/  ISETP.GT.AND P0, PT, R0, R9, PT ;  /* 0x000000090000720c */ /* 0x000fe20003f04270 */
[----:B------:R-:W-:-:S12]  /*1d490*/  BRA.DIV ~URZ, `(.L_x_1446) ;  /* 0x000036327f007947 */ /* 0x000fd8000b800000 */
[----:B------:R-:W-:-:S04]  /*1d4a0*/  VOTE.ANY R10, PT, !P0 ;  /* 0x00000000000a7806 */ /* 0x000fc800040e0100 */
.L_x_1504:
[----:B------:R-:W2:Y:S02]  /*1d4b0*/  POPC R6, R10 ;  /* 0x0000000a00067309 */ /* 0x000ea40000000000 */
[----:B--2---:R-:W-:Y:S01]  /*1d4c0*/  IADD3 R247, R6, R247, RZ ;  /* 0x000000f706f77210 */ /* 0x004fe20007ffe0ff */
[----:B------:R-:W-:Y:S05]  /*1d4d0*/  BRA.DIV ~URZ, `(.L_x_1447) ;  /* 0x000036427f007947 */ /* 0x000fea000b800000 */
[----:B------:R2:W4:Y:S04]  /*1d4e0*/  SHFL.IDX PT, R7, R7, R6, 0x1f ;  /* 0x00001f0607077589 */ /* 0x00052800000e0000 */
[----:B------:R2:W1:Y:S02]  /*1d4f0*/  SHFL.IDX PT, R5, R8, R6, 0x1f ;  /* 0x00001f0608057589 */ /* 0x00046400000e0000 */
.L_x_1505:
[----:B------:R-:W-:Y:S01]  /*1d500*/  ISETP.NE.AND P0, PT, R10, RZ, PT ;  /* 0x000000ff0a00720c */ /* 0x000fe20003f05270 */
[----:B------:R-:W-:-:S12]  /*1d510*/  BSSY B0, `(.L_x_1448) ;  /* 0x0000005000007945 */ /* 0x000fd80003800000 */
[----:B------:R-:W-:Y:S05]  /*1d520*/  @!P0 BRA `(.L_x_1449) ;  /* 0x0000003000008947 */ /* 0x000fea0003800000 */
[----:B--2---:R-:W-:Y:S01]  /*1d530*/  IADD3 R6, R6, -0x1, RZ ;  /* 0xffffffff06067810 */ /* 0x004fe20007ffe0ff */
[----:B------:R-:W-:Y:S05]  /*1d540*/  BRA.DIV ~URZ, `(.L_x_1450) ;  /* 0x000036a27f007947 */ /* 0x000fea000b800000 */
[----:B------:R2:W3:Y:S02]  /*1d550*/  SHFL.IDX PT, R12, R4, R6, 0x1f ;  /* 0x00001f06040c7589 */ /* 0x0004e400000e0000 */
.L_x_1449:
[----:B------:R-:W-:Y:S05]  /*1d560*/  BSYNC B0 ;  /* 0x0000000000007941 */ /* 0x000fea0003800000 */
.L_x_1448:
        /* <DEDUP_REMOVED lines=67> */
.L_x_1452:
        /* <DEDUP_REMOVED lines=64> */
.L_x_1453:
[----:B------:R-:W-:Y:S05]  /*1dda0*/  BSYNC B0 ;  /* 0x0000000000007941 */ /* 0x000fea0003800000 */
.L_x_1451:
[----:B------:R-:W-:-:S04]  /*1ddb0*/  LOP3.LUT R2, RZ, R2, RZ, 0x33, !PT ;  /* 0x00000002ff027212 */ /* 0x000fc800078e33ff */
[----:B------:R-:W-:Y:S01]  /*1ddc0*/  IADD3 R245, R2, R7, RZ ;  /* 0x0000000702f57210 */ /* 0x000fe20007ffe0ff */
[----:B------:R-:W-:Y:S05]  /*1ddd0*/  BRA `(.L_x_1454) ;  /* 0x0000004000007947 */ /* 0x000fea0003800000 */
.L_x_1442:
[----:B------:R-:W-:Y:S01]  /*1dde0*/  IMAD.MOV.U32 R244, RZ, RZ, R9 ;  /* 0x000000fffff47224 */ /* 0x000fe200078e0009 */
[----:B------:R-:W-:Y:S01]  /*1ddf0*/  MOV R246, RZ ;  /* 0x000000ff00f67202 */ /* 0x000fe20000000f00 */
[----:B------:R-:W-:Y:S01]  /*1de00*/  IMAD.MOV.U32 R245, RZ, RZ, RZ ;  /* 0x000000fffff57224 */ /* 0x000fe200078e00ff */
[----:B------:R-:W-:Y:S02]  /*1de10*/  MOV R247, c[0x0][0x53c] ;  /* 0x00014f0000f77a02 */ /* 0x000fe40000000f00 */
.L_x_1454:
[----:B------:R-:W-:Y:S05]  /*1de20*/  BSYNC B1 ;  /* 0x0000000000017941 */ /* 0x000fea0003800000 */
.L_x_1440:
[----:B------:R-:W-:Y:S01]  /*1de30*/  WARPSYNC 0xffffffff ;  /* 0xffffffff00007948 */ /* 0x000fe20003800000 */
[----:B------:R-:W-:Y:S01]  /*1de40*/  BAR.SYNC.DEFER_BLOCKING 0x4, 0x100 ;  /* 0x0104000000007b1d */ /* 0x000fe20000010000 */
[----:B------:R-:W-:-:S13]  /*1de50*/  ISETP.NE.AND P0, PT, R13, RZ, PT ;  /* 0x000000ff0d00720c */ /* 0x000fda0003f05270 */
[----:B------:R2:W-:Y:S04]  /*1de60*/  @!P0 STS.128 [0x18100], R244 ;  /* 0x018100f4ff008388 */ /* 0x0005e80000000c00 */
[----:B------:R-:W-:Y:S06]  /*1de70*/  BAR.ARV 0x5, 0x100 ;  /* 0x0144000000007b1d */ /* 0x000fec0000002000 */
.L_x_1435:
[----:B-1----:R-:W-:-:S13]  /*1de80*/  ISETP.GE.AND P0, PT, R247, c[0x0][0x53c], PT ;  /* 0x00014f00f7007a0c */ /* 0x002fda0003f06270 */
[----:B--234-:R-:W-:Y:S01]  /*1de90*/  @P0 CALL.REL.NOINC `(.L_x_1455) ;  /* 0x0000001000000944 */ /* 0x01cfe20003c00000 */
[----:B------:R-:W-:Y:S05]  /*1dea0*/  BRA `(.L_x_1456) ;  /* 0xfffe420000007947 */ /* 0x000fea000383ffff */
.L_x_1455:
[----:B------:R-:W-:Y:S05]  /*1deb0*/  EXIT ;  /* 0x000000000000794d */ /* 0x000fea0003800000 */
.L_x_1266:
[----:B------:R-:W-:Y:S01]  /*1dec0*/  IMAD.MOV.U32 R0, RZ, RZ, R5 ;  /* 0x000000ffff007224 */ /* 0x000fe200078e0005 */
[----:B------:R-:W-:Y:S02]  /*1ded0*/  MOV R3, 0x1 ;  /* 0x0000000100037802 */ /* 0x000fe40000000f00 */
[----:B------:R-:W-:Y:S02]  /*1dee0*/  MOV R2, 0x1df00 ;  /* 0x0001df0000027802 */ /* 0x000fe40000000f00 */
[----:B--2---:R-:W-:Y:S05]  /*1def0*/  CALL.REL.NOINC `($__internal_24_$__cuda_sm70_shflsync_up_p) ;  /* 0x00002e1000007944 */ /* 0x004fea0003c00000 */
[----:B------:R-:W-:Y:S01]  /*1df00*/  MOV R0, R4 ;  /* 0x0000000400007202 */ /* 0x000fe20000000f00 */
[----:B------:R-:W-:Y:S05]  /*1df10*/  BRA `(.L_x_1457) ;  /* 0xfffe252000007947 */ /* 0x000fea000383ffff */
.L_x_1267:
[----:B------:R-:W-:Y:S01]  /*1df20*/  IMAD.MOV.U32 R0, RZ, RZ, R5 ;  /* 0x000000ffff007224 */ /* 0x000fe200078e0005 */
[----:B------:R-:W-:Y:S02]  /*1df30*/  MOV R3, 0x2 ;  /* 0x0000000200037802 */ /* 0x000fe40000000f00 */
[----:B------:R-:W-:Y:S02]  /*1df40*/  MOV R2, 0x1df60 ;  /* 0x0001df6000027802 */ /* 0x000fe40000000f00 */
[----:B--2---:R-:W-:Y:S05]  /*1df50*/  CALL.REL.NOINC `($__internal_24_$__cuda_sm70_shflsync_up_p) ;  /* 0x00002db000007944 */ /* 0x004fea0003c00000 */
[----:B------:R-:W-:Y:S01]  /*1df60*/  SEL R4, R4, RZ, P4 ;  /* 0x000000ff04047207 */ /* 0x000fe20002000000 */
[----:B------:R-:W-:Y:S01]  /*1df70*/  IMAD.MOV.U32 R3, RZ, RZ, 0x4 ;  /* 0x00000004ff037424 */ /* 0x000fe200078e00ff */
[----:B------:R-:W-:-:S03]  /*1df80*/  MOV R2, 0x1dfb0 ;  /* 0x0001dfb000027802 */ /* 0x000fc60000000f00 */
[----:B------:R-:W-:Y:S02]  /*1df90*/  IMAD.IADD R0, R5, 0x1, R4 ;  /* 0x0000000105007824 */ /* 0x000fe400078e0204 */
[----:B------:R-:W-:Y:S05]  /*1dfa0*/  CALL.REL.NOINC `($__internal_24_$__cuda_sm70_shflsync_up_p) ;  /* 0x00002d6000007944 */ /* 0x000fea0003c00000 */
        /* <DEDUP_REMOVED lines=10> */
[----:B------:R-:W-:Y:S02]  /*1e050*/  SEL R4, R4, RZ, P1 ;  /* 0x000000ff04047207 */ /* 0x000fe40000800000 */
[----:B------:R-:W-:Y:S02]  /*1e060*/  MOV R3, 0x1f ;  /* 0x0000001f00037802 */ /* 0x000fe40000000f00 */
[----:B------:R-:W-:Y:S01]  /*1e070*/  MOV R2, 0x1e0c0 ;  /* 0x0001e0c000027802 */ /* 0x000fe20000000f00 */
[----:B------:R-:W-:Y:S02]  /*1e080*/  IMAD.IADD R4, R0, 0x1, R4 ;  /* 0x0000000100047824 */ /* 0x000fe400078e0204 */
[----:B------:R-:W-:Y:S02]  /*1e090*/  IMAD.MOV.U32 R0, RZ, RZ, 0x1f ;  /* 0x0000001fff007424 */ /* 0x000fe400078e00ff */
[----:B------:R-:W-:Y:S02]  /*1e0a0*/  IMAD.MOV.U32 R29, RZ, RZ, R4 ;  /* 0x000000ffff1d7224 */ /* 0x000fe400078e0004 */
[----:B------:R-:W-:Y:S05]  /*1e0b0*/  CALL.REL.NOINC `($__internal_23_$__cuda_sm70_shflsync_idx_p) ;  /* 0x00002c0000007944 */ /* 0x000fea0003c00000 */
[----:B------:R-:W-:Y:S05]  /*1e0c0*/  BRA `(.L_x_1458) ;  /* 0xfffe247000007947 */ /* 0x000fea000383ffff */
.L_x_1269:
[----:B------:R-:W-:Y:S02]  /*1e0d0*/  SEL R0, RZ, 0x1, P0 ;  /* 0x00000001ff007807 */ /* 0x000fe40000000000 */
[----:B------:R-:W-:-:S02]  /*1e0e0*/  MOV R2, 0x1e100 ;  /* 0x0001e10000027802 */ /* 0x000fc40000000f00 */
[----:B--2---:R-:W-:Y:S05]  /*1e0f0*/  CALL.REL.NOINC `($__internal_25_$__cuda_sm70_votesync_ballot) ;  /* 0x00002c7000007944 */ /* 0x004fea0003c00000 */
[----:B------:R-:W-:Y:S01]  /*1e100*/  MOV R10, R0 ;  /* 0x00000000000a7202 */ /* 0x000fe20000000f00 */
[----:B------:R-:W-:Y:S05]  /*1e110*/  BRA `(.L_x_1459) ;  /* 0xfffe24b000007947 */ /* 0x000fea000383ffff */
.L_x_1270:
[----:B------:R-:W-:Y:S01]  /*1e120*/  IMAD.MOV.U32 R29, RZ, RZ, R9 ;  /* 0x000000ffff1d7224 */ /* 0x000fe200078e0009 */
[----:B------:R-:W-:Y:S01]  /*1e130*/  MOV R0, R5 ;  /* 0x0000000500007202 */ /* 0x000fe20000000f00 */
[----:B------:R-:W-:Y:S01]  /*1e140*/  IMAD.MOV.U32 R3, RZ, RZ, 0x1f ;  /* 0x0000001fff037424 */ /* 0x000fe200078e00ff */
[----:B------:R-:W-:-:S02]  /*1e150*/  MOV R2, 0x1e170 ;  /* 0x0001e17000027802 */ /* 0x000fc40000000f00 */
[----:B------:R-:W-:Y:S05]  /*1e160*/  CALL.REL.NOINC `($__internal_23_$__cuda_sm70_shflsync_idx_p) ;  /* 0x00002b5000007944 */ /* 0x000fea0003c00000 */
[----:B------:R-:W-:Y:S01]  /*1e170*/  IMAD.MOV.U32 R12, RZ, RZ, R0 ;  /* 0x000000ffff0c7224 */ /* 0x000fe200078e0000 */
[----:B------:R-:W-:Y:S01]  /*1e180*/  MOV R29, R8 ;  /* 0x00000008001d7202 */ /* 0x000fe20000000f00 */
[----:B------:R-:W-:Y:S01]  /*1e190*/  IMAD.MOV.U32 R6, RZ, RZ, RZ ;  /* 0x000000ffff067224 */ /* 0x000fe200078e00ff */
[----:B------:R-:W-:Y:S01]  /*1e1a0*/  MOV R0, R5 ;  /* 0x0000000500007202 */ /* 0x000fe20000000f00 */
[----:B------:R-:W-:Y:S01]  /*1e1b0*/  IMAD.MOV.U32 R3, RZ, RZ, 0x1f ;  /* 0x0000001fff037424 */ /* 0x000fe200078e00ff */
[----:B------:R-:W-:-:S02]  /*1e1c0*/  MOV R2, 0x1e1e0 ;  /* 0x0001e1e000027802 */ /* 0x000fc40000000f00 */
[----:B------:R-:W-:Y:S05]  /*1e1d0*/  CALL.REL.NOINC `($__internal_23_$__cuda_sm70_shflsync_idx_p) ;  /* 0x00002ae000007944 */ /* 0x000fea0003c00000 */
[----:B------:R-:W-:Y:S01]  /*1e1e0*/  MOV R9, R0 ;  /* 0x0000000000097202 */ /* 0x000fe20000000f00 */
[----:B------:R-:W-:Y:S05]  /*1e1f0*/  BRA `(.L_x_1460) ;  /* 0xfffe243000007947 */ /* 0x000fea000383ffff */
.L_x_1273:
[----:B------:R-:W-:Y:S01]  /*1e200*/  IMAD.MOV.U32 R29, RZ, RZ, R4 ;  /* 0x000000ffff1d7224 */ /* 0x000fe200078e0004 */
[----:B------:R-:W-:-:S02]  /*1e210*/  MOV R3, 0x1f ;  /* 0x0000001f00037802 */ /* 0x000fc40000000f00 */
[----:B------:R-:W-:Y:S02]  /*1e220*/  MOV R2, 0x1e240 ;  /* 0x0001e24000027802 */ /* 0x000fe40000000f00 */
[----:B-123--:R-:W-:Y:S05]  /*1e230*/  CALL.REL.NOINC `($__internal_23_$__cuda_sm70_shflsync_idx_p) ;  /* 0x00002a8000007944 */ /* 0x00efea0003c00000 */
[----:B------:R-:W-:Y:S01]  /*1e240*/  MOV R6, R0 ;  /* 0x0000000000067202 */ /* 0x000fe20000000f00 */
[----:B------:R-:W-:Y:S05]  /*1e250*/  BRA `(.L_x_1272) ;  /* 0xfffe243000007947 */ /* 0x000fea000383ffff */
.L_x_1312:
[----:B------:R-:W-:Y:S01]  /*1e260*/  IMAD.MOV.U32 R29, RZ, RZ, R5 ;  /* 0x000000ffff1d7224 */ /* 0x000fe200078e0005 */
[----:B------:R-:W-:Y:S01]  /*1e270*/  MOV R0, RZ ;  /* 0x000000ff00007202 */ /* 0x000fe20000000f00 */
[----:B------:R-:W-:Y:S01]  /*1e280*/  IMAD.MOV.U32 R3, RZ, RZ, 0x181f ;  /* 0x0000181fff037424 */ /* 0x000fe200078e00ff */
[----:B------:R-:W-:Y:S02]  /*1e290*/  MOV R2, 0x1e2b0 ;  /* 0x0001e2b000027802 */ /* 0x000fe40000000f00 */
[----:B-----5:R-:W-:Y:S05]  /*1e2a0*/  CALL.REL.NOINC `($__internal_23_$__cuda_sm70_shflsync_idx_p) ;  /* 0x00002a1000007944 */ /* 0x020fea0003c00000 */
[----:B------:R-:W-:Y:S01]  /*1e2b0*/  MOV R6, R0 ;  /* 0x0000000000067202 */ /* 0x000fe20000000f00 */
[----:B------:R-:W-:Y:S05]  /*1e2c0*/  BRA `(.L_x_1461) ;  /* 0xfffea11000007947 */ /* 0x000fea000383ffff */
.L_x_1313:
[----:B------:R-:W-:Y:S01]  /*1e2d0*/  IMAD.MOV.U32 R29, RZ, RZ, R7 ;  /* 0x000000ffff1d7224 */ /* 0x000fe200078e0007 */
[----:B------:R-:W-:Y:S01]  /*1e2e0*/  MOV R0, RZ ;  /* 0x000000ff00007202 */ /* 0x000fe20000000f00 */
[----:B------:R-:W-:Y:S01]  /*1e2f0*/  IMAD.MOV.U32 R3, RZ, RZ, 0x181f ;  /* 0x0000181fff037424 */ /* 0x000fe200078e00ff */
[----:B------:R-:W-:Y:S02]  /*1e300*/  MOV R2, 0x1e320 ;  /* 0x0001e32000027802 */ /* 0x000fe40000000f00 */
[----:B-12--5:R-:W-:Y:S05]  /*1e310*/  CALL.REL.NOINC `($__internal_23_$__cuda_sm70_shflsync_idx_p) ;  /* 0x000029a000007944 */ /* 0x026fea0003c00000 */
[----:B------:R-:W-:Y:S05]  /*1e320*/  BRA `(.L_x_1462) ;  /* 0xfffea0d000007947 */ /* 0x000fea000383ffff */
.L_x_1316:
[----:B------:R-:W-:Y:S01]  /*1e330*/  IMAD.MOV.U32 R29, RZ, RZ, R5 ;  /* 0x000000ffff1d7224 */ /* 0x000fe200078e0005 */
[----:B----4-:R-:W-:Y:S01]  /*1e340*/  MOV R0, 0x1 ;  /* 0x0000000100007802 */ /* 0x010fe20000000f00 */
[----:B--2---:R-:W-:Y:S01]  /*1e350*/  IMAD.MOV.U32 R3, RZ, RZ, 0x181f ;  /* 0x0000181fff037424 */ /* 0x004fe200078e00ff */
[----:B------:R-:W-:-:S02]  /*1e360*/  MOV R2, 0x1e380 ;  /* 0x0001e38000027802 */ /* 0x000fc40000000f00 */
[----:B-1-3-5:R-:W-:Y:S05]  /*1e370*/  CALL.REL.NOINC `($__internal_23_$__cuda_sm70_shflsync_idx_p) ;  /* 0x0000294000007944 */ /* 0x02afea0003c00000 */
[----:B------:R-:W-:Y:S01]  /*1e380*/  IMAD.MOV.U32 R6, RZ, RZ, R0 ;  /* 0x000000ffff067224 */ /* 0x000fe200078e0000 */
[----:B------:R-:W-:Y:S01]  /*1e390*/  MOV R0, 0x1 ;  /* 0x0000000100007802 */ /* 0x000fe20000000f00 */
[----:B------:R-:W-:Y:S01]  /*1e3a0*/  IMAD.MOV.U32 R29, RZ, RZ, R7 ;  /* 0x000000ffff1d7224 */ /* 0x000fe200078e0007 */
[----:B------:R-:W-:-:S02]  /*1e3b0*/  MOV R3, 0x181f ;  /* 0x0000181f00037802 */ /* 0x000fc40000000f00 */
[----:B------:R-:W-:Y:S02]  /*1e3c0*/  MOV R2, 0x1e3e0 ;  /* 0x0001e3e000027802 */ /* 0x000fe40000000f00 */
[----:B------:R-:W-:Y:S05]  /*1e3d0*/  CALL.REL.NOINC `($__internal_23_$__cuda_sm70_shflsync_idx_p) ;  /* 0x000028e000007944 */ /* 0x000fea0003c00000 */
[----:B------:R-:W-:Y:S05]  /*1e3e0*/  BRA `(.L_x_1463) ;  /* 0xfffea15000007947 */ /* 0x000fea000383ffff */
.L_x_1319:
[----:B------:R-:W-:Y:S01]  /*1e3f0*/  IMAD.MOV.U32 R29, RZ, RZ, R5 ;  /* 0x000000ffff1d7224 */ /* 0x000fe200078e0005 */
[----:B----4-:R-:W-:Y:S01]  /*1e400*/  MOV R0, 0x2 ;  /* 0x0000000200007802 */ /* 0x010fe20000000f00 */
[----:B-1----:R-:W-:Y:S01]  /*1e410*/  IMAD.MOV.U32 R3, RZ, RZ, 0x181f ;  /* 0x0000181fff037424 */ /* 0x002fe200078e00ff */
[----:B------:R-:W-:Y:S02]  /*1e420*/  MOV R2, 0x1e440 ;  /* 0x0001e44000027802 */ /* 0x000fe40000000f00 */
[----:B--23-5:R-:W-:Y:S05]  /*1e430*/  CALL.REL.NOINC `($__internal_23_$__cuda_sm70_shflsync_idx_p) ;  /* 0x0000288000007944 */ /* 0x02cfea0003c00000 */
[----:B------:R-:W-:Y:S01]  /*1e440*/  MOV R6, R0 ;  /* 0x0000000000067202 */ /* 0x000fe20000000f00 */
[----:B------:R-:W-:Y:S05]  /*1e450*/  BRA `(.L_x_1464) ;  /* 0xfffea21000007947 */ /* 0x000fea000383ffff */
.L_x_1320:
[----:B------:R-:W-:Y:S01]  /*1e460*/  IMAD.MOV.U32 R29, RZ, RZ, R7 ;  /* 0x000000ffff1d7224 */ /* 0x000fe200078e0007 */
[----:B----4-:R-:W-:Y:S01]  /*1e470*/  MOV R0, 0x2 ;  /* 0x0000000200007802 */ /* 0x010fe20000000f00 */
[----:B------:R-:W-:Y:S01]  /*1e480*/  IMAD.MOV.U32 R3, RZ, RZ, 0x181f ;  /* 0x0000181fff037424 */ /* 0x000fe200078e00ff */
[----:B------:R-:W-:Y:S02]  /*1e490*/  MOV R2, 0x1e4b0 ;  /* 0x0001e4b000027802 */ /* 0x000fe40000000f00 */
[----:B-123-5:R-:W-:Y:S05]  /*1e4a0*/  CALL.REL.NOINC `($__internal_23_$__cuda_sm70_shflsync_idx_p) ;  /* 0x0000281000007944 */ /* 0x02efea0003c00000 */
[----:B------:R-:W-:Y:S05]  /*1e4b0*/  BRA `(.L_x_1465) ;  /* 0xfffea1d000007947 */ /* 0x000fea000383ffff */
.L_x_1323:
[----:B------:R-:W-:Y:S01]  /*1e4c0*/  IMAD.MOV.U32 R29, RZ, RZ, R5 ;  /* 0x000000ffff1d7224 */ /* 0x000fe200078e0005 */
[----:B-1----:R-:W-:Y:S01]  /*1e4d0*/  MOV R0, 0x3 ;  /* 0x0000000300007802 */ /* 0x002fe20000000f00 */
[----:B------:R-:W-:Y:S01]  /*1e4e0*/  IMAD.MOV.U32 R3, RZ, RZ, 0x181f ;  /* 0x0000181fff037424 */ /* 0x000fe200078e00ff */
[----:B------:R-:W-:-:S02]  /*1e4f0*/  MOV R2, 0x1e510 ;  /* 0x0001e51000027802 */ /* 0x000fc40000000f00 */
[----:B--2345:R-:W-:Y:S05]  /*1e500*/  CALL.REL.NOINC `($__internal_23_$__cuda_sm70_shflsync_idx_p) ;  /* 0x000027b000007944 */ /* 0x03cfea0003c00000 */
[----:B------:R-:W-:Y:S01]  /*1e510*/  IMAD.MOV.U32 R5, RZ, RZ, R0 ;  /* 0x000000ffff057224 */ /* 0x000fe200078e0000 */
[----:B------:R-:W-:Y:S01]  /*1e520*/  MOV R0, 0x3 ;  /* 0x0000000300007802 */ /* 0x000fe20000000f00 */
[----:B------:R-:W-:Y:S01]  /*1e530*/  IMAD.MOV.U32 R29, RZ, RZ, R7 ;  /* 0x000000ffff1d7224 */ /* 0x000fe200078e0007 */
[----:B------:R-:W-:-:S02]  /*1e540*/  MOV R3, 0x181f ;  /* 0x0000181f00037802 */ /* 0x000fc40000000f00 */
[----:B------:R-:W-:Y:S02]  /*1e550*/  MOV R2, 0x1e570 ;  /* 0x0001e57000027802 */ /* 0x000fe40000000f00 */
[----:B------:R-:W-:Y:S05]  /*1e560*/  CALL.REL.NOINC `($__internal_23_$__cuda_sm70_shflsync_idx_p) ;  /* 0x0000275000007944 */ /* 0x000fea0003c00000 */
[----:B------:R-:W-:Y:S05]  /*1e570*/  BRA `(.L_x_1466) ;  /* 0xfffea25000007947 */ /* 0x000fea000383ffff */
.L_x_1370:
[----:B------:R-:W-:Y:S01]  /*1e580*/  IMAD.MOV.U32 R29, RZ, RZ, R5 ;  /* 0x000000ffff1d7224 */ /* 0x000fe200078e0005 */
[----:B------:R-:W-:Y:S01]  /*1e590*/  MOV R0, RZ ;  /* 0x000000ff00007202 */ /* 0x000fe20000000f00 */
[----:B------:R-:W-:Y:S01]  /*1e5a0*/  IMAD.MOV.U32 R3, RZ, RZ, 0x181f ;  /* 0x0000181fff037424 */ /* 0x000fe200078e00ff */
[----:B------:R-:W-:Y:S02]  /*1e5b0*/  MOV R2, 0x1e5d0 ;  /* 0x0001e5d000027802 */ /* 0x000fe40000000f00 */
[----:B------:R-:W-:Y:S05]  /*1e5c0*/  CALL.REL.NOINC `($__internal_23_$__cuda_sm70_shflsync_idx_p) ;  /* 0x000026f000007944 */ /* 0x000fea0003c00000 */
[----:B------:R-:W-:Y:S01]  /*1e5d0*/  MOV R4, R0 ;  /* 0x0000000000047202 */ /* 0x000fe20000000f00 */
[----:B------:R-:W-:Y:S05]  /*1e5e0*/  BRA `(.L_x_1467) ;  /* 0xffff23c000007947 */ /* 0x000fea000383ffff */
.L_x_1371:
[----:B------:R-:W-:Y:S01]  /*1e5f0*/  IMAD.MOV.U32 R29, RZ, RZ, R12 ;  /* 0x000000ffff1d7224 */ /* 0x000fe200078e000c */
[----:B------:R-:W-:Y:S01]  /*1e600*/  MOV R0, RZ ;  /* 0x000000ff00007202 */ /* 0x000fe20000000f00 */
[----:B------:R-:W-:Y:S01]  /*1e610*/  IMAD.MOV.U32 R3, RZ, RZ, 0x181f ;  /* 0x0000181fff037424 */ /* 0x000fe200078e00ff */
[----:B------:R-:W-:Y:S02]  /*1e620*/  MOV R2, 0x1e640 ;  /* 0x0001e64000027802 */ /* 0x000fe40000000f00 */
[----:B-12---:R-:W-:Y:S05]  /*1e630*/  CALL.REL.NOINC `($__internal_23_$__cuda_sm70_shflsync_idx_p) ;  /* 0x0000268000007944 */ /* 0x006fea0003c00000 */
[----:B------:R-:W-:Y:S01]  /*1e640*/  ISETP.GE.AND P2, PT, R202, c[0x0][0x1d4], PT ;  /* 0x00007500ca007a0c */ /* 0x000fe20003f46270 */
[----:B------:R-:W-:Y:S01]  /*1e650*/  IMAD.MOV.U32 R29, RZ, RZ, R5 ;  /* 0x000000ffff1d7224 */ /* 0x000fe200078e0005 */
[----:B------:R-:W-:Y:S02]  /*1e660*/  IADD3 R2, P0, R0, R84, RZ ;  /* 0x0000005400027210 */ /* 0x000fe40007f1e0ff */
[----:B------:R-:W-:-:S02]  /*1e670*/  ISETP.GE.AND P1, PT, R205, c[0x0][0x1d4], PT ;  /* 0x00007500cd007a0c */ /* 0x000fc40003f26270 */
[----:B------:R-:W-:Y:S01]  /*1e680*/  SEL R11, RZ, 0x10, P2 ;  /* 0x00000010ff0b7807 */ /* 0x000fe20001000000 */
[----:B------:R-:W-:Y:S01]  /*1e690*/  IMAD.X R3, R4, 0x1, R87, P0 ;  /* 0x0000000104037824 */ /* 0x000fe200000e0657 */
[----:B------:R-:W-:-:S05]  /*1e6a0*/  SEL R10, RZ, 0x10, P1 ;  /* 0x00000010ff0a7807 */ /* 0x000fca0000800000 */
[----:B------:R-:W-:Y:S01]  /*1e6b0*/  @!PT LDS RZ, [RZ] ;  /* 0x00000000fffff984 */ /* 0x000fe20000000800 */
[----:B------:R-:W-:Y:S01]  /*1e6c0*/  @!PT LDS RZ, [RZ] ;  /* 0x00000000fffff984 */ /* 0x000fe20000000800 */
[----:B------:R-:W-:Y:S01]  /*1e6d0*/  @!PT LDS RZ, [RZ] ;  /* 0x00000000fffff984 */ /* 0x000fe20000000800 */
[----:B------:R1:W-:Y:S02]  /*1e6e0*/  LDGSTS.E.BYPASS.LTC128B.128 [R193+0x6100], [R2.64], !P2 ;  /* 0x0610000002c17fae */ /* 0x0003e4000d101d48 */
[----:B-1----:R-:W-:-:S05]  /*1e6f0*/  IADD3 R2, P0, R0, R85, RZ ;  /* 0x0000005500027210 */ /* 0x002fca0007f1e0ff */
[----:B------:R-:W-:Y:S01]  /*1e700*/  IMAD.X R3, R4, 0x1, R88, P0 ;  /* 0x0000000104037824 */ /* 0x000fe200000e0658 */
[----:B------:R-:W-:-:S04]  /*1e710*/  ISETP.GE.AND P0, PT, R206, c[0x0][0x1d4], PT ;  /* 0x00007500ce007a0c */ /* 0x000fc80003f06270 */
[----:B------:R1:W-:Y:S01]  /*1e720*/  LDGSTS.E.BYPASS.LTC128B.128 [R193+0x8100], [R2.64], !P1 ;  /* 0x0810000002c17fae */ /* 0x0003e2000c901d48 */
[----:B------:R-:W-:Y:S02]  /*1e730*/  SEL R5, RZ, 0x10, P0 ;  /* 0x00000010ff057807 */ /* 0x000fe40000000000 */
[----:B-1----:R-:W-:Y:S01]  /*1e740*/  IADD3 R2, P3, R0, R86, RZ ;  /* 0x0000005600027210 */ /* 0x002fe20007f7e0ff */
[----:B------:R-:W-:-:S04]  /*1e750*/  IMAD.MOV.U32 R0, RZ, RZ, 0x1 ;  /* 0x00000001ff007424 */ /* 0x000fc800078e00ff */
[----:B------:R-:W-:-:S05]  /*1e760*/  IMAD.X R3, R4, 0x1, R89, P3 ;  /* 0x0000000104037824 */ /* 0x000fca00018e0659 */
[----:B------:R1:W-:Y:S02]  /*1e770*/  LDGSTS.E.BYPASS.LTC128B.128 [R193+0xa100], [R2.64], !P0 ;  /* 0x0a10000002c17fae */ /* 0x0003e4000c101d48 */
[----:B-1----:R-:W-:Y:S01]  /*1e780*/  IMAD.MOV.U32 R3, RZ, RZ, 0x181f ;  /* 0x0000181fff037424 */ /* 0x002fe200078e00ff */
[----:B------:R-:W-:Y:S02]  /*1e790*/  MOV R2, 0x1e7b0 ;  /* 0x0001e7b000027802 */ /* 0x000fe40000000f00 */
[----:B------:R-:W-:Y:S05]  /*1e7a0*/  CALL.REL.NOINC `($__internal_23_$__cuda_sm70_shflsync_idx_p) ;  /* 0x0000251000007944 */ /* 0x000fea0003c00000 */
[----:B------:R-:W-:Y:S01]  /*1e7b0*/  IMAD.MOV.U32 R4, RZ, RZ, R0 ;  /* 0x000000ffff047224 */ /* 0x000fe200078e0000 */
[----:B------:R-:W-:Y:S01]  /*1e7c0*/  MOV R0, 0x1 ;  /* 0x0000000100007802 */ /* 0x000fe20000000f00 */
[----:B------:R-:W-:Y:S01]  /*1e7d0*/  IMAD.MOV.U32 R29, RZ, RZ, R12 ;  /* 0x000000ffff1d7224 */ /* 0x000fe200078e000c */
[----:B------:R-:W-:Y:S02]  /*1e7e0*/  MOV R3, 0x181f ;  /* 0x0000181f00037802 */ /* 0x000fe40000000f00 */
[----:B------:R-:W-:Y:S02]  /*1e7f0*/  MOV R2, 0x1e810 ;  /* 0x0001e81000027802 */ /* 0x000fe40000000f00 */
[----:B------:R-:W-:Y:S05]  /*1e800*/  CALL.REL.NOINC `($__internal_23_$__cuda_sm70_shflsync_idx_p) ;  /* 0x000024b000007944 */ /* 0x000fea0003c00000 */
[----:B------:R-:W-:Y:S05]  /*1e810*/  BRA `(.L_x_1468) ;  /* 0xffff22e000007947 */ /* 0x000fea000383ffff */
.L_x_1372:
[----:B------:R-:W-:Y:S01]  /*1e820*/  IMAD.MOV.U32 R29, RZ, RZ, R4 ;  /* 0x000000ffff1d7224 */ /* 0x000fe200078e0004 */
[----:B------:R-:W-:Y:S01]  /*1e830*/  MOV R0, RZ ;  /* 0x000000ff00007202 */ /* 0x000fe20000000f00 */
[----:B------:R-:W-:Y:S01]  /*1e840*/  IMAD.MOV.U32 R3, RZ, RZ, 0x1c1f ;  /* 0x00001c1fff037424 */ /* 0x000fe200078e00ff */
[----:B------:R-:W-:-:S02]  /*1e850*/  MOV R2, 0x1e870 ;  /* 0x0001e87000027802 */ /* 0x000fc40000000f00 */
[----:B------:R-:W-:Y:S05]  /*1e860*/  CALL.REL.NOINC `($__internal_23_$__cuda_sm70_shflsync_idx_p) ;  /* 0x0000245000007944 */ /* 0x000fea0003c00000 */
[----:B------:R-:W-:Y:S05]  /*1e870*/  BRA `(.L_x_1469) ;  /* 0xffff24c000007947 */ /* 0x000fea000383ffff */
.L_x_1373:
[----:B------:R-:W-:Y:S01]  /*1e880*/  IMAD.MOV.U32 R29, RZ, RZ, R4 ;  /* 0x000000ffff1d7224 */ /* 0x000fe200078e0004 */
[----:B------:R-:W-:Y:S01]  /*1e890*/  MOV R0, 0x1 ;  /* 0x0000000100007802 */ /* 0x000fe20000000f00 */
[----:B------:R-:W-:Y:S01]  /*1e8a0*/  IMAD.MOV.U32 R3, RZ, RZ, 0x1c1f ;  /* 0x00001c1fff037424 */ /* 0x000fe200078e00ff */
[----:B------:R-:W-:-:S02]  /*1e8b0*/  MOV R2, 0x1e8d0 ;  /* 0x0001e8d000027802 */ /* 0x000fc40000000f00 */
[----:B-1----:R-:W-:Y:S05]  /*1e8c0*/  CALL.REL.NOINC `($__internal_23_$__cuda_sm70_shflsync_idx_p) ;  /* 0x000023f000007944 */ /* 0x002fea0003c00000 */
[----:B------:R-:W-:Y:S01]  /*1e8d0*/  IMAD.IADD R0, R5, 0x1, R0 ;  /* 0x0000000105007824 */ /* 0x000fe200078e0200 */
[----:B------:R-:W-:-:S04]  /*1e8e0*/  FMNMX.FTZ R3, R8, R9, !PT ;  /* 0x0000000908037209 */ /* 0x000fc80007810000 */
[----:B------:R-:W-:Y:S02]  /*1e8f0*/  IMNMX R0, R6, R0, PT ;  /* 0x0000000006007217 */ /* 0x000fe40003800200 */
[----:B------:R-:W-:Y:S02]  /*1e900*/  FMNMX.FTZ R3, R10, R3, !PT ;  /* 0x000000030a037209 */ /* 0x000fe40007810000 */
[C---:B------:R-:W-:Y:S02]  /*1e910*/  ISETP.GT.AND P0, PT, R0.reuse, RZ, PT ;  /* 0x000000ff0000720c */ /* 0x040fe40003f04270 */
[----:B------:R-:W-:Y:S02]  /*1e920*/  ISETP.GT.AND P2, PT, R0, 0x1, PT ;  /* 0x000000010000780c */ /* 0x000fe40003f44270 */
[----:B------:R-:W-:Y:S02]  /*1e930*/  FSEL R6, R70, -INF , P0 ;  /* 0xff80000046067808 */ /* 0x000fe40000000000 */
        /* <DEDUP_REMOVED lines=24> */
[----:B------:R-:W-:-:S02]  /*1eac0*/  FMNMX.FTZ R0, R6, R7, !PT ;  /* 0x0000000706007209 */ /* 0x000fc40007810000 */
[----:B------:R-:W-:Y:S02]  /*1ead0*/  FMNMX.FTZ R3, R11, R3, !PT ;  /* 0x000000030b037209 */ /* 0x000fe40007810000 */
[----:B------:R-:W-:Y:S02]  /*1eae0*/  FMNMX.FTZ R0, R12, R0, !PT ;  /* 0x000000000c007209 */ /* 0x000fe40007810000 */
[----:B------:R-:W-:Y:S02]  /*1eaf0*/  FMNMX.FTZ R3, R14, R3, !PT ;  /* 0x000000030e037209 */ /* 0x000fe40007810000 */
[----:B------:R-:W-:Y:S02]  /*1eb00*/  FMNMX.FTZ R0, R13, R0, !PT ;  /* 0x000000000d007209 */ /* 0x000fe40007810000 */
[----:B------:R-:W-:Y:S02]  /*1eb10*/  FMNMX.FTZ R3, R15, R3, !PT ;  /* 0x000000030f037209 */ /* 0x000fe40007810000 */
        /* <DEDUP_REMOVED lines=9> */
[----:B------:R-:W-:Y:S02]  /*1ebb0*/  FSEL R72, R30, -INF , P4 ;  /* 0xff8000001e487808 */ /* 0x000fe40002000000 */
[----:B------:R-:W-:Y:S02]  /*1ebc0*/  FMNMX.FTZ R2, R74, R0, !PT ;  /* 0x000000004a027209 */ /* 0x000fe40007810000 */
[----:B------:R-:W-:Y:S02]  /*1ebd0*/  FMNMX.FTZ R0, R81, R3, !PT ;  /* 0x0000000351007209 */ /* 0x000fe40007810000 */
[----:B------:R-:W-:-:S02]  /*1ebe0*/  FMNMX.FTZ R2, R73, R2, !PT ;  /* 0x0000000249027209 */ /* 0x000fc40007810000 */
[----:B------:R-:W-:Y:S02]  /*1ebf0*/  FMNMX.FTZ R0, R80, R0, !PT ;  /* 0x0000000050007209 */ /* 0x000fe40007810000 */
[----:B------:R-:W-:Y:S02]  /*1ec00*/  FSEL R71, R26, -INF , P3 ;  /* 0xff8000001a477808 */ /* 0x000fe40001800000 */
[----:B------:R-:W-:Y:S02]  /*1ec10*/  FMNMX.FTZ R0, R79, R0, !PT ;  /* 0x000000004f007209 */ /* 0x000fe40007810000 */
[----:B------:R-:W-:Y:S02]  /*1ec20*/  FMNMX.FTZ R5, R72, R2, !PT ;  /* 0x0000000248057209 */ /* 0x000fe40007810000 */
[----:B------:R-:W-:Y:S02]  /*1ec30*/  FMNMX.FTZ R0, R78, R0, !PT ;  /* 0x000000004e007209 */ /* 0x000fe40007810000 */
[----:B------:R-:W-:-:S02]  /*1ec40*/  FSEL R70, R25, -INF , P2 ;  /* 0xff80000019467808 */ /* 0x000fc40001000000 */
[----:B------:R-:W-:Y:S02]  /*1ec50*/  FMNMX.FTZ R5, R71, R5, !PT ;  /* 0x0000000547057209 */ /* 0x000fe40007810000 */
[----:B------:R-:W-:Y:S02]  /*1ec60*/  FMNMX.FTZ R0, R77, R0, !PT ;  /* 0x000000004d007209 */ /* 0x000fe40007810000 */
[----:B------:R-:W-:Y:S02]  /*1ec70*/  FSEL R69, R23, -INF , P1 ;  /* 0xff80000017457808 */ /* 0x000fe40000800000 */
[----:B------:R-:W-:Y:S02]  /*1ec80*/  FMNMX.FTZ R5, R70, R5, !PT ;  /* 0x0000000546057209 */ /* 0x000fe40007810000 */
[----:B------:R-:W-:Y:S01]  /*1ec90*/  FMNMX.FTZ R100, R76, R0, !PT ;  /* 0x000000004c647209 */ /* 0x000fe20007810000 */
[----:B------:R-:W-:Y:S01]  /*1eca0*/  IMAD.MOV.U32 R0, RZ, RZ, 0x2 ;  /* 0x00000002ff007424 */ /* 0x000fe200078e00ff */
[----:B------:R-:W-:-:S02]  /*1ecb0*/  FSEL R68, R22, -INF , P0 ;  /* 0xff80000016447808 */ /* 0x000fc40000000000 */
[----:B------:R-:W-:Y:S01]  /*1ecc0*/  FMNMX.FTZ R5, R69, R5, !PT ;  /* 0x0000000545057209 */ /* 0x000fe20007810000 */
[----:B------:R-:W-:Y:S01]  /*1ecd0*/  IMAD.MOV.U32 R4, RZ, RZ, R100 ;  /* 0x000000ffff047224 */ /* 0x000fe200078e0064 */
[----:B------:R-:W-:Y:S02]  /*1ece0*/  MOV R2, 0x1ed10 ;  /* 0x0001ed1000027802 */ /* 0x000fe40000000f00 */
[----:B------:R-:W-:Y:S02]  /*1ecf0*/  FMNMX.FTZ R5, R68, R5, !PT ;  /* 0x0000000544057209 */ /* 0x000fe40007810000 */
[----:B------:R-:W-:Y:S05]  /*1ed00*/  CALL.REL.NOINC `($__internal_22_$__cuda_sm70_shflsync_bfly_p) ;  /* 0x00001f5000007944 */ /* 0x000fea0003c00000 */
[----:B------:R-:W-:Y:S01]  /*1ed10*/  FMNMX.FTZ R100, R100, R0, !PT ;  /* 0x0000000064647209 */ /* 0x000fe20007810000 */
[----:B------:R-:W-:Y:S01]  /*1ed20*/  IMAD.MOV.U32 R0, RZ, RZ, 0x1 ;  /* 0x00000001ff007424 */ /* 0x000fe200078e00ff */
[----:B------:R-:W-:-:S03]  /*1ed30*/  MOV R2, 0x1ed60 ;  /* 0x0001ed6000027802 */ /* 0x000fc60000000f00 */
[----:B------:R-:W-:Y:S02]  /*1ed40*/  IMAD.MOV.U32 R4, RZ, RZ, R100 ;  /* 0x000000ffff047224 */ /* 0x000fe400078e0064 */
[----:B------:R-:W-:Y:S05]  /*1ed50*/  CALL.REL.NOINC `($__internal_22_$__cuda_sm70_shflsync_bfly_p) ;  /* 0x00001f0000007944 */ /* 0x000fea0003c00000 */
[----:B------:R-:W-:Y:S01]  /*1ed60*/  FMNMX.FTZ R100, R100, R0, !PT ;  /* 0x0000000064647209 */ /* 0x000fe20007810000 */
[----:B------:R-:W-:Y:S01]  /*1ed70*/  IMAD.MOV.U32 R4, RZ, RZ, R5 ;  /* 0x000000ffff047224 */ /* 0x000fe200078e0005 */
[----:B------:R-:W-:Y:S01]  /*1ed80*/  MOV R2, 0x1edb0 ;  /* 0x0001edb000027802 */ /* 0x000fe20000000f00 */
[----:B------:R-:W-:Y:S02]  /*1ed90*/  IMAD.MOV.U32 R0, RZ, RZ, 0x2 ;  /* 0x00000002ff007424 */ /* 0x000fe400078e00ff */
[----:B------:R-:W-:Y:S05]  /*1eda0*/  CALL.REL.NOINC `($__internal_22_$__cuda_sm70_shflsync_bfly_p) ;  /* 0x00001eb000007944 */ /* 0x000fea0003c00000 */
[----:B------:R-:W-:Y:S01]  /*1edb0*/  FMNMX.FTZ R4, R5, R0, !PT ;  /* 0x0000000005047209 */ /* 0x000fe20007810000 */
[----:B------:R-:W-:Y:S01]  /*1edc0*/  IMAD.MOV.U32 R0, RZ, RZ, 0x1 ;  /* 0x00000001ff007424 */ /* 0x000fe200078e00ff */
[----:B------:R-:W-:Y:S02]  /*1edd0*/  MOV R2, 0x1edf0 ;  /* 0x0001edf000027802 */ /* 0x000fe40000000f00 */
[----:B------:R-:W-:Y:S05]  /*1ede0*/  CALL.REL.NOINC `($__internal_22_$__cuda_sm70_shflsync_bfly_p) ;  /* 0x00001e7000007944 */ /* 0x000fea0003c00000 */
[----:B------:R-:W-:Y:S01]  /*1edf0*/  MOV R5, R0 ;  /* 0x0000000000057202 */ /* 0x000fe20000000f00 */
[----:B------:R-:W-:Y:S05]  /*1ee00*/  BRA `(.L_x_1470) ;  /* 0xffff25e000007947 */ /* 0x000fea000383ffff */
.L_x_1377:
[----:B------:R-:W-:Y:S01]  /*1ee10*/  MOV R0, RZ ;  /* 0x000000ff00007202 */ /* 0x000fe20000000f00 */
[----:B------:R-:W-:Y:S01]  /*1ee20*/  IMAD.MOV.U32 R29, RZ, RZ, R5 ;  /* 0x000000ffff1d7224 */ /* 0x000fe200078e0005 */
[----:B------:R-:W-:Y:S01]  /*1ee30*/  MOV R2, 0x1ee60 ;  /* 0x0001ee6000027802 */ /* 0x000fe20000000f00 */
[----:B------:R-:W-:Y:S02]  /*1ee40*/  IMAD.MOV.U32 R3, RZ, RZ, 0x181f ;  /* 0x0000181fff037424 */ /* 0x000fe400078e00ff */
[----:B-1234-:R-:W-:Y:S05]  /*1ee50*/  CALL.REL.NOINC `($__internal_23_$__cuda_sm70_shflsync_idx_p) ;  /* 0x00001e6000007944 */ /* 0x01efea0003c00000 */
[----:B------:R-:W-:Y:S01]  /*1ee60*/  MOV R4, R0 ;  /* 0x0000000000047202 */ /* 0x000fe20000000f00 */
[----:B------:R-:W-:-:S05]  /*1ee70*/  BRA `(.L_x_1471) ;  /* 0xffff398000007947 */ /* 0x000fca000383ffff */
.L_x_1378:
[----:B------:R-:W-:Y:S01]  /*1ee80*/  MOV R0, RZ ;  /* 0x000000ff00007202 */ /* 0x000fe20000000f00 */
[----:B------:R-:W-:Y:S01]  /*1ee90*/  IMAD.MOV.U32 R29, RZ, RZ, R13 ;  /* 0x000000ffff1d7224 */ /* 0x000fe200078e000d */
[----:B------:R-:W-:Y:S01]  /*1eea0*/  MOV R2, 0x1eed0 ;  /* 0x0001eed000027802 */ /* 0x000fe20000000f00 */
[----:B------:R-:W-:Y:S02]  /*1eeb0*/  IMAD.MOV.U32 R3, RZ, RZ, 0x181f ;  /* 0x0000181fff037424 */ /* 0x000fe400078e00ff */
[----:B-1234-:R-:W-:Y:S05]  /*1eec0*/  CALL.REL.NOINC `($__internal_23_$__cuda_sm70_shflsync_idx_p) ;  /* 0x00001df000007944 */ /* 0x01efea0003c00000 */
[----:B------:R-:W-:Y:S01]  /*1eed0*/  ISETP.GE.AND P2, PT, R202, c[0x0][0x1d4], PT ;  /* 0x00007500ca007a0c */ /* 0x000fe20003f46270 */
[----:B------:R-:W-:Y:S01]  /*1eee0*/  IMAD.MOV.U32 R29, RZ, RZ, R5 ;  /* 0x000000ffff1d7224 */ /* 0x000fe200078e0005 */
[C---:B------:R-:W-:Y:S02]  /*1eef0*/  IADD3 R2, P0, R0.reuse, R14, RZ ;  /* 0x0000000e00027210 */ /* 0x040fe40007f1e0ff */
[----:B------:R-:W-:Y:S02]  /*1ef00*/  ISETP.GE.AND P1, PT, R205, c[0x0][0x1d4], PT ;  /* 0x00007500cd007a0c */ /* 0x000fe40003f26270 */
[----:B------:R-:W-:Y:S01]  /*1ef10*/  IADD3 R6, P3, R0, R20, RZ ;  /* 0x0000001400067210 */ /* 0x000fe20007f7e0ff */
[----:B------:R-:W-:Y:S01]  /*1ef20*/  IMAD.X R3, R4, 0x1, R15, P0 ;  /* 0x0000000104037824 */ /* 0x000fe200000e060f */
[----:B------:R-:W-:Y:S02]  /*1ef30*/  ISETP.GE.AND P0, PT, R206, c[0x0][0x1d4], PT ;  /* 0x00007500ce007a0c */ /* 0x000fe40003f06270 */
[----:B------:R-:W-:Y:S01]  /*1ef40*/  SEL R5, RZ, 0x10, P2 ;  /* 0x00000010ff057807 */ /* 0x000fe20001000000 */
[----:B------:R-:W-:Y:S01]  /*1ef50*/  IMAD.X R7, R4, 0x1, R21, P3 ;  /* 0x0000000104077824 */ /* 0x000fe200018e0615 */
[----:B------:R-:W-:Y:S01]  /*1ef60*/  SEL R12, RZ, 0x10, P1 ;  /* 0x00000010ff0c7807 */ /* 0x000fe20000800000 */
        /* <DEDUP_REMOVED lines=8> */
[----:B------:R-:W-:Y:S05]  /*1eff0*/  IMAD.X R3, R4, 0x1, R23, P3 ;  /* 0x0000000104037824 */ /* 0x000fea00018e0617 */
[----:B------:R1:W-:Y:S02]  /*1f000*/  LDGSTS.E.BYPASS.LTC128B.128 [R193+0x4100], [R2.64], !P0 ;  /* 0x0410000002c17fae */ /* 0x0003e4000c101d48 */
[----:B-1----:R-:W-:Y:S01]  /*1f010*/  MOV R2, 0x1f040 ;  /* 0x0001f04000027802 */ /* 0x002fe20000000f00 */
[----:B------:R-:W-:Y:S02]  /*1f020*/  IMAD.MOV.U32 R3, RZ, RZ, 0x181f ;  /* 0x0000181fff037424 */ /* 0x000fe400078e00ff */
[----:B------:R-:W-:Y:S05]  /*1f030*/  CALL.REL.NOINC `($__internal_23_$__cuda_sm70_shflsync_idx_p) ;  /* 0x00001c8000007944 */ /* 0x000fea0003c00000 */
[----:B------:R-:W-:Y:S01]  /*1f040*/  MOV R3, 0x181f ;  /* 0x0000181f00037802 */ /* 0x000fe20000000f00 */
[----:B------:R-:W-:Y:S01]  /*1f050*/  IMAD.MOV.U32 R4, RZ, RZ, R0 ;  /* 0x000000ffff047224 */ /* 0x000fe200078e0000 */
[----:B------:R-:W-:Y:S01]  /*1f060*/  MOV R0, 0x1 ;  /* 0x0000000100007802 */ /* 0x000fe20000000f00 */
[----:B------:R-:W-:Y:S01]  /*1f070*/  IMAD.MOV.U32 R29, RZ, RZ, R13 ;  /* 0x000000ffff1d7224 */ /* 0x000fe200078e000d */
[----:B------:R-:W-:Y:S02]  /*1f080*/  MOV R2, 0x1f0a0 ;  /* 0x0001f0a000027802 */ /* 0x000fe40000000f00 */
[----:B------:R-:W-:Y:S05]  /*1f090*/  CALL.REL.NOINC `($__internal_23_$__cuda_sm70_shflsync_idx_p) ;  /* 0x00001c2000007944 */ /* 0x000fea0003c00000 */
[----:B------:R-:W-:-:S05]  /*1f0a0*/  BRA `(.L_x_1472) ;  /* 0xffff38a000007947 */ /* 0x000fca000383ffff */
.L_x_1381:
[----:B------:R-:W-:Y:S01]  /*1f0b0*/  MOV R0, RZ ;  /* 0x000000ff00007202 */ /* 0x000fe20000000f00 */
[----:B------:R-:W-:Y:S01]  /*1f0c0*/  IMAD.MOV.U32 R29, RZ, RZ, R5 ;  /* 0x000000ffff1d7224 */ /* 0x000fe200078e0005 */
[----:B------:R-:W-:Y:S01]  /*1f0d0*/  MOV R2, 0x1f100 ;  /* 0x0001f10000027802 */ /* 0x000fe20000000f00 */
[----:B------:R-:W-:Y:S02]  /*1f0e0*/  IMAD.MOV.U32 R3, RZ, RZ, 0x181f ;  /* 0x0000181fff037424 */ /* 0x000fe400078e00ff */
[----:B-1----:R-:W-:Y:S05]  /*1f0f0*/  CALL.REL.NOINC `($__internal_23_$__cuda_sm70_shflsync_idx_p) ;  /* 0x00001bc000007944 */ /* 0x002fea0003c00000 */
[----:B------:R-:W-:Y:S01]  /*1f100*/  MOV R4, R0 ;  /* 0x0000000000047202 */ /* 0x000fe20000000f00 */
[----:B------:R-:W-:-:S05]  /*1f110*/  BRA `(.L_x_1473) ;  /* 0xffff497000007947 */ /* 0x000fca000383ffff */
.L_x_1382:
[----:B------:R-:W-:Y:S01]  /*1f120*/  MOV R0, RZ ;  /* 0x000000ff00007202 */ /* 0x000fe20000000f00 */
[----:B------:R-:W-:Y:S01]  /*1f130*/  IMAD.MOV.U32 R29, RZ, RZ, R8 ;  /* 0x000000ffff1d7224 */ /* 0x000fe200078e0008 */
[----:B------:R-:W-:Y:S01]  /*1f140*/  MOV R2, 0x1f170 ;  /* 0x0001f17000027802 */ /* 0x000fe20000000f00 */
[----:B------:R-:W-:Y:S02]  /*1f150*/  IMAD.MOV.U32 R3, RZ, RZ, 0x181f ;  /* 0x0000181fff037424 */ /* 0x000fe400078e00ff */
[----:B-123--:R-:W-:Y:S05]  /*1f160*/  CALL.REL.NOINC `($__internal_23_$__cuda_sm70_shflsync_idx_p) ;  /* 0x00001b5000007944 */ /* 0x00efea0003c00000 */
        /* <DEDUP_REMOVED lines=30> */
.L_x_1383:
[----:B------:R-:W-:Y:S01]  /*1f350*/  MOV R0, RZ ;  /* 0x000000ff00007202 */ /* 0x000fe20000000f00 */
[----:B------:R-:W-:Y:S01]  /*1f360*/  IMAD.MOV.U32 R29, RZ, RZ, R4 ;  /* 0x000000ffff1d7224 */ /* 0x000fe200078e0004 */
[----:B-1----:R-:W-:Y:S01]  /*1f370*/  MOV R2, 0x1f3a0 ;  /* 0x0001f3a000027802 */ /* 0x002fe20000000f00 */
[----:B------:R-:W-:Y:S02]  /*1f380*/  IMAD.MOV.U32 R3, RZ, RZ, 0x1c1f ;  /* 0x00001c1fff037424 */ /* 0x000fe400078e00ff */
[----:B------:R-:W-:Y:S05]  /*1f390*/  CALL.REL.NOINC `($__internal_23_$__cuda_sm70_shflsync_idx_p) ;  /* 0x0000192000007944 */ /* 0x000fea0003c00000 */
[----:B------:R-:W-:-:S05]  /*1f3a0*/  BRA `(.L_x_1475) ;  /* 0xffff4a6000007947 */ /* 0x000fca000383ffff */
.L_x_1384:
[----:B------:R-:W-:Y:S01]  /*1f3b0*/  MOV R0, 0x1 ;  /* 0x0000000100007802 */ /* 0x000fe20000000f00 */
[----:B------:R-:W-:Y:S01]  /*1f3c0*/  IMAD.MOV.U32 R29, RZ, RZ, R4 ;  /* 0x000000ffff1d7224 */ /* 0x000fe200078e0004 */
[----:B------:R-:W-:Y:S01]  /*1f3d0*/  MOV R2, 0x1f400 ;  /* 0x0001f40000027802 */ /* 0x000fe20000000f00 */
[----:B------:R-:W-:Y:S02]  /*1f3e0*/  IMAD.MOV.U32 R3, RZ, RZ, 0x1c1f ;  /* 0x00001c1fff037424 */ /* 0x000fe400078e00ff */
[----:B--2---:R-:W-:Y:S05]  /*1f3f0*/  CALL.REL.NOINC `($__internal_23_$__cuda_sm70_shflsync_idx_p) ;  /* 0x000018c000007944 */ /* 0x004fea0003c00000 */
[----:B------:R-:W-:Y:S05]  /*1f400*/  IMAD.IADD R0, R5, 0x1, R0 ;  /* 0x0000000105007824 */ /* 0x000fea00078e0200 */
        /* <DEDUP_REMOVED lines=66> */
[----:B------:R-:W-:Y:S05]  /*1f830*/  CALL.REL.NOINC `($__internal_22_$__cuda_sm70_shflsync_bfly_p) ;  /* 0x0000142000007944 */ /* 0x000fea0003c00000 */
[----:B------:R-:W-:Y:S01]  /*1f840*/  FMNMX.FTZ R4, R4, R0, !PT ;  /* 0x0000000004047209 */ /* 0x000fe20007810000 */
[----:B------:R-:W-:Y:S01]  /*1f850*/  IMAD.MOV.U32 R0, RZ, RZ, 0x1 ;  /* 0x00000001ff007424 */ /* 0x000fe200078e00ff */
[----:B------:R-:W-:Y:S02]  /*1f860*/  MOV R2, 0x1f880 ;  /* 0x0001f88000027802 */ /* 0x000fe40000000f00 */
        /* <DEDUP_REMOVED lines=10> */
[----:B------:R-:W-:-:S05]  /*1f910*/  BRA `(.L_x_1476) ;  /* 0xffff4ba000007947 */ /* 0x000fca000383ffff */
.L_x_1387:
[----:B------:R-:W-:Y:S01]  /*1f920*/  MOV R0, RZ ;  /* 0x000000ff00007202 */ /* 0x000fe20000000f00 */
[----:B------:R-:W-:Y:S01]  /*1f930*/  IMAD.MOV.U32 R29, RZ, RZ, R7 ;  /* 0x000000ffff1d7224 */ /* 0x000fe200078e0007 */
[----:B------:R-:W-:Y:S01]  /*1f940*/  MOV R2, 0x1f970 ;  /* 0x0001f97000027802 */ /* 0x000fe20000000f00 */
[----:B------:R-:W-:Y:S02]  /*1f950*/  IMAD.MOV.U32 R3, RZ, RZ, 0x181f ;  /* 0x0000181fff037424 */ /* 0x000fe400078e00ff */
[----:B-1234-:R-:W-:Y:S05]  /*1f960*/  CALL.REL.NOINC `($__internal_23_$__cuda_sm70_shflsync_idx_p) ;  /* 0x0000135000007944 */ /* 0x01efea0003c00000 */
[----:B------:R-:W-:-:S05]  /*1f970*/  BRA `(.L_x_1477) ;  /* 0xffff651000007947 */ /* 0x000fca000383ffff */
.L_x_1390:
[----:B------:R-:W-:Y:S01]  /*1f980*/  MOV R0, RZ ;  /* 0x000000ff00007202 */ /* 0x000fe20000000f00 */
[----:B------:R-:W-:Y:S01]  /*1f990*/  IMAD.MOV.U32 R29, RZ, RZ, R5 ;  /* 0x000000ffff1d7224 */ /* 0x000fe200078e0005 */
[----:B------:R-:W-:Y:S01]  /*1f9a0*/  MOV R2, 0x1f9d0 ;  /* 0x0001f9d000027802 */ /* 0x000fe20000000f00 */
[----:B------:R-:W-:Y:S02]  /*1f9b0*/  IMAD.MOV.U32 R3, RZ, RZ, 0x181f ;  /* 0x0000181fff037424 */ /* 0x000fe400078e00ff */
[----:B------:R-:W-:Y:S05]  /*1f9c0*/  CALL.REL.NOINC `($__internal_23_$__cuda_sm70_shflsync_idx_p) ;  /* 0x000012f000007944 */ /* 0x000fea0003c00000 */
[----:B------:R-:W-:Y:S01]  /*1f9d0*/  MOV R4, R0 ;  /* 0x0000000000047202 */ /* 0x000fe20000000f00 */
[----:B------:R-:W-:-:S05]  /*1f9e0*/  BRA `(.L_x_1478) ;  /* 0xffff76b000007947 */ /* 0x000fca000383ffff */
.L_x_1391:
[----:B------:R-:W-:Y:S01]  /*1f9f0*/  MOV R0, RZ ;  /* 0x000000ff00007202 */ /* 0x000fe20000000f00 */
[----:B------:R-:W-:Y:S01]  /*1fa00*/  IMAD.MOV.U32 R29, RZ, RZ, R8 ;  /* 0x000000ffff1d7224 */ /* 0x000fe200078e0008 */
[----:B------:R-:W-:Y:S01]  /*1fa10*/  MOV R2, 0x1fa40 ;  /* 0x0001fa4000027802 */ /* 0x000fe20000000f00 */
[----:B------:R-:W-:Y:S02]  /*1fa20*/  IMAD.MOV.U32 R3, RZ, RZ, 0x181f ;  /* 0x0000181fff037424 */ /* 0x000fe400078e00ff */
[----:B-12---:R-:W-:Y:S05]  /*1fa30*/  CALL.REL.NOINC `($__internal_23_$__cuda_sm70_shflsync_idx_p) ;  /* 0x0000128000007944 */ /* 0x006fea0003c00000 */
        /* <DEDUP_REMOVED lines=19> */
[----:B--2---:R-:W-:Y:S05]  /*1fb70*/  CALL.REL.NOINC `($__internal_23_$__cuda_sm70_shflsync_idx_p) ;  /* 0x0000114000007944 */ /* 0x004fea0003c00000 */
[----:B------:R-:W-:Y:S01]  /*1fb80*/  MOV R3, 0x181f ;  /* 0x0000181f00037802 */ /* 0x000fe20000000f00 */
[----:B------:R-:W-:Y:S01]  /*1fb90*/  IMAD.MOV.U32 R4, RZ, RZ, R0 ;  /* 0x000000ffff047224 */ /* 0x000fe200078e0000 */
[----:B------:R-:W-:Y:S01]  /*1fba0*/  MOV R0, 0x1 ;  /* 0x0000000100007802 */ /* 0x000fe20000000f00 */
[----:B------:R-:W-:Y:S01]  /*1fbb0*/  IMAD.MOV.U32 R29, RZ, RZ, R8 ;  /* 0x000000ffff1d7224 */ /* 0x000fe200078e0008 */
[----:B------:R-:W-:Y:S02]  /*1fbc0*/  MOV R2, 0x1fbe0 ;  /* 0x0001fbe000027802 */ /* 0x000fe40000000f00 */
[----:B------:R-:W-:Y:S05]  /*1fbd0*/  CALL.REL.NOINC `($__internal_23_$__cuda_sm70_shflsync_idx_p) ;  /* 0x000010e000007944 */ /* 0x000fea0003c00000 */
[----:B------:R-:W-:-:S05]  /*1fbe0*/  BRA `(.L_x_1479) ;  /* 0xffff75d000007947 */ /* 0x000fca000383ffff */
.L_x_1392:
[----:B------:R-:W-:Y:S02]  /*1fbf0*/  MOV R0, 0x2 ;  /* 0x0000000200007802 */ /* 0x000fe40000000f00 */
        /* <DEDUP_REMOVED lines=16> */
.L_x_1394:
[----:B------:R-:W-:Y:S01]  /*1fd00*/  IMAD.MOV.U32 R4, RZ, RZ, R208 ;  /* 0x000000ffff047224 */ /* 0x000fe200078e00d0 */
[----:B------:R-:W-:-:S02]  /*1fd10*/  MOV R0, 0x2 ;  /* 0x0000000200007802 */ /* 0x000fc40000000f00 */
[----:B------:R-:W-:Y:S02]  /*1fd20*/  MOV R2, 0x1fd40 ;  /* 0x0001fd4000027802 */ /* 0x000fe40000000f00 */
[----:B------:R-:W-:Y:S05]  /*1fd30*/  CALL.REL.NOINC `($__internal_22_$__cuda_sm70_shflsync_bfly_p) ;  /* 0x00000f2000007944 */ /* 0x000fea0003c00000 */
[----:B------:R-:W-:Y:S05]  /*1fd40*/  BRA `(.L_x_1481) ;  /* 0xffff8f4000007947 */ /* 0x000fea000383ffff */
.L_x_1395:
[----:B------:R-:W-:Y:S01]  /*1fd50*/  IMAD.MOV.U32 R4, RZ, RZ, R5 ;  /* 0x000000ffff047224 */ /* 0x000fe200078e0005 */
[----:B------:R-:W-:Y:S02]  /*1fd60*/  MOV R0, 0x1 ;  /* 0x0000000100007802 */ /* 0x000fe40000000f00 */
[----:B------:R-:W-:Y:S02]  /*1fd70*/  MOV R2, 0x1fd90 ;  /* 0x0001fd9000027802 */ /* 0x000fe40000000f00 */
[----:B-1----:R-:W-:Y:S05]  /*1fd80*/  CALL.REL.NOINC `($__internal_22_$__cuda_sm70_shflsync_bfly_p) ;  /* 0x00000ed000007944 */ /* 0x002fea0003c00000 */
[----:B------:R-:W-:Y:S01]  /*1fd90*/  FADD.FTZ R5, R5, R0 ;  /* 0x0000000005057221 */ /* 0x000fe20000010000 */
[----:B------:R-:W-:Y:S02]  /*1fda0*/  MOV R4, R204 ;  /* 0x000000cc00047202 */ /* 0x000fe40000000f00 */
[----:B------:R-:W-:Y:S02]  /*1fdb0*/  MOV R0, 0x2 ;  /* 0x0000000200007802 */ /* 0x000fe40000000f00 */
[----:B------:R-:W-:Y:S02]  /*1fdc0*/  MOV R2, 0x1fde0 ;  /* 0x0001fde000027802 */ /* 0x000fe40000000f00 */
[----:B------:R-:W-:Y:S05]  /*1fdd0*/  CALL.REL.NOINC `($__internal_22_$__cuda_sm70_shflsync_bfly_p) ;  /* 0x00000e8000007944 */ /* 0x000fea0003c00000 */
[----:B------:R-:W-:Y:S01]  /*1fde0*/  FADD.FTZ R4, R204, R0 ;  /* 0x00000000cc047221 */ /* 0x000fe20000010000 */
[----:B------:R-:W-:Y:S02]  /*1fdf0*/  MOV R0, 0x1 ;  /* 0x0000000100007802 */ /* 0x000fe40000000f00 */
[----:B------:R-:W-:-:S02]  /*1fe00*/  MOV R2, 0x1fe20 ;  /* 0x0001fe2000027802 */ /* 0x000fc40000000f00 */
[----:B------:R-:W-:Y:S05]  /*1fe10*/  CALL.REL.NOINC `($__internal_22_$__cuda_sm70_shflsync_bfly_p) ;  /* 0x00000e4000007944 */ /* 0x000fea0003c00000 */
[----:B------:R-:W-:Y:S01]  /*1fe20*/  MOV R3, R0 ;  /* 0x0000000000037202 */ /* 0x000fe20000000f00 */
[----:B------:R-:W-:Y:S05]  /*1fe30*/  BRA `(.L_x_1482) ;  /* 0xffff8ec000007947 */ /* 0x000fea000383ffff */
.L_x_1402:
[----:B-1234-:R-:W-:Y:S01]  /*1fe40*/  IMAD.MOV.U32 R29, RZ, RZ, R6 ;  /* 0x000000ffff1d7224 */ /* 0x01efe200078e0006 */
[----:B------:R-:W-:Y:S01]  /*1fe50*/  MOV R0, RZ ;  /* 0x000000ff00007202 */ /* 0x000fe20000000f00 */
[----:B------:R-:W-:Y:S01]  /*1fe60*/  IMAD.MOV.U32 R3, RZ, RZ, 0x181f ;  /* 0x0000181fff037424 */ /* 0x000fe200078e00ff */
[----:B------:R-:W-:-:S02]  /*1fe70*/  MOV R2, 0x1fe90 ;  /* 0x0001fe9000027802 */ /* 0x000fc40000000f00 */
[----:B------:R-:W-:Y:S05]  /*1fe80*/  CALL.REL.NOINC `($__internal_23_$__cuda_sm70_shflsync_idx_p) ;  /* 0x00000e3000007944 */ /* 0x000fea0003c00000 */
[----:B------:R-:W-:Y:S01]  /*1fe90*/  MOV R8, R0 ;  /* 0x0000000000087202 */ /* 0x000fe20000000f00 */
[----:B------:R-:W-:Y:S05]  /*1fea0*/  BRA `(.L_x_1483) ;  /* 0xffffa66000007947 */ /* 0x000fea000383ffff */
.L_x_1403:
[----:B------:R-:W-:Y:S01]  /*1feb0*/  IMAD.MOV.U32 R29, RZ, RZ, R7 ;  /* 0x000000ffff1d7224 */ /* 0x000fe200078e0007 */
[----:B------:R-:W-:Y:S01]  /*1fec0*/  MOV R0, RZ ;  /* 0x000000ff00007202 */ /* 0x000fe20000000f00 */
[----:B------:R-:W-:Y:S01]  /*1fed0*/  IMAD.MOV.U32 R3, RZ, RZ, 0x181f ;  /* 0x0000181fff037424 */ /* 0x000fe200078e00ff */
[----:B------:R-:W-:-:S02]  /*1fee0*/  MOV R2, 0x1ff00 ;  /* 0x0001ff0000027802 */ /* 0x000fc40000000f00 */
[----:B-12---:R-:W-:Y:S05]  /*1fef0*/  CALL.REL.NOINC `($__internal_23_$__cuda_sm70_shflsync_idx_p) ;  /* 0x00000dc000007944 */ /* 0x006fea0003c00000 */
[----:B------:R-:W-:Y:S05]  /*1ff00*/  BRA `(.L_x_1484) ;  /* 0xffffa62000007947 */ /* 0x000fea000383ffff */
.L_x_1406:
[----:B------:R-:W-:Y:S01]  /*1ff10*/  IMAD.MOV.U32 R29, RZ, RZ, R6 ;  /* 0x000000ffff1d7224 */ /* 0x000fe200078e0006 */
[----:B----4-:R-:W-:Y:S01]  /*1ff20*/  MOV R0, 0x1 ;  /* 0x0000000100007802 */ /* 0x010fe20000000f00 */
[----:B--2---:R-:W-:Y:S01]  /*1ff30*/  IMAD.MOV.U32 R3, RZ, RZ, 0x181f ;  /* 0x0000181fff037424 */ /* 0x004fe200078e00ff */
[----:B------:R-:W-:-:S02]  /*1ff40*/  MOV R2, 0x1ff60 ;  /* 0x0001ff6000027802 */ /* 0x000fc40000000f00 */
[----:B-1-3--:R-:W-:Y:S05]  /*1ff50*/  CALL.REL.NOINC `($__internal_23_$__cuda_sm70_shflsync_idx_p) ;  /* 0x00000d6000007944 */ /* 0x00afea0003c00000 */
[----:B------:R-:W-:Y:S01]  /*1ff60*/  IMAD.MOV.U32 R8, RZ, RZ, R0 ;  /* 0x000000ffff087224 */ /* 0x000fe200078e0000 */
[----:B------:R-:W-:Y:S01]  /*1ff70*/  MOV R0, 0x1 ;  /* 0x0000000100007802 */ /* 0x000fe20000000f00 */
[----:B------:R-:W-:Y:S01]  /*1ff80*/  IMAD.MOV.U32 R29, RZ, RZ, R7 ;  /* 0x000000ffff1d7224 */ /* 0x000fe200078e0007 */
[----:B------:R-:W-:-:S02]  /*1ff90*/  MOV R3, 0x181f ;  /* 0x0000181f00037802 */ /* 0x000fc40000000f00 */
[----:B------:R-:W-:Y:S02]  /*1ffa0*/  MOV R2, 0x1ffc0 ;  /* 0x0001ffc000027802 */ /* 0x000fe40000000f00 */
[----:B------:R-:W-:Y:S05]  /*1ffb0*/  CALL.REL.NOINC `($__internal_23_$__cuda_sm70_shflsync_idx_p) ;  /* 0x00000d0000007944 */ /* 0x000fea0003c00000 */
[----:B------:R-:W-:Y:S05]  /*1ffc0*/  BRA `(.L_x_1485) ;  /* 0xffffa69000007947 */ /* 0x000fea000383ffff */
.L_x_1409:
[----:B------:R-:W-:Y:S01]  /*1ffd0*/  IMAD.MOV.U32 R29, RZ, RZ, R6 ;  /* 0x000000ffff1d7224 */ /* 0x000fe200078e0006 */
[----:B----4-:R-:W-:Y:S01]  /*1ffe0*/  MOV R0, 0x2 ;  /* 0x0000000200007802 */ /* 0x010fe20000000f00 */
[----:B-1----:R-:W-:Y:S01]  /*1fff0*/  IMAD.MOV.U32 R3, RZ, RZ, 0x181f ;  /* 0x0000181fff037424 */ /* 0x002fe200078e00ff */
[----:B------:R-:W-:Y:S02]  /*20000*/  MOV R2, 0x20020 ;  /* 0x0002002000027802 */ /* 0x000fe40000000f00 */
[----:B--23--:R-:W-:Y:S05]  /*20010*/  CALL.REL.NOINC `($__internal_23_$__cuda_sm70_shflsync_idx_p) ;  /* 0x00000ca000007944 */ /* 0x00cfea0003c00000 */
[----:B------:R-:W-:Y:S01]  /*20020*/  MOV R8, R0 ;  /* 0x0000000000087202 */ /* 0x000fe20000000f00 */
[----:B------:R-:W-:Y:S05]  /*20030*/  BRA `(.L_x_1486) ;  /* 0xffffa75000007947 */ /* 0x000fea000383ffff */
.L_x_1410:
[----:B------:R-:W-:Y:S01]  /*20040*/  IMAD.MOV.U32 R29, RZ, RZ, R7 ;  /* 0x000000ffff1d7224 */ /* 0x000fe200078e0007 */
[----:B----4-:R-:W-:Y:S01]  /*20050*/  MOV R0, 0x2 ;  /* 0x0000000200007802 */ /* 0x010fe20000000f00 */
[----:B------:R-:W-:Y:S01]  /*20060*/  IMAD.MOV.U32 R3, RZ, RZ, 0x181f ;  /* 0x0000181fff037424 */ /* 0x000fe200078e00ff */
[----:B------:R-:W-:Y:S02]  /*20070*/  MOV R2, 0x20090 ;  /* 0x0002009000027802 */ /* 0x000fe40000000f00 */
[----:B-123--:R-:W-:Y:S05]  /*20080*/  CALL.REL.NOINC `($__internal_23_$__cuda_sm70_shflsync_idx_p) ;  /* 0x00000c3000007944 */ /* 0x00efea0003c00000 */
[----:B------:R-:W-:Y:S05]  /*20090*/  BRA `(.L_x_1487) ;  /* 0xffffa71000007947 */ /* 0x000fea000383ffff */
.L_x_1413:
[----:B------:R-:W-:Y:S01]  /*200a0*/  IMAD.MOV.U32 R29, RZ, RZ, R6 ;  /* 0x000000ffff1d7224 */ /* 0x000fe200078e0006 */
[----:B-1----:R-:W-:Y:S01]  /*200b0*/  MOV R0, 0x3 ;  /* 0x0000000300007802 */ /* 0x002fe20000000f00 */
[----:B------:R-:W-:Y:S01]  /*200c0*/  IMAD.MOV.U32 R3, RZ, RZ, 0x181f ;  /* 0x0000181fff037424 */ /* 0x000fe200078e00ff */
[----:B------:R-:W-:-:S02]  /*200d0*/  MOV R2, 0x200f0 ;  /* 0x000200f000027802 */ /* 0x000fc40000000f00 */
[----:B--234-:R-:W-:Y:S05]  /*200e0*/  CALL.REL.NOINC `($__internal_23_$__cuda_sm70_shflsync_idx_p) ;  /* 0x00000bd000007944 */ /* 0x01cfea0003c00000 */
[----:B------:R-:W-:Y:S01]  /*200f0*/  IMAD.MOV.U32 R6, RZ, RZ, R0 ;  /* 0x000000ffff067224 */ /* 0x000fe200078e0000 */
[----:B------:R-:W-:Y:S01]  /*20100*/  MOV R0, 0x3 ;  /* 0x0000000300007802 */ /* 0x000fe20000000f00 */
[----:B------:R-:W-:Y:S01]  /*20110*/  IMAD.MOV.U32 R29, RZ, RZ, R7 ;  /* 0x000000ffff1d7224 */ /* 0x000fe200078e0007 */
[----:B------:R-:W-:-:S02]  /*20120*/  MOV R3, 0x181f ;  /* 0x0000181f00037802 */ /* 0x000fc40000000f00 */
[----:B------:R-:W-:Y:S02]  /*20130*/  MOV R2, 0x20150 ;  /* 0x0002015000027802 */ /* 0x000fe40000000f00 */
[----:B------:R-:W-:Y:S05]  /*20140*/  CALL.REL.NOINC `($__internal_23_$__cuda_sm70_shflsync_idx_p) ;  /* 0x00000b7000007944 */ /* 0x000fea0003c00000 */
[----:B------:R-:W-:Y:S05]  /*20150*/  BRA `(.L_x_1488) ;  /* 0xffffa79000007947 */ /* 0x000fea000383ffff */
.L_x_1415:
[----:B------:R-:W-:Y:S01]  /*20160*/  IMAD.MOV.U32 R29, RZ, RZ, R5 ;  /* 0x000000ffff1d7224 */ /* 0x000fe200078e0005 */
[----:B------:R-:W-:Y:S01]  /*20170*/  MOV R0, RZ ;  /* 0x000000ff00007202 */ /* 0x000fe20000000f00 */
[----:B------:R-:W-:Y:S01]  /*20180*/  IMAD.MOV.U32 R3, RZ, RZ, 0x1c1f ;  /* 0x00001c1fff037424 */ /* 0x000fe200078e00ff */
[----:B------:R-:W-:Y:S02]  /*20190*/  MOV R2, 0x201b0 ;  /* 0x000201b000027802 */ /* 0x000fe40000000f00 */
[----:B--2---:R-:W-:Y:S05]  /*201a0*/  CALL.REL.NOINC `($__internal_23_$__cuda_sm70_shflsync_idx_p) ;  /* 0x00000b1000007944 */ /* 0x004fea0003c00000 */
[----:B------:R-:W-:Y:S01]  /*201b0*/  MOV R4, R0 ;  /* 0x0000000000047202 */ /* 0x000fe20000000f00 */
[----:B------:R-:W-:Y:S05]  /*201c0*/  BRA `(.L_x_1489) ;  /* 0xffffaa6000007947 */ /* 0x000fea000383ffff */
.L_x_1416:
[----:B------:R-:W-:Y:S01]  /*201d0*/  IMAD.MOV.U32 R29, RZ, RZ, R12 ;  /* 0x000000ffff1d7224 */ /* 0x000fe200078e000c */
[----:B------:R-:W-:Y:S01]  /*201e0*/  MOV R0, RZ ;  /* 0x000000ff00007202 */ /* 0x000fe20000000f00 */
[----:B------:R-:W-:Y:S01]  /*201f0*/  IMAD.MOV.U32 R3, RZ, RZ, 0x1c1f ;  /* 0x00001c1fff037424 */ /* 0x000fe200078e00ff */
[----:B------:R-:W-:Y:S02]  /*20200*/  MOV R2, 0x20220 ;  /* 0x0002022000027802 */ /* 0x000fe40000000f00 */
[----:B-123--:R-:W-:Y:S05]  /*20210*/  CALL.REL.NOINC `($__internal_23_$__cuda_sm70_shflsync_idx_p) ;  /* 0x00000aa000007944 */ /* 0x00efea0003c00000 */
[----:B------:R-:W-:Y:S05]  /*20220*/  BRA `(.L_x_1490) ;  /* 0xffffaa2000007947 */ /* 0x000fea000383ffff */
.L_x_1419:
[----:B------:R-:W-:Y:S01]  /*20230*/  IMAD.MOV.U32 R29, RZ, RZ, R5 ;  /* 0x000000ffff1d7224 */ /* 0x000fe200078e0005 */
[----:B-1----:R-:W-:Y:S01]  /*20240*/  MOV R0, 0x1 ;  /* 0x0000000100007802 */ /* 0x002fe20000000f00 */
[----:B---3--:R-:W-:Y:S01]  /*20250*/  IMAD.MOV.U32 R3, RZ, RZ, 0x1c1f ;  /* 0x00001c1fff037424 */ /* 0x008fe200078e00ff */
[----:B------:R-:W-:-:S02]  /*20260*/  MOV R2, 0x20280 ;  /* 0x0002028000027802 */ /* 0x000fc40000000f00 */
[----:B--2-4-:R-:W-:Y:S05]  /*20270*/  CALL.REL.NOINC `($__internal_23_$__cuda_sm70_shflsync_idx_p) ;  /* 0x00000a4000007944 */ /* 0x014fea0003c00000 */
[----:B------:R-:W-:Y:S01]  /*20280*/  IMAD.MOV.U32 R4, RZ, RZ, R0 ;  /* 0x000000ffff047224 */ /* 0x000fe200078e0000 */
[----:B------:R-:W-:Y:S01]  /*20290*/  MOV R0, 0x1 ;  /* 0x0000000100007802 */ /* 0x000fe20000000f00 */
[----:B------:R-:W-:Y:S01]  /*202a0*/  IMAD.MOV.U32 R29, RZ, RZ, R12 ;  /* 0x000000ffff1d7224 */ /* 0x000fe200078e000c */
[----:B------:R-:W-:-:S02]  /*202b0*/  MOV R3, 0x1c1f ;  /* 0x00001c1f00037802 */ /* 0x000fc40000000f00 */
[----:B------:R-:W-:Y:S02]  /*202c0*/  MOV R2, 0x202e0 ;  /* 0x000202e000027802 */ /* 0x000fe40000000f00 */
[----:B------:R-:W-:Y:S05]  /*202d0*/  CALL.REL.NOINC `($__internal_23_$__cuda_sm70_shflsync_idx_p) ;  /* 0x000009e000007944 */ /* 0x000fea0003c00000 */
[----:B------:R-:W-:Y:S05]  /*202e0*/  BRA `(.L_x_1491) ;  /* 0xffffb42000007947 */ /* 0x000fea000383ffff */
.L_x_1423:
[----:B------:R-:W-:Y:S01]  /*202f0*/  IMAD.MOV.U32 R29, RZ, RZ, R6 ;  /* 0x000000ffff1d7224 */ /* 0x000fe200078e0006 */
[----:B------:R-:W-:Y:S01]  /*20300*/  MOV R0, RZ ;  /* 0x000000ff00007202 */ /* 0x000fe20000000f00 */
[----:B------:R-:W-:Y:S01]  /*20310*/  IMAD.MOV.U32 R3, RZ, RZ, 0x181f ;  /* 0x0000181fff037424 */ /* 0x000fe200078e00ff */
[----:B------:R-:W-:Y:S02]  /*20320*/  MOV R2, 0x20340 ;  /* 0x0002034000027802 */ /* 0x000fe40000000f00 */
[----:B------:R-:W-:Y:S05]  /*20330*/  CALL.REL.NOINC `($__internal_23_$__cuda_sm70_shflsync_idx_p) ;  /* 0x0000098000007944 */ /* 0x000fea0003c00000 */
[----:B------:R-:W-:Y:S01]  /*20340*/  MOV R8, R0 ;  /* 0x0000000000087202 */ /* 0x000fe20000000f00 */
[----:B------:R-:W-:Y:S05]  /*20350*/  BRA `(.L_x_1492) ;  /* 0xffffc66000007947 */ /* 0x000fea000383ffff */
.L_x_1424:
[----:B------:R-:W-:Y:S01]  /*20360*/  IMAD.MOV.U32 R29, RZ, RZ, R7 ;  /* 0x000000ffff1d7224 */ /* 0x000fe200078e0007 */
[----:B------:R-:W-:Y:S01]  /*20370*/  MOV R0, RZ ;  /* 0x000000ff00007202 */ /* 0x000fe20000000f00 */
[----:B------:R-:W-:Y:S01]  /*20380*/  IMAD.MOV.U32 R3, RZ, RZ, 0x181f ;  /* 0x0000181fff037424 */ /* 0x000fe200078e00ff */
[----:B------:R-:W-:Y:S02]  /*20390*/  MOV R2, 0x203b0 ;  /* 0x000203b000027802 */ /* 0x000fe40000000f00 */
[----:B-12---:R-:W-:Y:S05]  /*203a0*/  CALL.REL.NOINC `($__internal_23_$__cuda_sm70_shflsync_idx_p) ;  /* 0x0000091000007944 */ /* 0x006fea0003c00000 */
[----:B------:R-:W-:Y:S05]  /*203b0*/  BRA `(.L_x_1493) ;  /* 0xffffc62000007947 */ /* 0x000fea000383ffff */
.L_x_1427:
        /* <DEDUP_REMOVED lines=12> */
.L_x_1430:
[----:B------:R-:W-:Y:S01]  /*20480*/  IMAD.MOV.U32 R29, RZ, RZ, R6 ;  /* 0x000000ffff1d7224 */ /* 0x000fe200078e0006 */
[----:B----4-:R-:W-:Y:S01]  /*20490*/  MOV R0, 0x2 ;  /* 0x0000000200007802 */ /* 0x010fe20000000f00 */
[----:B-1----:R-:W-:Y:S01]  /*204a0*/  IMAD.MOV.U32 R3, RZ, RZ, 0x181f ;  /* 0x0000181fff037424 */ /* 0x002fe200078e00ff */
[----:B------:R-:W-:Y:S02]  /*204b0*/  MOV R2, 0x204d0 ;  /* 0x000204d000027802 */ /* 0x000fe40000000f00 */
[----:B--23--:R-:W-:Y:S05]  /*204c0*/  CALL.REL.NOINC `($__internal_23_$__cuda_sm70_shflsync_idx_p) ;  /* 0x000007f000007944 */ /* 0x00cfea0003c00000 */
[----:B------:R-:W-:Y:S01]  /*204d0*/  MOV R8, R0 ;  /* 0x0000000000087202 */ /* 0x000fe20000000f00 */
[----:B------:R-:W-:Y:S05]  /*204e0*/  BRA `(.L_x_1495) ;  /* 0xffffc76000007947 */ /* 0x000fea000383ffff */
.L_x_1431:
[----:B------:R-:W-:Y:S01]  /*204f0*/  IMAD.MOV.U32 R29, RZ, RZ, R7 ;  /* 0x000000ffff1d7224 */ /* 0x000fe200078e0007 */
[----:B----4-:R-:W-:Y:S01]  /*20500*/  MOV R0, 0x2 ;  /* 0x0000000200007802 */ /* 0x010fe20000000f00 */
[----:B------:R-:W-:Y:S01]  /*20510*/  IMAD.MOV.U32 R3, RZ, RZ, 0x181f ;  /* 0x0000181fff037424 */ /* 0x000fe200078e00ff */
[----:B------:R-:W-:Y:S02]  /*20520*/  MOV R2, 0x20540 ;  /* 0x0002054000027802 */ /* 0x000fe40000000f00 */
[----:B-123--:R-:W-:Y:S05]  /*20530*/  CALL.REL.NOINC `($__internal_23_$__cuda_sm70_shflsync_idx_p) ;  /* 0x0000078000007944 */ /* 0x00efea0003c00000 */
[----:B------:R-:W-:Y:S05]  /*20540*/  BRA `(.L_x_1496) ;  /* 0xffffc72000007947 */ /* 0x000fea000383ffff */
.L_x_1434:
        /* <DEDUP_REMOVED lines=11> */
[----:B------:R-:W-:Y:S01]  /*20600*/  MOV R7, R0 ;  /* 0x0000000000077202 */ /* 0x000fe20000000f00 */
[----:B------:R-:W-:Y:S05]  /*20610*/  BRA `(.L_x_1497) ;  /* 0xffffc79000007947 */ /* 0x000fea000383ffff */
.L_x_1436:
[----:B------:R-:W-:Y:S01]  /*20620*/  IMAD.MOV.U32 R29, RZ, RZ, R28 ;  /* 0x000000ffff1d7224 */ /* 0x000fe200078e001c */
[----:B------:R-:W-:Y:S01]  /*20630*/  MOV R0, RZ ;  /* 0x000000ff00007202 */ /* 0x000fe20000000f00 */
[----:B------:R-:W-:Y:S01]  /*20640*/  IMAD.MOV.U32 R3, RZ, RZ, 0x1f ;  /* 0x0000001fff037424 */ /* 0x000fe200078e00ff */
[----:B------:R-:W-:Y:S02]  /*20650*/  MOV R2, 0x20670 ;  /* 0x0002067000027802 */ /* 0x000fe40000000f00 */
[----:B-12-4-:R-:W-:Y:S05]  /*20660*/  CALL.REL.NOINC `($__internal_23_$__cuda_sm70_shflsync_idx_p) ;  /* 0x0000065000007944 */ /* 0x016fea0003c00000 */
[----:B------:R-:W-:Y:S01]  /*20670*/  MOV R9, R0 ;  /* 0x0000000000097202 */ /* 0x000fe20000000f00 */
[----:B------:R-:W-:Y:S05]  /*20680*/  BRA `(.L_x_1498) ;  /* 0xffffc8f000007947 */ /* 0x000fea000383ffff */
.L_x_1437:
[----:B------:R-:W-:Y:S01]  /*20690*/  IMAD.MOV.U32 R29, RZ, RZ, R28 ;  /* 0x000000ffff1d7224 */ /* 0x000fe200078e001c */
[----:B------:R-:W-:Y:S01]  /*206a0*/  MOV R0, 0x1 ;  /* 0x0000000100007802 */ /* 0x000fe20000000f00 */
[----:B------:R-:W-:Y:S01]  /*206b0*/  IMAD.MOV.U32 R3, RZ, RZ, 0x1f ;  /* 0x0000001fff037424 */ /* 0x000fe200078e00ff */
[----:B------:R-:W-:Y:S02]  /*206c0*/  MOV R2, 0x206e0 ;  /* 0x000206e000027802 */ /* 0x000fe40000000f00 */
[----:B-1234-:R-:W-:Y:S05]  /*206d0*/  CALL.REL.NOINC `($__internal_23_$__cuda_sm70_shflsync_idx_p) ;  /* 0x000005e000007944 */ /* 0x01efea0003c00000 */
[----:B------:R-:W-:Y:S01]  /*206e0*/  MOV R6, R0 ;  /* 0x0000000000067202 */ /* 0x000fe20000000f00 */
[----:B------:R-:W-:Y:S05]  /*206f0*/  BRA `(.L_x_1499) ;  /* 0xffffc8a000007947 */ /* 0x000fea000383ffff */
.L_x_1438:
[----:B------:R-:W-:Y:S02]  /*20700*/  MOV R3, 0x1 ;  /* 0x0000000100037802 */ /* 0x000fe40000000f00 */
[----:B------:R-:W-:-:S02]  /*20710*/  MOV R2, 0x20730 ;  /* 0x0002073000027802 */ /* 0x000fc40000000f00 */
[----:B---3--:R-:W-:Y:S05]  /*20720*/  CALL.REL.NOINC `($__internal_24_$__cuda_sm70_shflsync_up_p) ;  /* 0x000005e000007944 */ /* 0x008fea0003c00000 */
[----:B------:R-:W-:Y:S05]  /*20730*/  BRA `(.L_x_1500) ;  /* 0xffffc98000007947 */ /* 0x000fea000383ffff */
.L_x_1439:
[----:B------:R-:W-:Y:S02]  /*20740*/  MOV R3, 0x2 ;  /* 0x0000000200037802 */ /* 0x000fe40000000f00 */
[----:B------:R-:W-:-:S02]  /*20750*/  MOV R2, 0x20770 ;  /* 0x0002077000027802 */ /* 0x000fc40000000f00 */
[----:B---3--:R-:W-:Y:S05]  /*20760*/  CALL.REL.NOINC `($__internal_24_$__cuda_sm70_shflsync_up_p) ;  /* 0x000005a000007944 */ /* 0x008fea0003c00000 */
        /* <DEDUP_REMOVED lines=23> */
.L_x_1443:
[----:B------:R-:W-:Y:S02]  /*208e0*/  MOV R3, 0x1 ;  /* 0x0000000100037802 */ /* 0x000fe40000000f00 */
[----:B------:R-:W-:-:S02]  /*208f0*/  MOV R2, 0x20910 ;  /* 0x0002091000027802 */ /* 0x000fc40000000f00 */
[----:B---3--:R-:W-:Y:S05]  /*20900*/  CALL.REL.NOINC `($__internal_24_$__cuda_sm70_shflsync_up_p) ;  /* 0x0000040000007944 */ /* 0x008fea0003c00000 */
[----:B------:R-:W-:Y:S01]  /*20910*/  MOV R2, R4 ;  /* 0x0000000400027202 */ /* 0x000fe20000000f00 */
[----:B------:R-:W-:Y:S05]  /*20920*/  BRA `(.L_x_1502) ;  /* 0xffffc9f000007947 */ /* 0x000fea000383ffff */
.L_x_1444:
        /* <DEDUP_REMOVED lines=26> */
.L_x_1446:
[----:B------:R-:W-:Y:S02]  /*20ad0*/  SEL R0, RZ, 0x1, P0 ;  /* 0x00000001ff007807 */ /* 0x000fe40000000000 */
[----:B------:R-:W-:-:S02]  /*20ae0*/  MOV R2, 0x20b00 ;  /* 0x00020b0000027802 */ /* 0x000fc40000000f00 */
[----:B-1-3--:R-:W-:Y:S05]  /*20af0*/  CALL.REL.NOINC `($__internal_25_$__cuda_sm70_votesync_ballot) ;  /* 0x0000027000007944 */ /* 0x00afea0003c00000 */
[----:B------:R-:W-:Y:S01]  /*20b00*/  MOV R10, R0 ;  /* 0x00000000000a7202 */ /* 0x000fe20000000f00 */
[----:B------:R-:W-:Y:S05]  /*20b10*/  BRA `(.L_x_1504) ;  /* 0xffffc99000007947 */ /* 0x000fea000383ffff */
.L_x_1447:
[----:B------:R-:W-:Y:S01]  /*20b20*/  IMAD.MOV.U32 R29, RZ, RZ, R7 ;  /* 0x000000ffff1d7224 */ /* 0x000fe200078e0007 */
[----:B------:R-:W-:Y:S01]  /*20b30*/  MOV R0, R6 ;  /* 0x0000000600007202 */ /* 0x000fe20000000f00 */
[----:B------:R-:W-:Y:S01]  /*20b40*/  IMAD.MOV.U32 R3, RZ, RZ, 0x1f ;  /* 0x0000001fff037424 */ /* 0x000fe200078e00ff */
[----:B------:R-:W-:-:S02]  /*20b50*/  MOV R2, 0x20b70 ;  /* 0x00020b7000027802 */ /* 0x000fc40000000f00 */
[----:B-1-3--:R-:W-:Y:S05]  /*20b60*/  CALL.REL.NOINC `($__internal_23_$__cuda_sm70_shflsync_idx_p) ;  /* 0x0000015000007944 */ /* 0x00afea0003c00000 */
[----:B------:R-:W-:Y:S01]  /*20b70*/  IMAD.MOV.U32 R7, RZ, RZ, R0 ;  /* 0x000000ffff077224 */ /* 0x000fe200078e0000 */
[----:B------:R-:W-:Y:S01]  /*20b80*/  MOV R0, R6 ;  /* 0x0000000600007202 */ /* 0x000fe20000000f00 */
[----:B------:R-:W-:Y:S01]  /*20b90*/  IMAD.MOV.U32 R29, RZ, RZ, R8 ;  /* 0x000000ffff1d7224 */ /* 0x000fe200078e0008 */
[----:B------:R-:W-:-:S02]  /*20ba0*/  MOV R3, 0x1f ;  /* 0x0000001f00037802 */ /* 0x000fc40000000f00 */
[----:B------:R-:W-:Y:S02]  /*20bb0*/  MOV R2, 0x20bd0 ;  /* 0x00020bd000027802 */ /* 0x000fe40000000f00 */
[----:B------:R-:W-:Y:S05]  /*20bc0*/  CALL.REL.NOINC `($__internal_23_$__cuda_sm70_shflsync_idx_p) ;  /* 0x000000f000007944 */ /* 0x000fea0003c00000 */
[----:B------:R-:W-:Y:S01]  /*20bd0*/  MOV R5, R0 ;  /* 0x0000000000057202 */ /* 0x000fe20000000f00 */
[----:B------:R-:W-:Y:S05]  /*20be0*/  BRA `(.L_x_1505) ;  /* 0xffffc91000007947 */ /* 0x000fea000383ffff */
.L_x_1450:
[----:B------:R-:W-:Y:S01]  /*20bf0*/  IMAD.MOV.U32 R29, RZ, RZ, R4 ;  /* 0x000000ffff1d7224 */ /* 0x000fe200078e0004 */
[----:B------:R-:W-:Y:S01]  /*20c00*/  MOV R0, R6 ;  /* 0x0000000600007202 */ /* 0x000fe20000000f00 */
[----:B------:R-:W-:Y:S01]  /*20c10*/  IMAD.MOV.U32 R3, RZ, RZ, 0x1f ;  /* 0x0000001fff037424 */ /* 0x000fe200078e00ff */
[----:B------:R-:W-:Y:S02]  /*20c20*/  MOV R2, 0x20c40 ;  /* 0x00020c4000027802 */ /* 0x000fe40000000f00 */
[----:B-1-34-:R-:W-:Y:S05]  /*20c30*/  CALL.REL.NOINC `($__internal_23_$__cuda_sm70_shflsync_idx_p) ;  /* 0x0000008000007944 */ /* 0x01afea0003c00000 */
[----:B------:R-:W-:Y:S01]  /*20c40*/  MOV R12, R0 ;  /* 0x00000000000c7202 */ /* 0x000fe20000000f00 */
[----:B------:R-:W-:Y:S05]  /*20c50*/  BRA `(.L_x_1449) ;  /* 0xffffc90000007947 */ /* 0x000fea000383ffff */
        .weak           $__internal_22_$__cuda_sm70_shflsync_bfly_p
        .type           $__internal_22_$__cuda_sm70_shflsync_bfly_p,@function
        .size           $__internal_22_$__cuda_sm70_shflsync_bfly_p,($__internal_23_$__cuda_sm70_shflsync_idx_p - $__internal_22_$__cuda_sm70_shflsync_bfly_p)
$__internal_22_$__cuda_sm70_shflsync_bfly_p:
[----:B------:R-:W-:Y:S02]  /*20c60*/  MOV R150, 0xffffffff ;  /* 0xffffffff00967802 */ /* 0x000fe40000000f00 */
[----:B------:R-:W-:Y:S02]  /*20c70*/  MOV R3, 0x1f ;  /* 0x0000001f00037802 */ /* 0x000fe40000000f00 */
[----:B------:R-:W-:Y:S04]  /*20c80*/  WARPSYNC R150 ;  /* 0x0000009600007348 */ /* 0x000fe80003800000 */
[----:B------:R1:W2:Y:S02]  /*20c90*/  SHFL.BFLY PT, R0, R4, R0, R3 ;  /* 0x0c00000004007389 */ /* 0x0002a400000e0003 */
[----:B-1----:R-:W-:-:S04]  /*20ca0*/  MOV R3, 0x0 ;  /* 0x0000000000037802 */ /* 0x002fc80000000f00 */
[----:B--2---:R-:W-:Y:S05]  /*20cb0*/  RET.REL.NODEC R2 `(_ZN7cutlass13device_kernelIN5flash19enable_sm80_to_sm89INS1_16FlashAttnFwdSm80INS1_25CollectiveMainloopFwdSm80ILi8ELi1ELb0EN4cute5tupleIJNS5_1CILi128EEENS7_ILi64EEENS7_ILi192EEEEEELi192ENS_6half_tEfNS_4arch4Sm80ELb1ELb0ELb1ELb1ELb1ELb1ELb1ELb1EEENS1_21CollectiveEpilogueFwdINS6_IJS8_SA_S9_EEENS6_IJNS7_ILi1EEESI_SI_EEESC_SE_Li256ELb1ELb1ELb1ELb0EEENS1_36VarlenDynamicPersistentTileSchedulerILi128ELi64ELi256ELi256ELb1ELb1ELb0ELb1ELb1ELb1EEEEEEEEEvNT_6ParamsE) ;  /* 0xfffdf34002007950 */ /* 0x004fea0003c3ffff */
        .weak           $__internal_23_$__cuda_sm70_shflsync_idx_p
        .type           $__internal_23_$__cuda_sm70_shflsync_idx_p,@function
        .size           $__internal_23_$__cuda_sm70_shflsync_idx_p,($__internal_24_$__cuda_sm70_shflsync_up_p - $__internal_23_$__cuda_sm70_shflsync_idx_p)
$__internal_23_$__cuda_sm70_shflsync_idx_p:
[----:B------:R-:W-:-:S04]  /*20cc0*/  MOV R198, 0xffffffff ;  /* 0xffffffff00c67802 */ /* 0x000fc80000000f00 */
[----:B------:R-:W-:Y:S04]  /*20cd0*/  WARPSYNC R198 ;  /* 0x000000c600007348 */ /* 0x000fe80003800000 */
[----:B------:R1:W2:Y:S02]  /*20ce0*/  SHFL.IDX PT, R0, R29, R0, R3 ;  /* 0x000000001d007389 */ /* 0x0002a400000e0003 */
[----:B-1----:R-:W-:-:S04]  /*20cf0*/  MOV R3, 0x0 ;  /* 0x0000000000037802 */ /* 0x002fc80000000f00 */
[----:B--2---:R-:W-:Y:S05]  /*20d00*/  RET.REL.NODEC R2 `(_ZN7cutlass13device_kernelIN5flash19enable_sm80_to_sm89INS1_16FlashAttnFwdSm80INS1_25CollectiveMainloopFwdSm80ILi8ELi1ELb0EN4cute5tupleIJNS5_1CILi128EEENS7_ILi64EEENS7_ILi192EEEEEELi192ENS_6half_tEfNS_4arch4Sm80ELb1ELb0ELb1ELb1ELb1ELb1ELb1ELb1EEENS1_21CollectiveEpilogueFwdINS6_IJS8_SA_S9_EEENS6_IJNS7_ILi1EEESI_SI_EEESC_SE_Li256ELb1ELb1ELb1ELb0EEENS1_36VarlenDynamicPersistentTileSchedulerILi128ELi64ELi256ELi256ELb1ELb1ELb0ELb1ELb1ELb1EEEEEEEEEvNT_6ParamsE) ;  /* 0xfffdf2f002007950 */ /* 0x004fea0003c3ffff */
        .weak           $__internal_24_$__cuda_sm70_shflsync_up_p
        .type           $__internal_24_$__cuda_sm70_shflsync_up_p,@function
        .size           $__internal_24_$__cuda_sm70_shflsync_up_p,($__internal_25_$__cuda_sm70_votesync_ballot - $__internal_24_$__cuda_sm70_shflsync_up_p)
$__internal_24_$__cuda_sm70_shflsync_up_p:
[----:B------:R-:W-:Y:S02]  /*20d10*/  MOV R4, RZ ;  /* 0x000000ff00047202 */ /* 0x000fe40000000f00 */
[----:B------:R-:W-:-:S04]  /*20d20*/  MOV R10, 0xffffffff ;  /* 0xffffffff000a7802 */ /* 0x000fc80000000f00 */
[----:B------:R-:W-:Y:S04]  /*20d30*/  WARPSYNC R10 ;  /* 0x0000000a00007348 */ /* 0x000fe80003800000 */
[----:B------:R1:W2:Y:S02]  /*20d40*/  SHFL.UP PT, R4, R0, R3, R4 ;  /* 0x0400000300047389 */ /* 0x0002a400000e0004 */
[----:B-1----:R-:W-:-:S04]  /*20d50*/  MOV R3, 0x0 ;  /* 0x0000000000037802 */ /* 0x002fc80000000f00 */
[----:B--2---:R-:W-:Y:S05]  /*20d60*/  RET.REL.NODEC R2 `(_ZN7cutlass13device_kernelIN5flash19enable_sm80_to_sm89INS1_16FlashAttnFwdSm80INS1_25CollectiveMainloopFwdSm80ILi8ELi1ELb0EN4cute5tupleIJNS5_1CILi128EEENS7_ILi64EEENS7_ILi192EEEEEELi192ENS_6half_tEfNS_4arch4Sm80ELb1ELb0ELb1ELb1ELb1ELb1ELb1ELb1EEENS1_21CollectiveEpilogueFwdINS6_IJS8_SA_S9_EEENS6_IJNS7_ILi1EEESI_SI_EEESC_SE_Li256ELb1ELb1ELb1ELb0EEENS1_36VarlenDynamicPersistentTileSchedulerILi128ELi64ELi256ELi256ELb1ELb1ELb0ELb1ELb1ELb1EEEEEEEEEvNT_6ParamsE) ;  /* 0xfffdf29002007950 */ /* 0x004fea0003c3ffff */
        .weak           $__internal_25_$__cuda_sm70_votesync_ballot
        .type           $__internal_25_$__cuda_sm70_votesync_ballot,@function
        .size           $__internal_25_$__cuda_sm70_votesync_ballot,(.L_x_3115 - $__internal_25_$__cuda_sm70_votesync_ballot)
$__internal_25_$__cuda_sm70_votesync_ballot:
[----:B------:R-:W-:Y:S01]  /*20d70*/  ISETP.NE.U32.AND P0, PT, R0, 0x1, PT ;  /* 0x000000010000780c */ /* 0x000fe20003f05070 */
[----:B------:R-:W-:-:S04]  /*20d80*/  IMAD.MOV.U32 R3, RZ, RZ, -0x1 ;  /* 0xffffffffff037424 */ /* 0x000fc800078e00ff */
[----:B------:R-:W-:Y:S08]  /*20d90*/  WARPSYNC R3 ;  /* 0x0000000300007348 */ /* 0x000ff00003800000 */
[----:B------:R-:W-:-:S04]  /*20da0*/  VOTE.ANY R0, PT, !P0 ;  /* 0x0000000000007806 */ /* 0x000fc800040e0100 */
[----:B------:R-:W-:Y:S01]  /*20db0*/  LOP3.LUT R0, R0, R3, RZ, 0xc0, !PT ;  /* 0x0000000300007212 */ /* 0x000fe200078ec0ff */
[----:B------:R-:W-:-:S04]  /*20dc0*/  IMAD.MOV.U32 R3, RZ, RZ, 0x0 ;  /* 0x00000000ff037424 */ /* 0x000fc800078e00ff */
[----:B------:R-:W-:Y:S05]  /*20dd0*/  RET.REL.NODEC R2 `(_ZN7cutlass13device_kernelIN5flash19enable_sm80_to_sm89INS1_16FlashAttnFwdSm80INS1_25CollectiveMainloopFwdSm80ILi8ELi1ELb0EN4cute5tupleIJNS5_1CILi128EEENS7_ILi64EEENS7_ILi192EEEEEELi192ENS_6half_tEfNS_4arch4Sm80ELb1ELb0ELb1ELb1ELb1ELb1ELb1ELb1EEENS1_21CollectiveEpilogueFwdINS6_IJS8_SA_S9_EEENS6_IJNS7_ILi1EEESI_SI_EEESC_SE_Li256ELb1ELb1ELb1ELb0EEENS1_36VarlenDynamicPersistentTileSchedulerILi128ELi64ELi256ELi256ELb1ELb1ELb0ELb1ELb1ELb1EEEEEEEEEvNT_6ParamsE) ;  /* 0xfffdf22002007950 */ /* 0x000fea0003c3ffff */
.L_x_1506:
        /* <DEDUP_REMOVED lines=10> */
.L_x_3115:


//--------------------- .text._ZN7cutlass13device_kernelIN5flash19enable_sm80_to_sm89INS1_16FlashAttnFwdSm80INS1_25CollectiveMainloopFwdSm80ILi8ELi2ELb0EN4cute5tupleIJNS5_1CILi128EEENS7_ILi64EEENS7_ILi192EEEEEELi192ENS_6half_tEfNS_4arch4Sm80ELb0ELb0ELb1ELb0ELb1ELb0ELb1ELb1EEENS1_21CollectiveEpilogueFwdINS6_IJS8_SA_S9_EEENS6_IJNS7_ILi1EEESI_SI_EEESC_SE_Li256ELb0ELb1ELb1ELb0EEENS1_19SingleTileSchedulerILb0ELb1ELb1ELi128EEEEEEEEEvNT_6ParamsE --------------------------
	.section	.text._ZN7cutlass13device_kernelIN5flash19enable_sm80_to_sm89INS1_16FlashAttnFwdSm80INS1_25CollectiveMainloopFwdSm80ILi8ELi2ELb0EN4cute5tupleIJNS5_1CILi128EEENS7_ILi64EEENS7_ILi192EEEEEELi192ENS_6half_tEfNS_4arch4Sm80ELb0ELb0ELb1ELb0ELb1ELb0ELb1ELb1EEENS1_21CollectiveEpilogueFwdINS6_IJS8_SA_S9_EEENS6_IJNS7_ILi1EEESI_SI_EEESC_SE_Li256ELb0ELb1ELb1ELb0EEENS1_19SingleTileSchedulerILb0ELb1ELb1ELi128EEEEEEEEEvNT_6ParamsE,"ax",@progbits
	.sectioninfo	@"SHI_REGISTERS=242"
	.align	128
.text._ZN7cutlass13device_kernelIN5flash19enable_sm80_to_sm89INS1_16FlashAttnFwdSm80INS1_25CollectiveMainloopFwdSm80ILi8ELi2ELb0EN4cute5tupleIJNS5_1CILi128EEENS7_ILi64EEENS7_ILi192EEEEEELi192ENS_6half_tEfNS_4arch4Sm80ELb0ELb0ELb1ELb0ELb1ELb0ELb1ELb1EEENS1_21CollectiveEpilogueFwdINS6_IJS8_SA_S9_EEENS6_IJNS7_ILi1EEESI_SI_EEESC_SE_Li256ELb0ELb1ELb1ELb0EEENS1_19SingleTileSchedulerILb0ELb1ELb1ELi128EEEEEEEEEvNT_6ParamsE:
        .type           _ZN7cutlass13device_kernelIN5flash19enable_sm80_to_sm89INS1_16FlashAttnFwdSm80INS1_25CollectiveMainloopFwdSm80ILi8ELi2ELb0EN4cute5tupleIJNS5_1CILi128EEENS7_ILi64EEENS7_ILi192EEEEEELi192ENS_6half_tEfNS_4arch4Sm80ELb0ELb0ELb1ELb0ELb1ELb0ELb1ELb1EEENS1_21CollectiveEpilogueFwdINS6_IJS8_SA_S9_EEENS6_IJNS7_ILi1EEESI_SI_EEESC_SE_Li256ELb0ELb1ELb1ELb0EEENS1_19SingleTileSchedulerILb0ELb1ELb1ELi128EEEEEEEEEvNT_6ParamsE,@function
        .size           _ZN7cutlass13device_kernelIN5flash19enable_sm80_to_sm89INS1_16FlashAttnFwdSm80INS1_25CollectiveMainloopFwdSm80ILi8ELi2ELb0EN4cute5tupleIJNS5_1CILi128EEENS7_ILi64EEENS7_ILi192EEEEEELi192ENS_6half_tEfNS_4arch4Sm80ELb0ELb0ELb1ELb0ELb1ELb0ELb1ELb1EEENS1_21CollectiveEpilogueFwdINS6_IJS8_SA_S9_EEENS6_IJNS7_ILi1EEESI_SI_EEESC_SE_Li256ELb0ELb1ELb1ELb0EEENS1_19SingleTileSchedulerILb0ELb1ELb1ELi128EEEEEEEEEvNT_6ParamsE,(.L_x_3120 - _ZN7cutlass13device_kernelIN5flash19enable_sm80_to_sm89INS1_16FlashAttnFwdSm80INS1_25CollectiveMainloopFwdSm80ILi8ELi2ELb0EN4cute5tupleIJNS5_1CILi128EEENS7_ILi64EEENS7_ILi192EEEEEELi192ENS_6half_tEfNS_4arch4Sm80ELb0ELb0ELb1ELb0ELb1ELb0ELb1ELb1EEENS1_21CollectiveEpilogueFwdINS6_IJS8_SA_S9_EEENS6_IJNS7_ILi1EEESI_SI_EEESC_SE_Li256ELb0ELb1ELb1ELb0EEENS1_19SingleTileSchedulerILb0ELb1ELb1ELi128EEEEEEEEEvNT_6ParamsE)
        .other          _ZN7cutlass13device_kernelIN5flash19enable_sm80_to_sm89INS1_16FlashAttnFwdSm80INS1_25CollectiveMainloopFwdSm80ILi8ELi2ELb0EN4cute5tupleIJNS5_1CILi128EEENS7_ILi64EEENS7_ILi192EEEEEELi192ENS_6half_tEfNS_4arch4Sm80ELb0ELb0ELb1ELb0ELb1ELb0ELb1ELb1EEENS1_21CollectiveEpilogueFwdINS6_IJS8_SA_S9_EEENS6_IJNS7_ILi1EEESI_SI_EEESC_SE_Li256ELb0ELb1ELb1ELb0EEENS1_19SingleTileSchedulerILb0ELb1ELb1ELi128EEEEEEEEEvNT_6ParamsE,@"STO_CUDA_ENTRY STV_DEFAULT"
_ZN7cutlass13device_kernelIN5flash19enable_sm80_to_sm89INS1_16FlashAttnFwdSm80INS1_25CollectiveMainloopFwdSm80ILi8ELi2ELb0EN4cute5tupleIJNS5_1CILi128EEENS7_ILi64EEENS7_ILi192EEEEEELi192ENS_6half_tEfNS_4arch4Sm80ELb0ELb0ELb1ELb0ELb1ELb0ELb1ELb1EEENS1_21CollectiveEpilogueFwdINS6_IJS8_SA_S9_EEENS6_IJNS7_ILi1EEESI_SI_EEESC_SE_Li256ELb0ELb1ELb1ELb0EEENS1_19SingleTileSchedulerILb0ELb1ELb1ELi128EEEEEEEEEvNT_6ParamsE:
[----:B------:R-:W-:Y:S02]  /*0000*/  MOV R1, c[0x0][0x28] ;  /* 0x00000a0000017a02 */ /* 0x000fe40000000f00 */
[----:B------:R-:W1:Y:S04]  /*0010*/  S2R R6, SR_TID.X ;  /* 0x0000000000067919 */ /* 0x000e680000002100 */
[----:B------:R-:W2:Y:S04]  /*0020*/  S2R R3, SR_CTAID.Y ;  /* 0x0000000000037919 */ /* 0x000ea80000002600 */
[----:B------:R-:W3:Y:S01]  /*0030*/  S2R R0, SR_CTAID.Z ;  /* 0x0000000000007919 */ /* 0x000ee20000002700 */
[----:B-1----:R-:W-:-:S06]  /*0040*/  SHF.R.U32.HI R2, RZ, 0x5, R6 ;  /* 0x00000005ff027819 */ /* 0x002fcc0000011606 */
[----:B------:R-:W1:Y:S02]  /*0050*/  SHFL.IDX PT, R2, R2, RZ, 0x1f ;  /* 0x00001fff02027589 */ /* 0x000e6400000e0000 */
[----:B-1----:R-:W-:-:S13]  /*0060*/  ISETP.NE.AND P0, PT, R2, RZ, PT ;  /* 0x000000ff0200720c */ /* 0x002fda0003f05270 */
[----:B------:R-:W-:Y:S05]  /*0070*/  @!P0 BRA `(.L_x_1507) ;  /* 0x0000007000008947 */ /* 0x000fea0003800000 */
[----:B--23--:R-:W-:Y:S01]  /*0080*/  IMAD.MOV.U32 R2, RZ, RZ, c[0x0][0x550] ;  /* 0x00015400ff027624 */ /* 0x00cfe200078e00ff */
[----:B------:R-:W-:-:S04]  /*0090*/  MOV R204, R3 ;  /* 0x0000000300cc7202 */ /* 0x000fc80000000f00 */
[----:B------:R-:W-:-:S13]  /*00a0*/  ISETP.NE.AND P0, PT, R2, 0x1, PT ;  /* 0x000000010200780c */ /* 0x000fda0003f05270 */
[----:B------:R-:W-:Y:S05]  /*00b0*/  @!P0 BRA `(.L_x_1508) ;  /* 0x0000008000008947 */ /* 0x000fea0003800000 */
[----:B------:R-:W-:-:S05]  /*00c0*/  IMAD.HI.U32 R204, R3, c[0x0][0x554], RZ ;  /* 0x0001550003cc7a27 */ /* 0x000fca00078e00ff */
[----:B------:R-:W-:Y:S01]  /*00d0*/  SHF.R.U32.HI R204, RZ, c[0x0][0x558], R204 ;  /* 0x00015600ffcc7a19 */ /* 0x000fe200000116cc */
[----:B------:R-:W-:Y:S05]  /*00e0*/  BRA `(.L_x_1508) ;  /* 0x0000005000007947 */ /* 0x000fea0003800000 */
.L_x_1507:
[----:B--23--:R-:W-:Y:S01]  /*00f0*/  IMAD.MOV.U32 R2, RZ, RZ, c[0x0][0x550] ;  /* 0x00015400ff027624 */ /* 0x00cfe200078e00ff */
[----:B------:R-:W-:-:S04]  /*0100*/  MOV R204, R3 ;  /* 0x0000000300cc7202 */ /* 0x000fc80000000f00 */
[----:B------:R-:W-:-:S13]  /*0110*/  ISETP.NE.AND P0, PT, R2, 0x1, PT ;  /* 0x000000010200780c */ /* 0x000fda0003f05270 */
[----:B------:R-:W-:-:S05]  /*0120*/  @P0 IMAD.HI.U32 R2, R3, c[0x0][0x554], RZ ;  /* 0x0001550003020a27 */ /* 0x000fca00078e00ff */
[----:B------:R-:W-:Y:S02]  /*0130*/  @P0 SHF.R.U32.HI R204, RZ, c[0x0][0x558], R2 ;  /* 0x00015600ffcc0a19 */ /* 0x000fe40000011602 */
.L_x_1508:
[----:B------:R-:W-:Y:S02]  /*0140*/  ISETP.GE.AND P0, PT, R0, RZ, PT ;  /* 0x000000ff0000720c */ /* 0x000fe40003f06270 */
[----:B------:R-:W-:-:S05]  /*0150*/  IADD3 R2, -R204, RZ, RZ ;  /* 0x000000ffcc027210 */ /* 0x000fca0007ffe1ff */
[----:B------:R-:W-:-:S06]  /*0160*/  IMAD R5, R2, c[0x0][0x550], R3 ;  /* 0x0001540002057a24 */ /* 0x000fcc00078e0203 */
[----:B------:R-:W-:Y:S05]  /*0170*/  @!P0 EXIT ;  /* 0x000000000000894d */ /* 0x000fea0003800000 */
[----:B------:R-:W-:Y:S01]  /*0180*/  ISETP.NE.U32.AND P0, PT, RZ, c[0x0][0x370], PT ;  /* 0x0000dc00ff007a0c */ /* 0x000fe20003f05070 */
[----:B------:R-:W-:Y:S01]  /*0190*/  IMAD.MOV.U32 R203, RZ, RZ, RZ ;  /* 0x000000ffffcb7224 */ /* 0x000fe200078e00ff */
[----:B------:R-:W-:Y:S02]  /*01a0*/  ULDC.64 UR6, c[0x0][0x118] ;  /* 0x0000460000067ab9 */ /* 0x000fe40000000a00 */
[----:B------:R-:W-:-:S13]  /*01b0*/  ISETP.NE.AND.EX P0, PT, RZ, c[0x0][0x374], PT, P0 ;  /* 0x0000dd00ff007a0c */ /* 0x000fda0003f05300 */
[----:B------:R-:W-:-:S04]  /*01c0*/  @P0 IMAD.MOV.U32 R3, RZ, RZ, 0x4 ;  /* 0x00000004ff030424 */ /* 0x000fc800078e00ff */
[----:B------:R-:W-:-:S04]  /*01d0*/  @P0 IMAD.WIDE R8, R0, R3, c[0x0][0x370] ;  /* 0x0000dc0000080625 */ /* 0x000fc800078e0203 */
[----:B------:R-:W-:Y:S01]  /*01e0*/  IMAD.MOV.U32 R3, RZ, RZ, c[0x0][0x2ac] ;  /* 0x0000ab00ff037624 */ /* 0x000fe200078e00ff */
[----:B------:R1:W5:Y:S01]  /*01f0*/  @P0 LDG.E R203, [R8.64] ;  /* 0x0000000608cb0981 */ /* 0x000362000c1e1900 */
[----:B------:R-:W-:Y:S02]  /*0200*/  IMAD.MOV.U32 R7, RZ, RZ, RZ ;  /* 0x000000ffff077224 */ /* 0x000fe400078e00ff */
[----:B------:R-:W-:-:S05]  /*0210*/  IMAD R3, R3, c[0x0][0x1d0], RZ ;  /* 0x0000740003037a24 */ /* 0x000fca00078e02ff */
[C---:B------:R-:W-:Y:S02]  /*0220*/  ISETP.GE.AND P0, PT, R3.reuse, 0x1, PT ;  /* 0x000000010300780c */ /* 0x040fe40003f06270 */
[----:B------:R-:W-:-:S04]  /*0230*/  IADD3 R2, R3, 0x3f, RZ ;  /* 0x0000003f03027810 */ /* 0x000fc80007ffe0ff */
[----:B------:R-:W-:-:S04]  /*0240*/  SHF.R.S32.HI R147, RZ, 0x1f, R2 ;  /* 0x0000001fff937819 */ /* 0x000fc80000011402 */
[----:B------:R-:W-:-:S04]  /*0250*/  LEA.HI R147, R147, R2, RZ, 0x6 ;  /* 0x0000000293937211 */ /* 0x000fc800078f30ff */
[----:B------:R-:W-:Y:S01]  /*0260*/  SHF.R.S32.HI R147, RZ, 0x6, R147 ;  /* 0x00000006ff937819 */ /* 0x000fe20000011493 */
[----:B------:R-:W-:Y:S05]  /*0270*/  @!P0 BRA `(.L_x_1509) ;  /* 0x000001c000008947 */ /* 0x000fea0003800000 */
[----:B-1----:R-:W-:-:S04]  /*0280*/  SHF.R.U32.HI R8, RZ, 0x10, R5 ;  /* 0x00000010ff087819 */ /* 0x002fc80000011605 */
[----:B------:R-:W-:-:S04]  /*0290*/  ISETP.NE.AND P0, PT, R8, RZ, PT ;  /* 0x000000ff0800720c */ /* 0x000fc80003f05270 */
[----:B------:R-:W-:-:S04]  /*02a0*/  SEL R8, R8, c[0x0][0x338], P0 ;  /* 0x0000ce0008087a07 */ /* 0x000fc80000000000 */
[-C--:B------:R-:W-:Y:S02]  /*02b0*/  IABS R9, R8.reuse ;  /* 0x0000000800097213 */ /* 0x080fe40000000000 */
[----:B------:R-:W-:Y:S02]  /*02c0*/  IADD3 R11, R147, -0x1, R8 ;  /* 0xffffffff930b7810 */ /* 0x000fe40007ffe008 */
[----:B------:R-:W1:Y:S01]  /*02d0*/  I2F.RP R10, R9 ;  /* 0x00000009000a7306 */ /* 0x000e620000209400 */
[----:B------:R-:W-:-:S05]  /*02e0*/  IABS R2, R8 ;  /* 0x0000000800027213 */ /* 0x000fca0000000000 */
[----:B------:R-:W-:Y:S02]  /*02f0*/  IMAD.MOV R2, RZ, RZ, -R2 ;  /* 0x000000ffff027224 */ /* 0x000fe400078e0a02 */
[----:B-1----:R-:W1:Y:S02]  /*0300*/  MUFU.RCP R12, R10 ;  /* 0x0000000a000c7308 */ /* 0x002e640000001000 */
[----:B-1----:R-:W-:-:S06]  /*0310*/  IADD3 R12, R12, 0xffffffe, RZ ;  /* 0x0ffffffe0c0c7810 */ /* 0x002fcc0007ffe0ff */
[----:B------:R-:W1:Y:S02]  /*0320*/  F2I.FTZ.U32.TRUNC.NTZ R13, R12 ;  /* 0x0000000c000d7305 */ /* 0x000e64000021f000 */
[--C-:B-1----:R-:W-:Y:S02]  /*0330*/  IMAD.MOV R4, RZ, RZ, -R13.reuse ;  /* 0x000000ffff047224 */ /* 0x102fe400078e0a0d */
[----:B------:R-:W-:Y:S02]  /*0340*/  IMAD.MOV.U32 R12, RZ, RZ, RZ ;  /* 0x000000ffff0c7224 */ /* 0x000fe400078e00ff */
[----:B------:R-:W-:Y:S01]  /*0350*/  IMAD R7, R4, R9, RZ ;  /* 0x0000000904077224 */ /* 0x000fe200078e02ff */
[----:B------:R-:W-:Y:S02]  /*0360*/  IABS R4, R11 ;  /* 0x0000000b00047213 */ /* 0x000fe40000000000 */
[----:B------:R-:W-:Y:S01]  /*0370*/  LOP3.LUT R11, R11, R8, RZ, 0x3c, !PT ;  /* 0x000000080b0b7212 */ /* 0x000fe200078e3cff */
[----:B------:R-:W-:-:S03]  /*0380*/  IMAD.HI.U32 R7, R13, R7, R12 ;  /* 0x000000070d077227 */ /* 0x000fc600078e000c */
[----:B------:R-:W-:-:S03]  /*0390*/  ISETP.GE.AND P1, PT, R11, RZ, PT ;  /* 0x000000ff0b00720c */ /* 0x000fc60003f26270 */
        /* <DEDUP_REMOVED lines=10> */
.L_x_1509:
[----:B------:R-:W-:Y:S01]  /*0440*/  LOP3.LUT R196, R5, 0xffff, RZ, 0xc0, !PT ;  /* 0x0000ffff05c47812 */ /* 0x000fe200078ec0ff */
[----:B------:R-:W-:Y:S01]  /*0450*/  IMAD.MOV.U32 R5, RZ, RZ, RZ ;  /* 0x000000ffff057224 */ /* 0x000fe200078e00ff */
[----:B------:R-:W-:Y:S01]  /*0460*/  PLOP3.LUT P2, PT, PT, PT, PT, 0x80, 0x0 ;  /* 0x000000000000781c */ /* 0x000fe20003f4f070 */
[----:B------:R-:W-:Y:S01]  /*0470*/  CS2R R96, SRZ ;  /* 0x0000000000607805 */ /* 0x000fe2000001ff00 */
[----:B------:R-:W-:Y:S01]  /*0480*/  CS2R R94, SRZ ;  /* 0x00000000005e7805 */ /* 0x000fe2000001ff00 */
[----:B------:R-:W-:Y:S01]  /*0490*/  IMAD R196, R196, R7, RZ ;  /* 0x00000007c4c47224 */ /* 0x000fe200078e02ff */
[----:B------:R-:W-:Y:S01]  /*04a0*/  CS2R R92, SRZ ;  /* 0x00000000005c7805 */ /* 0x000fe2000001ff00 */
        /* <DEDUP_REMOVED lines=8> */
[----:B------:R-:W-:Y:S01]  /*0530*/  IMAD.MOV.U32 R2, RZ, RZ, RZ ;  /* 0x000000ffff027224 */ /* 0x000fe200078e00ff */
        /* <DEDUP_REMOVED lines=44> */
[----:B------:R-:W-:-:S06]  /*0800*/  @P2 IMAD.WIDE R210, R0, R5, c[0x0][0x340] ;  /* 0x0000d00000d22625 */ /* 0x000fcc00078e0205 */
[----:B------:R2:W5:Y:S01]  /*0810*/  @P2 LDG.E R210, [R210.64] ;  /* 0x00000006d2d22981 */ /* 0x000562000c1e1900 */
[----:B------:R-:W-:Y:S01]  /*0820*/  SHF.R.S32.HI R11, RZ, 0x1f, R6 ;  /* 0x0000001fff0b7819 */ /* 0x000fe20000011406 */
[----:B------:R-:W-:Y:S01]  /*0830*/  IMAD.MOV.U32 R2, RZ, RZ, c[0x0][0x2c4] ;  /* 0x0000b100ff027624 */ /* 0x000fe200078e00ff */
[----:B------:R-:W-:Y:S01]  /*0840*/  SHF.R.S32.HI R7, RZ, 0x1f, R204 ;  /* 0x0000001fff077819 */ /* 0x000fe200000114cc */
[----:B-1----:R-:W1:Y:S01]  /*0850*/  S2R R9, SR_CTAID.X ;  /* 0x0000000000097919 */ /* 0x002e620000002500 */
[-C--:B------:R-:W-:Y:S01]  /*0860*/  LEA.HI R4, R11, R6.reuse, RZ, 0x3 ;  /* 0x000000060b047211 */ /* 0x080fe200078f18ff */
[----:B------:R-:W-:Y:S01]  /*0870*/  IMAD.WIDE.U32 R14, R204, c[0x0][0x1b8], RZ ;  /* 0x00006e00cc0e7a25 */ /* 0x000fe200078e00ff */
[----:B------:R-:W-:Y:S01]  /*0880*/  ISETP.NE.AND P0, PT, R2, 0x1, PT ;  /* 0x000000010200780c */ /* 0x000fe20003f05270 */
[----:B------:R-:W-:Y:S01]  /*0890*/  ULDC UR5, c[0x0][0x2c4] ;  /* 0x0000b10000057ab9 */ /* 0x000fe20000000800 */
[----:B------:R-:W-:Y:S01]  /*08a0*/  LOP3.LUT R5, R4, 0xfffffff8, RZ, 0xc0, !PT ;  /* 0xfffffff804057812 */ /* 0x000fe200078ec0ff */
[----:B------:R-:W-:Y:S01]  /*08b0*/  IMAD R7, R7, c[0x0][0x1b8], RZ ;  /* 0x00006e0007077a24 */ /* 0x000fe200078e02ff */
[----:B------:R-:W-:Y:S01]  /*08c0*/  SHF.R.S32.HI R4, RZ, 0x3, R4 ;  /* 0x00000003ff047819 */ /* 0x000fe20000011404 */
[----:B------:R-:W-:Y:S01]  /*08d0*/  ULDC UR4, c[0x0][0x168] ;  /* 0x00005a0000047ab9 */ /* 0x000fe20000000800 */
[----:B------:R-:W-:Y:S01]  /*08e0*/  LEA.HI R18, R11, R6, RZ, 0x6 ;  /* 0x000000060b127211 */ /* 0x000fe200078f30ff */
[----:B------:R-:W-:Y:S01]  /*08f0*/  IMAD.IADD R8, R6, 0x1, -R5 ;  /* 0x0000000106087824 */ /* 0x000fe200078e0a05 */
[----:B------:R-:W-:Y:S01]  /*0900*/  SHF.R.S32.HI R5, RZ, 0x1f, R0 ;  /* 0x0000001fff057819 */ /* 0x000fe20000011400 */
[----:B------:R-:W-:Y:S01]  /*0910*/  IMAD R7, R204, c[0x0][0x1bc], R7 ;  /* 0x00006f00cc077a24 */ /* 0x000fe200078e0207 */
[----:B------:R-:W-:Y:S01]  /*0920*/  UIMAD UR4, UR5, UR4, URZ ;  /* 0x00000004050472a4 */ /* 0x000fe2000f8e023f */
[----:B------:R-:W-:Y:S01]  /*0930*/  IMAD R202, R8, 0x20, R4 ;  /* 0x0000002008ca7824 */ /* 0x000fe200078e0204 */
[----:B------:R-:W-:Y:S01]  /*0940*/  BSSY B0, `(.L_x_1511) ;  /* 0x0000041000007945 */ /* 0x000fe20003800000 */
[----:B------:R-:W-:-:S02]  /*0950*/  IMAD.IADD R15, R15, 0x1, R7 ;  /* 0x000000010f0f7824 */ /* 0x000fc400078e0207 */
[----:B------:R-:W-:Y:S02]  /*0960*/  IMAD R5, R5, c[0x0][0x1c0], RZ ;  /* 0x0000700005057a24 */ /* 0x000fe400078e02ff */
[----:B------:R-:W-:-:S04]  /*0970*/  IMAD.WIDE.U32 R14, R0, c[0x0][0x1c0], R14 ;  /* 0x00007000000e7a25 */ /* 0x000fc800078e000e */
[C---:B-1----:R-:W-:Y:S01]  /*0980*/  IMAD R13, R9.reuse, 0x80, R202 ;  /* 0x00000080090d7824 */ /* 0x042fe200078e02ca */
[----:B------:R-:W-:Y:S01]  /*0990*/  LEA R9, R9, R4, 0x7 ;  /* 0x0000000409097211 */ /* 0x000fe200078e38ff */
[----:B------:R-:W-:Y:S02]  /*09a0*/  IMAD R5, R0, c[0x0][0x1c4], R5 ;  /* 0x0000710000057a24 */ /* 0x000fe400078e0205 */
[----:B------:R-:W-:Y:S01]  /*09b0*/  @P0 IMAD.HI.U32 R2, R13, c[0x0][0x2c8], RZ ;  /* 0x0000b2000d020a27 */ /* 0x000fe200078e00ff */
[----:B------:R-:W-:-:S03]  /*09c0*/  ISETP.GE.AND P1, PT, R9, UR4, PT ;  /* 0x0000000409007c0c */ /* 0x000fc6000bf26270 */
[----:B------:R-:W-:Y:S01]  /*09d0*/  IMAD.MOV.U32 R10, RZ, RZ, R13 ;  /* 0x000000ffff0a7224 */ /* 0x000fe200078e000d */
[----:B------:R-:W-:Y:S01]  /*09e0*/  @P0 SHF.R.U32.HI R10, RZ, c[0x0][0x2cc], R2 ;  /* 0x0000b300ff0a0a19 */ /* 0x000fe20000011602 */
[----:B------:R-:W-:Y:S02]  /*09f0*/  IMAD.IADD R15, R15, 0x1, R5 ;  /* 0x000000010f0f7824 */ /* 0x000fe400078e0205 */
[----:B------:R-:W-:Y:S01]  /*0a00*/  IMAD.SHL.U32 R16, R4, 0x40, RZ ;  /* 0x0000004004107824 */ /* 0x000fe200078e00ff */
[--C-:B------:R-:W-:Y:S01]  /*0a10*/  SHF.R.S32.HI R7, RZ, 0x1f, R10.reuse ;  /* 0x0000001fff077819 */ /* 0x100fe2000001140a */
[----:B------:R-:W-:Y:S02]  /*0a20*/  IMAD.MOV R2, RZ, RZ, -R10 ;  /* 0x000000ffff027224 */ /* 0x000fe400078e0a0a */
[----:B------:R-:W-:Y:S01]  /*0a30*/  IMAD.WIDE.U32 R14, R10, c[0x0][0x1b0], R14 ;  /* 0x00006c000a0e7a25 */ /* 0x000fe200078e000e */
[----:B------:R-:W-:-:S03]  /*0a40*/  LOP3.LUT R16, R16, 0x1c0, RZ, 0xc0, !PT ;  /* 0x000001c010107812 */ /* 0x000fc600078ec0ff */
[----:B------:R-:W-:Y:S02]  /*0a50*/  IMAD R7, R7, c[0x0][0x1b0], RZ ;  /* 0x00006c0007077a24 */ /* 0x000fe400078e02ff */
[----:B------:R-:W-:Y:S02]  /*0a60*/  IMAD R2, R2, c[0x0][0x2c4], R13 ;  /* 0x0000b10002027a24 */ /* 0x000fe400078e020d */
[----:B------:R-:W-:Y:S01]  /*0a70*/  IMAD R7, R10, c[0x0][0x1b4], R7 ;  /* 0x00006d000a077a24 */ /* 0x000fe200078e0207 */
[----:B------:R-:W-:Y:S01]  /*0a80*/  LEA.HI R10, R11, R6, RZ, 0x4 ;  /* 0x000000060b0a7211 */ /* 0x000fe200078f20ff */
[----:B------:R-:W-:Y:S01]  /*0a90*/  IMAD.SHL.U32 R149, R8, 0x8, RZ ;  /* 0x0000000808957824 */ /* 0x000fe200078e00ff */
[----:B------:R-:W-:Y:S01]  /*0aa0*/  SHF.R.S32.HI R5, RZ, 0x1f, R2 ;  /* 0x0000001fff057819 */ /* 0x000fe20000011402 */
[----:B------:R-:W-:Y:S01]  /*0ab0*/  IMAD.SHL.U32 R18, R18, 0x8, RZ ;  /* 0x0000000812127824 */ /* 0x000fe200078e00ff */
[----:B------:R-:W-:Y:S02]  /*0ac0*/  IADD3 R15, R15, R7, RZ ;  /* 0x000000070f0f7210 */ /* 0x000fe40007ffe0ff */
[----:B------:R-:W-:Y:S01]  /*0ad0*/  LOP3.LUT R201, R16, 0x38, R149, 0xf8, !PT ;  /* 0x0000003810c97812 */ /* 0x000fe200078ef895 */
[----:B------:R-:W-:Y:S01]  /*0ae0*/  IMAD R5, R5, c[0x0][0x1a8], RZ ;  /* 0x00006a0005057a24 */ /* 0x000fe200078e02ff */
[----:B------:R-:W-:Y:S01]  /*0af0*/  ISETP.GE.AND P5, PT, R149, c[0x0][0x198], PT ;  /* 0x0000660095007a0c */ /* 0x000fe20003fa6270 */
[----:B------:R-:W-:-:S04]  /*0b00*/  IMAD.WIDE.U32 R12, R2, c[0x0][0x1a8], R14 ;  /* 0x00006a00020c7a25 */ /* 0x000fc800078e000e */
[----:B------:R-:W-:Y:S01]  /*0b10*/  IMAD R5, R2, c[0x0][0x1ac], R5 ;  /* 0x00006b0002057a24 */ /* 0x000fe200078e0205 */
[----:B------:R-:W-:-:S03]  /*0b20*/  LEA R14, P0, R12, c[0x0][0x160], 0x1 ;  /* 0x000058000c0e7a11 */ /* 0x000fc600078008ff */
[----:B------:R-:W-:Y:S01]  /*0b30*/  IMAD.IADD R5, R13, 0x1, R5 ;  /* 0x000000010d057824 */ /* 0x000fe200078e0205 */
[----:B------:R-:W-:-:S04]  /*0b40*/  IADD3 R13, R149, 0x40, RZ ;  /* 0x00000040950d7810 */ /* 0x000fc80007ffe0ff */
[----:B------:R-:W-:Y:S02]  /*0b50*/  LEA.HI.X R2, R12, c[0x0][0x164], R5, 0x1, P0 ;  /* 0x000059000c027a11 */ /* 0x000fe400000f0c05 */
[----:B------:R-:W-:Y:S02]  /*0b60*/  LOP3.LUT R5, R10, 0xfffffff0, RZ, 0xc0, !PT ;  /* 0xfffffff00a057812 */ /* 0x000fe400078ec0ff */
[----:B------:R-:W-:Y:S01]  /*0b70*/  SHF.R.U32.HI R12, RZ, 0x3, R16 ;  /* 0x00000003ff0c7819 */ /* 0x000fe20000011610 */
[----:B------:R2:W1:Y:S01]  /*0b80*/  SHFL.IDX PT, R17, R2, RZ, 0x181f ;  /* 0x00181fff02117589 */ /* 0x00046200000e0000 */
[----:B------:R-:W-:Y:S01]  /*0b90*/  LOP3.LUT P0, RZ, R8, 0x2, RZ, 0xc0, !PT ;  /* 0x0000000208ff7812 */ /* 0x000fe2000780c0ff */
[----:B------:R-:W-:Y:S01]  /*0ba0*/  IMAD.IADD R20, R6, 0x1, -R5 ;  /* 0x0000000106147824 */ /* 0x000fe200078e0a05 */
[----:B------:R-:W-:Y:S01]  /*0bb0*/  LOP3.LUT R201, R201, R12, RZ, 0x3c, !PT ;  /* 0x0000000cc9c97212 */ /* 0x000fe200078e3cff */
[----:B------:R2:W3:Y:S01]  /*0bc0*/  SHFL.IDX PT, R16, R14, RZ, 0x181f ;  /* 0x00181fff0e107589 */ /* 0x0004e200000e0000 */
[----:B------:R-:W-:-:S02]  /*0bd0*/  IADD3 R12, R149, 0x80, RZ ;  /* 0x00000080950c7810 */ /* 0x000fc40007ffe0ff */
[----:B------:R-:W-:Y:S02]  /*0be0*/  SHF.R.S32.HI R7, RZ, 0x1f, R20 ;  /* 0x0000001fff077819 */ /* 0x000fe40000011414 */
[----:B------:R-:W-:Y:S02]  /*0bf0*/  ISETP.GE.AND P4, PT, R13, c[0x0][0x198], PT ;  /* 0x000066000d007a0c */ /* 0x000fe40003f86270 */
[----:B------:R-:W-:Y:S02]  /*0c00*/  LEA.HI R7, R7, R20, RZ, 0x3 ;  /* 0x0000001407077211 */ /* 0x000fe400078f18ff */
[----:B------:R-:W-:Y:S02]  /*0c10*/  ISETP.GE.AND P3, PT, R12, c[0x0][0x198], PT ;  /* 0x000066000c007a0c */ /* 0x000fe40003f66270 */
[----:B------:R-:W-:Y:S02]  /*0c20*/  LOP3.LUT R5, R7, 0xfffffff8, RZ, 0xc0, !PT ;  /* 0xfffffff807057812 */ /* 0x000fe400078ec0ff */
[----:B------:R-:W-:-:S03]  /*0c30*/  LOP3.LUT R201, R201, 0xfffffe00, R18, 0xf8, !PT ;  /* 0xfffffe00c9c97812 */ /* 0x000fc600078ef812 */
[----:B------:R-:W-:Y:S02]  /*0c40*/  IMAD.IADD R5, R20, 0x1, -R5 ;  /* 0x0000000114057824 */ /* 0x000fe400078e0a05 */
[----:B------:R-:W-:Y:S01]  /*0c50*/  @!P2 IMAD.MOV.U32 R210, RZ, RZ, R0 ;  /* 0x000000ffffd2a224 */ /* 0x000fe200078e0000 */
        /* <DEDUP_REMOVED lines=15> */
.L_x_1512:
[----:B-123--:R-:W-:Y:S05]  /*0d50*/  BSYNC B0 ;  /* 0x0000000000007941 */ /* 0x00efea0003800000 */
.L_x_1511:
        /* <DEDUP_REMOVED lines=20> */
.L_x_1514:
[----:B------:R-:W-:Y:S05]  /*0ea0*/  BSYNC B0 ;  /* 0x0000000000007941 */ /* 0x000fea0003800000 */
.L_x_1513:
[----:B------:R-:W-:Y:S01]  /*0eb0*/  IADD3 R0, R9, 0x40, RZ ;  /* 0x0000004009007810 */ /* 0x000fe20007ffe0ff */
[----:B--2---:R2:W4:Y:S01]  /*0ec0*/  SHFL.IDX PT, R19, R2, 0x2, 0x181f ;  /* 0x00581f0002137f89 */ /* 0x00452200000e0000 */
        /* <DEDUP_REMOVED lines=18> */
.L_x_1516:
[----:B------:R-:W-:Y:S05]  /*0ff0*/  BSYNC B0 ;  /* 0x0000000000007941 */ /* 0x000fea0003800000 */
.L_x_1515:
[----:B------:R-:W-:Y:S01]  /*1000*/  IMAD.MOV.U32 R197, RZ, RZ, c[0x0][0x2b8] ;  /* 0x0000ae00ffc57624 */ /* 0x000fe200078e00ff */
[----:B------:R-:W-:Y:S01]  /*1010*/  IADD3 R0, R147, -0x1, RZ ;  /* 0xffffffff93007810 */ /* 0x000fe20007ffe0ff */
[----:B---3--:R3:W-:Y:S01]  /*1020*/  SHFL.IDX PT, R22, R14, 0x3, 0x181f ;  /* 0x00781f000e167f89 */ /* 0x0087e200000e0000 */
[----:B------:R-:W-:Y:S01]  /*1030*/  IADD3 R9, R9, 0x60, RZ ;  /* 0x0000006009097810 */ /* 0x000fe20007ffe0ff */
[----:B------:R-:W-:Y:S01]  /*1040*/  IMAD.MOV.U32 R199, RZ, RZ, RZ ;  /* 0x000000ffffc77224 */ /* 0x000fe200078e00ff */
[----:B------:R-:W-:Y:S01]  /*1050*/  ISETP.NE.AND P6, PT, R197, 0x1, PT ;  /* 0x00000001c500780c */ /* 0x000fe20003fc5270 */
[----:B------:R1:W2:Y:S01]  /*1060*/  SHFL.IDX PT, R23, R2, 0x3, 0x181f ;  /* 0x00781f0002177f89 */ /* 0x0002a200000e0000 */
[----:B------:R-:W-:Y:S01]  /*1070*/  IMAD R200, R0, 0x40, R202 ;  /* 0x0000004000c87824 */ /* 0x000fe200078e02ca */
[----:B------:R-:W-:Y:S01]  /*1080*/  ISETP.GE.AND P1, PT, R9, UR4, PT ;  /* 0x0000000409007c0c */ /* 0x000fe2000bf26270 */
[----:B------:R-:W-:Y:S01]  /*1090*/  IMAD.SHL.U32 R9, R201, 0x2, RZ ;  /* 0x00000002c9097824 */ /* 0x000fe200078e00ff */
[----:B------:R-:W-:-:S02]  /*10a0*/  SHF.R.S32.HI R134, RZ, 0x1f, R13 ;  /* 0x0000001fff867819 */ /* 0x000fc4000001140d */
[C---:B------:R-:W-:Y:S01]  /*10b0*/  ISETP.GE.AND P2, PT, R200.reuse, R3, PT ;  /* 0x00000003c800720c */ /* 0x040fe20003f46270 */
[----:B-----5:R-:W-:Y:S01]  /*10c0*/  IMAD.IADD R200, R200, 0x1, R203 ;  /* 0x00000001c8c87824 */ /* 0x020fe200078e02cb */
[----:B------:R-:W-:Y:S02]  /*10d0*/  SHF.R.S32.HI R15, RZ, 0x1f, R12 ;  /* 0x0000001fff0f7819 */ /* 0x000fe4000001140c */
[----:B------:R-:W-:Y:S02]  /*10e0*/  LEA.HI R134, R134, R13, RZ, 0x3 ;  /* 0x0000000d86867211 */ /* 0x000fe400078f18ff */
[----:B------:R-:W-:Y:S02]  /*10f0*/  SHF.R.S32.HI R195, RZ, 0x1f, R210 ;  /* 0x0000001fffc37819 */ /* 0x000fe400000114d2 */
[----:B------:R-:W-:Y:S02]  /*1100*/  LOP3.LUT R134, R134, 0xfffffff8, RZ, 0xc0, !PT ;  /* 0xfffffff886867812 */ /* 0x000fe400078ec0ff */
[----:B------:R-:W-:Y:S01]  /*1110*/  ISETP.GT.OR P2, PT, R202, 0x3f, P2 ;  /* 0x0000003fca00780c */ /* 0x000fe20001744670 */
[----:B------:R-:W-:-:S02]  /*1120*/  IMAD R195, R195, c[0x0][0x2b0], RZ ;  /* 0x0000ac00c3c37a24 */ /* 0x000fc400078e02ff */
[----:B-123--:R-:W-:Y:S02]  /*1130*/  IMAD.MOV.U32 R14, RZ, RZ, R200 ;  /* 0x000000ffff0e7224 */ /* 0x00efe400078e00c8 */
[----:B------:R-:W-:Y:S01]  /*1140*/  IMAD R195, R210, c[0x0][0x2b4], R195 ;  /* 0x0000ad00d2c37a24 */ /* 0x000fe200078e02c3 */
[----:B------:R-:W-:Y:S01]  /*1150*/  P2R R2, PR, RZ, 0x40 ;  /* 0x00000040ff027803 */ /* 0x000fe20000000000 */
[----:B------:R-:W-:-:S04]  /*1160*/  @!P1 IMAD.WIDE R24, R149, 0x2, R22 ;  /* 0x0000000295189825 */ /* 0x000fc800078e0216 */
[----:B------:R-:W-:Y:S01]  /*1170*/  @P6 IMAD.HI.U32 R2, R200, c[0x0][0x2bc], RZ ;  /* 0x0000af00c8026a27 */ /* 0x000fe200078e00ff */
[----:B------:R-:W-:Y:S01]  /*1180*/  @!PT LDS RZ, [RZ] ;  /* 0x00000000fffff984 */ /* 0x000fe20000000800 */
[----:B------:R1:W-:Y:S03]  /*1190*/  @!P1 LDGSTS.E.BYPASS.LTC128B.128 [R9+0x1b100], [R24.64], !P5 ;  /* 0x1b10000018099fae */ /* 0x0003e6000e901d46 */
[----:B----4-:R-:W-:Y:S01]  /*11a0*/  @!P1 IMAD.WIDE R18, R134, 0x2, R22 ;  /* 0x0000000286129825 */ /* 0x010fe200078e0216 */
[----:B------:R-:W-:Y:S02]  /*11b0*/  @P6 SHF.R.U32.HI R14, RZ, c[0x0][0x2c0], R2 ;  /* 0x0000b000ff0e6a19 */ /* 0x000fe40000011602 */
[----:B------:R-:W-:Y:S01]  /*11c0*/  LEA.HI R2, R15, R12, RZ, 0x3 ;  /* 0x0000000c0f027211 */ /* 0x000fe200078f18ff */
[----:B------:R-:W-:Y:S01]  /*11d0*/  IMAD.WIDE.U32 R210, R210, c[0x0][0x2b0], RZ ;  /* 0x0000ac00d2d27a25 */ /* 0x000fe200078e00ff */
[----:B------:R2:W-:Y:S02]  /*11e0*/  @!P1 LDGSTS.E.BYPASS.LTC128B.128 [R9+0x1f100], [R18.64], !P4 ;  /* 0x1f10000012099fae */ /* 0x0005e4000e101d46 */
[----:B------:R-:W-:Y:S01]  /*11f0*/  LOP3.LUT R2, R2, 0xfffffff8, RZ, 0xc0, !PT ;  /* 0xfffffff802027812 */ /* 0x000fe200078ec0ff */
[----:B------:R-:W-:Y:S01]  /*1200*/  IMAD.IADD R195, R211, 0x1, R195 ;  /* 0x00000001d3c37824 */ /* 0x000fe200078e02c3 */
[----:B------:R-:W-:-:S03]  /*1210*/  @!P2 IADD3 R16, P5, R14, R210, RZ ;  /* 0x000000d20e10a210 */ /* 0x000fc60007fbe0ff */
[----:B------:R-:W-:Y:S01]  /*1220*/  @!P1 IMAD.WIDE R22, R2, 0x2, R22 ;  /* 0x0000000202169825 */ /* 0x000fe200078e0216 */
[----:B------:R-:W-:Y:S02]  /*1230*/  @!P2 LEA.HI.X.SX32 R15, R14, R195, 0x1, P5 ;  /* 0x000000c30e0fa211 */ /* 0x000fe400028f0eff */
[C---:B------:R-:W-:Y:S02]  /*1240*/  @!P2 LEA R20, P4, R16.reuse, c[0x0][0x2a0], 0x2 ;  /* 0x0000a8001014aa11 */ /* 0x040fe400078810ff */
[----:B------:R3:W-:Y:S02]  /*1250*/  @!P1 LDGSTS.E.BYPASS.LTC128B.128 [R9+0x23100], [R22.64], !P3 ;  /* 0x2310000016099fae */ /* 0x0007e4000d901d46 */
[----:B------:R-:W-:Y:S02]  /*1260*/  @!P2 LEA.HI.X R21, R16, c[0x0][0x2a4], R15, 0x2, P4 ;  /* 0x0000a9001015aa11 */ /* 0x000fe400020f140f */
[----:B------:R-:W0:Y:S04]  /*1270*/  LDGDEPBAR ;  /* 0x00000000000079af */ /* 0x000e280000000000 */
[----:B------:R-:W-:Y:S06]  /*1280*/  BAR.SYNC.DEFER_BLOCKING 0x0 ;  /* 0x0000000000007b1d */ /* 0x000fec0000010000 */
[----:B------:R4:W3:Y:S01]  /*1290*/  @!P2 LDG.E R199, [R20.64] ;  /* 0x0000000614c7a981 */ /* 0x0008e2000c1e1900 */
[----:B------:R-:W-:Y:S01]  /*12a0*/  IMAD.MOV R15, RZ, RZ, -R14 ;  /* 0x000000ffff0f7224 */ /* 0x000fe200078e0a0e */
[----:B------:R-:W-:Y:S01]  /*12b0*/  SHF.R.S32.HI R193, RZ, 0x1f, R204 ;  /* 0x0000001fffc17819 */ /* 0x000fe200000114cc */
[----:B------:R-:W-:Y:S01]  /*12c0*/  IMAD.WIDE.U32 R208, R204, c[0x0][0x1e8], RZ ;  /* 0x00007a00ccd07a25 */ /* 0x000fe200078e00ff */
[----:B------:R-:W-:-:S02]  /*12d0*/  ISETP.GE.AND P5, PT, R149, c[0x0][0x1d4], PT ;  /* 0x0000750095007a0c */ /* 0x000fc40003fa6270 */
[----:B------:R-:W-:Y:S01]  /*12e0*/  ISETP.GE.AND P4, PT, R13, c[0x0][0x1d4], PT ;  /* 0x000075000d007a0c */ /* 0x000fe20003f86270 */
[----:B------:R-:W-:Y:S01]  /*12f0*/  IMAD R200, R15, c[0x0][0x2b8], R200 ;  /* 0x0000ae000fc87a24 */ /* 0x000fe200078e02c8 */
[----:B------:R-:W-:Y:S01]  /*1300*/  ISETP.GE.AND P6, PT, R12, c[0x0][0x1d4], PT ;  /* 0x000075000c007a0c */ /* 0x000fe20003fc6270 */
[----:B------:R-:W-:Y:S01]  /*1310*/  IMAD.WIDE.U32 R206, R204, c[0x0][0x210], RZ ;  /* 0x00008400ccce7a25 */ /* 0x000fe200078e00ff */
[----:B------:R-:W-:Y:S02]  /*1320*/  ISETP.GE.AND P3, PT, R149, c[0x0][0x1d4], PT ;  /* 0x0000750095007a0c */ /* 0x000fe40003f66270 */
[----:B------:R-:W-:Y:S01]  /*1330*/  SHF.R.S32.HI R17, RZ, 0x1f, R200 ;  /* 0x0000001fff117819 */ /* 0x000fe200000114c8 */
[C---:B------:R-:W-:Y:S01]  /*1340*/  IMAD.WIDE.U32 R14, R200.reuse, c[0x0][0x1e0], RZ ;  /* 0x00007800c80e7a25 */ /* 0x040fe200078e00ff */
[----:B------:R-:W-:Y:S02]  /*1350*/  SHF.R.S32.HI R144, RZ, 0x1f, R149 ;  /* 0x0000001fff907819 */ /* 0x000fe40000011495 */
[----:B------:R-:W-:Y:S01]  /*1360*/  SEL R146, RZ, 0x10, P6 ;  /* 0x00000010ff927807 */ /* 0x000fe20003000000 */
[----:B--2---:R-:W-:Y:S01]  /*1370*/  IMAD R19, R17, c[0x0][0x1e0], RZ ;  /* 0x0000780011137a24 */ /* 0x004fe200078e02ff */
[----:B------:R-:W-:Y:S01]  /*1380*/  IADD3 R198, R9, 0x100, RZ ;  /* 0x0000010009c67810 */ /* 0x000fe20007ffe0ff */
[----:B------:R-:W-:Y:S01]  /*1390*/  IMAD R17, R17, c[0x0][0x208], RZ ;  /* 0x0000820011117a24 */ /* 0x000fe200078e02ff */
[----:B------:R-:W-:Y:S01]  /*13a0*/  SHF.R.S32.HI R145, RZ, 0x1f, R134 ;  /* 0x0000001fff917819 */ /* 0x000fe20000011486 */
[C---:B------:R-:W-:Y:S01]  /*13b0*/  IMAD R18, R200.reuse, c[0x0][0x1e4], R19 ;  /* 0x00007900c8127a24 */ /* 0x040fe200078e0213 */
[----:B------:R-:W-:Y:S01]  /*13c0*/  SHF.R.S32.HI R133, RZ, 0x1f, R2 ;  /* 0x0000001fff857819 */ /* 0x000fe20000011402 */
[----:B------:R-:W-:-:S02]  /*13d0*/  IMAD R26, R200, c[0x0][0x20c], R17 ;  /* 0x00008300c81a7a24 */ /* 0x000fc400078e0211 */
[----:B------:R-:W-:Y:S02]  /*13e0*/  IMAD.IADD R19, R15, 0x1, R18 ;  /* 0x000000010f137824 */ /* 0x000fe400078e0212 */
[----:B------:R-:W-:Y:S02]  /*13f0*/  IMAD R15, R193, c[0x0][0x1e8], RZ ;  /* 0x00007a00c10f7a24 */ /* 0x000fe400078e02ff */
[----:B------:R-:W-:Y:S02]  /*1400*/  IMAD.MOV.U32 R18, RZ, RZ, R14 ;  /* 0x000000ffff127224 */ /* 0x000fe400078e000e */
[----:B------:R-:W-:Y:S02]  /*1410*/  IMAD R15, R204, c[0x0][0x1ec], R15 ;  /* 0x00007b00cc0f7a24 */ /* 0x000fe400078e020f */
[----:B----4-:R-:W-:-:S04]  /*1420*/  IMAD.WIDE.U32 R20, R200, c[0x0][0x208], RZ ;  /* 0x00008200c8147a25 */ /* 0x010fc800078e00ff */
[----:B------:R-:W-:Y:S02]  /*1430*/  IMAD.IADD R194, R209, 0x1, R15 ;  /* 0x00000001d1c27824 */ /* 0x000fe400078e020f */
[----:B------:R-:W-:Y:S02]  /*1440*/  IMAD.IADD R27, R21, 0x1, R26 ;  /* 0x00000001151b7824 */ /* 0x000fe400078e021a */
[----:B------:R-:W-:Y:S02]  /*1450*/  IMAD.MOV.U32 R26, RZ, RZ, R20 ;  /* 0x000000ffff1a7224 */ /* 0x000fe400078e0014 */
[----:B------:R-:W-:Y:S02]  /*1460*/  IMAD R193, R193, c[0x0][0x210], RZ ;  /* 0x00008400c1c17a24 */ /* 0x000fe400078e02ff */
[----:B------:R-:W-:Y:S02]  /*1470*/  IMAD R3, R0, -0x40, R3 ;  /* 0xffffffc000037824 */ /* 0x000fe400078e0203 */
[----:B------:R-:W-:-:S02]  /*1480*/  IMAD R193, R204, c[0x0][0x214], R193 ;  /* 0x00008500ccc17a24 */ /* 0x000fc400078e02c1 */
[----:B------:R-:W-:-:S04]  /*1490*/  IMAD.WIDE R212, R149, 0x2, RZ ;  /* 0x0000000295d47825 */ /* 0x000fc800078e02ff */
[----:B------:R-:W-:Y:S02]  /*14a0*/  IMAD.IADD R193, R207, 0x1, R193 ;  /* 0x00000001cfc17824 */ /* 0x000fe400078e02c1 */
[----:B------:R-:W-:Y:S01]  /*14b0*/  IMAD.MOV.U32 R189, RZ, RZ, 0x10 ;  /* 0x00000010ffbd7424 */ /* 0x000fe200078e00ff */
[----:B---3--:R-:W-:Y:S01]  /*14c0*/  SHF.R.S32.HI R16, RZ, 0x1f, R199 ;  /* 0x0000001fff107819 */ /* 0x008fe200000114c7 */
[----:B------:R-:W-:-:S04]  /*14d0*/  IMAD.WIDE.U32 R18, R199, c[0x0][0x1f0], R18 ;  /* 0x00007c00c7127a25 */ /* 0x000fc800078e0012 */
[----:B------:R-:W-:Y:S01]  /*14e0*/  IMAD R14, R16, c[0x0][0x1f0], RZ ;  /* 0x00007c00100e7a24 */ /* 0x000fe200078e02ff */
[----:B------:R-:W-:Y:S01]  /*14f0*/  IADD3 R15, P1, R208, R18, RZ ;  /* 0x00000012d00f7210 */ /* 0x000fe20007f3e0ff */
[----:B------:R-:W-:Y:S02]  /*1500*/  IMAD R16, R16, c[0x0][0x218], RZ ;  /* 0x0000860010107a24 */ /* 0x000fe400078e02ff */
[C---:B------:R-:W-:Y:S02]  /*1510*/  IMAD R17, R199.reuse, c[0x0][0x1f4], R14 ;  /* 0x00007d00c7117a24 */ /* 0x040fe400078e020e */
[----:B------:R-:W-:-:S03]  /*1520*/  IMAD.WIDE.U32 R26, R199, c[0x0][0x218], R26 ;  /* 0x00008600c71a7a25 */ /* 0x000fc600078e001a */
[----:B------:R-:W-:Y:S01]  /*1530*/  IADD3.X R18, R194, R19, R17, P1, !PT ;  /* 0x00000013c2127210 */ /* 0x000fe20000ffe411 */
[----:B------:R-:W-:Y:S01]  /*1540*/  IMAD R16, R199, c[0x0][0x21c], R16 ;  /* 0x00008700c7107a24 */ /* 0x000fe200078e0210 */
[----:B-1----:R-:W-:Y:S01]  /*1550*/  LEA R24, P1, R15, c[0x0][0x1c8], 0x1 ;  /* 0x000072000f187a11 */ /* 0x002fe200078208ff */
[----:B------:R-:W-:-:S03]  /*1560*/  IMAD.IADD R14, R3, 0x1, -R4 ;  /* 0x00000001030e7824 */ /* 0x000fc600078e0a04 */
[----:B------:R-:W-:Y:S01]  /*1570*/  LEA.HI.X R18, R15, c[0x0][0x1cc], R18, 0x1, P1 ;  /* 0x000073000f127a11 */ /* 0x000fe200008f0c12 */
[----:B------:R-:W-:Y:S01]  /*1580*/  SHFL.IDX PT, R22, R24, RZ, 0x181f ;  /* 0x00181fff18167589 */ /* 0x000fe200000e0000 */
[----:B------:R-:W-:Y:S02]  /*1590*/  IADD3 R15, P1, R206, R26, RZ ;  /* 0x0000001ace0f7210 */ /* 0x000fe40007f3e0ff */
[C---:B------:R-:W-:Y:S01]  /*15a0*/  ISETP.GE.AND P2, PT, R14.reuse, 0x1, PT ;  /* 0x000000010e00780c */ /* 0x040fe20003f46270 */
[----:B------:R-:W1:Y:S01]  /*15b0*/  SHFL.IDX PT, R23, R18, RZ, 0x181f ;  /* 0x00181fff12177589 */ /* 0x000e6200000e0000 */
[----:B------:R-:W-:Y:S02]  /*15c0*/  IADD3.X R26, R193, R27, R16, P1, !PT ;  /* 0x0000001bc11a7210 */ /* 0x000fe40000ffe410 */
[C---:B------:R-:W-:Y:S01]  /*15d0*/  LEA R16, P1, R15.reuse, c[0x0][0x1f8], 0x1 ;  /* 0x00007e000f107a11 */ /* 0x040fe200078208ff */
[----:B------:R-:W-:Y:S03]  /*15e0*/  SHFL.IDX PT, R20, R24, 0x1, 0x181f ;  /* 0x00381f0018147f89 */ /* 0x000fe600000e0000 */
[----:B------:R-:W-:Y:S01]  /*15f0*/  LEA.HI.X R15, R15, c[0x0][0x1fc], R26, 0x1, P1 ;  /* 0x00007f000f0f7a11 */ /* 0x000fe200008f0c1a */
[----:B------:R-:W2:Y:S01]  /*1600*/  SHFL.IDX PT, R21, R18, 0x1, 0x181f ;  /* 0x00381f0012157f89 */ /* 0x000ea200000e0000 */
[----:B------:R-:W-:-:S03]  /*1610*/  ISETP.GT.AND P1, PT, R14, 0x20, PT ;  /* 0x000000200e00780c */ /* 0x000fc60003f24270 */
[----:B------:R-:W3:Y:S04]  /*1620*/  SHFL.IDX PT, R17, R16, RZ, 0x181f ;  /* 0x00181fff10117589 */ /* 0x000ee800000e0000 */
[----:B------:R-:W4:Y:S04]  /*1630*/  SHFL.IDX PT, R19, R15, RZ, 0x181f ;  /* 0x00181fff0f137589 */ /* 0x000f2800000e0000 */
[----:B------:R-:W-:Y:S01]  /*1640*/  SHFL.IDX PT, R15, R15, 0x1, 0x181f ;  /* 0x00381f000f0f7f89 */ /* 0x000fe200000e0000 */
[----:B-1----:R-:W-:-:S04]  /*1650*/  @P2 IMAD.WIDE R34, R149, 0x2, R22 ;  /* 0x0000000295222825 */ /* 0x002fc800078e0216 */
[--C-:B------:R-:W-:Y:S01]  /*1660*/  @P2 IMAD.WIDE R32, R134, 0x2, R22.reuse ;  /* 0x0000000286202825 */ /* 0x100fe200078e0216 */
[----:B------:R1:W-:Y:S03]  /*1670*/  @P2 LDGSTS.E.BYPASS.LTC128B.128 [R9+0xc100], [R34.64], !P5 ;  /* 0x0c10000022092fae */ /* 0x0003e6000e901d46 */
[----:B------:R-:W-:Y:S01]  /*1680*/  @P2 IMAD.WIDE R26, R2, 0x2, R22 ;  /* 0x00000002021a2825 */ /* 0x000fe200078e0216 */
[----:B------:R1:W-:Y:S03]  /*1690*/  @P2 LDGSTS.E.BYPASS.LTC128B.128 [R9+0xe100], [R32.64], !P4 ;  /* 0x0e10000020092fae */ /* 0x0003e6000e101d46 */
[----:B--2---:R-:W-:Y:S01]  /*16a0*/  @P1 IMAD.WIDE R24, R149, 0x2, R20 ;  /* 0x0000000295181825 */ /* 0x004fe200078e0214 */
[----:B------:R2:W-:Y:S01]  /*16b0*/  @P2 LDGSTS.E.BYPASS.LTC128B.128 [R9+0x10100], [R26.64], !P6 ;  /* 0x101000001a092fae */ /* 0x0005e2000f101d46 */
[----:B---3--:R-:W-:-:S02]  /*16c0*/  IADD3 R30, P2, R17, R212, RZ ;  /* 0x000000d4111e7210 */ /* 0x008fc40007f5e0ff */
[--C-:B------:R-:W-:Y:S01]  /*16d0*/  @P1 IMAD.WIDE R22, R134, 0x2, R20.reuse ;  /* 0x0000000286161825 */ /* 0x100fe200078e0214 */
[----:B------:R3:W-:Y:S03]  /*16e0*/  @P1 LDGSTS.E.BYPASS.LTC128B.128 [R9+0xd100], [R24.64], !P5 ;  /* 0x0d10000018091fae */ /* 0x0007e6000e901d46 */
[----:B------:R-:W-:Y:S01]  /*16f0*/  @P1 IMAD.WIDE R28, R2, 0x2, R20 ;  /* 0x00000002021c1825 */ /* 0x000fe200078e0214 */
[----:B------:R2:W-:Y:S03]  /*1700*/  @P1 LDGSTS.E.BYPASS.LTC128B.128 [R9+0xf100], [R22.64], !P4 ;  /* 0x0f10000016091fae */ /* 0x0005e6000e101d46 */
[----:B----4-:R-:W-:Y:S01]  /*1710*/  IMAD.X R31, R19, 0x1, R213, P2 ;  /* 0x00000001131f7824 */ /* 0x010fe200010e06d5 */
[----:B------:R4:W-:Y:S01]  /*1720*/  @P1 LDGSTS.E.BYPASS.LTC128B.128 [R9+0x11100], [R28.64], !P6 ;  /* 0x111000001c091fae */ /* 0x0009e2000f101d46 */
[----:B------:R-:W-:-:S02]  /*1730*/  ISETP.LT.OR P1, PT, R14, 0x1, P3 ;  /* 0x000000010e00780c */ /* 0x000fc40001f21670 */
[----:B------:R-:W-:Y:S01]  /*1740*/  ISETP.GE.AND P3, PT, R13, c[0x0][0x1d4], PT ;  /* 0x000075000d007a0c */ /* 0x000fe20003f66270 */
[----:B------:R-:W4:Y:S04]  /*1750*/  SHFL.IDX PT, R21, R16, 0x1, 0x181f ;  /* 0x00381f0010157f89 */ /* 0x000f2800000e0000 */
[----:B------:R-:W0:Y:S01]  /*1760*/  LDGDEPBAR ;  /* 0x00000000000079af */ /* 0x000e220000000000 */
[----:B-1----:R-:W-:-:S05]  /*1770*/  IMAD.WIDE R32, R134, 0x2, RZ ;  /* 0x0000000286207825 */ /* 0x002fca00078e02ff */
[----:B------:R1:W-:Y:S01]  /*1780*/  LDGSTS.E.BYPASS.LTC128B.128 [R9+0x100], [R30.64], !P1 ;  /* 0x001000001e097fae */ /* 0x0003e2000c901d46 */
[----:B---3--:R-:W-:Y:S01]  /*1790*/  IMAD.WIDE R24, R2, 0x2, RZ ;  /* 0x0000000202187825 */ /* 0x008fe200078e02ff */
[----:B--2---:R-:W-:-:S05]  /*17a0*/  IADD3 R22, P1, R17, R32, RZ ;  /* 0x0000002011167210 */ /* 0x004fca0007f3e0ff */
[----:B------:R-:W-:Y:S01]  /*17b0*/  IMAD.X R23, R19, 0x1, R33, P1 ;  /* 0x0000000113177824 */ /* 0x000fe200008e0621 */
[----:B------:R-:W-:-:S05]  /*17c0*/  IADD3 R18, P1, R17, R24, RZ ;  /* 0x0000001811127210 */ /* 0x000fca0007f3e0ff */
[----:B------:R-:W-:Y:S01]  /*17d0*/  IMAD.X R19, R19, 0x1, R25, P1 ;  /* 0x0000000113137824 */ /* 0x000fe200008e0619 */
[----:B----4-:R-:W-:-:S05]  /*17e0*/  IADD3 R26, P1, R32, R21, RZ ;  /* 0x00000015201a7210 */ /* 0x010fca0007f3e0ff */
[----:B------:R-:W-:Y:S01]  /*17f0*/  IMAD.X R27, R33, 0x1, R15, P1 ;  /* 0x00000001211b7824 */ /* 0x000fe200008e060f */
[----:B------:R-:W-:-:S05]  /*1800*/  IADD3 R16, P1, R24, R21, RZ ;  /* 0x0000001518107210 */ /* 0x000fca0007f3e0ff */
[----:B------:R-:W-:Y:S01]  /*1810*/  IMAD.X R17, R25, 0x1, R15, P1 ;  /* 0x0000000119117824 */ /* 0x000fe200008e060f */
[----:B------:R-:W-:-:S13]  /*1820*/  ISETP.LT.OR P1, PT, R14, 0x1, P3 ;  /* 0x000000010e00780c */ /* 0x000fda0001f21670 */
[----:B------:R1:W-:Y:S01]  /*1830*/  LDGSTS.E.BYPASS.LTC128B.128 [R9+0x2100], [R22.64], !P1 ;  /* 0x0210000016097fae */ /* 0x0003e2000c901d46 */
[----:B------:R-:W-:-:S04]  /*1840*/  ISETP.GE.AND P1, PT, R12, c[0x0][0x1d4], PT ;  /* 0x000075000c007a0c */ /* 0x000fc80003f26270 */
[C---:B------:R-:W-:Y:S02]  /*1850*/  ISETP.LT.OR P2, PT, R14.reuse, 0x1, P1 ;  /* 0x000000010e00780c */ /* 0x040fe40000f41670 */
[----:B------:R-:W-:-:S11]  /*1860*/  ISETP.LT.OR P1, PT, R14, 0x21, P1 ;  /* 0x000000210e00780c */ /* 0x000fd60000f21670 */
[----:B------:R1:W-:Y:S01]  /*1870*/  LDGSTS.E.BYPASS.LTC128B.128 [R9+0x4100], [R18.64], !P2 ;  /* 0x0410000012097fae */ /* 0x0003e2000d101d46 */
[----:B------:R-:W-:-:S05]  /*1880*/  IADD3 R12, P2, R212, R21, RZ ;  /* 0x00000015d40c7210 */ /* 0x000fca0007f5e0ff */
[----:B------:R-:W-:Y:S01]  /*1890*/  IMAD.X R13, R213, 0x1, R15, P2 ;  /* 0x00000001d50d7824 */ /* 0x000fe200010e060f */
[----:B------:R-:W-:-:S04]  /*18a0*/  ISETP.GE.AND P2, PT, R149, c[0x0][0x1d4], PT ;  /* 0x0000750095007a0c */ /* 0x000fc80003f46270 */
[----:B------:R-:W-:-:S13]  /*18b0*/  ISETP.LT.OR P2, PT, R14, 0x21, P2 ;  /* 0x000000210e00780c */ /* 0x000fda0001741670 */
[----:B------:R1:W-:Y:S01]  /*18c0*/  LDGSTS.E.BYPASS.LTC128B.128 [R9+0x1100], [R12.64], !P2 ;  /* 0x011000000c097fae */ /* 0x0003e2000d101d46 */
[----:B------:R-:W-:Y:S02]  /*18d0*/  ISETP.LT.OR P2, PT, R14, 0x21, P3 ;  /* 0x000000210e00780c */ /* 0x000fe40001f41670 */
[----:B------:R-:W-:-:S11]  /*18e0*/  ISETP.GT.AND P3, PT, R202, 0x3f, PT ;  /* 0x0000003fca00780c */ /* 0x000fd60003f64270 */
[----:B------:R1:W-:Y:S01]  /*18f0*/  LDGSTS.E.BYPASS.LTC128B.128 [R9+0x3100], [R26.64], !P2 ;  /* 0x031000001a097fae */ /* 0x0003e2000d101d46 */
[----:B------:R-:W-:-:S03]  /*1900*/  ISETP.GT.AND P2, PT, R0, R196, PT ;  /* 0x000000c40000720c */ /* 0x000fc60003f44270 */
[----:B------:R1:W-:Y:S01]  /*1910*/  LDGSTS.E.BYPASS.LTC128B.128 [R9+0x5100], [R16.64], !P1 ;  /* 0x0510000010097fae */ /* 0x0003e2000c901d46 */
[----:B------:R-:W-:Y:S02]  /*1920*/  LOP3.LUT P1, RZ, R5, 0x2, RZ, 0xc0, !PT ;  /* 0x0000000205ff7812 */ /* 0x000fe4000782c0ff */
[----:B------:R-:W-:Y:S01]  /*1930*/  P2R R24, PR, RZ, 0x4 ;  /* 0x00000004ff187803 */ /* 0x000fe20000000000 */
[----:B------:R-:W0:Y:S01]  /*1940*/  LDGDEPBAR ;  /* 0x00000000000079af */ /* 0x000e220000000000 */
[----:B------:R-:W-:-:S05]  /*1950*/  SEL R189, R189, 0xfffffff0, !P1 ;  /* 0xfffffff0bdbd7807 */ /* 0x000fca0004800000 */
[----:B------:R-:W-:Y:S05]  /*1960*/  @!P2 BRA `(.L_x_1517) ;  /* 0x000004200000a947 */ /* 0x000fea0003800000 */
[----:B------:R-:W-:Y:S01]  /*1970*/  ISETP.NE.AND P2, PT, R197, 0x1, PT ;  /* 0x00000001c500780c */ /* 0x000fe20003f45270 */
[----:B-1----:R-:W-:Y:S02]  /*1980*/  IMAD R13, R0, 0x40, R203 ;  /* 0x00000040000d7824 */ /* 0x002fe400078e02cb */
[----:B------:R-:W-:-:S03]  /*1990*/  IMAD.MOV.U32 R199, RZ, RZ, RZ ;  /* 0x000000ffffc77224 */ /* 0x000fc600078e00ff */
[----:B------:R-:W-:-:S05]  /*19a0*/  IADD3 R200, R13, -0x40, R202 ;  /* 0xffffffc00dc87810 */ /* 0x000fca0007ffe0ca */
[----:B------:R-:W-:Y:S02]  /*19b0*/  IMAD.MOV.U32 R0, RZ, RZ, R200 ;  /* 0x000000ffff007224 */ /* 0x000fe400078e00c8 */
[----:B------:R-:W-:-:S05]  /*19c0*/  @P2 IMAD.HI.U32 R12, R200, c[0x0][0x2bc], RZ ;  /* 0x0000af00c80c2a27 */ /* 0x000fca00078e00ff */
[----:B------:R-:W-:-:S04]  /*19d0*/  @P2 SHF.R.U32.HI R0, RZ, c[0x0][0x2c0], R12 ;  /* 0x0000b000ff002a19 */ /* 0x000fc8000001160c */
[----:B------:R-:W-:-:S04]  /*19e0*/  @!P3 IADD3 R13, P1, R0, R210, RZ ;  /* 0x000000d2000db210 */ /* 0x000fc80007f3e0ff */
[----:B------:R-:W-:Y:S02]  /*19f0*/  @!P3 LEA.HI.X.SX32 R12, R0, R195, 0x1, P1 ;  /* 0x000000c3000cb211 */ /* 0x000fe400008f0eff */
[----:B------:R-:W-:-:S04]  /*1a00*/  @!P3 LEA R16, P1, R13, c[0x0][0x2a0], 0x2 ;  /* 0x0000a8000d10ba11 */ /* 0x000fc800078210ff */
[----:B------:R-:W-:-:S05]  /*1a10*/  @!P3 LEA.HI.X R17, R13, c[0x0][0x2a4], R12, 0x2, P1 ;  /* 0x0000a9000d11ba11 */ /* 0x000fca00008f140c */
[----:B------:R1:W2:Y:S01]  /*1a20*/  @!P3 LDG.E R199, [R16.64] ;  /* 0x0000000610c7b981 */ /* 0x0002a2000c1e1900 */
[----:B------:R-:W-:Y:S01]  /*1a30*/  IMAD.MOV R13, RZ, RZ, -R0 ;  /* 0x000000ffff0d7224 */ /* 0x000fe200078e0a00 */
[----:B------:R-:W-:Y:S02]  /*1a40*/  SHF.L.U64.HI R18, R149, 0x1, R144 ;  /* 0x0000000195127819 */ /* 0x000fe40000010290 */
[----:B------:R-:W-:Y:S01]  /*1a50*/  IADD3 R21, -R146, 0x10, RZ ;  /* 0x0000001092157810 */ /* 0x000fe20007ffe1ff */
[----:B------:R-:W-:-:S03]  /*1a60*/  IMAD R200, R13, c[0x0][0x2b8], R200 ;  /* 0x0000ae000dc87a24 */ /* 0x000fc600078e02c8 */
[----:B------:R-:W-:Y:S01]  /*1a70*/  LOP3.LUT R21, R21, 0xf, RZ, 0xc0, !PT ;  /* 0x0000000f15157812 */ /* 0x000fe200078ec0ff */
[----:B------:R-:W-:Y:S01]  /*1a80*/  IMAD.WIDE.U32 R14, R200, c[0x0][0x1e0], RZ ;  /* 0x00007800c80e7a25 */ /* 0x000fe200078e00ff */
[----:B------:R-:W-:-:S05]  /*1a90*/  SHF.R.S32.HI R0, RZ, 0x1f, R200 ;  /* 0x0000001fff007819 */ /* 0x000fca00000114c8 */
[----:B------:R-:W-:-:S04]  /*1aa0*/  IMAD R13, R0, c[0x0][0x1e0], RZ ;  /* 0x00007800000d7a24 */ /* 0x000fc800078e02ff */
[----:B------:R-:W-:-:S04]  /*1ab0*/  IMAD R0, R200, c[0x0][0x1e4], R13 ;  /* 0x00007900c8007a24 */ /* 0x000fc800078e020d */
[----:B------:R-:W-:Y:S01]  /*1ac0*/  IMAD.IADD R15, R15, 0x1, R0 ;  /* 0x000000010f0f7824 */ /* 0x000fe200078e0200 */
[----:B-1----:R-:W-:Y:S01]  /*1ad0*/  SEL R16, RZ, 0x10, P5 ;  /* 0x00000010ff107807 */ /* 0x002fe20002800000 */
[----:B------:R-:W-:-:S03]  /*1ae0*/  IMAD.SHL.U32 R17, R149, 0x2, RZ ;  /* 0x0000000295117824 */ /* 0x000fc600078e00ff */
[----:B------:R-:W-:-:S04]  /*1af0*/  IADD3 R28, -R16, 0x10, RZ ;  /* 0x00000010101c7810 */ /* 0x000fc80007ffe1ff */
[----:B------:R-:W-:Y:S02]  /*1b00*/  LOP3.LUT R28, R28, 0xf, RZ, 0xc0, !PT ;  /* 0x0000000f1c1c7812 */ /* 0x000fe400078ec0ff */
[----:B--2---:R-:W-:Y:S01]  /*1b10*/  SHF.R.S32.HI R0, RZ, 0x1f, R199 ;  /* 0x0000001fff007819 */ /* 0x004fe200000114c7 */
[----:B------:R-:W-:Y:S01]  /*1b20*/  IMAD.WIDE.U32 R12, R199, c[0x0][0x1f0], R14 ;  /* 0x00007c00c70c7a25 */ /* 0x000fe200078e000e */
[----:B------:R-:W-:-:S03]  /*1b30*/  SHF.L.U64.HI R15, R134, 0x1, R145 ;  /* 0x00000001860f7819 */ /* 0x000fc60000010291 */
[----:B------:R-:W-:Y:S02]  /*1b40*/  IMAD R0, R0, c[0x0][0x1f0], RZ ;  /* 0x00007c0000007a24 */ /* 0x000fe400078e02ff */
[----:B------:R-:W-:Y:S02]  /*1b50*/  IMAD.SHL.U32 R14, R134, 0x2, RZ ;  /* 0x00000002860e7824 */ /* 0x000fe400078e00ff */
[----:B------:R-:W-:Y:S01]  /*1b60*/  IMAD R19, R199, c[0x0][0x1f4], R0 ;  /* 0x00007d00c7137a24 */ /* 0x000fe200078e0200 */
[----:B------:R-:W-:Y:S02]  /*1b70*/  IADD3 R0, P1, R208, R12, RZ ;  /* 0x0000000cd0007210 */ /* 0x000fe40007f3e0ff */
[----:B------:R-:W-:Y:S02]  /*1b80*/  SHF.L.U64.HI R12, R2, 0x1, R133 ;  /* 0x00000001020c7819 */ /* 0x000fe40000010285 */
[----:B------:R-:W-:Y:S02]  /*1b90*/  IADD3.X R19, R194, R13, R19, P1, !PT ;  /* 0x0000000dc2137210 */ /* 0x000fe40000ffe413 */
[----:B------:R-:W-:-:S02]  /*1ba0*/  LEA R20, P1, R0, c[0x0][0x1c8], 0x1 ;  /* 0x0000720000147a11 */ /* 0x000fc400078208ff */
[----:B------:R-:W-:Y:S02]  /*1bb0*/  SEL R13, RZ, 0x10, P4 ;  /* 0x00000010ff0d7807 */ /* 0x000fe40002000000 */
[----:B------:R-:W-:Y:S01]  /*1bc0*/  LEA.HI.X R19, R0, c[0x0][0x1cc], R19, 0x1, P1 ;  /* 0x0000730000137a11 */ /* 0x000fe200008f0c13 */
[----:B------:R-:W1:Y:S01]  /*1bd0*/  SHFL.IDX PT, R22, R20, 0x1, 0x181f ;  /* 0x00381f0014167f89 */ /* 0x000e6200000e0000 */
[----:B------:R-:W-:Y:S01]  /*1be0*/  IADD3 R27, -R13, 0x10, RZ ;  /* 0x000000100d1b7810 */ /* 0x000fe20007ffe1ff */
[----:B------:R-:W-:Y:S02]  /*1bf0*/  IMAD.SHL.U32 R0, R2, 0x2, RZ ;  /* 0x0000000202007824 */ /* 0x000fe400078e00ff */
[----:B------:R-:W2:Y:S01]  /*1c00*/  SHFL.IDX PT, R23, R19, 0x1, 0x181f ;  /* 0x00381f0013177f89 */ /* 0x000ea200000e0000 */
[----:B------:R-:W-:-:S03]  /*1c10*/  LOP3.LUT R27, R27, 0xf, RZ, 0xc0, !PT ;  /* 0x0000000f1b1b7812 */ /* 0x000fc600078ec0ff */
[----:B------:R-:W-:Y:S01]  /*1c20*/  SHFL.IDX PT, R19, R19, RZ, 0x181f ;  /* 0x00181fff13137589 */ /* 0x000fe200000e0000 */
[----:B-1----:R-:W-:-:S04]  /*1c30*/  IADD3 R28, P2, P1, R28, R22, R17 ;  /* 0x000000161c1c7210 */ /* 0x002fc8000795e011 */
[----:B--2---:R-:W-:Y:S02]  /*1c40*/  IADD3.X R29, RZ, R23, R18, P2, P1 ;  /* 0x00000017ff1d7210 */ /* 0x004fe400017e2412 */
[----:B------:R-:W-:-:S04]  /*1c50*/  IADD3 R26, P2, P1, R27, R22, R14 ;  /* 0x000000161b1a7210 */ /* 0x000fc8000795e00e */
[-C--:B------:R-:W-:Y:S02]  /*1c60*/  IADD3.X R27, RZ, R23.reuse, R15, P2, P1 ;  /* 0x00000017ff1b7210 */ /* 0x080fe400017e240f */
[----:B------:R-:W-:Y:S02]  /*1c70*/  IADD3 R22, P2, P1, R21, R22, R0 ;  /* 0x0000001615167210 */ /* 0x000fe4000795e000 */
[----:B------:R-:W1:Y:S02]  /*1c80*/  SHFL.IDX PT, R21, R20, RZ, 0x181f ;  /* 0x00181fff14157589 */ /* 0x000e6400000e0000 */
[----:B------:R-:W-:Y:S02]  /*1c90*/  IADD3.X R23, RZ, R23, R12, P2, P1 ;  /* 0x00000017ff177210 */ /* 0x000fe400017e240c */
[----:B-1----:R-:W-:-:S05]  /*1ca0*/  IADD3 R30, P1, R21, R17, RZ ;  /* 0x00000011151e7210 */ /* 0x002fca0007f3e0ff */
[----:B------:R-:W-:Y:S01]  /*1cb0*/  IMAD.X R31, R19, 0x1, R18, P1 ;  /* 0x00000001131f7824 */ /* 0x000fe200008e0612 */
[----:B------:R-:W-:-:S04]  /*1cc0*/  IADD3 R14, P1, R21, R14, RZ ;  /* 0x0000000e150e7210 */ /* 0x000fc80007f3e0ff */
[----:B------:R1:W-:Y:S01]  /*1cd0*/  LDGSTS.E.BYPASS.LTC128B.128 [R9+0x12100], [R30.64], !P5 ;  /* 0x121000001e097fae */ /* 0x0003e2000e901d46 */
[----:B------:R-:W-:Y:S01]  /*1ce0*/  IMAD.X R15, R19, 0x1, R15, P1 ;  /* 0x00000001130f7824 */ /* 0x000fe200008e060f */
[----:B------:R-:W-:-:S04]  /*1cf0*/  IADD3 R32, P1, R21, R0, RZ ;  /* 0x0000000015207210 */ /* 0x000fc80007f3e0ff */
[----:B------:R1:W-:Y:S01]  /*1d00*/  LDGSTS.E.BYPASS.LTC128B.128 [R9+0x14100], [R14.64], !P4 ;  /* 0x141000000e097fae */ /* 0x0003e2000e101d46 */
[----:B------:R-:W-:Y:S01]  /*1d10*/  IMAD.X R33, R19, 0x1, R12, P1 ;  /* 0x0000000113217824 */ /* 0x000fe200008e060c */
[----:B------:R-:W-:-:S04]  /*1d20*/  ISETP.NE.U32.AND P1, PT, R16, RZ, PT ;  /* 0x000000ff1000720c */ /* 0x000fc80003f25070 */
[----:B------:R1:W-:Y:S09]  /*1d30*/  LDGSTS.E.BYPASS.LTC128B.128 [R9+0x16100], [R32.64], !P6 ;  /* 0x1610000020097fae */ /* 0x0003f2000f101d46 */
[----:B------:R1:W-:Y:S01]  /*1d40*/  LDGSTS.E.BYPASS.LTC128B.128.ZFILL [R9+0x13100], [R28.64], P1 ;  /* 0x131000001c097fae */ /* 0x0003e20008941d46 */
[----:B------:R-:W-:-:S13]  /*1d50*/  ISETP.NE.U32.AND P1, PT, R13, RZ, PT ;  /* 0x000000ff0d00720c */ /* 0x000fda0003f25070 */
[----:B------:R1:W-:Y:S01]  /*1d60*/  LDGSTS.E.BYPASS.LTC128B.128.ZFILL [R9+0x15100], [R26.64], P1 ;  /* 0x151000001a097fae */ /* 0x0003e20008941d46 */
[----:B------:R-:W-:-:S13]  /*1d70*/  ISETP.NE.U32.AND P1, PT, R146, RZ, PT ;  /* 0x000000ff9200720c */ /* 0x000fda0003f25070 */
[----:B------:R1:W-:Y:S02]  /*1d80*/  LDGSTS.E.BYPASS.LTC128B.128.ZFILL [R9+0x17100], [R22.64], P1 ;  /* 0x1710000016097fae */ /* 0x0003e40008941d46 */
.L_x_1517:
[----:B------:R-:W0:Y:S01]  /*1d90*/  LDGDEPBAR ;  /* 0x00000000000079af */ /* 0x000e220000000000 */
[----:B-1----:R-:W-:Y:S01]  /*1da0*/  SHF.R.S32.HI R13, RZ, 0x4, R10 ;  /* 0x00000004ff0d7819 */ /* 0x002fe2000001140a */
[----:B------:R-:W-:Y:S01]  /*1db0*/  IMAD.SHL.U32 R0, R8, 0x40, RZ ;  /* 0x0000004008007824 */ /* 0x000fe200078e00ff */
[----:B------:R-:W-:Y:S01]  /*1dc0*/  LEA.HI R96, R11, R6, RZ, 0x5 ;  /* 0x000000060b607211 */ /* 0x000fe200078f28ff */
[----:B------:R-:W-:Y:S01]  /*1dd0*/  IMAD.SHL.U32 R4, R4, 0x8, RZ ;  /* 0x0000000804047824 */ /* 0x000fe200078e00ff */
[----:B------:R-:W-:Y:S01]  /*1de0*/  LEA.HI R12, R10, R13, RZ, 0x1 ;  /* 0x0000000d0a0c7211 */ /* 0x000fe200078f08ff */
[----:B------:R-:W-:Y:S01]  /*1df0*/  IMAD.SHL.U32 R10, R5, 0x40, RZ ;  /* 0x00000040050a7824 */ /* 0x000fe200078e00ff */
[----:B------:R-:W-:Y:S01]  /*1e00*/  LOP3.LUT R15, R0, 0x1c0, RZ, 0xc0, !PT ;  /* 0x000001c0000f7812 */ /* 0x000fe200078ec0ff */
[----:B------:R-:W-:Y:S01]  /*1e10*/  IMAD.SHL.U32 R7, R7, 0x40, RZ ;  /* 0x0000004007077824 */ /* 0x000fe200078e00ff */
[----:B------:R-:W-:Y:S01]  /*1e20*/  LOP3.LUT R12, R12, 0xfffffffe, RZ, 0xc0, !PT ;  /* 0xfffffffe0c0c7812 */ /* 0x000fe200078ec0ff */
[----:B------:R-:W-:Y:S01]  /*1e30*/  IMAD.SHL.U32 R0, R96, 0x20, RZ ;  /* 0x0000002060007824 */ /* 0x000fe200078e00ff */
[----:B------:R-:W-:Y:S01]  /*1e40*/  LOP3.LUT R4, R15, 0x8, R4, 0xf8, !PT ;  /* 0x000000080f047812 */ /* 0x000fe200078ef804 */
[----:B------:R-:W-:Y:S01]  /*1e50*/  IMAD.MOV.U32 R11, RZ, RZ, 0x20 ;  /* 0x00000020ff0b7424 */ /* 0x000fe200078e00ff */
[----:B------:R-:W-:Y:S01]  /*1e60*/  SHF.R.U32.HI R15, RZ, 0x3, R15 ;  /* 0x00000003ff0f7819 */ /* 0x000fe2000001160f */
[----:B------:R-:W-:Y:S01]  /*1e70*/  IMAD.IADD R12, R13, 0x1, -R12 ;  /* 0x000000010d0c7824 */ /* 0x000fe200078e0a0c */
[----:B------:R-:W-:Y:S01]  /*1e80*/  LOP3.LUT R10, R10, 0x1c0, RZ, 0xc0, !PT ;  /* 0x000001c00a0a7812 */ /* 0x000fe200078ec0ff */
[----:B------:R-:W-:Y:S01]  /*1e90*/  IMAD.SHL.U32 R189, R189, 0x2, RZ ;  /* 0x00000002bdbd7824 */ /* 0x000fe200078e00ff */
[----:B------:R-:W-:Y:S01]  /*1ea0*/  LOP3.LUT R15, R4, R15, RZ, 0x3c, !PT ;  /* 0x0000000f040f7212 */ /* 0x000fe200078e3cff */
[----:B------:R-:W-:Y:S01]  /*1eb0*/  IMAD.SHL.U32 R13, R12, 0x8, RZ ;  /* 0x000000080c0d7824 */ /* 0x000fe200078e00ff */
[----:B------:R-:W-:-:S02]  /*1ec0*/  LOP3.LUT R7, R7, 0xfffffe00, RZ, 0xc0, !PT ;  /* 0xfffffe0007077812 */ /* 0x000fc400078ec0ff */
[----:B------:R-:W-:Y:S01]  /*1ed0*/  LOP3.LUT R0, R0, 0x7ffffc00, RZ, 0xc0, !PT ;  /* 0x7ffffc0000007812 */ /* 0x000fe200078ec0ff */
[----:B------:R-:W-:Y:S01]  /*1ee0*/  IMAD R190, R12, 0x200, R15 ;  /* 0x000002000cbe7824 */ /* 0x000fe200078e020f */
[----:B------:R-:W-:Y:S01]  /*1ef0*/  LOP3.LUT R4, R10, 0x8, R13, 0xf8, !PT ;  /* 0x000000080a047812 */ /* 0x000fe200078ef80d */
[----:B------:R-:W-:-:S04]  /*1f00*/  DEPBAR.LE SB0, 0x3 ;  /* 0x000080c00000791a */ /* 0x000fc80000000000 */
[----:B------:R-:W-:-:S04]  /*1f10*/  DEPBAR.LE SB0, 0x2 ;  /* 0x000080800000791a */ /* 0x000fc80000000000 */
[----:B------:R-:W-:Y:S01]  /*1f20*/  SHF.R.U32.HI R13, RZ, 0x3, R10 ;  /* 0x00000003ff0d7819 */ /* 0x000fe2000001160a */
[----:B------:R-:W-:Y:S01]  /*1f30*/  IMAD.SHL.U32 R190, R190, 0x2, RZ ;  /* 0x00000002bebe7824 */ /* 0x000fe200078e00ff */
[----:B------:R-:W-:Y:S01]  /*1f40*/  BAR.SYNC.DEFER_BLOCKING 0x0 ;  /* 0x0000000000007b1d */ /* 0x000fe20000010000 */
[----:B------:R-:W-:Y:S02]  /*1f50*/  ISETP.NE.AND P1, PT, R24, RZ, PT ;  /* 0x000000ff1800720c */ /* 0x000fe40003f25270 */
[----:B------:R-:W-:Y:S02]  /*1f60*/  LOP3.LUT R4, R4, R13, RZ, 0x3c, !PT ;  /* 0x0000000d04047212 */ /* 0x000fe400078e3cff */
[----:B------:R-:W-:Y:S02]  /*1f70*/  SEL R11, R11, 0xffffffe0, !P0 ;  /* 0xffffffe00b0b7807 */ /* 0x000fe40004000000 */
[----:B------:R-:W-:-:S03]  /*1f80*/  IADD3 R0, R4, R7, R0 ;  /* 0x0000000704007210 */ /* 0x000fc60007ffe000 */
[----:B------:R-:W-:Y:S01]  /*1f90*/  IMAD.IADD R98, R190, 0x1, R11 ;  /* 0x00000001be627824 */ /* 0x000fe200078e020b */
[C---:B------:R-:W-:Y:S01]  /*1fa0*/  LEA R192, R0.reuse, 0x18100, 0x1 ;  /* 0x0001810000c07811 */ /* 0x040fe200078e08ff */
[----:B------:R-:W-:-:S04]  /*1fb0*/  IMAD.SHL.U32 R48, R0, 0x2, RZ ;  /* 0x0000000200307824 */ /* 0x000fc800078e00ff */
[----:B------:R-:W-:Y:S01]  /*1fc0*/  IMAD.IADD R188, R192, 0x1, R189 ;  /* 0x00000001c0bc7824 */ /* 0x000fe200078e02bd */
[----:B------:R1:W2:Y:S04]  /*1fd0*/  LDSM.16.M88.4 R16, [R190+0xc100] ;  /* 0x00c10000be10783b */ /* 0x0002a80000000200 */
[----:B------:R1:W3:Y:S04]  /*1fe0*/  LDSM.16.M88.4 R44, [R190+0xc900] ;  /* 0x00c90000be2c783b */ /* 0x0002e80000000200 */
[----:B------:R1:W4:Y:S04]  /*1ff0*/  LDSM.16.M88.4 R60, [R190+0xd100] ;  /* 0x00d10000be3c783b */ /* 0x0003280000000200 */
[----:B------:R1:W1:Y:S04]  /*2000*/  LDSM.16.M88.4 R68, [R190+0xd900] ;  /* 0x00d90000be44783b */ /* 0x0002680000000200 */
[----:B------:R1:W1:Y:S04]  /*2010*/  LDSM.16.M88.4 R24, [R98+0xc100] ;  /* 0x00c100006218783b */ /* 0x0002680000000200 */
[----:B------:R1:W1:Y:S04]  /*2020*/  LDSM.16.M88.4 R12, [R98+0xc900] ;  /* 0x00c90000620c783b */ /* 0x0002680000000200 */
[----:B------:R1:W1:Y:S04]  /*2030*/  LDSM.16.M88.4 R28, [R98+0xd100] ;  /* 0x00d10000621c783b */ /* 0x0002680000000200 */
[----:B------:R1:W1:Y:S04]  /*2040*/  LDSM.16.M88.4 R72, [R98+0xd900] ;  /* 0x00d900006248783b */ /* 0x0002680000000200 */
[----:B------:R-:W1:Y:S04]  /*2050*/  LDSM.16.M88.4 R48, [R48+0x18100] ;  /* 0x018100003030783b */ /* 0x000e680000000200 */
[----:B------:R1:W1:Y:S01]  /*2060*/  LDSM.16.M88.4 R76, [R188] ;  /* 0x00000000bc4c783b */ /* 0x0002620000000200 */
[----:B------:R-:W-:Y:S05]  /*2070*/  @!P1 BRA `(.L_x_1518) ;  /* 0x0000034000009947 */ /* 0x000fea0003800000 */
[----:B------:R-:W-:Y:S01]  /*2080*/  SHF.R.S32.HI R0, RZ, 0x1f, R200 ;  /* 0x0000001fff007819 */ /* 0x000fe200000114c8 */
[----:B------:R-:W-:Y:S01]  /*2090*/  IMAD.WIDE.U32 R20, R200, c[0x0][0x208], RZ ;  /* 0x00008200c8147a25 */ /* 0x000fe200078e00ff */
[----:B------:R-:W-:-:S02]  /*20a0*/  SEL R22, RZ, 0x10, P5 ;  /* 0x00000010ff167807 */ /* 0x000fc40002800000 */
[C---:B------:R-:W-:Y:S01]  /*20b0*/  SHF.L.U64.HI R32, R149.reuse, 0x1, R144 ;  /* 0x0000000195207819 */ /* 0x040fe20000010290 */
[----:B------:R-:W-:Y:S01]  /*20c0*/  IMAD R11, R0, c[0x0][0x208], RZ ;  /* 0x00008200000b7a24 */ /* 0x000fe200078e02ff */
[----:B------:R-:W-:Y:S01]  /*20d0*/  SHF.R.S32.HI R0, RZ, 0x1f, R199 ;  /* 0x0000001fff007819 */ /* 0x000fe200000114c7 */
[----:B------:R-:W-:Y:S01]  /*20e0*/  IMAD.SHL.U32 R23, R149, 0x2, RZ ;  /* 0x0000000295177824 */ /* 0x000fe200078e00ff */
[----:B------:R-:W-:Y:S01]  /*20f0*/  IADD3 R40, -R22, 0x10, RZ ;  /* 0x0000001016287810 */ /* 0x000fe20007ffe1ff */
[----:B------:R-:W-:Y:S01]  /*2100*/  IMAD R10, R200, c[0x0][0x20c], R11 ;  /* 0x00008300c80a7a24 */ /* 0x000fe200078e020b */
[----:B------:R-:W-:Y:S01]  /*2110*/  SEL R11, RZ, 0x10, P4 ;  /* 0x00000010ff0b7807 */ /* 0x000fe20002000000 */
[----:B------:R-:W-:Y:S01]  /*2120*/  IMAD R0, R0, c[0x0][0x218], RZ ;  /* 0x0000860000007a24 */ /* 0x000fe200078e02ff */
[----:B------:R-:W-:Y:S01]  /*2130*/  LOP3.LUT R40, R40, 0xf, RZ, 0xc0, !PT ;  /* 0x0000000f28287812 */ /* 0x000fe200078ec0ff */
[----:B------:R-:W-:Y:S01]  /*2140*/  IMAD.IADD R21, R21, 0x1, R10 ;  /* 0x0000000115157824 */ /* 0x000fe200078e020a */
[----:B------:R-:W-:Y:S01]  /*2150*/  IADD3 R39, -R11, 0x10, RZ ;  /* 0x000000100b277810 */ /* 0x000fe20007ffe1ff */
[C---:B------:R-:W-:Y:S01]  /*2160*/  IMAD R10, R199.reuse, c[0x0][0x21c], R0 ;  /* 0x00008700c70a7a24 */ /* 0x040fe200078e0200 */
[----:B------:R-:W-:Y:S01]  /*2170*/  IADD3 R35, -R146, 0x10, RZ ;  /* 0x0000001092237810 */ /* 0x000fe20007ffe1ff */
[----:B------:R-:W-:Y:S01]  /*2180*/  IMAD.WIDE.U32 R20, R199, c[0x0][0x218], R20 ;  /* 0x00008600c7147a25 */ /* 0x000fe200078e0014 */
[----:B------:R-:W-:-:S02]  /*2190*/  LOP3.LUT R39, R39, 0xf, RZ, 0xc0, !PT ;  /* 0x0000000f27277812 */ /* 0x000fc400078ec0ff */
[----:B------:R-:W-:Y:S02]  /*21a0*/  LOP3.LUT R35, R35, 0xf, RZ, 0xc0, !PT ;  /* 0x0000000f23237812 */ /* 0x000fe400078ec0ff */
[----:B------:R-:W-:Y:S01]  /*21b0*/  IADD3 R0, P1, R206, R20, RZ ;  /* 0x00000014ce007210 */ /* 0x000fe20007f3e0ff */
[----:B------:R-:W-:-:S03]  /*21c0*/  IMAD.SHL.U32 R20, R134, 0x2, RZ ;  /* 0x0000000286147824 */ /* 0x000fc600078e00ff */
[----:B------:R-:W-:Y:S02]  /*21d0*/  IADD3.X R33, R193, R21, R10, P1, !PT ;  /* 0x00000015c1217210 */ /* 0x000fe40000ffe40a */
[----:B------:R-:W-:Y:S02]  /*21e0*/  LEA R34, P1, R0, c[0x0][0x1f8], 0x1 ;  /* 0x00007e0000227a11 */ /* 0x000fe400078208ff */
[----:B------:R-:W-:Y:S02]  /*21f0*/  SHF.L.U64.HI R21, R134, 0x1, R145 ;  /* 0x0000000186157819 */ /* 0x000fe40000010291 */
[----:B------:R-:W-:Y:S01]  /*2200*/  LEA.HI.X R33, R0, c[0x0][0x1fc], R33, 0x1, P1 ;  /* 0x00007f0000217a11 */ /* 0x000fe200008f0c21 */
[----:B------:R-:W5:Y:S01]  /*2210*/  SHFL.IDX PT, R36, R34, 0x1, 0x181f ;  /* 0x00381f0022247f89 */ /* 0x000f6200000e0000 */
[C---:B------:R-:W-:Y:S01]  /*2220*/  IMAD.SHL.U32 R0, R2.reuse, 0x2, RZ ;  /* 0x0000000202007824 */ /* 0x040fe200078e00ff */
[----:B------:R-:W-:Y:S02]  /*2230*/  SHF.L.U64.HI R10, R2, 0x1, R133 ;  /* 0x00000001020a7819 */ /* 0x000fe40000010285 */
[----:B------:R-:W4:Y:S04]  /*2240*/  SHFL.IDX PT, R37, R33, 0x1, 0x181f ;  /* 0x00381f0021257f89 */ /* 0x000f2800000e0000 */
[----:B------:R-:W-:Y:S01]  /*2250*/  SHFL.IDX PT, R33, R33, RZ, 0x181f ;  /* 0x00181fff21217589 */ /* 0x000fe200000e0000 */
[----:B-----5:R-:W-:-:S04]  /*2260*/  IADD3 R40, P2, P1, R40, R36, R23 ;  /* 0x0000002428287210 */ /* 0x020fc8000795e017 */
[----:B----4-:R-:W-:Y:S02]  /*2270*/  IADD3.X R41, RZ, R37, R32, P2, P1 ;  /* 0x00000025ff297210 */ /* 0x010fe400017e2420 */
[----:B------:R-:W-:-:S04]  /*2280*/  IADD3 R38, P2, P1, R39, R36, R20 ;  /* 0x0000002427267210 */ /* 0x000fc8000795e014 */
[-C--:B------:R-:W-:Y:S02]  /*2290*/  IADD3.X R39, RZ, R37.reuse, R21, P2, P1 ;  /* 0x00000025ff277210 */ /* 0x080fe400017e2415 */
[----:B------:R-:W-:Y:S02]  /*22a0*/  IADD3 R36, P2, P1, R35, R36, R0 ;  /* 0x0000002423247210 */ /* 0x000fe4000795e000 */
[----:B------:R-:W4:Y:S02]  /*22b0*/  SHFL.IDX PT, R35, R34, RZ, 0x181f ;  /* 0x00181fff22237589 */ /* 0x000f2400000e0000 */
[----:B------:R-:W-:Y:S02]  /*22c0*/  IADD3.X R37, RZ, R37, R10, P2, P1 ;  /* 0x00000025ff257210 */ /* 0x000fe400017e240a */
[----:B----4-:R-:W-:-:S05]  /*22d0*/  IADD3 R42, P1, R35, R23, RZ ;  /* 0x00000017232a7210 */ /* 0x010fca0007f3e0ff */
        /* <DEDUP_REMOVED lines=14> */
.L_x_1518:
[----:B------:R-:W-:Y:S01]  /*23c0*/  IMAD.MOV.U32 R0, RZ, RZ, 0x40 ;  /* 0x00000040ff007424 */ /* 0x000fe200078e00ff */
[----:B------:R-:W-:Y:S01]  /*23d0*/  LOP3.LUT P1, RZ, R5, 0x4, RZ, 0xc0, !PT ;  /* 0x0000000405ff7812 */ /* 0x000fe2000782c0ff */
[C---:B-12-4-:R-:W-:Y:S01]  /*23e0*/  HMMA.16816.F32 R20, R48.reuse, R16, RZ ;  /* 0x000000103014723c */ /* 0x056fe200000018ff */
[----:B------:R-:W-:Y:S01]  /*23f0*/  LDSM.16.M88.4 R84, [R190+0x10900] ;  /* 0x01090000be54783b */ /* 0x000fe20000000200 */
[----:B------:R-:W-:Y:S01]  /*2400*/  IMAD.IADD R184, R7, 0x1, R4 ;  /* 0x0000000107b87824 */ /* 0x000fe200078e0204 */
[----:B------:R-:W-:Y:S02]  /*2410*/  SEL R5, R0, 0xffffffc0, !P1 ;  /* 0xffffffc000057807 */ /* 0x000fe40004800000 */
[----:B------:R-:W-:Y:S01]  /*2420*/  LOP3.LUT P1, RZ, R8, 0x4, RZ, 0xc0, !PT ;  /* 0x0000000408ff7812 */ /* 0x000fe2000782c0ff */
[----:B------:R-:W0:Y:S01]  /*2430*/  LDGDEPBAR ;  /* 0x00000000000079af */ /* 0x000e220000000000 */
[----:B------:R-:W-:Y:S01]  /*2440*/  IMAD.SHL.U32 R184, R184, 0x2, RZ ;  /* 0x00000002b8b87824 */ /* 0x000fe200078e00ff */
[----:B------:R-:W-:Y:S01]  /*2450*/  HMMA.16816.F32 R16, R48, R18, RZ ;  /* 0x000000123010723c */ /* 0x000fe200000018ff */
[----:B------:R-:W-:Y:S01]  /*2460*/  SEL R187, R0, 0xffffffc0, !P1 ;  /* 0xffffffc000bb7807 */ /* 0x000fe20004800000 */
[----:B------:R-:W-:-:S02]  /*2470*/  IMAD.IADD R186, R192, 0x1, R5 ;  /* 0x00000001c0ba7824 */ /* 0x000fc400078e0205 */
[----:B------:R-:W-:Y:S02]  /*2480*/  IMAD.IADD R185, R188, 0x1, R5 ;  /* 0x00000001bcb97824 */ /* 0x000fe400078e0205 */
[----:B------:R-:W-:Y:S01]  /*2490*/  IMAD.IADD R97, R190, 0x1, R187 ;  /* 0x00000001be617824 */ /* 0x000fe200078e02bb */
[----:B------:R-:W-:Y:S01]  /*24a0*/  LDSM.16.M88.4 R52, [R186] ;  /* 0x00000000ba34783b */ /* 0x000fe20000000200 */
[C---:B---3--:R-:W-:Y:S01]  /*24b0*/  HMMA.16816.F32 R32, R48.reuse, R44, RZ ;  /* 0x0000002c3020723c */ /* 0x048fe200000018ff */
[----:B------:R-:W-:Y:S02]  /*24c0*/  IMAD.IADD R0, R187, 0x1, R98 ;  /* 0x00000001bb007824 */ /* 0x000fe400078e0262 */
[----:B------:R-:W1:Y:S01]  /*24d0*/  LDSM.16.M88.4 R36, [R97+0xc100] ;  /* 0x00c100006124783b */ /* 0x000e620000000200 */
[--C-:B------:R-:W-:Y:S02]  /*24e0*/  IMAD.IADD R135, R5, 0x1, R184.reuse ;  /* 0x0000000105877824 */ /* 0x100fe400078e02b8 */
[C---:B------:R-:W-:Y:S01]  /*24f0*/  IMAD.IADD R172, R189.reuse, 0x1, R184 ;  /* 0x00000001bdac7824 */ /* 0x040fe200078e02b8 */
[----:B------:R-:W2:Y:S01]  /*2500*/  LDSM.16.M88.4 R8, [R97+0xc900] ;  /* 0x00c900006108783b */ /* 0x000ea20000000200 */
[----:B------:R-:W-:Y:S01]  /*2510*/  HMMA.16816.F32 R44, R48, R46, RZ ;  /* 0x0000002e302c723c */ /* 0x000fe200000018ff */
[----:B------:R-:W-:-:S02]  /*2520*/  IMAD.IADD R162, R189, 0x1, R135 ;  /* 0x00000001bda27824 */ /* 0x000fc400078e0287 */
[----:B------:R-:W-:Y:S01]  /*2530*/  LDSM.16.M88.4 R40, [R97+0xd100] ;  /* 0x00d100006128783b */ /* 0x000fe20000000200 */
[----:B------:R-:W-:-:S03]  /*2540*/  IMAD.IADD R5, R5, 0x1, R172 ;  /* 0x0000000105057824 */ /* 0x000fc600078e02ac */
[----:B------:R-:W-:Y:S01]  /*2550*/  LDSM.16.M88.4 R80, [R97+0xd900] ;  /* 0x00d900006150783b */ /* 0x000fe20000000200 */
[C---:B------:R-:W-:Y:S03]  /*2560*/  HMMA.16816.F32 R20, R76.reuse, R24, R20 ;  /* 0x000000184c14723c */ /* 0x040fe60000001814 */
[----:B------:R-:W-:Y:S04]  /*2570*/  LDSM.16.M88.4 R92, [R0+0xe900] ;  /* 0x00e90000005c783b */ /* 0x000fe80000000200 */
[----:B------:R-:W-:Y:S01]  /*2580*/  LDSM.16.M88.4 R88, [R97+0xf900] ;  /* 0x00f900006158783b */ /* 0x000fe20000000200 */
[----:B------:R-:W-:Y:S03]  /*2590*/  HMMA.16816.F32 R16, R76, R26, R16 ;  /* 0x0000001a4c10723c */ /* 0x000fe60000001810 */
[----:B------:R-:W-:Y:S05]  /*25a0*/  LDSM.16.M88.4 R24, [R0+0xc100] ;  /* 0x00c100000018783b */ /* 0x000fea0000000200 */
[C---:B------:R-:W-:Y:S08]  /*25b0*/  HMMA.16816.F32 R64, R48.reuse, R60, RZ ;  /* 0x0000003c3040723c */ /* 0x040ff000000018ff */
[C---:B------:R-:W-:Y:S08]  /*25c0*/  HMMA.16816.F32 R60, R48.reuse, R62, RZ ;  /* 0x0000003e303c723c */ /* 0x040ff000000018ff */
[C---:B------:R-:W-:Y:S08]  /*25d0*/  HMMA.16816.F32 R56, R48.reuse, R68, RZ ;  /* 0x000000443038723c */ /* 0x040ff000000018ff */
[----:B------:R-:W-:Y:S01]  /*25e0*/  HMMA.16816.F32 R48, R48, R70, RZ ;  /* 0x000000463030723c */ /* 0x000fe200000018ff */
[----:B------:R-:W3:Y:S07]  /*25f0*/  LDSM.16.M88.4 R68, [R185] ;  /* 0x00000000b944783b */ /* 0x000eee0000000200 */
[C---:B------:R-:W-:Y:S08]  /*2600*/  HMMA.16816.F32 R32, R76.reuse, R12, R32 ;  /* 0x0000000c4c20723c */ /* 0x040ff00000001820 */
[----:B------:R-:W-:Y:S01]  /*2610*/  HMMA.16816.F32 R44, R76, R14, R44 ;  /* 0x0000000e4c2c723c */ /* 0x000fe2000000182c */
[----:B------:R-:W4:Y:S07]  /*2620*/  LDSM.16.M88.4 R12, [R0+0xc900] ;  /* 0x00c90000000c783b */ /* 0x000f2e0000000200 */
[C---:B-1----:R-:W-:Y:S08]  /*2630*/  HMMA.16816.F32 R20, R52.reuse, R36, R20 ;  /* 0x000000243414723c */ /* 0x042ff00000001814 */
[----:B------:R-:W-:Y:S01]  /*2640*/  HMMA.16816.F32 R16, R52, R38, R16 ;  /* 0x000000263410723c */ /* 0x000fe20000001810 */
[----:B------:R-:W-:Y:S07]  /*2650*/  LDSM.16.M88.4 R36, [R190+0xe100] ;  /* 0x00e10000be24783b */ /* 0x000fee0000000200 */
[C---:B------:R-:W-:Y:S08]  /*2660*/  HMMA.16816.F32 R64, R76.reuse, R28, R64 ;  /* 0x0000001c4c40723c */ /* 0x040ff00000001840 */
[C---:B------:R-:W-:Y:S01]  /*2670*/  HMMA.16816.F32 R60, R76.reuse, R30, R60 ;  /* 0x0000001e4c3c723c */ /* 0x040fe2000000183c */
[----:B------:R-:W-:Y:S07]  /*2680*/  LDSM.16.M88.4 R28, [R0+0xd100] ;  /* 0x00d10000001c783b */ /* 0x000fee0000000200 */
[C---:B------:R-:W-:Y:S08]  /*2690*/  HMMA.16816.F32 R56, R76.reuse, R72, R56 ;  /* 0x000000484c38723c */ /* 0x040ff00000001838 */
[----:B------:R-:W-:Y:S01]  /*26a0*/  HMMA.16816.F32 R76, R76, R74, R48 ;  /* 0x0000004a4c4c723c */ /* 0x000fe20000001830 */
[----:B------:R-:W1:Y:S04]  /*26b0*/  LDSM.16.M88.4 R48, [R192+0x4000] ;  /* 0x00400000c030783b */ /* 0x000e680000000200 */
[----:B------:R-:W-:Y:S03]  /*26c0*/  LDSM.16.M88.4 R72, [R0+0xd900] ;  /* 0x00d900000048783b */ /* 0x000fe60000000200 */
[C---:B--2---:R-:W-:Y:S08]  /*26d0*/  HMMA.16816.F32 R32, R52.reuse, R8, R32 ;  /* 0x000000083420723c */ /* 0x044ff00000001820 */
[----:B------:R-:W-:Y:S01]  /*26e0*/  HMMA.16816.F32 R44, R52, R10, R44 ;  /* 0x0000000a342c723c */ /* 0x000fe2000000182c */
[----:B------:R-:W2:Y:S07]  /*26f0*/  LDSM.16.M88.4 R8, [R190+0xe900] ;  /* 0x00e90000be08783b */ /* 0x000eae0000000200 */
[C---:B---3--:R-:W-:Y:S08]  /*2700*/  HMMA.16816.F32 R20, R68.reuse, R24, R20 ;  /* 0x000000184414723c */ /* 0x048ff00000001814 */
[----:B------:R-:W-:Y:S01]  /*2710*/  HMMA.16816.F32 R16, R68, R26, R16 ;  /* 0x0000001a4410723c */ /* 0x000fe20000001810 */
[----:B------:R-:W-:Y:S07]  /*2720*/  LDSM.16.M88.4 R24, [R98+0xe100] ;  /* 0x00e100006218783b */ /* 0x000fee0000000200 */
[C---:B------:R-:W-:Y:S08]  /*2730*/  HMMA.16816.F32 R64, R52.reuse, R40, R64 ;  /* 0x000000283440723c */ /* 0x040ff00000001840 */
[----:B------:R-:W-:Y:S01]  /*2740*/  HMMA.16816.F32 R60, R52, R42, R60 ;  /* 0x0000002a343c723c */ /* 0x000fe2000000183c */
[----:B------:R-:W-:Y:S07]  /*2750*/  LDSM.16.M88.4 R40, [R190+0xf100] ;  /* 0x00f10000be28783b */ /* 0x000fee0000000200 */
[C---:B----4-:R-:W-:Y:S08]  /*2760*/  HMMA.16816.F32 R32, R68.reuse, R12, R32 ;  /* 0x0000000c4420723c */ /* 0x050ff00000001820 */
[----:B------:R-:W-:Y:S01]  /*2770*/  HMMA.16816.F32 R44, R68, R14, R44 ;  /* 0x0000000e442c723c */ /* 0x000fe2000000182c */
[----:B------:R-:W3:Y:S07]  /*2780*/  LDSM.16.M88.4 R12, [R188+0x4000] ;  /* 0x00400000bc0c783b */ /* 0x000eee0000000200 */
[C---:B------:R-:W-:Y:S08]  /*2790*/  HMMA.16816.F32 R56, R52.reuse, R80, R56 ;  /* 0x000000503438723c */ /* 0x040ff00000001838 */
[----:B------:R-:W-:Y:S01]  /*27a0*/  HMMA.16816.F32 R76, R52, R82, R76 ;  /* 0x00000052344c723c */ /* 0x000fe2000000184c */
[----:B------:R-:W4:Y:S04]  /*27b0*/  LDSM.16.M88.4 R52, [R190+0xf900] ;  /* 0x00f90000be34783b */ /* 0x000f280000000200 */
[----:B------:R-:W-:Y:S03]  /*27c0*/  LDSM.16.M88.4 R80, [R186+0x4000] ;  /* 0x00400000ba50783b */ /* 0x000fe60000000200 */
[C---:B-1----:R-:W-:Y:S08]  /*27d0*/  HMMA.16816.F32 R20, R48.reuse, R36, R20 ;  /* 0x000000243014723c */ /* 0x042ff00000001814 */
[----:B------:R-:W-:Y:S01]  /*27e0*/  HMMA.16816.F32 R16, R48, R38, R16 ;  /* 0x000000263010723c */ /* 0x000fe20000001810 */
[----:B------:R-:W-:Y:S07]  /*27f0*/  LDSM.16.M88.4 R36, [R97+0xe100] ;  /* 0x00e100006124783b */ /* 0x000fee0000000200 */
[C---:B------:R-:W-:Y:S08]  /*2800*/  HMMA.16816.F32 R64, R68.reuse, R28, R64 ;  /* 0x0000001c4440723c */ /* 0x040ff00000001840 */
[----:B------:R-:W-:Y:S01]  /*2810*/  HMMA.16816.F32 R60, R68, R30, R60 ;  /* 0x0000001e443c723c */ /* 0x000fe2000000183c */
[----:B------:R-:W1:Y:S07]  /*2820*/  LDSM.16.M88.4 R28, [R98+0xe900] ;  /* 0x00e90000621c783b */ /* 0x000e6e0000000200 */
[C---:B--2---:R-:W-:Y:S08]  /*2830*/  HMMA.16816.F32 R32, R48.reuse, R8, R32 ;  /* 0x000000083020723c */ /* 0x044ff00000001820 */
[----:B------:R-:W-:Y:S01]  /*2840*/  HMMA.16816.F32 R44, R48, R10, R44 ;  /* 0x0000000a302c723c */ /* 0x000fe2000000182c */
[----:B------:R-:W2:Y:S07]  /*2850*/  LDSM.16.M88.4 R8, [R98+0xf100] ;  /* 0x00f100006208783b */ /* 0x000eae0000000200 */
[C---:B------:R-:W-:Y:S08]  /*2860*/  HMMA.16816.F32 R56, R68.reuse, R72, R56 ;  /* 0x000000484438723c */ /* 0x040ff00000001838 */
[----:B------:R-:W-:Y:S01]  /*2870*/  HMMA.16816.F32 R76, R68, R74, R76 ;  /* 0x0000004a444c723c */ /* 0x000fe2000000184c */
[----:B------:R-:W-:Y:S04]  /*2880*/  LDSM.16.M88.4 R72, [R185+0x4000] ;  /* 0x00400000b948783b */ /* 0x000fe80000000200 */
[----:B------:R-:W-:Y:S03]  /*2890*/  LDSM.16.M88.4 R68, [R0+0xf100] ;  /* 0x00f100000044783b */ /* 0x000fe60000000200 */
[C---:B---3--:R-:W-:Y:S08]  /*28a0*/  HMMA.16816.F32 R20, R12.reuse, R24, R20 ;  /* 0x000000180c14723c */ /* 0x048ff00000001814 */
[----:B------:R-:W-:Y:S01]  /*28b0*/  HMMA.16816.F32 R16, R12, R26, R16 ;  /* 0x0000001a0c10723c */ /* 0x000fe20000001810 */
[----:B------:R-:W-:Y:S07]  /*28c0*/  LDSM.16.M88.4 R24, [R0+0xe100] ;  /* 0x00e100000018783b */ /* 0x000fee0000000200 */
[C---:B------:R-:W-:Y:S08]  /*28d0*/  HMMA.16816.F32 R64, R48.reuse, R40, R64 ;  /* 0x000000283040723c */ /* 0x040ff00000001840 */
[C---:B------:R-:W-:Y:S01]  /*28e0*/  HMMA.16816.F32 R60, R48.reuse, R42, R60 ;  /* 0x0000002a303c723c */ /* 0x040fe2000000183c */
[----:B------:R-:W3:Y:S07]  /*28f0*/  LDSM.16.M88.4 R40, [R98+0xf900] ;  /* 0x00f900006228783b */ /* 0x000eee0000000200 */
[C---:B----4-:R-:W-:Y:S08]  /*2900*/  HMMA.16816.F32 R56, R48.reuse, R52, R56 ;  /* 0x000000343038723c */ /* 0x050ff00000001838 */
[----:B------:R-:W-:Y:S01]  /*2910*/  HMMA.16816.F32 R76, R48, R54, R76 ;  /* 0x00000036304c723c */ /* 0x000fe2000000184c */
[----:B------:R-:W-:Y:S04]  /*2920*/  LDSM.16.M88.4 R52, [R192+0x8000] ;  /* 0x00800000c034783b */ /* 0x000fe80000000200 */
[----:B------:R-:W-:Y:S03]  /*2930*/  LDSM.16.M88.4 R48, [R98+0x10100] ;  /* 0x010100006230783b */ /* 0x000fe60000000200 */
[C---:B-1----:R-:W-:Y:S08]  /*2940*/  HMMA.16816.F32 R32, R12.reuse, R28, R32 ;  /* 0x0000001c0c20723c */ /* 0x042ff00000001820 */
[----:B------:R-:W-:Y:S01]  /*2950*/  HMMA.16816.F32 R44, R12, R30, R44 ;  /* 0x0000001e0c2c723c */ /* 0x000fe2000000182c */
[----:B------:R-:W1:Y:S07]  /*2960*/  LDSM.16.M88.4 R28, [R97+0xe900] ;  /* 0x00e90000611c783b */ /* 0x000e6e0000000200 */
[C---:B------:R-:W-:Y:S08]  /*2970*/  HMMA.16816.F32 R20, R80.reuse, R36, R20 ;  /* 0x000000245014723c */ /* 0x040ff00000001814 */
[----:B------:R-:W-:Y:S01]  /*2980*/  HMMA.16816.F32 R16, R80, R38, R16 ;  /* 0x000000265010723c */ /* 0x000fe20000001810 */
[----:B------:R-:W-:Y:S07]  /*2990*/  LDSM.16.M88.4 R36, [R98+0x10900] ;  /* 0x010900006224783b */ /* 0x000fee0000000200 */
[C---:B--2---:R-:W-:Y:S08]  /*29a0*/  HMMA.16816.F32 R64, R12.reuse, R8, R64 ;  /* 0x000000080c40723c */ /* 0x044ff00000001840 */
[C---:B------:R-:W-:Y:S01]  /*29b0*/  HMMA.16816.F32 R60, R12.reuse, R10, R60 ;  /* 0x0000000a0c3c723c */ /* 0x040fe2000000183c */
[----:B------:R-:W2:Y:S07]  /*29c0*/  LDSM.16.M88.4 R8, [R190+0x10100] ;  /* 0x01010000be08783b */ /* 0x000eae0000000200 */
[C---:B---3--:R-:W-:Y:S08]  /*29d0*/  HMMA.16816.F32 R56, R12.reuse, R40, R56 ;  /* 0x000000280c38723c */ /* 0x048ff00000001838 */
[----:B------:R-:W-:Y:S01]  /*29e0*/  HMMA.16816.F32 R76, R12, R42, R76 ;  /* 0x0000002a0c4c723c */ /* 0x000fe2000000184c */
[----:B------:R-:W3:Y:S04]  /*29f0*/  LDSM.16.M88.4 R12, [R97+0xf100] ;  /* 0x00f10000610c783b */ /* 0x000ee80000000200 */
[----:B------:R-:W4:Y:S03]  /*2a00*/  LDSM.16.M88.4 R40, [R188+0x8000] ;  /* 0x00800000bc28783b */ /* 0x000f260000000200 */
[C---:B------:R-:W-:Y:S08]  /*2a10*/  HMMA.16816.F32 R20, R72.reuse, R24, R20 ;  /* 0x000000184814723c */ /* 0x040ff00000001814 */
[----:B------:R-:W-:Y:S01]  /*2a20*/  HMMA.16816.F32 R16, R72, R26, R16 ;  /* 0x0000001a4810723c */ /* 0x000fe20000001810 */
[----:B------:R-:W-:Y:S07]  /*2a30*/  LDSM.16.M88.4 R24, [R97+0x10100] ;  /* 0x010100006118783b */ /* 0x000fee0000000200 */
[C---:B-1----:R-:W-:Y:S08]  /*2a40*/  HMMA.16816.F32 R32, R80.reuse, R28, R32 ;  /* 0x0000001c5020723c */ /* 0x042ff00000001820 */
[----:B------:R-:W-:Y:S01]  /*2a50*/  HMMA.16816.F32 R44, R80, R30, R44 ;  /* 0x0000001e502c723c */ /* 0x000fe2000000182c */
[----:B------:R-:W1:Y:S07]  /*2a60*/  LDSM.16.M88.4 R28, [R186+0x8000] ;  /* 0x00800000ba1c783b */ /* 0x000e6e0000000200 */
[C---:B--2---:R-:W-:Y:S08]  /*2a70*/  HMMA.16816.F32 R20, R52.reuse, R8, R20 ;  /* 0x000000083414723c */ /* 0x044ff00000001814 */
[----:B------:R-:W-:Y:S01]  /*2a80*/  HMMA.16816.F32 R16, R52, R10, R16 ;  /* 0x0000000a3410723c */ /* 0x000fe20000001810 */
[----:B------:R-:W-:Y:S07]  /*2a90*/  LDSM.16.M88.4 R8, [R0+0x10100] ;  /* 0x010100000008783b */ /* 0x000fee0000000200 */
[C---:B---3--:R-:W-:Y:S08]  /*2aa0*/  HMMA.16816.F32 R64, R80.reuse, R12, R64 ;  /* 0x0000000c5040723c */ /* 0x048ff00000001840 */
[----:B------:R-:W-:Y:S01]  /*2ab0*/  HMMA.16816.F32 R60, R80, R14, R60 ;  /* 0x0000000e503c723c */ /* 0x000fe2000000183c */
[----:B------:R-:W-:Y:S07]  /*2ac0*/  LDSM.16.M88.4 R12, [R185+0x8000] ;  /* 0x00800000b90c783b */ /* 0x000fee0000000200 */
[C---:B------:R-:W-:Y:S08]  /*2ad0*/  HMMA.16816.F32 R32, R72.reuse, R92, R32 ;  /* 0x0000005c4820723c */ /* 0x040ff00000001820 */
[----:B------:R-:W-:Y:S08]  /*2ae0*/  HMMA.16816.F32 R44, R72, R94, R44 ;  /* 0x0000005e482c723c */ /* 0x000ff0000000182c */
[C---:B----4-:R-:W-:Y:S08]  /*2af0*/  HMMA.16816.F32 R20, R40.reuse, R48, R20 ;  /* 0x000000302814723c */ /* 0x050ff00000001814 */
[----:B------:R-:W-:Y:S01]  /*2b00*/  HMMA.16816.F32 R16, R40, R50, R16 ;  /* 0x000000322810723c */ /* 0x000fe20000001810 */
[----:B------:R-:W2:Y:S07]  /*2b10*/  LDSM.16.M88.4 R48, [R190+0x11100] ;  /* 0x01110000be30783b */ /* 0x000eae0000000200 */
[----:B------:R-:W-:Y:S08]  /*2b20*/  HMMA.16816.F32 R64, R72, R68, R64 ;  /* 0x000000444840723c */ /* 0x000ff00000001840 */
[C---:B------:R-:W-:Y:S08]  /*2b30*/  HMMA.16816.F32 R32, R52.reuse, R84, R32 ;  /* 0x000000543420723c */ /* 0x040ff00000001820 */
[----:B------:R-:W-:Y:S01]  /*2b40*/  HMMA.16816.F32 R44, R52, R86, R44 ;  /* 0x00000056342c723c */ /* 0x000fe2000000182c */
[----:B------:R-:W3:Y:S07]  /*2b50*/  LDSM.16.M88.4 R84, [R0+0xf900] ;  /* 0x00f900000054783b */ /* 0x000eee0000000200 */
[----:B------:R-:W-:Y:S01]  /*2b60*/  HMMA.16816.F32 R68, R72, R70, R60 ;  /* 0x000000464844723c */ /* 0x000fe2000000183c */
[----:B------:R-:W-:Y:S07]  /*2b70*/  LDSM.16.M88.4 R60, [R0+0x10900] ;  /* 0x01090000003c783b */ /* 0x000fee0000000200 */
[C---:B-1----:R-:W-:Y:S08]  /*2b80*/  HMMA.16816.F32 R20, R28.reuse, R24, R20 ;  /* 0x000000181c14723c */ /* 0x042ff00000001814 */
[----:B------:R-:W-:Y:S01]  /*2b90*/  HMMA.16816.F32 R16, R28, R26, R16 ;  /* 0x0000001a1c10723c */ /* 0x000fe20000001810 */
[----:B------:R-:W1:Y:S07]  /*2ba0*/  LDSM.16.M88.4 R24, [R98+0x11100] ;  /* 0x011100006218783b */ /* 0x000e6e0000000200 */
[C---:B------:R-:W-:Y:S08]  /*2bb0*/  HMMA.16816.F32 R56, R80.reuse, R88, R56 ;  /* 0x000000585038723c */ /* 0x040ff00000001838 */
[----:B------:R-:W-:Y:S01]  /*2bc0*/  HMMA.16816.F32 R80, R80, R90, R76 ;  /* 0x0000005a5050723c */ /* 0x000fe2000000184c */
[----:B------:R-:W4:Y:S07]  /*2bd0*/  LDSM.16.M88.4 R76, [R97+0x10900] ;  /* 0x01090000614c783b */ /* 0x000f2e0000000200 */
[----:B------:R-:W-:Y:S08]  /*2be0*/  HMMA.16816.F32 R32, R40, R36, R32 ;  /* 0x000000242820723c */ /* 0x000ff00000001820 */
[----:B--2---:R-:W-:Y:S08]  /*2bf0*/  HMMA.16816.F32 R64, R52, R48, R64 ;  /* 0x000000303440723c */ /* 0x004ff00000001840 */
[----:B------:R-:W-:Y:S01]  /*2c00*/  HMMA.16816.F32 R44, R40, R38, R44 ;  /* 0x00000026282c723c */ /* 0x000fe2000000182c */
[----:B------:R-:W2:Y:S07]  /*2c10*/  LDSM.16.M88.4 R36, [R190+0x11900] ;  /* 0x01190000be24783b */ /* 0x000eae0000000200 */
[----:B------:R-:W-:Y:S08]  /*2c20*/  HMMA.16816.F32 R68, R52, R50, R68 ;  /* 0x000000323444723c */ /* 0x000ff00000001844 */
[----:B---3--:R-:W-:Y:S08]  /*2c30*/  HMMA.16816.F32 R56, R72, R84, R56 ;  /* 0x000000544838723c */ /* 0x008ff00000001838 */
[----:B------:R-:W-:Y:S08]  /*2c40*/  HMMA.16816.F32 R16, R12, R10, R16 ;  /* 0x0000000a0c10723c */ /* 0x000ff00000001810 */
[C---:B-1----:R-:W-:Y:S08]  /*2c50*/  HMMA.16816.F32 R64, R40.reuse, R24, R64 ;  /* 0x000000182840723c */ /* 0x042ff00000001840 */
[----:B------:R-:W-:Y:S01]  /*2c60*/  HMMA.16816.F32 R68, R40, R26, R68 ;  /* 0x0000001a2844723c */ /* 0x000fe20000001844 */
[----:B------:R-:W1:Y:S07]  /*2c70*/  LDSM.16.M88.4 R24, [R98+0x11900] ;  /* 0x011900006218783b */ /* 0x000e6e0000000200 */
[----:B------:R-:W-:Y:S01]  /*2c80*/  HMMA.16816.F32 R80, R72, R86, R80 ;  /* 0x000000564850723c */ /* 0x000fe20000001850 */
[----:B------:R-:W-:-:S02]  /*2c90*/  FMUL.FTZ R16, R16, c[0x0][0x320] ;  /* 0x0000c80010107a20 */ /* 0x000fc40000410000 */
[----:B------:R-:W-:Y:S02]  /*2ca0*/  FMUL.FTZ R17, R17, c[0x0][0x320] ;  /* 0x0000c80011117a20 */ /* 0x000fe40000410000 */
[----:B------:R-:W-:-:S03]  /*2cb0*/  FMUL.FTZ R18, R18, c[0x0][0x320] ;  /* 0x0000c80012127a20 */ /* 0x000fc60000410000 */
[----:B------:R-:W-:Y:S01]  /*2cc0*/  HMMA.16816.F32 R20, R12, R8, R20 ;  /* 0x000000080c14723c */ /* 0x000fe20000001814 */
[----:B------:R-:W3:Y:S07]  /*2cd0*/  LDSM.16.M88.4 R8, [R97+0x11100] ;  /* 0x011100006108783b */ /* 0x000eee0000000200 */
[----:B----4-:R-:W-:Y:S01]  /*2ce0*/  HMMA.16816.F32 R32, R28, R76, R32 ;  /* 0x0000004c1c20723c */ /* 0x010fe20000001820 */
[----:B------:R-:W-:Y:S06]  /*2cf0*/  MUFU.TANH R76, R18 ;  /* 0x00000012004c7308 */ /* 0x000fec0000002400 */
[----:B------:R-:W-:Y:S01]  /*2d00*/  FMUL.FTZ R77, R19, c[0x0][0x320] ;  /* 0x0000c800134d7a20 */ /* 0x000fe20000410000 */
[C---:B--2---:R-:W-:Y:S05]  /*2d10*/  HMMA.16816.F32 R56, R52.reuse, R36, R56 ;  /* 0x000000243438723c */ /* 0x044fea0000001838 */
[----:B------:R-:W-:Y:S03]  /*2d20*/  MUFU.TANH R77, R77 ;  /* 0x0000004d004d7308 */ /* 0x000fe60000002400 */
[----:B------:R-:W-:Y:S01]  /*2d30*/  HMMA.16816.F32 R80, R52, R38, R80 ;  /* 0x000000263450723c */ /* 0x000fe20000001850 */
[----:B------:R-:W-:-:S02]  /*2d40*/  FMUL.FTZ R20, R20, c[0x0][0x320] ;  /* 0x0000c80014147a20 */ /* 0x000fc40000410000 */
[----:B------:R-:W-:Y:S02]  /*2d50*/  FMUL.FTZ R21, R21, c[0x0][0x320] ;  /* 0x0000c80015157a20 */ /* 0x000fe40000410000 */
[----:B------:R-:W-:Y:S01]  /*2d60*/  MUFU.TANH R48, R20 ;  /* 0x0000001400307308 */ /* 0x000fe20000002400 */
[----:B------:R-:W-:Y:S02]  /*2d70*/  FMUL.FTZ R50, R22, c[0x0][0x320] ;  /* 0x0000c80016327a20 */ /* 0x000fe40000410000 */
[----:B------:R-:W-:Y:S01]  /*2d80*/  HMMA.16816.F32 R32, R12, R60, R32 ;  /* 0x0000003c0c20723c */ /* 0x000fe20000001820 */
[----:B------:R-:W-:-:S04]  /*2d90*/  FMUL.FTZ R51, R23, c[0x0][0x320] ;  /* 0x0000c80017337a20 */ /* 0x000fc80000410000 */
[----:B------:R-:W-:Y:S03]  /*2da0*/  MUFU.TANH R60, R16 ;  /* 0x00000010003c7308 */ /* 0x000fe60000002400 */
[----:B------:R-:W-:Y:S05]  /*2db0*/  HMMA.16816.F32 R44, R28, R78, R44 ;  /* 0x0000004e1c2c723c */ /* 0x000fea000000182c */
[----:B------:R2:W-:Y:S03]  /*2dc0*/  MUFU.TANH R61, R17 ;  /* 0x00000011003d7308 */ /* 0x0005e60000002400 */
[C---:B-1----:R-:W-:Y:S05]  /*2dd0*/  HMMA.16816.F32 R56, R40.reuse, R24, R56 ;  /* 0x000000182838723c */ /* 0x042fea0000001838 */
[----:B------:R1:W-:Y:S02]  /*2de0*/  MUFU.TANH R49, R21 ;  /* 0x0000001500317308 */ /* 0x0003e40000002400 */
[----:B------:R-:W-:Y:S01]  /*2df0*/  LOP3.LUT R25, R96, 0xffffffe0, RZ, 0xc0, !PT ;  /* 0xffffffe060197812 */ /* 0x000fe200078ec0ff */
[----:B------:R-:W-:Y:S01]  /*2e00*/  HMMA.16816.F32 R80, R40, R26, R80 ;  /* 0x0000001a2850723c */ /* 0x000fe20000001850 */
[----:B------:R-:W-:-:S02]  /*2e10*/  FMUL.FTZ R32, R32, c[0x0][0x320] ;  /* 0x0000c80020207a20 */ /* 0x000fc40000410000 */
[----:B------:R-:W-:Y:S01]  /*2e20*/  FMUL.FTZ R34, R34, c[0x0][0x320] ;  /* 0x0000c80022227a20 */ /* 0x000fe20000410000 */
[----:B--2---:R-:W2:Y:S01]  /*2e30*/  LDSM.16.M88.4 R16, [R97+0x11900] ;  /* 0x011900006110783b */ /* 0x004ea20000000200 */
[----:B------:R-:W-:Y:S01]  /*2e40*/  IMAD.IADD R25, R6, 0x1, -R25 ;  /* 0x0000000106197824 */ /* 0x000fe200078e0a19 */
[----:B------:R-:W4:Y:S02]  /*2e50*/  MUFU.TANH R50, R50 ;  /* 0x0000003200327308 */ /* 0x000f240000002400 */
[C---:B---3--:R-:W-:Y:S01]  /*2e60*/  HMMA.16816.F32 R64, R28.reuse, R8, R64 ;  /* 0x000000081c40723c */ /* 0x048fe20000001840 */
[----:B------:R-:W-:Y:S01]  /*2e70*/  FMUL.FTZ R33, R33, c[0x0][0x320] ;  /* 0x0000c80021217a20 */ /* 0x000fe20000410000 */
[----:B------:R-:W-:Y:S01]  /*2e80*/  SHF.R.S32.HI R6, RZ, 0x1f, R25 ;  /* 0x0000001fff067819 */ /* 0x000fe20000011419 */
[----:B------:R-:W-:Y:S01]  /*2e90*/  FMUL.FTZ R35, R35, c[0x0][0x320] ;  /* 0x0000c80023237a20 */ /* 0x000fe20000410000 */
[----:B-1----:R-:W1:Y:S02]  /*2ea0*/  LDSM.16.M88.4 R20, [R0+0x11100] ;  /* 0x011100000014783b */ /* 0x002e640000000200 */
[----:B------:R-:W3:Y:S02]  /*2eb0*/  MUFU.TANH R51, R51 ;  /* 0x0000003300337308 */ /* 0x000ee40000002400 */
[----:B------:R-:W-:Y:S01]  /*2ec0*/  HMMA.16816.F32 R68, R28, R10, R68 ;  /* 0x0000000a1c44723c */ /* 0x000fe20000001844 */
[----:B------:R5:W1:Y:S01]  /*2ed0*/  LDSM.16.M88.4 R8, [R0+0x11900] ;  /* 0x011900000008783b */ /* 0x000a620000000200 */
[----:B------:R-:W-:-:S04]  /*2ee0*/  DEPBAR.LE SB0, 0x2 ;  /* 0x000080800000791a */ /* 0x000fc80000000000 */
[----:B------:R-:W-:Y:S02]  /*2ef0*/  BAR.SYNC.DEFER_BLOCKING 0x0 ;  /* 0x0000000000007b1d */ /* 0x000fe40000010000 */
[----:B------:R-:W-:Y:S04]  /*2f00*/  HMMA.16816.F32 R44, R12, R62, R44 ;  /* 0x0000003e0c2c723c */ /* 0x000fe8000000182c */
[----:B------:R-:W-:Y:S08]  /*2f10*/  MUFU.TANH R32, R32 ;  /* 0x0000002000207308 */ /* 0x000ff00000002400 */
[----:B------:R-:W1:Y:S01]  /*2f20*/  MUFU.TANH R34, R34 ;  /* 0x0000002200227308 */ /* 0x000e620000002400 */
[----:B-----5:R-:W-:-:S04]  /*2f30*/  LEA.HI R0, R6, R25, RZ, 0x2 ;  /* 0x0000001906007211 */ /* 0x020fc800078f10ff */
[----:B------:R-:W-:Y:S01]  /*2f40*/  LOP3.LUT R0, R0, 0x7ffffffc, RZ, 0xc0, !PT ;  /* 0x7ffffffc00007812 */ /* 0x000fe200078ec0ff */
[C---:B--2---:R-:W-:Y:S02]  /*2f50*/  HMMA.16816.F32 R56, R28.reuse, R16, R56 ;  /* 0x000000101c38723c */ /* 0x044fe40000001838 */
[----:B------:R-:W-:Y:S01]  /*2f60*/  MUFU.TANH R33, R33 ;  /* 0x0000002100217308 */ /* 0x000fe20000002400 */
[----:B------:R-:W-:Y:S03]  /*2f70*/  LDSM.16.MT88.4 R40, [R184+0x2100] ;  /* 0x00210000b828783b */ /* 0x000fe60000004200 */
[----:B------:R-:W-:Y:S02]  /*2f80*/  FMUL.FTZ R24, R46, c[0x0][0x320] ;  /* 0x0000c8002e187a20 */ /* 0x000fe40000410000 */
[----:B------:R-:W-:Y:S01]  /*2f90*/  IMAD.IADD R0, R25, 0x1, -R0 ;  /* 0x0000000119007824 */ /* 0x000fe200078e0a00 */
[----:B------:R-:W-:Y:S01]  /*2fa0*/  LDSM.16.MT88.4 R124, [R184+0x100] ;  /* 0x00010000b87c783b */ /* 0x000fe20000004200 */
[----:B------:R-:W-:Y:S01]  /*2fb0*/  FMUL.FTZ R47, R47, c[0x0][0x320] ;  /* 0x0000c8002f2f7a20 */ /* 0x000fe20000410000 */
[----:B------:R-:W-:Y:S01]  /*2fc0*/  HMMA.16816.F32 R80, R28, R18, R80 ;  /* 0x000000121c50723c */ /* 0x000fe20000001850 */
[----:B------:R-:W-:Y:S01]  /*2fd0*/  IMAD R3, R0, -0x2, R3 ;  /* 0xfffffffe00037824 */ /* 0x000fe200078e0203 */
[----:B------:R-:W2:Y:S01]  /*2fe0*/  MUFU.TANH R35, R35 ;  /* 0x0000002300237308 */ /* 0x000ea20000002400 */
[----:B------:R-:W-:Y:S03]  /*2ff0*/  LDSM.16.MT88.4 R116, [R172+0x100] ;  /* 0x00010000ac74783b */ /* 0x000fe60000004200 */
[----:B------:R-:W-:Y:S01]  /*3000*/  ISETP.GT.AND P1, PT, R3, RZ, PT ;  /* 0x000000ff0300720c */ /* 0x000fe20003f24270 */
[----:B------:R-:W-:Y:S01]  /*3010*/  LDSM.16.MT88.4 R108, [R135+0x100] ;  /* 0x00010000876c783b */ /* 0x000fe20000004200 */
[C---:B-1----:R-:W-:Y:S02]  /*3020*/  HMMA.16816.F32 R64, R12.reuse, R20, R64 ;  /* 0x000000140c40723c */ /* 0x042fe40000001840 */
[----:B----4-:R-:W-:Y:S01]  /*3030*/  FSEL R50, R50, -INF , P1 ;  /* 0xff80000032327808 */ /* 0x010fe20000800000 */
[----:B------:R-:W1:Y:S01]  /*3040*/  MUFU.TANH R24, R24 ;  /* 0x0000001800187308 */ /* 0x000e620000002400 */
[----:B------:R-:W-:Y:S03]  /*3050*/  LDSM.16.MT88.4 R100, [R5+0x100] ;  /* 0x000100000564783b */ /* 0x000fe60000004200 */
[----:B------:R-:W-:Y:S01]  /*3060*/  FMUL.FTZ R20, R44, c[0x0][0x320] ;  /* 0x0000c8002c147a20 */ /* 0x000fe20000410000 */
[C---:B------:R-:W-:Y:S01]  /*3070*/  HMMA.16816.F32 R68, R12.reuse, R22, R68 ;  /* 0x000000160c44723c */ /* 0x040fe20000001844 */
[----:B------:R-:W-:Y:S01]  /*3080*/  FMUL.FTZ R21, R45, c[0x0][0x320] ;  /* 0x0000c8002d157a20 */ /* 0x000fe20000410000 */
[----:B------:R-:W-:Y:S01]  /*3090*/  LDSM.16.MT88.4 R72, [R184+0x4100] ;  /* 0x00410000b848783b */ /* 0x000fe20000004200 */
[----:B------:R-:W-:Y:S03]  /*30a0*/  MUFU.TANH R22, R47 ;  /* 0x0000002f00167308 */ /* 0x000fe60000002400 */
[----:B------:R-:W-:Y:S01]  /*30b0*/  LDSM.16.MT88.4 R88, [R135+0x4100] ;  /* 0x004100008758783b */ /* 0x000fe20000004200 */
[----:B------:R-:W-:Y:S01]  /*30c0*/  FSEL R23, R48, -INF , P1 ;  /* 0xff80000030177808 */ /* 0x000fe20000800000 */
[C---:B------:R-:W-:Y:S01]  /*30d0*/  HMMA.16816.F32 R56, R12.reuse, R8, R56 ;  /* 0x000000080c38723c */ /* 0x040fe20000001838 */
[----:B------:R-:W-:Y:S01]  /*30e0*/  ISETP.GT.AND P1, PT, R3, 0x1, PT ;  /* 0x000000010300780c */ /* 0x000fe20003f24270 */
[----:B------:R-:W-:Y:S01]  /*30f0*/  LDSM.16.MT88.4 R136, [R172+0x900] ;  /* 0x00090000ac88783b */ /* 0x000fe20000004200 */
[----:B------:R-:W4:Y:S02]  /*3100*/  MUFU.TANH R20, R20 ;  /* 0x0000001400147308 */ /* 0x000f240000002400 */
[----:B---3--:R-:W-:Y:S01]  /*3110*/  FSEL R26, R51, -INF , P1 ;  /* 0xff800000331a7808 */ /* 0x008fe20000800000 */
[----:B------:R-:W-:Y:S01]  /*3120*/  LDSM.16.MT88.4 R28, [R162+0x900] ;  /* 0x00090000a21c783b */ /* 0x000fe20000004200 */
[----:B------:R-:W-:Y:S01]  /*3130*/  FSEL R49, R49, -INF , P1 ;  /* 0xff80000031317808 */ /* 0x000fe20000800000 */
[----:B------:R-:W-:Y:S01]  /*3140*/  HMMA.16816.F32 R8, R12, R10, R80 ;  /* 0x0000000a0c08723c */ /* 0x000fe20000001850 */
[----:B------:R-:W-:Y:S01]  /*3150*/  ISETP.GT.AND P1, PT, R3, 0x8, PT ;  /* 0x000000080300780c */ /* 0x000fe20003f24270 */
[----:B------:R-:W-:Y:S01]  /*3160*/  FMUL.FTZ R64, R64, c[0x0][0x320] ;  /* 0x0000c80040407a20 */ /* 0x000fe20000410000 */
[----:B------:R-:W3:Y:S01]  /*3170*/  MUFU.TANH R21, R21 ;  /* 0x0000001500157308 */ /* 0x000ee20000002400 */
[----:B------:R-:W-:Y:S01]  /*3180*/  FMUL.FTZ R66, R66, c[0x0][0x320] ;  /* 0x0000c80042427a20 */ /* 0x000fe20000410000 */
[----:B------:R-:W-:Y:S01]  /*3190*/  FSEL R76, R76, -INF , P1 ;  /* 0xff8000004c4c7808 */ /* 0x000fe20000800000 */
[----:B------:R-:W-:Y:S01]  /*31a0*/  FMUL.FTZ R65, R65, c[0x0][0x320] ;  /* 0x0000c80041417a20 */ /* 0x000fe20000410000 */
[----:B------:R-:W-:Y:S01]  /*31b0*/  FSEL R25, R60, -INF , P1 ;  /* 0xff8000003c197808 */ /* 0x000fe20000800000 */
[----:B------:R-:W-:Y:S01]  /*31c0*/  FMUL.FTZ R67, R67, c[0x0][0x320] ;  /* 0x0000c80043437a20 */ /* 0x000fe20000410000 */
[----:B------:R-:W-:Y:S01]  /*31d0*/  ISETP.GT.AND P1, PT, R3, 0x9, PT ;  /* 0x000000090300780c */ /* 0x000fe20003f24270 */
[----:B------:R-:W-:Y:S01]  /*31e0*/  FMUL.FTZ R68, R68, c[0x0][0x320] ;  /* 0x0000c80044447a20 */ /* 0x000fe20000410000 */
[----:B------:R-:W-:Y:S01]  /*31f0*/  MUFU.TANH R175, R64 ;  /* 0x0000004000af7308 */ /* 0x000fe20000002400 */
[----:B------:R-:W-:Y:S01]  /*3200*/  FMUL.FTZ R70, R70, c[0x0][0x320] ;  /* 0x0000c80046467a20 */ /* 0x000fe20000410000 */
[----:B------:R-:W-:Y:S01]  /*3210*/  FSEL R6, R77, -INF , P1 ;  /* 0xff8000004d067808 */ /* 0x000fe20000800000 */
[----:B------:R-:W-:Y:S01]  /*3220*/  FMUL.FTZ R69, R69, c[0x0][0x320] ;  /* 0x0000c80045457a20 */ /* 0x000fe20000410000 */
[----:B------:R-:W-:Y:S01]  /*3230*/  FSEL R61, R61, -INF , P1 ;  /* 0xff8000003d3d7808 */ /* 0x000fe20000800000 */
[----:B------:R-:W-:Y:S01]  /*3240*/  FMUL.FTZ R71, R71, c[0x0][0x320] ;  /* 0x0000c80047477a20 */ /* 0x000fe20000410000 */
[----:B------:R-:W-:Y:S01]  /*3250*/  ISETP.GT.AND P1, PT, R3, 0x10, PT ;  /* 0x000000100300780c */ /* 0x000fe20003f24270 */
[----:B------:R-:W-:Y:S01]  /*3260*/  FMUL.FTZ R56, R56, c[0x0][0x320] ;  /* 0x0000c80038387a20 */ /* 0x000fe20000410000 */
[----:B------:R-:W5:Y:S01]  /*3270*/  MUFU.TANH R170, R66 ;  /* 0x0000004200aa7308 */ /* 0x000f620000002400 */
[----:B------:R-:W-:Y:S01]  /*3280*/  FMNMX.FTZ R14, R23, R49, !PT ;  /* 0x00000031170e7209 */ /* 0x000fe20007810000 */
[----:B------:R-:W-:Y:S01]  /*3290*/  FMUL.FTZ R58, R58, c[0x0][0x320] ;  /* 0x0000c8003a3a7a20 */ /* 0x000fe20000410000 */
[----:B------:R-:W-:Y:S01]  /*32a0*/  FSEL R18, R34, -INF , P1 ;  /* 0xff80000022127808 */ /* 0x000fe20000800000 */
[----:B------:R-:W-:Y:S01]  /*32b0*/  FMUL.FTZ R57, R57, c[0x0][0x320] ;  /* 0x0000c80039397a20 */ /* 0x000fe20000410000 */
[----:B------:R-:W-:Y:S01]  /*32c0*/  FSEL R19, R32, -INF , P1 ;  /* 0xff80000020137808 */ /* 0x000fe20000800000 */
[----:B------:R-:W-:Y:S01]  /*32d0*/  FMUL.FTZ R141, R9, c[0x0][0x320] ;  /* 0x0000c800098d7a20 */ /* 0x000fe20000410000 */
[----:B------:R-:W-:Y:S01]  /*32e0*/  ISETP.GT.AND P1, PT, R3, 0x11, PT ;  /* 0x000000110300780c */ /* 0x000fe20003f24270 */
[----:B------:R-:W-:Y:S01]  /*32f0*/  MUFU.TANH R167, R65 ;  /* 0x0000004100a77308 */ /* 0x000fe20000002400 */
[----:B------:R-:W-:Y:S01]  /*3300*/  FMNMX.FTZ R14, R25, R14, !PT ;  /* 0x0000000e190e7209 */ /* 0x000fe20007810000 */
[----:B------:R-:W-:Y:S01]  /*3310*/  FMUL.FTZ R59, R59, c[0x0][0x320] ;  /* 0x0000c8003b3b7a20 */ /* 0x000fe20000410000 */
[----:B--2---:R-:W-:Y:S01]  /*3320*/  FSEL R16, R35, -INF , P1 ;  /* 0xff80000023107808 */ /* 0x004fe20000800000 */
[----:B------:R-:W-:Y:S01]  /*3330*/  FMUL.FTZ R143, R8, c[0x0][0x320] ;  /* 0x0000c800088f7a20 */ /* 0x000fe20000410000 */
[----:B------:R-:W-:Y:S01]  /*3340*/  FSEL R17, R33, -INF , P1 ;  /* 0xff80000021117808 */ /* 0x000fe20000800000 */
[----:B------:R-:W-:Y:S01]  /*3350*/  FMUL.FTZ R10, R10, c[0x0][0x320] ;  /* 0x0000c8000a0a7a20 */ /* 0x000fe20000410000 */
[----:B------:R-:W-:Y:S01]  /*3360*/  ISETP.GT.AND P1, PT, R3, 0x18, PT ;  /* 0x000000180300780c */ /* 0x000fe20003f24270 */
[----:B------:R2:W2:Y:S01]  /*3370*/  MUFU.TANH R182, R67 ;  /* 0x0000004300b67308 */ /* 0x0004a20000002400 */
[----:B------:R-:W-:Y:S01]  /*3380*/  FMNMX.FTZ R9, R50, R26, !PT ;  /* 0x0000001a32097209 */ /* 0x000fe20007810000 */
[----:B------:R-:W-:Y:S01]  /*3390*/  LDSM.16.MT88.4 R80, [R172+0x4100] ;  /* 0x00410000ac50783b */ /* 0x000fe20000004200 */
[----:B-1----:R-:W-:-:S02]  /*33a0*/  FSEL R12, R24, -INF , P1 ;  /* 0xff800000180c7808 */ /* 0x002fc40000800000 */
[----:B----4-:R-:W-:Y:S01]  /*33b0*/  FSEL R15, R20, -INF , P1 ;  /* 0xff800000140f7808 */ /* 0x010fe20000800000 */
[----:B------:R-:W-:Y:S01]  /*33c0*/  LDSM.16.MT88.4 R32, [R135+0x900] ;  /* 0x000900008720783b */ /* 0x000fe20000004200 */
[----:B------:R-:W-:Y:S01]  /*33d0*/  ISETP.GT.AND P1, PT, R3, 0x19, PT ;  /* 0x000000190300780c */ /* 0x000fe20003f24270 */
[----:B------:R-:W-:Y:S01]  /*33e0*/  MUFU.TANH R173, R68 ;  /* 0x0000004400ad7308 */ /* 0x000fe20000002400 */
[----:B------:R-:W-:Y:S02]  /*33f0*/  FMNMX.FTZ R14, R61, R14, !PT ;  /* 0x0000000e3d0e7209 */ /* 0x000fe40007810000 */
[----:B------:R-:W-:Y:S02]  /*3400*/  FSEL R0, R22, -INF , P1 ;  /* 0xff80000016007808 */ /* 0x000fe40000800000 */
[----:B---3--:R-:W-:Y:S02]  /*3410*/  FSEL R13, R21, -INF , P1 ;  /* 0xff800000150d7808 */ /* 0x008fe40000800000 */
[----:B------:R-:W-:Y:S01]  /*3420*/  ISETP.GT.AND P1, PT, R3, 0x20, PT ;  /* 0x000000200300780c */ /* 0x000fe20003f24270 */
[----:B------:R-:W1:Y:S01]  /*3430*/  MUFU.TANH R174, R70 ;  /* 0x0000004600ae7308 */ /* 0x000e620000002400 */
[----:B------:R-:W-:Y:S01]  /*3440*/  FMNMX.FTZ R9, R76, R9, !PT ;  /* 0x000000094c097209 */ /* 0x000fe20007810000 */
[----:B--2---:R-:W-:Y:S01]  /*3450*/  LDSM.16.MT88.4 R64, [R162+0x2100] ;  /* 0x00210000a240783b */ /* 0x004fe20000004200 */
[----:B-----5:R-:W-:-:S02]  /*3460*/  FSEL R170, R170, -INF , P1 ;  /* 0xff800000aaaa7808 */ /* 0x020fc40000800000 */
[----:B------:R-:W-:Y:S02]  /*3470*/  FSEL R175, R175, -INF , P1 ;  /* 0xff800000afaf7808 */ /* 0x000fe40000800000 */
[----:B------:R-:W-:Y:S01]  /*3480*/  ISETP.GT.AND P1, PT, R3, 0x21, PT ;  /* 0x000000210300780c */ /* 0x000fe20003f24270 */
[----:B------:R-:W2:Y:S01]  /*3490*/  MUFU.TANH R169, R69 ;  /* 0x0000004500a97308 */ /* 0x000ea20000002400 */
[----:B------:R-:W-:Y:S01]  /*34a0*/  FMNMX.FTZ R8, R19, R14, !PT ;  /* 0x0000000e13087209 */ /* 0x000fe20007810000 */
[----:B------:R-:W-:Y:S01]  /*34b0*/  FMUL.FTZ R14, R11, c[0x0][0x320] ;  /* 0x0000c8000b0e7a20 */ /* 0x000fe20000410000 */
[----:B------:R-:W-:Y:S02]  /*34c0*/  FSEL R182, R182, -INF , P1 ;  /* 0xff800000b6b67808 */ /* 0x000fe40000800000 */
[----:B------:R-:W-:Y:S02]  /*34d0*/  FSEL R167, R167, -INF , P1 ;  /* 0xff800000a7a77808 */ /* 0x000fe40000800000 */
[----:B------:R-:W-:Y:S01]  /*34e0*/  ISETP.GT.AND P1, PT, R3, 0x28, PT ;  /* 0x000000280300780c */ /* 0x000fe20003f24270 */
[----:B------:R-:W3:Y:S01]  /*34f0*/  MUFU.TANH R180, R71 ;  /* 0x0000004700b47308 */ /* 0x000ee20000002400 */
[----:B------:R-:W-:-:S02]  /*3500*/  FMNMX.FTZ R9, R6, R9, !PT ;  /* 0x0000000906097209 */ /* 0x000fc40007810000 */
[----:B-1----:R-:W-:Y:S02]  /*3510*/  FSEL R174, R174, -INF , P1 ;  /* 0xff800000aeae7808 */ /* 0x002fe40000800000 */
[----:B------:R-:W-:Y:S02]  /*3520*/  FSEL R173, R173, -INF , P1 ;  /* 0xff800000adad7808 */ /* 0x000fe40000800000 */
[----:B------:R-:W-:Y:S01]  /*3530*/  ISETP.GT.AND P1, PT, R3, 0x29, PT ;  /* 0x000000290300780c */ /* 0x000fe20003f24270 */
[----:B------:R-:W1:Y:S01]  /*3540*/  MUFU.TANH R179, R56 ;  /* 0x0000003800b37308 */ /* 0x000e620000002400 */
[----:B------:R-:W-:Y:S02]  /*3550*/  FMNMX.FTZ R8, R17, R8, !PT ;  /* 0x0000000811087209 */ /* 0x000fe40007810000 */
[----:B--2---:R-:W-:Y:S02]  /*3560*/  FSEL R169, R169, -INF , P1 ;  /* 0xff800000a9a97808 */ /* 0x004fe40000800000 */
[----:B------:R-:W-:-:S02]  /*3570*/  FMNMX.FTZ R9, R18, R9, !PT ;  /* 0x0000000912097209 */ /* 0x000fc40007810000 */
[----:B------:R-:W-:Y:S01]  /*3580*/  FMNMX.FTZ R8, R15, R8, !PT ;  /* 0x000000080f087209 */ /* 0x000fe20007810000 */
[----:B------:R-:W2:Y:S01]  /*3590*/  MUFU.TANH R176, R58 ;  /* 0x0000003a00b07308 */ /* 0x000ea20000002400 */
[----:B---3--:R-:W-:Y:S02]  /*35a0*/  FSEL R180, R180, -INF , P1 ;  /* 0xff800000b4b47808 */ /* 0x008fe40000800000 */
[----:B------:R-:W-:Y:S02]  /*35b0*/  ISETP.GT.AND P1, PT, R3, 0x30, PT ;  /* 0x000000300300780c */ /* 0x000fe40003f24270 */
[----:B------:R-:W-:Y:S02]  /*35c0*/  FMNMX.FTZ R9, R16, R9, !PT ;  /* 0x0000000910097209 */ /* 0x000fe40007810000 */
[----:B------:R-:W-:Y:S01]  /*35d0*/  FMNMX.FTZ R8, R13, R8, !PT ;  /* 0x000000080d087209 */ /* 0x000fe20007810000 */
[----:B------:R-:W3:Y:S01]  /*35e0*/  MUFU.TANH R177, R57 ;  /* 0x0000003900b17308 */ /* 0x000ee20000002400 */
[----:B-1----:R-:W-:-:S02]  /*35f0*/  FSEL R179, R179, -INF , P1 ;  /* 0xff800000b3b37808 */ /* 0x002fc40000800000 */
[----:B------:R-:W-:Y:S02]  /*3600*/  FMNMX.FTZ R9, R12, R9, !PT ;  /* 0x000000090c097209 */ /* 0x000fe40007810000 */
[----:B------:R-:W-:Y:S02]  /*3610*/  FMNMX.FTZ R8, R175, R8, !PT ;  /* 0x00000008af087209 */ /* 0x000fe40007810000 */
[----:B------:R-:W-:Y:S01]  /*3620*/  FMNMX.FTZ R9, R0, R9, !PT ;  /* 0x0000000900097209 */ /* 0x000fe20007810000 */
[----:B------:R-:W1:Y:S01]  /*3630*/  MUFU.TANH R142, R59 ;  /* 0x0000003b008e7308 */ /* 0x000e620000002400 */
[----:B--2---:R-:W-:Y:S02]  /*3640*/  FSEL R176, R176, -INF , P1 ;  /* 0xff800000b0b07808 */ /* 0x004fe40000800000 */
[----:B------:R-:W-:Y:S02]  /*3650*/  ISETP.GT.AND P1, PT, R3, 0x31, PT ;  /* 0x000000310300780c */ /* 0x000fe40003f24270 */
[----:B------:R-:W-:-:S03]  /*3660*/  FMNMX.FTZ R8, R167, R8, !PT ;  /* 0x00000008a7087209 */ /* 0x000fc60007810000 */
[----:B------:R-:W2:Y:S01]  /*3670*/  MUFU.TANH R143, R143 ;  /* 0x0000008f008f7308 */ /* 0x000ea20000002400 */
[----:B---3--:R-:W-:Y:S02]  /*3680*/  FSEL R177, R177, -INF , P1 ;  /* 0xff800000b1b17808 */ /* 0x008fe40000800000 */
[----:B------:R-:W-:-:S04]  /*3690*/  FMNMX.FTZ R8, R173, R8, !PT ;  /* 0x00000008ad087209 */ /* 0x000fc80007810000 */
[----:B------:R-:W-:Y:S01]  /*36a0*/  FMNMX.FTZ R8, R169, R8, !PT ;  /* 0x00000008a9087209 */ /* 0x000fe20007810000 */
[----:B------:R-:W3:Y:S01]  /*36b0*/  MUFU.TANH R140, R10 ;  /* 0x0000000a008c7308 */ /* 0x000ee20000002400 */
[----:B-1----:R-:W-:Y:S01]  /*36c0*/  FSEL R142, R142, -INF , P1 ;  /* 0xff8000008e8e7808 */ /* 0x002fe20000800000 */
[----:B------:R-:W-:Y:S01]  /*36d0*/  LDSM.16.MT88.4 R56, [R135+0x2100] ;  /* 0x002100008738783b */ /* 0x000fe20000004200 */
[----:B------:R-:W-:Y:S02]  /*36e0*/  ISETP.GT.AND P1, PT, R3, 0x38, PT ;  /* 0x000000380300780c */ /* 0x000fe40003f24270 */
[----:B------:R-:W-:Y:S02]  /*36f0*/  FMNMX.FTZ R8, R179, R8, !PT ;  /* 0x00000008b3087209 */ /* 0x000fe40007810000 */
[----:B--2---:R-:W-:Y:S01]  /*3700*/  FSEL R143, R143, -INF , P1 ;  /* 0xff8000008f8f7808 */ /* 0x004fe20000800000 */
[----:B------:R-:W1:Y:S01]  /*3710*/  MUFU.TANH R141, R141 ;  /* 0x0000008d008d7308 */ /* 0x000e620000002400 */
[----:B------:R-:W-:-:S04]  /*3720*/  FMNMX.FTZ R8, R177, R8, !PT ;  /* 0x00000008b1087209 */ /* 0x000fc80007810000 */
[----:B------:R-:W-:Y:S02]  /*3730*/  FMNMX.FTZ R8, R143, R8, !PT ;  /* 0x000000088f087209 */ /* 0x000fe40007810000 */
[----:B---3--:R-:W-:Y:S01]  /*3740*/  FSEL R140, R140, -INF , P1 ;  /* 0xff8000008c8c7808 */ /* 0x008fe20000800000 */
[----:B------:R-:W2:Y:S01]  /*3750*/  MUFU.TANH R168, R14 ;  /* 0x0000000e00a87308 */ /* 0x000ea20000002400 */
[----:B------:R-:W-:Y:S02]  /*3760*/  ISETP.GT.AND P1, PT, R3, 0x39, PT ;  /* 0x000000390300780c */ /* 0x000fe40003f24270 */
[----:B------:R-:W-:-:S04]  /*3770*/  FMNMX.FTZ R3, R170, R9, !PT ;  /* 0x00000009aa037209 */ /* 0x000fc80007810000 */
[----:B------:R-:W-:Y:S02]  /*3780*/  FMNMX.FTZ R3, R182, R3, !PT ;  /* 0x00000003b6037209 */ /* 0x000fe40007810000 */
[----:B-1----:R-:W-:Y:S02]  /*3790*/  FSEL R141, R141, -INF , P1 ;  /* 0xff8000008d8d7808 */ /* 0x002fe40000800000 */
[----:B------:R-:W-:Y:S02]  /*37a0*/  FMNMX.FTZ R3, R174, R3, !PT ;  /* 0x00000003ae037209 */ /* 0x000fe40007810000 */
[----:B------:R-:W-:Y:S02]  /*37b0*/  FMNMX.FTZ R11, R141, R8, !PT ;  /* 0x000000088d0b7209 */ /* 0x000fe40007810000 */
[----:B------:R-:W-:Y:S02]  /*37c0*/  FMNMX.FTZ R3, R180, R3, !PT ;  /* 0x00000003b4037209 */ /* 0x000fe40007810000 */
[----:B--2---:R-:W-:Y:S01]  /*37d0*/  FSEL R168, R168, -INF , P1 ;  /* 0xff800000a8a87808 */ /* 0x004fe20000800000 */
[----:B------:R-:W1:Y:S01]  /*37e0*/  SHFL.BFLY PT, R8, R11, 0x2, 0x1f ;  /* 0x0c401f000b087f89 */ /* 0x000e6200000e0000 */
[----:B------:R-:W-:-:S04]  /*37f0*/  FMNMX.FTZ R3, R176, R3, !PT ;  /* 0x00000003b0037209 */ /* 0x000fc80007810000 */
[----:B------:R-:W-:-:S04]  /*3800*/  FMNMX.FTZ R3, R142, R3, !PT ;  /* 0x000000038e037209 */ /* 0x000fc80007810000 */
[----:B------:R-:W-:-:S04]  /*3810*/  FMNMX.FTZ R3, R140, R3, !PT ;  /* 0x000000038c037209 */ /* 0x000fc80007810000 */
        /* <DEDUP_REMOVED lines=8> */
[----:B------:R-:W-:-:S05]  /*38a0*/  FMUL.FTZ R178, R132, c[0x0][0x2d0] ;  /* 0x0000b40084b27a20 */ /* 0x000fca0000410000 */
[----:B------:R-:W-:-:S05]  /*38b0*/  FSEL R178, R178, RZ, P1 ;  /* 0x000000ffb2b27208 */ /* 0x000fca0000800000 */
[--C-:B------:R-:W-:Y:S02]  /*38c0*/  FFMA.FTZ R161, R23, c[0x0][0x2d0], -R178.reuse ;  /* 0x0000b40017a17a23 */ /* 0x100fe400000108b2 */
[--C-:B------:R-:W-:Y:S01]  /*38d0*/  FFMA.FTZ R158, R49, c[0x0][0x2d0], -R178.reuse ;  /* 0x0000b400319e7a23 */ /* 0x100fe200000108b2 */
[----:B--2---:R-:W-:Y:S01]  /*38e0*/  FMNMX.FTZ R3, R8, R3, !PT ;  /* 0x0000000308037209 */ /* 0x004fe20007810000 */
[--C-:B------:R-:W-:Y:S01]  /*38f0*/  FFMA.FTZ R159, R25, c[0x0][0x2d0], -R178.reuse ;  /* 0x0000b400199f7a23 */ /* 0x100fe200000108b2 */
[----:B------:R-:W-:Y:S01]  /*3900*/  LDSM.16.MT88.4 R8, [R184+0x2900] ;  /* 0x00290000b808783b */ /* 0x000fe20000004200 */
[--C-:B------:R-:W-:Y:S01]  /*3910*/  FFMA.FTZ R154, R61, c[0x0][0x2d0], -R178.reuse ;  /* 0x0000b4003d9a7a23 */ /* 0x100fe200000108b2 */
[C---:B------:R-:W-:Y:S01]  /*3920*/  FSETP.NEU.FTZ.AND P1, PT, R3.reuse, -INF , PT ;  /* 0xff8000000300780b */ /* 0x040fe20003f3d000 */
[----:B------:R-:W-:Y:S01]  /*3930*/  FMUL.FTZ R171, R3, c[0x0][0x2d0] ;  /* 0x0000b40003ab7a20 */ /* 0x000fe20000410000 */
[----:B------:R-:W-:Y:S01]  /*3940*/  MUFU.EX2 R161, R161 ;  /* 0x000000a100a17308 */ /* 0x000fe20000000800 */
[--C-:B------:R-:W-:Y:S01]  /*3950*/  FFMA.FTZ R157, R19, c[0x0][0x2d0], -R178.reuse ;  /* 0x0000b400139d7a23 */ /* 0x100fe200000108b2 */
[----:B------:R-:W-:Y:S01]  /*3960*/  LDSM.16.MT88.4 R20, [R184+0x900] ;  /* 0x00090000b814783b */ /* 0x000fe20000004200 */
[--C-:B------:R-:W-:Y:S01]  /*3970*/  FFMA.FTZ R152, R17, c[0x0][0x2d0], -R178.reuse ;  /* 0x0000b40011987a23 */ /* 0x100fe200000108b2 */
[----:B------:R-:W-:Y:S01]  /*3980*/  FSEL R171, R171, RZ, P1 ;  /* 0x000000ffabab7208 */ /* 0x000fe20000800000 */
[----:B------:R-:W-:-:S02]  /*3990*/  FFMA.FTZ R153, R15, c[0x0][0x2d0], -R178 ;  /* 0x0000b4000f997a23 */ /* 0x000fc400000108b2 */
[----:B------:R-:W-:Y:S01]  /*39a0*/  FFMA.FTZ R148, R13, c[0x0][0x2d0], -R178 ;  /* 0x0000b4000d947a23 */ /* 0x000fe200000108b2 */
[----:B------:R-:W1:Y:S01]  /*39b0*/  MUFU.EX2 R158, R158 ;  /* 0x0000009e009e7308 */ /* 0x000e620000000800 */
[--C-:B------:R-:W-:Y:S02]  /*39c0*/  FFMA.FTZ R163, R50, c[0x0][0x2d0], -R171.reuse ;  /* 0x0000b40032a37a23 */ /* 0x100fe400000108ab */
[--C-:B------:R-:W-:Y:S01]  /*39d0*/  FFMA.FTZ R160, R26, c[0x0][0x2d0], -R171.reuse ;  /* 0x0000b4001aa07a23 */ /* 0x100fe200000108ab */
[----:B------:R-:W2:Y:S01]  /*39e0*/  LDSM.16.MT88.4 R48, [R172+0x2100] ;  /* 0x00210000ac30783b */ /* 0x000ea20000004200 */
[--C-:B------:R-:W-:Y:S02]  /*39f0*/  FFMA.FTZ R165, R76, c[0x0][0x2d0], -R171.reuse ;  /* 0x0000b4004ca57a23 */ /* 0x100fe400000108ab */
[--C-:B------:R-:W-:Y:S01]  /*3a00*/  FFMA.FTZ R156, R6, c[0x0][0x2d0], -R171.reuse ;  /* 0x0000b400069c7a23 */ /* 0x100fe200000108ab */
[----:B------:R-:W-:Y:S01]  /*3a10*/  MUFU.EX2 R159, R159 ;  /* 0x0000009f009f7308 */ /* 0x000fe20000000800 */
[----:B------:R-:W3:Y:S01]  /*3a20*/  LDSM.16.MT88.4 R4, [R5+0x4100] ;  /* 0x004100000504783b */ /* 0x000ee20000004200 */
[----:B------:R-:W-:-:S02]  /*3a30*/  FFMA.FTZ R155, R18, c[0x0][0x2d0], -R171 ;  /* 0x0000b400129b7a23 */ /* 0x000fc400000108ab */
[--C-:B------:R-:W-:Y:S01]  /*3a40*/  FFMA.FTZ R150, R16, c[0x0][0x2d0], -R171.reuse ;  /* 0x0000b40010967a23 */ /* 0x100fe200000108ab */
[----:B------:R-:W-:Y:S01]  /*3a50*/  LDSM.16.MT88.4 R24, [R172+0x2900] ;  /* 0x00290000ac18783b */ /* 0x000fe20000004200 */
[--C-:B------:R-:W-:Y:S02]  /*3a60*/  FFMA.FTZ R151, R12, c[0x0][0x2d0], -R171.reuse ;  /* 0x0000b4000c977a23 */ /* 0x100fe400000108ab */
[----:B------:R-:W4:Y:S01]  /*3a70*/  MUFU.EX2 R154, R154 ;  /* 0x0000009a009a7308 */ /* 0x000f220000000800 */
[----:B------:R-:W5:Y:S01]  /*3a80*/  LDSM.16.MT88.4 R16, [R135+0x2900] ;  /* 0x002900008710783b */ /* 0x000f620000004200 */
[----:B-1----:R-:W-:Y:S01]  /*3a90*/  F2FP.PACK_AB R96, R158, R161 ;  /* 0x000000a19e60723e */ /* 0x002fe200000000ff */
[----:B------:R-:W-:Y:S02]  /*3aa0*/  FFMA.FTZ R0, R0, c[0x0][0x2d0], -R171 ;  /* 0x0000b40000007a23 */ /* 0x000fe400000108ab */
[----:B------:R-:W1:Y:S01]  /*3ab0*/  LDSM.16.MT88.4 R12, [R162+0x2900] ;  /* 0x00290000a20c783b */ /* 0x000e620000004200 */
[----:B------:R-:W-:-:S02]  /*3ac0*/  FFMA.FTZ R164, R175, c[0x0][0x2d0], -R178 ;  /* 0x0000b400afa47a23 */ /* 0x000fc400000108b2 */
[----:B------:R-:W-:Y:S01]  /*3ad0*/  MUFU.EX2 R163, R163 ;  /* 0x000000a300a37308 */ /* 0x000fe20000000800 */
[--C-:B------:R-:W-:Y:S02]  /*3ae0*/  FFMA.FTZ R166, R173, c[0x0][0x2d0], -R178.reuse ;  /* 0x0000b400ada67a23 */ /* 0x100fe400000108b2 */
[--C-:B------:R-:W-:Y:S02]  /*3af0*/  FFMA.FTZ R167, R167, c[0x0][0x2d0], -R178.reuse ;  /* 0x0000b400a7a77a23 */ /* 0x100fe400000108b2 */
[----:B------:R-:W-:Y:S02]  /*3b00*/  FFMA.FTZ R169, R169, c[0x0][0x2d0], -R178 ;  /* 0x0000b400a9a97a23 */ /* 0x000fe400000108b2 */
[--C-:B------:R-:W-:Y:S01]  /*3b10*/  FFMA.FTZ R170, R170, c[0x0][0x2d0], -R171.reuse ;  /* 0x0000b400aaaa7a23 */ /* 0x100fe200000108ab */
[----:B------:R-:W2:Y:S01]  /*3b20*/  MUFU.EX2 R160, R160 ;  /* 0x000000a000a07308 */ /* 0x000ea20000000800 */
[----:B----4-:R-:W-:Y:S01]  /*3b30*/  F2FP.PACK_AB R98, R154, R159 ;  /* 0x0000009f9a62723e */ /* 0x010fe200000000ff */
[----:B------:R-:W-:-:S02]  /*3b40*/  FFMA.FTZ R173, R182, c[0x0][0x2d0], -R171 ;  /* 0x0000b400b6ad7a23 */ /* 0x000fc400000108ab */
[--C-:B------:R-:W-:Y:S02]  /*3b50*/  FFMA.FTZ R174, R174, c[0x0][0x2d0], -R171.reuse ;  /* 0x0000b400aeae7a23 */ /* 0x100fe400000108ab */
[--C-:B------:R-:W-:Y:S02]  /*3b60*/  FFMA.FTZ R175, R180, c[0x0][0x2d0], -R171.reuse ;  /* 0x0000b400b4af7a23 */ /* 0x100fe400000108ab */
[----:B------:R-:W-:Y:S01]  /*3b70*/  MUFU.EX2 R165, R165 ;  /* 0x000000a500a57308 */ /* 0x000fe20000000800 */
[--C-:B------:R-:W-:Y:S02]  /*3b80*/  FFMA.FTZ R180, R177, c[0x0][0x2d0], -R178.reuse ;  /* 0x0000b400b1b47a23 */ /* 0x100fe400000108b2 */
[--C-:B------:R-:W-:Y:S02]  /*3b90*/  FFMA.FTZ R179, R179, c[0x0][0x2d0], -R178.reuse ;  /* 0x0000b400b3b37a23 */ /* 0x100fe400000108b2 */
[--C-:B------:R-:W-:Y:S02]  /*3ba0*/  FFMA.FTZ R177, R143, c[0x0][0x2d0], -R178.reuse ;  /* 0x0000b4008fb17a23 */ /* 0x100fe400000108b2 */
[----:B------:R-:W-:Y:S01]  /*3bb0*/  FFMA.FTZ R178, R141, c[0x0][0x2d0], -R178 ;  /* 0x0000b4008db27a23 */ /* 0x000fe200000108b2 */
[----:B------:R-:W4:Y:S01]  /*3bc0*/  MUFU.EX2 R156, R156 ;  /* 0x0000009c009c7308 */ /* 0x000f220000000800 */
[----:B--2---:R-:W-:Y:S01]  /*3bd0*/  F2FP.PACK_AB R97, R160, R163 ;  /* 0x000000a3a061723e */ /* 0x004fe200000000ff */
[----:B------:R-:W-:-:S02]  /*3be0*/  FFMA.FTZ R176, R176, c[0x0][0x2d0], -R171 ;  /* 0x0000b400b0b07a23 */ /* 0x000fc400000108ab */
[--C-:B------:R-:W-:Y:S02]  /*3bf0*/  FFMA.FTZ R181, R142, c[0x0][0x2d0], -R171.reuse ;  /* 0x0000b4008eb57a23 */ /* 0x100fe400000108ab */
[--C-:B------:R-:W-:Y:S02]  /*3c00*/  FFMA.FTZ R182, R140, c[0x0][0x2d0], -R171.reuse ;  /* 0x0000b4008cb67a23 */ /* 0x100fe400000108ab */
[----:B------:R-:W-:Y:S01]  /*3c10*/  MUFU.EX2 R157, R157 ;  /* 0x0000009d009d7308 */ /* 0x000fe20000000800 */
[----:B------:R-:W-:Y:S01]  /*3c20*/  FFMA.FTZ R221, R168, c[0x0][0x2d0], -R171 ;  /* 0x0000b400a8dd7a23 */ /* 0x000fe200000108ab */
[----:B------:R-:W-:Y:S01]  /*3c30*/  LDSM.16.MT88.4 R140, [R172+0x3900] ;  /* 0x00390000ac8c783b */ /* 0x000fe20000004200 */
[----:B------:R-:W-:Y:S02]  /*3c40*/  FADD.FTZ R158, R161, R158 ;  /* 0x0000009ea19e7221 */ /* 0x000fe40000010000 */
[----:B------:R-:W-:Y:S02]  /*3c50*/  FADD.FTZ R160, R163, R160 ;  /* 0x000000a0a3a07221 */ /* 0x000fe40000010000 */
[----:B------:R-:W-:Y:S01]  /*3c60*/  FADD.FTZ R159, R159, R158 ;  /* 0x0000009e9f9f7221 */ /* 0x000fe20000010000 */
[----:B----4-:R-:W-:Y:S01]  /*3c70*/  F2FP.PACK_AB R99, R156, R165 ;  /* 0x000000a59c63723e */ /* 0x010fe200000000ff */
[----:B------:R-:W2:Y:S01]  /*3c80*/  MUFU.EX2 R152, R152 ;  /* 0x0000009800987308 */ /* 0x000ea20000000800 */
        /* <DEDUP_REMOVED lines=10> */
[----:B------:R-:W4:Y:S06]  /*3d30*/  MUFU.EX2 R150, R150 ;  /* 0x0000009600967308 */ /* 0x000f2c0000000800 */
        /* <DEDUP_REMOVED lines=11> */
[----:B------:R-:W-:Y:S06]  /*3df0*/  MUFU.EX2 R169, R169 ;  /* 0x000000a900a97308 */ /* 0x000fec0000000800 */
        /* <DEDUP_REMOVED lines=24> */
[C---:B---3--:R-:W-:Y:S07]  /*3f80*/  HMMA.16816.F32 R92, R96.reuse, R4, RZ ;  /* 0x00000004605c723c */ /* 0x048fee00000018ff */
[----:B--2---:R-:W-:Y:S01]  /*3f90*/  F2FP.PACK_AB R4, R152, R157 ;  /* 0x0000009d9804723e */ /* 0x004fe200000000ff */
[----:B------:R-:W-:Y:S01]  /*3fa0*/  HMMA.16816.F32 R96, R96, R6, RZ ;  /* 0x000000066060723c */ /* 0x000fe200000018ff */
[----:B----4-:R-:W-:Y:S01]  /*3fb0*/  F2FP.PACK_AB R5, R150, R155 ;  /* 0x0000009b9605723e */ /* 0x010fe200000000ff */
[----:B------:R-:W-:-:S02]  /*3fc0*/  FADD.FTZ R157, R157, R154 ;  /* 0x0000009a9d9d7221 */ /* 0x000fc40000010000 */
[----:B------:R-:W-:Y:S02]  /*3fd0*/  FADD.FTZ R155, R155, R156 ;  /* 0x0000009c9b9b7221 */ /* 0x000fe40000010000 */
[----:B------:R-:W-:Y:S01]  /*3fe0*/  FADD.FTZ R152, R152, R157 ;  /* 0x0000009d98987221 */ /* 0x000fe20000010000 */
[----:B------:R-:W-:Y:S01]  /*3ff0*/  F2FP.PACK_AB R6, R148, R153 ;  /* 0x000000999406723e */ /* 0x000fe200000000ff */
[----:B------:R-:W-:Y:S01]  /*4000*/  FADD.FTZ R150, R150, R155 ;  /* 0x0000009b96967221 */ /* 0x000fe20000010000 */
[----:B-1----:R-:W-:Y:S01]  /*4010*/  F2FP.PACK_AB R7, R0, R151 ;  /* 0x000000970007723e */ /* 0x002fe200000000ff */
[----:B------:R-:W-:Y:S02]  /*4020*/  FADD.FTZ R153, R153, R152 ;  /* 0x0000009899997221 */ /* 0x000fe40000010000 */
[----:B------:R-:W-:Y:S02]  /*4030*/  FADD.FTZ R151, R151, R150 ;  /* 0x0000009697977221 */ /* 0x000fe40000010000 */
[----:B------:R-:W-:-:S02]  /*4040*/  FADD.FTZ R153, R148, R153 ;  /* 0x0000009994997221 */ /* 0x000fc40000010000 */
[----:B------:R-:W-:Y:S01]  /*4050*/  HMMA.16816.F32 R36, R4, R8, R36 ;  /* 0x000000080424723c */ /* 0x000fe20000001824 */
[----:B------:R-:W-:-:S07]  /*4060*/  FADD.FTZ R151, R0, R151 ;  /* 0x0000009700977221 */ /* 0x000fce0000010000 */
[C---:B------:R-:W-:Y:S01]  /*4070*/  HMMA.16816.F32 R40, R4.reuse, R10, R40 ;  /* 0x0000000a0428723c */ /* 0x040fe20000001828 */
[----:B------:R-:W1:Y:S07]  /*4080*/  LDSM.16.MT88.4 R8, [R172+0x4900] ;  /* 0x00490000ac08783b */ /* 0x000e6e0000004200 */
[C---:B-----5:R-:W-:Y:S08]  /*4090*/  HMMA.16816.F32 R52, R4.reuse, R16, R52 ;  /* 0x000000100434723c */ /* 0x060ff00000001834 */
[C---:B------:R-:W-:Y:S01]  /*40a0*/  HMMA.16816.F32 R56, R4.reuse, R18, R56 ;  /* 0x000000120438723c */ /* 0x040fe20000001838 */
[----:B------:R-:W2:Y:S07]  /*40b0*/  LDSM.16.MT88.4 R16, [R135+0x4900] ;  /* 0x004900008710783b */ /* 0x000eae0000004200 */
[C---:B------:R-:W-:Y:S08]  /*40c0*/  HMMA.16816.F32 R128, R4.reuse, R20, R128 ;  /* 0x000000140480723c */ /* 0x040ff00000001880 */
[C---:B------:R-:W-:Y:S01]  /*40d0*/  HMMA.16816.F32 R124, R4.reuse, R22, R124 ;  /* 0x00000016047c723c */ /* 0x040fe2000000187c */
[----:B------:R-:W3:Y:S07]  /*40e0*/  LDSM.16.MT88.4 R20, [R184+0x4900] ;  /* 0x00490000b814783b */ /* 0x000eee0000004200 */
[C---:B------:R-:W-:Y:S08]  /*40f0*/  HMMA.16816.F32 R60, R4.reuse, R12, R60 ;  /* 0x0000000c043c723c */ /* 0x040ff0000000183c */
[C---:B------:R-:W-:Y:S01]  /*4100*/  HMMA.16816.F32 R64, R4.reuse, R14, R64 ;  /* 0x0000000e0440723c */ /* 0x040fe20000001840 */
[----:B------:R-:W4:Y:S07]  /*4110*/  LDSM.16.MT88.4 R12, [R162+0x4900] ;  /* 0x00490000a20c783b */ /* 0x000f2e0000004200 */
        /* <DEDUP_REMOVED lines=20> */
[----:B------:R-:W-:Y:S07]  /*4260*/  LDSM.16.MT88.4 R20, [R184+0x5100] ;  /* 0x00510000b814783b */ /* 0x000fee0000004200 */
[C---:B----4-:R-:W-:Y:S08]  /*4270*/  HMMA.16816.F32 R92, R4.reuse, R12, R92 ;  /* 0x0000000c045c723c */ /* 0x050ff0000000185c */
[----:B------:R-:W-:Y:S01]  /*4280*/  HMMA.16816.F32 R96, R4, R14, R96 ;  /* 0x0000000e0460723c */ /* 0x000fe20000001860 */
[----:B------:R-:W3:Y:S06]  /*4290*/  LDSM.16.MT88.4 R12, [R184+0x3100] ;  /* 0x00310000b80c783b */ /* 0x000eec0000004200 */
[----:B------:R-:W-:Y:S01]  /*42a0*/  F2FP.PACK_AB R4, R167, R164 ;  /* 0x000000a4a704723e */ /* 0x000fe200000000ff */
[----:B------:R-:W-:Y:S01]  /*42b0*/  FADD.FTZ R164, R164, R153 ;  /* 0x00000099a4a47221 */ /* 0x000fe20000010000 */
[----:B------:R-:W-:Y:S01]  /*42c0*/  F2FP.PACK_AB R5, R173, R170 ;  /* 0x000000aaad05723e */ /* 0x000fe200000000ff */
[----:B------:R-:W-:Y:S01]  /*42d0*/  FADD.FTZ R170, R170, R151 ;  /* 0x00000097aaaa7221 */ /* 0x000fe20000010000 */
[----:B------:R-:W-:Y:S01]  /*42e0*/  F2FP.PACK_AB R6, R169, R166 ;  /* 0x000000a6a906723e */ /* 0x000fe200000000ff */
[----:B------:R-:W-:Y:S01]  /*42f0*/  FADD.FTZ R167, R167, R164 ;  /* 0x000000a4a7a77221 */ /* 0x000fe20000010000 */
[----:B------:R-:W-:Y:S01]  /*4300*/  F2FP.PACK_AB R7, R175, R174 ;  /* 0x000000aeaf07723e */ /* 0x000fe200000000ff */
[----:B------:R-:W-:-:S02]  /*4310*/  FADD.FTZ R173, R173, R170 ;  /* 0x000000aaadad7221 */ /* 0x000fc40000010000 */
[----:B------:R-:W-:Y:S02]  /*4320*/  FADD.FTZ R166, R166, R167 ;  /* 0x000000a7a6a67221 */ /* 0x000fe40000010000 */
[----:B------:R-:W-:Y:S02]  /*4330*/  FADD.FTZ R174, R174, R173 ;  /* 0x000000adaeae7221 */ /* 0x000fe40000010000 */
[----:B-1----:R-:W-:Y:S01]  /*4340*/  HMMA.16816.F32 R128, R4, R8, R128 ;  /* 0x000000080480723c */ /* 0x002fe20000001880 */
[----:B------:R-:W-:Y:S02]  /*4350*/  FADD.FTZ R166, R169, R166 ;  /* 0x000000a6a9a67221 */ /* 0x000fe40000010000 */
[----:B------:R-:W-:-:S05]  /*4360*/  FADD.FTZ R175, R175, R174 ;  /* 0x000000aeafaf7221 */ /* 0x000fca0000010000 */
        /* <DEDUP_REMOVED lines=34> */
[----:B------:R-:W2:Y:S06]  /*4590*/  LDSM.16.MT88.4 R20, [R135+0x3900] ;  /* 0x003900008714783b */ /* 0x000eac0000004200 */
        /* <DEDUP_REMOVED lines=10> */
[----:B---3--:R-:W-:Y:S01]  /*4640*/  HMMA.16816.F32 R120, R4, R12, R120 ;  /* 0x0000000c0478723c */ /* 0x008fe20000001878 */
[----:B------:R-:W-:Y:S02]  /*4650*/  FADD.FTZ R223, R178, R177 ;  /* 0x000000b1b2df7221 */ /* 0x000fe40000010000 */
[----:B------:R-:W-:-:S05]  /*4660*/  FADD.FTZ R221, R221, R182 ;  /* 0x000000b6dddd7221 */ /* 0x000fca0000010000 */
        /* <DEDUP_REMOVED lines=8> */
[C---:B------:R-:W-:Y:S08]  /*46f0*/  HMMA.16816.F32 R44, R4.reuse, R140, R44 ;  /* 0x0000008c042c723c */ /* 0x040ff0000000182c */
[C---:B------:R-:W-:Y:S08]  /*4700*/  HMMA.16816.F32 R48, R4.reuse, R142, R48 ;  /* 0x0000008e0430723c */ /* 0x040ff00000001830 */
        /* <DEDUP_REMOVED lines=10> */
[C---:B---3--:R-:W-:Y:S08]  /*47b0*/  HMMA.16816.F32 R68, R4.reuse, R12, R68 ;  /* 0x0000000c0444723c */ /* 0x048ff00000001844 */
[C---:B------:R-:W-:Y:S08]  /*47c0*/  HMMA.16816.F32 R72, R4.reuse, R14, R72 ;  /* 0x0000000e0448723c */ /* 0x040ff00000001848 */
[C---:B-1----:R-:W-:Y:S08]  /*47d0*/  HMMA.16816.F32 R84, R4.reuse, R8, R84 ;  /* 0x000000080454723c */ /* 0x042ff00000001854 */
[C---:B------:R-:W-:Y:S08]  /*47e0*/  HMMA.16816.F32 R88, R4.reuse, R10, R88 ;  /* 0x0000000a0458723c */ /* 0x040ff00000001858 */
[C---:B--2---:R-:W-:Y:S08]  /*47f0*/  HMMA.16816.F32 R92, R4.reuse, R16, R92 ;  /* 0x00000010045c723c */ /* 0x044ff0000000185c */
[----:B------:R-:W-:Y:S07]  /*4800*/  HMMA.16816.F32 R96, R4, R18, R96 ;  /* 0x000000120460723c */ /* 0x000fee0000001860 */
[----:B------:R-:W-:-:S04]  /*4810*/  IADD3 R5, R147, -0x3, RZ ;  /* 0xfffffffd93057810 */ /* 0x000fc80007ffe0ff */
[----:B------:R-:W-:-:S13]  /*4820*/  ISETP.GE.AND P1, PT, R5, R196, PT ;  /* 0x000000c40500720c */ /* 0x000fda0003f26270 */
[----:B------:R-:W-:Y:S05]  /*4830*/  @!P1 BRA `(.L_x_1519) ;  /* 0x0000044000009947 */ /* 0x000fea0003800000 */
[----:B------:R-:W-:Y:S01]  /*4840*/  IADD3 R0, R147, -0x1, RZ ;  /* 0xffffffff93007810 */ /* 0x000fe20007ffe0ff */
[----:B------:R-:W-:Y:S01]  /*4850*/  IMAD.MOV.U32 R199, RZ, RZ, RZ ;  /* 0x000000ffffc77224 */ /* 0x000fe200078e00ff */
[----:B------:R-:W-:-:S03]  /*4860*/  ISETP.NE.AND P2, PT, R197, 0x1, PT ;  /* 0x00000001c500780c */ /* 0x000fc60003f45270 */
[----:B------:R-:W-:-:S05]  /*4870*/  IMAD R5, R0, 0x40, R203 ;  /* 0x0000004000057824 */ /* 0x000fca00078e02cb */
[----:B------:R-:W-:-:S05]  /*4880*/  IADD3 R200, R5, -0x80, R202 ;  /* 0xffffff8005c87810 */ /* 0x000fca0007ffe0ca */
[----:B------:R-:W-:-:S04]  /*4890*/  @P2 IMAD.HI.U32 R4, R200, c[0x0][0x2bc], RZ ;  /* 0x0000af00c8042a27 */ /* 0x000fc800078e00ff */
[----:B------:R-:W-:Y:S01]  /*48a0*/  IMAD.MOV.U32 R0, RZ, RZ, R200 ;  /* 0x000000ffff007224 */ /* 0x000fe200078e00c8 */
[----:B------:R-:W-:-:S04]  /*48b0*/  @P2 SHF.R.U32.HI R0, RZ, c[0x0][0x2c0], R4 ;  /* 0x0000b000ff002a19 */ /* 0x000fc80000011604 */
[----:B------:R-:W-:-:S04]  /*48c0*/  @!P3 IADD3 R5, P1, R0, R210, RZ ;  /* 0x000000d20005b210 */ /* 0x000fc80007f3e0ff */
[----:B------:R-:W-:Y:S02]  /*48d0*/  @!P3 LEA.HI.X.SX32 R4, R0, R195, 0x1, P1 ;  /* 0x000000c30004b211 */ /* 0x000fe400008f0eff */
[----:B------:R-:W-:-:S04]  /*48e0*/  @!P3 LEA R8, P1, R5, c[0x0][0x2a0], 0x2 ;  /* 0x0000a8000508ba11 */ /* 0x000fc800078210ff */
[----:B------:R-:W-:-:S05]  /*48f0*/  @!P3 LEA.HI.X R9, R5, c[0x0][0x2a4], R4, 0x2, P1 ;  /* 0x0000a9000509ba11 */ /* 0x000fca00008f1404 */
[----:B------:R1:W2:Y:S01]  /*4900*/  @!P3 LDG.E R199, [R8.64] ;  /* 0x0000000608c7b981 */ /* 0x0002a2000c1e1900 */
[----:B------:R-:W-:Y:S01]  /*4910*/  IMAD.MOV R5, RZ, RZ, -R0 ;  /* 0x000000ffff057224 */ /* 0x000fe200078e0a00 */
[----:B------:R-:W-:Y:S01]  /*4920*/  SEL R11, RZ, 0x10, P4 ;  /* 0x00000010ff0b7807 */ /* 0x000fe20002000000 */
[C---:B------:R-:W-:Y:S01]  /*4930*/  IMAD.SHL.U32 R4, R149.reuse, 0x2, RZ ;  /* 0x0000000295047824 */ /* 0x040fe200078e00ff */
[----:B------:R-:W-:Y:S01]  /*4940*/  SHF.L.U64.HI R149, R149, 0x1, R144 ;  /* 0x0000000195957819 */ /* 0x000fe20000010290 */
[----:B------:R-:W-:Y:S01]  /*4950*/  IMAD R200, R5, c[0x0][0x2b8], R200 ;  /* 0x0000ae0005c87a24 */ /* 0x000fe200078e02c8 */
[----:B------:R-:W-:Y:S01]  /*4960*/  IADD3 R16, -R11, 0x10, RZ ;  /* 0x000000100b107810 */ /* 0x000fe20007ffe1ff */
[----:B------:R-:W-:Y:S01]  /*4970*/  IMAD.SHL.U32 R12, R134, 0x2, RZ ;  /* 0x00000002860c7824 */ /* 0x000fe200078e00ff */
[----:B------:R-:W-:Y:S01]  /*4980*/  IADD3 R14, -R146, 0x10, RZ ;  /* 0x00000010920e7810 */ /* 0x000fe20007ffe1ff */
[----:B------:R-:W-:Y:S01]  /*4990*/  IMAD.WIDE.U32 R6, R200, c[0x0][0x1e0], RZ ;  /* 0x00007800c8067a25 */ /* 0x000fe200078e00ff */
[----:B------:R-:W-:-:S02]  /*49a0*/  SHF.R.S32.HI R5, RZ, 0x1f, R200 ;  /* 0x0000001fff057819 */ /* 0x000fc400000114c8 */
[----:B------:R-:W-:Y:S01]  /*49b0*/  LOP3.LUT R16, R16, 0xf, RZ, 0xc0, !PT ;  /* 0x0000000f10107812 */ /* 0x000fe200078ec0ff */
[----:B------:R-:W-:Y:S01]  /*49c0*/  IMAD.SHL.U32 R10, R2, 0x2, RZ ;  /* 0x00000002020a7824 */ /* 0x000fe200078e00ff */
[----:B------:R-:W-:Y:S01]  /*49d0*/  SHF.L.U64.HI R13, R134, 0x1, R145 ;  /* 0x00000001860d7819 */ /* 0x000fe20000010291 */
[----:B------:R-:W-:Y:S01]  /*49e0*/  IMAD R5, R5, c[0x0][0x1e0], RZ ;  /* 0x0000780005057a24 */ /* 0x000fe200078e02ff */
[----:B------:R-:W-:-:S03]  /*49f0*/  LOP3.LUT R14, R14, 0xf, RZ, 0xc0, !PT ;  /* 0x0000000f0e0e7812 */ /* 0x000fc600078ec0ff */
[----:B------:R-:W-:-:S04]  /*4a00*/  IMAD R0, R200, c[0x0][0x1e4], R5 ;  /* 0x00007900c8007a24 */ /* 0x000fc800078e0205 */
[----:B------:R-:W-:Y:S01]  /*4a10*/  IMAD.IADD R7, R7, 0x1, R0 ;  /* 0x0000000107077824 */ /* 0x000fe200078e0200 */
[----:B-1----:R-:W-:Y:S02]  /*4a20*/  SHF.L.U64.HI R9, R2, 0x1, R133 ;  /* 0x0000000102097819 */ /* 0x002fe40000010285 */
[----:B--2---:R-:W-:Y:S01]  /*4a30*/  SHF.R.S32.HI R0, RZ, 0x1f, R199 ;  /* 0x0000001fff007819 */ /* 0x004fe200000114c7 */
[----:B------:R-:W-:-:S04]  /*4a40*/  IMAD.WIDE.U32 R6, R199, c[0x0][0x1f0], R6 ;  /* 0x00007c00c7067a25 */ /* 0x000fc800078e0006 */
[----:B------:R-:W-:-:S04]  /*4a50*/  IMAD R0, R0, c[0x0][0x1f0], RZ ;  /* 0x00007c0000007a24 */ /* 0x000fc800078e02ff */
[----:B------:R-:W-:Y:S01]  /*4a60*/  IMAD R5, R199, c[0x0][0x1f4], R0 ;  /* 0x00007d00c7057a24 */ /* 0x000fe200078e0200 */
[----:B------:R-:W-:-:S04]  /*4a70*/  IADD3 R0, P1, R208, R6, RZ ;  /* 0x00000006d0007210 */ /* 0x000fc80007f3e0ff */
[----:B------:R-:W-:Y:S02]  /*4a80*/  IADD3.X R5, R194, R7, R5, P1, !PT ;  /* 0x00000007c2057210 */ /* 0x000fe40000ffe405 */
[----:B------:R-:W-:-:S04]  /*4a90*/  LEA R6, P1, R0, c[0x0][0x1c8], 0x1 ;  /* 0x0000720000067a11 */ /* 0x000fc800078208ff */
[----:B------:R-:W-:Y:S01]  /*4aa0*/  LEA.HI.X R5, R0, c[0x0][0x1cc], R5, 0x1, P1 ;  /* 0x0000730000057a11 */ /* 0x000fe200008f0c05 */
[----:B------:R-:W1:Y:S01]  /*4ab0*/  SHFL.IDX PT, R7, R6, 0x1, 0x181f ;  /* 0x00381f0006077f89 */ /* 0x000e6200000e0000 */
[----:B------:R-:W-:-:S03]  /*4ac0*/  SEL R0, RZ, 0x10, P5 ;  /* 0x00000010ff007807 */ /* 0x000fc60002800000 */
[----:B------:R-:W2:Y:S01]  /*4ad0*/  SHFL.IDX PT, R8, R5, 0x1, 0x181f ;  /* 0x00381f0005087f89 */ /* 0x000ea200000e0000 */
[----:B------:R-:W-:-:S04]  /*4ae0*/  IADD3 R18, -R0, 0x10, RZ ;  /* 0x0000001000127810 */ /* 0x000fc80007ffe1ff */
[----:B------:R-:W-:-:S04]  /*4af0*/  LOP3.LUT R18, R18, 0xf, RZ, 0xc0, !PT ;  /* 0x0000000f12127812 */ /* 0x000fc800078ec0ff */
[----:B-1----:R-:W-:-:S04]  /*4b00*/  IADD3 R18, P2, P1, R18, R7, R4 ;  /* 0x0000000712127210 */ /* 0x002fc8000795e004 */
[----:B--2---:R-:W-:Y:S02]  /*4b10*/  IADD3.X R19, RZ, R8, R149, P2, P1 ;  /* 0x00000008ff137210 */ /* 0x004fe400017e2495 */
[----:B------:R-:W-:-:S04]  /*4b20*/  IADD3 R16, P2, P1, R16, R7, R12 ;  /* 0x0000000710107210 */ /* 0x000fc8000795e00c */
[-C--:B------:R-:W-:Y:S02]  /*4b30*/  IADD3.X R17, RZ, R8.reuse, R13, P2, P1 ;  /* 0x00000008ff117210 */ /* 0x080fe400017e240d */
[----:B------:R-:W-:Y:S02]  /*4b40*/  IADD3 R14, P2, P1, R14, R7, R10 ;  /* 0x000000070e0e7210 */ /* 0x000fe4000795e00a */
[----:B------:R-:W1:Y:S02]  /*4b50*/  SHFL.IDX PT, R7, R6, RZ, 0x181f ;  /* 0x00181fff06077589 */ /* 0x000e6400000e0000 */
[----:B------:R-:W-:Y:S02]  /*4b60*/  IADD3.X R15, RZ, R8, R9, P2, P1 ;  /* 0x00000008ff0f7210 */ /* 0x000fe400017e2409 */
[----:B------:R-:W2:Y:S01]  /*4b70*/  SHFL.IDX PT, R8, R5, RZ, 0x181f ;  /* 0x00181fff05087589 */ /* 0x000ea200000e0000 */
[----:B-1----:R-:W-:-:S05]  /*4b80*/  IADD3 R20, P1, R7, R4, RZ ;  /* 0x0000000407147210 */ /* 0x002fca0007f3e0ff */
[----:B--2---:R-:W-:Y:S01]  /*4b90*/  IMAD.X R21, R8, 0x1, R149, P1 ;  /* 0x0000000108157824 */ /* 0x004fe200008e0695 */
[----:B------:R-:W-:-:S05]  /*4ba0*/  IADD3 R12, P1, R7, R12, RZ ;  /* 0x0000000c070c7210 */ /* 0x000fca0007f3e0ff */
[----:B------:R-:W-:Y:S01]  /*4bb0*/  IMAD.X R13, R8, 0x1, R13, P1 ;  /* 0x00000001080d7824 */ /* 0x000fe200008e060d */
[----:B------:R-:W-:Y:S01]  /*4bc0*/  IADD3 R22, P1, R7, R10, RZ ;  /* 0x0000000a07167210 */ /* 0x000fe20007f3e0ff */
[----:B------:R-:W-:-:S04]  /*4bd0*/  IMAD.SHL.U32 R7, R201, 0x2, RZ ;  /* 0x00000002c9077824 */ /* 0x000fc800078e00ff */
[----:B------:R-:W-:Y:S01]  /*4be0*/  IMAD.X R23, R8, 0x1, R9, P1 ;  /* 0x0000000108177824 */ /* 0x000fe200008e0609 */
[----:B------:R-:W-:Y:S01]  /*4bf0*/  ISETP.NE.U32.AND P1, PT, R0, RZ, PT ;  /* 0x000000ff0000720c */ /* 0x000fe20003f25070 */
[----:B------:R1:W-:Y:S04]  /*4c00*/  LDGSTS.E.BYPASS.LTC128B.128 [R7+0xc100], [R20.64], !P5 ;  /* 0x0c10000014077fae */ /* 0x0003e8000e901d46 */
[----:B------:R1:W-:Y:S04]  /*4c10*/  LDGSTS.E.BYPASS.LTC128B.128 [R7+0xe100], [R12.64], !P4 ;  /* 0x0e1000000c077fae */ /* 0x0003e8000e101d46 */
[----:B------:R1:W-:Y:S04]  /*4c20*/  LDGSTS.E.BYPASS.LTC128B.128 [R7+0x10100], [R22.64], !P6 ;  /* 0x1010000016077fae */ /* 0x0003e8000f101d46 */
[----:B------:R1:W-:Y:S01]  /*4c30*/  LDGSTS.E.BYPASS.LTC128B.128.ZFILL [R7+0xd100], [R18.64], P1 ;  /* 0x0d10000012077fae */ /* 0x0003e20008941d46 */
[----:B------:R-:W-:-:S13]  /*4c40*/  ISETP.NE.U32.AND P1, PT, R11, RZ, PT ;  /* 0x000000ff0b00720c */ /* 0x000fda0003f25070 */
[----:B------:R1:W-:Y:S01]  /*4c50*/  LDGSTS.E.BYPASS.LTC128B.128.ZFILL [R7+0xf100], [R16.64], P1 ;  /* 0x0f10000010077fae */ /* 0x0003e20008941d46 */
[----:B------:R-:W-:-:S13]  /*4c60*/  ISETP.NE.U32.AND P1, PT, R146, RZ, PT ;  /* 0x000000ff9200720c */ /* 0x000fda0003f25070 */
[----:B------:R1:W-:Y:S02]  /*4c70*/  LDGSTS.E.BYPASS.LTC128B.128.ZFILL [R7+0x11100], [R14.64], P1 ;  /* 0x111000000e077fae */ /* 0x0003e40008941d46 */
.L_x_1519:
[----:B------:R-:W-:Y:S01]  /*4c80*/  IADD3 R219, R147, -0x2, RZ ;  /* 0xfffffffe93db7810 */ /* 0x000fe20007ffe0ff */
[----:B------:R-:W0:Y:S03]  /*4c90*/  LDGDEPBAR ;  /* 0x00000000000079af */ /* 0x000e260000000000 */
[----:B------:R-:W-:-:S13]  /*4ca0*/  ISETP.GE.AND P1, PT, R219, R196, PT ;  /* 0x000000c4db00720c */ /* 0x000fda0003f26270 */
[----:B------:R-:W-:Y:S05]  /*4cb0*/  @!P1 BRA `(.L_x_1520) ;  /* 0x0000305000009947 */ /* 0x000fea0003800000 */
[C---:B------:R-:W-:Y:S01]  /*4cc0*/  SHF.L.U64.HI R216, R134.reuse, 0x1, R145 ;  /* 0x0000000186d87819 */ /* 0x040fe20000010291 */
[----:B------:R-:W-:Y:S01]  /*4cd0*/  IMAD.SHL.U32 R215, R134, 0x2, RZ ;  /* 0x0000000286d77824 */ /* 0x000fe200078e00ff */
[----:B------:R-:W-:Y:S01]  /*4ce0*/  MOV R134, 0x20 ;  /* 0x0000002000867802 */ /* 0x000fe20000000f00 */
[C---:B------:R-:W-:Y:S01]  /*4cf0*/  IMAD.SHL.U32 R205, R2.reuse, 0x2, RZ ;  /* 0x0000000202cd7824 */ /* 0x040fe200078e00ff */
[----:B------:R-:W-:Y:S01]  /*4d00*/  SHF.L.U64.HI R214, R2, 0x1, R133 ;  /* 0x0000000102d67819 */ /* 0x000fe20000010285 */
[----:B------:R-:W-:Y:S01]  /*4d10*/  IMAD.MOV.U32 R0, RZ, RZ, R3 ;  /* 0x000000ffff007224 */ /* 0x000fe200078e0003 */
[----:B------:R-:W-:Y:S01]  /*4d20*/  MOV R133, R132 ;  /* 0x0000008400857202 */ /* 0x000fe20000000f00 */
[----:B------:R-:W-:Y:S01]  /*4d30*/  IMAD.MOV.U32 R217, RZ, RZ, RZ ;  /* 0x000000ffffd97224 */ /* 0x000fe200078e00ff */
[----:B------:R-:W-:Y:S01]  /*4d40*/  SEL R134, R134, 0xffffffe0, !P0 ;  /* 0xffffffe086867807 */ /* 0x000fe20004000000 */
[----:B------:R-:W-:Y:S02]  /*4d50*/  UMOV UR5, 0x1 ;  /* 0x0000000100057882 */ /* 0x000fe40000000000 */
.L_x_1523:
[----:B------:R-:W-:Y:S04]  /*4d60*/  DEPBAR.LE SB0, 0x2 ;  /* 0x000080800000791a */ /* 0x000fe80000000000 */
[----:B------:R-:W-:Y:S01]  /*4d70*/  BAR.SYNC.DEFER_BLOCKING 0x0 ;  /* 0x0000000000007b1d */ /* 0x000fe20000010000 */
[----:B------:R-:W-:Y:S01]  /*4d80*/  UIMAD UR4, UR5, 0x6000, URZ ;  /* 0x00006000050478a4 */ /* 0x000fe2000f8e023f */
[----:B------:R-:W-:Y:S05]  /*4d90*/  ISETP.GE.AND P0, PT, R196, R219, PT ;  /* 0x000000dbc400720c */ /* 0x000fea0003f06270 */
[----:B------:R-:W-:Y:S05]  /*4da0*/  IADD3 R180, R190, UR4, RZ ;  /* 0x00000004beb47c10 */ /* 0x000fea000fffe0ff */
[----:B------:R-:W-:Y:S01]  /*4db0*/  IMAD.IADD R132, R134, 0x1, R180 ;  /* 0x0000000186847824 */ /* 0x000fe200078e02b4 */
[----:B------:R2:W3:Y:S04]  /*4dc0*/  LDSM.16.M88.4 R136, [R192] ;  /* 0x00000000c088783b */ /* 0x0004e80000000200 */
[----:B------:R2:W4:Y:S04]  /*4dd0*/  LDSM.16.M88.4 R140, [R190+UR4+0xc100] ;  /* 0x00c10004be8c783b */ /* 0x0005280008000200 */
[----:B-1----:R2:W1:Y:S04]  /*4de0*/  LDSM.16.M88.4 R144, [R190+UR4+0xc900] ;  /* 0x00c90004be90783b */ /* 0x0024680008000200 */
[----:B------:R2:W1:Y:S04]  /*4df0*/  LDSM.16.M88.4 R148, [R190+UR4+0xd100] ;  /* 0x00d10004be94783b */ /* 0x0004680008000200 */
[----:B------:R2:W1:Y:S04]  /*4e00*/  LDSM.16.M88.4 R152, [R190+UR4+0xd900] ;  /* 0x00d90004be98783b */ /* 0x0004680008000200 */
[----:B------:R2:W1:Y:S04]  /*4e10*/  LDSM.16.M88.4 R156, [R188] ;  /* 0x00000000bc9c783b */ /* 0x0004680000000200 */
[----:B------:R2:W1:Y:S04]  /*4e20*/  LDSM.16.M88.4 R160, [R132+0xc100] ;  /* 0x00c1000084a0783b */ /* 0x0004680000000200 */
[----:B------:R2:W1:Y:S04]  /*4e30*/  LDSM.16.M88.4 R164, [R132+0xc900] ;  /* 0x00c9000084a4783b */ /* 0x0004680000000200 */
[----:B------:R2:W1:Y:S04]  /*4e40*/  LDSM.16.M88.4 R168, [R132+0xd100] ;  /* 0x00d1000084a8783b */ /* 0x0004680000000200 */
[----:B------:R2:W1:Y:S01]  /*4e50*/  LDSM.16.M88.4 R172, [R132+0xd900] ;  /* 0x00d9000084ac783b */ /* 0x0004620000000200 */
[----:B------:R-:W-:-:S05]  /*4e60*/  @P0 BRA `(.L_x_1521) ;  /* 0x0000030000000947 */ /* 0x000fca0003800000 */
[----:B------:R-:W-:Y:S01]  /*4e70*/  SHF.R.S32.HI R3, RZ, 0x1f, R200 ;  /* 0x0000001fff037819 */ /* 0x000fe200000114c8 */
[----:B------:R-:W-:Y:S01]  /*4e80*/  IMAD.WIDE.U32 R4, R200, c[0x0][0x208], RZ ;  /* 0x00008200c8047a25 */ /* 0x000fe200078e00ff */
[----:B------:R-:W-:Y:S03]  /*4e90*/  SHF.R.S32.HI R2, RZ, 0x1f, R199 ;  /* 0x0000001fff027819 */ /* 0x000fe600000114c7 */
[----:B------:R-:W-:Y:S02]  /*4ea0*/  IMAD R3, R3, c[0x0][0x208], RZ ;  /* 0x0000820003037a24 */ /* 0x000fe400078e02ff */
[----:B------:R-:W-:Y:S02]  /*4eb0*/  IMAD R2, R2, c[0x0][0x218], RZ ;  /* 0x0000860002027a24 */ /* 0x000fe400078e02ff */
[----:B------:R-:W-:Y:S02]  /*4ec0*/  IMAD R3, R200, c[0x0][0x20c], R3 ;  /* 0x00008300c8037a24 */ /* 0x000fe400078e0203 */
[----:B------:R-:W-:Y:S02]  /*4ed0*/  IMAD R2, R199, c[0x0][0x21c], R2 ;  /* 0x00008700c7027a24 */ /* 0x000fe400078e0202 */
[----:B------:R-:W-:Y:S04]  /*4ee0*/  IMAD.IADD R5, R5, 0x1, R3 ;  /* 0x0000000105057824 */ /* 0x000fe800078e0203 */
[----:B------:R-:W-:Y:S05]  /*4ef0*/  IMAD.WIDE.U32 R4, R199, c[0x0][0x218], R4 ;  /* 0x00008600c7047a25 */ /* 0x000fea00078e0004 */
[----:B------:R-:W-:Y:S02]  /*4f00*/  IADD3 R3, P0, R206, R4, RZ ;  /* 0x00000004ce037210 */ /* 0x000fe40007f1e0ff */
[----:B------:R-:W-:Y:S02]  /*4f10*/  SEL R4, RZ, 0x10, P5 ;  /* 0x00000010ff047807 */ /* 0x000fe40002800000 */
[----:B------:R-:W-:Y:S02]  /*4f20*/  IADD3.X R2, R193, R5, R2, P0, !PT ;  /* 0x00000005c1027210 */ /* 0x000fe400007fe402 */
[C---:B-1----:R-:W-:Y:S02]  /*4f30*/  LEA R14, P0, R3.reuse, c[0x0][0x1f8], 0x1 ;  /* 0x00007e00030e7a11 */ /* 0x042fe400078008ff */
[C---:B------:R-:W-:Y:S02]  /*4f40*/  IADD3 R5, -R4.reuse, 0x10, RZ ;  /* 0x0000001004057810 */ /* 0x040fe40007ffe1ff */
[----:B------:R-:W-:Y:S01]  /*4f50*/  LEA.HI.X R10, R3, c[0x0][0x1fc], R2, 0x1, P0 ;  /* 0x00007f00030a7a11 */ /* 0x000fe200000f0c02 */
[----:B------:R-:W1:Y:S01]  /*4f60*/  SHFL.IDX PT, R7, R14, 0x1, 0x181f ;  /* 0x00381f000e077f89 */ /* 0x000e6200000e0000 */
[----:B------:R-:W-:Y:S02]  /*4f70*/  SEL R3, RZ, 0x10, P4 ;  /* 0x00000010ff037807 */ /* 0x000fe40002000000 */
[----:B------:R-:W-:Y:S01]  /*4f80*/  ISETP.NE.U32.AND P2, PT, R4, RZ, PT ;  /* 0x000000ff0400720c */ /* 0x000fe20003f45070 */
[----:B------:R-:W5:Y:S01]  /*4f90*/  SHFL.IDX PT, R9, R10, 0x1, 0x181f ;  /* 0x00381f000a097f89 */ /* 0x000f6200000e0000 */
[----:B------:R-:W-:Y:S02]  /*4fa0*/  LOP3.LUT R5, R5, 0xf, RZ, 0xc0, !PT ;  /* 0x0000000f05057812 */ /* 0x000fe400078ec0ff */
[----:B------:R-:W-:Y:S01]  /*4fb0*/  SEL R2, RZ, 0x10, P6 ;  /* 0x00000010ff027807 */ /* 0x000fe20003000000 */
[----:B------:R2:W4:Y:S01]  /*4fc0*/  SHFL.IDX PT, R8, R14, RZ, 0x181f ;  /* 0x00181fff0e087589 */ /* 0x00052200000e0000 */
[----:B------:R-:W-:Y:S03]  /*4fd0*/  IADD3 R6, -R3, 0x10, RZ ;  /* 0x0000001003067810 */ /* 0x000fe60007ffe1ff */
[----:B------:R-:W3:Y:S01]  /*4fe0*/  SHFL.IDX PT, R11, R10, RZ, 0x181f ;  /* 0x00181fff0a0b7589 */ /* 0x000ee200000e0000 */
[----:B------:R-:W-:Y:S02]  /*4ff0*/  LOP3.LUT R6, R6, 0xf, RZ, 0xc0, !PT ;  /* 0x0000000f06067812 */ /* 0x000fe400078ec0ff */
[----:B-1----:R-:W-:Y:S02]  /*5000*/  IADD3 R12, P1, P0, R5, R7, R212 ;  /* 0x00000007050c7210 */ /* 0x002fe4000783e0d4 */
[----:B------:R-:W-:Y:S02]  /*5010*/  IADD3 R5, -R2, 0x10, RZ ;  /* 0x0000001002057810 */ /* 0x000fe40007ffe1ff */
[----:B-----5:R-:W-:Y:S02]  /*5020*/  IADD3.X R13, RZ, R9, R213, P1, P0 ;  /* 0x00000009ff0d7210 */ /* 0x020fe40000fe04d5 */
[----:B--2---:R-:W-:Y:S02]  /*5030*/  IADD3 R14, P1, P0, R6, R7, R215 ;  /* 0x00000007060e7210 */ /* 0x004fe4000783e0d7 */
[----:B------:R-:W-:Y:S01]  /*5040*/  LOP3.LUT R6, R5, 0xf, RZ, 0xc0, !PT ;  /* 0x0000000f05067812 */ /* 0x000fe200078ec0ff */
[----:B------:R-:W-:Y:S01]  /*5050*/  IMAD R5, R217, 0x6000, R198 ;  /* 0x00006000d9057824 */ /* 0x000fe200078e02c6 */
[----:B------:R-:W-:Y:S02]  /*5060*/  IADD3.X R15, RZ, R9, R216, P1, P0 ;  /* 0x00000009ff0f7210 */ /* 0x000fe40000fe04d8 */
[----:B------:R-:W-:Y:S04]  /*5070*/  IADD3 R6, P1, P0, R6, R7, R205 ;  /* 0x0000000706067210 */ /* 0x000fe8000783e0cd */
[----:B------:R-:W-:Y:S02]  /*5080*/  IADD3.X R7, RZ, R9, R214, P1, P0 ;  /* 0x00000009ff077210 */ /* 0x000fe40000fe04d6 */
[----:B----4-:R-:W-:Y:S02]  /*5090*/  IADD3 R18, P1, R212, R8, RZ ;  /* 0x00000008d4127210 */ /* 0x010fe40007f3e0ff */
[C---:B------:R-:W-:Y:S03]  /*50a0*/  IADD3 R16, P0, R8.reuse, R215, RZ ;  /* 0x000000d708107210 */ /* 0x040fe60007f1e0ff */
[----:B---3--:R-:W-:Y:S01]  /*50b0*/  IMAD.X R19, R213, 0x1, R11, P1 ;  /* 0x00000001d5137824 */ /* 0x008fe200008e060b */
[----:B------:R-:W-:Y:S01]  /*50c0*/  ISETP.NE.U32.AND P1, PT, R3, RZ, PT ;  /* 0x000000ff0300720c */ /* 0x000fe20003f25070 */
[C---:B------:R-:W-:Y:S01]  /*50d0*/  IMAD.X R17, R11.reuse, 0x1, R216, P0 ;  /* 0x000000010b117824 */ /* 0x040fe200000e06d8 */
[----:B------:R-:W-:Y:S02]  /*50e0*/  IADD3 R8, P0, R8, R205, RZ ;  /* 0x000000cd08087210 */ /* 0x000fe40007f1e0ff */
[----:B------:R1:W-:Y:S03]  /*50f0*/  LDGSTS.E.BYPASS.LTC128B.128 [R5], [R18.64], !P5 ;  /* 0x0000000012057fae */ /* 0x0003e6000e901d46 */
[----:B------:R-:W-:Y:S01]  /*5100*/  IMAD.X R9, R11, 0x1, R214, P0 ;  /* 0x000000010b097824 */ /* 0x000fe200000e06d6 */
[----:B------:R1:W-:Y:S01]  /*5110*/  LDGSTS.E.BYPASS.LTC128B.128 [R5+0x2000], [R16.64], !P4 ;  /* 0x0200000010057fae */ /* 0x0003e2000e101d46 */
[----:B------:R-:W-:Y:S03]  /*5120*/  ISETP.NE.U32.AND P0, PT, R2, RZ, PT ;  /* 0x000000ff0200720c */ /* 0x000fe60003f05070 */
[----:B------:R1:W-:Y:S04]  /*5130*/  LDGSTS.E.BYPASS.LTC128B.128 [R5+0x4000], [R8.64], !P6 ;  /* 0x0400000008057fae */ /* 0x0003e8000f101d46 */
[----:B------:R1:W-:Y:S04]  /*5140*/  LDGSTS.E.BYPASS.LTC128B.128.ZFILL [R5+0x1000], [R12.64], P2 ;  /* 0x010000000c057fae */ /* 0x0003e80009141d46 */
[----:B------:R1:W-:Y:S04]  /*5150*/  LDGSTS.E.BYPASS.LTC128B.128.ZFILL [R5+0x3000], [R14.64], P1 ;  /* 0x030000000e057fae */ /* 0x0003e80008941d46 */
[----:B------:R1:W-:Y:S02]  /*5160*/  LDGSTS.E.BYPASS.LTC128B.128.ZFILL [R5+0x5000], [R6.64], P0 ;  /* 0x0500000006057fae */ /* 0x0003e40008141d46 */
.L_x_1521:
[C---:B-1-34-:R-:W-:Y:S01]  /*5170*/  HMMA.16816.F32 R4, R136.reuse, R140, RZ ;  /* 0x0000008c8804723c */ /* 0x05afe200000018ff */
[----:B------:R-:W0:Y:S02]  /*5180*/  LDGDEPBAR ;  /* 0x00000000000079af */ /* 0x000e240000000000 */
[----:B------:R-:W-:Y:S02]  /*5190*/  ISETP.GE.AND P1, PT, R217, 0x1, PT ;  /* 0x00000001d900780c */ /* 0x000fe40003f26270 */
[C---:B------:R-:W-:Y:S02]  /*51a0*/  IADD3 R191, R187.reuse, R180, RZ ;  /* 0x000000b4bbbf7210 */ /* 0x040fe40007ffe0ff */
[----:B------:R-:W-:Y:S01]  /*51b0*/  IADD3 R2, R187, R132, RZ ;  /* 0x00000084bb027210 */ /* 0x000fe20007ffe0ff */
[C---:B------:R-:W-:Y:S01]  /*51c0*/  HMMA.16816.F32 R8, R136.reuse, R142, RZ ;  /* 0x0000008e8808723c */ /* 0x040fe200000018ff */
[----:B------:R-:W-:Y:S03]  /*51d0*/  LDSM.16.M88.4 R140, [R186] ;  /* 0x00000000ba8c783b */ /* 0x000fe60000000200 */
[----:B------:R-:W-:Y:S02]  /*51e0*/  IADD3 R3, R134, R180, R187 ;  /* 0x000000b486037210 */ /* 0x000fe40007ffe0bb */
[----:B------:R-:W-:Y:S02]  /*51f0*/  IADD3 R217, R217, 0x1, RZ ;  /* 0x00000001d9d97810 */ /* 0x000fe40007ffe0ff */
[C---:B------:R-:W-:Y:S01]  /*5200*/  HMMA.16816.F32 R12, R136.reuse, R144, RZ ;  /* 0x00000090880c723c */ /* 0x040fe200000018ff */
[----:B------:R-:W-:Y:S03]  /*5210*/  LDSM.16.M88.4 R176, [R191+0xe100] ;  /* 0x00e10000bfb0783b */ /* 0x000fe60000000200 */
[----:B------:R-:W-:Y:S04]  /*5220*/  SEL R217, R217, RZ, !P1 ;  /* 0x000000ffd9d97207 */ /* 0x000fe80004800000 */
[C---:B------:R-:W-:Y:S01]  /*5230*/  HMMA.16816.F32 R16, R136.reuse, R146, RZ ;  /* 0x000000928810723c */ /* 0x040fe200000018ff */
[----:B------:R-:W1:Y:S07]  /*5240*/  LDSM.16.M88.4 R144, [R191+0xc100] ;  /* 0x00c10000bf90783b */ /* 0x000e6e0000000200 */
[C---:B------:R-:W-:Y:S01]  /*5250*/  HMMA.16816.F32 R20, R136.reuse, R148, RZ ;  /* 0x000000948814723c */ /* 0x040fe200000018ff */
[----:B------:R-:W-:Y:S07]  /*5260*/  LDSM.16.M88.4 R180, [R190+UR4+0x10100] ;  /* 0x01010004beb4783b */ /* 0x000fee0008000200 */
[C---:B------:R-:W-:Y:S01]  /*5270*/  HMMA.16816.F32 R24, R136.reuse, R150, RZ ;  /* 0x000000968818723c */ /* 0x040fe200000018ff */
[----:B------:R-:W-:Y:S07]  /*5280*/  LDSM.16.M88.4 R148, [R191+0xd100] ;  /* 0x00d10000bf94783b */ /* 0x000fee0000000200 */
[C---:B------:R-:W-:Y:S08]  /*5290*/  HMMA.16816.F32 R28, R136.reuse, R152, RZ ;  /* 0x00000098881c723c */ /* 0x040ff000000018ff */
[----:B------:R-:W-:Y:S01]  /*52a0*/  HMMA.16816.F32 R32, R136, R154, RZ ;  /* 0x0000009a8820723c */ /* 0x000fe200000018ff */
[----:B------:R-:W3:Y:S07]  /*52b0*/  LDSM.16.M88.4 R136, [R191+0xc900] ;  /* 0x00c90000bf88783b */ /* 0x000eee0000000200 */
[C---:B------:R-:W-:Y:S01]  /*52c0*/  HMMA.16816.F32 R4, R156.reuse, R160, R4 ;  /* 0x000000a09c04723c */ /* 0x040fe20000001804 */
[----:B------:R-:W4:Y:S07]  /*52d0*/  LDSM.16.M88.4 R152, [R191+0xd900] ;  /* 0x00d90000bf98783b */ /* 0x000f2e0000000200 */
[C---:B------:R-:W-:Y:S01]  /*52e0*/  HMMA.16816.F32 R8, R156.reuse, R162, R8 ;  /* 0x000000a29c08723c */ /* 0x040fe20000001808 */
[----:B------:R-:W-:Y:S07]  /*52f0*/  LDSM.16.M88.4 R160, [R185] ;  /* 0x00000000b9a0783b */ /* 0x000fee0000000200 */
[C---:B------:R-:W-:Y:S08]  /*5300*/  HMMA.16816.F32 R12, R156.reuse, R164, R12 ;  /* 0x000000a49c0c723c */ /* 0x040ff0000000180c */
[C---:B------:R-:W-:Y:S01]  /*5310*/  HMMA.16816.F32 R16, R156.reuse, R166, R16 ;  /* 0x000000a69c10723c */ /* 0x040fe20000001810 */
[----:B------:R-:W5:Y:S07]  /*5320*/  LDSM.16.M88.4 R164, [R2+0xc100] ;  /* 0x00c1000002a4783b */ /* 0x000f6e0000000200 */
[C---:B------:R-:W-:Y:S08]  /*5330*/  HMMA.16816.F32 R20, R156.reuse, R168, R20 ;  /* 0x000000a89c14723c */ /* 0x040ff00000001814 */
[C---:B------:R-:W-:Y:S01]  /*5340*/  HMMA.16816.F32 R24, R156.reuse, R170, R24 ;  /* 0x000000aa9c18723c */ /* 0x040fe20000001818 */
[----:B------:R-:W-:Y:S07]  /*5350*/  LDSM.16.M88.4 R168, [R132+0xe100] ;  /* 0x00e1000084a8783b */ /* 0x000fee0000000200 */
[C---:B------:R-:W-:Y:S08]  /*5360*/  HMMA.16816.F32 R28, R156.reuse, R172, R28 ;  /* 0x000000ac9c1c723c */ /* 0x040ff0000000181c */
[----:B------:R-:W-:Y:S01]  /*5370*/  HMMA.16816.F32 R32, R156, R174, R32 ;  /* 0x000000ae9c20723c */ /* 0x000fe20000001820 */
[----:B------:R-:W2:Y:S07]  /*5380*/  LDSM.16.M88.4 R156, [R2+0xc900] ;  /* 0x00c90000029c783b */ /* 0x000eae0000000200 */
[C---:B-1----:R-:W-:Y:S01]  /*5390*/  HMMA.16816.F32 R4, R140.reuse, R144, R4 ;  /* 0x000000908c04723c */ /* 0x042fe20000001804 */
[----:B------:R-:W-:Y:S07]  /*53a0*/  LDSM.16.M88.4 R172, [R132+0xe900] ;  /* 0x00e9000084ac783b */ /* 0x000fee0000000200 */
[C---:B------:R-:W-:Y:S01]  /*53b0*/  HMMA.16816.F32 R8, R140.reuse, R146, R8 ;  /* 0x000000928c08723c */ /* 0x040fe20000001808 */
[----:B------:R-:W1:Y:S07]  /*53c0*/  LDSM.16.M88.4 R144, [R2+0xd100] ;  /* 0x00d100000290783b */ /* 0x000e6e0000000200 */
[C---:B---3--:R-:W-:Y:S08]  /*53d0*/  HMMA.16816.F32 R12, R140.reuse, R136, R12 ;  /* 0x000000888c0c723c */ /* 0x048ff0000000180c */
[C---:B------:R-:W-:Y:S01]  /*53e0*/  HMMA.16816.F32 R16, R140.reuse, R138, R16 ;  /* 0x0000008a8c10723c */ /* 0x040fe20000001810 */
[----:B------:R-:W3:Y:S07]  /*53f0*/  LDSM.16.M88.4 R136, [R2+0xd900] ;  /* 0x00d900000288783b */ /* 0x000eee0000000200 */
[C---:B------:R-:W-:Y:S08]  /*5400*/  HMMA.16816.F32 R20, R140.reuse, R148, R20 ;  /* 0x000000948c14723c */ /* 0x040ff00000001814 */
[C---:B------:R-:W-:Y:S01]  /*5410*/  HMMA.16816.F32 R24, R140.reuse, R150, R24 ;  /* 0x000000968c18723c */ /* 0x040fe20000001818 */
[----:B------:R-:W-:Y:S07]  /*5420*/  LDSM.16.M88.4 R148, [R190+UR4+0xe100] ;  /* 0x00e10004be94783b */ /* 0x000fee0008000200 */
[C---:B----4-:R-:W-:Y:S08]  /*5430*/  HMMA.16816.F32 R28, R140.reuse, R152, R28 ;  /* 0x000000988c1c723c */ /* 0x050ff0000000181c */
[----:B------:R-:W-:Y:S01]  /*5440*/  HMMA.16816.F32 R32, R140, R154, R32 ;  /* 0x0000009a8c20723c */ /* 0x000fe20000001820 */
[----:B------:R-:W4:Y:S07]  /*5450*/  LDSM.16.M88.4 R140, [R192+0x4000] ;  /* 0x00400000c08c783b */ /* 0x000f2e0000000200 */
[C---:B-----5:R-:W-:Y:S01]  /*5460*/  HMMA.16816.F32 R4, R160.reuse, R164, R4 ;  /* 0x000000a4a004723c */ /* 0x060fe20000001804 */
[----:B------:R-:W5:Y:S07]  /*5470*/  LDSM.16.M88.4 R152, [R190+UR4+0xe900] ;  /* 0x00e90004be98783b */ /* 0x000f6e0008000200 */
[C---:B------:R-:W-:Y:S01]  /*5480*/  HMMA.16816.F32 R8, R160.reuse, R166, R8 ;  /* 0x000000a6a008723c */ /* 0x040fe20000001808 */
[----:B------:R-:W-:Y:S07]  /*5490*/  LDSM.16.M88.4 R164, [R190+UR4+0xf900] ;  /* 0x00f90004bea4783b */ /* 0x000fee0008000200 */
[C---:B--2---:R-:W-:Y:S08]  /*54a0*/  HMMA.16816.F32 R12, R160.reuse, R156, R12 ;  /* 0x0000009ca00c723c */ /* 0x044ff0000000180c */
[C---:B------:R-:W-:Y:S01]  /*54b0*/  HMMA.16816.F32 R16, R160.reuse, R158, R16 ;  /* 0x0000009ea010723c */ /* 0x040fe20000001810 */
[----:B------:R-:W2:Y:S07]  /*54c0*/  LDSM.16.M88.4 R156, [R190+UR4+0xf100] ;  /* 0x00f10004be9c783b */ /* 0x000eae0008000200 */
[C---:B-1----:R-:W-:Y:S08]  /*54d0*/  HMMA.16816.F32 R20, R160.reuse, R144, R20 ;  /* 0x00000090a014723c */ /* 0x042ff00000001814 */
[C---:B------:R-:W-:Y:S01]  /*54e0*/  HMMA.16816.F32 R24, R160.reuse, R146, R24 ;  /* 0x00000092a018723c */ /* 0x040fe20000001818 */
[----:B------:R-:W1:Y:S07]  /*54f0*/  LDSM.16.M88.4 R144, [R188+0x4000] ;  /* 0x00400000bc90783b */ /* 0x000e6e0000000200 */
[C---:B---3--:R-:W-:Y:S08]  /*5500*/  HMMA.16816.F32 R28, R160.reuse, R136, R28 ;  /* 0x00000088a01c723c */ /* 0x048ff0000000181c */
[----:B------:R-:W-:Y:S01]  /*5510*/  HMMA.16816.F32 R32, R160, R138, R32 ;  /* 0x0000008aa020723c */ /* 0x000fe20000001820 */
[----:B------:R-:W3:Y:S07]  /*5520*/  LDSM.16.M88.4 R136, [R132+0xf100] ;  /* 0x00f100008488783b */ /* 0x000eee0000000200 */
[C---:B----4-:R-:W-:Y:S01]  /*5530*/  HMMA.16816.F32 R4, R140.reuse, R148, R4 ;  /* 0x000000948c04723c */ /* 0x050fe20000001804 */
[----:B------:R-:W-:Y:S07]  /*5540*/  LDSM.16.M88.4 R160, [R186+0x4000] ;  /* 0x00400000baa0783b */ /* 0x000fee0000000200 */
[C---:B------:R-:W-:Y:S01]  /*5550*/  HMMA.16816.F32 R8, R140.reuse, R150, R8 ;  /* 0x000000968c08723c */ /* 0x040fe20000001808 */
[----:B------:R-:W4:Y:S07]  /*5560*/  LDSM.16.M88.4 R148, [R132+0xf900] ;  /* 0x00f900008494783b */ /* 0x000f2e0000000200 */
[C---:B-----5:R-:W-:Y:S08]  /*5570*/  HMMA.16816.F32 R12, R140.reuse, R152, R12 ;  /* 0x000000988c0c723c */ /* 0x060ff0000000180c */
[C---:B------:R-:W-:Y:S01]  /*5580*/  HMMA.16816.F32 R16, R140.reuse, R154, R16 ;  /* 0x0000009a8c10723c */ /* 0x040fe20000001810 */
[----:B------:R-:W-:Y:S07]  /*5590*/  LDSM.16.M88.4 R152, [R191+0xf100] ;  /* 0x00f10000bf98783b */ /* 0x000fee0000000200 */
[C---:B--2---:R-:W-:Y:S08]  /*55a0*/  HMMA.16816.F32 R20, R140.reuse, R156, R20 ;  /* 0x0000009c8c14723c */ /* 0x044ff00000001814 */
        /* <DEDUP_REMOVED lines=9> */
[C---:B------:R-:W-:Y:S08]  /*5640*/  HMMA.16816.F32 R12, R144.reuse, R172, R12 ;  /* 0x000000ac900c723c */ /* 0x040ff0000000180c */
[C---:B------:R-:W-:Y:S01]  /*5650*/  HMMA.16816.F32 R16, R144.reuse, R174, R16 ;  /* 0x000000ae9010723c */ /* 0x040fe20000001810 */
[----:B------:R-:W-:Y:S07]  /*5660*/  LDSM.16.M88.4 R172, [R192+0x8000] ;  /* 0x00800000c0ac783b */ /* 0x000fee0000000200 */
[C---:B---3--:R-:W-:Y:S08]  /*5670*/  HMMA.16816.F32 R20, R144.reuse, R136, R20 ;  /* 0x000000889014723c */ /* 0x048ff00000001814 */
[C---:B------:R-:W-:Y:S01]  /*5680*/  HMMA.16816.F32 R24, R144.reuse, R138, R24 ;  /* 0x0000008a9018723c */ /* 0x040fe20000001818 */
[----:B------:R-:W3:Y:S07]  /*5690*/  LDSM.16.M88.4 R136, [R3+0xe900] ;  /* 0x00e900000388783b */ /* 0x000eee0000000200 */
[C---:B----4-:R-:W-:Y:S08]  /*56a0*/  HMMA.16816.F32 R28, R144.reuse, R148, R28 ;  /* 0x00000094901c723c */ /* 0x050ff0000000181c */
[----:B------:R-:W-:Y:S01]  /*56b0*/  HMMA.16816.F32 R32, R144, R150, R32 ;  /* 0x000000969020723c */ /* 0x000fe20000001820 */
[----:B------:R-:W4:Y:S07]  /*56c0*/  LDSM.16.M88.4 R144, [R3+0xf100] ;  /* 0x00f100000390783b */ /* 0x000f2e0000000200 */
[C---:B------:R-:W-:Y:S01]  /*56d0*/  HMMA.16816.F32 R4, R160.reuse, R176, R4 ;  /* 0x000000b0a004723c */ /* 0x040fe20000001804 */
[----:B------:R-:W5:Y:S07]  /*56e0*/  LDSM.16.M88.4 R148, [R3+0xf900] ;  /* 0x00f900000394783b */ /* 0x000f6e0000000200 */
[C---:B------:R-:W-:Y:S01]  /*56f0*/  HMMA.16816.F32 R8, R160.reuse, R178, R8 ;  /* 0x000000b2a008723c */ /* 0x040fe20000001808 */
[----:B------:R-:W-:Y:S07]  /*5700*/  LDSM.16.M88.4 R176, [R132+0x10100] ;  /* 0x0101000084b0783b */ /* 0x000fee0000000200 */
[C---:B--2---:R-:W-:Y:S08]  /*5710*/  HMMA.16816.F32 R12, R160.reuse, R140, R12 ;  /* 0x0000008ca00c723c */ /* 0x044ff0000000180c */
[C---:B------:R-:W-:Y:S01]  /*5720*/  HMMA.16816.F32 R16, R160.reuse, R142, R16 ;  /* 0x0000008ea010723c */ /* 0x040fe20000001810 */
[----:B------:R-:W2:Y:S07]  /*5730*/  LDSM.16.M88.4 R140, [R190+UR4+0x10900] ;  /* 0x01090004be8c783b */ /* 0x000eae0008000200 */
[C---:B------:R-:W-:Y:S08]  /*5740*/  HMMA.16816.F32 R20, R160.reuse, R152, R20 ;  /* 0x00000098a014723c */ /* 0x040ff00000001814 */
[C---:B------:R-:W-:Y:S01]  /*5750*/  HMMA.16816.F32 R24, R160.reuse, R154, R24 ;  /* 0x0000009aa018723c */ /* 0x040fe20000001818 */
[----:B------:R-:W2:Y:S07]  /*5760*/  LDSM.16.M88.4 R152, [R190+UR4+0x11100] ;  /* 0x01110004be98783b */ /* 0x000eae0008000200 */
[C---:B------:R-:W-:Y:S08]  /*5770*/  HMMA.16816.F32 R28, R160.reuse, R156, R28 ;  /* 0x0000009ca01c723c */ /* 0x040ff0000000181c */
[----:B------:R-:W-:Y:S01]  /*5780*/  HMMA.16816.F32 R32, R160, R158, R32 ;  /* 0x0000009ea020723c */ /* 0x000fe20000001820 */
[----:B------:R-:W2:Y:S07]  /*5790*/  LDSM.16.M88.4 R156, [R190+UR4+0x11900] ;  /* 0x01190004be9c783b */ /* 0x000eae0008000200 */
[C---:B-1----:R-:W-:Y:S01]  /*57a0*/  HMMA.16816.F32 R4, R164.reuse, R168, R4 ;  /* 0x000000a8a404723c */ /* 0x042fe20000001804 */
[----:B------:R-:W1:Y:S07]  /*57b0*/  LDSM.16.M88.4 R160, [R188+0x8000] ;  /* 0x00800000bca0783b */ /* 0x000e6e0000000200 */
[C---:B------:R-:W-:Y:S01]  /*57c0*/  HMMA.16816.F32 R8, R164.reuse, R170, R8 ;  /* 0x000000aaa408723c */ /* 0x040fe20000001808 */
[----:B------:R-:W-:Y:S07]  /*57d0*/  LDSM.16.M88.4 R168, [R191+0x10100] ;  /* 0x01010000bfa8783b */ /* 0x000fee0000000200 */
[C---:B---3--:R-:W-:Y:S08]  /*57e0*/  HMMA.16816.F32 R12, R164.reuse, R136, R12 ;  /* 0x00000088a40c723c */ /* 0x048ff0000000180c */
[C---:B------:R-:W-:Y:S01]  /*57f0*/  HMMA.16816.F32 R16, R164.reuse, R138, R16 ;  /* 0x0000008aa410723c */ /* 0x040fe20000001810 */
[----:B------:R-:W3:Y:S07]  /*5800*/  LDSM.16.M88.4 R136, [R132+0x10900] ;  /* 0x010900008488783b */ /* 0x000eee0000000200 */
        /* <DEDUP_REMOVED lines=10> */
[C---:B--2---:R-:W-:Y:S08]  /*58b0*/  HMMA.16816.F32 R12, R172.reuse, R140, R12 ;  /* 0x0000008cac0c723c */ /* 0x044ff0000000180c */
[C---:B------:R-:W-:Y:S01]  /*58c0*/  HMMA.16816.F32 R16, R172.reuse, R142, R16 ;  /* 0x0000008eac10723c */ /* 0x040fe20000001810 */
[----:B------:R-:W2:Y:S07]  /*58d0*/  LDSM.16.M88.4 R140, [R191+0x10900] ;  /* 0x01090000bf8c783b */ /* 0x000eae0000000200 */
[C---:B------:R-:W-:Y:S08]  /*58e0*/  HMMA.16816.F32 R20, R172.reuse, R152, R20 ;  /* 0x00000098ac14723c */ /* 0x040ff00000001814 */
[C---:B------:R-:W-:Y:S01]  /*58f0*/  HMMA.16816.F32 R24, R172.reuse, R154, R24 ;  /* 0x0000009aac18723c */ /* 0x040fe20000001818 */
[----:B------:R-:W2:Y:S07]  /*5900*/  LDSM.16.M88.4 R152, [R191+0x11100] ;  /* 0x01110000bf98783b */ /* 0x000eae0000000200 */
[C---:B------:R-:W-:Y:S08]  /*5910*/  HMMA.16816.F32 R28, R172.reuse, R156, R28 ;  /* 0x0000009cac1c723c */ /* 0x040ff0000000181c */
[----:B------:R-:W-:Y:S01]  /*5920*/  HMMA.16816.F32 R32, R172, R158, R32 ;  /* 0x0000009eac20723c */ /* 0x000fe20000001820 */
[----:B------:R-:W2:Y:S07]  /*5930*/  LDSM.16.M88.4 R156, [R191+0x11900] ;  /* 0x01190000bf9c783b */ /* 0x000eae0000000200 */
[C---:B-1----:R-:W-:Y:S01]  /*5940*/  HMMA.16816.F32 R4, R160.reuse, R176, R4 ;  /* 0x000000b0a004723c */ /* 0x042fe20000001804 */
[----:B------:R-:W1:Y:S07]  /*5950*/  LDSM.16.M88.4 R172, [R185+0x8000] ;  /* 0x00800000b9ac783b */ /* 0x000e6e0000000200 */
[C---:B------:R-:W-:Y:S08]  /*5960*/  HMMA.16816.F32 R8, R160.reuse, R178, R8 ;  /* 0x000000b2a008723c */ /* 0x040ff00000001808 */
[C---:B---3--:R-:W-:Y:S08]  /*5970*/  HMMA.16816.F32 R12, R160.reuse, R136, R12 ;  /* 0x00000088a00c723c */ /* 0x048ff0000000180c */
[C---:B------:R-:W-:Y:S01]  /*5980*/  HMMA.16816.F32 R16, R160.reuse, R138, R16 ;  /* 0x0000008aa010723c */ /* 0x040fe20000001810 */
[----:B------:R-:W3:Y:S07]  /*5990*/  LDSM.16.M88.4 R136, [R3+0x10900] ;  /* 0x010900000388783b */ /* 0x000eee0000000200 */
[C---:B----4-:R-:W-:Y:S08]  /*59a0*/  HMMA.16816.F32 R20, R160.reuse, R144, R20 ;  /* 0x00000090a014723c */ /* 0x050ff00000001814 */
[C---:B------:R-:W-:Y:S08]  /*59b0*/  HMMA.16816.F32 R24, R160.reuse, R146, R24 ;  /* 0x00000092a018723c */ /* 0x040ff00000001818 */
[C---:B-----5:R-:W-:Y:S08]  /*59c0*/  HMMA.16816.F32 R28, R160.reuse, R148, R28 ;  /* 0x00000094a01c723c */ /* 0x060ff0000000181c */
[----:B------:R-:W-:Y:S08]  /*59d0*/  HMMA.16816.F32 R32, R160, R150, R32 ;  /* 0x00000096a020723c */ /* 0x000ff00000001820 */
[C---:B------:R-:W-:Y:S08]  /*59e0*/  HMMA.16816.F32 R4, R164.reuse, R168, R4 ;  /* 0x000000a8a404723c */ /* 0x040ff00000001804 */
[C---:B------:R-:W-:Y:S08]  /*59f0*/  HMMA.16816.F32 R8, R164.reuse, R170, R8 ;  /* 0x000000aaa408723c */ /* 0x040ff00000001808 */
[C---:B--2---:R-:W-:Y:S08]  /*5a00*/  HMMA.16816.F32 R12, R164.reuse, R140, R12 ;  /* 0x0000008ca40c723c */ /* 0x044ff0000000180c */
[C---:B------:R-:W-:Y:S01]  /*5a10*/  HMMA.16816.F32 R16, R164.reuse, R142, R16 ;  /* 0x0000008ea410723c */ /* 0x040fe20000001810 */
[----:B------:R-:W2:Y:S07]  /*5a20*/  LDSM.16.M88.4 R140, [R3+0x11100] ;  /* 0x01110000038c783b */ /* 0x000eae0000000200 */
        /* <DEDUP_REMOVED lines=8> */
[----:B------:R-:W1:Y:S01]  /*5ab0*/  LDSM.16.M88.4 R136, [R3+0x11900] ;  /* 0x011900000388783b */ /* 0x000e620000000200 */
[----:B------:R-:W-:Y:S04]  /*5ac0*/  DEPBAR.LE SB0, 0x2 ;  /* 0x000080800000791a */ /* 0x000fe80000000000 */
[----:B------:R-:W-:Y:S02]  /*5ad0*/  FMUL.FTZ R170, R4, c[0x0][0x320] ;  /* 0x0000c80004aa7a20 */ /* 0x000fe40000410000 */
[C---:B--2---:R-:W-:Y:S04]  /*5ae0*/  HMMA.16816.F32 R20, R172.reuse, R140, R20 ;  /* 0x0000008cac14723c */ /* 0x044fe80000001814 */
[----:B------:R-:W2:Y:S01]  /*5af0*/  MUFU.TANH R170, R170 ;  /* 0x000000aa00aa7308 */ /* 0x000ea20000002400 */
[----:B------:R-:W-:Y:S01]  /*5b00*/  FMUL.FTZ R155, R5, c[0x0][0x320] ;  /* 0x0000c800059b7a20 */ /* 0x000fe20000410000 */
[----:B------:R-:W-:Y:S01]  /*5b10*/  BAR.SYNC.DEFER_BLOCKING 0x0 ;  /* 0x0000000000007b1d */ /* 0x000fe20000010000 */
[----:B------:R-:W-:Y:S01]  /*5b20*/  FMUL.FTZ R169, R6, c[0x0][0x320] ;  /* 0x0000c80006a97a20 */ /* 0x000fe20000410000 */
[C---:B------:R-:W-:Y:S04]  /*5b30*/  HMMA.16816.F32 R24, R172.reuse, R142, R24 ;  /* 0x0000008eac18723c */ /* 0x040fe80000001818 */
[----:B------:R-:W-:Y:S02]  /*5b40*/  FMUL.FTZ R171, R8, c[0x0][0x320] ;  /* 0x0000c80008ab7a20 */ /* 0x000fe40000410000 */
[----:B------:R-:W-:Y:S02]  /*5b50*/  FMUL.FTZ R168, R7, c[0x0][0x320] ;  /* 0x0000c80007a87a20 */ /* 0x000fe40000410000 */
[----:B------:R-:W-:Y:S04]  /*5b60*/  FMUL.FTZ R229, R9, c[0x0][0x320] ;  /* 0x0000c80009e57a20 */ /* 0x000fe80000410000 */
[----:B------:R-:W-:Y:S02]  /*5b70*/  FMUL.FTZ R228, R10, c[0x0][0x320] ;  /* 0x0000c8000ae47a20 */ /* 0x000fe40000410000 */
[----:B------:R-:W-:Y:S02]  /*5b80*/  FMUL.FTZ R178, R11, c[0x0][0x320] ;  /* 0x0000c8000bb27a20 */ /* 0x000fe40000410000 */
[----:B------:R-:W-:Y:S02]  /*5b90*/  FMUL.FTZ R177, R12, c[0x0][0x320] ;  /* 0x0000c8000cb17a20 */ /* 0x000fe40000410000 */
[----:B------:R-:W-:Y:S02]  /*5ba0*/  FMUL.FTZ R179, R13, c[0x0][0x320] ;  /* 0x0000c8000db37a20 */ /* 0x000fe40000410000 */
[----:B------:R-:W-:Y:S01]  /*5bb0*/  FMUL.FTZ R218, R14, c[0x0][0x320] ;  /* 0x0000c8000eda7a20 */ /* 0x000fe20000410000 */
[----:B--2---:R-:W-:Y:S01]  /*5bc0*/  FMNMX.FTZ R2, R170, R133, !PT ;  /* 0x00000085aa027209 */ /* 0x004fe20007810000 */
[----:B------:R-:W2:Y:S01]  /*5bd0*/  MUFU.TANH R155, R155 ;  /* 0x0000009b009b7308 */ /* 0x000ea20000002400 */
[----:B------:R-:W-:Y:S01]  /*5be0*/  LDSM.16.MT88.4 R140, [R135+UR4+0x2900] ;  /* 0x00290004878c783b */ /* 0x000fe20008004200 */
[----:B------:R-:W-:Y:S01]  /*5bf0*/  FMUL.FTZ R182, R15, c[0x0][0x320] ;  /* 0x0000c8000fb67a20 */ /* 0x000fe20000410000 */
[C---:B-1----:R-:W-:Y:S03]  /*5c00*/  HMMA.16816.F32 R28, R172.reuse, R136, R28 ;  /* 0x00000088ac1c723c */ /* 0x042fe6000000181c */
[----:B------:R-:W-:Y:S02]  /*5c10*/  FMUL.FTZ R181, R16, c[0x0][0x320] ;  /* 0x0000c80010b57a20 */ /* 0x000fe40000410000 */
[----:B------:R-:W-:Y:S01]  /*5c20*/  FMUL.FTZ R183, R17, c[0x0][0x320] ;  /* 0x0000c80011b77a20 */ /* 0x000fe20000410000 */
[----:B------:R-:W-:Y:S01]  /*5c30*/  LDSM.16.MT88.4 R144, [R184+UR4+0x3900] ;  /* 0x00390004b890783b */ /* 0x000fe20008004200 */
[----:B------:R-:W1:Y:S01]  /*5c40*/  MUFU.TANH R169, R169 ;  /* 0x000000a900a97308 */ /* 0x000e620000002400 */
[----:B------:R-:W-:Y:S04]  /*5c50*/  HMMA.16816.F32 R32, R172, R138, R32 ;  /* 0x0000008aac20723c */ /* 0x000fe80000001820 */
[----:B------:R-:W-:Y:S01]  /*5c60*/  FMUL.FTZ R226, R18, c[0x0][0x320] ;  /* 0x0000c80012e27a20 */ /* 0x000fe20000410000 */
[----:B------:R-:W-:Y:S01]  /*5c70*/  IADD3 R136, R184, UR4, RZ ;  /* 0x00000004b8887c10 */ /* 0x000fe2000fffe0ff */
[----:B------:R-:W-:Y:S02]  /*5c80*/  FMUL.FTZ R220, R19, c[0x0][0x320] ;  /* 0x0000c80013dc7a20 */ /* 0x000fe40000410000 */
[----:B------:R-:W-:Y:S01]  /*5c90*/  FMUL.FTZ R227, R20, c[0x0][0x320] ;  /* 0x0000c80014e37a20 */ /* 0x000fe20000410000 */
[----:B------:R-:W3:Y:S03]  /*5ca0*/  MUFU.TANH R168, R168 ;  /* 0x000000a800a87308 */ /* 0x000ee60000002400 */
[----:B------:R-:W-:Y:S01]  /*5cb0*/  FMUL.FTZ R225, R21, c[0x0][0x320] ;  /* 0x0000c80015e17a20 */ /* 0x000fe20000410000 */
[----:B--2---:R-:W-:Y:S01]  /*5cc0*/  FMNMX.FTZ R2, R155, R2, !PT ;  /* 0x000000029b027209 */ /* 0x004fe20007810000 */
[----:B------:R-:W-:Y:S02]  /*5cd0*/  FMUL.FTZ R224, R22, c[0x0][0x320] ;  /* 0x0000c80016e07a20 */ /* 0x000fe40000410000 */
[----:B------:R-:W-:Y:S02]  /*5ce0*/  FMUL.FTZ R222, R23, c[0x0][0x320] ;  /* 0x0000c80017de7a20 */ /* 0x000fe40000410000 */
[----:B------:R-:W-:Y:S01]  /*5cf0*/  FMUL.FTZ R167, R24, c[0x0][0x320] ;  /* 0x0000c80018a77a20 */ /* 0x000fe20000410000 */
[----:B------:R-:W2:Y:S01]  /*5d00*/  MUFU.TANH R171, R171 ;  /* 0x000000ab00ab7308 */ /* 0x000ea20000002400 */
[----:B------:R-:W-:Y:S02]  /*5d10*/  FMUL.FTZ R165, R25, c[0x0][0x320] ;  /* 0x0000c80019a57a20 */ /* 0x000fe40000410000 */
[----:B------:R-:W-:Y:S01]  /*5d20*/  FMUL.FTZ R166, R26, c[0x0][0x320] ;  /* 0x0000c8001aa67a20 */ /* 0x000fe20000410000 */
[----:B-1----:R-:W-:Y:S01]  /*5d30*/  FMNMX.FTZ R3, R169, R0, !PT ;  /* 0x00000000a9037209 */ /* 0x002fe20007810000 */
[----:B------:R-:W-:Y:S02]  /*5d40*/  FMUL.FTZ R164, R27, c[0x0][0x320] ;  /* 0x0000c8001ba47a20 */ /* 0x000fe40000410000 */
[----:B------:R-:W-:Y:S02]  /*5d50*/  FMUL.FTZ R163, R28, c[0x0][0x320] ;  /* 0x0000c8001ca37a20 */ /* 0x000fe40000410000 */
[----:B------:R-:W-:Y:S01]  /*5d60*/  FMUL.FTZ R161, R29, c[0x0][0x320] ;  /* 0x0000c8001da17a20 */ /* 0x000fe20000410000 */
[----:B------:R-:W1:Y:S01]  /*5d70*/  MUFU.TANH R229, R229 ;  /* 0x000000e500e57308 */ /* 0x000e620000002400 */
[----:B------:R-:W-:Y:S02]  /*5d80*/  FMUL.FTZ R162, R30, c[0x0][0x320] ;  /* 0x0000c8001ea27a20 */ /* 0x000fe40000410000 */
[----:B------:R-:W-:Y:S01]  /*5d90*/  FMUL.FTZ R160, R31, c[0x0][0x320] ;  /* 0x0000c8001fa07a20 */ /* 0x000fe20000410000 */
[----:B---3--:R-:W-:Y:S01]  /*5da0*/  FMNMX.FTZ R3, R168, R3, !PT ;  /* 0x00000003a8037209 */ /* 0x008fe20007810000 */
[----:B------:R-:W-:Y:S02]  /*5db0*/  FMUL.FTZ R32, R32, c[0x0][0x320] ;  /* 0x0000c80020207a20 */ /* 0x000fe40000410000 */
[----:B------:R-:W-:Y:S02]  /*5dc0*/  FMUL.FTZ R33, R33, c[0x0][0x320] ;  /* 0x0000c80021217a20 */ /* 0x000fe40000410000 */
[----:B------:R-:W-:Y:S01]  /*5dd0*/  FMUL.FTZ R34, R34, c[0x0][0x320] ;  /* 0x0000c80022227a20 */ /* 0x000fe20000410000 */
[----:B------:R-:W3:Y:S01]  /*5de0*/  MUFU.TANH R228, R228 ;  /* 0x000000e400e47308 */ /* 0x000ee20000002400 */
[----:B------:R-:W-:Y:S01]  /*5df0*/  FMUL.FTZ R154, R35, c[0x0][0x320] ;  /* 0x0000c800239a7a20 */ /* 0x000fe20000410000 */
[----:B--2---:R-:W-:Y:S08]  /*5e00*/  FMNMX.FTZ R2, R171, R2, !PT ;  /* 0x00000002ab027209 */ /* 0x004ff00007810000 */
[----:B------:R-:W2:Y:S01]  /*5e10*/  MUFU.TANH R178, R178 ;  /* 0x000000b200b27308 */ /* 0x000ea20000002400 */
[----:B-1----:R-:W-:Y:S09]  /*5e20*/  FMNMX.FTZ R2, R229, R2, !PT ;  /* 0x00000002e5027209 */ /* 0x002ff20007810000 */
[----:B------:R-:W1:Y:S01]  /*5e30*/  MUFU.TANH R177, R177 ;  /* 0x000000b100b17308 */ /* 0x000e620000002400 */
[----:B---3--:R-:W-:Y:S09]  /*5e40*/  FMNMX.FTZ R3, R228, R3, !PT ;  /* 0x00000003e4037209 */ /* 0x008ff20007810000 */
[----:B------:R-:W3:Y:S01]  /*5e50*/  MUFU.TANH R179, R179 ;  /* 0x000000b300b37308 */ /* 0x000ee20000002400 */
[----:B--2---:R-:W-:Y:S09]  /*5e60*/  FMNMX.FTZ R3, R178, R3, !PT ;  /* 0x00000003b2037209 */ /* 0x004ff20007810000 */
        /* <DEDUP_REMOVED lines=43> */
[----:B-1----:R-:W-:Y:S05]  /*6120*/  FMNMX.FTZ R35, R157, R2, !PT ;  /* 0x000000029d237209 */ /* 0x002fea0007810000 */
[----:B------:R-:W1:Y:S01]  /*6130*/  SHFL.BFLY PT, R2, R35, 0x2, 0x1f ;  /* 0x0c401f0023027f89 */ /* 0x000e6200000e0000 */
[----:B---3--:R-:W-:Y:S04]  /*6140*/  FMNMX.FTZ R3, R156, R3, !PT ;  /* 0x000000039c037209 */ /* 0x008fe80007810000 */
[----:B--2---:R-:W-:Y:S05]  /*6150*/  FMNMX.FTZ R34, R154, R3, !PT ;  /* 0x000000039a227209 */ /* 0x004fea0007810000 */
[----:B------:R-:W2:Y:S01]  /*6160*/  SHFL.BFLY PT, R3, R34, 0x2, 0x1f ;  /* 0x0c401f0022037f89 */ /* 0x000ea200000e0000 */
[----:B-1----:R-:W-:Y:S07]  /*6170*/  FMNMX.FTZ R33, R35, R2, !PT ;  /* 0x0000000223217209 */ /* 0x002fee0007810000 */
[----:B------:R-:W1:Y:S01]  /*6180*/  SHFL.BFLY PT, R132, R33, 0x1, 0x1f ;  /* 0x0c201f0021847f89 */ /* 0x000e6200000e0000 */
[----:B--2---:R-:W-:Y:S07]  /*6190*/  FMNMX.FTZ R32, R34, R3, !PT ;  /* 0x0000000322207209 */ /* 0x004fee0007810000 */
[----:B------:R-:W2:Y:S01]  /*61a0*/  SHFL.BFLY PT, R3, R32, 0x1, 0x1f ;  /* 0x0c201f0020037f89 */ /* 0x000ea200000e0000 */
[----:B-1----:R-:W-:Y:S05]  /*61b0*/  FMNMX.FTZ R132, R33, R132, !PT ;  /* 0x0000008421847209 */ /* 0x002fea0007810000 */
[C---:B------:R-:W-:Y:S01]  /*61c0*/  FADD.FTZ R4, -R132.reuse, R133 ;  /* 0x0000008584047221 */ /* 0x040fe20000010100 */
[----:B------:R-:W-:Y:S01]  /*61d0*/  IADD3 R133, R189, R136, RZ ;  /* 0x00000088bd857210 */ /* 0x000fe20007ffe0ff */
[----:B------:R-:W-:Y:S02]  /*61e0*/  FMUL.FTZ R158, R132, c[0x0][0x2d0] ;  /* 0x0000b400849e7a20 */ /* 0x000fe40000410000 */
[----:B------:R-:W-:Y:S02]  /*61f0*/  FMUL.FTZ R2, R4, c[0x0][0x2d0] ;  /* 0x0000b40004027a20 */ /* 0x000fe40000410000 */
[--C-:B------:R-:W-:Y:S01]  /*6200*/  FFMA.FTZ R175, R155, c[0x0][0x2d0], -R158.reuse ;  /* 0x0000b4009baf7a23 */ /* 0x100fe2000001089e */
[----:B------:R-:W-:Y:S01]  /*6210*/  LDSM.16.MT88.4 R136, [R133+0x100] ;  /* 0x000100008588783b */ /* 0x000fe20000004200 */
[--C-:B------:R-:W-:Y:S02]  /*6220*/  FFMA.FTZ R176, R170, c[0x0][0x2d0], -R158.reuse ;  /* 0x0000b400aab07a23 */ /* 0x100fe4000001089e */
[--C-:B------:R-:W-:Y:S01]  /*6230*/  FFMA.FTZ R174, R171, c[0x0][0x2d0], -R158.reuse ;  /* 0x0000b400abae7a23 */ /* 0x100fe2000001089e */
[----:B------:R-:W1:Y:S01]  /*6240*/  MUFU.EX2 R2, R2 ;  /* 0x0000000200027308 */ /* 0x000e620000000800 */
[--C-:B------:R-:W-:Y:S02]  /*6250*/  FFMA.FTZ R173, R229, c[0x0][0x2d0], -R158.reuse ;  /* 0x0000b400e5ad7a23 */ /* 0x100fe4000001089e */
[--C-:B------:R-:W-:Y:S01]  /*6260*/  FFMA.FTZ R229, R165, c[0x0][0x2d0], -R158.reuse ;  /* 0x0000b400a5e57a23 */ /* 0x100fe2000001089e */
[----:B--2---:R-:W-:Y:S01]  /*6270*/  FMNMX.FTZ R3, R32, R3, !PT ;  /* 0x0000000320037209 */ /* 0x004fe20007810000 */
[----:B------:R-:W-:Y:S01]  /*6280*/  LDSM.16.MT88.4 R148, [R133+0x3900] ;  /* 0x003900008594783b */ /* 0x000fe20000004200 */
[--C-:B------:R-:W-:Y:S02]  /*6290*/  FFMA.FTZ R230, R163, c[0x0][0x2d0], -R158.reuse ;  /* 0x0000b400a3e67a23 */ /* 0x100fe4000001089e */
[----:B------:R-:W-:Y:S02]  /*62a0*/  FFMA.FTZ R233, R161, c[0x0][0x2d0], -R158 ;  /* 0x0000b400a1e97a23 */ /* 0x000fe4000001089e */
[C---:B------:R-:W-:Y:S01]  /*62b0*/  FMUL.FTZ R155, R3.reuse, c[0x0][0x2d0] ;  /* 0x0000b400039b7a20 */ /* 0x040fe20000410000 */
[----:B------:R-:W-:Y:S01]  /*62c0*/  MUFU.EX2 R176, R176 ;  /* 0x000000b000b07308 */ /* 0x000fe20000000800 */
[----:B------:R-:W-:Y:S01]  /*62d0*/  FADD.FTZ R4, -R3, R0 ;  /* 0x0000000003047221 */ /* 0x000fe20000010100 */
[----:B------:R-:W2:Y:S01]  /*62e0*/  LDSM.16.MT88.4 R32, [R184+UR4+0x100] ;  /* 0x00010004b820783b */ /* 0x000ea20008004200 */
[--C-:B------:R-:W-:Y:S02]  /*62f0*/  FFMA.FTZ R172, R169, c[0x0][0x2d0], -R155.reuse ;  /* 0x0000b400a9ac7a23 */ /* 0x100fe4000001089b */
[--C-:B------:R-:W-:Y:S02]  /*6300*/  FFMA.FTZ R171, R168, c[0x0][0x2d0], -R155.reuse ;  /* 0x0000b400a8ab7a23 */ /* 0x100fe4000001089b */
[--C-:B------:R-:W-:Y:S02]  /*6310*/  FFMA.FTZ R170, R228, c[0x0][0x2d0], -R155.reuse ;  /* 0x0000b400e4aa7a23 */ /* 0x100fe4000001089b */
[--C-:B------:R-:W-:Y:S01]  /*6320*/  FFMA.FTZ R169, R178, c[0x0][0x2d0], -R155.reuse ;  /* 0x0000b400b2a97a23 */ /* 0x100fe2000001089b */
[----:B------:R-:W3:Y:S01]  /*6330*/  MUFU.EX2 R175, R175 ;  /* 0x000000af00af7308 */ /* 0x000ee20000000800 */
[----:B------:R-:W-:Y:S02]  /*6340*/  FMUL.FTZ R0, R4, c[0x0][0x2d0] ;  /* 0x0000b40004007a20 */ /* 0x000fe40000410000 */
[C---:B-1----:R-:W-:Y:S02]  /*6350*/  FMUL.FTZ R4, R2.reuse, R128 ;  /* 0x0000008002047220 */ /* 0x042fe40000410000 */
        /* <DEDUP_REMOVED lines=15> */
[----:B------:R-:W-:Y:S01]  /*6450*/  FMUL.FTZ R29, R2, R105 ;  /* 0x00000069021d7220 */ /* 0x000fe20000410000 */
[----:B------:R-:W3:Y:S01]  /*6460*/  MUFU.EX2 R173, R173 ;  /* 0x000000ad00ad7308 */ /* 0x000ee20000000800 */
[--C-:B------:R-:W-:Y:S02]  /*6470*/  FFMA.FTZ R228, R166, c[0x0][0x2d0], -R155.reuse ;  /* 0x0000b400a6e47a23 */ /* 0x100fe4000001089b */
[--C-:B------:R-:W-:Y:S02]  /*6480*/  FFMA.FTZ R231, R164, c[0x0][0x2d0], -R155.reuse ;  /* 0x0000b400a4e77a23 */ /* 0x100fe4000001089b */
[C---:B-1----:R-:W-:Y:S02]  /*6490*/  FMUL.FTZ R6, R0.reuse, R130 ;  /* 0x0000008200067220 */ /* 0x042fe40000410000 */
[C---:B------:R-:W-:Y:S02]  /*64a0*/  FMUL.FTZ R7, R0.reuse, R131 ;  /* 0x0000008300077220 */ /* 0x040fe40000410000 */
[C---:B------:R-:W-:Y:S01]  /*64b0*/  FMUL.FTZ R10, R0.reuse, R126 ;  /* 0x0000007e000a7220 */ /* 0x040fe20000410000 */
[----:B------:R-:W-:Y:S01]  /*64c0*/  MUFU.EX2 R172, R172 ;  /* 0x000000ac00ac7308 */ /* 0x000fe20000000800 */
[C---:B------:R-:W-:Y:S02]  /*64d0*/  FMUL.FTZ R11, R0.reuse, R127 ;  /* 0x0000007f000b7220 */ /* 0x040fe40000410000 */
[----:B------:R-:W1:Y:S01]  /*64e0*/  LDSM.16.MT88.4 R124, [R135+UR4+0x100] ;  /* 0x00010004877c783b */ /* 0x000e620008004200 */
[C---:B------:R-:W-:Y:S02]  /*64f0*/  FMUL.FTZ R14, R0.reuse, R122 ;  /* 0x0000007a000e7220 */ /* 0x040fe40000410000 */
[C---:B------:R-:W-:Y:S02]  /*6500*/  FMUL.FTZ R15, R0.reuse, R123 ;  /* 0x0000007b000f7220 */ /* 0x040fe40000410000 */
[C---:B------:R-:W-:Y:S02]  /*6510*/  FMUL.FTZ R18, R0.reuse, R118 ;  /* 0x0000007600127220 */ /* 0x040fe40000410000 */
[----:B------:R-:W4:Y:S01]  /*6520*/  MUFU.EX2 R171, R171 ;  /* 0x000000ab00ab7308 */ /* 0x000f220000000800 */
[C---:B------:R-:W-:Y:S02]  /*6530*/  FMUL.FTZ R19, R0.reuse, R119 ;  /* 0x0000007700137220 */ /* 0x040fe40000410000 */
[----:B------:R-:W-:Y:S01]  /*6540*/  LDSM.16.MT88.4 R116, [R135+UR4+0x900] ;  /* 0x000900048774783b */ /* 0x000fe20008004200 */
[----:B---3--:R-:W-:Y:S01]  /*6550*/  F2FP.PACK_AB R130, R173, R174 ;  /* 0x000000aead82723e */ /* 0x008fe200000000ff */
[C---:B------:R-:W-:Y:S02]  /*6560*/  FMUL.FTZ R22, R0.reuse, R114 ;  /* 0x0000007200167220 */ /* 0x040fe40000410000 */
[C---:B------:R-:W-:Y:S02]  /*6570*/  FMUL.FTZ R23, R0.reuse, R115 ;  /* 0x0000007300177220 */ /* 0x040fe40000410000 */
[C---:B------:R-:W-:Y:S01]  /*6580*/  FMUL.FTZ R26, R0.reuse, R110 ;  /* 0x0000006e001a7220 */ /* 0x040fe20000410000 */
[----:B------:R-:W-:Y:S01]  /*6590*/  MUFU.EX2 R170, R170 ;  /* 0x000000aa00aa7308 */ /* 0x000fe20000000800 */
[----:B------:R-:W-:Y:S01]  /*65a0*/  LDSM.16.MT88.4 R112, [R184+UR4+0x2100] ;  /* 0x00210004b870783b */ /* 0x000fe20008004200 */
[C---:B------:R-:W-:Y:S02]  /*65b0*/  FMUL.FTZ R27, R0.reuse, R111 ;  /* 0x0000006f001b7220 */ /* 0x040fe40000410000 */
[C---:B------:R-:W-:Y:S02]  /*65c0*/  FMUL.FTZ R30, R0.reuse, R106 ;  /* 0x0000006a001e7220 */ /* 0x040fe40000410000 */
[----:B------:R-:W-:Y:S02]  /*65d0*/  FMUL.FTZ R31, R0, R107 ;  /* 0x0000006b001f7220 */ /* 0x000fe40000410000 */
[--C-:B------:R-:W-:Y:S01]  /*65e0*/  FFMA.FTZ R232, R162, c[0x0][0x2d0], -R155.reuse ;  /* 0x0000b400a2e87a23 */ /* 0x100fe2000001089b */
[----:B------:R-:W-:Y:S01]  /*65f0*/  LDSM.16.MT88.4 R104, [R133+0x2100] ;  /* 0x002100008568783b */ /* 0x000fe20000004200 */
[----:B------:R-:W3:Y:S01]  /*6600*/  MUFU.EX2 R169, R169 ;  /* 0x000000a900a97308 */ /* 0x000ee20000000800 */
[--C-:B------:R-:W-:Y:S02]  /*6610*/  FFMA.FTZ R235, R160, c[0x0][0x2d0], -R155.reuse ;  /* 0x0000b400a0eb7a23 */ /* 0x100fe4000001089b */
[--C-:B------:R-:W-:Y:S01]  /*6620*/  FFMA.FTZ R234, R159, c[0x0][0x2d0], -R158.reuse ;  /* 0x0000b4009fea7a23 */ /* 0x100fe2000001089e */
[----:B----4-:R-:W-:Y:S01]  /*6630*/  F2FP.PACK_AB R129, R171, R172 ;  /* 0x000000acab81723e */ /* 0x010fe200000000ff */
[--C-:B------:R-:W-:Y:S02]  /*6640*/  FFMA.FTZ R236, R156, c[0x0][0x2d0], -R155.reuse ;  /* 0x0000b4009cec7a23 */ /* 0x100fe4000001089b */
[----:B------:R-:W-:Y:S01]  /*6650*/  LDSM.16.MT88.4 R160, [R184+UR4+0x5900] ;  /* 0x00590004b8a0783b */ /* 0x000fe20008004200 */
        /* <DEDUP_REMOVED lines=10> */
[----:B---3--:R-:W-:Y:S01]  /*6700*/  F2FP.PACK_AB R131, R169, R170 ;  /* 0x000000aaa983723e */ /* 0x008fe200000000ff */
[C---:B------:R-:W-:Y:S02]  /*6710*/  FMUL.FTZ R44, R2.reuse, R44 ;  /* 0x0000002c022c7220 */ /* 0x040fe40000410000 */
[----:B------:R-:W-:Y:S02]  /*6720*/  FMUL.FTZ R45, R2, R45 ;  /* 0x0000002d022d7220 */ /* 0x000fe40000410000 */
[C---:B------:R-:W-:Y:S02]  /*6730*/  FMUL.FTZ R46, R0.reuse, R46 ;  /* 0x0000002e002e7220 */ /* 0x040fe40000410000 */
[C---:B--2---:R-:W-:Y:S01]  /*6740*/  HMMA.16816.F32 R4, R128.reuse, R32, R4 ;  /* 0x000000208004723c */ /* 0x044fe20000001804 */
[----:B------:R-:W-:Y:S04]  /*6750*/  MUFU.EX2 R231, R231 ;  /* 0x000000e700e77308 */ /* 0x000fe80000000800 */
[----:B------:R-:W-:Y:S02]  /*6760*/  FMUL.FTZ R47, R0, R47 ;  /* 0x0000002f002f7220 */ /* 0x000fe40000410000 */
[----:B------:R-:W-:Y:S01]  /*6770*/  IADD3 R32, R135, UR4, RZ ;  /* 0x0000000487207c10 */ /* 0x000fe2000fffe0ff */
[C---:B------:R-:W-:Y:S03]  /*6780*/  HMMA.16816.F32 R8, R128.reuse, R34, R8 ;  /* 0x000000228008723c */ /* 0x040fe60000001808 */
[----:B------:R-:W-:Y:S01]  /*6790*/  MUFU.EX2 R230, R230 ;  /* 0x000000e600e67308 */ /* 0x000fe20000000800 */
[----:B------:R-:W-:Y:S01]  /*67a0*/  IADD3 R168, R189, R32, RZ ;  /* 0x00000020bda87210 */ /* 0x000fe20007ffe0ff */
[C---:B------:R-:W-:Y:S02]  /*67b0*/  FMUL.FTZ R32, R2.reuse, R100 ;  /* 0x0000006402207220 */ /* 0x040fe40000410000 */
[----:B------:R-:W-:Y:S01]  /*67c0*/  FMUL.FTZ R33, R2, R101 ;  /* 0x0000006502217220 */ /* 0x000fe20000410000 */
[C---:B------:R-:W-:Y:S01]  /*67d0*/  HMMA.16816.F32 R12, R128.reuse, R136, R12 ;  /* 0x00000088800c723c */ /* 0x040fe2000000180c */
[----:B------:R-:W2:Y:S03]  /*67e0*/  LDSM.16.MT88.4 R120, [R168+0x100] ;  /* 0x00010000a878783b */ /* 0x000ea60000004200 */
[C---:B------:R-:W-:Y:S01]  /*67f0*/  FMUL.FTZ R34, R0.reuse, R102 ;  /* 0x0000006600227220 */ /* 0x040fe20000410000 */
[----:B------:R-:W-:Y:S01]  /*6800*/  MUFU.EX2 R233, R233 ;  /* 0x000000e900e97308 */ /* 0x000fe20000000800 */
[----:B------:R-:W-:Y:S02]  /*6810*/  FMUL.FTZ R35, R0, R103 ;  /* 0x0000006700237220 */ /* 0x000fe40000410000 */
[C---:B------:R-:W-:Y:S01]  /*6820*/  HMMA.16816.F32 R16, R128.reuse, R138, R16 ;  /* 0x0000008a8010723c */ /* 0x040fe20000001810 */
[----:B------:R-:W3:Y:S03]  /*6830*/  LDSM.16.MT88.4 R100, [R135+UR4+0x2100] ;  /* 0x002100048764783b */ /* 0x000ee60008004200 */
[C---:B------:R-:W-:Y:S02]  /*6840*/  FMUL.FTZ R48, R2.reuse, R48 ;  /* 0x0000003002307220 */ /* 0x040fe40000410000 */
[----:B------:R-:W-:Y:S01]  /*6850*/  FMUL.FTZ R49, R2, R49 ;  /* 0x0000003102317220 */ /* 0x000fe20000410000 */
[----:B------:R-:W-:Y:S01]  /*6860*/  MUFU.EX2 R232, R232 ;  /* 0x000000e800e87308 */ /* 0x000fe20000000800 */
[C---:B-1----:R-:W-:Y:S01]  /*6870*/  HMMA.16816.F32 R20, R128.reuse, R124, R20 ;  /* 0x0000007c8014723c */ /* 0x042fe20000001814 */
[----:B------:R-:W1:Y:S03]  /*6880*/  LDSM.16.MT88.4 R108, [R168+0x2100] ;  /* 0x00210000a86c783b */ /* 0x000e660000004200 */
[C---:B------:R-:W-:Y:S02]  /*6890*/  FMUL.FTZ R50, R0.reuse, R50 ;  /* 0x0000003200327220 */ /* 0x040fe40000410000 */
[----:B------:R-:W-:Y:S02]  /*68a0*/  FMUL.FTZ R51, R0, R51 ;  /* 0x0000003300337220 */ /* 0x000fe40000410000 */
[C---:B------:R-:W-:Y:S01]  /*68b0*/  HMMA.16816.F32 R24, R128.reuse, R126, R24 ;  /* 0x0000007e8018723c */ /* 0x040fe20000001818 */
[----:B------:R-:W-:Y:S01]  /*68c0*/  LDSM.16.MT88.4 R124, [R184+UR4+0x2900] ;  /* 0x00290004b87c783b */ /* 0x000fe20008004200 */
[----:B------:R-:W-:Y:S02]  /*68d0*/  MUFU.EX2 R235, R235 ;  /* 0x000000eb00eb7308 */ /* 0x000fe40000000800 */
[C---:B------:R-:W-:Y:S02]  /*68e0*/  FMUL.FTZ R52, R2.reuse, R52 ;  /* 0x0000003402347220 */ /* 0x040fe40000410000 */
[----:B------:R-:W-:Y:S02]  /*68f0*/  FMUL.FTZ R53, R2, R53 ;  /* 0x0000003502357220 */ /* 0x000fe40000410000 */
[C---:B------:R-:W-:Y:S01]  /*6900*/  FMUL.FTZ R54, R0.reuse, R54 ;  /* 0x0000003600367220 */ /* 0x040fe20000410000 */
[----:B------:R-:W-:Y:S03]  /*6910*/  LDSM.16.MT88.4 R136, [R133+0x2900] ;  /* 0x002900008588783b */ /* 0x000fe60000004200 */
[----:B------:R-:W-:Y:S01]  /*6920*/  FMUL.FTZ R55, R0, R55 ;  /* 0x0000003700377220 */ /* 0x000fe20000410000 */
[----:B------:R-:W-:Y:S01]  /*6930*/  MUFU.EX2 R234, R234 ;  /* 0x000000ea00ea7308 */ /* 0x000fe20000000800 */
[C---:B------:R-:W-:Y:S02]  /*6940*/  FMUL.FTZ R56, R2.reuse, R56 ;  /* 0x0000003802387220 */ /* 0x040fe40000410000 */
[----:B------:R-:W-:Y:S01]  /*6950*/  FMUL.FTZ R57, R2, R57 ;  /* 0x0000003902397220 */ /* 0x000fe20000410000 */
[C---:B--2---:R-:W-:Y:S03]  /*6960*/  HMMA.16816.F32 R28, R128.reuse, R120, R28 ;  /* 0x00000078801c723c */ /* 0x044fe6000000181c */
[C---:B------:R-:W-:Y:S02]  /*6970*/  FMUL.FTZ R58, R0.reuse, R58 ;  /* 0x0000003a003a7220 */ /* 0x040fe40000410000 */
[----:B------:R-:W-:Y:S01]  /*6980*/  FMUL.FTZ R59, R0, R59 ;  /* 0x0000003b003b7220 */ /* 0x000fe20000410000 */
[----:B------:R-:W-:Y:S01]  /*6990*/  MUFU.EX2 R236, R236 ;  /* 0x000000ec00ec7308 */ /* 0x000fe20000000800 */
[C---:B------:R-:W-:Y:S01]  /*69a0*/  FMUL.FTZ R60, R2.reuse, R60 ;  /* 0x0000003c023c7220 */ /* 0x040fe20000410000 */
[C---:B------:R-:W-:Y:S01]  /*69b0*/  HMMA.16816.F32 R32, R128.reuse, R122, R32 ;  /* 0x0000007a8020723c */ /* 0x040fe20000001820 */
[----:B------:R-:W-:Y:S03]  /*69c0*/  LDSM.16.MT88.4 R120, [R168+0x900] ;  /* 0x00090000a878783b */ /* 0x000fe60000004200 */
[----:B------:R-:W-:Y:S02]  /*69d0*/  FMUL.FTZ R61, R2, R61 ;  /* 0x0000003d023d7220 */ /* 0x000fe40000410000 */
[C---:B------:R-:W-:Y:S02]  /*69e0*/  FMUL.FTZ R62, R0.reuse, R62 ;  /* 0x0000003e003e7220 */ /* 0x040fe40000410000 */
[C---:B------:R-:W-:Y:S04]  /*69f0*/  HMMA.16816.F32 R36, R128.reuse, R112, R36 ;  /* 0x000000708024723c */ /* 0x040fe80000001824 */
[----:B------:R-:W-:Y:S02]  /*6a00*/  FMUL.FTZ R63, R0, R63 ;  /* 0x0000003f003f7220 */ /* 0x000fe40000410000 */
[C---:B------:R-:W-:Y:S02]  /*6a10*/  FMUL.FTZ R64, R2.reuse, R64 ;  /* 0x0000004002407220 */ /* 0x040fe40000410000 */
[C---:B------:R-:W-:Y:S01]  /*6a20*/  HMMA.16816.F32 R40, R128.reuse, R114, R40 ;  /* 0x000000728028723c */ /* 0x040fe20000001828 */
[----:B------:R-:W-:Y:S03]  /*6a30*/  LDSM.16.MT88.4 R112, [R184+UR4+0x900] ;  /* 0x00090004b870783b */ /* 0x000fe60008004200 */
[----:B------:R-:W-:Y:S02]  /*6a40*/  FMUL.FTZ R65, R2, R65 ;  /* 0x0000004102417220 */ /* 0x000fe40000410000 */
[C---:B------:R-:W-:Y:S02]  /*6a50*/  FMUL.FTZ R66, R0.reuse, R66 ;  /* 0x0000004200427220 */ /* 0x040fe40000410000 */
[C---:B------:R-:W-:Y:S04]  /*6a60*/  HMMA.16816.F32 R44, R128.reuse, R104, R44 ;  /* 0x00000068802c723c */ /* 0x040fe8000000182c */
[----:B------:R-:W-:Y:S02]  /*6a70*/  FMUL.FTZ R67, R0, R67 ;  /* 0x0000004300437220 */ /* 0x000fe40000410000 */
[C---:B------:R-:W-:Y:S02]  /*6a80*/  FMUL.FTZ R68, R2.reuse, R68 ;  /* 0x0000004402447220 */ /* 0x040fe40000410000 */
[C---:B------:R-:W-:Y:S01]  /*6a90*/  HMMA.16816.F32 R48, R128.reuse, R106, R48 ;  /* 0x0000006a8030723c */ /* 0x040fe20000001830 */
[----:B------:R-:W2:Y:S03]  /*6aa0*/  LDSM.16.MT88.4 R104, [R184+UR4+0x4100] ;  /* 0x00410004b868783b */ /* 0x000ea60008004200 */
[----:B------:R-:W-:Y:S02]  /*6ab0*/  FMUL.FTZ R69, R2, R69 ;  /* 0x0000004502457220 */ /* 0x000fe40000410000 */
[C---:B------:R-:W-:Y:S02]  /*6ac0*/  FMUL.FTZ R70, R0.reuse, R70 ;  /* 0x0000004600467220 */ /* 0x040fe40000410000 */
[C---:B---3--:R-:W-:Y:S04]  /*6ad0*/  HMMA.16816.F32 R52, R128.reuse, R100, R52 ;  /* 0x000000648034723c */ /* 0x048fe80000001834 */
[----:B------:R-:W-:Y:S02]  /*6ae0*/  FMUL.FTZ R71, R0, R71 ;  /* 0x0000004700477220 */ /* 0x000fe40000410000 */
[C---:B------:R-:W-:Y:S02]  /*6af0*/  FMUL.FTZ R72, R2.reuse, R72 ;  /* 0x0000004802487220 */ /* 0x040fe40000410000 */
[C---:B------:R-:W-:Y:S01]  /*6b00*/  HMMA.16816.F32 R56, R128.reuse, R102, R56 ;  /* 0x000000668038723c */ /* 0x040fe20000001838 */
[----:B------:R-:W3:Y:S03]  /*6b10*/  LDSM.16.MT88.4 R100, [R133+0x4100] ;  /* 0x004100008564783b */ /* 0x000ee60000004200 */
[----:B------:R-:W-:Y:S02]  /*6b20*/  FMUL.FTZ R73, R2, R73 ;  /* 0x0000004902497220 */ /* 0x000fe40000410000 */
[C---:B------:R-:W-:Y:S02]  /*6b30*/  FMUL.FTZ R74, R0.reuse, R74 ;  /* 0x0000004a004a7220 */ /* 0x040fe40000410000 */
[C---:B-1----:R-:W-:Y:S04]  /*6b40*/  HMMA.16816.F32 R60, R128.reuse, R108, R60 ;  /* 0x0000006c803c723c */ /* 0x042fe8000000183c */
[----:B------:R-:W-:Y:S02]  /*6b50*/  FMUL.FTZ R75, R0, R75 ;  /* 0x0000004b004b7220 */ /* 0x000fe40000410000 */
[C---:B------:R-:W-:Y:S02]  /*6b60*/  FMUL.FTZ R84, R2.reuse, R84 ;  /* 0x0000005402547220 */ /* 0x040fe40000410000 */
[C---:B------:R-:W-:Y:S01]  /*6b70*/  HMMA.16816.F32 R64, R128.reuse, R110, R64 ;  /* 0x0000006e8040723c */ /* 0x040fe20000001840 */
[----:B------:R-:W1:Y:S03]  /*6b80*/  LDSM.16.MT88.4 R108, [R135+UR4+0x4100] ;  /* 0x00410004876c783b */ /* 0x000e660008004200 */
[----:B------:R-:W-:Y:S02]  /*6b90*/  FMUL.FTZ R85, R2, R85 ;  /* 0x0000005502557220 */ /* 0x000fe40000410000 */
[C---:B------:R-:W-:Y:S02]  /*6ba0*/  FMUL.FTZ R86, R0.reuse, R86 ;  /* 0x0000005600567220 */ /* 0x040fe40000410000 */
[----:B------:R-:W-:Y:S01]  /*6bb0*/  FMUL.FTZ R87, R0, R87 ;  /* 0x0000005700577220 */ /* 0x000fe20000410000 */
[C---:B--2---:R-:W-:Y:S03]  /*6bc0*/  HMMA.16816.F32 R68, R128.reuse, R104, R68 ;  /* 0x000000688044723c */ /* 0x044fe60000001844 */
[--C-:B------:R-:W-:Y:S02]  /*6bd0*/  FFMA.FTZ R177, R177, c[0x0][0x2d0], -R158.reuse ;  /* 0x0000b400b1b17a23 */ /* 0x100fe4000001089e */
[--C-:B------:R-:W-:Y:S02]  /*6be0*/  FFMA.FTZ R178, R179, c[0x0][0x2d0], -R158.reuse ;  /* 0x0000b400b3b27a23 */ /* 0x100fe4000001089e */
[--C-:B------:R-:W-:Y:S01]  /*6bf0*/  FFMA.FTZ R179, R218, c[0x0][0x2d0], -R155.reuse ;  /* 0x0000b400dab37a23 */ /* 0x100fe2000001089b */
[C---:B------:R-:W-:Y:S01]  /*6c00*/  HMMA.16816.F32 R72, R128.reuse, R106, R72 ;  /* 0x0000006a8048723c */ /* 0x040fe20000001848 */
[----:B------:R-:W2:Y:S01]  /*6c10*/  LDSM.16.MT88.4 R104, [R168+0x4100] ;  /* 0x00410000a868783b */ /* 0x000ea20000004200 */
[----:B------:R-:W-:Y:S02]  /*6c20*/  MUFU.EX2 R177, R177 ;  /* 0x000000b100b17308 */ /* 0x000fe40000000800 */
[C---:B------:R-:W-:Y:S02]  /*6c30*/  FMUL.FTZ R76, R2.reuse, R76 ;  /* 0x0000004c024c7220 */ /* 0x040fe40000410000 */
[----:B------:R-:W-:Y:S02]  /*6c40*/  FMUL.FTZ R77, R2, R77 ;  /* 0x0000004d024d7220 */ /* 0x000fe40000410000 */
[C---:B------:R-:W-:Y:S04]  /*6c50*/  FMUL.FTZ R78, R0.reuse, R78 ;  /* 0x0000004e004e7220 */ /* 0x040fe80000410000 */
[----:B------:R-:W-:Y:S01]  /*6c60*/  FMUL.FTZ R79, R0, R79 ;  /* 0x0000004f004f7220 */ /* 0x000fe20000410000 */
[----:B------:R-:W4:Y:S01]  /*6c70*/  MUFU.EX2 R178, R178 ;  /* 0x000000b200b27308 */ /* 0x000f220000000800 */
[--C-:B------:R-:W-:Y:S02]  /*6c80*/  FFMA.FTZ R182, R182, c[0x0][0x2d0], -R155.reuse ;  /* 0x0000b400b6b67a23 */ /* 0x100fe4000001089b */
[--C-:B------:R-:W-:Y:S02]  /*6c90*/  FFMA.FTZ R181, R181, c[0x0][0x2d0], -R158.reuse ;  /* 0x0000b400b5b57a23 */ /* 0x100fe4000001089e */
[--C-:B------:R-:W-:Y:S01]  /*6ca0*/  FFMA.FTZ R218, R183, c[0x0][0x2d0], -R158.reuse ;  /* 0x0000b400b7da7a23 */ /* 0x100fe2000001089e */
[C---:B---3--:R-:W-:Y:S03]  /*6cb0*/  HMMA.16816.F32 R76, R128.reuse, R100, R76 ;  /* 0x00000064804c723c */ /* 0x048fe6000000184c */
[C---:B------:R-:W-:Y:S01]  /*6cc0*/  FMUL.FTZ R80, R2.reuse, R80 ;  /* 0x0000005002507220 */ /* 0x040fe20000410000 */
[----:B------:R-:W-:Y:S01]  /*6cd0*/  MUFU.EX2 R179, R179 ;  /* 0x000000b300b37308 */ /* 0x000fe20000000800 */
[----:B------:R-:W-:Y:S02]  /*6ce0*/  FMUL.FTZ R81, R2, R81 ;  /* 0x0000005102517220 */ /* 0x000fe40000410000 */
[C---:B------:R-:W-:Y:S02]  /*6cf0*/  FMUL.FTZ R82, R0.reuse, R82 ;  /* 0x0000005200527220 */ /* 0x040fe40000410000 */
[----:B------:R-:W-:Y:S03]  /*6d00*/  FMUL.FTZ R83, R0, R83 ;  /* 0x0000005300537220 */ /* 0x000fe60000410000 */
[--C-:B------:R-:W-:Y:S02]  /*6d10*/  FFMA.FTZ R183, R226, c[0x0][0x2d0], -R155.reuse ;  /* 0x0000b400e2b77a23 */ /* 0x100fe4000001089b */
[--C-:B------:R-:W-:Y:S01]  /*6d20*/  FFMA.FTZ R220, R220, c[0x0][0x2d0], -R155.reuse ;  /* 0x0000b400dcdc7a23 */ /* 0x100fe2000001089b */
[----:B------:R-:W3:Y:S01]  /*6d30*/  MUFU.EX2 R182, R182 ;  /* 0x000000b600b67308 */ /* 0x000ee20000000800 */
[C---:B------:R-:W-:Y:S03]  /*6d40*/  HMMA.16816.F32 R80, R128.reuse, R102, R80 ;  /* 0x000000668050723c */ /* 0x040fe60000001850 */
[----:B------:R-:W-:Y:S01]  /*6d50*/  FMUL.FTZ R88, R2, R88 ;  /* 0x0000005802587220 */ /* 0x000fe20000410000 */
[----:B----4-:R-:W-:Y:S01]  /*6d60*/  F2FP.PACK_AB R100, R178, R177 ;  /* 0x000000b1b264723e */ /* 0x010fe200000000ff */
[----:B------:R-:W-:Y:S02]  /*6d70*/  FMUL.FTZ R89, R2, R89 ;  /* 0x0000005902597220 */ /* 0x000fe40000410000 */
[C---:B------:R-:W-:Y:S01]  /*6d80*/  FMUL.FTZ R90, R0.reuse, R90 ;  /* 0x0000005a005a7220 */ /* 0x040fe20000410000 */
[C---:B-1----:R-:W-:Y:S01]  /*6d90*/  HMMA.16816.F32 R84, R128.reuse, R108, R84 ;  /* 0x0000006c8054723c */ /* 0x042fe20000001854 */
[----:B------:R-:W-:Y:S03]  /*6da0*/  MUFU.EX2 R181, R181 ;  /* 0x000000b500b57308 */ /* 0x000fe60000000800 */
[----:B------:R-:W-:Y:S02]  /*6db0*/  FMUL.FTZ R91, R0, R91 ;  /* 0x0000005b005b7220 */ /* 0x000fe40000410000 */
[C---:B------:R-:W-:Y:S02]  /*6dc0*/  FMUL.FTZ R92, R2.reuse, R92 ;  /* 0x0000005c025c7220 */ /* 0x040fe40000410000 */
[----:B------:R-:W-:Y:S03]  /*6dd0*/  FMUL.FTZ R93, R2, R93 ;  /* 0x0000005d025d7220 */ /* 0x000fe60000410000 */
[C---:B------:R-:W-:Y:S01]  /*6de0*/  HMMA.16816.F32 R88, R128.reuse, R110, R88 ;  /* 0x0000006e8058723c */ /* 0x040fe20000001858 */
[----:B------:R-:W1:Y:S01]  /*6df0*/  MUFU.EX2 R218, R218 ;  /* 0x000000da00da7308 */ /* 0x000e620000000800 */
[----:B------:R-:W4:Y:S01]  /*6e00*/  LDSM.16.MT88.4 R108, [R133+0x900] ;  /* 0x00090000856c783b */ /* 0x000f220000004200 */
[----:B------:R-:W-:Y:S01]  /*6e10*/  FMUL.FTZ R94, R0, R94 ;  /* 0x0000005e005e7220 */ /* 0x000fe20000410000 */
[----:B---3--:R-:W-:Y:S01]  /*6e20*/  F2FP.PACK_AB R101, R182, R179 ;  /* 0x000000b3b665723e */ /* 0x008fe200000000ff */
[----:B------:R-:W-:Y:S02]  /*6e30*/  FMUL.FTZ R95, R0, R95 ;  /* 0x0000005f005f7220 */ /* 0x000fe40000410000 */
[C---:B------:R-:W-:Y:S02]  /*6e40*/  FMUL.FTZ R96, R2.reuse, R96 ;  /* 0x0000006002607220 */ /* 0x040fe40000410000 */
[----:B------:R-:W-:Y:S02]  /*6e50*/  FMUL.FTZ R97, R2, R97 ;  /* 0x0000006102617220 */ /* 0x000fe40000410000 */
[----:B------:R-:W-:Y:S01]  /*6e60*/  MUFU.EX2 R183, R183 ;  /* 0x000000b700b77308 */ /* 0x000fe20000000800 */
[C---:B--2---:R-:W-:Y:S03]  /*6e70*/  HMMA.16816.F32 R92, R128.reuse, R104, R92 ;  /* 0x00000068805c723c */ /* 0x044fe6000000185c */
[C---:B------:R-:W-:Y:S02]  /*6e80*/  FMUL.FTZ R98, R0.reuse, R98 ;  /* 0x0000006200627220 */ /* 0x040fe40000410000 */
[----:B------:R-:W-:Y:S02]  /*6e90*/  FMUL.FTZ R99, R0, R99 ;  /* 0x0000006300637220 */ /* 0x000fe40000410000 */
[--C-:B------:R-:W-:Y:S02]  /*6ea0*/  FFMA.FTZ R226, R227, c[0x0][0x2d0], -R158.reuse ;  /* 0x0000b400e3e27a23 */ /* 0x100fe4000001089e */
[----:B------:R-:W2:Y:S03]  /*6eb0*/  MUFU.EX2 R220, R220 ;  /* 0x000000dc00dc7308 */ /* 0x000ea60000000800 */
[----:B------:R-:W-:Y:S01]  /*6ec0*/  HMMA.16816.F32 R96, R128, R106, R96 ;  /* 0x0000006a8060723c */ /* 0x000fe20000001860 */
[----:B------:R-:W3:Y:S02]  /*6ed0*/  LDSM.16.MT88.4 R104, [R168+0x2900] ;  /* 0x00290000a868783b */ /* 0x000ee40000004200 */
[----:B-1----:R-:W-:Y:S01]  /*6ee0*/  F2FP.PACK_AB R102, R218, R181 ;  /* 0x000000b5da66723e */ /* 0x002fe200000000ff */
[--C-:B------:R-:W-:Y:S02]  /*6ef0*/  FFMA.FTZ R225, R225, c[0x0][0x2d0], -R158.reuse ;  /* 0x0000b400e1e17a23 */ /* 0x100fe4000001089e */
[--C-:B------:R-:W-:Y:S01]  /*6f00*/  FFMA.FTZ R224, R224, c[0x0][0x2d0], -R155.reuse ;  /* 0x0000b400e0e07a23 */ /* 0x100fe2000001089b */
[----:B------:R-:W-:Y:S01]  /*6f10*/  MUFU.EX2 R226, R226 ;  /* 0x000000e200e27308 */ /* 0x000fe20000000800 */
[--C-:B------:R-:W-:Y:S04]  /*6f20*/  FFMA.FTZ R227, R222, c[0x0][0x2d0], -R155.reuse ;  /* 0x0000b400dee37a23 */ /* 0x100fe8000001089b */
[--C-:B------:R-:W-:Y:S02]  /*6f30*/  FFMA.FTZ R222, R167, c[0x0][0x2d0], -R158.reuse ;  /* 0x0000b400a7de7a23 */ /* 0x100fe4000001089e */
[----:B------:R-:W-:Y:S01]  /*6f40*/  LDSM.16.MT88.4 R164, [R133+0x5900] ;  /* 0x0059000085a4783b */ /* 0x000fe20000004200 */
[----:B------:R-:W-:Y:S02]  /*6f50*/  FFMA.FTZ R158, R157, c[0x0][0x2d0], -R158 ;  /* 0x0000b4009d9e7a23 */ /* 0x000fe4000001089e */
[----:B------:R-:W-:Y:S01]  /*6f60*/  FFMA.FTZ R155, R154, c[0x0][0x2d0], -R155 ;  /* 0x0000b4009a9b7a23 */ /* 0x000fe2000001089b */
[----:B------:R-:W-:Y:S01]  /*6f70*/  MUFU.EX2 R225, R225 ;  /* 0x000000e100e17308 */ /* 0x000fe20000000800 */
[----:B------:R-:W-:Y:S01]  /*6f80*/  FFMA.FTZ R176, R2, R223, R176 ;  /* 0x000000df02b07223 */ /* 0x000fe200000100b0 */
[----:B--2---:R-:W-:Y:S01]  /*6f90*/  F2FP.PACK_AB R103, R220, R183 ;  /* 0x000000b7dc67723e */ /* 0x004fe200000000ff */
[----:B------:R-:W-:Y:S02]  /*6fa0*/  FFMA.FTZ R172, R0, R221, R172 ;  /* 0x000000dd00ac7223 */ /* 0x000fe400000100ac */
[----:B------:R-:W-:Y:S02]  /*6fb0*/  FADD.FTZ R175, R175, R176 ;  /* 0x000000b0afaf7221 */ /* 0x000fe40000010000 */
[----:B------:R-:W-:Y:S02]  /*6fc0*/  FADD.FTZ R171, R171, R172 ;  /* 0x000000acabab7221 */ /* 0x000fe40000010000 */
[C---:B------:R-:W-:Y:S01]  /*6fd0*/  HMMA.16816.F32 R4, R100.reuse, R112, R4 ;  /* 0x000000706404723c */ /* 0x040fe20000001804 */
[----:B------:R1:W2:Y:S04]  /*6fe0*/  MUFU.EX2 R237, R158 ;  /* 0x0000009e00ed7308 */ /* 0x0002a80000000800 */
[----:B------:R-:W-:Y:S02]  /*6ff0*/  FADD.FTZ R0, R174, R175 ;  /* 0x000000afae007221 */ /* 0x000fe40000010000 */
[----:B------:R-:W-:Y:S01]  /*7000*/  FADD.FTZ R2, R170, R171 ;  /* 0x000000abaa027221 */ /* 0x000fe20000010000 */
[C---:B------:R-:W-:Y:S01]  /*7010*/  HMMA.16816.F32 R8, R100.reuse, R114, R8 ;  /* 0x000000726408723c */ /* 0x040fe20000001808 */
[----:B------:R-:W-:Y:S02]  /*7020*/  LDSM.16.MT88.4 R112, [R133+0x4900] ;  /* 0x004900008570783b */ /* 0x000fe40000004200 */
[----:B------:R5:W2:Y:S01]  /*7030*/  MUFU.EX2 R239, R155 ;  /* 0x0000009b00ef7308 */ /* 0x000aa20000000800 */
[----:B------:R-:W-:Y:S02]  /*7040*/  FADD.FTZ R0, R173, R0 ;  /* 0x00000000ad007221 */ /* 0x000fe40000010000 */
[----:B------:R-:W-:Y:S02]  /*7050*/  FADD.FTZ R2, R169, R2 ;  /* 0x00000002a9027221 */ /* 0x000fe40000010000 */
[C---:B----4-:R-:W-:Y:S04]  /*7060*/  HMMA.16816.F32 R12, R100.reuse, R108, R12 ;  /* 0x0000006c640c723c */ /* 0x050fe8000000180c */
[----:B------:R-:W-:Y:S01]  /*7070*/  FADD.FTZ R177, R177, R0 ;  /* 0x00000000b1b17221 */ /* 0x000fe20000010000 */
[----:B------:R-:W-:Y:S01]  /*7080*/  MUFU.EX2 R224, R224 ;  /* 0x000000e000e07308 */ /* 0x000fe20000000800 */
[----:B------:R-:W-:Y:S02]  /*7090*/  FADD.FTZ R179, R179, R2 ;  /* 0x00000002b3b37221 */ /* 0x000fe40000010000 */
[C---:B------:R-:W-:Y:S01]  /*70a0*/  HMMA.16816.F32 R16, R100.reuse, R110, R16 ;  /* 0x0000006e6410723c */ /* 0x040fe20000001810 */
[----:B------:R-:W4:Y:S03]  /*70b0*/  LDSM.16.MT88.4 R108, [R184+UR4+0x4900] ;  /* 0x00490004b86c783b */ /* 0x000f260008004200 */
[----:B------:R-:W-:Y:S02]  /*70c0*/  FADD.FTZ R178, R178, R177 ;  /* 0x000000b1b2b27221 */ /* 0x000fe40000010000 */
[----:B------:R-:W-:Y:S01]  /*70d0*/  FADD.FTZ R182, R182, R179 ;  /* 0x000000b3b6b67221 */ /* 0x000fe20000010000 */
[----:B------:R-:W2:Y:S01]  /*70e0*/  MUFU.EX2 R227, R227 ;  /* 0x000000e300e37308 */ /* 0x000ea20000000800 */
[C---:B------:R-:W-:Y:S01]  /*70f0*/  HMMA.16816.F32 R20, R100.reuse, R116, R20 ;  /* 0x000000746414723c */ /* 0x040fe20000001814 */
[----:B-1----:R-:W-:Y:S07]  /*7100*/  LDSM.16.MT88.4 R156, [R168+0x3900] ;  /* 0x00390000a89c783b */ /* 0x002fee0000004200 */
[C---:B------:R-:W-:Y:S01]  /*7110*/  HMMA.16816.F32 R24, R100.reuse, R118, R24 ;  /* 0x000000766418723c */ /* 0x040fe20000001818 */
[----:B------:R-:W-:Y:S01]  /*7120*/  LDSM.16.MT88.4 R116, [R168+0x4900] ;  /* 0x00490000a874783b */ /* 0x000fe20000004200 */
[----:B------:R-:W1:Y:S06]  /*7130*/  MUFU.EX2 R222, R222 ;  /* 0x000000de00de7308 */ /* 0x000e6c0000000800 */
[C---:B------:R-:W-:Y:S01]  /*7140*/  HMMA.16816.F32 R28, R100.reuse, R120, R28 ;  /* 0x00000078641c723c */ /* 0x040fe2000000181c */
[----:B-----5:R-:W-:Y:S07]  /*7150*/  LDSM.16.MT88.4 R152, [R135+UR4+0x3900] ;  /* 0x003900048798783b */ /* 0x020fee0008004200 */
[C---:B------:R-:W-:Y:S01]  /*7160*/  HMMA.16816.F32 R32, R100.reuse, R122, R32 ;  /* 0x0000007a6420723c */ /* 0x040fe20000001820 */
[----:B------:R-:W-:Y:S07]  /*7170*/  LDSM.16.MT88.4 R120, [R133+0x1100] ;  /* 0x001100008578783b */ /* 0x000fee0000004200 */
[C---:B------:R-:W-:Y:S08]  /*7180*/  HMMA.16816.F32 R36, R100.reuse, R124, R36 ;  /* 0x0000007c6424723c */ /* 0x040ff00000001824 */
[C---:B------:R-:W-:Y:S01]  /*7190*/  HMMA.16816.F32 R40, R100.reuse, R126, R40 ;  /* 0x0000007e6428723c */ /* 0x040fe20000001828 */
[----:B------:R-:W-:Y:S07]  /*71a0*/  LDSM.16.MT88.4 R124, [R168+0x1100] ;  /* 0x00110000a87c783b */ /* 0x000fee0000004200 */
[C---:B------:R-:W-:Y:S07]  /*71b0*/  HMMA.16816.F32 R44, R100.reuse, R136, R44 ;  /* 0x00000088642c723c */ /* 0x040fee000000182c */
[----:B------:R-:W-:Y:S01]  /*71c0*/  F2FP.PACK_AB R136, R233, R230 ;  /* 0x000000e6e988723e */ /* 0x000fe200000000ff */
[C---:B------:R-:W-:Y:S04]  /*71d0*/  HMMA.16816.F32 R48, R100.reuse, R138, R48 ;  /* 0x0000008a6430723c */ /* 0x040fe80000001830 */
[----:B------:R-:W-:Y:S03]  /*71e0*/  F2FP.PACK_AB R137, R235, R232 ;  /* 0x000000e8eb89723e */ /* 0x000fe600000000ff */
[----:B--2---:R-:W-:Y:S01]  /*71f0*/  F2FP.PACK_AB R138, R237, R234 ;  /* 0x000000eaed8a723e */ /* 0x004fe200000000ff */
[C---:B------:R-:W-:Y:S04]  /*7200*/  HMMA.16816.F32 R52, R100.reuse, R140, R52 ;  /* 0x0000008c6434723c */ /* 0x040fe80000001834 */
[----:B------:R-:W-:Y:S04]  /*7210*/  F2FP.PACK_AB R139, R239, R236 ;  /* 0x000000ecef8b723e */ /* 0x000fe800000000ff */
[C---:B------:R-:W-:Y:S01]  /*7220*/  HMMA.16816.F32 R56, R100.reuse, R142, R56 ;  /* 0x0000008e6438723c */ /* 0x040fe20000001838 */
[----:B------:R-:W-:Y:S07]  /*7230*/  LDSM.16.MT88.4 R140, [R168+0x1900] ;  /* 0x00190000a88c783b */ /* 0x000fee0000004200 */
[C---:B---3--:R-:W-:Y:S08]  /*7240*/  HMMA.16816.F32 R60, R100.reuse, R104, R60 ;  /* 0x00000068643c723c */ /* 0x048ff0000000183c */
[C---:B------:R-:W-:Y:S01]  /*7250*/  HMMA.16816.F32 R64, R100.reuse, R106, R64 ;  /* 0x0000006a6440723c */ /* 0x040fe20000001840 */
[----:B------:R-:W2:Y:S07]  /*7260*/  LDSM.16.MT88.4 R104, [R135+UR4+0x4900] ;  /* 0x004900048768783b */ /* 0x000eae0008004200 */
[C---:B----4-:R-:W-:Y:S08]  /*7270*/  HMMA.16816.F32 R68, R100.reuse, R108, R68 ;  /* 0x0000006c6444723c */ /* 0x050ff00000001844 */
[C---:B------:R-:W-:Y:S01]  /*7280*/  HMMA.16816.F32 R72, R100.reuse, R110, R72 ;  /* 0x0000006e6448723c */ /* 0x040fe20000001848 */
[----:B------:R-:W3:Y:S07]  /*7290*/  LDSM.16.MT88.4 R108, [R184+UR4+0x1100] ;  /* 0x00110004b86c783b */ /* 0x000eee0008004200 */
[C---:B------:R-:W-:Y:S08]  /*72a0*/  HMMA.16816.F32 R76, R100.reuse, R112, R76 ;  /* 0x00000070644c723c */ /* 0x040ff0000000184c */
[C---:B------:R-:W-:Y:S01]  /*72b0*/  HMMA.16816.F32 R80, R100.reuse, R114, R80 ;  /* 0x000000726450723c */ /* 0x040fe20000001850 */
[----:B------:R-:W4:Y:S07]  /*72c0*/  LDSM.16.MT88.4 R112, [R135+UR4+0x1100] ;  /* 0x001100048770783b */ /* 0x000f2e0008004200 */
[C---:B--2---:R-:W-:Y:S08]  /*72d0*/  HMMA.16816.F32 R84, R100.reuse, R104, R84 ;  /* 0x000000686454723c */ /* 0x044ff00000001854 */
[C---:B------:R-:W-:Y:S01]  /*72e0*/  HMMA.16816.F32 R88, R100.reuse, R106, R88 ;  /* 0x0000006a6458723c */ /* 0x040fe20000001858 */
[----:B------:R-:W2:Y:S07]  /*72f0*/  LDSM.16.MT88.4 R104, [R184+UR4+0x3100] ;  /* 0x00310004b868783b */ /* 0x000eae0008004200 */
[C---:B------:R-:W-:Y:S08]  /*7300*/  HMMA.16816.F32 R92, R100.reuse, R116, R92 ;  /* 0x00000074645c723c */ /* 0x040ff0000000185c */
[----:B------:R-:W-:Y:S01]  /*7310*/  HMMA.16816.F32 R96, R100, R118, R96 ;  /* 0x000000766460723c */ /* 0x000fe20000001860 */
[----:B------:R-:W5:Y:S06]  /*7320*/  LDSM.16.MT88.4 R116, [R133+0x3100] ;  /* 0x003100008574783b */ /* 0x000f6c0000004200 */
[----:B------:R-:W-:Y:S02]  /*7330*/  F2FP.PACK_AB R100, R225, R226 ;  /* 0x000000e2e164723e */ /* 0x000fe400000000ff */
[----:B------:R-:W-:Y:S03]  /*7340*/  F2FP.PACK_AB R101, R227, R224 ;  /* 0x000000e0e365723e */ /* 0x000fe600000000ff */
[----:B-1----:R-:W-:Y:S02]  /*7350*/  F2FP.PACK_AB R102, R229, R222 ;  /* 0x000000dee566723e */ /* 0x002fe400000000ff */
[----:B------:R-:W-:Y:S07]  /*7360*/  F2FP.PACK_AB R103, R231, R228 ;  /* 0x000000e4e767723e */ /* 0x000fee00000000ff */
[C---:B---3--:R-:W-:Y:S08]  /*7370*/  HMMA.16816.F32 R4, R100.reuse, R108, R4 ;  /* 0x0000006c6404723c */ /* 0x048ff00000001804 */
[C---:B------:R-:W-:Y:S01]  /*7380*/  HMMA.16816.F32 R8, R100.reuse, R110, R8 ;  /* 0x0000006e6408723c */ /* 0x040fe20000001808 */
[----:B------:R-:W1:Y:S07]  /*7390*/  LDSM.16.MT88.4 R108, [R135+UR4+0x3100] ;  /* 0x00310004876c783b */ /* 0x000e6e0008004200 */
[C---:B------:R-:W-:Y:S08]  /*73a0*/  HMMA.16816.F32 R12, R100.reuse, R120, R12 ;  /* 0x00000078640c723c */ /* 0x040ff0000000180c */
[C---:B------:R-:W-:Y:S08]  /*73b0*/  HMMA.16816.F32 R16, R100.reuse, R122, R16 ;  /* 0x0000007a6410723c */ /* 0x040ff00000001810 */
[C---:B----4-:R-:W-:Y:S08]  /*73c0*/  HMMA.16816.F32 R20, R100.reuse, R112, R20 ;  /* 0x000000706414723c */ /* 0x050ff00000001814 */
[C---:B------:R-:W-:Y:S01]  /*73d0*/  HMMA.16816.F32 R24, R100.reuse, R114, R24 ;  /* 0x000000726418723c */ /* 0x040fe20000001818 */
[----:B------:R-:W3:Y:S07]  /*73e0*/  LDSM.16.MT88.4 R112, [R168+0x3100] ;  /* 0x00310000a870783b */ /* 0x000eee0000004200 */
[C---:B------:R-:W-:Y:S08]  /*73f0*/  HMMA.16816.F32 R28, R100.reuse, R124, R28 ;  /* 0x0000007c641c723c */ /* 0x040ff0000000181c */
[C---:B------:R-:W-:Y:S01]  /*7400*/  HMMA.16816.F32 R32, R100.reuse, R126, R32 ;  /* 0x0000007e6420723c */ /* 0x040fe20000001820 */
[----:B------:R-:W-:Y:S07]  /*7410*/  LDSM.16.MT88.4 R124, [R184+UR4+0x1900] ;  /* 0x00190004b87c783b */ /* 0x000fee0008004200 */
[C---:B--2---:R-:W-:Y:S08]  /*7420*/  HMMA.16816.F32 R36, R100.reuse, R104, R36 ;  /* 0x000000686424723c */ /* 0x044ff00000001824 */
[C---:B------:R-:W-:Y:S01]  /*7430*/  HMMA.16816.F32 R40, R100.reuse, R106, R40 ;  /* 0x0000006a6428723c */ /* 0x040fe20000001828 */
[----:B------:R-:W2:Y:S07]  /*7440*/  LDSM.16.MT88.4 R104, [R184+UR4+0x5100] ;  /* 0x00510004b868783b */ /* 0x000eae0008004200 */
[C---:B-----5:R-:W-:Y:S08]  /*7450*/  HMMA.16816.F32 R44, R100.reuse, R116, R44 ;  /* 0x00000074642c723c */ /* 0x060ff0000000182c */
[C---:B------:R-:W-:Y:S01]  /*7460*/  HMMA.16816.F32 R48, R100.reuse, R118, R48 ;  /* 0x000000766430723c */ /* 0x040fe20000001830 */
[----:B------:R-:W4:Y:S07]  /*7470*/  LDSM.16.MT88.4 R116, [R133+0x5100] ;  /* 0x005100008574783b */ /* 0x000f2e0000004200 */
[C---:B-1----:R-:W-:Y:S08]  /*7480*/  HMMA.16816.F32 R52, R100.reuse, R108, R52 ;  /* 0x0000006c6434723c */ /* 0x042ff00000001834 */
[C---:B------:R-:W-:Y:S01]  /*7490*/  HMMA.16816.F32 R56, R100.reuse, R110, R56 ;  /* 0x0000006e6438723c */ /* 0x040fe20000001838 */
[----:B------:R-:W1:Y:S07]  /*74a0*/  LDSM.16.MT88.4 R108, [R135+UR4+0x5100] ;  /* 0x00510004876c783b */ /* 0x000e6e0008004200 */
[C---:B---3--:R-:W-:Y:S08]  /*74b0*/  HMMA.16816.F32 R60, R100.reuse, R112, R60 ;  /* 0x00000070643c723c */ /* 0x048ff0000000183c */
[C---:B------:R-:W-:Y:S01]  /*74c0*/  HMMA.16816.F32 R64, R100.reuse, R114, R64 ;  /* 0x000000726440723c */ /* 0x040fe20000001840 */
[----:B------:R-:W3:Y:S07]  /*74d0*/  LDSM.16.MT88.4 R112, [R168+0x5100] ;  /* 0x00510000a870783b */ /* 0x000eee0000004200 */
[C---:B--2---:R-:W-:Y:S08]  /*74e0*/  HMMA.16816.F32 R68, R100.reuse, R104, R68 ;  /* 0x000000686444723c */ /* 0x044ff00000001844 */
[C---:B------:R-:W-:Y:S01]  /*74f0*/  HMMA.16816.F32 R72, R100.reuse, R106, R72 ;  /* 0x0000006a6448723c */ /* 0x040fe20000001848 */
[----:B------:R-:W-:Y:S07]  /*7500*/  LDSM.16.MT88.4 R104, [R135+UR4+0x1900] ;  /* 0x001900048768783b */ /* 0x000fee0008004200 */
[C---:B----4-:R-:W-:Y:S08]  /*7510*/  HMMA.16816.F32 R76, R100.reuse, R116, R76 ;  /* 0x00000074644c723c */ /* 0x050ff0000000184c */
[C---:B------:R-:W-:Y:S01]  /*7520*/  HMMA.16816.F32 R80, R100.reuse, R118, R80 ;  /* 0x000000766450723c */ /* 0x040fe20000001850 */
[----:B------:R2:W4:Y:S07]  /*7530*/  LDSM.16.MT88.4 R116, [R133+0x1900] ;  /* 0x001900008574783b */ /* 0x00052e0000004200 */
[C---:B-1----:R-:W-:Y:S08]  /*7540*/  HMMA.16816.F32 R84, R100.reuse, R108, R84 ;  /* 0x0000006c6454723c */ /* 0x042ff00000001854 */
[C---:B------:R-:W-:Y:S08]  /*7550*/  HMMA.16816.F32 R88, R100.reuse, R110, R88 ;  /* 0x0000006e6458723c */ /* 0x040ff00000001858 */
[C---:B---3--:R-:W-:Y:S04]  /*7560*/  HMMA.16816.F32 R92, R100.reuse, R112, R92 ;  /* 0x00000070645c723c */ /* 0x048fe8000000185c */
[----:B--2---:R-:W-:Y:S04]  /*7570*/  FADD.FTZ R133, R183, R182 ;  /* 0x000000b6b7857221 */ /* 0x004fe80000010000 */
[----:B------:R-:W-:Y:S04]  /*7580*/  HMMA.16816.F32 R96, R100, R114, R96 ;  /* 0x000000726460723c */ /* 0x000fe80000001860 */
[----:B------:R-:W-:Y:S04]  /*7590*/  FADD.FTZ R133, R220, R133 ;  /* 0x00000085dc857221 */ /* 0x000fe80000010000 */
[C---:B------:R-:W-:Y:S05]  /*75a0*/  HMMA.16816.F32 R128, R136.reuse, R124, R4 ;  /* 0x0000007c8880723c */ /* 0x040fea0000001804 */
[----:B------:R-:W-:Y:S03]  /*75b0*/  FADD.FTZ R224, R224, R133 ;  /* 0x00000085e0e07221 */ /* 0x000fe60000010000 */
[C---:B------:R-:W-:Y:S04]  /*75c0*/  HMMA.16816.F32 R124, R136.reuse, R126, R8 ;  /* 0x0000007e887c723c */ /* 0x040fe80000001808 */
[----:B------:R-:W-:Y:S04]  /*75d0*/  FADD.FTZ R227, R227, R224 ;  /* 0x000000e0e3e37221 */ /* 0x000fe80000010000 */
[C---:B----4-:R-:W-:Y:S04]  /*75e0*/  HMMA.16816.F32 R120, R136.reuse, R116, R12 ;  /* 0x000000748878723c */ /* 0x050fe8000000180c */
[----:B------:R-:W-:Y:S04]  /*75f0*/  FADD.FTZ R228, R228, R227 ;  /* 0x000000e3e4e47221 */ /* 0x000fe80000010000 */
[C---:B------:R-:W-:Y:S04]  /*7600*/  HMMA.16816.F32 R116, R136.reuse, R118, R16 ;  /* 0x000000768874723c */ /* 0x040fe80000001810 */
[----:B------:R-:W-:Y:S04]  /*7610*/  FADD.FTZ R231, R231, R228 ;  /* 0x000000e4e7e77221 */ /* 0x000fe80000010000 */
[C---:B------:R-:W-:Y:S04]  /*7620*/  HMMA.16816.F32 R112, R136.reuse, R104, R20 ;  /* 0x000000688870723c */ /* 0x040fe80000001814 */
[----:B------:R-:W-:Y:S04]  /*7630*/  FADD.FTZ R232, R232, R231 ;  /* 0x000000e7e8e87221 */ /* 0x000fe80000010000 */
[C---:B------:R-:W-:Y:S04]  /*7640*/  HMMA.16816.F32 R108, R136.reuse, R106, R24 ;  /* 0x0000006a886c723c */ /* 0x040fe80000001818 */
[----:B------:R-:W-:Y:S04]  /*7650*/  FADD.FTZ R235, R235, R232 ;  /* 0x000000e8ebeb7221 */ /* 0x000fe80000010000 */
[C---:B------:R-:W-:Y:S04]  /*7660*/  HMMA.16816.F32 R104, R136.reuse, R140, R28 ;  /* 0x0000008c8868723c */ /* 0x040fe8000000181c */
[----:B------:R-:W-:Y:S04]  /*7670*/  FADD.FTZ R236, R236, R235 ;  /* 0x000000ebecec7221 */ /* 0x000fe80000010000 */
[C---:B------:R-:W-:Y:S01]  /*7680*/  HMMA.16816.F32 R100, R136.reuse, R142, R32 ;  /* 0x0000008e8864723c */ /* 0x040fe20000001820 */
[----:B------:R-:W1:Y:S03]  /*7690*/  LDSM.16.MT88.4 R32, [R135+UR4+0x5900] ;  /* 0x005900048720783b */ /* 0x000e660008004200 */
[----:B------:R-:W-:Y:S04]  /*76a0*/  FADD.FTZ R221, R239, R236 ;  /* 0x000000ecefdd7221 */ /* 0x000fe80000010000 */
        /* <DEDUP_REMOVED lines=13> */
[C---:B-1----:R-:W-:Y:S07]  /*7780*/  HMMA.16816.F32 R84, R136.reuse, R32, R84 ;  /* 0x000000208854723c */ /* 0x042fee0000001854 */
[----:B------:R-:W-:Y:S01]  /*7790*/  FADD.FTZ R33, R181, R178 ;  /* 0x000000b2b5217221 */ /* 0x000fe20000010000 */
[C---:B------:R-:W-:Y:S04]  /*77a0*/  HMMA.16816.F32 R88, R136.reuse, R34, R88 ;  /* 0x000000228858723c */ /* 0x040fe80000001858 */
[----:B------:R-:W-:Y:S04]  /*77b0*/  FADD.FTZ R33, R218, R33 ;  /* 0x00000021da217221 */ /* 0x000fe80000010000 */
[C---:B--2---:R-:W-:Y:S04]  /*77c0*/  HMMA.16816.F32 R92, R136.reuse, R140, R92 ;  /* 0x0000008c885c723c */ /* 0x044fe8000000185c */
[----:B------:R-:W-:Y:S01]  /*77d0*/  FADD.FTZ R226, R226, R33 ;  /* 0x00000021e2e27221 */ /* 0x000fe20000010000 */
[----:B------:R-:W-:Y:S03]  /*77e0*/  IADD3 R33, R219, -0x2, RZ ;  /* 0xfffffffedb217810 */ /* 0x000fe60007ffe0ff */
[----:B------:R-:W-:Y:S01]  /*77f0*/  FADD.FTZ R225, R225, R226 ;  /* 0x000000e2e1e17221 */ /* 0x000fe20000010000 */
[----:B------:R-:W-:Y:S03]  /*7800*/  HMMA.16816.F32 R96, R136, R142, R96 ;  /* 0x0000008e8860723c */ /* 0x000fe60000001860 */
[----:B------:R-:W-:Y:S01]  /*7810*/  FADD.FTZ R222, R222, R225 ;  /* 0x000000e1dede7221 */ /* 0x000fe20000010000 */
[----:B------:R-:W-:Y:S03]  /*7820*/  ISETP.GE.AND P0, PT, R33, R196, PT ;  /* 0x000000c42100720c */ /* 0x000fe60003f06270 */
[----:B------:R-:W-:Y:S05]  /*7830*/  FADD.FTZ R229, R229, R222 ;  /* 0x000000dee5e57221 */ /* 0x000fea0000010000 */
[----:B------:R-:W-:Y:S04]  /*7840*/  FADD.FTZ R230, R230, R229 ;  /* 0x000000e5e6e67221 */ /* 0x000fe80000010000 */
[----:B------:R-:W-:Y:S04]  /*7850*/  FADD.FTZ R233, R233, R230 ;  /* 0x000000e6e9e97221 */ /* 0x000fe80000010000 */
[----:B------:R-:W-:Y:S04]  /*7860*/  FADD.FTZ R234, R234, R233 ;  /* 0x000000e9eaea7221 */ /* 0x000fe80000010000 */
[----:B------:R-:W-:Y:S01]  /*7870*/  FADD.FTZ R223, R237, R234 ;  /* 0x000000eaeddf7221 */ /* 0x000fe20000010000 */
[----:B------:R-:W-:-:S05]  /*7880*/  @!P0 BRA `(.L_x_1522) ;  /* 0x000003f000008947 */ /* 0x000fca0003800000 */
[----:B------:R-:W-:Y:S01]  /*7890*/  ISETP.NE.AND P2, PT, R197, 0x1, PT ;  /* 0x00000001c500780c */ /* 0x000fe20003f45270 */
[----:B------:R-:W-:Y:S01]  /*78a0*/  IMAD R5, R219, 0x40, R203 ;  /* 0x00000040db057824 */ /* 0x000fe200078e02cb */
[----:B------:R-:W-:Y:S01]  /*78b0*/  SEL R4, RZ, 0x10, P5 ;  /* 0x00000010ff047807 */ /* 0x000fe20002800000 */
[----:B------:R-:W-:Y:S03]  /*78c0*/  IMAD.MOV.U32 R199, RZ, RZ, RZ ;  /* 0x000000ffffc77224 */ /* 0x000fe600078e00ff */
[----:B------:R-:W-:Y:S05]  /*78d0*/  IADD3 R200, R5, -0x80, R202 ;  /* 0xffffff8005c87810 */ /* 0x000fea0007ffe0ca */
[----:B------:R-:W-:Y:S02]  /*78e0*/  IMAD.MOV.U32 R0, RZ, RZ, R200 ;  /* 0x000000ffff007224 */ /* 0x000fe400078e00c8 */
[----:B------:R-:W-:Y:S05]  /*78f0*/  @P2 IMAD.HI.U32 R2, R200, c[0x0][0x2bc], RZ ;  /* 0x0000af00c8022a27 */ /* 0x000fea00078e00ff */
[----:B------:R-:W-:Y:S02]  /*7900*/  @P2 SHF.R.U32.HI R0, RZ, c[0x0][0x2c0], R2 ;  /* 0x0000b000ff002a19 */ /* 0x000fe40000011602 */
[----:B------:R-:W-:Y:S02]  /*7910*/  ISETP.NE.U32.AND P2, PT, R4, RZ, PT ;  /* 0x000000ff0400720c */ /* 0x000fe40003f45070 */
[C---:B------:R-:W-:Y:S04]  /*7920*/  @!P3 IADD3 R5, P0, R0.reuse, R210, RZ ;  /* 0x000000d20005b210 */ /* 0x040fe80007f1e0ff */
[----:B------:R-:W-:Y:S02]  /*7930*/  @!P3 LEA.HI.X.SX32 R2, R0, R195, 0x1, P0 ;  /* 0x000000c30002b211 */ /* 0x000fe400000f0eff */
[C---:B------:R-:W-:Y:S04]  /*7940*/  @!P3 LEA R10, P0, R5.reuse, c[0x0][0x2a0], 0x2 ;  /* 0x0000a800050aba11 */ /* 0x040fe800078010ff */
[----:B------:R-:W-:Y:S01]  /*7950*/  @!P3 LEA.HI.X R11, R5, c[0x0][0x2a4], R2, 0x2, P0 ;  /* 0x0000a900050bba11 */ /* 0x000fe200000f1402 */
[----:B------:R-:W-:Y:S01]  /*7960*/  IMAD.MOV R5, RZ, RZ, -R0 ;  /* 0x000000ffff057224 */ /* 0x000fe200078e0a00 */
[----:B------:R-:W-:Y:S03]  /*7970*/  SEL R2, RZ, 0x10, P4 ;  /* 0x00000010ff027807 */ /* 0x000fe60002000000 */
[----:B------:R-:W2:Y:S01]  /*7980*/  @!P3 LDG.E R199, [R10.64] ;  /* 0x000000060ac7b981 */ /* 0x000ea2000c1e1900 */
[----:B------:R-:W-:Y:S01]  /*7990*/  IADD3 R6, -R2, 0x10, RZ ;  /* 0x0000001002067810 */ /* 0x000fe20007ffe1ff */
[----:B------:R-:W-:Y:S03]  /*79a0*/  IMAD R200, R5, c[0x0][0x2b8], R200 ;  /* 0x0000ae0005c87a24 */ /* 0x000fe600078e02c8 */
[----:B------:R-:W-:Y:S01]  /*79b0*/  LOP3.LUT R6, R6, 0xf, RZ, 0xc0, !PT ;  /* 0x0000000f06067812 */ /* 0x000fe200078ec0ff */
[----:B------:R-:W-:Y:S01]  /*79c0*/  IMAD.WIDE.U32 R8, R200, c[0x0][0x1e0], RZ ;  /* 0x00007800c8087a25 */ /* 0x000fe200078e00ff */
[----:B------:R-:W-:Y:S05]  /*79d0*/  SHF.R.S32.HI R0, RZ, 0x1f, R200 ;  /* 0x0000001fff007819 */ /* 0x000fea00000114c8 */
        /* <DEDUP_REMOVED lines=11> */
[----:B------:R-:W1:Y:S01]  /*7a90*/  SHFL.IDX PT, R7, R14, 0x1, 0x181f ;  /* 0x00381f000e077f89 */ /* 0x000e6200000e0000 */
[----:B------:R-:W-:Y:S02]  /*7aa0*/  SEL R0, RZ, 0x10, P6 ;  /* 0x00000010ff007807 */ /* 0x000fe40003000000 */
[----:B------:R-:W-:Y:S01]  /*7ab0*/  IADD3 R5, -R4, 0x10, RZ ;  /* 0x0000001004057810 */ /* 0x000fe20007ffe1ff */
[----:B------:R-:W2:Y:S03]  /*7ac0*/  SHFL.IDX PT, R9, R10, 0x1, 0x181f ;  /* 0x00381f000a097f89 */ /* 0x000ea600000e0000 */
[----:B------:R-:W-:Y:S01]  /*7ad0*/  LOP3.LUT R5, R5, 0xf, RZ, 0xc0, !PT ;  /* 0x0000000f05057812 */ /* 0x000fe200078ec0ff */
[----:B------:R3:W4:Y:S04]  /*7ae0*/  SHFL.IDX PT, R8, R14, RZ, 0x181f ;  /* 0x00181fff0e087589 */ /* 0x00072800000e0000 */
[----:B------:R-:W5:Y:S01]  /*7af0*/  SHFL.IDX PT, R11, R10, RZ, 0x181f ;  /* 0x00181fff0a0b7589 */ /* 0x000f6200000e0000 */
[----:B-1----:R-:W-:Y:S02]  /*7b00*/  IADD3 R12, P1, P0, R5, R7, R212 ;  /* 0x00000007050c7210 */ /* 0x002fe4000783e0d4 */
[----:B------:R-:W-:Y:S02]  /*7b10*/  IADD3 R5, -R0, 0x10, RZ ;  /* 0x0000001000057810 */ /* 0x000fe40007ffe1ff */
[----:B--2---:R-:W-:Y:S02]  /*7b20*/  IADD3.X R13, RZ, R9, R213, P1, P0 ;  /* 0x00000009ff0d7210 */ /* 0x004fe40000fe04d5 */
[----:B---3--:R-:W-:Y:S02]  /*7b30*/  IADD3 R14, P1, P0, R6, R7, R215 ;  /* 0x00000007060e7210 */ /* 0x008fe4000783e0d7 */
[----:B------:R-:W-:Y:S01]  /*7b40*/  LOP3.LUT R6, R5, 0xf, RZ, 0xc0, !PT ;  /* 0x0000000f05067812 */ /* 0x000fe200078ec0ff */
[----:B------:R-:W-:Y:S01]  /*7b50*/  IMAD R5, R217, 0x3000, R201 ;  /* 0x00003000d9057824 */ /* 0x000fe200078e02c9 */
[----:B------:R-:W-:Y:S02]  /*7b60*/  IADD3.X R15, RZ, R9, R216, P1, P0 ;  /* 0x00000009ff0f7210 */ /* 0x000fe40000fe04d8 */
[----:B------:R-:W-:Y:S01]  /*7b70*/  IADD3 R16, P1, P0, R6, R7, R205 ;  /* 0x0000000706107210 */ /* 0x000fe2000783e0cd */
[----:B------:R-:W-:Y:S03]  /*7b80*/  IMAD.SHL.U32 R7, R5, 0x2, RZ ;  /* 0x0000000205077824 */ /* 0x000fe600078e00ff */
[----:B------:R-:W-:Y:S02]  /*7b90*/  IADD3.X R17, RZ, R9, R214, P1, P0 ;  /* 0x00000009ff117210 */ /* 0x000fe40000fe04d6 */
[----:B----4-:R-:W-:Y:S02]  /*7ba0*/  IADD3 R20, P1, R212, R8, RZ ;  /* 0x00000008d4147210 */ /* 0x010fe40007f3e0ff */
[----:B------:R-:W-:Y:S03]  /*7bb0*/  IADD3 R18, P0, R8, R215, RZ ;  /* 0x000000d708127210 */ /* 0x000fe60007f1e0ff */
[----:B-----5:R-:W-:Y:S01]  /*7bc0*/  IMAD.X R21, R213, 0x1, R11, P1 ;  /* 0x00000001d5157824 */ /* 0x020fe200008e060b */
[----:B------:R-:W-:Y:S01]  /*7bd0*/  ISETP.NE.U32.AND P1, PT, R2, RZ, PT ;  /* 0x000000ff0200720c */ /* 0x000fe20003f25070 */
[C---:B------:R-:W-:Y:S01]  /*7be0*/  IMAD.X R19, R11.reuse, 0x1, R216, P0 ;  /* 0x000000010b137824 */ /* 0x040fe200000e06d8 */
[----:B------:R-:W-:Y:S02]  /*7bf0*/  IADD3 R8, P0, R8, R205, RZ ;  /* 0x000000cd08087210 */ /* 0x000fe40007f1e0ff */
[----:B------:R1:W-:Y:S03]  /*7c00*/  LDGSTS.E.BYPASS.LTC128B.128 [R7+0xc100], [R20.64], !P5 ;  /* 0x0c10000014077fae */ /* 0x0003e6000e901d46 */
[----:B------:R-:W-:Y:S01]  /*7c10*/  IMAD.X R9, R11, 0x1, R214, P0 ;  /* 0x000000010b097824 */ /* 0x000fe200000e06d6 */
[----:B------:R1:W-:Y:S01]  /*7c20*/  LDGSTS.E.BYPASS.LTC128B.128 [R7+0xe100], [R18.64], !P4 ;  /* 0x0e10000012077fae */ /* 0x0003e2000e101d46 */
[----:B------:R-:W-:Y:S03]  /*7c30*/  ISETP.NE.U32.AND P0, PT, R0, RZ, PT ;  /* 0x000000ff0000720c */ /* 0x000fe60003f05070 */
[----:B------:R1:W-:Y:S04]  /*7c40*/  LDGSTS.E.BYPASS.LTC128B.128 [R7+0x10100], [R8.64], !P6 ;  /* 0x1010000008077fae */ /* 0x0003e8000f101d46 */
[----:B------:R1:W-:Y:S04]  /*7c50*/  LDGSTS.E.BYPASS.LTC128B.128.ZFILL [R7+0xd100], [R12.64], P2 ;  /* 0x0d1000000c077fae */ /* 0x0003e80009141d46 */
[----:B------:R1:W-:Y:S04]  /*7c60*/  LDGSTS.E.BYPASS.LTC128B.128.ZFILL [R7+0xf100], [R14.64], P1 ;  /* 0x0f1000000e077fae */ /* 0x0003e80008941d46 */
[----:B------:R1:W-:Y:S02]  /*7c70*/  LDGSTS.E.BYPASS.LTC128B.128.ZFILL [R7+0x11100], [R16.64], P0 ;  /* 0x1110000010077fae */ /* 0x0003e40008141d46 */
.L_x_1522:
[----:B------:R-:W-:Y:S01]  /*7c80*/  UIADD3 UR4, UR5, 0x1, URZ ;  /* 0x0000000105047890 */ /* 0x000fe2000fffe03f */
[----:B------:R-:W0:Y:S01]  /*7c90*/  LDGDEPBAR ;  /* 0x00000000000079af */ /* 0x000e220000000000 */
[----:B------:R-:W-:Y:S01]  /*7ca0*/  UISETP.GE.AND UP0, UPT, UR5, 0x1, UPT ;  /* 0x000000010500788c */ /* 0x000fe2000bf06270 */
[----:B------:R-:W-:Y:S01]  /*7cb0*/  ISETP.GE.AND P0, PT, R196, R219, PT ;  /* 0x000000dbc400720c */ /* 0x000fe20003f06270 */
[----:B------:R-:W-:Y:S01]  /*7cc0*/  IMAD.MOV.U32 R0, RZ, RZ, R3 ;  /* 0x000000ffff007224 */ /* 0x000fe200078e0003 */
[----:B------:R-:W-:Y:S01]  /*7cd0*/  IADD3 R219, R219, -0x1, RZ ;  /* 0xffffffffdbdb7810 */ /* 0x000fe20007ffe0ff */
[----:B------:R-:W-:Y:S01]  /*7ce0*/  USEL UR5, UR4, URZ, !UP0 ;  /* 0x0000003f04057287 */ /* 0x000fe2000c000000 */
[----:B------:R-:W-:Y:S09]  /*7cf0*/  IMAD.MOV.U32 R133, RZ, RZ, R132 ;  /* 0x000000ffff857224 */ /* 0x000ff200078e0084 */
[----:B------:R-:W-:-:S05]  /*7d00*/  @!P0 BRA `(.L_x_1523) ;  /* 0xffffd05000008947 */ /* 0x000fca000383ffff */
.L_x_1520:
[----:B------:R-:W2:Y:S01]  /*7d10*/  SHFL.BFLY PT, R6, R223, 0x2, 0x1f ;  /* 0x0c401f00df067f89 */ /* 0x000ea200000e0000 */
[----:B------:R-:W-:-:S03]  /*7d20*/  PLOP3.LUT P2, PT, PT, PT, PT, 0x8, 0x0 ;  /* 0x000000000000781c */ /* 0x000fc60003f4e170 */
[----:B------:R-:W3:Y:S01]  /*7d30*/  SHFL.BFLY PT, R0, R221, 0x2, 0x1f ;  /* 0x0c401f00dd007f89 */ /* 0x000ee200000e0000 */
[----:B--2---:R-:W-:Y:S02]  /*7d40*/  FADD.FTZ R6, R6, R223 ;  /* 0x000000df06067221 */ /* 0x004fe40000010000 */
[----:B-1-3--:R-:W-:-:S03]  /*7d50*/  FADD.FTZ R7, R0, R221 ;  /* 0x000000dd00077221 */ /* 0x00afc60000010000 */
        /* <DEDUP_REMOVED lines=118> */
.L_x_1510:
[----:B------:R-:W-:Y:S05]  /*84c0*/  @P2 BRA `(.L_x_1524) ;  /* 0x000018f000002947 */ /* 0x000fea0003800000 */
[----:B-1----:R-:W1:Y:S01]  /*84d0*/  S2R R9, SR_TID.X ;  /* 0x0000000000097919 */ /* 0x002e620000002100 */
[----:B------:R-:W-:Y:S01]  /*84e0*/  SHF.R.S32.HI R11, RZ, 0x1f, R204 ;  /* 0x0000001fff0b7819 */ /* 0x000fe200000114cc */
[----:B------:R-:W-:Y:S01]  /*84f0*/  IMAD.WIDE.U32 R14, R204, c[0x0][0x4d0], RZ ;  /* 0x00013400cc0e7a25 */ /* 0x000fe200078e00ff */
[----:B------:R-:W-:Y:S01]  /*8500*/  MOV R12, c[0x0][0x4e8] ;  /* 0x00013a00000c7a02 */ /* 0x000fe20000000f00 */
[----:B------:R-:W2:Y:S01]  /*8510*/  S2R R3, SR_CTAID.Y ;  /* 0x0000000000037919 */ /* 0x000ea20000002600 */
[----:B------:R-:W-:Y:S01]  /*8520*/  BSSY B0, `(.L_x_1525) ;  /* 0x00000f6000007945 */ /* 0x000fe20003800000 */
[----:B------:R-:W-:-:S02]  /*8530*/  IMAD R13, R11, c[0x0][0x4d0], RZ ;  /* 0x000134000b0d7a24 */ /* 0x000fc400078e02ff */
[----:B------:R-:W-:Y:S01]  /*8540*/  BAR.SYNC.DEFER_BLOCKING 0x1, 0x100 ;  /* 0x0044000000007b1d */ /* 0x000fe20000010000 */
[----:B------:R-:W-:Y:S01]  /*8550*/  IMAD.MOV R6, RZ, RZ, -R204 ;  /* 0x000000ffff067224 */ /* 0x000fe200078e0acc */
[----:B------:R-:W-:Y:S01]  /*8560*/  ISETP.NE.AND P1, PT, R12, 0x1, PT ;  /* 0x000000010c00780c */ /* 0x000fe20003f25270 */
[----:B------:R-:W-:Y:S02]  /*8570*/  IMAD R13, R204, c[0x0][0x4d4], R13 ;  /* 0x00013500cc0d7a24 */ /* 0x000fe400078e020d */
[----:B------:R-:W-:Y:S01]  /*8580*/  IMAD R11, R11, c[0x0][0x438], RZ ;  /* 0x00010e000b0b7a24 */ /* 0x000fe200078e02ff */
[----:B------:R-:W3:Y:S01]  /*8590*/  S2R R7, SR_CTAID.Z ;  /* 0x0000000000077919 */ /* 0x000ee20000002700 */
[----:B------:R-:W-:-:S03]  /*85a0*/  IMAD.IADD R15, R15, 0x1, R13 ;  /* 0x000000010f0f7824 */ /* 0x000fc600078e020d */
[----:B------:R-:W4:Y:S01]  /*85b0*/  S2R R0, SR_CTAID.X ;  /* 0x0000000000007919 */ /* 0x000f220000002500 */
[----:B-1----:R-:W-:-:S04]  /*85c0*/  SHF.R.S32.HI R8, RZ, 0x1f, R9 ;  /* 0x0000001fff087819 */ /* 0x002fc80000011409 */
[-C--:B------:R-:W-:Y:S01]  /*85d0*/  LEA.HI R4, R8, R9.reuse, RZ, 0x5 ;  /* 0x0000000908047211 */ /* 0x080fe200078f28ff */
[----:B--2---:R-:W-:Y:S01]  /*85e0*/  IMAD R6, R6, c[0x0][0x550], R3 ;  /* 0x0001540006067a24 */ /* 0x004fe200078e0203 */
[-C--:B------:R-:W-:Y:S02]  /*85f0*/  LEA.HI R8, R8, R9.reuse, RZ, 0x2 ;  /* 0x0000000908087211 */ /* 0x080fe400078f10ff */
[--C-:B------:R-:W-:Y:S02]  /*8600*/  SHF.R.S32.HI R13, RZ, 0x5, R4.reuse ;  /* 0x00000005ff0d7819 */ /* 0x100fe40000011404 */
[----:B------:R-:W-:Y:S02]  /*8610*/  SHF.R.S32.HI R10, RZ, 0x1f, R4 ;  /* 0x0000001fff0a7819 */ /* 0x000fe40000011404 */
[----:B------:R-:W-:Y:S02]  /*8620*/  LOP3.LUT R4, R4, 0xffffffe0, RZ, 0xc0, !PT ;  /* 0xffffffe004047812 */ /* 0x000fe400078ec0ff */
[----:B------:R-:W-:Y:S01]  /*8630*/  LOP3.LUT R8, R8, 0xfffffffc, RZ, 0xc0, !PT ;  /* 0xfffffffc08087812 */ /* 0x000fe200078ec0ff */
[----:B---3--:R-:W-:Y:S01]  /*8640*/  IMAD.WIDE.U32 R14, R7, c[0x0][0x4d8], R14 ;  /* 0x00013600070e7a25 */ /* 0x008fe200078e000e */
[----:B------:R-:W-:-:S02]  /*8650*/  IADD3 R4, -R4, R9, RZ ;  /* 0x0000000904047210 */ /* 0x000fc40007ffe1ff */
[----:B------:R-:W-:Y:S01]  /*8660*/  LEA.HI R10, R10, R13, RZ, 0x3 ;  /* 0x0000000d0a0a7211 */ /* 0x000fe200078f18ff */
[----:B------:R-:W-:Y:S01]  /*8670*/  IMAD.IADD R9, R9, 0x1, -R8 ;  /* 0x0000000109097824 */ /* 0x000fe200078e0a08 */
[----:B------:R-:W-:Y:S01]  /*8680*/  SHF.R.S32.HI R3, RZ, 0x1f, R4 ;  /* 0x0000001fff037819 */ /* 0x000fe20000011404 */
[----:B------:R-:W-:Y:S01]  /*8690*/  IMAD R8, R204, c[0x0][0x43c], R11 ;  /* 0x00010f00cc087a24 */ /* 0x000fe200078e020b */
[----:B------:R-:W-:Y:S01]  /*86a0*/  LOP3.LUT R10, R10, 0xffffff8, RZ, 0xc0, !PT ;  /* 0x0ffffff80a0a7812 */ /* 0x000fe200078ec0ff */
[----:B------:R-:W-:Y:S01]  /*86b0*/  IMAD.WIDE.U32 R204, R204, c[0x0][0x438], RZ ;  /* 0x00010e00cccc7a25 */ /* 0x000fe200078e00ff */
[----:B------:R-:W-:Y:S02]  /*86c0*/  LEA.HI R3, R3, R4, RZ, 0x2 ;  /* 0x0000000403037211 */ /* 0x000fe400078f10ff */
[----:B------:R-:W-:Y:S01]  /*86d0*/  LEA.HI R16, R9, R9, RZ, 0x1 ;  /* 0x0000000909107211 */ /* 0x000fe200078f08ff */
[----:B------:R-:W-:Y:S01]  /*86e0*/  IMAD.IADD R10, R13, 0x1, -R10 ;  /* 0x000000010d0a7824 */ /* 0x000fe200078e0a0a */
[----:B------:R-:W-:Y:S01]  /*86f0*/  SHF.R.S32.HI R13, RZ, 0x2, R3 ;  /* 0x00000002ff0d7819 */ /* 0x000fe20000011403 */
[----:B------:R-:W-:Y:S01]  /*8700*/  IMAD.IADD R205, R205, 0x1, R8 ;  /* 0x00000001cdcd7824 */ /* 0x000fe200078e0208 */
[----:B------:R-:W-:-:S02]  /*8710*/  LOP3.LUT R16, R16, 0x1ffffffe, RZ, 0xc0, !PT ;  /* 0x1ffffffe10107812 */ /* 0x000fc400078ec0ff */
[----:B------:R-:W-:Y:S01]  /*8720*/  SHF.R.S32.HI R11, RZ, 0x1f, R7 ;  /* 0x0000001fff0b7819 */ /* 0x000fe20000011407 */
[----:B------:R-:W-:Y:S01]  /*8730*/  IMAD R13, R10, 0x10, R13 ;  /* 0x000000100a0d7824 */ /* 0x000fe200078e020d */
[----:B------:R-:W-:Y:S01]  /*8740*/  IADD3 R16, R9, -R16, RZ ;  /* 0x8000001009107210 */ /* 0x000fe20007ffe0ff */
[----:B------:R-:W-:Y:S01]  /*8750*/  IMAD.WIDE.U32 R204, R7, c[0x0][0x440], R204 ;  /* 0x0001100007cc7a25 */ /* 0x000fe200078e00cc */
[----:B------:R-:W-:Y:S02]  /*8760*/  LOP3.LUT R3, R3, 0x7ffffffc, RZ, 0xc0, !PT ;  /* 0x7ffffffc03037812 */ /* 0x000fe400078ec0ff */
[----:B------:R-:W-:Y:S01]  /*8770*/  LEA R9, R16, R13, 0x3 ;  /* 0x0000000d10097211 */ /* 0x000fe200078e18ff */
[C---:B------:R-:W-:Y:S02]  /*8780*/  IMAD R8, R11.reuse, c[0x0][0x4d8], RZ ;  /* 0x000136000b087a24 */ /* 0x040fe400078e02ff */
[----:B------:R-:W-:Y:S02]  /*8790*/  IMAD R10, R11, c[0x0][0x440], RZ ;  /* 0x000110000b0a7a24 */ /* 0x000fe400078e02ff */
[----:B------:R-:W-:-:S02]  /*87a0*/  IMAD R8, R7, c[0x0][0x4dc], R8 ;  /* 0x0001370007087a24 */ /* 0x000fc400078e0208 */
[C---:B----4-:R-:W-:Y:S01]  /*87b0*/  IMAD R9, R0.reuse, 0x80, R9 ;  /* 0x0000008000097824 */ /* 0x050fe200078e0209 */
[----:B------:R-:W-:Y:S01]  /*87c0*/  LEA R0, R0, R13, 0x7 ;  /* 0x0000000d00007211 */ /* 0x000fe200078e38ff */
[----:B------:R-:W-:Y:S01]  /*87d0*/  IMAD R10, R7, c[0x0][0x444], R10 ;  /* 0x00011100070a7a24 */ /* 0x000fe200078e020a */
[----:B------:R-:W-:Y:S01]  /*87e0*/  IADD3 R15, R15, R8, RZ ;  /* 0x000000080f0f7210 */ /* 0x000fe20007ffe0ff */
[----:B------:R-:W-:Y:S01]  /*87f0*/  @P1 IMAD.HI.U32 R8, R9, c[0x0][0x4ec], RZ ;  /* 0x00013b0009081a27 */ /* 0x000fe200078e00ff */
[----:B------:R-:W-:-:S03]  /*8800*/  SHF.R.S32.HI R7, RZ, 0x1f, R6 ;  /* 0x0000001fff077819 */ /* 0x000fc60000011406 */
[----:B------:R-:W-:Y:S01]  /*8810*/  IMAD.IADD R205, R205, 0x1, R10 ;  /* 0x00000001cdcd7824 */ /* 0x000fe200078e020a */
[----:B------:R-:W-:Y:S01]  /*8820*/  MOV R10, R9 ;  /* 0x00000009000a7202 */ /* 0x000fe20000000f00 */
[C---:B------:R-:W-:Y:S01]  /*8830*/  IMAD R11, R7.reuse, c[0x0][0x4e0], RZ ;  /* 0x00013800070b7a24 */ /* 0x040fe200078e02ff */
[----:B------:R-:W-:Y:S01]  /*8840*/  @P1 SHF.R.U32.HI R10, RZ, c[0x0][0x4f0], R8 ;  /* 0x00013c00ff0a1a19 */ /* 0x000fe20000011608 */
[----:B------:R-:W-:Y:S02]  /*8850*/  IMAD R7, R7, c[0x0][0x448], RZ ;  /* 0x0001120007077a24 */ /* 0x000fe400078e02ff */
[C---:B------:R-:W-:Y:S02]  /*8860*/  IMAD R11, R6.reuse, c[0x0][0x4e4], R11 ;  /* 0x00013900060b7a24 */ /* 0x040fe400078e020b */
[----:B------:R-:W-:Y:S02]  /*8870*/  IMAD.MOV R8, RZ, RZ, -R10 ;  /* 0x000000ffff087224 */ /* 0x000fe400078e0a0a */
[----:B------:R-:W-:-:S02]  /*8880*/  IMAD R7, R6, c[0x0][0x44c], R7 ;  /* 0x0001130006077a24 */ /* 0x000fc400078e0207 */
[----:B------:R-:W-:-:S04]  /*8890*/  IMAD.WIDE.U32 R204, R6, c[0x0][0x448], R204 ;  /* 0x0001120006cc7a25 */ /* 0x000fc800078e00cc */
[----:B------:R-:W-:Y:S01]  /*88a0*/  IMAD.WIDE.U32 R16, R6, c[0x0][0x4e0], R14 ;  /* 0x0001380006107a25 */ /* 0x000fe200078e000e */
[----:B------:R-:W-:-:S03]  /*88b0*/  MOV R14, R9 ;  /* 0x00000009000e7202 */ /* 0x000fc60000000f00 */
[----:B------:R-:W-:-:S04]  /*88c0*/  @P1 IMAD.HI.U32 R6, R9, c[0x0][0x4ec], RZ ;  /* 0x00013b0009061a27 */ /* 0x000fc800078e00ff */
[----:B------:R-:W-:Y:S01]  /*88d0*/  IMAD R8, R8, c[0x0][0x4e8], R9 ;  /* 0x00013a0008087a24 */ /* 0x000fe200078e0209 */
[----:B------:R-:W-:Y:S01]  /*88e0*/  @P1 SHF.R.U32.HI R14, RZ, c[0x0][0x4f0], R6 ;  /* 0x00013c00ff0e1a19 */ /* 0x000fe20000011606 */
[----:B------:R-:W-:Y:S01]  /*88f0*/  IMAD.IADD R205, R205, 0x1, R7 ;  /* 0x00000001cdcd7824 */ /* 0x000fe200078e0207 */
[----:B------:R-:W-:Y:S01]  /*8900*/  SHF.R.S32.HI R7, RZ, 0x1f, R10 ;  /* 0x0000001fff077819 */ /* 0x000fe2000001140a */
[----:B------:R-:W-:Y:S01]  /*8910*/  IMAD R13, R12, c[0x0][0x388], RZ ;  /* 0x0000e2000c0d7a24 */ /* 0x000fe200078e02ff */
[----:B------:R-:W-:Y:S01]  /*8920*/  IADD3 R10, P0, R10, R16, RZ ;  /* 0x000000100a0a7210 */ /* 0x000fe20007f1e0ff */
[----:B------:R-:W-:Y:S01]  /*8930*/  IMAD.WIDE.U32 R204, R14, c[0x0][0x430], R204 ;  /* 0x00010c000ecc7a25 */ /* 0x000fe200078e00cc */
[----:B------:R-:W-:Y:S02]  /*8940*/  SHF.R.S32.HI R6, RZ, 0x1f, R8 ;  /* 0x0000001fff067819 */ /* 0x000fe40000011408 */
[----:B------:R-:W-:Y:S01]  /*8950*/  IADD3.X R11, R7, R17, R11, P0, !PT ;  /* 0x00000011070b7210 */ /* 0x000fe200007fe40b */
[----:B------:R-:W-:Y:S01]  /*8960*/  IMAD.IADD R3, R4, 0x1, -R3 ;  /* 0x0000000104037824 */ /* 0x000fe200078e0a03 */
[----:B------:R-:W-:Y:S01]  /*8970*/  IADD3 R16, -R14, RZ, RZ ;  /* 0x000000ff0e107210 */ /* 0x000fe20007ffe1ff */
[----:B------:R-:W-:Y:S01]  /*8980*/  IMAD R7, R6, c[0x0][0x4c8], RZ ;  /* 0x0001320006077a24 */ /* 0x000fe200078e02ff */
[----:B------:R-:W-:Y:S01]  /*8990*/  SHF.R.S32.HI R6, RZ, 0x1f, R14 ;  /* 0x0000001fff067819 */ /* 0x000fe2000001140e */
[----:B------:R-:W-:-:S04]  /*89a0*/  IMAD.WIDE.U32 R10, R8, c[0x0][0x4c8], R10 ;  /* 0x00013200080a7a25 */ /* 0x000fc800078e000a */
[----:B------:R-:W-:Y:S02]  /*89b0*/  IMAD R7, R8, c[0x0][0x4cc], R7 ;  /* 0x0001330008077a24 */ /* 0x000fe400078e0207 */
[----:B------:R-:W-:Y:S02]  /*89c0*/  IMAD R16, R16, c[0x0][0x4e8], R9 ;  /* 0x00013a0010107a24 */ /* 0x000fe400078e0209 */
[----:B------:R-:W-:Y:S01]  /*89d0*/  IMAD R9, R6, c[0x0][0x430], RZ ;  /* 0x00010c0006097a24 */ /* 0x000fe200078e02ff */
[----:B------:R-:W-:Y:S01]  /*89e0*/  LEA R6, P0, R10, c[0x0][0x4a8], 0x2 ;  /* 0x00012a000a067a11 */ /* 0x000fe200078010ff */
[----:B------:R-:W-:Y:S01]  /*89f0*/  IMAD.IADD R7, R11, 0x1, R7 ;  /* 0x000000010b077824 */ /* 0x000fe200078e0207 */
[----:B------:R-:W-:Y:S01]  /*8a00*/  SHF.R.S32.HI R8, RZ, 0x1f, R16 ;  /* 0x0000001fff087819 */ /* 0x000fe20000011410 */
[----:B------:R-:W-:Y:S02]  /*8a10*/  IMAD R9, R14, c[0x0][0x434], R9 ;  /* 0x00010d000e097a24 */ /* 0x000fe400078e0209 */
[----:B------:R-:W-:Y:S01]  /*8a20*/  SHFL.IDX PT, R14, R6, 0x1, 0x1c1f ;  /* 0x003c1f00060e7f89 */ /* 0x000fe200000e0000 */
[----:B------:R-:W-:Y:S01]  /*8a30*/  LEA.HI.X R7, R10, c[0x0][0x4ac], R7, 0x2, P0 ;  /* 0x00012b000a077a11 */ /* 0x000fe200000f1407 */
[----:B------:R-:W-:Y:S01]  /*8a40*/  IMAD.IADD R205, R205, 0x1, R9 ;  /* 0x00000001cdcd7824 */ /* 0x000fe200078e0209 */
[----:B------:R-:W-:Y:S01]  /*8a50*/  LOP3.LUT P0, RZ, R4, 0x3, RZ, 0xc0, !PT ;  /* 0x0000000304ff7812 */ /* 0x000fe2000780c0ff */
[----:B------:R-:W-:Y:S01]  /*8a60*/  SHFL.IDX PT, R10, R6, RZ, 0x1c1f ;  /* 0x001c1fff060a7589 */ /* 0x000fe200000e0000 */
[----:B------:R-:W-:Y:S01]  /*8a70*/  IMAD R9, R8, c[0x0][0x428], RZ ;  /* 0x00010a0008097a24 */ /* 0x000fe200078e02ff */
[----:B------:R-:W-:-:S02]  /*8a80*/  IADD3 R8, R0, 0x8, RZ ;  /* 0x0000000800087810 */ /* 0x000fc40007ffe0ff */
[----:B------:R-:W1:Y:S01]  /*8a90*/  SHFL.IDX PT, R11, R7, RZ, 0x1c1f ;  /* 0x001c1fff070b7589 */ /* 0x000e6200000e0000 */
[-C--:B------:R-:W-:Y:S01]  /*8aa0*/  ISETP.GE.OR P2, PT, R0, R13.reuse, P0 ;  /* 0x0000000d0000720c */ /* 0x080fe20000746670 */
[----:B------:R-:W-:Y:S01]  /*8ab0*/  IMAD R9, R16, c[0x0][0x42c], R9 ;  /* 0x00010b0010097a24 */ /* 0x000fe200078e0209 */
[----:B------:R-:W-:Y:S01]  /*8ac0*/  ISETP.GE.OR P0, PT, R8, R13, P0 ;  /* 0x0000000d0800720c */ /* 0x000fe20000706670 */
[----:B------:R-:W2:Y:S01]  /*8ad0*/  SHFL.IDX PT, R15, R7, 0x1, 0x1c1f ;  /* 0x003c1f00070f7f89 */ /* 0x000ea200000e0000 */
[----:B------:R-:W-:-:S05]  /*8ae0*/  IMAD.WIDE.U32 R16, R16, c[0x0][0x428], R204 ;  /* 0x00010a0010107a25 */ /* 0x000fca00078e00cc */
[----:B------:R-:W-:Y:S02]  /*8af0*/  IADD3 R12, R17, R9, RZ ;  /* 0x00000009110c7210 */ /* 0x000fe40007ffe0ff */
[----:B------:R-:W-:-:S04]  /*8b00*/  LEA R9, P1, R16, c[0x0][0x400], 0x2 ;  /* 0x0001000010097a11 */ /* 0x000fc800078210ff */
[----:B------:R-:W-:Y:S01]  /*8b10*/  LEA.HI.X R12, R16, c[0x0][0x404], R12, 0x2, P1 ;  /* 0x00010100100c7a11 */ /* 0x000fe200008f140c */
[----:B------:R3:W4:Y:S01]  /*8b20*/  SHFL.IDX PT, R6, R9, RZ, 0x1c1f ;  /* 0x001c1fff09067589 */ /* 0x00072200000e0000 */
[----:B------:R-:W-:-:S03]  /*8b30*/  ISETP.GE.AND P1, PT, R8, R13, PT ;  /* 0x0000000d0800720c */ /* 0x000fc60003f26270 */
[----:B------:R3:W3:Y:S01]  /*8b40*/  SHFL.IDX PT, R7, R12, RZ, 0x1c1f ;  /* 0x001c1fff0c077589 */ /* 0x0006e200000e0000 */
[----:B------:R-:W-:-:S03]  /*8b50*/  P2R R8, PR, RZ, 0x2 ;  /* 0x00000002ff087803 */ /* 0x000fc60000000000 */
[----:B-1----:R1:W-:Y:S04]  /*8b60*/  @!P2 ST.E [R10.64], R2 ;  /* 0x000000020a00a985 */ /* 0x0023e8000c101906 */
[----:B--2---:R1:W-:Y:S01]  /*8b70*/  @!P0 ST.E [R14.64], R5 ;  /* 0x000000050e008985 */ /* 0x0043e2000c101906 */
[----:B------:R-:W-:Y:S02]  /*8b80*/  ISETP.GE.AND P0, PT, R0, R13, PT ;  /* 0x0000000d0000720c */ /* 0x000fe40003f06270 */
[----:B------:R-:W-:-:S11]  /*8b90*/  SHF.L.U32 R13, R3, 0x1, RZ ;  /* 0x00000001030d7819 */ /* 0x000fd600000006ff */
[----:B------:R-:W-:Y:S05]  /*8ba0*/  @P0 BRA `(.L_x_1526) ;  /* 0x000008d000000947 */ /* 0x000fea0003800000 */
[C---:B-1--4-:R-:W-:Y:S02]  /*8bb0*/  IADD3 R5, R13.reuse, 0x8, RZ ;  /* 0x000000080d057810 */ /* 0x052fe40007ffe0ff */
[C---:B------:R-:W-:Y:S02]  /*8bc0*/  IADD3 R4, R13.reuse, 0x10, RZ ;  /* 0x000000100d047810 */ /* 0x040fe40007ffe0ff */
[----:B------:R-:W-:Y:S02]  /*8bd0*/  IADD3 R3, R13, 0x18, RZ ;  /* 0x000000180d037810 */ /* 0x000fe40007ffe0ff */
[----:B------:R-:W-:Y:S02]  /*8be0*/  ISETP.GE.AND P3, PT, R5, c[0x0][0x3c8], PT ;  /* 0x0000f20005007a0c */ /* 0x000fe40003f66270 */
[----:B------:R-:W-:Y:S02]  /*8bf0*/  IADD3 R2, R13, 0x20, RZ ;  /* 0x000000200d027810 */ /* 0x000fe40007ffe0ff */
[----:B------:R-:W-:-:S02]  /*8c00*/  ISETP.GE.AND P2, PT, R4, c[0x0][0x3c8], PT ;  /* 0x0000f20004007a0c */ /* 0x000fc40003f46270 */
[----:B------:R-:W-:Y:S02]  /*8c10*/  ISETP.GE.AND P4, PT, R13, c[0x0][0x3c8], PT ;  /* 0x0000f2000d007a0c */ /* 0x000fe40003f86270 */
[----:B------:R-:W-:Y:S02]  /*8c20*/  ISETP.GE.AND P1, PT, R3, c[0x0][0x3c8], PT ;  /* 0x0000f20003007a0c */ /* 0x000fe40003f26270 */
[----:B------:R-:W-:Y:S02]  /*8c30*/  ISETP.GE.AND P0, PT, R2, c[0x0][0x3c8], PT ;  /* 0x0000f20002007a0c */ /* 0x000fe40003f06270 */
[----:B------:R-:W-:Y:S02]  /*8c40*/  IADD3 R0, R13, 0x28, RZ ;  /* 0x000000280d007810 */ /* 0x000fe40007ffe0ff */
[----:B------:R-:W-:Y:S02]  /*8c50*/  @!P3 LEA.HI R5, R5, R5, RZ, 0x1 ;  /* 0x000000050505b211 */ /* 0x000fe400078f08ff */
[----:B------:R-:W-:-:S02]  /*8c60*/  ISETP.GE.AND P5, PT, R0, c[0x0][0x3c8], PT ;  /* 0x0000f20000007a0c */ /* 0x000fc40003fa6270 */
[----:B------:R-:W-:Y:S01]  /*8c70*/  @!P2 LEA.HI R4, R4, R4, RZ, 0x1 ;  /* 0x000000040404a211 */ /* 0x000fe200078f08ff */
[--C-:B---3--:R-:W-:Y:S01]  /*8c80*/  @!P4 IMAD.WIDE R10, R13, 0x4, R6.reuse ;  /* 0x000000040d0ac825 */ /* 0x108fe200078e0206 */
[----:B------:R-:W-:Y:S02]  /*8c90*/  @!P3 LOP3.LUT R5, R5, 0xfffffffe, RZ, 0xc0, !PT ;  /* 0xfffffffe0505b812 */ /* 0x000fe400078ec0ff */
[----:B------:R-:W-:Y:S02]  /*8ca0*/  @!P1 LEA.HI R3, R3, R3, RZ, 0x1 ;  /* 0x0000000303039211 */ /* 0x000fe400078f08ff */
[----:B------:R-:W-:Y:S01]  /*8cb0*/  @!P0 LEA.HI R2, R2, R2, RZ, 0x1 ;  /* 0x0000000202028211 */ /* 0x000fe200078f08ff */
[----:B------:R1:W-:Y:S01]  /*8cc0*/  @!P4 ST.E.64 [R10.64], R128 ;  /* 0x000000800a00c985 */ /* 0x0003e2000c101b06 */
[----:B------:R-:W-:Y:S01]  /*8cd0*/  @!P2 LOP3.LUT R15, R4, 0xfffffffe, RZ, 0xc0, !PT ;  /* 0xfffffffe040fa812 */ /* 0x000fe200078ec0ff */
[----:B------:R-:W-:Y:S01]  /*8ce0*/  @!P3 IMAD.WIDE R4, R5, 0x4, R6 ;  /* 0x000000040504b825 */ /* 0x000fe200078e0206 */
[----:B------:R-:W-:-:S02]  /*8cf0*/  IADD3 R14, R13, 0x30, RZ ;  /* 0x000000300d0e7810 */ /* 0x000fc40007ffe0ff */
[----:B------:R-:W-:Y:S02]  /*8d00*/  @!P1 LOP3.LUT R3, R3, 0xfffffffe, RZ, 0xc0, !PT ;  /* 0xfffffffe03039812 */ /* 0x000fe400078ec0ff */
[----:B------:R-:W-:Y:S01]  /*8d10*/  @!P0 LOP3.LUT R17, R2, 0xfffffffe, RZ, 0xc0, !PT ;  /* 0xfffffffe02118812 */ /* 0x000fe200078ec0ff */
[----:B------:R2:W-:Y:S01]  /*8d20*/  @!P3 ST.E.64 [R4.64], R124 ;  /* 0x0000007c0400b985 */ /* 0x0005e2000c101b06 */
[----:B------:R-:W-:Y:S01]  /*8d30*/  ISETP.GE.AND P4, PT, R14, c[0x0][0x3c8], PT ;  /* 0x0000f2000e007a0c */ /* 0x000fe20003f86270 */
[--C-:B------:R-:W-:Y:S01]  /*8d40*/  @!P1 IMAD.WIDE R2, R3, 0x4, R6.reuse ;  /* 0x0000000403029825 */ /* 0x100fe200078e0206 */
[----:B------:R-:W-:Y:S02]  /*8d50*/  @!P5 LEA.HI R0, R0, R0, RZ, 0x1 ;  /* 0x000000000000d211 */ /* 0x000fe400078f08ff */
[----:B------:R-:W-:Y:S01]  /*8d60*/  IADD3 R19, R13, 0x40, RZ ;  /* 0x000000400d137810 */ /* 0x000fe20007ffe0ff */
[----:B------:R-:W-:Y:S01]  /*8d70*/  @!P0 IMAD.WIDE R16, R17, 0x4, R6 ;  /* 0x0000000411108825 */ /* 0x000fe200078e0206 */
[----:B------:R-:W-:-:S02]  /*8d80*/  IADD3 R20, R13, 0x38, RZ ;  /* 0x000000380d147810 */ /* 0x000fc40007ffe0ff */
[----:B------:R-:W-:Y:S02]  /*8d90*/  IADD3 R18, R13, 0x48, RZ ;  /* 0x000000480d127810 */ /* 0x000fe40007ffe0ff */
[----:B------:R-:W-:-:S03]  /*8da0*/  ISETP.GE.AND P3, PT, R20, c[0x0][0x3c8], PT ;  /* 0x0000f20014007a0c */ /* 0x000fc60003f66270 */
[----:B------:R-:W-:Y:S01]  /*8db0*/  @!P4 LEA.HI R14, R14, R14, RZ, 0x1 ;  /* 0x0000000e0e0ec211 */ /* 0x000fe200078f08ff */
[----:B-1----:R-:W-:Y:S01]  /*8dc0*/  @!P2 IMAD.WIDE R10, R15, 0x4, R6 ;  /* 0x000000040f0aa825 */ /* 0x002fe200078e0206 */
[----:B------:R-:W-:-:S08]  /*8dd0*/  IADD3 R15, R13, 0x50, RZ ;  /* 0x000000500d0f7810 */ /* 0x000fd00007ffe0ff */
[----:B------:R-:W-:Y:S01]  /*8de0*/  @!P3 LEA.HI R20, R20, R20, RZ, 0x1 ;  /* 0x000000141414b211 */ /* 0x000fe200078f08ff */
[----:B------:R1:W-:Y:S01]  /*8df0*/  @!P2 ST.E.64 [R10.64], R120 ;  /* 0x000000780a00a985 */ /* 0x0003e2000c101b06 */
[----:B------:R-:W-:Y:S02]  /*8e00*/  ISETP.GE.AND P2, PT, R19, c[0x0][0x3c8], PT ;  /* 0x0000f20013007a0c */ /* 0x000fe40003f46270 */
[----:B--2---:R-:W-:Y:S01]  /*8e10*/  @!P5 LOP3.LUT R5, R0, 0xfffffffe, RZ, 0xc0, !PT ;  /* 0xfffffffe0005d812 */ /* 0x004fe200078ec0ff */
[----:B------:R2:W-:Y:S01]  /*8e20*/  @!P1 ST.E.64 [R2.64], R116 ;  /* 0x0000007402009985 */ /* 0x0005e2000c101b06 */
[----:B------:R-:W-:Y:S02]  /*8e30*/  ISETP.GE.AND P1, PT, R18, c[0x0][0x3c8], PT ;  /* 0x0000f20012007a0c */ /* 0x000fe40003f26270 */
[----:B------:R-:W-:Y:S01]  /*8e40*/  IADD3 R0, R13, 0x58, RZ ;  /* 0x000000580d007810 */ /* 0x000fe20007ffe0ff */
[----:B------:R3:W-:Y:S01]  /*8e50*/  @!P0 ST.E.64 [R16.64], R112 ;  /* 0x0000007010008985 */ /* 0x0007e2000c101b06 */
[----:B------:R-:W-:Y:S01]  /*8e60*/  ISETP.GE.AND P0, PT, R15, c[0x0][0x3c8], PT ;  /* 0x0000f2000f007a0c */ /* 0x000fe20003f06270 */
[----:B------:R-:W-:-:S04]  /*8e70*/  @!P5 IMAD.WIDE R4, R5, 0x4, R6 ;  /* 0x000000040504d825 */ /* 0x000fc800078e0206 */
[----:B------:R-:W-:Y:S01]  /*8e80*/  @!P2 LEA.HI R19, R19, R19, RZ, 0x1 ;  /* 0x000000131313a211 */ /* 0x000fe200078f08ff */
[----:B------:R4:W-:Y:S01]  /*8e90*/  @!P5 ST.E.64 [R4.64], R108 ;  /* 0x0000006c0400d985 */ /* 0x0009e2000c101b06 */
[----:B------:R-:W-:Y:S02]  /*8ea0*/  ISETP.GE.AND P5, PT, R0, c[0x0][0x3c8], PT ;  /* 0x0000f20000007a0c */ /* 0x000fe40003fa6270 */
[----:B------:R-:W-:Y:S02]  /*8eb0*/  @!P1 LEA.HI R18, R18, R18, RZ, 0x1 ;  /* 0x0000001212129211 */ /* 0x000fe400078f08ff */
[----:B------:R-:W-:Y:S02]  /*8ec0*/  @!P2 LOP3.LUT R19, R19, 0xfffffffe, RZ, 0xc0, !PT ;  /* 0xfffffffe1313a812 */ /* 0x000fe400078ec0ff */
[----:B------:R-:W-:-:S04]  /*8ed0*/  @!P0 LEA.HI R15, R15, R15, RZ, 0x1 ;  /* 0x0000000f0f0f8211 */ /* 0x000fc800078f08ff */
[----:B------:R-:W-:Y:S02]  /*8ee0*/  @!P0 LOP3.LUT R15, R15, 0xfffffffe, RZ, 0xc0, !PT ;  /* 0xfffffffe0f0f8812 */ /* 0x000fe400078ec0ff */
[----:B-1----:R-:W-:Y:S02]  /*8ef0*/  IADD3 R10, R13, 0x60, RZ ;  /* 0x000000600d0a7810 */ /* 0x002fe40007ffe0ff */
[----:B------:R-:W-:Y:S02]  /*8f00*/  @!P3 LOP3.LUT R11, R20, 0xfffffffe, RZ, 0xc0, !PT ;  /* 0xfffffffe140bb812 */ /* 0x000fe400078ec0ff */
[----:B--2---:R-:W-:Y:S01]  /*8f10*/  @!P4 LOP3.LUT R3, R14, 0xfffffffe, RZ, 0xc0, !PT ;  /* 0xfffffffe0e03c812 */ /* 0x004fe200078ec0ff */
[--C-:B------:R-:W-:Y:S01]  /*8f20*/  @!P0 IMAD.WIDE R14, R15, 0x4, R6.reuse ;  /* 0x000000040f0e8825 */ /* 0x100fe200078e0206 */
[----:B------:R-:W-:Y:S02]  /*8f30*/  ISETP.GE.AND P6, PT, R10, c[0x0][0x3c8], PT ;  /* 0x0000f2000a007a0c */ /* 0x000fe40003fc6270 */
[----:B---3--:R-:W-:Y:S01]  /*8f40*/  @!P1 LOP3.LUT R17, R18, 0xfffffffe, RZ, 0xc0, !PT ;  /* 0xfffffffe12119812 */ /* 0x008fe200078ec0ff */
[----:B------:R-:W-:Y:S01]  /*8f50*/  @!P4 IMAD.WIDE R2, R3, 0x4, R6 ;  /* 0x000000040302c825 */ /* 0x000fe200078e0206 */
[----:B------:R-:W-:-:S02]  /*8f60*/  @!P5 LEA.HI R0, R0, R0, RZ, 0x1 ;  /* 0x000000000000d211 */ /* 0x000fc400078f08ff */
[----:B------:R-:W-:Y:S01]  /*8f70*/  IADD3 R18, R13, 0x70, RZ ;  /* 0x000000700d127810 */ /* 0x000fe20007ffe0ff */
[--C-:B------:R-:W-:Y:S01]  /*8f80*/  @!P1 IMAD.WIDE R16, R17, 0x4, R6.reuse ;  /* 0x0000000411109825 */ /* 0x100fe200078e0206 */
[----:B------:R1:W-:Y:S01]  /*8f90*/  @!P4 ST.E.64 [R2.64], R104 ;  /* 0x000000680200c985 */ /* 0x0003e2000c101b06 */
[----:B------:R-:W-:Y:S02]  /*8fa0*/  @!P5 LOP3.LUT R21, R0, 0xfffffffe, RZ, 0xc0, !PT ;  /* 0xfffffffe0015d812 */ /* 0x000fe400078ec0ff */
[----:B----4-:R-:W-:Y:S01]  /*8fb0*/  @!P2 IMAD.WIDE R4, R19, 0x4, R6 ;  /* 0x000000041304a825 */ /* 0x010fe200078e0206 */
[C---:B------:R-:W-:Y:S02]  /*8fc0*/  IADD3 R19, R13.reuse, 0x68, RZ ;  /* 0x000000680d137810 */ /* 0x040fe40007ffe0ff */
[----:B------:R-:W-:Y:S02]  /*8fd0*/  IADD3 R20, R13, 0x80, RZ ;  /* 0x000000800d147810 */ /* 0x000fe40007ffe0ff */
[----:B------:R-:W-:-:S02]  /*8fe0*/  ISETP.GE.AND P4, PT, R19, c[0x0][0x3c8], PT ;  /* 0x0000f20013007a0c */ /* 0x000fc40003f86270 */
[----:B------:R-:W-:Y:S02]  /*8ff0*/  IADD3 R0, R13, 0x88, RZ ;  /* 0x000000880d007810 */ /* 0x000fe40007ffe0ff */
[----:B------:R-:W-:-:S09]  /*9000*/  @!P6 LEA.HI R10, R10, R10, RZ, 0x1 ;  /* 0x0000000a0a0ae211 */ /* 0x000fd200078f08ff */
[----:B------:R-:W-:-:S04]  /*9010*/  @!P4 LEA.HI R19, R19, R19, RZ, 0x1 ;  /* 0x000000131313c211 */ /* 0x000fc800078f08ff */
[----:B------:R-:W-:Y:S01]  /*9020*/  @!P4 LOP3.LUT R19, R19, 0xfffffffe, RZ, 0xc0, !PT ;  /* 0xfffffffe1313c812 */ /* 0x000fe200078ec0ff */
        /* <DEDUP_REMOVED lines=15> */
[----:B-1----:R-:W-:Y:S01]  /*9120*/  @!P6 LOP3.LUT R3, R10, 0xfffffffe, RZ, 0xc0, !PT ;  /* 0xfffffffe0a03e812 */ /* 0x002fe200078ec0ff */
[----:B------:R-:W-:-:S04]  /*9130*/  @!P2 IMAD.WIDE R10, R11, 0x4, R6 ;  /* 0x000000040b0aa825 */ /* 0x000fc800078e0206 */
[----:B--2---:R-:W-:-:S04]  /*9140*/  @!P5 IMAD.WIDE R4, R21, 0x4, R6 ;  /* 0x000000041504d825 */ /* 0x004fc800078e0206 */
[--C-:B------:R-:W-:Y:S01]  /*9150*/  @!P6 IMAD.WIDE R2, R3, 0x4, R6.reuse ;  /* 0x000000040302e825 */ /* 0x100fe200078e0206 */
[----:B------:R1:W-:Y:S01]  /*9160*/  @!P5 ST.E.64 [R4.64], R48 ;  /* 0x000000300400d985 */ /* 0x0003e2000c101b06 */
[----:B---3--:R-:W-:Y:S02]  /*9170*/  @!P3 LOP3.LUT R15, R18, 0xfffffffe, RZ, 0xc0, !PT ;  /* 0xfffffffe120fb812 */ /* 0x008fe400078ec0ff */
[--C-:B------:R-:W-:Y:S01]  /*9180*/  @!P4 IMAD.WIDE R16, R19, 0x4, R6.reuse ;  /* 0x000000041310c825 */ /* 0x100fe200078e0206 */
[----:B------:R2:W-:Y:S01]  /*9190*/  @!P6 ST.E.64 [R2.64], R52 ;  /* 0x000000340200e985 */ /* 0x0005e2000c101b06 */
[----:B------:R-:W-:Y:S02]  /*91a0*/  IADD3 R18, R13, 0x98, RZ ;  /* 0x000000980d127810 */ /* 0x000fe40007ffe0ff */
[----:B------:R-:W-:Y:S01]  /*91b0*/  @!P3 IMAD.WIDE R14, R15, 0x4, R6 ;  /* 0x000000040f0eb825 */ /* 0x000fe200078e0206 */
[----:B------:R3:W-:Y:S01]  /*91c0*/  @!P4 ST.E.64 [R16.64], R56 ;  /* 0x000000381000c985 */ /* 0x0007e2000c101b06 */
[----:B------:R-:W-:-:S02]  /*91d0*/  IADD3 R19, R13, 0xa8, RZ ;  /* 0x000000a80d137810 */ /* 0x000fc40007ffe0ff */
[----:B------:R-:W-:Y:S01]  /*91e0*/  ISETP.GE.AND P4, PT, R18, c[0x0][0x3c8], PT ;  /* 0x0000f20012007a0c */ /* 0x000fe20003f86270 */
[----:B------:R-:W-:Y:S04]  /*91f0*/  @!P3 ST.E.64 [R14.64], R60 ;  /* 0x0000003c0e00b985 */ /* 0x000fe8000c101b06 */
[----:B------:R4:W-:Y:S01]  /*9200*/  @!P2 ST.E.64 [R10.64], R64 ;  /* 0x000000400a00a985 */ /* 0x0009e2000c101b06 */
[----:B------:R-:W-:-:S07]  /*9210*/  ISETP.GE.AND P2, PT, R19, c[0x0][0x3c8], PT ;  /* 0x0000f20013007a0c */ /* 0x000fce0003f46270 */
[----:B------:R-:W-:Y:S02]  /*9220*/  @!P4 LEA.HI R18, R18, R18, RZ, 0x1 ;  /* 0x000000121212c211 */ /* 0x000fe400078f08ff */
[----:B-1----:R-:W-:Y:S02]  /*9230*/  @!P1 LOP3.LUT R5, R20, 0xfffffffe, RZ, 0xc0, !PT ;  /* 0xfffffffe14059812 */ /* 0x002fe400078ec0ff */
[----:B------:R-:W-:Y:S02]  /*9240*/  IADD3 R20, R13, 0xa0, RZ ;  /* 0x000000a00d147810 */ /* 0x000fe40007ffe0ff */
[----:B--2---:R-:W-:Y:S01]  /*9250*/  @!P0 LOP3.LUT R3, R0, 0xfffffffe, RZ, 0xc0, !PT ;  /* 0xfffffffe00038812 */ /* 0x004fe200078ec0ff */
[--C-:B------:R-:W-:Y:S01]  /*9260*/  @!P1 IMAD.WIDE R4, R5, 0x4, R6.reuse ;  /* 0x0000000405049825 */ /* 0x100fe200078e0206 */
[C---:B------:R-:W-:Y:S02]  /*9270*/  IADD3 R0, R13.reuse, 0x90, RZ ;  /* 0x000000900d007810 */ /* 0x040fe40007ffe0ff */
[----:B---3--:R-:W-:Y:S01]  /*9280*/  IADD3 R17, R13, 0xb0, RZ ;  /* 0x000000b00d117810 */ /* 0x008fe20007ffe0ff */
[----:B------:R-:W-:Y:S01]  /*9290*/  @!P0 IMAD.WIDE R2, R3, 0x4, R6 ;  /* 0x0000000403028825 */ /* 0x000fe200078e0206 */
[----:B------:R-:W-:Y:S01]  /*92a0*/  ISETP.GE.AND P5, PT, R0, c[0x0][0x3c8], PT ;  /* 0x0000f20000007a0c */ /* 0x000fe20003fa6270 */
[----:B------:R1:W-:Y:S01]  /*92b0*/  @!P1 ST.E.64 [R4.64], R68 ;  /* 0x0000004404009985 */ /* 0x0003e2000c101b06 */
[----:B------:R-:W-:-:S02]  /*92c0*/  IADD3 R16, R13, 0xb8, RZ ;  /* 0x000000b80d107810 */ /* 0x000fc40007ffe0ff */
[----:B------:R-:W-:Y:S01]  /*92d0*/  ISETP.GE.AND P3, PT, R20, c[0x0][0x3c8], PT ;  /* 0x0000f20014007a0c */ /* 0x000fe20003f66270 */
[----:B------:R2:W-:Y:S01]  /*92e0*/  @!P0 ST.E.64 [R2.64], R72 ;  /* 0x0000004802008985 */ /* 0x0005e2000c101b06 */
[----:B------:R-:W-:Y:S02]  /*92f0*/  ISETP.GE.AND P1, PT, R17, c[0x0][0x3c8], PT ;  /* 0x0000f20011007a0c */ /* 0x000fe40003f26270 */
[----:B------:R-:W-:Y:S02]  /*9300*/  ISETP.GE.AND P0, PT, R16, c[0x0][0x3c8], PT ;  /* 0x0000f20010007a0c */ /* 0x000fe40003f06270 */
[----:B------:R-:W-:-:S03]  /*9310*/  @!P2 LEA.HI R19, R19, R19, RZ, 0x1 ;  /* 0x000000131313a211 */ /* 0x000fc600078f08ff */
[----:B------:R-:W-:Y:S02]  /*9320*/  @!P5 LEA.HI R0, R0, R0, RZ, 0x1 ;  /* 0x000000000000d211 */ /* 0x000fe400078f08ff */
[----:B------:R-:W-:Y:S02]  /*9330*/  @!P2 LOP3.LUT R19, R19, 0xfffffffe, RZ, 0xc0, !PT ;  /* 0xfffffffe1313a812 */ /* 0x000fe400078ec0ff */
[----:B------:R-:W-:Y:S02]  /*9340*/  @!P3 LEA.HI R20, R20, R20, RZ, 0x1 ;  /* 0x000000141414b211 */ /* 0x000fe400078f08ff */
[----:B------:R-:W-:Y:S02]  /*9350*/  @!P1 LEA.HI R17, R17, R17, RZ, 0x1 ;  /* 0x0000001111119211 */ /* 0x000fe400078f08ff */
[----:B------:R-:W-:Y:S02]  /*9360*/  @!P0 LEA.HI R16, R16, R16, RZ, 0x1 ;  /* 0x0000001010108211 */ /* 0x000fe400078f08ff */
[----:B----4-:R-:W-:-:S02]  /*9370*/  @!P3 LOP3.LUT R11, R20, 0xfffffffe, RZ, 0xc0, !PT ;  /* 0xfffffffe140bb812 */ /* 0x010fc400078ec0ff */
[----:B------:R-:W-:Y:S02]  /*9380*/  @!P1 LOP3.LUT R17, R17, 0xfffffffe, RZ, 0xc0, !PT ;  /* 0xfffffffe11119812 */ /* 0x000fe400078ec0ff */
[----:B------:R-:W-:Y:S01]  /*9390*/  @!P0 LOP3.LUT R15, R16, 0xfffffffe, RZ, 0xc0, !PT ;  /* 0xfffffffe100f8812 */ /* 0x000fe200078ec0ff */
[----:B------:R-:W-:Y:S01]  /*93a0*/  @!P3 IMAD.WIDE R10, R11, 0x4, R6 ;  /* 0x000000040b0ab825 */ /* 0x000fe200078e0206 */
[----:B-1----:R-:W-:-:S03]  /*93b0*/  @!P4 LOP3.LUT R5, R18, 0xfffffffe, RZ, 0xc0, !PT ;  /* 0xfffffffe1205c812 */ /* 0x002fc600078ec0ff */
[----:B------:R-:W-:Y:S01]  /*93c0*/  @!P2 IMAD.WIDE R18, R19, 0x4, R6 ;  /* 0x000000041312a825 */ /* 0x000fe200078e0206 */
[----:B--2---:R-:W-:-:S03]  /*93d0*/  @!P5 LOP3.LUT R3, R0, 0xfffffffe, RZ, 0xc0, !PT ;  /* 0xfffffffe0003d812 */ /* 0x004fc600078ec0ff */
[----:B------:R-:W-:-:S04]  /*93e0*/  @!P4 IMAD.WIDE R4, R5, 0x4, R6 ;  /* 0x000000040504c825 */ /* 0x000fc800078e0206 */
[----:B------:R-:W-:-:S04]  /*93f0*/  @!P5 IMAD.WIDE R2, R3, 0x4, R6 ;  /* 0x000000040302d825 */ /* 0x000fc800078e0206 */
[--C-:B------:R-:W-:Y:S01]  /*9400*/  @!P1 IMAD.WIDE R16, R17, 0x4, R6.reuse ;  /* 0x0000000411109825 */ /* 0x100fe200078e0206 */
[----:B------:R1:W-:Y:S03]  /*9410*/  @!P5 ST.E.64 [R2.64], R76 ;  /* 0x0000004c0200d985 */ /* 0x0003e6000c101b06 */
[----:B------:R-:W-:Y:S01]  /*9420*/  @!P0 IMAD.WIDE R6, R15, 0x4, R6 ;  /* 0x000000040f068825 */ /* 0x000fe200078e0206 */
[----:B------:R1:W-:Y:S04]  /*9430*/  @!P4 ST.E.64 [R4.64], R80 ;  /* 0x000000500400c985 */ /* 0x0003e8000c101b06 */
[----:B------:R1:W-:Y:S04]  /*9440*/  @!P3 ST.E.64 [R10.64], R84 ;  /* 0x000000540a00b985 */ /* 0x0003e8000c101b06 */
[----:B------:R1:W-:Y:S04]  /*9450*/  @!P2 ST.E.64 [R18.64], R88 ;  /* 0x000000581200a985 */ /* 0x0003e8000c101b06 */
[----:B------:R1:W-:Y:S04]  /*9460*/  @!P1 ST.E.64 [R16.64], R92 ;  /* 0x0000005c10009985 */ /* 0x0003e8000c101b06 */
[----:B------:R1:W-:Y:S02]  /*9470*/  @!P0 ST.E.64 [R6.64], R96 ;  /* 0x0000006006008985 */ /* 0x0003e4000c101b06 */
.L_x_1526:
[----:B----4-:R-:W-:Y:S05]  /*9480*/  BSYNC B0 ;  /* 0x0000000000007941 */ /* 0x010fea0003800000 */
.L_x_1525:
[----:B------:R-:W-:Y:S01]  /*9490*/  ISETP.NE.AND P0, PT, R8, RZ, PT ;  /* 0x000000ff0800720c */ /* 0x000fe20003f05270 */
[----:B-1----:R1:W2:Y:S04]  /*94a0*/  SHFL.IDX PT, R5, R12, 0x1, 0x1c1f ;  /* 0x003c1f000c057f89 */ /* 0x0022a800000e0000 */
[----:B------:R1:W4:Y:S08]  /*94b0*/  SHFL.IDX PT, R4, R9, 0x1, 0x1c1f ;  /* 0x003c1f0009047f89 */ /* 0x00033000000e0000 */
        /* <DEDUP_REMOVED lines=8> */
[C---:B-1-3--:R-:W-:Y:S01]  /*9540*/  IADD3 R9, R13.reuse, 0x20, RZ ;  /* 0x000000200d097810 */ /* 0x04afe20007ffe0ff */
[C---:B--2-4-:R-:W-:Y:S01]  /*9550*/  @!P1 IMAD.WIDE R10, R13.reuse, 0x4, R4 ;  /* 0x000000040d0a9825 */ /* 0x054fe200078e0204 */
        /* <DEDUP_REMOVED lines=134> */
.L_x_1524:
[----:B------:R-:W2:Y:S02]  /*9dc0*/  S2R R7, SR_TID.X ;  /* 0x0000000000077919 */ /* 0x000ea40000002100 */
[----:B--2---:R-:W-:-:S13]  /*9dd0*/  ISETP.GT.AND P0, PT, R7, 0x7f, PT ;  /* 0x0000007f0700780c */ /* 0x004fda0003f04270 */
[----:B------:R-:W-:Y:S05]  /*9de0*/  @P0 EXIT ;  /* 0x000000000000094d */ /* 0x000fea0003800000 */
[----:B------:R-:W2:Y:S01]  /*9df0*/  S2R R4, SR_CTAID.X ;  /* 0x0000000000047919 */ /* 0x000ea20000002500 */
[----:B------:R-:W-:-:S05]  /*9e00*/  MOV R3, c[0x0][0x4e8] ;  /* 0x00013a0000037a02 */ /* 0x000fca0000000f00 */
[----:B------:R-:W-:Y:S01]  /*9e10*/  IMAD R5, R3, c[0x0][0x388], RZ ;  /* 0x0000e20003057a24 */ /* 0x000fe200078e02ff */
[----:B--2---:R-:W-:-:S04]  /*9e20*/  LEA R4, R4, R7, 0x7 ;  /* 0x0000000704047211 */ /* 0x004fc800078e38ff */
[----:B------:R-:W-:-:S13]  /*9e30*/  ISETP.GE.AND P0, PT, R4, R5, PT ;  /* 0x000000050400720c */ /* 0x000fda0003f06270 */
[----:B------:R-:W-:Y:S05]  /*9e40*/  @P0 EXIT ;  /* 0x000000000000094d */ /* 0x000fea0003800000 */
[----:B------:R-:W2:Y:S01]  /*9e50*/  S2R R2, SR_CTAID.Z ;  /* 0x0000000000027919 */ /* 0x000ea20000002700 */
[----:B------:R-:W-:Y:S01]  /*9e60*/  ISETP.NE.AND P0, PT, R3, 0x1, PT ;  /* 0x000000010300780c */ /* 0x000fe20003f05270 */
[C---:B-1----:R-:W-:Y:S01]  /*9e70*/  IMAD.WIDE.U32 R8, R204.reuse, c[0x0][0x4d0], RZ ;  /* 0x00013400cc087a25 */ /* 0x042fe200078e00ff */
[----:B------:R-:W-:Y:S01]  /*9e80*/  SHF.R.S32.HI R3, RZ, 0x1f, R204 ;  /* 0x0000001fff037819 */ /* 0x000fe200000114cc */
[----:B------:R-:W1:Y:S01]  /*9e90*/  S2R R0, SR_CTAID.Y ;  /* 0x0000000000007919 */ /* 0x000e620000002600 */
[----:B------:R-:W-:Y:S02]  /*9ea0*/  IADD3 R5, -R204, RZ, RZ ;  /* 0x000000ffcc057210 */ /* 0x000fe40007ffe1ff */
[----:B------:R-:W-:Y:S01]  /*9eb0*/  MOV R10, R4 ;  /* 0x00000004000a7202 */ /* 0x000fe20000000f00 */
[----:B------:R-:W-:-:S04]  /*9ec0*/  IMAD R3, R3, c[0x0][0x4d0], RZ ;  /* 0x0001340003037a24 */ /* 0x000fc800078e02ff */
[----:B------:R-:W-:Y:S02]  /*9ed0*/  IMAD R3, R204, c[0x0][0x4d4], R3 ;  /* 0x00013500cc037a24 */ /* 0x000fe400078e0203 */
[----:B------:R-:W-:-:S03]  /*9ee0*/  @P0 IMAD.HI.U32 R7, R4, c[0x0][0x4ec], RZ ;  /* 0x00013b0004070a27 */ /* 0x000fc600078e00ff */
[----:B------:R-:W-:Y:S02]  /*9ef0*/  IADD3 R9, R9, R3, RZ ;  /* 0x0000000309097210 */ /* 0x000fe40007ffe0ff */
[----:B------:R-:W-:Y:S02]  /*9f00*/  @P0 SHF.R.U32.HI R10, RZ, c[0x0][0x4f0], R7 ;  /* 0x00013c00ff0a0a19 */ /* 0x000fe40000011607 */
[----:B--2---:R-:W-:Y:S01]  /*9f10*/  SHF.R.S32.HI R6, RZ, 0x1f, R2 ;  /* 0x0000001fff067819 */ /* 0x004fe20000011402 */
[----:B------:R-:W-:-:S04]  /*9f20*/  IMAD.WIDE.U32 R8, R2, c[0x0][0x4d8], R8 ;  /* 0x0001360002087a25 */ /* 0x000fc800078e0008 */
[----:B------:R-:W-:Y:S02]  /*9f30*/  IMAD R3, R6, c[0x0][0x4d8], RZ ;  /* 0x0001360006037a24 */ /* 0x000fe400078e02ff */
[----:B-1----:R-:W-:Y:S01]  /*9f40*/  IMAD R0, R5, c[0x0][0x550], R0 ;  /* 0x0001540005007a24 */ /* 0x002fe200078e0200 */
[----:B------:R-:W-:Y:S01]  /*9f50*/  IADD3 R5, -R10, RZ, RZ ;  /* 0x000000ff0a057210 */ /* 0x000fe20007ffe1ff */
[----:B------:R-:W-:-:S03]  /*9f60*/  IMAD R3, R2, c[0x0][0x4dc], R3 ;  /* 0x0001370002037a24 */ /* 0x000fc600078e0203 */
[----:B------:R-:W-:Y:S01]  /*9f70*/  SHF.R.S32.HI R2, RZ, 0x1f, R0 ;  /* 0x0000001fff027819 */ /* 0x000fe20000011400 */
[----:B------:R-:W-:Y:S01]  /*9f80*/  IMAD R5, R5, c[0x0][0x4e8], R4 ;  /* 0x00013a0005057a24 */ /* 0x000fe200078e0204 */
[----:B------:R-:W-:-:S03]  /*9f90*/  IADD3 R9, R3, R9, RZ ;  /* 0x0000000903097210 */ /* 0x000fc60007ffe0ff */
[----:B------:R-:W-:Y:S01]  /*9fa0*/  IMAD R3, R2, c[0x0][0x4e0], RZ ;  /* 0x0001380002037a24 */ /* 0x000fe200078e02ff */
[----:B------:R-:W-:Y:S01]  /*9fb0*/  SHF.R.S32.HI R2, RZ, 0x1f, R5 ;  /* 0x0000001fff027819 */ /* 0x000fe20000011405 */
[----:B------:R-:W-:-:S04]  /*9fc0*/  IMAD.WIDE.U32 R8, R0, c[0x0][0x4e0], R8 ;  /* 0x0001380000087a25 */ /* 0x000fc800078e0008 */
[----:B------:R-:W-:Y:S01]  /*9fd0*/  IMAD R3, R0, c[0x0][0x4e4], R3 ;  /* 0x0001390000037a24 */ /* 0x000fe200078e0203 */
[----:B------:R-:W-:Y:S01]  /*9fe0*/  SHF.R.S32.HI R0, RZ, 0x1f, R10 ;  /* 0x0000001fff007819 */ /* 0x000fe2000001140a */
[----:B------:R-:W-:Y:S01]  /*9ff0*/  IMAD R2, R2, c[0x0][0x4c8], RZ ;  /* 0x0001320002027a24 */ /* 0x000fe200078e02ff */
[----:B------:R-:W-:-:S03]  /*a000*/  IADD3 R10, P0, R10, R8, RZ ;  /* 0x000000080a0a7210 */ /* 0x000fc60007f1e0ff */
[----:B------:R-:W-:Y:S01]  /*a010*/  IMAD R2, R5, c[0x0][0x4cc], R2 ;  /* 0x0001330005027a24 */ /* 0x000fe200078e0202 */
[----:B------:R-:W-:-:S05]  /*a020*/  IADD3.X R11, R0, R9, R3, P0, !PT ;  /* 0x00000009000b7210 */ /* 0x000fca00007fe403 */
[----:B------:R-:W-:Y:S01]  /*a030*/  IMAD.WIDE.U32 R10, R5, c[0x0][0x4c8], R10 ;  /* 0x00013200050a7a25 */ /* 0x000fe200078e000a */
[----:B------:R-:W-:-:S04]  /*a040*/  MOV R5, 0xff800000 ;  /* 0xff80000000057802 */ /* 0x000fc80000000f00 */
[----:B------:R-:W-:Y:S02]  /*a050*/  IADD3 R3, R11, R2, RZ ;  /* 0x000000020b037210 */ /* 0x000fe40007ffe0ff */
[----:B------:R-:W-:-:S04]  /*a060*/  LEA R2, P0, R10, c[0x0][0x4a8], 0x2 ;  /* 0x00012a000a027a11 */ /* 0x000fc800078010ff */
[----:B------:R-:W-:-:S05]  /*a070*/  LEA.HI.X R3, R10, c[0x0][0x4ac], R3, 0x2, P0 ;  /* 0x00012b000a037a11 */ /* 0x000fca00000f1403 */
[----:B------:R-:W-:Y:S01]  /*a080*/  STG.E [R2.64], R5 ;  /* 0x0000000502007986 */ /* 0x000fe2000c101906 */
[----:B------:R-:W-:Y:S05]  /*a090*/  EXIT ;  /* 0x000000000000794d */ /* 0x000fea0003800000 */
.L_x_1527:
        /* <DEDUP_REMOVED lines=14> */
.L_x_3120:


//--------------------- .text._ZN7cutlass13device_kernelIN5flash19enable_sm80_to_sm89INS1_16FlashAttnFwdSm80INS1_25CollectiveMainloopFwdSm80ILi8ELi2ELb0EN4cute5tupleIJNS5_1CILi128EEENS7_ILi64EEENS7_ILi192EEEEEELi192ENS_6half_tEfNS_4arch4Sm80ELb0ELb0ELb1ELb1ELb1ELb0ELb1ELb1EEENS1_21CollectiveEpilogueFwdINS6_IJS8_SA_S9_EEENS6_IJNS7_ILi1EEESI_SI_EEESC_SE_Li256ELb1ELb1ELb1ELb0EEENS1_36VarlenDynamicPersistentTileSchedulerILi128ELi64ELi256ELi256ELb1ELb1ELb0ELb0ELb1ELb1EEEEEEEEEvNT_6ParamsE --------------------------
	.section	.text._ZN7cutlass13device_kernelIN5flash19enable_sm80_to_sm89INS1_16FlashAttnFwdSm80INS1_25CollectiveMainloopFwdSm80ILi8ELi2ELb0EN4cute5tupleIJNS5_1CILi128EEENS7_ILi64EEENS7_ILi192EEEEEELi192ENS_6half_tEfNS_4arch4Sm80ELb0ELb0ELb1ELb1ELb1ELb0ELb1ELb1EEENS1_21CollectiveEpilogueFwdINS6_IJS8_SA_S9_EEENS6_IJNS7_ILi1EEESI_SI_EEESC_SE_Li256ELb1ELb1ELb1ELb0EEENS1_36VarlenDynamicPersistentTileSchedulerILi128ELi64ELi256ELi256ELb1ELb1ELb0ELb0ELb1ELb1EEEEEEEEEvNT_6ParamsE,"ax",@progbits
	.sectioninfo	@"SHI_REGISTERS=255"
	.align	128
.text._ZN7cutlass13device_kernelIN5flash19enable_sm80_to_sm89INS1_16FlashAttnFwdSm80INS1_25CollectiveMainloopFwdSm80ILi8ELi2ELb0EN4cute5tupleIJNS5_1CILi128EEENS7_ILi64EEENS7_ILi192EEEEEELi192ENS_6half_tEfNS_4arch4Sm80ELb0ELb0ELb1ELb1ELb1ELb0ELb1ELb1EEENS1_21CollectiveEpilogueFwdINS6_IJS8_SA_S9_EEENS6_IJNS7_ILi1EEESI_SI_EEESC_SE_Li256ELb1ELb1ELb1ELb0EEENS1_36VarlenDynamicPersistentTileSchedulerILi128ELi64ELi256ELi256ELb1ELb1ELb0ELb0ELb1ELb1EEEEEEEEEvNT_6ParamsE:
        .type           _ZN7cutlass13device_kernelIN5flash19enable_sm80_to_sm89INS1_16FlashAttnFwdSm80INS1_25CollectiveMainloopFwdSm80ILi8ELi2ELb0EN4cute5tupleIJNS5_1CILi128EEENS7_ILi64EEENS7_ILi192EEEEEELi192ENS_6half_tEfNS_4arch4Sm80ELb0ELb0ELb1ELb1ELb1ELb0ELb1ELb1EEENS1_21CollectiveEpilogueFwdINS6_IJS8_SA_S9_EEENS6_IJNS7_ILi1EEESI_SI_EEESC_SE_Li256ELb1ELb1ELb1ELb0EEENS1_36VarlenDynamicPersistentTileSchedulerILi128ELi64ELi256ELi256ELb1ELb1ELb0ELb0ELb1ELb1EEEEEEEEEvNT_6ParamsE,@function
        .size           _ZN7cutlass13device_kernelIN5flash19enable_sm80_to_sm89INS1_16FlashAttnFwdSm80INS1_25CollectiveMainloopFwdSm80ILi8ELi2ELb0EN4cute5tupleIJNS5_1CILi128EEENS7_ILi64EEENS7_ILi192EEEEEELi192ENS_6half_tEfNS_4arch4Sm80ELb0ELb0ELb1ELb1ELb1ELb0ELb1ELb1EEENS1_21CollectiveEpilogueFwdINS6_IJS8_SA_S9_EEENS6_IJNS7_ILi1EEESI_SI_EEESC_SE_Li256ELb1ELb1ELb1ELb0EEENS1_36VarlenDynamicPersistentTileSchedulerILi128ELi64ELi256ELi256ELb1ELb1ELb0ELb0ELb1ELb1EEEEEEEEEvNT_6ParamsE,(.L_x_3121 - _ZN7cutlass13device_kernelIN5flash19enable_sm80_to_sm89INS1_16FlashAttnFwdSm80INS1_25CollectiveMainloopFwdSm80ILi8ELi2ELb0EN4cute5tupleIJNS5_1CILi128EEENS7_ILi64EEENS7_ILi192EEEEEELi192ENS_6half_tEfNS_4arch4Sm80ELb0ELb0ELb1ELb1ELb1ELb0ELb1ELb1EEENS1_21CollectiveEpilogueFwdINS6_IJS8_SA_S9_EEENS6_IJNS7_ILi1EEESI_SI_EEESC_SE_Li256ELb1ELb1ELb1ELb0EEENS1_36VarlenDynamicPersistentTileSchedulerILi128ELi64ELi256ELi256ELb1ELb1ELb0ELb0ELb1ELb1EEEEEEEEEvNT_6ParamsE)
        .other          _ZN7cutlass13device_kernelIN5flash19enable_sm80_to_sm89INS1_16FlashAttnFwdSm80INS1_25CollectiveMainloopFwdSm80ILi8ELi2ELb0EN4cute5tupleIJNS5_1CILi128EEENS7_ILi64EEENS7_ILi192EEEEEELi192ENS_6half_tEfNS_4arch4Sm80ELb0ELb0ELb1ELb1ELb1ELb0ELb1ELb1EEENS1_21CollectiveEpilogueFwdINS6_IJS8_SA_S9_EEENS6_IJNS7_ILi1EEESI_SI_EEESC_SE_Li256ELb1ELb1ELb1ELb0EEENS1_36VarlenDynamicPersistentTileSchedulerILi128ELi64ELi256ELi256ELb1ELb1ELb0ELb0ELb1ELb1EEEEEEEEEvNT_6ParamsE,@"STO_CUDA_ENTRY STV_DEFAULT"
_ZN7cutlass13device_kernelIN5flash19enable_sm80_to_sm89INS1_16FlashAttnFwdSm80INS1_25CollectiveMainloopFwdSm80ILi8ELi2ELb0EN4cute5tupleIJNS5_1CILi128EEENS7_ILi64EEENS7_ILi192EEEEEELi192ENS_6half_tEfNS_4arch4Sm80ELb0ELb0ELb1ELb1ELb1ELb0ELb1ELb1EEENS1_21CollectiveEpilogueFwdINS6_IJS8_SA_S9_EEENS6_IJNS7_ILi1EEESI_SI_EEESC_SE_Li256ELb1ELb1ELb1ELb0EEENS1_36VarlenDynamicPersistentTileSchedulerILi128ELi64ELi256ELi256ELb1ELb1ELb0ELb0ELb1ELb1EEEEEEEEEvNT_6ParamsE:
        /* <DEDUP_REMOVED lines=52> */
.L_x_1533:
        /* <DEDUP_REMOVED lines=17> */
.L_x_1642:
        /* <DEDUP_REMOVED lines=16> */
.L_x_1643:
[----:B---3--:R-:W-:-:S05]  /*0550*/  IMAD R0, R0, c[0x0][0x538], RZ ;  /* 0x00014e0000007a24 */ /* 0x008fca00078e02ff */
[----:B------:R-:W-:-:S04]  /*0560*/  IADD3 R6, R0, R6, RZ ;  /* 0x0000000600067210 */ /* 0x000fc80007ffe0ff */
[----:B------:R-:W-:-:S13]  /*0570*/  ISETP.GT.AND P0, PT, R6, UR4, PT ;  /* 0x0000000406007c0c */ /* 0x000fda000bf04270 */
[----:B-12---:R-:W-:Y:S05]  /*0580*/  @!P0 BRA `(.L_x_1533) ;  /* 0xfffffdb000008947 */ /* 0x006fea000383ffff */
.L_x_1529:
[----:B--2---:R-:W-:-:S05]  /*0590*/  IADD3 R200, -R0, R6, RZ ;  /* 0x0000000600c87210 */ /* 0x004fca0007ffe1ff */
[----:B------:R-:W-:-:S05]  /*05a0*/  IMAD R0, R4, c[0x0][0x538], R200 ;  /* 0x00014e0004007a24 */ /* 0x000fca00078e02c8 */
[----:B------:R-:W-:Y:S01]  /*05b0*/  ISETP.GT.AND P0, PT, R0, UR4, PT ;  /* 0x0000000400007c0c */ /* 0x000fe2000bf04270 */
[----:B------:R-:W-:-:S12]  /*05c0*/  BRA.DIV ~URZ, `(.L_x_1534) ;  /* 0x0000d9127f007947 */ /* 0x000fd8000b800000 */
[----:B------:R-:W-:-:S04]  /*05d0*/  VOTE.ANY R0, PT, !P0 ;  /* 0x0000000000007806 */ /* 0x000fc800040e0100 */
.L_x_1644:
[----:B------:R1:W2:Y:S01]  /*05e0*/  POPC R203, R0 ;  /* 0x0000000000cb7309 */ /* 0x0002a20000000000 */
[----:B------:R-:W-:Y:S05]  /*05f0*/  BRA.DIV ~URZ, `(.L_x_1535) ;  /* 0x0000d9227f007947 */ /* 0x000fea000b800000 */
[----:B--2---:R2:W3:Y:S01]  /*0600*/  SHFL.IDX PT, R11, R8, R203, 0x1f ;  /* 0x00001fcb080b7589 */ /* 0x0044e200000e0000 */
[----:B------:R-:W-:-:S03]  /*0610*/  MOV R5, RZ ;  /* 0x000000ff00057202 */ /* 0x000fc60000000f00 */
[----:B------:R2:W4:Y:S04]  /*0620*/  SHFL.IDX PT, R10, R7, R203, 0x1f ;  /* 0x00001fcb070a7589 */ /* 0x00052800000e0000 */
.L_x_1645:
[----:B------:R-:W-:Y:S01]  /*0630*/  ISETP.NE.AND P0, PT, R0, RZ, PT ;  /* 0x000000ff0000720c */ /* 0x000fe20003f05270 */
[----:B------:R-:W-:-:S12]  /*0640*/  BSSY B0, `(.L_x_1536) ;  /* 0x0000005000007945 */ /* 0x000fd80003800000 */
[----:B------:R-:W-:Y:S05]  /*0650*/  @!P0 BRA `(.L_x_1537) ;  /* 0x0000003000008947 */ /* 0x000fea0003800000 */
[----:B------:R-:W-:Y:S01]  /*0660*/  IADD3 R30, R203, -0x1, RZ ;  /* 0xffffffffcb1e7810 */ /* 0x000fe20007ffe0ff */
[----:B------:R-:W-:Y:S05]  /*0670*/  BRA.DIV ~URZ, `(.L_x_1538) ;  /* 0x0000d9827f007947 */ /* 0x000fea000b800000 */
[----:B------:R1:W2:Y:S02]  /*0680*/  SHFL.IDX PT, R5, R4, R30, 0x1f ;  /* 0x00001f1e04057589 */ /* 0x0002a400000e0000 */
.L_x_1537:
[----:B------:R-:W-:Y:S05]  /*0690*/  BSYNC B0 ;  /* 0x0000000000007941 */ /* 0x000fea0003800000 */
.L_x_1536:
[-C--:B-1-3--:R-:W-:Y:S01]  /*06a0*/  IABS R4, R11.reuse ;  /* 0x0000000b00047213 */ /* 0x08afe20000000000 */
[----:B--2---:R-:W-:Y:S01]  /*06b0*/  IMAD R200, R5, c[0x0][0x538], R200 ;  /* 0x00014e0005c87a24 */ /* 0x004fe200078e02c8 */
[----:B----4-:R-:W-:Y:S01]  /*06c0*/  IABS R0, R10 ;  /* 0x0000000a00007213 */ /* 0x010fe20000000000 */
[----:B------:R-:W-:Y:S01]  /*06d0*/  IMAD.IADD R203, R203, 0x1, R9 ;  /* 0x00000001cbcb7824 */ /* 0x000fe200078e0209 */
[----:B------:R-:W1:Y:S02]  /*06e0*/  I2F.RP R2, R4 ;  /* 0x0000000400027306 */ /* 0x000e640000209400 */
[----:B------:R-:W-:Y:S01]  /*06f0*/  IADD3 R201, -R200, UR4, RZ ;  /* 0x00000004c8c97c10 */ /* 0x000fe2000fffe1ff */
[----:B------:R-:W-:Y:S01]  /*0700*/  IMAD.MOV.U32 R6, RZ, RZ, R0 ;  /* 0x000000ffff067224 */ /* 0x000fe200078e0000 */
[----:B------:R-:W-:Y:S02]  /*0710*/  IABS R0, R11 ;  /* 0x0000000b00007213 */ /* 0x000fe40000000000 */
[----:B------:R-:W-:-:S02]  /*0720*/  IABS R7, R201 ;  /* 0x000000c900077213 */ /* 0x000fc40000000000 */
[----:B------:R-:W-:Y:S08]  /*0730*/  I2F.RP R8, R6 ;  /* 0x0000000600087306 */ /* 0x000ff00000209400 */
[----:B-1----:R-:W1:Y:S02]  /*0740*/  MUFU.RCP R2, R2 ;  /* 0x0000000200027308 */ /* 0x002e640000001000 */
[----:B-1----:R-:W-:-:S06]  /*0750*/  IADD3 R2, R2, 0xffffffe, RZ ;  /* 0x0ffffffe02027810 */ /* 0x002fcc0007ffe0ff */
[----:B------:R-:W1:Y:S02]  /*0760*/  F2I.FTZ.U32.TRUNC.NTZ R3, R2 ;  /* 0x0000000200037305 */ /* 0x000e64000021f000 */
[----:B-1----:R-:W-:-:S04]  /*0770*/  IMAD.MOV R2, RZ, RZ, -R3 ;  /* 0x000000ffff027224 */ /* 0x002fc800078e0a03 */
[----:B------:R-:W-:Y:S02]  /*0780*/  IMAD R5, R2, R4, RZ ;  /* 0x0000000402057224 */ /* 0x000fe400078e02ff */
[----:B------:R-:W-:-:S04]  /*0790*/  IMAD.MOV.U32 R2, RZ, RZ, RZ ;  /* 0x000000ffff027224 */ /* 0x000fc800078e00ff */
[----:B------:R-:W-:-:S04]  /*07a0*/  IMAD.HI.U32 R5, R3, R5, R2 ;  /* 0x0000000503057227 */ /* 0x000fc800078e0002 */
[----:B------:R-:W-:Y:S01]  /*07b0*/  IMAD.MOV R2, RZ, RZ, -R0 ;  /* 0x000000ffff027224 */ /* 0x000fe200078e0a00 */
[----:B------:R-:W-:-:S03]  /*07c0*/  MOV R0, R7 ;  /* 0x0000000700007202 */ /* 0x000fc60000000f00 */
[----:B------:R-:W-:Y:S02]  /*07d0*/  IMAD.MOV.U32 R3, RZ, RZ, R2 ;  /* 0x000000ffff037224 */ /* 0x000fe400078e0002 */
        /* <DEDUP_REMOVED lines=45> */
.L_x_1530:
[----:B--2---:R-:W-:Y:S01]  /*0ab0*/  IMAD.MOV.U32 R201, RZ, RZ, RZ ;  /* 0x000000ffffc97224 */ /* 0x004fe200078e00ff */
[----:B------:R-:W-:Y:S01]  /*0ac0*/  MOV R202, RZ ;  /* 0x000000ff00ca7202 */ /* 0x000fe20000000f00 */
[----:B------:R-:W-:Y:S01]  /*0ad0*/  IMAD.U32 R200, RZ, RZ, UR4 ;  /* 0x00000004ffc87e24 */ /* 0x000fe2000f8e00ff */
[----:B------:R-:W-:Y:S02]  /*0ae0*/  MOV R203, c[0x0][0x53c] ;  /* 0x00014f0000cb7a02 */ /* 0x000fe40000000f00 */
.L_x_1539:
[----:B------:R-:W-:Y:S01]  /*0af0*/  ISETP.NE.AND P0, PT, R12, RZ, PT ;  /* 0x000000ff0c00720c */ /* 0x000fe20003f05270 */
[----:B------:R-:W-:-:S12]  /*0b00*/  WARPSYNC 0xffffffff ;  /* 0xffffffff00007948 */ /* 0x000fd80003800000 */
[----:B------:R1:W-:Y:S04]  /*0b10*/  @!P0 STS.128 [0x24100], R200 ;  /* 0x024100c8ff008388 */ /* 0x0003e80000000c00 */
[----:B------:R-:W-:Y:S06]  /*0b20*/  BAR.ARV 0x5, 0x100 ;  /* 0x0144000000007b1d */ /* 0x000fec0000002000 */
.L_x_1528:
[----:B-12---:R-:W-:-:S13]  /*0b30*/  ISETP.GE.AND P0, PT, R203, c[0x0][0x53c], PT ;  /* 0x00014f00cb007a0c */ /* 0x006fda0003f06270 */
[----:B------:R-:W-:Y:S05]  /*0b40*/  @P0 EXIT ;  /* 0x000000000000094d */ /* 0x000fea0003800000 */
[----:B------:R-:W-:Y:S01]  /*0b50*/  SHF.R.S32.HI R9, RZ, 0x1f, R172 ;  /* 0x0000001fff097819 */ /* 0x000fe200000114ac */
[----:B------:R-:W-:Y:S02]  /*0b60*/  ULDC UR5, c[0x0][0x2ac] ;  /* 0x0000ab0000057ab9 */ /* 0x000fe40000000800 */
[----:B------:R-:W-:Y:S01]  /*0b70*/  ULDC UR4, c[0x0][0x1d0] ;  /* 0x0000740000047ab9 */ /* 0x000fe20000000800 */
[CC--:B------:R-:W-:Y:S01]  /*0b80*/  LEA.HI R2, R9.reuse, R172.reuse, RZ, 0x4 ;  /* 0x000000ac09027211 */ /* 0x0c0fe200078f20ff */
[----:B------:R-:W-:Y:S01]  /*0b90*/  UIMAD UR5, UR5, UR4, URZ ;  /* 0x00000004050572a4 */ /* 0x000fe2000f8e023f */
[----:B------:R-:W-:Y:S02]  /*0ba0*/  LEA.HI R13, R9, R172, RZ, 0x2 ;  /* 0x000000ac090d7211 */ /* 0x000fe400078f10ff */
[----:B------:R-:W-:Y:S02]  /*0bb0*/  SHF.R.S32.HI R3, RZ, 0x4, R2 ;  /* 0x00000004ff037819 */ /* 0x000fe40000011402 */
[----:B------:R-:W-:-:S02]  /*0bc0*/  SHF.R.S32.HI R7, RZ, 0x2, R13 ;  /* 0x00000002ff077819 */ /* 0x000fc4000001140d */
[C---:B------:R-:W-:Y:S02]  /*0bd0*/  LEA.HI R0, R2.reuse, R3, RZ, 0x1 ;  /* 0x0000000302007211 */ /* 0x040fe400078f08ff */
[----:B------:R-:W-:Y:S02]  /*0be0*/  LOP3.LUT R2, R2, 0xfffffff0, RZ, 0xc0, !PT ;  /* 0xfffffff002027812 */ /* 0x000fe400078ec0ff */
[----:B------:R-:W-:Y:S02]  /*0bf0*/  LOP3.LUT R0, R0, 0xfffffffe, RZ, 0xc0, !PT ;  /* 0xfffffffe00007812 */ /* 0x000fe400078ec0ff */
[CC--:B------:R-:W-:Y:S01]  /*0c00*/  LEA.HI R8, R9.reuse, R172.reuse, RZ, 0x3 ;  /* 0x000000ac09087211 */ /* 0x0c0fe200078f18ff */
[----:B------:R-:W-:Y:S01]  /*0c10*/  IMAD.IADD R2, R172, 0x1, -R2 ;  /* 0x00000001ac027824 */ /* 0x000fe200078e0a02 */
[----:B------:R-:W-:Y:S01]  /*0c20*/  LEA.HI R6, R9, R172, RZ, 0x5 ;  /* 0x000000ac09067211 */ /* 0x000fe200078f28ff */
[----:B------:R-:W-:Y:S01]  /*0c30*/  IMAD.IADD R14, R3, 0x1, -R0 ;  /* 0x00000001030e7824 */ /* 0x000fe200078e0a00 */
[----:B------:R-:W-:-:S02]  /*0c40*/  SHF.R.S32.HI R3, RZ, 0x1f, R13 ;  /* 0x0000001fff037819 */ /* 0x000fc4000001140d */
[----:B------:R-:W-:Y:S02]  /*0c50*/  SHF.R.S32.HI R206, RZ, 0x3, R8 ;  /* 0x00000003ffce7819 */ /* 0x000fe40000011408 */
[----:B------:R-:W-:Y:S02]  /*0c60*/  LEA.HI R3, R3, R7, RZ, 0x3 ;  /* 0x0000000703037211 */ /* 0x000fe400078f18ff */
[----:B------:R-:W-:Y:S01]  /*0c70*/  SHF.R.S32.HI R10, RZ, 0x1f, R2 ;  /* 0x0000001fff0a7819 */ /* 0x000fe20000011402 */
[----:B------:R-:W-:Y:S01]  /*0c80*/  IMAD.SHL.U32 R4, R206, 0x40, RZ ;  /* 0x00000040ce047824 */ /* 0x000fe200078e00ff */
[----:B------:R-:W-:Y:S02]  /*0c90*/  LOP3.LUT R0, R8, 0xfffffff8, RZ, 0xc0, !PT ;  /* 0xfffffff808007812 */ /* 0x000fe400078ec0ff */
[----:B------:R-:W-:Y:S02]  /*0ca0*/  LOP3.LUT R3, R3, 0xfffffff8, RZ, 0xc0, !PT ;  /* 0xfffffff803037812 */ /* 0x000fe400078ec0ff */
[----:B------:R-:W-:Y:S01]  /*0cb0*/  LEA.HI R10, R10, R2, RZ, 0x3 ;  /* 0x000000020a0a7211 */ /* 0x000fe200078f18ff */
[----:B------:R-:W-:Y:S01]  /*0cc0*/  IMAD.IADD R162, R172, 0x1, -R0 ;  /* 0x00000001aca27824 */ /* 0x000fe200078e0a00 */
[----:B------:R-:W-:Y:S01]  /*0cd0*/  LOP3.LUT R0, R4, 0x1c0, RZ, 0xc0, !PT ;  /* 0x000001c004007812 */ /* 0x000fe200078ec0ff */
[----:B------:R-:W-:Y:S01]  /*0ce0*/  IMAD.IADD R7, R7, 0x1, -R3 ;  /* 0x0000000107077824 */ /* 0x000fe200078e0a03 */
[----:B------:R-:W-:Y:S01]  /*0cf0*/  LOP3.LUT R3, R10, 0xfffffff8, RZ, 0xc0, !PT ;  /* 0xfffffff80a037812 */ /* 0x000fe200078ec0ff */
[C---:B------:R-:W-:Y:S01]  /*0d00*/  IMAD.SHL.U32 R177, R162.reuse, 0x8, RZ ;  /* 0x00000008a2b17824 */ /* 0x040fe200078e00ff */
[----:B------:R-:W-:Y:S01]  /*0d10*/  SHF.R.U32.HI R4, RZ, 0x3, R0 ;  /* 0x00000003ff047819 */ /* 0x000fe20000011600 */
[----:B------:R-:W-:Y:S01]  /*0d20*/  IMAD R189, R162, 0x20, R206 ;  /* 0x00000020a2bd7824 */ /* 0x000fe200078e02ce */
[----:B------:R-:W-:Y:S01]  /*0d30*/  LOP3.LUT R5, R7, 0x1, RZ, 0xc0, !PT ;  /* 0x0000000107057812 */ /* 0x000fe200078ec0ff */
[----:B------:R-:W-:Y:S01]  /*0d40*/  IMAD.IADD R2, R2, 0x1, -R3 ;  /* 0x0000000102027824 */ /* 0x000fe200078e0a03 */
[----:B------:R-:W-:-:S02]  /*0d50*/  LOP3.LUT R3, R6, 0xffffffe0, RZ, 0xc0, !PT ;  /* 0xffffffe006037812 */ /* 0x000fc400078ec0ff */
[----:B------:R-:W-:Y:S02]  /*0d60*/  LOP3.LUT R0, R0, 0x38, R177, 0xf8, !PT ;  /* 0x0000003800007812 */ /* 0x000fe400078ef8b1 */
[----:B------:R-:W-:Y:S01]  /*0d70*/  ISETP.NE.U32.AND P3, PT, R5, 0x1, PT ;  /* 0x000000010500780c */ /* 0x000fe20003f65070 */
[----:B------:R-:W-:Y:S01]  /*0d80*/  IMAD.IADD R16, R172, 0x1, -R3 ;  /* 0x00000001ac107824 */ /* 0x000fe200078e0a03 */
[----:B------:R-:W-:Y:S01]  /*0d90*/  LOP3.LUT R11, R0, R4, RZ, 0x3c, !PT ;  /* 0x00000004000b7212 */ /* 0x000fe200078e3cff */
[----:B------:R-:W-:Y:S01]  /*0da0*/  IMAD.SHL.U32 R3, R162, 0x40, RZ ;  /* 0x00000040a2037824 */ /* 0x000fe200078e00ff */
[--C-:B------:R-:W-:Y:S02]  /*0db0*/  SHF.R.S32.HI R0, RZ, 0x5, R6.reuse ;  /* 0x00000005ff007819 */ /* 0x100fe40000011406 */
[----:B------:R-:W-:Y:S02]  /*0dc0*/  SHF.R.S32.HI R4, RZ, 0x1f, R6 ;  /* 0x0000001fff047819 */ /* 0x000fe40000011406 */
[----:B------:R-:W-:-:S02]  /*0dd0*/  LOP3.LUT R3, R3, 0x1c0, RZ, 0xc0, !PT ;  /* 0x000001c003037812 */ /* 0x000fc400078ec0ff */
[----:B------:R-:W-:Y:S02]  /*0de0*/  LEA.HI R4, R4, R0, RZ, 0x3 ;  /* 0x0000000004047211 */ /* 0x000fe400078f18ff */
[----:B------:R-:W-:Y:S02]  /*0df0*/  SHF.R.S32.HI R12, RZ, 0x1f, R16 ;  /* 0x0000001fff0c7819 */ /* 0x000fe40000011410 */
[----:B------:R-:W-:Y:S02]  /*0e00*/  LOP3.LUT R4, R4, 0xffffff8, RZ, 0xc0, !PT ;  /* 0x0ffffff804047812 */ /* 0x000fe400078ec0ff */
[----:B------:R-:W-:Y:S02]  /*0e10*/  LOP3.LUT R8, R3, 0x8, R8, 0xf8, !PT ;  /* 0x0000000803087812 */ /* 0x000fe400078ef808 */
[----:B------:R-:W-:Y:S01]  /*0e20*/  SHF.R.U32.HI R6, RZ, 0x3, R3 ;  /* 0x00000003ff067819 */ /* 0x000fe20000011603 */
[----:B------:R-:W-:Y:S01]  /*0e30*/  IMAD.IADD R5, R0, 0x1, -R4 ;  /* 0x0000000100057824 */ /* 0x000fe200078e0a04 */
[----:B------:R-:W-:-:S02]  /*0e40*/  LEA.HI R12, R12, R16, RZ, 0x2 ;  /* 0x000000100c0c7211 */ /* 0x000fc400078f10ff */
[----:B------:R-:W-:Y:S02]  /*0e50*/  LOP3.LUT R3, R13, 0xfffffffc, RZ, 0xc0, !PT ;  /* 0xfffffffc0d037812 */ /* 0x000fe400078ec0ff */
[----:B------:R-:W-:Y:S02]  /*0e60*/  SHF.R.S32.HI R4, RZ, 0x2, R12 ;  /* 0x00000002ff047819 */ /* 0x000fe4000001140c */
[----:B------:R-:W-:Y:S01]  /*0e70*/  LOP3.LUT R13, R8, R6, RZ, 0x3c, !PT ;  /* 0x00000006080d7212 */ /* 0x000fe200078e3cff */
[----:B------:R-:W-:Y:S01]  /*0e80*/  IMAD.IADD R3, R172, 0x1, -R3 ;  /* 0x00000001ac037824 */ /* 0x000fe200078e0a03 */
[----:B------:R-:W-:Y:S01]  /*0e90*/  LOP3.LUT P0, RZ, R2, 0x2, RZ, 0xc0, !PT ;  /* 0x0000000202ff7812 */ /* 0x000fe2000780c0ff */
[----:B------:R-:W-:Y:S01]  /*0ea0*/  IMAD.SHL.U32 R8, R0, 0x400, RZ ;  /* 0x0000040000087824 */ /* 0x000fe200078e00ff */
[C---:B------:R-:W-:Y:S01]  /*0eb0*/  LOP3.LUT P4, RZ, R2.reuse, 0x4, RZ, 0xc0, !PT ;  /* 0x0000000402ff7812 */ /* 0x040fe2000788c0ff */
[----:B------:R-:W-:Y:S01]  /*0ec0*/  IMAD.SHL.U32 R0, R2, 0x40, RZ ;  /* 0x0000004002007824 */ /* 0x000fe200078e00ff */
[----:B------:R-:W-:Y:S01]  /*0ed0*/  LEA.HI R9, R9, R172, RZ, 0x6 ;  /* 0x000000ac09097211 */ /* 0x000fe200078f30ff */
[----:B------:R-:W-:Y:S01]  /*0ee0*/  IMAD R15, R5, 0x10, R4 ;  /* 0x00000010050f7824 */ /* 0x000fe200078e0204 */
[----:B------:R-:W-:Y:S01]  /*0ef0*/  LEA.HI R4, R3, R3, RZ, 0x1 ;  /* 0x0000000303047211 */ /* 0x000fe200078f08ff */
[----:B------:R-:W-:Y:S01]  /*0f00*/  IMAD.SHL.U32 R5, R7, 0x40, RZ ;  /* 0x0000004007057824 */ /* 0x000fe200078e00ff */
[----:B------:R-:W-:Y:S01]  /*0f10*/  LOP3.LUT R0, R0, 0x1c0, RZ, 0xc0, !PT ;  /* 0x000001c000007812 */ /* 0x000fe200078ec0ff */
[----:B------:R-:W-:Y:S01]  /*0f20*/  IMAD.SHL.U32 R6, R14, 0x8, RZ ;  /* 0x000000080e067824 */ /* 0x000fe200078e00ff */
[----:B------:R-:W-:Y:S01]  /*0f30*/  LOP3.LUT R2, R4, 0x1ffffffe, RZ, 0xc0, !PT ;  /* 0x1ffffffe04027812 */ /* 0x000fe200078ec0ff */
[----:B------:R-:W-:Y:S01]  /*0f40*/  IMAD.SHL.U32 R9, R9, 0x8, RZ ;  /* 0x0000000809097824 */ /* 0x000fe200078e00ff */
[----:B------:R-:W-:Y:S01]  /*0f50*/  R2P PR, R7, 0x6 ;  /* 0x0000000607007804 */ /* 0x000fe20000000000 */
[----:B------:R-:W-:Y:S01]  /*0f60*/  IMAD.SHL.U32 R7, R10, 0x40, RZ ;  /* 0x000000400a077824 */ /* 0x000fe200078e00ff */
[----:B------:R-:W-:Y:S01]  /*0f70*/  LOP3.LUT R4, R5, 0x1c0, RZ, 0xc0, !PT ;  /* 0x000001c005047812 */ /* 0x000fe200078ec0ff */
[C---:B------:R-:W-:Y:S01]  /*0f80*/  IMAD.IADD R10, R3.reuse, 0x1, -R2 ;  /* 0x00000001030a7824 */ /* 0x040fe200078e0a02 */
[----:B------:R-:W-:Y:S01]  /*0f90*/  LOP3.LUT R6, R0, 0x8, R6, 0xf8, !PT ;  /* 0x0000000800067812 */ /* 0x000fe200078ef806 */
[----:B------:R-:W-:Y:S01]  /*0fa0*/  IMAD R5, R3, 0x2, R8 ;  /* 0x0000000203057824 */ /* 0x000fe200078e0208 */
[----:B------:R-:W-:Y:S01]  /*0fb0*/  SHF.R.U32.HI R0, RZ, 0x3, R0 ;  /* 0x00000003ff007819 */ /* 0x000fe20000011600 */
[----:B------:R-:W-:Y:S01]  /*0fc0*/  STL [R1+0x8], R15 ;  /* 0x0000080f01007387 */ /* 0x000fe20000100800 */
[----:B------:R-:W-:-:S02]  /*0fd0*/  LEA.HI R2, R4, R4, RZ, 0x1d ;  /* 0x0000000404027211 */ /* 0x000fc400078fe8ff */
[----:B------:R-:W-:Y:S01]  /*0fe0*/  LOP3.LUT R3, R6, R0, RZ, 0x3c, !PT ;  /* 0x0000000006037212 */ /* 0x000fe200078e3cff */
[----:B------:R-:W-:Y:S01]  /*0ff0*/  IMAD R0, R14, 0x200, R13 ;  /* 0x000002000e007824 */ /* 0x000fe200078e020d */
[----:B------:R-:W-:Y:S02]  /*1000*/  LOP3.LUT R4, R7, 0xfffffe00, RZ, 0xc0, !PT ;  /* 0xfffffe0007047812 */ /* 0x000fe400078ec0ff */
[----:B------:R-:W-:Y:S01]  /*1010*/  LOP3.LUT R11, R11, 0x7ffffe00, R9, 0xf8, !PT ;  /* 0x7ffffe000b0b7812 */ /* 0x000fe200078ef809 */
[----:B------:R-:W-:Y:S01]  /*1020*/  IMAD.IADD R9, R5, 0x1, R2 ;  /* 0x0000000105097824 */ /* 0x000fe200078e0202 */
[CC--:B------:R-:W-:Y:S01]  /*1030*/  IADD3 R2, R3.reuse, R4.reuse, R8 ;  /* 0x0000000403027210 */ /* 0x0c0fe20007ffe008 */
[----:B------:R-:W-:Y:S01]  /*1040*/  IMAD.MOV.U32 R8, RZ, RZ, 0x40 ;  /* 0x00000040ff087424 */ /* 0x000fe200078e00ff */
[----:B------:R-:W-:Y:S01]  /*1050*/  LOP3.LUT R3, R3, R4, RZ, 0xfc, !PT ;  /* 0x0000000403037212 */ /* 0x000fe200078efcff */
[----:B------:R-:W-:Y:S01]  /*1060*/  IMAD.MOV.U32 R4, RZ, RZ, 0x20 ;  /* 0x00000020ff047424 */ /* 0x000fe200078e00ff */
[----:B------:R-:W-:Y:S01]  /*1070*/  LOP3.LUT R5, R12, 0x7ffffffc, RZ, 0xc0, !PT ;  /* 0x7ffffffc0c057812 */ /* 0x000fe200078ec0ff */
[----:B------:R-:W-:Y:S01]  /*1080*/  IMAD.SHL.U32 R188, R11, 0x2, RZ ;  /* 0x000000020bbc7824 */ /* 0x000fe200078e00ff */
[----:B------:R-:W-:-:S02]  /*1090*/  LEA R163, R2, 0x18100, 0x1 ;  /* 0x0001810002a37811 */ /* 0x000fc400078e08ff */
[----:B------:R-:W-:Y:S02]  /*10a0*/  SEL R168, R4, 0xffffffe0, !P0 ;  /* 0xffffffe004a87807 */ /* 0x000fe40004000000 */
[----:B------:R-:W-:Y:S02]  /*10b0*/  LEA R170, R3, 0x100, 0x1 ;  /* 0x0000010003aa7811 */ /* 0x000fe400078e08ff */
[----:B------:R-:W-:Y:S01]  /*10c0*/  SHF.R.S32.HI R7, RZ, 0x1f, R177 ;  /* 0x0000001fff077819 */ /* 0x000fe200000114b1 */
[----:B------:R-:W-:Y:S01]  /*10d0*/  IMAD.IADD R7, R16, 0x1, -R5 ;  /* 0x0000000110077824 */ /* 0x000fe200078e0a05 */
[----:B------:R-:W-:Y:S01]  /*10e0*/  LEA R169, R0, 0xc100, 0x1 ;  /* 0x0000c10000a97811 */ /* 0x000fe200078e08ff */
[----:B------:R-:W-:Y:S01]  /*10f0*/  IMAD.IADD R164, R163, 0x1, R168 ;  /* 0x00000001a3a47824 */ /* 0x000fe200078e02a8 */
[----:B------:R-:W-:Y:S01]  /*1100*/  SEL R0, R8, 0xffffffc0, !P4 ;  /* 0xffffffc008007807 */ /* 0x000fe20006000000 */
[--C-:B------:R-:W-:Y:S01]  /*1110*/  IMAD.IADD R208, R168, 0x1, R170.reuse ;  /* 0x00000001a8d07824 */ /* 0x100fe200078e02aa */
[----:B------:R-:W-:Y:S01]  /*1120*/  IADD3 R185, R177, 0x40, RZ ;  /* 0x00000040b1b97810 */ /* 0x000fe20007ffe0ff */
[----:B------:R-:W-:Y:S01]  /*1130*/  IMAD.SHL.U32 R220, R7, 0x2, RZ ;  /* 0x0000000207dc7824 */ /* 0x000fe200078e00ff */
[----:B------:R-:W-:Y:S01]  /*1140*/  LEA R221, R9, 0x80, 0x1 ;  /* 0x0000008009dd7811 */ /* 0x000fe200078e08ff */
[----:B------:R-:W-:Y:S01]  /*1150*/  IMAD R7, R10, 0x8, R15 ;  /* 0x000000080a077824 */ /* 0x000fe200078e020f */
[----:B------:R-:W-:Y:S01]  /*1160*/  SHF.R.S32.HI R6, RZ, 0x1f, R185 ;  /* 0x0000001fff067819 */ /* 0x000fe200000114b9 */
[----:B------:R-:W-:Y:S01]  /*1170*/  IMAD.IADD R171, R0, 0x1, R170 ;  /* 0x0000000100ab7824 */ /* 0x000fe200078e02aa */
[----:B------:R-:W-:Y:S01]  /*1180*/  IADD3 R246, R220, 0x10, RZ ;  /* 0x00000010dcf67810 */ /* 0x000fe20007ffe0ff */
[--C-:B------:R-:W-:Y:S01]  /*1190*/  IMAD.IADD R166, R163, 0x1, R0.reuse ;  /* 0x00000001a3a67824 */ /* 0x100fe200078e0200 */
[----:B------:R1:W-:Y:S01]  /*11a0*/  STL [R1+0xc], R7 ;  /* 0x00000c0701007387 */ /* 0x0003e20000100800 */
[----:B------:R-:W-:Y:S01]  /*11b0*/  IMAD.IADD R165, R164, 0x1, R0 ;  /* 0x00000001a4a57824 */ /* 0x000fe200078e0200 */
[----:B------:R-:W-:Y:S01]  /*11c0*/  IADD3 R247, R220, 0x8, RZ ;  /* 0x00000008dcf77810 */ /* 0x000fe20007ffe0ff */
[----:B------:R-:W-:Y:S01]  /*11d0*/  IMAD.IADD R0, R0, 0x1, R208 ;  /* 0x0000000100007824 */ /* 0x000fe200078e02d0 */
[----:B------:R-:W-:Y:S01]  /*11e0*/  IADD3 R243, R220, 0x28, RZ ;  /* 0x00000028dcf37810 */ /* 0x000fe20007ffe0ff */
[----:B------:R-:W-:Y:S01]  /*11f0*/  IMAD.IADD R211, R168, 0x1, R171 ;  /* 0x00000001a8d37824 */ /* 0x000fe200078e02ab */
[----:B------:R-:W-:-:S02]  /*1200*/  IADD3 R244, R220, 0x20, RZ ;  /* 0x00000020dcf47810 */ /* 0x000fc40007ffe0ff */
[----:B------:R2:W-:Y:S01]  /*1210*/  STL [R1], R0 ;  /* 0x0000000001007387 */ /* 0x0005e20000100800 */
[----:B------:R-:W-:Y:S02]  /*1220*/  IADD3 R240, R220, 0x40, RZ ;  /* 0x00000040dcf07810 */ /* 0x000fe40007ffe0ff */
[C---:B------:R-:W-:Y:S02]  /*1230*/  IADD3 R222, R221.reuse, -0x10, RZ ;  /* 0xfffffff0ddde7810 */ /* 0x040fe40007ffe0ff */
[----:B------:R-:W-:Y:S02]  /*1240*/  SEL R6, R4, 0xffffffe0, !P1 ;  /* 0xffffffe004067807 */ /* 0x000fe40004800000 */
[C---:B------:R-:W-:Y:S02]  /*1250*/  IADD3 R245, R220.reuse, 0x18, RZ ;  /* 0x00000018dcf57810 */ /* 0x040fe40007ffe0ff */
[C---:B------:R-:W-:Y:S01]  /*1260*/  IADD3 R241, R220.reuse, 0x38, RZ ;  /* 0x00000038dcf17810 */ /* 0x040fe20007ffe0ff */
[----:B------:R-:W-:Y:S01]  /*1270*/  IMAD.IADD R224, R221, 0x1, R6 ;  /* 0x00000001dde07824 */ /* 0x000fe200078e0206 */
[----:B------:R-:W-:-:S02]  /*1280*/  IADD3 R237, R220, 0x58, RZ ;  /* 0x00000058dced7810 */ /* 0x000fc40007ffe0ff */
[----:B------:R-:W-:Y:S02]  /*1290*/  @P3 IADD3 R222, R221, 0x10, RZ ;  /* 0x00000010ddde3810 */ /* 0x000fe40007ffe0ff */
[C---:B------:R-:W-:Y:S02]  /*12a0*/  IADD3 R242, R220.reuse, 0x30, RZ ;  /* 0x00000030dcf27810 */ /* 0x040fe40007ffe0ff */
[----:B------:R-:W-:Y:S01]  /*12b0*/  IADD3 R238, R220, 0x50, RZ ;  /* 0x00000050dcee7810 */ /* 0x000fe20007ffe0ff */
[----:B------:R-:W-:Y:S01]  /*12c0*/  IMAD.IADD R223, R6, 0x1, R222 ;  /* 0x0000000106df7824 */ /* 0x000fe200078e02de */
[C---:B------:R-:W-:Y:S02]  /*12d0*/  IADD3 R234, R220.reuse, 0x70, RZ ;  /* 0x00000070dcea7810 */ /* 0x040fe40007ffe0ff */
[----:B------:R-:W-:Y:S02]  /*12e0*/  SHF.R.S32.HI R4, RZ, 0x1f, R246 ;  /* 0x0000001fff047819 */ /* 0x000fe400000114f6 */
[----:B------:R-:W-:-:S02]  /*12f0*/  IADD3 R239, R220, 0x48, RZ ;  /* 0x00000048dcef7810 */ /* 0x000fc40007ffe0ff */
[C---:B------:R-:W-:Y:S02]  /*1300*/  IADD3 R235, R220.reuse, 0x68, RZ ;  /* 0x00000068dceb7810 */ /* 0x040fe40007ffe0ff */
[----:B------:R-:W-:Y:S02]  /*1310*/  IADD3 R231, R220, 0x88, RZ ;  /* 0x00000088dce77810 */ /* 0x000fe40007ffe0ff */
[----:B-1----:R-:W-:Y:S02]  /*1320*/  SHF.R.S32.HI R7, RZ, 0x1f, R247 ;  /* 0x0000001fff077819 */ /* 0x002fe400000114f7 */
[----:B------:R-:W-:Y:S02]  /*1330*/  SHF.R.S32.HI R4, RZ, 0x1f, R243 ;  /* 0x0000001fff047819 */ /* 0x000fe400000114f3 */
[----:B------:R-:W-:Y:S02]  /*1340*/  SEL R5, R8, 0xffffffc0, !P2 ;  /* 0xffffffc008057807 */ /* 0x000fe40005000000 */
[----:B------:R-:W-:-:S02]  /*1350*/  IADD3 R236, R220, 0x60, RZ ;  /* 0x00000060dcec7810 */ /* 0x000fc40007ffe0ff */
[C---:B------:R-:W-:Y:S01]  /*1360*/  IADD3 R232, R220.reuse, 0x80, RZ ;  /* 0x00000080dce87810 */ /* 0x040fe20007ffe0ff */
[--C-:B------:R-:W-:Y:S01]  /*1370*/  IMAD.IADD R251, R221, 0x1, R5.reuse ;  /* 0x00000001ddfb7824 */ /* 0x100fe200078e0205 */
[----:B------:R-:W-:Y:S01]  /*1380*/  IADD3 R228, R220, 0xa0, RZ ;  /* 0x000000a0dce47810 */ /* 0x000fe20007ffe0ff */
[--C-:B------:R-:W-:Y:S01]  /*1390*/  IMAD.IADD R250, R224, 0x1, R5.reuse ;  /* 0x00000001e0fa7824 */ /* 0x100fe200078e0205 */
        /* <DEDUP_REMOVED lines=9> */
[----:B------:R-:W-:Y:S02]  /*1430*/  SHF.R.S32.HI R4, RZ, 0x1f, R237 ;  /* 0x0000001fff047819 */ /* 0x000fe400000114ed */
[----:B------:R-:W-:Y:S02]  /*1440*/  IADD3 R186, R177, 0x80, RZ ;  /* 0x00000080b1ba7810 */ /* 0x000fe40007ffe0ff */
[----:B------:R-:W-:-:S02]  /*1450*/  IADD3 R230, R220, 0x90, RZ ;  /* 0x00000090dce67810 */ /* 0x000fc40007ffe0ff */
[C---:B------:R-:W-:Y:S02]  /*1460*/  IADD3 R227, R220.reuse, 0xa8, RZ ;  /* 0x000000a8dce37810 */ /* 0x040fe40007ffe0ff */
[----:B------:R-:W-:Y:S02]  /*1470*/  IADD3 R225, R220, 0xb8, RZ ;  /* 0x000000b8dce17810 */ /* 0x000fe40007ffe0ff */
        /* <DEDUP_REMOVED lines=13> */
[C---:B------:R-:W-:Y:S02]  /*1550*/  IADD3 R205, R188.reuse, 0xc100, RZ ;  /* 0x0000c100bccd7810 */ /* 0x040fe40007ffe0ff */
[----:B------:R-:W-:Y:S02]  /*1560*/  IADD3 R204, R188, 0x100, RZ ;  /* 0x00000100bccc7810 */ /* 0x000fe40007ffe0ff */
[----:B------:R-:W-:-:S02]  /*1570*/  SHF.R.S32.HI R8, RZ, 0x1f, R230 ;  /* 0x0000001fff087819 */ /* 0x000fc400000114e6 */
[----:B------:R-:W-:Y:S02]  /*1580*/  SHF.R.S32.HI R7, RZ, 0x1f, R227 ;  /* 0x0000001fff077819 */ /* 0x000fe400000114e3 */
[----:B--2---:R-:W-:Y:S02]  /*1590*/  SHF.R.S32.HI R4, RZ, 0x1f, R225 ;  /* 0x0000001fff047819 */ /* 0x004fe400000114e1 */
.L_x_1641:
        /* <DEDUP_REMOVED lines=30> */
.L_x_1540:
[----:B------:R-:W-:-:S04]  /*1780*/  ISETP.NE.U32.AND P0, PT, RZ, c[0x0][0x368], PT ;  /* 0x0000da00ff007a0c */ /* 0x000fc80003f05070 */
[----:B------:R-:W-:-:S13]  /*1790*/  ISETP.NE.AND.EX P0, PT, RZ, c[0x0][0x36c], PT, P0 ;  /* 0x0000db00ff007a0c */ /* 0x000fda0003f05300 */
[----:B------:R-:W-:Y:S05]  /*17a0*/  @!P0 BRA `(.L_x_1541) ;  /* 0x0000004000008947 */ /* 0x000fea0003800000 */
[----:B-1----:R-:W-:-:S04]  /*17b0*/  IADD3 R2, P0, R209, c[0x0][0x368], RZ ;  /* 0x0000da00d1027a10 */ /* 0x002fc80007f1e0ff */
[----:B------:R-:W-:-:S05]  /*17c0*/  IADD3.X R3, R210, c[0x0][0x36c], RZ, P0, !PT ;  /* 0x0000db00d2037a10 */ /* 0x000fca00007fe4ff */
[----:B------:R1:W5:Y:S01]  /*17d0*/  LDG.E R0, [R2.64] ;  /* 0x0000000602007981 */ /* 0x000362000c1e1900 */
[----:B------:R-:W-:Y:S05]  /*17e0*/  BRA `(.L_x_1542) ;  /* 0x0000008000007947 */ /* 0x000fea0003800000 */
.L_x_1541:
        /* <DEDUP_REMOVED lines=8> */
.L_x_1542:
        /* <DEDUP_REMOVED lines=45> */
.L_x_1544:
[----:B------:R-:W-:Y:S05]  /*1b40*/  BSYNC B0 ;  /* 0x0000000000007941 */ /* 0x000fea0003800000 */
.L_x_1543:
        /* <DEDUP_REMOVED lines=66> */
[----:B------:R-:W-:Y:S02]  /*1f70*/  ISETP.NE.AND P0, PT, R4, 0x1, PT ;  /* 0x000000010400780c */ /* 0x000fe40003f05270 */
        /* <DEDUP_REMOVED lines=34> */
.L_x_1646:
[----:B------:R-:W-:Y:S05]  /*21a0*/  BRA.DIV ~URZ, `(.L_x_1547) ;  /* 0x0000bf227f007947 */ /* 0x000fea000b800000 */
[----:B------:R3:W4:Y:S02]  /*21b0*/  SHFL.IDX PT, R0, R12, RZ, 0x181f ;  /* 0x00181fff0c007589 */ /* 0x00072400000e0000 */
.L_x_1647:
        /* <DEDUP_REMOVED lines=20> */
.L_x_1549:
[----:B------:R-:W-:Y:S05]  /*2300*/  BSYNC B0 ;  /* 0x0000000000007941 */ /* 0x000fea0003800000 */
.L_x_1548:
[----:B------:R-:W-:Y:S05]  /*2310*/  BRA.DIV ~URZ, `(.L_x_1550) ;  /* 0x0000be227f007947 */ /* 0x000fea000b800000 */
[----:B--2---:R2:W1:Y:S04]  /*2320*/  SHFL.IDX PT, R4, R5, 0x1, 0x181f ;  /* 0x00381f0005047f89 */ /* 0x00446800000e0000 */
[----:B----4-:R2:W4:Y:S02]  /*2330*/  SHFL.IDX PT, R0, R12, 0x1, 0x181f ;  /* 0x00381f000c007f89 */ /* 0x01052400000e0000 */
.L_x_1648:
        /* <DEDUP_REMOVED lines=19> */
.L_x_1552:
[----:B------:R-:W-:Y:S05]  /*2470*/  BSYNC B0 ;  /* 0x0000000000007941 */ /* 0x000fea0003800000 */
.L_x_1551:
[----:B------:R-:W-:Y:S05]  /*2480*/  BRA.DIV ~URZ, `(.L_x_1553) ;  /* 0x0000bd827f007947 */ /* 0x000fea000b800000 */
[----:B-1----:R1:W2:Y:S02]  /*2490*/  SHFL.IDX PT, R4, R5, 0x2, 0x181f ;  /* 0x00581f0005047f89 */ /* 0x0022a400000e0000 */
.L_x_1649:
[----:B------:R-:W-:Y:S05]  /*24a0*/  BRA.DIV ~URZ, `(.L_x_1554) ;  /* 0x0000bdd27f007947 */ /* 0x000fea000b800000 */
[----:B----4-:R4:W1:Y:S02]  /*24b0*/  SHFL.IDX PT, R0, R12, 0x2, 0x181f ;  /* 0x00581f000c007f89 */ /* 0x01086400000e0000 */
.L_x_1650:
        /* <DEDUP_REMOVED lines=19> */
.L_x_1556:
[----:B------:R-:W-:Y:S05]  /*25f0*/  BSYNC B0 ;  /* 0x0000000000007941 */ /* 0x000fea0003800000 */
.L_x_1555:
[----:B------:R-:W-:Y:S05]  /*2600*/  BRA.DIV ~URZ, `(.L_x_1557) ;  /* 0x0000bce27f007947 */ /* 0x000fea000b800000 */
[----:B--2---:R2:W3:Y:S04]  /*2610*/  SHFL.IDX PT, R4, R5, 0x3, 0x181f ;  /* 0x00781f0005047f89 */ /* 0x0044e800000e0000 */
[----:B-1----:R2:W1:Y:S02]  /*2620*/  SHFL.IDX PT, R0, R12, 0x3, 0x181f ;  /* 0x00781f000c007f89 */ /* 0x00246400000e0000 */
.L_x_1651:
[----:B------:R-:W-:Y:S01]  /*2630*/  IADD3 R2, R10, 0x60, RZ ;  /* 0x000000600a027810 */ /* 0x000fe20007ffe0ff */
[----:B-----5:R-:W-:Y:S01]  /*2640*/  IMAD.WIDE.U32 R194, R14, c[0x0][0x2b0], RZ ;  /* 0x0000ac000ec27a25 */ /* 0x020fe200078e00ff */
[----:B------:R-:W-:-:S02]  /*2650*/  SHF.R.S32.HI R19, RZ, 0x1f, R177 ;  /* 0x0000001fff137819 */ /* 0x000fc400000114b1 */
[----:B------:R-:W-:Y:S02]  /*2660*/  ISETP.GE.AND P0, PT, R2, R11, PT ;  /* 0x0000000b0200720c */ /* 0x000fe40003f06270 */
[----:B------:R-:W-:Y:S02]  /*2670*/  SHF.R.S32.HI R23, RZ, 0x1f, R185 ;  /* 0x0000001fff177819 */ /* 0x000fe400000114b9 */
[----:B------:R-:W-:-:S09]  /*2680*/  SHF.R.S32.HI R22, RZ, 0x1f, R186 ;  /* 0x0000001fff167819 */ /* 0x000fd200000114ba */
[-C--:B-1----:R-:W-:Y:S02]  /*2690*/  @!P0 LEA R8, P3, R177, R0.reuse, 0x1 ;  /* 0x00000000b1088211 */ /* 0x082fe400078608ff */
[-C--:B------:R-:W-:Y:S02]  /*26a0*/  @!P0 LEA R6, P2, R185, R0.reuse, 0x1 ;  /* 0x00000000b9068211 */ /* 0x080fe400078408ff */
[----:B------:R-:W-:Y:S02]  /*26b0*/  @!P0 LEA R2, P1, R186, R0, 0x1 ;  /* 0x00000000ba028211 */ /* 0x000fe400078208ff */
[----:B------:R-:W-:Y:S02]  /*26c0*/  SHF.R.S32.HI R0, RZ, 0x1f, R14 ;  /* 0x0000001fff007819 */ /* 0x000fe4000001140e */
[-C--:B---3--:R-:W-:Y:S02]  /*26d0*/  @!P0 LEA.HI.X R9, R177, R4.reuse, R19, 0x1, P3 ;  /* 0x00000004b1098211 */ /* 0x088fe400018f0c13 */
[-C--:B------:R-:W-:Y:S01]  /*26e0*/  @!P0 LEA.HI.X R7, R185, R4.reuse, R23, 0x1, P2 ;  /* 0x00000004b9078211 */ /* 0x080fe200010f0c17 */
[----:B------:R-:W-:Y:S01]  /*26f0*/  IMAD R0, R0, c[0x0][0x2b0], RZ ;  /* 0x0000ac0000007a24 */ /* 0x000fe200078e02ff */
[C---:B------:R-:W-:Y:S01]  /*2700*/  @!P0 LEA.HI.X R3, R186.reuse, R4, R22, 0x1, P1 ;  /* 0x00000004ba038211 */ /* 0x040fe200008f0c16 */
[----:B------:R-:W-:Y:S01]  /*2710*/  @!PT LDS RZ, [RZ] ;  /* 0x00000000fffff984 */ /* 0x000fe20000000800 */
[----:B------:R-:W-:Y:S01]  /*2720*/  @!PT LDS RZ, [RZ] ;  /* 0x00000000fffff984 */ /* 0x000fe20000000800 */
[----:B------:R-:W-:Y:S01]  /*2730*/  @!PT LDS RZ, [RZ] ;  /* 0x00000000fffff984 */ /* 0x000fe20000000800 */
[----:B------:R1:W-:Y:S01]  /*2740*/  @!P0 LDGSTS.E.BYPASS.LTC128B.128 [R188+0x1b100], [R8.64], !P6 ;  /* 0x1b10000008bc8fae */ /* 0x0003e2000f101d46 */
[----:B------:R-:W-:Y:S01]  /*2750*/  ISETP.GE.AND P6, PT, R186, c[0x0][0x1d4], PT ;  /* 0x00007500ba007a0c */ /* 0x000fe20003fc6270 */
[----:B------:R-:W-:-:S02]  /*2760*/  IMAD R0, R14, c[0x0][0x2b4], R0 ;  /* 0x0000ad000e007a24 */ /* 0x000fc400078e0200 */
[----:B------:R1:W-:Y:S01]  /*2770*/  @!P0 LDGSTS.E.BYPASS.LTC128B.128 [R188+0x1f100], [R6.64], !P5 ;  /* 0x1f10000006bc8fae */ /* 0x0003e2000e901d46 */
[----:B------:R-:W-:Y:S01]  /*2780*/  ISETP.GE.AND P5, PT, R177, c[0x0][0x1d4], PT ;  /* 0x00007500b1007a0c */ /* 0x000fe20003fa6270 */
[----:B------:R-:W-:Y:S01]  /*2790*/  IMAD.IADD R198, R195, 0x1, R0 ;  /* 0x00000001c3c67824 */ /* 0x000fe200078e0200 */
[----:B------:R-:W-:Y:S01]  /*27a0*/  SEL R252, RZ, 0x10, P6 ;  /* 0x00000010fffc7807 */ /* 0x000fe20003000000 */
[----:B------:R1:W-:Y:S01]  /*27b0*/  @!P0 LDGSTS.E.BYPASS.LTC128B.128 [R188+0x23100], [R2.64], !P4 ;  /* 0x2310000002bc8fae */ /* 0x0003e2000e101d46 */
[----:B------:R-:W-:-:S03]  /*27c0*/  ISETP.GE.AND P4, PT, R185, c[0x0][0x1d4], PT ;  /* 0x00007500b9007a0c */ /* 0x000fc60003f86270 */
[----:B------:R-:W0:Y:S01]  /*27d0*/  LDGDEPBAR ;  /* 0x00000000000079af */ /* 0x000e220000000000 */
[----:B------:R-:W-:Y:S03]  /*27e0*/  WARPSYNC 0xffffffff ;  /* 0xffffffff00007948 */ /* 0x000fe60003800000 */
[----:B------:R-:W-:Y:S01]  /*27f0*/  IMAD.MOV.U32 R21, RZ, RZ, c[0x0][0x2b8] ;  /* 0x0000ae00ff157624 */ /* 0x000fe200078e00ff */
[----:B------:R-:W-:Y:S01]  /*2800*/  BAR.SYNC.DEFER_BLOCKING 0x0 ;  /* 0x0000000000007b1d */ /* 0x000fe20000010000 */
[----:B-1----:R-:W-:Y:S02]  /*2810*/  IMAD R2, R18, 0x40, R189 ;  /* 0x0000004012027824 */ /* 0x002fe400078e02bd */
        /* <DEDUP_REMOVED lines=9> */
[----:B--2---:R-:W-:Y:S02]  /*28b0*/  @!P0 LEA.HI.X.SX32 R5, R0, R198, 0x1, P1 ;  /* 0x000000c600058211 */ /* 0x004fe400008f0eff */
[----:B------:R-:W-:-:S04]  /*28c0*/  @!P0 LEA R4, P1, R3, c[0x0][0x2a0], 0x2 ;  /* 0x0000a80003048a11 */ /* 0x000fc800078210ff */
[----:B------:R-:W-:-:S05]  /*28d0*/  @!P0 LEA.HI.X R5, R3, c[0x0][0x2a4], R5, 0x2, P1 ;  /* 0x0000a90003058a11 */ /* 0x000fca00008f1405 */
[----:B------:R1:W2:Y:S01]  /*28e0*/  @!P0 LDG.E R173, [R4.64] ;  /* 0x0000000604ad8981 */ /* 0x0002a2000c1e1900 */
[----:B------:R-:W-:Y:S01]  /*28f0*/  IMAD.MOV R0, RZ, RZ, -R0 ;  /* 0x000000ffff007224 */ /* 0x000fe200078e0a00 */
[----:B------:R-:W-:Y:S01]  /*2900*/  BSSY B0, `(.L_x_1558) ;  /* 0x00000a6000007945 */ /* 0x000fe20003800000 */
[----:B------:R-:W-:-:S04]  /*2910*/  IMAD.WIDE.U32 R190, R13, c[0x0][0x1e8], RZ ;  /* 0x00007a000dbe7a25 */ /* 0x000fc800078e00ff */
[----:B------:R-:W-:Y:S02]  /*2920*/  IMAD R174, R0, c[0x0][0x2b8], R2 ;  /* 0x0000ae0000ae7a24 */ /* 0x000fe400078e0202 */
[----:B------:R-:W-:Y:S02]  /*2930*/  IMAD R193, R13, c[0x0][0x1ec], R191 ;  /* 0x00007b000dc17a24 */ /* 0x000fe400078e02bf */
[----:B------:R-:W-:-:S04]  /*2940*/  IMAD.WIDE.U32 R2, R174, c[0x0][0x1e0], RZ ;  /* 0x00007800ae027a25 */ /* 0x000fc800078e00ff */
[----:B------:R-:W-:Y:S01]  /*2950*/  IMAD R104, R18, -0x40, R16 ;  /* 0xffffffc012687824 */ /* 0x000fe200078e0210 */
[----:B------:R-:W-:Y:S01]  /*2960*/  SHF.L.U64.HI R16, R177, 0x1, R19 ;  /* 0x00000001b1107819 */ /* 0x000fe20000010213 */
[----:B------:R-:W-:-:S04]  /*2970*/  IMAD.WIDE.U32 R196, R13, c[0x0][0x210], RZ ;  /* 0x000084000dc47a25 */ /* 0x000fc800078e00ff */
[----:B------:R-:W-:Y:S02]  /*2980*/  IMAD.IADD R14, R104, 0x1, -R206 ;  /* 0x00000001680e7824 */ /* 0x000fe400078e0ace */
[----:B------:R-:W-:Y:S01]  /*2990*/  IMAD R199, R13, c[0x0][0x214], R197 ;  /* 0x000085000dc77a24 */ /* 0x000fe200078e02c5 */
[----:B-1----:R-:W-:Y:S01]  /*29a0*/  SHF.R.S32.HI R5, RZ, 0x1f, R174 ;  /* 0x0000001fff057819 */ /* 0x002fe200000114ae */
[----:B------:R-:W-:Y:S01]  /*29b0*/  IMAD.SHL.U32 R20, R177, 0x2, RZ ;  /* 0x00000002b1147824 */ /* 0x000fe200078e00ff */
[----:B------:R-:W-:-:S03]  /*29c0*/  ISETP.GE.AND P1, PT, R14, 0x1, PT ;  /* 0x000000010e00780c */ /* 0x000fc60003f26270 */
[C---:B------:R-:W-:Y:S02]  /*29d0*/  IMAD R0, R5.reuse, c[0x0][0x1e0], RZ ;  /* 0x0000780005007a24 */ /* 0x040fe400078e02ff */
[----:B------:R-:W-:Y:S02]  /*29e0*/  IMAD R5, R5, c[0x0][0x208], RZ ;  /* 0x0000820005057a24 */ /* 0x000fe400078e02ff */
[C---:B------:R-:W-:Y:S02]  /*29f0*/  IMAD R0, R174.reuse, c[0x0][0x1e4], R0 ;  /* 0x00007900ae007a24 */ /* 0x040fe400078e0200 */
[----:B------:R-:W-:Y:S02]  /*2a00*/  IMAD R5, R174, c[0x0][0x20c], R5 ;  /* 0x00008300ae057a24 */ /* 0x000fe400078e0205 */
[----:B------:R-:W-:Y:S01]  /*2a10*/  IMAD.IADD R3, R3, 0x1, R0 ;  /* 0x0000000103037824 */ /* 0x000fe200078e0200 */
[----:B--2---:R-:W-:-:S03]  /*2a20*/  SHF.R.S32.HI R6, RZ, 0x1f, R173 ;  /* 0x0000001fff067819 */ /* 0x004fc600000114ad */
[----:B------:R-:W-:-:S04]  /*2a30*/  IMAD.WIDE.U32 R2, R173, c[0x0][0x1f0], R2 ;  /* 0x00007c00ad027a25 */ /* 0x000fc800078e0002 */
[----:B------:R-:W-:-:S04]  /*2a40*/  IMAD R0, R6, c[0x0][0x1f0], RZ ;  /* 0x00007c0006007a24 */ /* 0x000fc800078e02ff */
[----:B------:R-:W-:Y:S01]  /*2a50*/  IMAD R4, R173, c[0x0][0x1f4], R0 ;  /* 0x00007d00ad047a24 */ /* 0x000fe200078e0200 */
[----:B------:R-:W-:-:S04]  /*2a60*/  IADD3 R0, P0, R2, R190, RZ ;  /* 0x000000be02007210 */ /* 0x000fc80007f1e0ff */
[----:B------:R-:W-:Y:S02]  /*2a70*/  IADD3.X R2, R193, R3, R4, P0, !PT ;  /* 0x00000003c1027210 */ /* 0x000fe400007fe404 */
[----:B------:R-:W-:-:S04]  /*2a80*/  LEA R4, P0, R0, c[0x0][0x1c8], 0x1 ;  /* 0x0000720000047a11 */ /* 0x000fc800078008ff */
[----:B------:R-:W-:Y:S01]  /*2a90*/  LEA.HI.X R7, R0, c[0x0][0x1cc], R2, 0x1, P0 ;  /* 0x0000730000077a11 */ /* 0x000fe200000f0c02 */
[----:B------:R-:W-:Y:S01]  /*2aa0*/  IMAD.WIDE.U32 R2, R174, c[0x0][0x208], RZ ;  /* 0x00008200ae027a25 */ /* 0x000fe200078e00ff */
[----:B------:R-:W1:Y:S03]  /*2ab0*/  SHFL.IDX PT, R0, R4, RZ, 0x181f ;  /* 0x00181fff04007589 */ /* 0x000e6600000e0000 */
[----:B------:R-:W-:Y:S01]  /*2ac0*/  IMAD.IADD R3, R3, 0x1, R5 ;  /* 0x0000000103037824 */ /* 0x000fe200078e0205 */
[----:B------:R-:W2:Y:S01]  /*2ad0*/  SHFL.IDX PT, R9, R7, RZ, 0x181f ;  /* 0x00181fff07097589 */ /* 0x000ea200000e0000 */
[----:B------:R-:W-:Y:S02]  /*2ae0*/  IMAD R5, R6, c[0x0][0x218], RZ ;  /* 0x0000860006057a24 */ /* 0x000fe400078e02ff */
[C---:B------:R-:W-:Y:S01]  /*2af0*/  IMAD.WIDE.U32 R2, R173.reuse, c[0x0][0x218], R2 ;  /* 0x00008600ad027a25 */ /* 0x040fe200078e0002 */
[----:B----4-:R3:W4:Y:S03]  /*2b00*/  SHFL.IDX PT, R12, R4, 0x1, 0x181f ;  /* 0x00381f00040c7f89 */ /* 0x01072600000e0000 */
[----:B------:R-:W-:Y:S01]  /*2b10*/  IMAD R10, R173, c[0x0][0x21c], R5 ;  /* 0x00008700ad0a7a24 */ /* 0x000fe200078e0205 */
[----:B------:R2:W5:Y:S01]  /*2b20*/  SHFL.IDX PT, R13, R7, 0x1, 0x181f ;  /* 0x00381f00070d7f89 */ /* 0x00056200000e0000 */
[----:B-1----:R-:W-:-:S02]  /*2b30*/  @P1 LEA R6, P0, R177, R0, 0x1 ;  /* 0x00000000b1061211 */ /* 0x002fc400078008ff */
[-C--:B---3--:R-:W-:Y:S02]  /*2b40*/  @P1 LEA R4, P2, R185, R0.reuse, 0x1 ;  /* 0x00000000b9041211 */ /* 0x088fe400078408ff */
[-C--:B--2---:R-:W-:Y:S02]  /*2b50*/  @P1 LEA.HI.X R7, R177, R9.reuse, R19, 0x1, P0 ;  /* 0x00000009b1071211 */ /* 0x084fe400000f0c13 */
[----:B------:R-:W-:Y:S02]  /*2b60*/  @P1 LEA R8, P0, R186, R0, 0x1 ;  /* 0x00000000ba081211 */ /* 0x000fe400078008ff */
[-C--:B------:R-:W-:Y:S01]  /*2b70*/  @P1 LEA.HI.X R5, R185, R9.reuse, R23, 0x1, P2 ;  /* 0x00000009b9051211 */ /* 0x080fe200010f0c17 */
[----:B------:R1:W-:Y:S01]  /*2b80*/  @P1 LDGSTS.E.BYPASS.LTC128B.128 [R188+0xc100], [R6.64], !P5 ;  /* 0x0c10000006bc1fae */ /* 0x0003e2000e901d46 */
[----:B------:R-:W-:Y:S02]  /*2b90*/  IADD3 R0, P2, R2, R196, RZ ;  /* 0x000000c402007210 */ /* 0x000fe40007f5e0ff */
[----:B------:R-:W-:Y:S01]  /*2ba0*/  @P1 LEA.HI.X R9, R186, R9, R22, 0x1, P0 ;  /* 0x00000009ba091211 */ /* 0x000fe200000f0c16 */
[----:B------:R2:W-:Y:S01]  /*2bb0*/  @P1 LDGSTS.E.BYPASS.LTC128B.128 [R188+0xe100], [R4.64], !P4 ;  /* 0x0e10000004bc1fae */ /* 0x0005e2000e101d46 */
[----:B------:R-:W-:-:S02]  /*2bc0*/  IADD3.X R2, R199, R3, R10, P2, !PT ;  /* 0x00000003c7027210 */ /* 0x000fc400017fe40a */
[----:B------:R-:W-:Y:S01]  /*2bd0*/  LEA R15, P2, R0, c[0x0][0x1f8], 0x1 ;  /* 0x00007e00000f7a11 */ /* 0x000fe200078408ff */
[----:B------:R3:W-:Y:S01]  /*2be0*/  @P1 LDGSTS.E.BYPASS.LTC128B.128 [R188+0x10100], [R8.64], !P6 ;  /* 0x1010000008bc1fae */ /* 0x0007e2000f101d46 */
[----:B------:R-:W-:Y:S02]  /*2bf0*/  ISETP.GE.AND P0, PT, R14, 0x21, PT ;  /* 0x000000210e00780c */ /* 0x000fe40003f06270 */
[----:B------:R-:W-:Y:S01]  /*2c00*/  LEA.HI.X R17, R0, c[0x0][0x1fc], R2, 0x1, P2 ;  /* 0x00007f0000117a11 */ /* 0x000fe200010f0c02 */
[----:B------:R-:W3:Y:S04]  /*2c10*/  SHFL.IDX PT, R10, R15, RZ, 0x181f ;  /* 0x00181fff0f0a7589 */ /* 0x000ee800000e0000 */
[----:B------:R-:W3:Y:S04]  /*2c20*/  SHFL.IDX PT, R11, R17, RZ, 0x181f ;  /* 0x00181fff110b7589 */ /* 0x000ee800000e0000 */
[----:B------:R3:W3:Y:S02]  /*2c30*/  SHFL.IDX PT, R0, R15, 0x1, 0x181f ;  /* 0x00381f000f007f89 */ /* 0x0006e400000e0000 */
[----:B----4-:R-:W-:-:S04]  /*2c40*/  @P0 LEA R2, P1, R186, R12, 0x1 ;  /* 0x0000000cba020211 */ /* 0x010fc800078208ff */
[-C--:B-----5:R-:W-:Y:S02]  /*2c50*/  @P0 LEA.HI.X R3, R186, R13.reuse, R22, 0x1, P1 ;  /* 0x0000000dba030211 */ /* 0x0a0fe400008f0c16 */
[-C--:B-1----:R-:W-:Y:S02]  /*2c60*/  @P0 LEA R6, P3, R177, R12.reuse, 0x1 ;  /* 0x0000000cb1060211 */ /* 0x082fe400078608ff */
[----:B--2---:R-:W-:Y:S02]  /*2c70*/  @P0 LEA R4, P2, R185, R12, 0x1 ;  /* 0x0000000cb9040211 */ /* 0x004fe400078408ff */
[-C--:B------:R-:W-:Y:S01]  /*2c80*/  @P0 LEA.HI.X R7, R177, R13.reuse, R19, 0x1, P3 ;  /* 0x0000000db1070211 */ /* 0x080fe200018f0c13 */
[C---:B------:R-:W-:Y:S01]  /*2c90*/  IMAD.SHL.U32 R19, R185.reuse, 0x2, RZ ;  /* 0x00000002b9137824 */ /* 0x040fe200078e00ff */
[C-C-:B------:R-:W-:Y:S02]  /*2ca0*/  @P0 LEA.HI.X R5, R185.reuse, R13, R23.reuse, 0x1, P2 ;  /* 0x0000000db9050211 */ /* 0x140fe400010f0c17 */
[----:B------:R-:W-:Y:S01]  /*2cb0*/  SHF.L.U64.HI R13, R185, 0x1, R23 ;  /* 0x00000001b90d7819 */ /* 0x000fe20000010217 */
[----:B------:R1:W-:Y:S01]  /*2cc0*/  @P0 LDGSTS.E.BYPASS.LTC128B.128 [R188+0xd100], [R6.64], !P5 ;  /* 0x0d10000006bc0fae */ /* 0x0003e2000e901d46 */
[----:B------:R-:W-:-:S02]  /*2cd0*/  ISETP.GE.AND P3, PT, R177, c[0x0][0x1d4], PT ;  /* 0x00007500b1007a0c */ /* 0x000fc40003f66270 */
[----:B------:R-:W-:Y:S01]  /*2ce0*/  ISETP.GE.AND P2, PT, R185, c[0x0][0x1d4], PT ;  /* 0x00007500b9007a0c */ /* 0x000fe20003f46270 */
[----:B------:R2:W-:Y:S01]  /*2cf0*/  @P0 LDGSTS.E.BYPASS.LTC128B.128 [R188+0xf100], [R4.64], !P4 ;  /* 0x0f10000004bc0fae */ /* 0x0005e2000e101d46 */
[----:B------:R-:W-:Y:S02]  /*2d00*/  ISETP.LT.OR P1, PT, R14, 0x1, P3 ;  /* 0x000000010e00780c */ /* 0x000fe40001f21670 */
[----:B---3--:R-:W-:Y:S01]  /*2d10*/  SHF.L.U64.HI R15, R186, 0x1, R22 ;  /* 0x00000001ba0f7819 */ /* 0x008fe20000010216 */
[----:B------:R3:W-:Y:S04]  /*2d20*/  @P0 LDGSTS.E.BYPASS.LTC128B.128 [R188+0x11100], [R2.64], !P6 ;  /* 0x1110000002bc0fae */ /* 0x0007e8000f101d46 */
[----:B------:R-:W0:Y:S04]  /*2d30*/  LDGDEPBAR ;  /* 0x00000000000079af */ /* 0x000e280000000000 */
[----:B-1----:R1:W4:Y:S01]  /*2d40*/  SHFL.IDX PT, R6, R17, 0x1, 0x181f ;  /* 0x00381f0011067f89 */ /* 0x00232200000e0000 */
[----:B--2---:R-:W-:-:S05]  /*2d50*/  IADD3 R4, P0, R10, R20, RZ ;  /* 0x000000140a047210 */ /* 0x004fca0007f1e0ff */
[----:B------:R-:W-:Y:S01]  /*2d60*/  IMAD.X R5, R11, 0x1, R16, P0 ;  /* 0x000000010b057824 */ /* 0x000fe200000e0610 */
[----:B---3--:R-:W-:-:S04]  /*2d70*/  IADD3 R2, P0, R10, R19, RZ ;  /* 0x000000130a027210 */ /* 0x008fc80007f1e0ff */
[----:B------:R2:W-:Y:S01]  /*2d80*/  LDGSTS.E.BYPASS.LTC128B.128 [R188+0x100], [R4.64], !P1 ;  /* 0x0010000004bc7fae */ /* 0x0005e2000c901d46 */
[----:B------:R-:W-:Y:S01]  /*2d90*/  IMAD.X R3, R11, 0x1, R13, P0 ;  /* 0x000000010b037824 */ /* 0x000fe200000e060d */
[----:B------:R-:W-:Y:S02]  /*2da0*/  ISETP.LT.OR P0, PT, R14, 0x1, P2 ;  /* 0x000000010e00780c */ /* 0x000fe40001701670 */
[----:B------:R-:W-:Y:S02]  /*2db0*/  ISETP.GE.AND P1, PT, R186, c[0x0][0x1d4], PT ;  /* 0x00007500ba007a0c */ /* 0x000fe40003f26270 */
[----:B------:R-:W-:Y:S01]  /*2dc0*/  ISETP.LT.OR P2, PT, R14, 0x21, P2 ;  /* 0x000000210e00780c */ /* 0x000fe20001741670 */
[----:B-1----:R-:W-:-:S08]  /*2dd0*/  IMAD.SHL.U32 R17, R186, 0x2, RZ ;  /* 0x00000002ba117824 */ /* 0x002fd000078e00ff */
[----:B------:R1:W-:Y:S01]  /*2de0*/  LDGSTS.E.BYPASS.LTC128B.128 [R188+0x2100], [R2.64], !P0 ;  /* 0x0210000002bc7fae */ /* 0x0003e2000c101d46 */
[----:B--2---:R-:W-:-:S05]  /*2df0*/  IADD3 R4, P0, R10, R17, RZ ;  /* 0x000000110a047210 */ /* 0x004fca0007f1e0ff */
[----:B------:R-:W-:Y:S01]  /*2e00*/  IMAD.X R5, R11, 0x1, R15, P0 ;  /* 0x000000010b057824 */ /* 0x000fe200000e060f */
[----:B-1----:R-:W-:-:S05]  /*2e10*/  IADD3 R2, P0, R0, R20, RZ ;  /* 0x0000001400027210 */ /* 0x002fca0007f1e0ff */
[----:B----4-:R-:W-:Y:S01]  /*2e20*/  IMAD.X R3, R6, 0x1, R16, P0 ;  /* 0x0000000106037824 */ /* 0x010fe200000e0610 */
[C---:B------:R-:W-:Y:S02]  /*2e30*/  ISETP.LT.OR P0, PT, R14.reuse, 0x1, P1 ;  /* 0x000000010e00780c */ /* 0x040fe40000f01670 */
[----:B------:R-:W-:-:S11]  /*2e40*/  ISETP.LT.OR P1, PT, R14, 0x21, P1 ;  /* 0x000000210e00780c */ /* 0x000fd60000f21670 */
[----:B------:R1:W-:Y:S01]  /*2e50*/  LDGSTS.E.BYPASS.LTC128B.128 [R188+0x4100], [R4.64], !P0 ;  /* 0x0410000004bc7fae */ /* 0x0003e2000c101d46 */
[----:B------:R-:W-:Y:S02]  /*2e60*/  ISETP.LT.OR P0, PT, R14, 0x21, P3 ;  /* 0x000000210e00780c */ /* 0x000fe40001f01670 */
[----:B------:R-:W-:-:S11]  /*2e70*/  ISETP.GT.AND P3, PT, R189, 0x3f, PT ;  /* 0x0000003fbd00780c */ /* 0x000fd60003f64270 */
[----:B------:R2:W-:Y:S01]  /*2e80*/  LDGSTS.E.BYPASS.LTC128B.128 [R188+0x1100], [R2.64], !P0 ;  /* 0x0110000002bc7fae */ /* 0x0005e2000c101d46 */
[----:B-1----:R-:W-:-:S05]  /*2e90*/  IADD3 R4, P0, R0, R19, RZ ;  /* 0x0000001300047210 */ /* 0x002fca0007f1e0ff */
[----:B------:R-:W-:-:S05]  /*2ea0*/  IMAD.X R5, R6, 0x1, R13, P0 ;  /* 0x0000000106057824 */ /* 0x000fca00000e060d */
[----:B------:R1:W-:Y:S01]  /*2eb0*/  LDGSTS.E.BYPASS.LTC128B.128 [R188+0x3100], [R4.64], !P2 ;  /* 0x0310000004bc7fae */ /* 0x0003e2000d101d46 */
[----:B------:R-:W-:Y:S02]  /*2ec0*/  ISETP.GT.AND P2, PT, R18, R187, PT ;  /* 0x000000bb1200720c */ /* 0x000fe40003f44270 */
[----:B--2---:R-:W-:-:S05]  /*2ed0*/  IADD3 R2, P0, R0, R17, RZ ;  /* 0x0000001100027210 */ /* 0x004fca0007f1e0ff */
[----:B------:R-:W-:-:S05]  /*2ee0*/  IMAD.X R3, R6, 0x1, R15, P0 ;  /* 0x0000000106037824 */ /* 0x000fca00000e060f */
[----:B------:R1:W-:Y:S04]  /*2ef0*/  LDGSTS.E.BYPASS.LTC128B.128 [R188+0x5100], [R2.64], !P1 ;  /* 0x0510000002bc7fae */ /* 0x0003e8000c901d46 */
[----:B------:R-:W0:Y:S01]  /*2f00*/  LDGDEPBAR ;  /* 0x00000000000079af */ /* 0x000e220000000000 */
        /* <DEDUP_REMOVED lines=28> */
[----:B------:R-:W-:Y:S06]  /*30d0*/  BRA.DIV ~URZ, `(.L_x_1560) ;  /* 0x0000b2e27f007947 */ /* 0x000fec000b800000 */
[----:B------:R1:W2:Y:S02]  /*30e0*/  SHFL.IDX PT, R4, R5, RZ, 0x181f ;  /* 0x00181fff05047589 */ /* 0x0002a400000e0000 */
.L_x_1652:
[----:B------:R-:W-:Y:S05]  /*30f0*/  BRA.DIV ~URZ, `(.L_x_1561) ;  /* 0x0000b3327f007947 */ /* 0x000fea000b800000 */
[----:B------:R-:W3:Y:S01]  /*3100*/  SHFL.IDX PT, R0, R10, RZ, 0x181f ;  /* 0x00181fff0a007589 */ /* 0x000ee200000e0000 */
[----:B------:R-:W-:Y:S02]  /*3110*/  SEL R12, RZ, 0x10, P5 ;  /* 0x00000010ff0c7807 */ /* 0x000fe40002800000 */
[----:B------:R-:W-:Y:S02]  /*3120*/  SEL R11, RZ, 0x10, P4 ;  /* 0x00000010ff0b7807 */ /* 0x000fe40002000000 */
[----:B---3--:R-:W-:-:S05]  /*3130*/  IADD3 R8, P0, R0, R20, RZ ;  /* 0x0000001400087210 */ /* 0x008fca0007f1e0ff */
[----:B--2---:R-:W-:Y:S01]  /*3140*/  IMAD.X R9, R4, 0x1, R16, P0 ;  /* 0x0000000104097824 */ /* 0x004fe200000e0610 */
[----:B------:R-:W-:-:S04]  /*3150*/  IADD3 R6, P0, R0, R19, RZ ;  /* 0x0000001300067210 */ /* 0x000fc80007f1e0ff */
[----:B------:R-:W-:Y:S01]  /*3160*/  @!PT LDS RZ, [RZ] ;  /* 0x00000000fffff984 */ /* 0x000fe20000000800 */
[----:B------:R-:W-:Y:S01]  /*3170*/  @!PT LDS RZ, [RZ] ;  /* 0x00000000fffff984 */ /* 0x000fe20000000800 */
[----:B------:R2:W-:Y:S01]  /*3180*/  LDGSTS.E.BYPASS.LTC128B.128 [R188+0x12100], [R8.64], !P5 ;  /* 0x1210000008bc7fae */ /* 0x0005e2000e901d46 */
[----:B------:R-:W-:Y:S01]  /*3190*/  IMAD.X R7, R4, 0x1, R13, P0 ;  /* 0x0000000104077824 */ /* 0x000fe200000e060d */
[----:B------:R-:W-:Y:S02]  /*31a0*/  IADD3 R2, P0, R0, R17, RZ ;  /* 0x0000001100027210 */ /* 0x000fe40007f1e0ff */
[----:B------:R3:W4:Y:S03]  /*31b0*/  SHFL.IDX PT, R0, R10, 0x1, 0x181f ;  /* 0x00381f000a007f89 */ /* 0x00072600000e0000 */
[----:B------:R-:W-:Y:S01]  /*31c0*/  IMAD.X R3, R4, 0x1, R15, P0 ;  /* 0x0000000104037824 */ /* 0x000fe200000e060f */
[----:B------:R3:W-:Y:S04]  /*31d0*/  LDGSTS.E.BYPASS.LTC128B.128 [R188+0x14100], [R6.64], !P4 ;  /* 0x1410000006bc7fae */ /* 0x0007e8000e101d46 */
[----:B------:R3:W-:Y:S04]  /*31e0*/  LDGSTS.E.BYPASS.LTC128B.128 [R188+0x16100], [R2.64], !P6 ;  /* 0x1610000002bc7fae */ /* 0x0007e8000f101d46 */
[----:B--2---:R3:W2:Y:S01]  /*31f0*/  SHFL.IDX PT, R8, R5, 0x1, 0x181f ;  /* 0x00381f0005087f89 */ /* 0x0046a200000e0000 */
[----:B------:R-:W-:-:S03]  /*3200*/  IMAD.MOV.U32 R9, RZ, RZ, R252 ;  /* 0x000000ffff097224 */ /* 0x000fc600078e00fc */
.L_x_1653:
[----:B---34-:R-:W-:-:S04]  /*3210*/  IADD3 R2, -R11, 0x10, RZ ;  /* 0x000000100b027810 */ /* 0x018fc80007ffe1ff */
[----:B------:R-:W-:-:S04]  /*3220*/  LOP3.LUT R2, R2, 0xf, RZ, 0xc0, !PT ;  /* 0x0000000f02027812 */ /* 0x000fc800078ec0ff */
[----:B------:R-:W-:Y:S02]  /*3230*/  IADD3 R4, P1, P0, R2, R0, R19 ;  /* 0x0000000002047210 */ /* 0x000fe4000783e013 */
[----:B------:R-:W-:Y:S02]  /*3240*/  IADD3 R2, -R12, 0x10, RZ ;  /* 0x000000100c027810 */ /* 0x000fe40007ffe1ff */
[----:B-12---:R-:W-:Y:S02]  /*3250*/  IADD3.X R5, RZ, R8, R13, P1, P0 ;  /* 0x00000008ff057210 */ /* 0x006fe40000fe040d */
[----:B------:R-:W-:-:S04]  /*3260*/  LOP3.LUT R2, R2, 0xf, RZ, 0xc0, !PT ;  /* 0x0000000f02027812 */ /* 0x000fc800078ec0ff */
[----:B------:R-:W-:Y:S02]  /*3270*/  IADD3 R6, P1, P0, R2, R0, R20 ;  /* 0x0000000002067210 */ /* 0x000fe4000783e014 */
[----:B------:R-:W-:Y:S02]  /*3280*/  IADD3 R2, -R9, 0x10, RZ ;  /* 0x0000001009027810 */ /* 0x000fe40007ffe1ff */
[----:B------:R-:W-:Y:S02]  /*3290*/  IADD3.X R7, RZ, R8, R16, P1, P0 ;  /* 0x00000008ff077210 */ /* 0x000fe40000fe0410 */
[----:B------:R-:W-:-:S04]  /*32a0*/  LOP3.LUT R2, R2, 0xf, RZ, 0xc0, !PT ;  /* 0x0000000f02027812 */ /* 0x000fc800078ec0ff */
[----:B------:R-:W-:-:S04]  /*32b0*/  IADD3 R2, P1, P0, R2, R0, R17 ;  /* 0x0000000002027210 */ /* 0x000fc8000783e011 */
[----:B------:R-:W-:Y:S02]  /*32c0*/  IADD3.X R3, RZ, R8, R15, P1, P0 ;  /* 0x00000008ff037210 */ /* 0x000fe40000fe040f */
[----:B------:R-:W-:-:S13]  /*32d0*/  ISETP.NE.U32.AND P0, PT, R12, RZ, PT ;  /* 0x000000ff0c00720c */ /* 0x000fda0003f05070 */
[----:B------:R-:W-:Y:S01]  /*32e0*/  @!PT LDS RZ, [RZ] ;  /* 0x00000000fffff984 */ /* 0x000fe20000000800 */
[----:B------:R-:W-:Y:S01]  /*32f0*/  @!PT LDS RZ, [RZ] ;  /* 0x00000000fffff984 */ /* 0x000fe20000000800 */
[----:B------:R-:W-:Y:S01]  /*3300*/  @!PT LDS RZ, [RZ] ;  /* 0x00000000fffff984 */ /* 0x000fe20000000800 */
[----:B------:R1:W-:Y:S01]  /*3310*/  LDGSTS.E.BYPASS.LTC128B.128.ZFILL [R188+0x13100], [R6.64], P0 ;  /* 0x1310000006bc7fae */ /* 0x0003e20008141d46 */
[----:B------:R-:W-:-:S13]  /*3320*/  ISETP.NE.U32.AND P0, PT, R11, RZ, PT ;  /* 0x000000ff0b00720c */ /* 0x000fda0003f05070 */
[----:B------:R1:W-:Y:S01]  /*3330*/  LDGSTS.E.BYPASS.LTC128B.128.ZFILL [R188+0x15100], [R4.64], P0 ;  /* 0x1510000004bc7fae */ /* 0x0003e20008141d46 */
[----:B------:R-:W-:-:S13]  /*3340*/  ISETP.NE.U32.AND P0, PT, R9, RZ, PT ;  /* 0x000000ff0900720c */ /* 0x000fda0003f05070 */
[----:B------:R1:W-:Y:S02]  /*3350*/  LDGSTS.E.BYPASS.LTC128B.128.ZFILL [R188+0x17100], [R2.64], P0 ;  /* 0x1710000002bc7fae */ /* 0x0003e40008141d46 */
.L_x_1559:
[----:B------:R-:W-:Y:S05]  /*3360*/  BSYNC B0 ;  /* 0x0000000000007941 */ /* 0x000fea0003800000 */
.L_x_1558:
[----:B------:R-:W0:Y:S01]  /*3370*/  LDGDEPBAR ;  /* 0x00000000000079af */ /* 0x000e220000000000 */
[----:B------:R-:W-:Y:S01]  /*3380*/  IMAD.MOV.U32 R0, RZ, RZ, 0x20 ;  /* 0x00000020ff007424 */ /* 0x000fe200078e00ff */
[----:B------:R-:W-:-:S04]  /*3390*/  LOP3.LUT P0, RZ, R162, 0x2, RZ, 0xc0, !PT ;  /* 0x00000002a2ff7812 */ /* 0x000fc8000780c0ff */
[----:B------:R-:W-:-:S05]  /*33a0*/  SEL R167, R0, 0xffffffe0, !P0 ;  /* 0xffffffe000a77807 */ /* 0x000fca0004000000 */
[----:B------:R-:W-:Y:S01]  /*33b0*/  IMAD.IADD R24, R169, 0x1, R167 ;  /* 0x00000001a9187824 */ /* 0x000fe200078e02a7 */
[----:B------:R-:W-:-:S04]  /*33c0*/  DEPBAR.LE SB0, 0x3 ;  /* 0x000080c00000791a */ /* 0x000fc80000000000 */
[----:B------:R-:W-:-:S04]  /*33d0*/  DEPBAR.LE SB0, 0x2 ;  /* 0x000080800000791a */ /* 0x000fc80000000000 */
[----:B------:R-:W-:Y:S01]  /*33e0*/  WARPSYNC 0xffffffff ;  /* 0xffffffff00007948 */ /* 0x000fe20003800000 */
[----:B------:R-:W-:Y:S06]  /*33f0*/  BAR.SYNC.DEFER_BLOCKING 0x0 ;  /* 0x0000000000007b1d */ /* 0x000fec0000010000 */
[----:B------:R-:W-:Y:S01]  /*3400*/  BSSY B0, `(.L_x_1562) ;  /* 0x000004a000007945 */ /* 0x000fe20003800000 */
[----:B------:R2:W3:Y:S04]  /*3410*/  LDSM.16.M88.4 R8, [R163] ;  /* 0x00000000a308783b */ /* 0x0004e80000000200 */
[----:B------:R2:W4:Y:S04]  /*3420*/  LDSM.16.M88.4 R32, [R169] ;  /* 0x00000000a920783b */ /* 0x0005280000000200 */
[----:B------:R2:W1:Y:S04]  /*3430*/  LDSM.16.M88.4 R36, [R169+0x800] ;  /* 0x00080000a924783b */ /* 0x0004680000000200 */
[----:B------:R2:W1:Y:S04]  /*3440*/  LDSM.16.M88.4 R40, [R169+0x1000] ;  /* 0x00100000a928783b */ /* 0x0004680000000200 */
[----:B------:R2:W1:Y:S04]  /*3450*/  LDSM.16.M88.4 R56, [R169+0x1800] ;  /* 0x00180000a938783b */ /* 0x0004680000000200 */
[----:B-1----:R2:W1:Y:S04]  /*3460*/  LDSM.16.M88.4 R4, [R164] ;  /* 0x00000000a404783b */ /* 0x0024680000000200 */
[----:B------:R2:W1:Y:S04]  /*3470*/  LDSM.16.M88.4 R60, [R24] ;  /* 0x00000000183c783b */ /* 0x0004680000000200 */
[----:B------:R2:W1:Y:S04]  /*3480*/  LDSM.16.M88.4 R76, [R24+0x800] ;  /* 0x00080000184c783b */ /* 0x0004680000000200 */
[----:B------:R2:W1:Y:S04]  /*3490*/  LDSM.16.M88.4 R80, [R24+0x1000] ;  /* 0x001000001850783b */ /* 0x0004680000000200 */
[----:B------:R2:W1:Y:S01]  /*34a0*/  LDSM.16.M88.4 R88, [R24+0x1800] ;  /* 0x001800001858783b */ /* 0x0004620000000200 */
[----:B------:R-:W-:Y:S05]  /*34b0*/  @!P2 BRA `(.L_x_1563) ;  /* 0x000003e00000a947 */ /* 0x000fea0003800000 */
[----:B------:R-:W-:Y:S01]  /*34c0*/  SHF.R.S32.HI R0, RZ, 0x1f, R174 ;  /* 0x0000001fff007819 */ /* 0x000fe200000114ae */
[----:B------:R-:W-:Y:S01]  /*34d0*/  IMAD.WIDE.U32 R2, R174, c[0x0][0x208], RZ ;  /* 0x00008200ae027a25 */ /* 0x000fe200078e00ff */
[----:B------:R-:W-:-:S02]  /*34e0*/  SHF.R.S32.HI R12, RZ, 0x1f, R173 ;  /* 0x0000001fff0c7819 */ /* 0x000fc400000114ad */
[----:B------:R-:W-:Y:S01]  /*34f0*/  SHF.R.S32.HI R13, RZ, 0x1f, R186 ;  /* 0x0000001fff0d7819 */ /* 0x000fe200000114ba */
[----:B------:R-:W-:Y:S01]  /*3500*/  IMAD R0, R0, c[0x0][0x208], RZ ;  /* 0x0000820000007a24 */ /* 0x000fe200078e02ff */
[----:B------:R-:W-:Y:S01]  /*3510*/  SHF.R.S32.HI R15, RZ, 0x1f, R185 ;  /* 0x0000001fff0f7819 */ /* 0x000fe200000114b9 */
[----:B------:R-:W-:Y:S01]  /*3520*/  IMAD.SHL.U32 R27, R186, 0x2, RZ ;  /* 0x00000002ba1b7824 */ /* 0x000fe200078e00ff */
[----:B------:R-:W-:Y:S01]  /*3530*/  SHF.R.S32.HI R14, RZ, 0x1f, R177 ;  /* 0x0000001fff0e7819 */ /* 0x000fe200000114b1 */
[----:B------:R-:W-:Y:S01]  /*3540*/  IMAD R0, R174, c[0x0][0x20c], R0 ;  /* 0x00008300ae007a24 */ /* 0x000fe200078e0200 */
[----:B------:R-:W-:Y:S01]  /*3550*/  SHF.L.U64.HI R23, R186, 0x1, R13 ;  /* 0x00000001ba177819 */ /* 0x000fe2000001020d */
[C---:B------:R-:W-:Y:S01]  /*3560*/  IMAD.SHL.U32 R26, R185.reuse, 0x2, RZ ;  /* 0x00000002b91a7824 */ /* 0x040fe200078e00ff */
[----:B------:R-:W-:Y:S01]  /*3570*/  SHF.L.U64.HI R22, R185, 0x1, R15 ;  /* 0x00000001b9167819 */ /* 0x000fe2000001020f */
[----:B------:R-:W-:Y:S01]  /*3580*/  IMAD.IADD R3, R3, 0x1, R0 ;  /* 0x0000000103037824 */ /* 0x000fe200078e0200 */
[----:B------:R-:W-:Y:S01]  /*3590*/  SHF.L.U64.HI R21, R177, 0x1, R14 ;  /* 0x00000001b1157819 */ /* 0x000fe2000001020e */
[----:B------:R-:W-:-:S02]  /*35a0*/  IMAD R0, R12, c[0x0][0x218], RZ ;  /* 0x000086000c007a24 */ /* 0x000fc400078e02ff */
[----:B------:R-:W-:-:S04]  /*35b0*/  IMAD.WIDE.U32 R2, R173, c[0x0][0x218], R2 ;  /* 0x00008600ad027a25 */ /* 0x000fc800078e0002 */
[----:B------:R-:W-:Y:S01]  /*35c0*/  IMAD R12, R173, c[0x0][0x21c], R0 ;  /* 0x00008700ad0c7a24 */ /* 0x000fe200078e0200 */
[----:B------:R-:W-:Y:S01]  /*35d0*/  IADD3 R0, P0, R196, R2, RZ ;  /* 0x00000002c4007210 */ /* 0x000fe20007f1e0ff */
[----:B------:R-:W-:-:S03]  /*35e0*/  IMAD.SHL.U32 R25, R177, 0x2, RZ ;  /* 0x00000002b1197824 */ /* 0x000fc600078e00ff */
[----:B------:R-:W-:Y:S02]  /*35f0*/  IADD3.X R2, R199, R3, R12, P0, !PT ;  /* 0x00000003c7027210 */ /* 0x000fe400007fe40c */
[----:B------:R-:W-:-:S04]  /*3600*/  LEA R20, P0, R0, c[0x0][0x1f8], 0x1 ;  /* 0x00007e0000147a11 */ /* 0x000fc800078008ff */
[----:B------:R-:W-:Y:S01]  /*3610*/  LEA.HI.X R13, R0, c[0x0][0x1fc], R2, 0x1, P0 ;  /* 0x00007f00000d7a11 */ /* 0x000fe200000f0c02 */
[----:B------:R-:W-:Y:S06]  /*3620*/  BRA.DIV ~URZ, `(.L_x_1564) ;  /* 0x0000b0127f007947 */ /* 0x000fec000b800000 */
[----:B------:R2:W4:Y:S02]  /*3630*/  SHFL.IDX PT, R12, R13, RZ, 0x181f ;  /* 0x00181fff0d0c7589 */ /* 0x00052400000e0000 */
.L_x_1654:
[----:B------:R-:W-:Y:S05]  /*3640*/  BRA.DIV ~URZ, `(.L_x_1565) ;  /* 0x0000b0627f007947 */ /* 0x000fea000b800000 */
[----:B------:R-:W5:Y:S01]  /*3650*/  SHFL.IDX PT, R0, R20, RZ, 0x181f ;  /* 0x00181fff14007589 */ /* 0x000f6200000e0000 */
[----:B------:R-:W-:Y:S02]  /*3660*/  SEL R19, RZ, 0x10, P5 ;  /* 0x00000010ff137807 */ /* 0x000fe40002800000 */
[----:B------:R-:W-:Y:S02]  /*3670*/  SEL R18, RZ, 0x10, P4 ;  /* 0x00000010ff127807 */ /* 0x000fe40002000000 */
[C---:B-----5:R-:W-:Y:S02]  /*3680*/  IADD3 R16, P0, R0.reuse, R25, RZ ;  /* 0x0000001900107210 */ /* 0x060fe40007f1e0ff */
[----:B------:R-:W-:-:S03]  /*3690*/  IADD3 R14, P1, R0, R26, RZ ;  /* 0x0000001a000e7210 */ /* 0x000fc60007f3e0ff */
[----:B----4-:R-:W-:Y:S01]  /*36a0*/  IMAD.X R17, R12, 0x1, R21, P0 ;  /* 0x000000010c117824 */ /* 0x010fe200000e0615 */
[----:B------:R-:W-:Y:S01]  /*36b0*/  IADD3 R2, P0, R0, R27, RZ ;  /* 0x0000001b00027210 */ /* 0x000fe20007f1e0ff */
[C---:B------:R-:W-:Y:S01]  /*36c0*/  IMAD.X R15, R12.reuse, 0x1, R22, P1 ;  /* 0x000000010c0f7824 */ /* 0x040fe200008e0616 */
[----:B------:R4:W2:Y:S03]  /*36d0*/  SHFL.IDX PT, R0, R20, 0x1, 0x181f ;  /* 0x00381f0014007f89 */ /* 0x0008a600000e0000 */
[----:B------:R-:W-:Y:S01]  /*36e0*/  IMAD.X R3, R12, 0x1, R23, P0 ;  /* 0x000000010c037824 */ /* 0x000fe200000e0617 */
[----:B------:R-:W-:Y:S01]  /*36f0*/  @!PT LDS RZ, [RZ] ;  /* 0x00000000fffff984 */ /* 0x000fe20000000800 */
[----:B------:R5:W-:Y:S04]  /*3700*/  LDGSTS.E.BYPASS.LTC128B.128 [R188+0x6100], [R16.64], !P5 ;  /* 0x0610000010bc7fae */ /* 0x000be8000e901d46 */
[----:B------:R4:W-:Y:S04]  /*3710*/  LDGSTS.E.BYPASS.LTC128B.128 [R188+0x8100], [R14.64], !P4 ;  /* 0x081000000ebc7fae */ /* 0x0009e8000e101d46 */
[----:B------:R4:W-:Y:S04]  /*3720*/  LDGSTS.E.BYPASS.LTC128B.128 [R188+0xa100], [R2.64], !P6 ;  /* 0x0a10000002bc7fae */ /* 0x0009e8000f101d46 */
[----:B-----5:R4:W3:Y:S01]  /*3730*/  SHFL.IDX PT, R16, R13, 0x1, 0x181f ;  /* 0x00381f000d107f89 */ /* 0x0208e200000e0000 */
[----:B------:R-:W-:-:S03]  /*3740*/  IMAD.MOV.U32 R17, RZ, RZ, R252 ;  /* 0x000000ffff117224 */ /* 0x000fc600078e00fc */
.L_x_1655:
[----:B--2-4-:R-:W-:Y:S02]  /*3750*/  IADD3 R2, -R19, 0x10, RZ ;  /* 0x0000001013027810 */ /* 0x014fe40007ffe1ff */
[----:B------:R-:W-:-:S02]  /*3760*/  IADD3 R3, -R18, 0x10, RZ ;  /* 0x0000001012037810 */ /* 0x000fc40007ffe1ff */
[----:B------:R-:W-:-:S04]  /*3770*/  LOP3.LUT R2, R2, 0xf, RZ, 0xc0, !PT ;  /* 0x0000000f02027812 */ /* 0x000fc800078ec0ff */
[----:B------:R-:W-:Y:S02]  /*3780*/  IADD3 R14, P1, P0, R2, R0, R25 ;  /* 0x00000000020e7210 */ /* 0x000fe4000783e019 */
[----:B------:R-:W-:Y:S02]  /*3790*/  LOP3.LUT R2, R3, 0xf, RZ, 0xc0, !PT ;  /* 0x0000000f03027812 */ /* 0x000fe400078ec0ff */
[----:B------:R-:W-:Y:S02]  /*37a0*/  IADD3 R3, -R17, 0x10, RZ ;  /* 0x0000001011037810 */ /* 0x000fe40007ffe1ff */
[----:B---3--:R-:W-:Y:S02]  /*37b0*/  IADD3.X R15, RZ, R16, R21, P1, P0 ;  /* 0x00000010ff0f7210 */ /* 0x008fe40000fe0415 */
[----:B------:R-:W-:Y:S02]  /*37c0*/  IADD3 R12, P1, P0, R2, R0, R26 ;  /* 0x00000000020c7210 */ /* 0x000fe4000783e01a */
[----:B------:R-:W-:-:S02]  /*37d0*/  LOP3.LUT R2, R3, 0xf, RZ, 0xc0, !PT ;  /* 0x0000000f03027812 */ /* 0x000fc400078ec0ff */
[----:B------:R-:W-:Y:S02]  /*37e0*/  IADD3.X R13, RZ, R16, R22, P1, P0 ;  /* 0x00000010ff0d7210 */ /* 0x000fe40000fe0416 */
[----:B------:R-:W-:-:S04]  /*37f0*/  IADD3 R2, P1, P0, R2, R0, R27 ;  /* 0x0000000002027210 */ /* 0x000fc8000783e01b */
[----:B------:R-:W-:Y:S02]  /*3800*/  IADD3.X R3, RZ, R16, R23, P1, P0 ;  /* 0x00000010ff037210 */ /* 0x000fe40000fe0417 */
[----:B------:R-:W-:Y:S02]  /*3810*/  ISETP.NE.U32.AND P0, PT, R19, RZ, PT ;  /* 0x000000ff1300720c */ /* 0x000fe40003f05070 */
[----:B------:R-:W-:-:S11]  /*3820*/  ISETP.NE.U32.AND P1, PT, R18, RZ, PT ;  /* 0x000000ff1200720c */ /* 0x000fd60003f25070 */
[----:B------:R-:W-:Y:S01]  /*3830*/  @!PT LDS RZ, [RZ] ;  /* 0x00000000fffff984 */ /* 0x000fe20000000800 */
[----:B------:R-:W-:Y:S01]  /*3840*/  @!PT LDS RZ, [RZ] ;  /* 0x00000000fffff984 */ /* 0x000fe20000000800 */
[----:B------:R-:W-:Y:S01]  /*3850*/  @!PT LDS RZ, [RZ] ;  /* 0x00000000fffff984 */ /* 0x000fe20000000800 */
[----:B------:R2:W-:Y:S01]  /*3860*/  LDGSTS.E.BYPASS.LTC128B.128.ZFILL [R188+0x7100], [R14.64], P0 ;  /* 0x071000000ebc7fae */ /* 0x0005e20008141d46 */
[----:B------:R-:W-:-:S03]  /*3870*/  ISETP.NE.U32.AND P0, PT, R17, RZ, PT ;  /* 0x000000ff1100720c */ /* 0x000fc60003f05070 */
[----:B------:R2:W-:Y:S10]  /*3880*/  LDGSTS.E.BYPASS.LTC128B.128.ZFILL [R188+0x9100], [R12.64], P1 ;  /* 0x091000000cbc7fae */ /* 0x0005f40008941d46 */
[----:B------:R2:W-:Y:S02]  /*3890*/  LDGSTS.E.BYPASS.LTC128B.128.ZFILL [R188+0xb100], [R2.64], P0 ;  /* 0x0b10000002bc7fae */ /* 0x0005e40008141d46 */
.L_x_1563:
[----:B------:R-:W-:Y:S05]  /*38a0*/  BSYNC B0 ;  /* 0x0000000000007941 */ /* 0x000fea0003800000 */
.L_x_1562:
[----:B--2---:R-:W-:Y:S01]  /*38b0*/  IMAD.MOV.U32 R2, RZ, RZ, 0x40 ;  /* 0x00000040ff027424 */ /* 0x004fe200078e00ff */
[----:B------:R-:W-:Y:S01]  /*38c0*/  LOP3.LUT P0, RZ, R162, 0x4, RZ, 0xc0, !PT ;  /* 0x00000004a2ff7812 */ /* 0x000fe2000780c0ff */
[----:B------:R-:W0:Y:S01]  /*38d0*/  LDGDEPBAR ;  /* 0x00000000000079af */ /* 0x000e220000000000 */
[----:B------:R-:W-:Y:S02]  /*38e0*/  WARPSYNC 0xffffffff ;  /* 0xffffffff00007948 */ /* 0x000fe40003800000 */
[----:B------:R-:W-:-:S04]  /*38f0*/  SEL R2, R2, 0xffffffc0, !P0 ;  /* 0xffffffc002027807 */ /* 0x000fc80004000000 */
[----:B------:R-:W-:Y:S01]  /*3900*/  IADD3 R0, R2, R169, R167 ;  /* 0x000000a902007210 */ /* 0x000fe20007ffe0a7 */
[----:B------:R-:W-:Y:S02]  /*3910*/  IMAD.IADD R2, R169, 0x1, R2 ;  /* 0x00000001a9027824 */ /* 0x000fe400078e0202 */
[C---:B---34-:R-:W-:Y:S01]  /*3920*/  HMMA.16816.F32 R12, R8.reuse, R32, RZ ;  /* 0x00000020080c723c */ /* 0x058fe200000018ff */
[----:B------:R-:W-:Y:S04]  /*3930*/  LDSM.16.M88.4 R20, [R166] ;  /* 0x00000000a614783b */ /* 0x000fe80000000200 */
[----:B------:R-:W2:Y:S03]  /*3940*/  LDSM.16.M88.4 R64, [R2] ;  /* 0x000000000240783b */ /* 0x000ea60000000200 */
[C---:B------:R-:W-:Y:S01]  /*3950*/  HMMA.16816.F32 R32, R8.reuse, R34, RZ ;  /* 0x000000220820723c */ /* 0x040fe200000018ff */
[----:B------:R-:W3:Y:S04]  /*3960*/  LDSM.16.M88.4 R72, [R2+0x1000] ;  /* 0x001000000248783b */ /* 0x000ee80000000200 */
[----:B------:R-:W4:Y:S03]  /*3970*/  LDSM.16.M88.4 R68, [R2+0x800] ;  /* 0x000800000244783b */ /* 0x000f260000000200 */
[----:B------:R-:W-:Y:S01]  /*3980*/  HMMA.16816.F32 R28, R8, R36, RZ ;  /* 0x00000024081c723c */ /* 0x000fe200000018ff */
[----:B------:R-:W5:Y:S04]  /*3990*/  LDSM.16.M88.4 R84, [R2+0x1800] ;  /* 0x001800000254783b */ /* 0x000f680000000200 */
[----:B------:R-:W-:Y:S03]  /*39a0*/  LDSM.16.M88.4 R16, [R165] ;  /* 0x00000000a510783b */ /* 0x000fe60000000200 */
[----:B-1----:R-:W-:Y:S01]  /*39b0*/  HMMA.16816.F32 R48, R4, R60, R12 ;  /* 0x0000003c0430723c */ /* 0x002fe2000000180c */
[----:B------:R-:W1:Y:S04]  /*39c0*/  LDSM.16.M88.4 R92, [R0] ;  /* 0x00000000005c783b */ /* 0x000e680000000200 */
[----:B------:R-:W-:Y:S03]  /*39d0*/  LDSM.16.M88.4 R100, [R169+0x2000] ;  /* 0x00200000a964783b */ /* 0x000fe60000000200 */
[C---:B------:R-:W-:Y:S01]  /*39e0*/  HMMA.16816.F32 R12, R8.reuse, R38, RZ ;  /* 0x00000026080c723c */ /* 0x040fe200000018ff */
[----:B------:R-:W-:Y:S07]  /*39f0*/  LDSM.16.M88.4 R96, [R24+0x2000] ;  /* 0x002000001860783b */ /* 0x000fee0000000200 */
[C---:B------:R-:W-:Y:S08]  /*3a00*/  HMMA.16816.F32 R36, R8.reuse, R40, RZ ;  /* 0x000000280824723c */ /* 0x040ff000000018ff */
[C---:B------:R-:W-:Y:S08]  /*3a10*/  HMMA.16816.F32 R40, R8.reuse, R42, RZ ;  /* 0x0000002a0828723c */ /* 0x040ff000000018ff */
[C---:B------:R-:W-:Y:S08]  /*3a20*/  HMMA.16816.F32 R44, R8.reuse, R56, RZ ;  /* 0x00000038082c723c */ /* 0x040ff000000018ff */
[----:B------:R-:W-:Y:S08]  /*3a30*/  HMMA.16816.F32 R56, R8, R58, RZ ;  /* 0x0000003a0838723c */ /* 0x000ff000000018ff */
[C---:B------:R-:W-:Y:S08]  /*3a40*/  HMMA.16816.F32 R60, R4.reuse, R62, R32 ;  /* 0x0000003e043c723c */ /* 0x040ff00000001820 */
[C---:B------:R-:W-:Y:S08]  /*3a50*/  HMMA.16816.F32 R52, R4.reuse, R76, R28 ;  /* 0x0000004c0434723c */ /* 0x040ff0000000181c */
[C---:B------:R-:W-:Y:S08]  /*3a60*/  HMMA.16816.F32 R28, R4.reuse, R80, R36 ;  /* 0x00000050041c723c */ /* 0x040ff00000001824 */
[C---:B------:R-:W-:Y:S01]  /*3a70*/  HMMA.16816.F32 R8, R4.reuse, R82, R40 ;  /* 0x000000520408723c */ /* 0x040fe20000001828 */
[----:B------:R-:W-:Y:S07]  /*3a80*/  LDSM.16.M88.4 R80, [R0+0x800] ;  /* 0x000800000050783b */ /* 0x000fee0000000200 */
[C---:B------:R-:W-:Y:S01]  /*3a90*/  HMMA.16816.F32 R32, R4.reuse, R78, R12 ;  /* 0x0000004e0420723c */ /* 0x040fe2000000180c */
[----:B------:R-:W1:Y:S04]  /*3aa0*/  LDSM.16.M88.4 R76, [R0+0x1000] ;  /* 0x00100000004c783b */ /* 0x000e680000000200 */
[----:B------:R-:W-:Y:S03]  /*3ab0*/  LDSM.16.M88.4 R12, [R163+0x4000] ;  /* 0x00400000a30c783b */ /* 0x000fe60000000200 */
[----:B------:R-:W-:Y:S08]  /*3ac0*/  HMMA.16816.F32 R36, R4, R88, R44 ;  /* 0x000000580424723c */ /* 0x000ff0000000182c */
[----:B--2---:R-:W-:Y:S08]  /*3ad0*/  HMMA.16816.F32 R44, R20, R64, R48 ;  /* 0x00000040142c723c */ /* 0x004ff00000001830 */
[----:B------:R-:W-:Y:S01]  /*3ae0*/  HMMA.16816.F32 R48, R4, R90, R56 ;  /* 0x0000005a0430723c */ /* 0x000fe20000001838 */
[----:B------:R-:W2:Y:S07]  /*3af0*/  LDSM.16.M88.4 R88, [R0+0x1800] ;  /* 0x001800000058783b */ /* 0x000eae0000000200 */
[C---:B------:R-:W-:Y:S01]  /*3b00*/  HMMA.16816.F32 R60, R20.reuse, R66, R60 ;  /* 0x00000042143c723c */ /* 0x040fe2000000183c */
[----:B------:R-:W-:Y:S07]  /*3b10*/  LDSM.16.M88.4 R64, [R169+0x3000] ;  /* 0x00300000a940783b */ /* 0x000fee0000000200 */
[C---:B---3--:R-:W-:Y:S08]  /*3b20*/  HMMA.16816.F32 R40, R20.reuse, R72, R28 ;  /* 0x000000481428723c */ /* 0x048ff0000000181c */
[C---:B----4-:R-:W-:Y:S08]  /*3b30*/  HMMA.16816.F32 R56, R20.reuse, R68, R52 ;  /* 0x000000441438723c */ /* 0x050ff00000001834 */
[C---:B------:R-:W-:Y:S01]  /*3b40*/  HMMA.16816.F32 R28, R20.reuse, R74, R8 ;  /* 0x0000004a141c723c */ /* 0x040fe20000001808 */
[----:B------:R-:W-:Y:S04]  /*3b50*/  LDSM.16.M88.4 R8, [R164+0x4000] ;  /* 0x00400000a408783b */ /* 0x000fe80000000200 */
[----:B------:R-:W-:Y:S03]  /*3b60*/  LDSM.16.M88.4 R72, [R24+0x3000] ;  /* 0x003000001848783b */ /* 0x000fe60000000200 */
[C---:B------:R-:W-:Y:S01]  /*3b70*/  HMMA.16816.F32 R52, R20.reuse, R70, R32 ;  /* 0x000000461434723c */ /* 0x040fe20000001820 */
[----:B------:R-:W-:Y:S07]  /*3b80*/  LDSM.16.M88.4 R68, [R169+0x2800] ;  /* 0x00280000a944783b */ /* 0x000fee0000000200 */
[----:B-----5:R-:W-:Y:S08]  /*3b90*/  HMMA.16816.F32 R4, R20, R84, R36 ;  /* 0x000000541404723c */ /* 0x020ff00000001824 */
[----:B-1----:R-:W-:Y:S08]  /*3ba0*/  HMMA.16816.F32 R32, R16, R92, R44 ;  /* 0x0000005c1020723c */ /* 0x002ff0000000182c */
[----:B------:R-:W-:Y:S01]  /*3bb0*/  HMMA.16816.F32 R36, R20, R86, R48 ;  /* 0x000000561424723c */ /* 0x000fe20000001830 */
[----:B------:R-:W1:Y:S07]  /*3bc0*/  LDSM.16.M88.4 R84, [R169+0x3800] ;  /* 0x00380000a954783b */ /* 0x000e6e0000000200 */
[C---:B------:R-:W-:Y:S01]  /*3bd0*/  HMMA.16816.F32 R60, R16.reuse, R94, R60 ;  /* 0x0000005e103c723c */ /* 0x040fe2000000183c */
[----:B------:R-:W-:Y:S07]  /*3be0*/  LDSM.16.M88.4 R92, [R2+0x2000] ;  /* 0x00200000025c783b */ /* 0x000fee0000000200 */
[C---:B------:R-:W-:Y:S08]  /*3bf0*/  HMMA.16816.F32 R44, R16.reuse, R76, R40 ;  /* 0x0000004c102c723c */ /* 0x040ff00000001828 */
[C---:B------:R-:W-:Y:S01]  /*3c00*/  HMMA.16816.F32 R40, R16.reuse, R78, R28 ;  /* 0x0000004e1028723c */ /* 0x040fe2000000181c */
[----:B------:R-:W-:Y:S07]  /*3c10*/  LDSM.16.M88.4 R76, [R24+0x2800] ;  /* 0x00280000184c783b */ /* 0x000fee0000000200 */
[C---:B--2---:R-:W-:Y:S01]  /*3c20*/  HMMA.16816.F32 R28, R16.reuse, R88, R4 ;  /* 0x00000058101c723c */ /* 0x044fe20000001804 */
[----:B------:R-:W-:Y:S07]  /*3c30*/  LDSM.16.M88.4 R4, [R166+0x4000] ;  /* 0x00400000a604783b */ /* 0x000fee0000000200 */
[----:B------:R-:W-:Y:S08]  /*3c40*/  HMMA.16816.F32 R56, R16, R80, R56 ;  /* 0x000000501038723c */ /* 0x000ff00000001838 */
[----:B------:R-:W-:Y:S08]  /*3c50*/  HMMA.16816.F32 R20, R12, R100, R32 ;  /* 0x000000640c14723c */ /* 0x000ff00000001820 */
[C---:B------:R-:W-:Y:S01]  /*3c60*/  HMMA.16816.F32 R48, R16.reuse, R82, R52 ;  /* 0x000000521030723c */ /* 0x040fe20000001834 */
[----:B------:R-:W2:Y:S07]  /*3c70*/  LDSM.16.M88.4 R80, [R24+0x3800] ;  /* 0x003800001850783b */ /* 0x000eae0000000200 */
[----:B------:R-:W-:Y:S01]  /*3c80*/  HMMA.16816.F32 R16, R16, R90, R36 ;  /* 0x0000005a1010723c */ /* 0x000fe20000001824 */
[----:B------:R-:W-:Y:S07]  /*3c90*/  LDSM.16.M88.4 R88, [R0+0x2000] ;  /* 0x002000000058783b */ /* 0x000fee0000000200 */
[C---:B------:R-:W-:Y:S08]  /*3ca0*/  HMMA.16816.F32 R60, R12.reuse, R102, R60 ;  /* 0x000000660c3c723c */ /* 0x040ff0000000183c */
[C---:B-1----:R-:W-:Y:S08]  /*3cb0*/  HMMA.16816.F32 R32, R12.reuse, R84, R28 ;  /* 0x000000540c20723c */ /* 0x042ff0000000181c */
[----:B------:R-:W-:Y:S08]  /*3cc0*/  HMMA.16816.F32 R52, R12, R68, R56 ;  /* 0x000000440c34723c */ /* 0x000ff00000001838 */
[----:B------:R-:W-:Y:S01]  /*3cd0*/  HMMA.16816.F32 R28, R8, R96, R20 ;  /* 0x00000060081c723c */ /* 0x000fe20000001814 */
[----:B------:R-:W-:Y:S07]  /*3ce0*/  LDSM.16.M88.4 R20, [R165+0x4000] ;  /* 0x00400000a514783b */ /* 0x000fee0000000200 */
[C---:B------:R-:W-:Y:S01]  /*3cf0*/  HMMA.16816.F32 R48, R12.reuse, R70, R48 ;  /* 0x000000460c30723c */ /* 0x040fe20000001830 */
[----:B------:R-:W1:Y:S07]  /*3d00*/  LDSM.16.M88.4 R68, [R2+0x2800] ;  /* 0x002800000244783b */ /* 0x000e6e0000000200 */
[C---:B------:R-:W-:Y:S08]  /*3d10*/  HMMA.16816.F32 R44, R12.reuse, R64, R44 ;  /* 0x000000400c2c723c */ /* 0x040ff0000000182c */
[C---:B------:R-:W-:Y:S01]  /*3d20*/  HMMA.16816.F32 R36, R12.reuse, R66, R40 ;  /* 0x000000420c24723c */ /* 0x040fe20000001828 */
[----:B------:R-:W3:Y:S07]  /*3d30*/  LDSM.16.M88.4 R64, [R2+0x3000] ;  /* 0x003000000240783b */ /* 0x000eee0000000200 */
[----:B------:R-:W-:Y:S01]  /*3d40*/  HMMA.16816.F32 R12, R12, R86, R16 ;  /* 0x000000560c0c723c */ /* 0x000fe20000001810 */
[----:B------:R-:W4:Y:S04]  /*3d50*/  LDSM.16.M88.4 R84, [R2+0x3800] ;  /* 0x003800000254783b */ /* 0x000f280000000200 */
[----:B------:R-:W-:Y:S03]  /*3d60*/  LDSM.16.M88.4 R16, [R163+0x8000] ;  /* 0x00800000a310783b */ /* 0x000fe60000000200 */
[C---:B------:R-:W-:Y:S08]  /*3d70*/  HMMA.16816.F32 R60, R8.reuse, R98, R60 ;  /* 0x00000062083c723c */ /* 0x040ff0000000183c */
[C---:B--2---:R-:W-:Y:S08]  /*3d80*/  HMMA.16816.F32 R40, R8.reuse, R80, R32 ;  /* 0x000000500828723c */ /* 0x044ff00000001820 */
[----:B------:R-:W-:Y:S08]  /*3d90*/  HMMA.16816.F32 R56, R8, R76, R52 ;  /* 0x0000004c0838723c */ /* 0x000ff00000001834 */
[----:B------:R-:W-:Y:S08]  /*3da0*/  HMMA.16816.F32 R32, R4, R92, R28 ;  /* 0x0000005c0420723c */ /* 0x000ff0000000181c */
[C---:B------:R-:W-:Y:S01]  /*3db0*/  HMMA.16816.F32 R52, R8.reuse, R78, R48 ;  /* 0x0000004e0834723c */ /* 0x040fe20000001830 */
[----:B------:R-:W-:Y:S07]  /*3dc0*/  LDSM.16.M88.4 R76, [R0+0x2800] ;  /* 0x00280000004c783b */ /* 0x000fee0000000200 */
[C---:B------:R-:W-:Y:S08]  /*3dd0*/  HMMA.16816.F32 R48, R8.reuse, R72, R44 ;  /* 0x000000480830723c */ /* 0x040ff0000000182c */
[C---:B------:R-:W-:Y:S01]  /*3de0*/  HMMA.16816.F32 R44, R8.reuse, R74, R36 ;  /* 0x0000004a082c723c */ /* 0x040fe20000001824 */
[----:B------:R-:W-:Y:S07]  /*3df0*/  LDSM.16.M88.4 R72, [R0+0x3800] ;  /* 0x003800000048783b */ /* 0x000fee0000000200 */
[----:B------:R-:W-:Y:S01]  /*3e00*/  HMMA.16816.F32 R8, R8, R82, R12 ;  /* 0x000000520808723c */ /* 0x000fe2000000180c */
[----:B------:R-:W2:Y:S04]  /*3e10*/  LDSM.16.M88.4 R80, [R169+0x4000] ;  /* 0x00400000a950783b */ /* 0x000ea80000000200 */
[----:B------:R-:W-:Y:S03]  /*3e20*/  LDSM.16.M88.4 R12, [R164+0x8000] ;  /* 0x00800000a40c783b */ /* 0x000fe60000000200 */
[C---:B------:R-:W-:Y:S01]  /*3e30*/  HMMA.16816.F32 R28, R4.reuse, R94, R60 ;  /* 0x0000005e041c723c */ /* 0x040fe2000000183c */
[----:B------:R-:W-:Y:S07]  /*3e40*/  LDSM.16.M88.4 R60, [R2+0x4000] ;  /* 0x00400000023c783b */ /* 0x000fee0000000200 */
[----:B-1----:R-:W-:Y:S08]  /*3e50*/  HMMA.16816.F32 R36, R4, R68, R56 ;  /* 0x000000440424723c */ /* 0x002ff00000001838 */
[----:B------:R-:W-:Y:S08]  /*3e60*/  HMMA.16816.F32 R32, R20, R88, R32 ;  /* 0x000000581420723c */ /* 0x000ff00000001820 */
[C---:B------:R-:W-:Y:S01]  /*3e70*/  HMMA.16816.F32 R56, R4.reuse, R70, R52 ;  /* 0x000000460438723c */ /* 0x040fe20000001834 */
[----:B------:R-:W-:Y:S07]  /*3e80*/  LDSM.16.M88.4 R52, [R169+0x4800] ;  /* 0x00480000a934783b */ /* 0x000fee0000000200 */
[C---:B---3--:R-:W-:Y:S08]  /*3e90*/  HMMA.16816.F32 R68, R4.reuse, R64, R48 ;  /* 0x000000400444723c */ /* 0x048ff00000001830 */
[C---:B------:R-:W-:Y:S01]  /*3ea0*/  HMMA.16816.F32 R48, R4.reuse, R66, R44 ;  /* 0x000000420430723c */ /* 0x040fe2000000182c */
[----:B------:R-:W-:Y:S07]  /*3eb0*/  LDSM.16.M88.4 R44, [R24+0x4000] ;  /* 0x00400000182c783b */ /* 0x000fee0000000200 */
[----:B----4-:R-:W-:Y:S01]  /*3ec0*/  HMMA.16816.F32 R64, R4, R84, R40 ;  /* 0x000000540440723c */ /* 0x010fe20000001828 */
[----:B------:R-:W1:Y:S07]  /*3ed0*/  LDSM.16.M88.4 R40, [R0+0x3000] ;  /* 0x003000000028783b */ /* 0x000e6e0000000200 */
[----:B------:R-:W-:Y:S08]  /*3ee0*/  HMMA.16816.F32 R28, R20, R90, R28 ;  /* 0x0000005a141c723c */ /* 0x000ff0000000181c */
[----:B------:R-:W-:Y:S01]  /*3ef0*/  HMMA.16816.F32 R84, R4, R86, R8 ;  /* 0x000000560454723c */ /* 0x000fe20000001808 */
[----:B------:R-:W3:Y:S07]  /*3f00*/  LDSM.16.M88.4 R8, [R166+0x8000] ;  /* 0x00800000a608783b */ /* 0x000eee0000000200 */
[----:B--2---:R-:W-:Y:S08]  /*3f10*/  HMMA.16816.F32 R4, R16, R80, R32 ;  /* 0x000000501004723c */ /* 0x004ff00000001820 */
[----:B------:R-:W-:Y:S08]  /*3f20*/  HMMA.16816.F32 R36, R20, R76, R36 ;  /* 0x0000004c1424723c */ /* 0x000ff00000001824 */
[----:B------:R-:W-:Y:S01]  /*3f30*/  HMMA.16816.F32 R32, R16, R82, R28 ;  /* 0x000000521020723c */ /* 0x000fe2000000181c */
[----:B------:R-:W-:Y:S07]  /*3f40*/  LDSM.16.M88.4 R80, [R169+0x5800] ;  /* 0x00580000a950783b */ /* 0x000fee0000000200 */
[----:B-1----:R-:W-:Y:S01]  /*3f50*/  HMMA.16816.F32 R92, R20, R40, R68 ;  /* 0x00000028145c723c */ /* 0x002fe20000001844 */
[----:B------:R-:W1:Y:S07]  /*3f60*/  LDSM.16.M88.4 R68, [R24+0x4800] ;  /* 0x004800001844783b */ /* 0x000e6e0000000200 */
[----:B------:R-:W-:Y:S01]  /*3f70*/  HMMA.16816.F32 R28, R12, R44, R4 ;  /* 0x0000002c0c1c723c */ /* 0x000fe20000001804 */
[----:B------:R-:W-:Y:S07]  /*3f80*/  LDSM.16.M88.4 R4, [R165+0x8000] ;  /* 0x00800000a504783b */ /* 0x000fee0000000200 */
[C---:B------:R-:W-:Y:S01]  /*3f90*/  HMMA.16816.F32 R96, R20.reuse, R72, R64 ;  /* 0x000000481460723c */ /* 0x040fe20000001840 */
[----:B------:R-:W2:Y:S07]  /*3fa0*/  LDSM.16.M88.4 R64, [R0+0x4000] ;  /* 0x004000000040783b */ /* 0x000eae0000000200 */
[----:B------:R-:W-:Y:S01]  /*3fb0*/  HMMA.16816.F32 R56, R20, R78, R56 ;  /* 0x0000004e1438723c */ /* 0x000fe20000001838 */
[----:B------:R-:W-:Y:S07]  /*3fc0*/  LDSM.16.M88.4 R76, [R24+0x5000] ;  /* 0x00500000184c783b */ /* 0x000fee0000000200 */
[----:B------:R-:W-:Y:S08]  /*3fd0*/  HMMA.16816.F32 R36, R16, R52, R36 ;  /* 0x000000341024723c */ /* 0x000ff00000001824 */
[----:B------:R-:W-:Y:S01]  /*3fe0*/  HMMA.16816.F32 R88, R20, R42, R48 ;  /* 0x0000002a1458723c */ /* 0x000fe20000001830 */
[----:B------:R-:W4:Y:S07]  /*3ff0*/  LDSM.16.M88.4 R48, [R169+0x5000] ;  /* 0x00500000a930783b */ /* 0x000f2e0000000200 */
[----:B------:R-:W-:Y:S08]  /*4000*/  HMMA.16816.F32 R32, R12, R46, R32 ;  /* 0x0000002e0c20723c */ /* 0x000ff00000001820 */
[----:B---3--:R-:W-:Y:S08]  /*4010*/  HMMA.16816.F32 R28, R8, R60, R28 ;  /* 0x0000003c081c723c */ /* 0x008ff0000000181c */
[----:B------:R-:W-:Y:S01]  /*4020*/  HMMA.16816.F32 R44, R16, R54, R56 ;  /* 0x00000036102c723c */ /* 0x000fe20000001838 */
[----:B------:R-:W3:Y:S07]  /*4030*/  LDSM.16.M88.4 R56, [R2+0x4800] ;  /* 0x004800000238783b */ /* 0x000eee0000000200 */
[----:B-1----:R-:W-:Y:S08]  /*4040*/  HMMA.16816.F32 R40, R12, R68, R36 ;  /* 0x000000440c28723c */ /* 0x002ff00000001824 */
[----:B------:R-:W-:Y:S08]  /*4050*/  HMMA.16816.F32 R36, R8, R62, R32 ;  /* 0x0000003e0824723c */ /* 0x000ff00000001820 */
[----:B--2---:R-:W-:Y:S08]  /*4060*/  HMMA.16816.F32 R52, R4, R64, R28 ;  /* 0x000000400434723c */ /* 0x004ff0000000181c */
[----:B----4-:R-:W-:Y:S08]  /*4070*/  HMMA.16816.F32 R32, R16, R48, R92 ;  /* 0x000000301020723c */ /* 0x010ff0000000185c */
[----:B------:R-:W-:Y:S01]  /*4080*/  HMMA.16816.F32 R60, R20, R74, R84 ;  /* 0x0000004a143c723c */ /* 0x000fe20000001854 */
[----:B------:R-:W1:Y:S07]  /*4090*/  LDSM.16.M88.4 R84, [R0+0x4800] ;  /* 0x004800000054783b */ /* 0x000e6e0000000200 */
[----:B------:R-:W-:Y:S01]  /*40a0*/  HMMA.16816.F32 R28, R12, R70, R44 ;  /* 0x000000460c1c723c */ /* 0x000fe2000000182c */
[----:B------:R-:W-:Y:S01]  /*40b0*/  FMUL.FTZ R3, R52, c[0x0][0x320] ;  /* 0x0000c80034037a20 */ /* 0x000fe20000410000 */
[----:B------:R-:W-:Y:S06]  /*40c0*/  LDSM.16.M88.4 R44, [R2+0x5800] ;  /* 0x00580000022c783b */ /* 0x000fec0000000200 */
[----:B------:R-:W-:Y:S01]  /*40d0*/  HMMA.16816.F32 R36, R4, R66, R36 ;  /* 0x000000420424723c */ /* 0x000fe20000001824 */
[----:B------:R-:W2:Y:S07]  /*40e0*/  LDSM.16.M88.4 R64, [R2+0x5000] ;  /* 0x005000000240783b */ /* 0x000eae0000000200 */
[----:B------:R-:W-:Y:S01]  /*40f0*/  HMMA.16816.F32 R72, R16, R50, R88 ;  /* 0x000000321048723c */ /* 0x000fe20000001858 */
[----:B------:R4:W-:Y:S01]  /*4100*/  MUFU.TANH R88, R3 ;  /* 0x0000000300587308 */ /* 0x0009e20000002400 */
[----:B------:R2:W5:Y:S06]  /*4110*/  LDSM.16.M88.4 R48, [R24+0x5800] ;  /* 0x005800001830783b */ /* 0x00056c0000000200 */
[----:B---3--:R-:W-:Y:S08]  /*4120*/  HMMA.16816.F32 R20, R8, R56, R40 ;  /* 0x000000380814723c */ /* 0x008ff00000001828 */
[----:B------:R-:W-:Y:S01]  /*4130*/  HMMA.16816.F32 R68, R16, R80, R96 ;  /* 0x000000501044723c */ /* 0x000fe20000001860 */
[----:B----4-:R-:W-:-:S04]  /*4140*/  FMUL.FTZ R3, R53, c[0x0][0x320] ;  /* 0x0000c80035037a20 */ /* 0x010fc80000410000 */
[----:B------:R3:W-:Y:S03]  /*4150*/  MUFU.TANH R81, R3 ;  /* 0x0000000300517308 */ /* 0x0007e60000002400 */
[----:B------:R-:W-:Y:S08]  /*4160*/  HMMA.16816.F32 R32, R12, R76, R32 ;  /* 0x0000004c0c20723c */ /* 0x000ff00000001820 */
[----:B------:R-:W-:Y:S01]  /*4170*/  HMMA.16816.F32 R28, R8, R58, R28 ;  /* 0x0000003a081c723c */ /* 0x000fe2000000181c */
[----:B---3--:R-:W-:-:S07]  /*4180*/  FMUL.FTZ R3, R54, c[0x0][0x320] ;  /* 0x0000c80036037a20 */ /* 0x008fce0000410000 */
[----:B-1----:R-:W-:Y:S01]  /*4190*/  HMMA.16816.F32 R40, R4, R84, R20 ;  /* 0x000000540428723c */ /* 0x002fe20000001814 */
[----:B------:R1:W3:Y:S07]  /*41a0*/  MUFU.TANH R80, R3 ;  /* 0x0000000300507308 */ /* 0x0002ee0000002400 */
[----:B------:R-:W-:Y:S08]  /*41b0*/  HMMA.16816.F32 R16, R16, R82, R60 ;  /* 0x000000521010723c */ /* 0x000ff0000000183c */
[----:B------:R-:W-:Y:S01]  /*41c0*/  HMMA.16816.F32 R20, R12, R78, R72 ;  /* 0x0000004e0c14723c */ /* 0x000fe20000001848 */
[----:B-1----:R-:W-:-:S02]  /*41d0*/  FMUL.FTZ R3, R55, c[0x0][0x320] ;  /* 0x0000c80037037a20 */ /* 0x002fc40000410000 */
[----:B------:R-:W1:Y:S02]  /*41e0*/  LDSM.16.M88.4 R52, [R0+0x5000] ;  /* 0x005000000034783b */ /* 0x000e640000000200 */
[----:B------:R4:W1:Y:S03]  /*41f0*/  MUFU.TANH R77, R3 ;  /* 0x00000003004d7308 */ /* 0x0008660000002400 */
[----:B--2---:R-:W-:Y:S01]  /*4200*/  HMMA.16816.F32 R24, R8, R64, R32 ;  /* 0x000000400818723c */ /* 0x004fe20000001820 */
[----:B------:R-:W-:-:S04]  /*4210*/  FMUL.FTZ R2, R40, c[0x0][0x320] ;  /* 0x0000c80028027a20 */ /* 0x000fc80000410000 */
[----:B------:R2:W-:Y:S03]  /*4220*/  MUFU.TANH R56, R2 ;  /* 0x0000000200387308 */ /* 0x0005e60000002400 */
[----:B-----5:R-:W-:Y:S01]  /*4230*/  HMMA.16816.F32 R32, R12, R48, R68 ;  /* 0x000000300c20723c */ /* 0x020fe20000001844 */
[----:B----4-:R-:W-:-:S07]  /*4240*/  FMUL.FTZ R3, R36, c[0x0][0x320] ;  /* 0x0000c80024037a20 */ /* 0x010fce0000410000 */
[----:B------:R-:W-:Y:S01]  /*4250*/  HMMA.16816.F32 R12, R12, R50, R16 ;  /* 0x000000320c0c723c */ /* 0x000fe20000001810 */
[----:B------:R4:W5:Y:S01]  /*4260*/  MUFU.TANH R76, R3 ;  /* 0x00000003004c7308 */ /* 0x0009620000002400 */
[----:B--2---:R-:W-:-:S06]  /*4270*/  FMUL.FTZ R2, R41, c[0x0][0x320] ;  /* 0x0000c80029027a20 */ /* 0x004fcc0000410000 */
[C---:B------:R-:W-:Y:S01]  /*4280*/  HMMA.16816.F32 R16, R8.reuse, R66, R20 ;  /* 0x000000420810723c */ /* 0x040fe20000001814 */
[----:B------:R2:W-:Y:S07]  /*4290*/  MUFU.TANH R49, R2 ;  /* 0x0000000200317308 */ /* 0x0005ee0000002400 */
[----:B------:R-:W-:Y:S01]  /*42a0*/  HMMA.16816.F32 R20, R8, R44, R32 ;  /* 0x0000002c0814723c */ /* 0x000fe20000001820 */
[----:B----4-:R-:W-:-:S04]  /*42b0*/  FMUL.FTZ R3, R37, c[0x0][0x320] ;  /* 0x0000c80025037a20 */ /* 0x010fc80000410000 */
[----:B------:R4:W-:Y:S03]  /*42c0*/  MUFU.TANH R59, R3 ;  /* 0x00000003003b7308 */ /* 0x0009e60000002400 */
[----:B-1----:R-:W-:Y:S01]  /*42d0*/  HMMA.16816.F32 R24, R4, R52, R24 ;  /* 0x000000340418723c */ /* 0x002fe20000001818 */
[----:B--2---:R-:W-:-:S04]  /*42e0*/  FMUL.FTZ R2, R42, c[0x0][0x320] ;  /* 0x0000c8002a027a20 */ /* 0x004fc80000410000 */
[----:B------:R1:W-:Y:S03]  /*42f0*/  MUFU.TANH R48, R2 ;  /* 0x0000000200307308 */ /* 0x0003e60000002400 */
[----:B------:R-:W-:Y:S01]  /*4300*/  HMMA.16816.F32 R8, R8, R46, R12 ;  /* 0x0000002e0808723c */ /* 0x000fe2000000180c */
[----:B----4-:R-:W-:-:S07]  /*4310*/  FMUL.FTZ R3, R38, c[0x0][0x320] ;  /* 0x0000c80026037a20 */ /* 0x010fce0000410000 */
[----:B------:R-:W-:Y:S01]  /*4320*/  HMMA.16816.F32 R12, R4, R54, R16 ;  /* 0x00000036040c723c */ /* 0x000fe20000001810 */
[----:B------:R2:W4:Y:S01]  /*4330*/  MUFU.TANH R58, R3 ;  /* 0x00000003003a7308 */ /* 0x0005220000002400 */
[----:B-1----:R-:W-:-:S07]  /*4340*/  FMUL.FTZ R2, R43, c[0x0][0x320] ;  /* 0x0000c8002b027a20 */ /* 0x002fce0000410000 */
[----:B------:R1:W-:Y:S01]  /*4350*/  MUFU.TANH R40, R2 ;  /* 0x0000000200287308 */ /* 0x0003e20000002400 */
[----:B--2---:R-:W-:Y:S02]  /*4360*/  FMUL.FTZ R3, R39, c[0x0][0x320] ;  /* 0x0000c80027037a20 */ /* 0x004fe40000410000 */
[----:B------:R-:W-:Y:S01]  /*4370*/  HMMA.16816.F32 R36, R4, R86, R28 ;  /* 0x000000560424723c */ /* 0x000fe2000000181c */
[----:B------:R2:W3:Y:S04]  /*4380*/  LDSM.16.M88.4 R28, [R0+0x5800] ;  /* 0x00580000001c783b */ /* 0x0004e80000000200 */
[----:B------:R-:W2:Y:S07]  /*4390*/  MUFU.TANH R57, R3 ;  /* 0x0000000300397308 */ /* 0x000eae0000002400 */
[----:B-1----:R-:W-:Y:S11]  /*43a0*/  FMUL.FTZ R2, R15, c[0x0][0x320] ;  /* 0x0000c8000f027a20 */ /* 0x002ff60000410000 */
[----:B------:R-:W-:Y:S01]  /*43b0*/  @!UPT UIADD3 URZ, URZ, URZ, URZ ;  /* 0x0000003f3f3ff290 */ /* 0x000fe2000fffe03f */
[----:B--2---:R-:W-:-:S04]  /*43c0*/  FMUL.FTZ R0, R36, c[0x0][0x320] ;  /* 0x0000c80024007a20 */ /* 0x004fc80000410000 */
[----:B------:R1:W2:Y:S01]  /*43d0*/  MUFU.TANH R42, R0 ;  /* 0x00000000002a7308 */ /* 0x0002a20000002400 */
[----:B---3--:R-:W-:Y:S01]  /*43e0*/  HMMA.16816.F32 R16, R4, R28, R20 ;  /* 0x0000001c0410723c */ /* 0x008fe20000001814 */
[----:B-1----:R-:W-:-:S06]  /*43f0*/  FMUL.FTZ R0, R37, c[0x0][0x320] ;  /* 0x0000c80025007a20 */ /* 0x002fcc0000410000 */
[----:B------:R1:W-:Y:S01]  /*4400*/  MUFU.TANH R41, R0 ;  /* 0x0000000000297308 */ /* 0x0003e20000002400 */
[----:B------:R-:W-:Y:S01]  /*4410*/  HMMA.16816.F32 R4, R4, R30, R8 ;  /* 0x0000001e0404723c */ /* 0x000fe20000001808 */
[----:B-1----:R-:W-:Y:S11]  /*4420*/  FMUL.FTZ R0, R38, c[0x0][0x320] ;  /* 0x0000c80026007a20 */ /* 0x002ff60000410000 */
[----:B------:R-:W-:Y:S04]  /*4430*/  @!UPT UIADD3 URZ, URZ, URZ, URZ ;  /* 0x0000003f3f3ff290 */ /* 0x000fe8000fffe03f */
[----:B------:R-:W-:Y:S01]  /*4440*/  FMUL.FTZ R8, R16, c[0x0][0x320] ;  /* 0x0000c80010087a20 */ /* 0x000fe20000410000 */
[----:B------:R1:W3:Y:S01]  /*4450*/  MUFU.TANH R37, R0 ;  /* 0x0000000000257308 */ /* 0x0002e20000002400 */
[----:B------:R-:W-:Y:S02]  /*4460*/  FMUL.FTZ R3, R18, c[0x0][0x320] ;  /* 0x0000c80012037a20 */ /* 0x000fe40000410000 */
[----:B------:R-:W-:-:S04]  /*4470*/  FMUL.FTZ R9, R17, c[0x0][0x320] ;  /* 0x0000c80011097a20 */ /* 0x000fc80000410000 */
[----:B------:R-:W-:Y:S02]  /*4480*/  FMUL.FTZ R5, R5, c[0x0][0x320] ;  /* 0x0000c80005057a20 */ /* 0x000fe40000410000 */
[----:B------:R-:W-:Y:S01]  /*4490*/  FMUL.FTZ R4, R4, c[0x0][0x320] ;  /* 0x0000c80004047a20 */ /* 0x000fe20000410000 */
[----:B------:R-:W-:Y:S01]  /*44a0*/  MUFU.TANH R28, R9 ;  /* 0x00000009001c7308 */ /* 0x000fe20000002400 */
[----:B-1----:R-:W-:-:S07]  /*44b0*/  FMUL.FTZ R0, R39, c[0x0][0x320] ;  /* 0x0000c80027007a20 */ /* 0x002fce0000410000 */
[----:B------:R-:W-:Y:S08]  /*44c0*/  MUFU.TANH R16, R4 ;  /* 0x0000000400107308 */ /* 0x000ff00000002400 */
[----:B------:R1:W1:Y:S02]  /*44d0*/  MUFU.TANH R36, R0 ;  /* 0x0000000000247308 */ /* 0x0002640000002400 */
[----:B-1----:R-:W-:-:S06]  /*44e0*/  FMUL.FTZ R0, R24, c[0x0][0x320] ;  /* 0x0000c80018007a20 */ /* 0x002fcc0000410000 */
[----:B------:R-:W-:Y:S08]  /*44f0*/  MUFU.TANH R24, R8 ;  /* 0x0000000800187308 */ /* 0x000ff00000002400 */
[----:B------:R1:W1:Y:S02]  /*4500*/  MUFU.TANH R34, R0 ;  /* 0x0000000000227308 */ /* 0x0002640000002400 */
[----:B-1----:R-:W-:-:S06]  /*4510*/  FMUL.FTZ R0, R25, c[0x0][0x320] ;  /* 0x0000c80019007a20 */ /* 0x002fcc0000410000 */
[----:B------:R1:W-:Y:S02]  /*4520*/  MUFU.TANH R35, R0 ;  /* 0x0000000000237308 */ /* 0x0003e40000002400 */
[----:B-1----:R-:W-:Y:S02]  /*4530*/  FMUL.FTZ R0, R26, c[0x0][0x320] ;  /* 0x0000c8001a007a20 */ /* 0x002fe40000410000 */
[----:B------:R-:W-:-:S04]  /*4540*/  FMUL.FTZ R26, R7, c[0x0][0x320] ;  /* 0x0000c800071a7a20 */ /* 0x000fc80000410000 */
[----:B------:R1:W1:Y:S08]  /*4550*/  MUFU.TANH R33, R0 ;  /* 0x0000000000217308 */ /* 0x0002700000002400 */
[----:B------:R-:W-:Y:S01]  /*4560*/  MUFU.TANH R4, R26 ;  /* 0x0000001a00047308 */ /* 0x000fe20000002400 */
[----:B-1----:R-:W-:-:S07]  /*4570*/  FMUL.FTZ R0, R27, c[0x0][0x320] ;  /* 0x0000c8001b007a20 */ /* 0x002fce0000410000 */
[----:B------:R1:W-:Y:S08]  /*4580*/  MUFU.TANH R27, R2 ;  /* 0x00000002001b7308 */ /* 0x0003f00000002400 */
[----:B------:R2:W2:Y:S01]  /*4590*/  MUFU.TANH R32, R0 ;  /* 0x0000000000207308 */ /* 0x0004a20000002400 */
[----:B-1----:R-:W-:-:S07]  /*45a0*/  FMUL.FTZ R2, R19, c[0x0][0x320] ;  /* 0x0000c80013027a20 */ /* 0x002fce0000410000 */
[----:B------:R-:W-:Y:S01]  /*45b0*/  MUFU.TANH R15, R2 ;  /* 0x00000002000f7308 */ /* 0x000fe20000002400 */
[----:B--2---:R-:W-:-:S07]  /*45c0*/  FMUL.FTZ R0, R12, c[0x0][0x320] ;  /* 0x0000c8000c007a20 */ /* 0x004fce0000410000 */
[----:B------:R1:W2:Y:S08]  /*45d0*/  MUFU.TANH R29, R0 ;  /* 0x00000000001d7308 */ /* 0x0002b00000002400 */
[----:B------:R-:W-:Y:S01]  /*45e0*/  MUFU.TANH R12, R5 ;  /* 0x00000005000c7308 */ /* 0x000fe20000002400 */
[----:B-1----:R-:W-:Y:S02]  /*45f0*/  FMUL.FTZ R0, R13, c[0x0][0x320] ;  /* 0x0000c8000d007a20 */ /* 0x002fe40000410000 */
[----:B------:R-:W-:-:S05]  /*4600*/  FMUL.FTZ R13, R6, c[0x0][0x320] ;  /* 0x0000c800060d7a20 */ /* 0x000fca0000410000 */
[----:B------:R1:W-:Y:S08]  /*4610*/  MUFU.TANH R30, R0 ;  /* 0x00000000001e7308 */ /* 0x0003f00000002400 */
[----:B------:R-:W-:Y:S01]  /*4620*/  MUFU.TANH R5, R13 ;  /* 0x0000000d00057308 */ /* 0x000fe20000002400 */
[----:B-1----:R-:W-:-:S07]  /*4630*/  FMUL.FTZ R0, R14, c[0x0][0x320] ;  /* 0x0000c8000e007a20 */ /* 0x002fce0000410000 */
[----:B------:R-:W-:Y:S08]  /*4640*/  MUFU.TANH R14, R3 ;  /* 0x00000003000e7308 */ /* 0x000ff00000002400 */
[----:B------:R1:W1:Y:S02]  /*4650*/  MUFU.TANH R25, R0 ;  /* 0x0000000000197308 */ /* 0x0002640000002400 */
[----:B-1----:R-:W-:-:S05]  /*4660*/  IMAD.IADD R0, R104, 0x1, -R220 ;  /* 0x0000000168007824 */ /* 0x002fca00078e0adc */
[C---:B------:R-:W-:Y:S02]  /*4670*/  ISETP.GT.AND P0, PT, R0.reuse, RZ, PT ;  /* 0x000000ff0000720c */ /* 0x040fe40003f04270 */
[----:B------:R-:W-:Y:S02]  /*4680*/  ISETP.GT.AND P1, PT, R0, 0x1, PT ;  /* 0x000000010000780c */ /* 0x000fe40003f24270 */
[----:B------:R-:W-:Y:S02]  /*4690*/  FSEL R10, R80, -INF , P0 ;  /* 0xff800000500a7808 */ /* 0x000fe40000000000 */
[----:B------:R-:W-:Y:S02]  /*46a0*/  FSEL R6, R88, -INF , P0 ;  /* 0xff80000058067808 */ /* 0x000fe40000000000 */
[----:B------:R-:W-:Y:S02]  /*46b0*/  ISETP.GT.AND P0, PT, R0, 0x8, PT ;  /* 0x000000080000780c */ /* 0x000fe40003f04270 */
[----:B------:R-:W-:-:S02]  /*46c0*/  FSEL R7, R81, -INF , P1 ;  /* 0xff80000051077808 */ /* 0x000fc40000800000 */
[----:B------:R-:W-:Y:S02]  /*46d0*/  FSEL R11, R77, -INF , P1 ;  /* 0xff8000004d0b7808 */ /* 0x000fe40000800000 */
[----:B------:R-:W-:Y:S02]  /*46e0*/  ISETP.GT.AND P1, PT, R0, 0x9, PT ;  /* 0x000000090000780c */ /* 0x000fe40003f24270 */
[----:B-----5:R-:W-:Y:S02]  /*46f0*/  FSEL R8, R76, -INF , P0 ;  /* 0xff8000004c087808 */ /* 0x020fe40000000000 */
[----:B------:R-:W-:Y:S02]  /*4700*/  FMNMX.FTZ R2, R6, R7, !PT ;  /* 0x0000000706027209 */ /* 0x000fe40007810000 */
[----:B----4-:R-:W-:Y:S02]  /*4710*/  FSEL R17, R58, -INF , P0 ;  /* 0xff8000003a117808 */ /* 0x010fe40000000000 */
        /* <DEDUP_REMOVED lines=19> */
[----:B---3--:R-:W-:Y:S02]  /*4850*/  FSEL R48, R37, -INF , P0 ;  /* 0xff80000025307808 */ /* 0x008fe40000000000 */
        /* <DEDUP_REMOVED lines=17> */
[----:B--2---:R-:W-:Y:S02]  /*4970*/  FSEL R69, R29, -INF , P0 ;  /* 0xff8000001d457808 */ /* 0x004fe40000000000 */
        /* <DEDUP_REMOVED lines=14> */
[----:B------:R-:W-:Y:S02]  /*4a60*/  ISETP.GT.AND P0, PT, R0, 0x39, PT ;  /* 0x000000390000780c */ /* 0x000fe40003f04270 */
[----:B------:R-:W-:Y:S02]  /*4a70*/  FMNMX.FTZ R0, R68, R2, !PT ;  /* 0x0000000244007209 */ /* 0x000fe40007810000 */
[----:B------:R-:W-:-:S02]  /*4a80*/  FSEL R152, R15, -INF , P2 ;  /* 0xff8000000f987808 */ /* 0x000fc40001000000 */
[----:B------:R-:W-:Y:S02]  /*4a90*/  FSEL R66, R28, -INF , P2 ;  /* 0xff8000001c427808 */ /* 0x000fe40001000000 */
        /* <DEDUP_REMOVED lines=9> */
[----:B------:R-:W-:Y:S02]  /*4b30*/  FMNMX.FTZ R0, R64, R0, !PT ;  /* 0x0000000040007209 */ /* 0x000fe40007810000 */
[----:B------:R-:W-:Y:S01]  /*4b40*/  FMNMX.FTZ R5, R102, R2, !PT ;  /* 0x0000000266057209 */ /* 0x000fe20007810000 */
[----:B------:R-:W-:Y:S05]  /*4b50*/  @!PT BRA `(.L_x_1566) ;  /* 0x00009d600000f947 */ /* 0x000fea0003800000 */
[----:B------:R1:W2:Y:S02]  /*4b60*/  SHFL.BFLY PT, R2, R0, 0x2, 0x1f ;  /* 0x0c401f0000027f89 */ /* 0x0002a400000e0000 */
.L_x_1656:
[----:B------:R-:W3:Y:S01]  /*4b70*/  LDL R158, [R1] ;  /* 0x00000000019e7983 */ /* 0x000ee20000100800 */
[----:B-12---:R-:W-:Y:S01]  /*4b80*/  FMNMX.FTZ R0, R0, R2, !PT ;  /* 0x0000000200007209 */ /* 0x006fe20007810000 */
[----:B------:R-:W-:-:S04]  /*4b90*/  DEPBAR.LE SB0, 0x2 ;  /* 0x000080800000791a */ /* 0x000fc80000000000 */
[----:B------:R-:W1:Y:S01]  /*4ba0*/  SHFL.BFLY PT, R4, R5, 0x2, 0x1f ;  /* 0x0c401f0005047f89 */ /* 0x000e6200000e0000 */
[----:B------:R-:W-:Y:S03]  /*4bb0*/  BSSY B0, `(.L_x_1567) ;  /* 0x0000161000007945 */ /* 0x000fe60003800000 */
[----:B------:R-:W2:Y:S04]  /*4bc0*/  SHFL.BFLY PT, R3, R0, 0x1, 0x1f ;  /* 0x0c201f0000037f89 */ /* 0x000ea800000e0000 */
[----:B------:R-:W-:Y:S01]  /*4bd0*/  BAR.SYNC.DEFER_BLOCKING 0x0 ;  /* 0x0000000000007b1d */ /* 0x000fe20000010000 */
[----:B-1----:R-:W-:Y:S02]  /*4be0*/  FMNMX.FTZ R2, R5, R4, !PT ;  /* 0x0000000405027209 */ /* 0x002fe40007810000 */
[----:B--2---:R-:W-:-:S03]  /*4bf0*/  FMNMX.FTZ R101, R0, R3, !PT ;  /* 0x0000000300657209 */ /* 0x004fc60007810000 */
[----:B------:R-:W1:Y:S01]  /*4c00*/  SHFL.BFLY PT, R4, R2, 0x1, 0x1f ;  /* 0x0c201f0002047f89 */ /* 0x000e6200000e0000 */
[C---:B------:R-:W-:Y:S01]  /*4c10*/  FSETP.NEU.FTZ.AND P0, PT, R101.reuse, -INF , PT ;  /* 0xff8000006500780b */ /* 0x040fe20003f1d000 */
[----:B------:R-:W-:Y:S02]  /*4c20*/  FMUL.FTZ R0, R101, c[0x0][0x2d0] ;  /* 0x0000b40065007a20 */ /* 0x000fe40000410000 */
[----:B------:R-:W-:Y:S03]  /*4c30*/  LDSM.16.MT88.4 R12, [R170] ;  /* 0x00000000aa0c783b */ /* 0x000fe60000004200 */
[----:B------:R-:W-:Y:S01]  /*4c40*/  FSEL R0, R0, RZ, P0 ;  /* 0x000000ff00007208 */ /* 0x000fe20000000000 */
[----:B------:R-:W-:Y:S04]  /*4c50*/  LDSM.16.MT88.4 R36, [R171] ;  /* 0x00000000ab24783b */ /* 0x000fe80000004200 */
[----:B------:R-:W-:Y:S01]  /*4c60*/  FFMA.FTZ R3, R6, c[0x0][0x2d0], -R0 ;  /* 0x0000b40006037a23 */ /* 0x000fe20000010800 */
[----:B------:R-:W-:Y:S03]  /*4c70*/  LDSM.16.MT88.4 R28, [R208+0x800] ;  /* 0x00080000d01c783b */ /* 0x000fe60000004200 */
[----:B------:R2:W-:Y:S01]  /*4c80*/  MUFU.EX2 R156, R3 ;  /* 0x00000003009c7308 */ /* 0x0005e20000000800 */
[----:B------:R-:W-:Y:S04]  /*4c90*/  LDSM.16.MT88.4 R32, [R170+0x800] ;  /* 0x00080000aa20783b */ /* 0x000fe80000004200 */
[----:B------:R-:W-:Y:S01]  /*4ca0*/  LDSM.16.MT88.4 R60, [R170+0x2000] ;  /* 0x00200000aa3c783b */ /* 0x000fe20000004200 */
[----:B-1----:R-:W-:-:S03]  /*4cb0*/  FMNMX.FTZ R100, R2, R4, !PT ;  /* 0x0000000402647209 */ /* 0x002fc60007810000 */
[----:B------:R-:W-:Y:S01]  /*4cc0*/  LDSM.16.MT88.4 R56, [R211+0x2000] ;  /* 0x00200000d338783b */ /* 0x000fe20000004200 */
[C---:B------:R-:W-:Y:S01]  /*4cd0*/  FSETP.NEU.FTZ.AND P0, PT, R100.reuse, -INF , PT ;  /* 0xff8000006400780b */ /* 0x040fe20003f1d000 */
[----:B------:R-:W-:Y:S02]  /*4ce0*/  FMUL.FTZ R2, R100, c[0x0][0x2d0] ;  /* 0x0000b40064027a20 */ /* 0x000fe40000410000 */
[----:B--2---:R-:W-:-:S03]  /*4cf0*/  FFMA.FTZ R3, R7, c[0x0][0x2d0], -R0 ;  /* 0x0000b40007037a23 */ /* 0x004fc60000010800 */
[----:B------:R-:W-:Y:S01]  /*4d00*/  FSEL R2, R2, RZ, P0 ;  /* 0x000000ff02027208 */ /* 0x000fe20000000000 */
[----:B------:R-:W1:Y:S01]  /*4d10*/  LDSM.16.MT88.4 R4, [R208] ;  /* 0x00000000d004783b */ /* 0x000e620000004200 */
[----:B------:R2:W4:Y:S02]  /*4d20*/  MUFU.EX2 R150, R3 ;  /* 0x0000000300967308 */ /* 0x0005240000000800 */
[----:B--2---:R-:W-:Y:S01]  /*4d30*/  FFMA.FTZ R3, R8, c[0x0][0x2d0], -R0 ;  /* 0x0000b40008037a23 */ /* 0x004fe20000010800 */
[----:B----4-:R-:W-:-:S05]  /*4d40*/  F2FP.PACK_AB R8, R150, R156 ;  /* 0x0000009c9608723e */ /* 0x010fca00000000ff */
[----:B------:R2:W-:Y:S02]  /*4d50*/  MUFU.EX2 R149, R3 ;  /* 0x0000000300957308 */ /* 0x0005e40000000800 */
[----:B--2---:R-:W-:-:S06]  /*4d60*/  FFMA.FTZ R3, R9, c[0x0][0x2d0], -R0 ;  /* 0x0000b40009037a23 */ /* 0x004fcc0000010800 */
        /* <DEDUP_REMOVED lines=23> */
[----:B------:R-:W-:Y:S01]  /*4ee0*/  LDSM.16.MT88.4 R36, [R208+0x2800] ;  /* 0x00280000d024783b */ /* 0x000fe20000004200 */
[----:B------:R1:W-:Y:S02]  /*4ef0*/  MUFU.EX2 R213, R3 ;  /* 0x0000000300d57308 */ /* 0x0003e40000000800 */
[----:B-1----:R-:W-:-:S06]  /*4f00*/  FFMA.FTZ R3, R22, c[0x0][0x2d0], -R0 ;  /* 0x0000b40016037a23 */ /* 0x002fcc0000010800 */
[----:B------:R1:W2:Y:S02]  /*4f10*/  MUFU.EX2 R217, R3 ;  /* 0x0000000300d97308 */ /* 0x0002a40000000800 */
[--C-:B-1----:R-:W-:Y:S02]  /*4f20*/  FFMA.FTZ R3, R23, c[0x0][0x2d0], -R2.reuse ;  /* 0x0000b40017037a23 */ /* 0x102fe40000010802 */
[----:B------:R-:W-:Y:S04]  /*4f30*/  HMMA.16816.F32 R20, R8, R6, RZ ;  /* 0x000000060814723c */ /* 0x000fe800000018ff */
[----:B------:R1:W-:Y:S03]  /*4f40*/  MUFU.EX2 R180, R3 ;  /* 0x0000000300b47308 */ /* 0x0003e60000000800 */
[----:B--2---:R-:W-:Y:S01]  /*4f50*/  F2FP.PACK_AB R6, R217, R213 ;  /* 0x000000d5d906723e */ /* 0x004fe200000000ff */
[----:B-1----:R-:W-:-:S02]  /*4f60*/  FFMA.FTZ R3, R40, c[0x0][0x2d0], -R2 ;  /* 0x0000b40028037a23 */ /* 0x002fc40000010802 */
[----:B------:R-:W1:Y:S02]  /*4f70*/  LDSM.16.MT88.4 R40, [R171+0x800] ;  /* 0x00080000ab28783b */ /* 0x000e640000004200 */
[----:B------:R2:W4:Y:S02]  /*4f80*/  MUFU.EX2 R212, R3 ;  /* 0x0000000300d47308 */ /* 0x0005240000000800 */
[----:B--2---:R-:W-:Y:S01]  /*4f90*/  FFMA.FTZ R3, R48, c[0x0][0x2d0], -R2 ;  /* 0x0000b40030037a23 */ /* 0x004fe20000010802 */
[----:B----4-:R-:W-:-:S05]  /*4fa0*/  F2FP.PACK_AB R5, R212, R180 ;  /* 0x000000b4d405723e */ /* 0x010fca00000000ff */
[----:B------:R2:W-:Y:S02]  /*4fb0*/  MUFU.EX2 R181, R3 ;  /* 0x0000000300b57308 */ /* 0x0005e40000000800 */
[----:B--2---:R-:W-:Y:S02]  /*4fc0*/  FFMA.FTZ R3, R49, c[0x0][0x2d0], -R2 ;  /* 0x0000b40031037a23 */ /* 0x004fe40000010802 */
[----:B---3--:R-:W2:Y:S04]  /*4fd0*/  LDSM.16.MT88.4 R48, [R158] ;  /* 0x000000009e30783b */ /* 0x008ea80000004200 */
[----:B------:R-:W3:Y:S02]  /*4fe0*/  MUFU.EX2 R216, R3 ;  /* 0x0000000300d87308 */ /* 0x000ee40000000800 */
[----:B---3--:R-:W-:Y:S01]  /*4ff0*/  F2FP.PACK_AB R7, R216, R181 ;  /* 0x000000b5d807723e */ /* 0x008fe200000000ff */
[----:B------:R-:W-:-:S05]  /*5000*/  FFMA.FTZ R3, R74, c[0x0][0x2d0], -R0 ;  /* 0x0000b4004a037a23 */ /* 0x000fca0000010800 */
[----:B------:R3:W-:Y:S01]  /*5010*/  MUFU.EX2 R161, R3 ;  /* 0x0000000300a17308 */ /* 0x0007e20000000800 */
[C---:B------:R-:W-:Y:S01]  /*5020*/  HMMA.16816.F32 R144, R4.reuse, R28, R24 ;  /* 0x0000001c0490723c */ /* 0x040fe20000001818 */
[----:B------:R-:W4:Y:S07]  /*5030*/  LDSM.16.MT88.4 R24, [R211+0x800] ;  /* 0x00080000d318783b */ /* 0x000f2e0000004200 */
[----:B------:R-:W-:Y:S01]  /*5040*/  HMMA.16816.F32 R116, R4, R30, R20 ;  /* 0x0000001e0474723c */ /* 0x000fe20000001814 */
[----:B------:R-:W5:Y:S01]  /*5050*/  LDSM.16.MT88.4 R20, [R208+0x2000] ;  /* 0x00200000d014783b */ /* 0x000f620000004200 */
[----:B---3--:R-:W-:-:S06]  /*5060*/  FFMA.FTZ R3, R71, c[0x0][0x2d0], -R0 ;  /* 0x0000b40047037a23 */ /* 0x008fcc0000010800 */
[C---:B------:R-:W-:Y:S01]  /*5070*/  HMMA.16816.F32 R132, R4.reuse, R32, R52 ;  /* 0x000000200484723c */ /* 0x040fe20000001834 */
[----:B------:R-:W-:Y:S01]  /*5080*/  LDSM.16.MT88.4 R52, [R171+0x2000] ;  /* 0x00200000ab34783b */ /* 0x000fe20000004200 */
[----:B------:R3:W-:Y:S06]  /*5090*/  MUFU.EX2 R176, R3 ;  /* 0x0000000300b07308 */ /* 0x0007ec0000000800 */
[C---:B-1----:R-:W-:Y:S08]  /*50a0*/  HMMA.16816.F32 R140, R4.reuse, R40, R16 ;  /* 0x00000028048c723c */ /* 0x042ff00000001810 */
[----:B------:R-:W-:Y:S01]  /*50b0*/  HMMA.16816.F32 R136, R4, R42, R12 ;  /* 0x0000002a0488723c */ /* 0x000fe2000000180c */
[----:B------:R-:W1:Y:S01]  /*50c0*/  LDSM.16.MT88.4 R40, [R170+0x2800] ;  /* 0x00280000aa28783b */ /* 0x000e620000004200 */
[----:B---3--:R-:W-:-:S04]  /*50d0*/  FFMA.FTZ R3, R69, c[0x0][0x2d0], -R0 ;  /* 0x0000b40045037a23 */ /* 0x008fc80000010800 */
[----:B------:R3:W-:Y:S02]  /*50e0*/  MUFU.EX2 R175, R3 ;  /* 0x0000000300af7308 */ /* 0x0007e40000000800 */
[----:B--2---:R-:W-:Y:S08]  /*50f0*/  HMMA.16816.F32 R16, R8, R48, RZ ;  /* 0x000000300810723c */ /* 0x004ff000000018ff */
[----:B------:R-:W-:Y:S01]  /*5100*/  HMMA.16816.F32 R124, R4, R34, R44 ;  /* 0x00000022047c723c */ /* 0x000fe2000000182c */
[----:B------:R-:W-:Y:S01]  /*5110*/  LDSM.16.MT88.4 R44, [R211+0x2800] ;  /* 0x00280000d32c783b */ /* 0x000fe20000004200 */
[----:B---3--:R-:W-:-:S06]  /*5120*/  FFMA.FTZ R3, R67, c[0x0][0x2d0], -R0 ;  /* 0x0000b40043037a23 */ /* 0x008fcc0000010800 */
[C---:B------:R-:W-:Y:S01]  /*5130*/  HMMA.16816.F32 R12, R8.reuse, R50, RZ ;  /* 0x00000032080c723c */ /* 0x040fe200000018ff */
[----:B------:R-:W2:Y:S01]  /*5140*/  LDSM.16.MT88.4 R48, [R171+0x2800] ;  /* 0x00280000ab30783b */ /* 0x000ea20000004200 */
[----:B------:R3:W1:Y:S06]  /*5150*/  MUFU.EX2 R178, R3 ;  /* 0x0000000300b27308 */ /* 0x00066c0000000800 */
[----:B------:R-:W-:Y:S08]  /*5160*/  HMMA.16816.F32 R32, R8, R60, RZ ;  /* 0x0000003c0820723c */ /* 0x000ff000000018ff */
[----:B----4-:R-:W-:Y:S01]  /*5170*/  HMMA.16816.F32 R108, R4, R24, R16 ;  /* 0x00000018046c723c */ /* 0x010fe20000001810 */
[----:B---3--:R-:W-:-:S04]  /*5180*/  FFMA.FTZ R3, R75, c[0x0][0x2d0], -R2 ;  /* 0x0000b4004b037a23 */ /* 0x008fc80000010802 */
[----:B------:R3:W-:Y:S03]  /*5190*/  MUFU.EX2 R159, R3 ;  /* 0x00000003009f7308 */ /* 0x0007e60000000800 */
[C---:B------:R-:W-:Y:S01]  /*51a0*/  HMMA.16816.F32 R28, R8.reuse, R62, RZ ;  /* 0x0000003e081c723c */ /* 0x040fe200000018ff */
[----:B------:R-:W4:Y:S07]  /*51b0*/  LDSM.16.MT88.4 R60, [R170+0x4000] ;  /* 0x00400000aa3c783b */ /* 0x000f2e0000004200 */
[----:B-----5:R-:W-:Y:S01]  /*51c0*/  HMMA.16816.F32 R16, R8, R20, RZ ;  /* 0x000000140810723c */ /* 0x020fe200000018ff */
[----:B---3--:R-:W-:-:S07]  /*51d0*/  FFMA.FTZ R3, R73, c[0x0][0x2d0], -R2 ;  /* 0x0000b40049037a23 */ /* 0x008fce0000010802 */
[C---:B------:R-:W-:Y:S08]  /*51e0*/  HMMA.16816.F32 R128, R4.reuse, R26, R12 ;  /* 0x0000001a0480723c */ /* 0x040ff0000000180c */
[----:B-1----:R-:W-:Y:S01]  /*51f0*/  HMMA.16816.F32 R120, R4, R40, R32 ;  /* 0x000000280478723c */ /* 0x002fe20000001820 */
[----:B------:R-:W1:Y:S07]  /*5200*/  LDSM.16.MT88.4 R32, [R208+0x4000] ;  /* 0x00400000d020783b */ /* 0x000e6e0000004200 */
[C---:B------:R-:W-:Y:S08]  /*5210*/  HMMA.16816.F32 R24, R8.reuse, R54, RZ ;  /* 0x000000360818723c */ /* 0x040ff000000018ff */
[----:B------:R-:W-:Y:S08]  /*5220*/  HMMA.16816.F32 R12, R8, R22, RZ ;  /* 0x00000016080c723c */ /* 0x000ff000000018ff */
[C---:B------:R-:W-:Y:S01]  /*5230*/  HMMA.16816.F32 R104, R4.reuse, R42, R28 ;  /* 0x0000002a0468723c */ /* 0x040fe2000000181c */
[----:B------:R-:W3:Y:S07]  /*5240*/  LDSM.16.MT88.4 R40, [R170+0x4800] ;  /* 0x00480000aa28783b */ /* 0x000eee0000004200 */
[----:B------:R-:W-:Y:S08]  /*5250*/  HMMA.16816.F32 R112, R4, R36, R16 ;  /* 0x000000240470723c */ /* 0x000ff00000001810 */
[C---:B------:R-:W-:Y:S08]  /*5260*/  HMMA.16816.F32 R16, R8.reuse, R58, RZ ;  /* 0x0000003a0810723c */ /* 0x040ff000000018ff */
[----:B------:R-:W-:Y:S08]  /*5270*/  HMMA.16816.F32 R28, R8, R52, RZ ;  /* 0x00000034081c723c */ /* 0x000ff000000018ff */
[C---:B--2---:R-:W-:Y:S01]  /*5280*/  HMMA.16816.F32 R88, R4.reuse, R50, R24 ;  /* 0x000000320458723c */ /* 0x044fe20000001818 */
[----:B------:R-:W2:Y:S07]  /*5290*/  LDSM.16.MT88.4 R24, [R208+0x4800] ;  /* 0x00480000d018783b */ /* 0x000eae0000004200 */
[----:B------:R-:W-:Y:S08]  /*52a0*/  HMMA.16816.F32 R96, R4, R38, R12 ;  /* 0x000000260460723c */ /* 0x000ff0000000180c */
[----:B----4-:R-:W-:Y:S08]  /*52b0*/  HMMA.16816.F32 R12, R8, R60, RZ ;  /* 0x0000003c080c723c */ /* 0x010ff000000018ff */
[C---:B------:R-:W-:Y:S08]  /*52c0*/  HMMA.16816.F32 R80, R4.reuse, R46, R16 ;  /* 0x0000002e0450723c */ /* 0x040ff00000001810 */
[----:B------:R-:W-:Y:S01]  /*52d0*/  HMMA.16816.F32 R92, R4, R48, R28 ;  /* 0x00000030045c723c */ /* 0x000fe2000000181c */
[----:B------:R-:W4:Y:S07]  /*52e0*/  LDSM.16.MT88.4 R28, [R171+0x4000] ;  /* 0x00400000ab1c783b */ /* 0x000f2e0000004200 */
[C---:B-1----:R-:W-:Y:S08]  /*52f0*/  HMMA.16816.F32 R16, R8.reuse, R32, RZ ;  /* 0x000000200810723c */ /* 0x042ff000000018ff */
[----:B------:R-:W-:Y:S08]  /*5300*/  HMMA.16816.F32 R20, R8, R56, RZ ;  /* 0x000000380814723c */ /* 0x000ff000000018ff */
[----:B---3--:R-:W-:Y:S08]  /*5310*/  HMMA.16816.F32 R76, R4, R40, R12 ;  /* 0x00000028044c723c */ /* 0x008ff0000000180c */
[----:B------:R-:W-:Y:S08]  /*5320*/  HMMA.16816.F32 R12, R8, R34, RZ ;  /* 0x00000022080c723c */ /* 0x000ff000000018ff */
[C---:B--2---:R-:W-:Y:S01]  /*5330*/  HMMA.16816.F32 R48, R4.reuse, R24, R16 ;  /* 0x000000180430723c */ /* 0x044fe20000001810 */
[----:B------:R-:W1:Y:S07]  /*5340*/  LDSM.16.MT88.4 R16, [R171+0x4800] ;  /* 0x00480000ab10783b */ /* 0x000e6e0000004200 */
[----:B------:R-:W-:Y:S08]  /*5350*/  HMMA.16816.F32 R84, R4, R44, R20 ;  /* 0x0000002c0454723c */ /* 0x000ff00000001814 */
[----:B------:R-:W-:Y:S08]  /*5360*/  HMMA.16816.F32 R20, R8, R62, RZ ;  /* 0x0000003e0814723c */ /* 0x000ff000000018ff */
[----:B------:R-:W-:Y:S08]  /*5370*/  HMMA.16816.F32 R44, R4, R26, R12 ;  /* 0x0000001a042c723c */ /* 0x000ff0000000180c */
[----:B----4-:R-:W-:Y:S08]  /*5380*/  HMMA.16816.F32 R12, R8, R28, RZ ;  /* 0x0000001c080c723c */ /* 0x010ff000000018ff */
[C---:B------:R-:W-:Y:S11]  /*5390*/  HMMA.16816.F32 R60, R4.reuse, R42, R20 ;  /* 0x0000002a043c723c */ /* 0x040ff60000001814 */
[----:B------:R-:W-:Y:S05]  /*53a0*/  @!UPT UIADD3 URZ, URZ, URZ, URZ ;  /* 0x0000003f3f3ff290 */ /* 0x000fea000fffe03f */
[----:B-1----:R-:W-:Y:S08]  /*53b0*/  HMMA.16816.F32 R40, R4, R16, R12 ;  /* 0x000000100428723c */ /* 0x002ff0000000180c */
[----:B------:R-:W-:Y:S11]  /*53c0*/  HMMA.16816.F32 R12, R8, R30, RZ ;  /* 0x0000001e080c723c */ /* 0x000ff600000018ff */
[----:B------:R-:W-:Y:S11]  /*53d0*/  @!UPT UIADD3 URZ, URZ, URZ, URZ ;  /* 0x0000003f3f3ff290 */ /* 0x000ff6000fffe03f */
[----:B------:R-:W-:Y:S02]  /*53e0*/  @!UPT UIADD3 URZ, URZ, URZ, URZ ;  /* 0x0000003f3f3ff290 */ /* 0x000fe4000fffe03f */
[----:B------:R-:W-:Y:S01]  /*53f0*/  HMMA.16816.F32 R32, R4, R18, R12 ;  /* 0x000000120420723c */ /* 0x000fe2000000180c */
[----:B------:R1:W2:Y:S02]  /*5400*/  LDSM.16.MT88.4 R12, [R158+0x4000] ;  /* 0x004000009e0c783b */ /* 0x0002a40000004200 */
[----:B-1----:R1:W3:Y:S02]  /*5410*/  MUFU.EX2 R158, R3 ;  /* 0x00000003009e7308 */ /* 0x0022e40000000800 */
[----:B-1----:R-:W-:-:S03]  /*5420*/  FFMA.FTZ R3, R72, c[0x0][0x2d0], -R2 ;  /* 0x0000b40048037a23 */ /* 0x002fc60000010802 */
[C---:B--2---:R-:W-:Y:S08]  /*5430*/  HMMA.16816.F32 R16, R8.reuse, R12, RZ ;  /* 0x0000000c0810723c */ /* 0x044ff000000018ff */
[----:B------:R-:W-:Y:S01]  /*5440*/  HMMA.16816.F32 R8, R8, R14, RZ ;  /* 0x0000000e0808723c */ /* 0x000fe200000018ff */
[----:B------:R-:W1:Y:S11]  /*5450*/  LDSM.16.MT88.4 R12, [R211+0x4800] ;  /* 0x00480000d30c783b */ /* 0x000e760000004200 */
[----:B------:R-:W-:Y:S04]  /*5460*/  @!UPT UIADD3 URZ, URZ, URZ, URZ ;  /* 0x0000003f3f3ff290 */ /* 0x000fe8000fffe03f */
[C---:B-1----:R-:W-:Y:S07]  /*5470*/  HMMA.16816.F32 R20, R4.reuse, R12, R16 ;  /* 0x0000000c0414723c */ /* 0x042fee0000001810 */
[--C-:B------:R-:W-:Y:S01]  /*5480*/  FFMA.FTZ R13, R66, c[0x0][0x2d0], -R0.reuse ;  /* 0x0000b400420d7a23 */ /* 0x100fe20000010800 */
[----:B------:R-:W-:Y:S01]  /*5490*/  HMMA.16816.F32 R16, R4, R14, R8 ;  /* 0x0000000e0410723c */ /* 0x000fe20000001808 */
[----:B------:R-:W1:Y:S01]  /*54a0*/  LDSM.16.MT88.4 R8, [R170+0x1000] ;  /* 0x00100000aa08783b */ /* 0x000e620000004200 */
[----:B------:R-:W-:-:S03]  /*54b0*/  FFMA.FTZ R12, R65, c[0x0][0x2d0], -R0 ;  /* 0x0000b400410c7a23 */ /* 0x000fc60000010800 */
[----:B------:R-:W-:Y:S02]  /*54c0*/  MUFU.EX2 R13, R13 ;  /* 0x0000000d000d7308 */ /* 0x000fe40000000800 */
[----:B------:R-:W-:Y:S01]  /*54d0*/  FADD.FTZ R4, R156, R150 ;  /* 0x000000969c047221 */ /* 0x000fe20000010000 */
[----:B------:R-:W-:Y:S01]  /*54e0*/  F2FP.PACK_AB R6, R178, R175 ;  /* 0x000000afb206723e */ /* 0x000fe200000000ff */
[----:B------:R-:W-:Y:S01]  /*54f0*/  FFMA.FTZ R14, R68, c[0x0][0x2d0], -R0 ;  /* 0x0000b400440e7a23 */ /* 0x000fe20000010800 */
[----:B---3--:R-:W-:Y:S01]  /*5500*/  F2FP.PACK_AB R5, R158, R159 ;  /* 0x0000009f9e05723e */ /* 0x008fe200000000ff */
[----:B------:R-:W-:Y:S02]  /*5510*/  FADD.FTZ R4, R149, R4 ;  /* 0x0000000495047221 */ /* 0x000fe40000010000 */
[----:B------:R2:W-:Y:S01]  /*5520*/  MUFU.EX2 R156, R3 ;  /* 0x00000003009c7308 */ /* 0x0005e20000000800 */
[----:B------:R-:W-:Y:S02]  /*5530*/  FFMA.FTZ R0, R64, c[0x0][0x2d0], -R0 ;  /* 0x0000b40040007a23 */ /* 0x000fe40000010800 */
[----:B------:R-:W-:Y:S01]  /*5540*/  FADD.FTZ R15, R157, R4 ;  /* 0x000000049d0f7221 */ /* 0x000fe20000010000 */
[----:B------:R-:W-:-:S04]  /*5550*/  F2FP.PACK_AB R4, R176, R161 ;  /* 0x000000a1b004723e */ /* 0x000fc800000000ff */
[----:B------:R3:W-:Y:S01]  /*5560*/  MUFU.EX2 R179, R0 ;  /* 0x0000000000b37308 */ /* 0x0007e20000000800 */
[----:B--2---:R-:W-:-:S07]  /*5570*/  FFMA.FTZ R3, R70, c[0x0][0x2d0], -R2 ;  /* 0x0000b40046037a23 */ /* 0x004fce0000010802 */
[----:B------:R-:W-:Y:S01]  /*5580*/  MUFU.EX2 R14, R14 ;  /* 0x0000000e000e7308 */ /* 0x000fe20000000800 */
[----:B---3--:R-:W-:-:S07]  /*5590*/  FFMA.FTZ R0, R153, c[0x0][0x2d0], -R2 ;  /* 0x0000b40099007a23 */ /* 0x008fce0000010802 */
[----:B------:R-:W2:Y:S08]  /*55a0*/  MUFU.EX2 R160, R3 ;  /* 0x0000000300a07308 */ /* 0x000eb00000000800 */
[----:B------:R-:W3:Y:S01]  /*55b0*/  MUFU.EX2 R12, R12 ;  /* 0x0000000c000c7308 */ /* 0x000ee20000000800 */
[----:B--2---:R-:W-:Y:S01]  /*55c0*/  F2FP.PACK_AB R7, R160, R156 ;  /* 0x0000009ca007723e */ /* 0x004fe200000000ff */
[----:B------:R-:W-:-:S04]  /*55d0*/  FADD.FTZ R3, R151, R148 ;  /* 0x0000009497037221 */ /* 0x000fc80000010000 */
[----:B------:R-:W-:Y:S02]  /*55e0*/  FADD.FTZ R3, R155, R3 ;  /* 0x000000039b037221 */ /* 0x000fe40000010000 */
        /* <DEDUP_REMOVED lines=18> */
[C---:B-1----:R-:W-:Y:S01]  /*5710*/  HMMA.16816.F32 R68, R4.reuse, R8, R112 ;  /* 0x000000080444723c */ /* 0x042fe20000001870 */
[----:B------:R-:W-:Y:S07]  /*5720*/  LDSM.16.MT88.4 R112, [R171+0x1800] ;  /* 0x00180000ab70783b */ /* 0x000fee0000004200 */
[----:B------:R-:W-:Y:S01]  /*5730*/  HMMA.16816.F32 R72, R4, R10, R96 ;  /* 0x0000000a0448723c */ /* 0x000fe20000001860 */
[----:B------:R-:W1:Y:S06]  /*5740*/  LDSM.16.MT88.4 R8, [R171+0x3000] ;  /* 0x00300000ab08783b */ /* 0x000e6c0000004200 */
[----:B------:R-:W-:-:S02]  /*5750*/  F2FP.PACK_AB R96, R13, R14 ;  /* 0x0000000e0d60723e */ /* 0x000fc400000000ff */
[----:B---3--:R-:W-:Y:S01]  /*5760*/  F2FP.PACK_AB R98, R179, R12 ;  /* 0x0000000cb362723e */ /* 0x008fe200000000ff */
        /* <DEDUP_REMOVED lines=13> */
[C---:B-1----:R-:W-:Y:S01]  /*5840*/  HMMA.16816.F32 R92, R4.reuse, R8, R40 ;  /* 0x00000008045c723c */ /* 0x042fe20000001828 */
[----:B------:R-:W-:Y:S07]  /*5850*/  LDSM.16.MT88.4 R40, [R170+0x3800] ;  /* 0x00380000aa28783b */ /* 0x000fee0000004200 */
[C---:B------:R-:W-:Y:S01]  /*5860*/  HMMA.16816.F32 R32, R4.reuse, R10, R32 ;  /* 0x0000000a0420723c */ /* 0x040fe20000001820 */
[----:B------:R-:W1:Y:S07]  /*5870*/  LDSM.16.MT88.4 R8, [R211+0x5000] ;  /* 0x00500000d308783b */ /* 0x000e6e0000004200 */
[C---:B-1----:R-:W-:Y:S01]  /*5880*/  HMMA.16816.F32 R20, R4.reuse, R8, R20 ;  /* 0x000000080414723c */ /* 0x042fe20000001814 */
[----:B------:R1:W-:Y:S07]  /*5890*/  MUFU.EX2 R9, R0 ;  /* 0x0000000000097308 */ /* 0x0003ee0000000800 */
[----:B------:R-:W-:Y:S07]  /*58a0*/  HMMA.16816.F32 R16, R4, R10, R16 ;  /* 0x0000000a0410723c */ /* 0x000fee0000001810 */
[----:B------:R-:W-:-:S02]  /*58b0*/  FADD.FTZ R4, R182, R3 ;  /* 0x00000003b6047221 */ /* 0x000fc40000010000 */
[--C-:B-1----:R-:W-:Y:S02]  /*58c0*/  FFMA.FTZ R0, R152, c[0x0][0x2d0], -R2.reuse ;  /* 0x0000b40098007a23 */ /* 0x102fe40000010802 */
[--C-:B------:R-:W-:Y:S02]  /*58d0*/  FFMA.FTZ R3, R103, c[0x0][0x2d0], -R2.reuse ;  /* 0x0000b40067037a23 */ /* 0x100fe40000010802 */
[----:B------:R-:W-:Y:S01]  /*58e0*/  FFMA.FTZ R2, R102, c[0x0][0x2d0], -R2 ;  /* 0x0000b40066027a23 */ /* 0x000fe20000010802 */
[----:B------:R-:W1:Y:S01]  /*58f0*/  MUFU.EX2 R10, R0 ;  /* 0x00000000000a7308 */ /* 0x000e620000000800 */
[----:B------:R-:W-:-:S07]  /*5900*/  FADD.FTZ R4, R180, R4 ;  /* 0x00000004b4047221 */ /* 0x000fce0000010000 */
[----:B------:R-:W-:Y:S08]  /*5910*/  MUFU.EX2 R8, R3 ;  /* 0x0000000300087308 */ /* 0x000ff00000000800 */
[----:B------:R-:W2:Y:S01]  /*5920*/  MUFU.EX2 R184, R2 ;  /* 0x0000000200b87308 */ /* 0x000ea20000000800 */
[----:B-1----:R-:W-:Y:S01]  /*5930*/  F2FP.PACK_AB R97, R10, R9 ;  /* 0x000000090a61723e */ /* 0x002fe200000000ff */
[----:B------:R-:W-:Y:S01]  /*5940*/  FADD.FTZ R0, R183, R15 ;  /* 0x0000000fb7007221 */ /* 0x000fe20000010000 */
[----:B--2---:R-:W-:-:S03]  /*5950*/  F2FP.PACK_AB R99, R184, R8 ;  /* 0x00000008b863723e */ /* 0x004fc600000000ff */
[----:B------:R-:W-:Y:S02]  /*5960*/  FADD.FTZ R2, R214, R0 ;  /* 0x00000000d6027221 */ /* 0x000fe40000010000 */
[----:B------:R-:W-:Y:S02]  /*5970*/  FADD.FTZ R0, R212, R4 ;  /* 0x00000004d4007221 */ /* 0x000fe40000010000 */
[----:B------:R-:W-:Y:S01]  /*5980*/  LDSM.16.MT88.4 R4, [R211+0x5800] ;  /* 0x00580000d304783b */ /* 0x000fe20000004200 */
        /* <DEDUP_REMOVED lines=9> */
[----:B------:R-:W-:Y:S02]  /*5a20*/  FADD.FTZ R0, R158, R0 ;  /* 0x000000009e007221 */ /* 0x000fe40000010000 */
[----:B------:R-:W-:Y:S01]  /*5a30*/  FADD.FTZ R3, R175, R2 ;  /* 0x00000002af037221 */ /* 0x000fe20000010000 */
[----:B------:R-:W-:Y:S01]  /*5a40*/  HMMA.16816.F32 R36, R96, R40, R56 ;  /* 0x000000286024723c */ /* 0x000fe20000001838 */
[----:B------:R-:W-:Y:S01]  /*5a50*/  LDSM.16.MT88.4 R56, [R171+0x3800] ;  /* 0x00380000ab38783b */ /* 0x000fe20000004200 */
[----:B------:R-:W-:-:S02]  /*5a60*/  FADD.FTZ R2, R156, R0 ;  /* 0x000000009c027221 */ /* 0x000fc40000010000 */
[----:B------:R-:W-:Y:S01]  /*5a70*/  FADD.FTZ R0, R178, R3 ;  /* 0x00000003b2007221 */ /* 0x000fe20000010000 */
[----:B------:R-:W-:Y:S01]  /*5a80*/  IADD3 R3, R154, -0x3, RZ ;  /* 0xfffffffd9a037810 */ /* 0x000fe20007ffe0ff */
[----:B------:R-:W-:Y:S02]  /*5a90*/  FADD.FTZ R2, R160, R2 ;  /* 0x00000002a0027221 */ /* 0x000fe40000010000 */
[----:B------:R-:W-:Y:S01]  /*5aa0*/  HMMA.16816.F32 R44, R96, R48, R68 ;  /* 0x00000030602c723c */ /* 0x000fe20000001844 */
[----:B------:R-:W-:Y:S01]  /*5ab0*/  ISETP.GE.AND P0, PT, R3, R187, PT ;  /* 0x000000bb0300720c */ /* 0x000fe20003f06270 */
[----:B------:R-:W-:Y:S02]  /*5ac0*/  FADD.FTZ R0, R14, R0 ;  /* 0x000000000e007221 */ /* 0x000fe40000010000 */
[----:B------:R-:W-:Y:S02]  /*5ad0*/  FADD.FTZ R2, R9, R2 ;  /* 0x0000000209027221 */ /* 0x000fe40000010000 */
[----:B------:R-:W-:-:S02]  /*5ae0*/  FADD.FTZ R0, R13, R0 ;  /* 0x000000000d007221 */ /* 0x000fc40000010000 */
[C---:B------:R-:W-:Y:S01]  /*5af0*/  HMMA.16816.F32 R40, R96.reuse, R42, R64 ;  /* 0x0000002a6028723c */ /* 0x040fe20000001840 */
[----:B------:R-:W1:Y:S01]  /*5b00*/  LDSM.16.MT88.4 R64, [R211+0x3800] ;  /* 0x00380000d340783b */ /* 0x000e620000004200 */
[----:B------:R-:W-:Y:S02]  /*5b10*/  FADD.FTZ R2, R10, R2 ;  /* 0x000000020a027221 */ /* 0x000fe40000010000 */
[----:B------:R-:W-:Y:S02]  /*5b20*/  FADD.FTZ R0, R12, R0 ;  /* 0x000000000c007221 */ /* 0x000fe40000010000 */
[----:B------:R-:W-:Y:S02]  /*5b30*/  FADD.FTZ R2, R8, R2 ;  /* 0x0000000208027221 */ /* 0x000fe40000010000 */
[----:B------:R-:W-:Y:S01]  /*5b40*/  HMMA.16816.F32 R48, R96, R50, R72 ;  /* 0x000000326030723c */ /* 0x000fe20000001848 */
[----:B------:R-:W2:Y:S01]  /*5b50*/  LDSM.16.MT88.4 R72, [R170+0x5800] ;  /* 0x00580000aa48783b */ /* 0x000ea20000004200 */
[----:B------:R-:W-:-:S02]  /*5b60*/  FADD.FTZ R179, R179, R0 ;  /* 0x00000000b3b37221 */ /* 0x000fc40000010000 */
[----:B------:R-:W-:-:S04]  /*5b70*/  FADD.FTZ R184, R184, R2 ;  /* 0x00000002b8b87221 */ /* 0x000fc80000010000 */
[C---:B------:R-:W-:Y:S08]  /*5b80*/  HMMA.16816.F32 R108, R96.reuse, R104, R108 ;  /* 0x00000068606c723c */ /* 0x040ff0000000186c */
[C---:B------:R-:W-:Y:S08]  /*5b90*/  HMMA.16816.F32 R104, R96.reuse, R106, R52 ;  /* 0x0000006a6068723c */ /* 0x040ff00000001834 */
        /* <DEDUP_REMOVED lines=8> */
[C---:B------:R-:W-:Y:S08]  /*5c20*/  HMMA.16816.F32 R52, R96.reuse, R56, R148 ;  /* 0x000000386034723c */ /* 0x040ff00000001894 */
[C---:B------:R-:W-:Y:S08]  /*5c30*/  HMMA.16816.F32 R128, R96.reuse, R130, R24 ;  /* 0x000000826080723c */ /* 0x040ff00000001818 */
[C---:B-1----:R-:W-:Y:S08]  /*5c40*/  HMMA.16816.F32 R84, R96.reuse, R88, R92 ;  /* 0x000000586054723c */ /* 0x042ff0000000185c */
[C---:B--2---:R-:W-:Y:S08]  /*5c50*/  HMMA.16816.F32 R76, R96.reuse, R80, R144 ;  /* 0x00000050604c723c */ /* 0x044ff00000001890 */
[C---:B------:R-:W-:Y:S08]  /*5c60*/  HMMA.16816.F32 R120, R96.reuse, R122, R28 ;  /* 0x0000007a6078723c */ /* 0x040ff0000000181c */
[C---:B------:R-:W-:Y:S08]  /*5c70*/  HMMA.16816.F32 R56, R96.reuse, R58, R140 ;  /* 0x0000003a6038723c */ /* 0x040ff0000000188c */
[C---:B------:R-:W-:Y:S08]  /*5c80*/  HMMA.16816.F32 R80, R96.reuse, R82, R136 ;  /* 0x000000526050723c */ /* 0x040ff00000001888 */
[C---:B------:R-:W-:Y:S08]  /*5c90*/  HMMA.16816.F32 R88, R96.reuse, R90, R32 ;  /* 0x0000005a6058723c */ /* 0x040ff00000001820 */
[C---:B------:R-:W-:Y:S08]  /*5ca0*/  HMMA.16816.F32 R92, R96.reuse, R4, R20 ;  /* 0x00000004605c723c */ /* 0x040ff00000001814 */
[----:B------:R-:W-:Y:S01]  /*5cb0*/  HMMA.16816.F32 R96, R96, R6, R16 ;  /* 0x000000066060723c */ /* 0x000fe20000001810 */
[----:B------:R-:W-:Y:S07]  /*5cc0*/  @!UPT UIADD3 URZ, URZ, URZ, URZ ;  /* 0x0000003f3f3ff290 */ /* 0x000fee000fffe03f */
[----:B------:R-:W-:Y:S11]  /*5cd0*/  @!P0 BRA `(.L_x_1568) ;  /* 0x000004e000008947 */ /* 0x000ff60003800000 */
[----:B------:R-:W-:Y:S01]  /*5ce0*/  IMAD.MOV.U32 R157, RZ, RZ, c[0x0][0x2b8] ;  /* 0x0000ae00ff9d7624 */ /* 0x000fe200078e00ff */
[----:B------:R-:W-:Y:S01]  /*5cf0*/  IADD3 R0, R154, -0x1, RZ ;  /* 0xffffffff9a007810 */ /* 0x000fe20007ffe0ff */
[----:B------:R-:W-:-:S03]  /*5d00*/  IMAD.MOV.U32 R173, RZ, RZ, RZ ;  /* 0x000000ffffad7224 */ /* 0x000fc600078e00ff */
[----:B------:R-:W-:Y:S01]  /*5d10*/  ISETP.NE.AND P1, PT, R157, 0x1, PT ;  /* 0x000000019d00780c */ /* 0x000fe20003f25270 */
[----:B------:R-:W-:-:S05]  /*5d20*/  IMAD R0, R0, 0x40, R192 ;  /* 0x0000004000007824 */ /* 0x000fca00078e02c0 */
        /* <DEDUP_REMOVED lines=9> */
[----:B------:R-:W-:Y:S01]  /*5dc0*/  IMAD.MOV R0, RZ, RZ, -R0 ;  /* 0x000000ffff007224 */ /* 0x000fe200078e0a00 */
[----:B------:R-:W-:Y:S01]  /*5dd0*/  SHF.R.S32.HI R157, RZ, 0x1f, R186 ;  /* 0x0000001fff9d7819 */ /* 0x000fe200000114ba */
[----:B------:R-:W-:Y:S01]  /*5de0*/  IMAD.SHL.U32 R18, R186, 0x2, RZ ;  /* 0x00000002ba127824 */ /* 0x000fe200078e00ff */
[----:B------:R-:W-:Y:S01]  /*5df0*/  SHF.R.S32.HI R7, RZ, 0x1f, R185 ;  /* 0x0000001fff077819 */ /* 0x000fe200000114b9 */
[----:B------:R-:W-:Y:S01]  /*5e00*/  IMAD R174, R0, c[0x0][0x2b8], R2 ;  /* 0x0000ae0000ae7a24 */ /* 0x000fe200078e0202 */
[----:B------:R-:W-:Y:S01]  /*5e10*/  SHF.R.S32.HI R6, RZ, 0x1f, R177 ;  /* 0x0000001fff067819 */ /* 0x000fe200000114b1 */
[----:B------:R-:W-:Y:S01]  /*5e20*/  IMAD.SHL.U32 R17, R185, 0x2, RZ ;  /* 0x00000002b9117824 */ /* 0x000fe200078e00ff */
[----:B------:R-:W-:Y:S01]  /*5e30*/  SHF.L.U64.HI R15, R186, 0x1, R157 ;  /* 0x00000001ba0f7819 */ /* 0x000fe2000001029d */
[----:B------:R-:W-:Y:S01]  /*5e40*/  IMAD.WIDE.U32 R2, R174, c[0x0][0x1e0], RZ ;  /* 0x00007800ae027a25 */ /* 0x000fe200078e00ff */
[----:B------:R-:W-:-:S02]  /*5e50*/  SHF.R.S32.HI R0, RZ, 0x1f, R174 ;  /* 0x0000001fff007819 */ /* 0x000fc400000114ae */
[----:B------:R-:W-:Y:S01]  /*5e60*/  SHF.L.U64.HI R14, R185, 0x1, R7 ;  /* 0x00000001b90e7819 */ /* 0x000fe20000010207 */
[C---:B------:R-:W-:Y:S01]  /*5e70*/  IMAD.SHL.U32 R16, R177.reuse, 0x2, RZ ;  /* 0x00000002b1107824 */ /* 0x040fe200078e00ff */
[----:B------:R-:W-:Y:S01]  /*5e80*/  SHF.L.U64.HI R13, R177, 0x1, R6 ;  /* 0x00000001b10d7819 */ /* 0x000fe20000010206 */
        /* <DEDUP_REMOVED lines=13> */
.L_x_1657:
[----:B------:R-:W-:Y:S05]  /*5f60*/  BRA.DIV ~URZ, `(.L_x_1570) ;  /* 0x00008a227f007947 */ /* 0x000fea000b800000 */
[----:B------:R-:W3:Y:S01]  /*5f70*/  SHFL.IDX PT, R0, R12, RZ, 0x181f ;  /* 0x00181fff0c007589 */ /* 0x000ee200000e0000 */
[----:B------:R-:W-:Y:S01]  /*5f80*/  IMAD.MOV.U32 R5, RZ, RZ, R252 ;  /* 0x000000ffff057224 */ /* 0x000fe200078e00fc */
[----:B------:R-:W-:Y:S02]  /*5f90*/  SEL R11, RZ, 0x10, P5 ;  /* 0x00000010ff0b7807 */ /* 0x000fe40002800000 */
[C---:B---3--:R-:W-:Y:S02]  /*5fa0*/  IADD3 R2, P0, R0.reuse, R16, RZ ;  /* 0x0000001000027210 */ /* 0x048fe40007f1e0ff */
[----:B------:R-:W-:-:S03]  /*5fb0*/  IADD3 R8, P1, R0, R17, RZ ;  /* 0x0000001100087210 */ /* 0x000fc60007f3e0ff */
[----:B--2---:R-:W-:Y:S01]  /*5fc0*/  IMAD.X R3, R4, 0x1, R13, P0 ;  /* 0x0000000104037824 */ /* 0x004fe200000e060d */
[----:B------:R-:W-:Y:S01]  /*5fd0*/  IADD3 R6, P0, R0, R18, RZ ;  /* 0x0000001200067210 */ /* 0x000fe20007f1e0ff */
[C---:B------:R-:W-:Y:S01]  /*5fe0*/  IMAD.X R9, R4.reuse, 0x1, R14, P1 ;  /* 0x0000000104097824 */ /* 0x040fe200008e060e */
[----:B------:R-:W2:Y:S03]  /*5ff0*/  SHFL.IDX PT, R0, R12, 0x1, 0x181f ;  /* 0x00381f000c007f89 */ /* 0x000ea600000e0000 */
[----:B------:R-:W-:Y:S01]  /*6000*/  IMAD.X R7, R4, 0x1, R15, P0 ;  /* 0x0000000104077824 */ /* 0x000fe200000e060f */
[----:B------:R-:W-:Y:S01]  /*6010*/  @!PT LDS RZ, [RZ] ;  /* 0x00000000fffff984 */ /* 0x000fe20000000800 */
[----:B------:R3:W-:Y:S04]  /*6020*/  LDGSTS.E.BYPASS.LTC128B.128 [R188+0xc100], [R2.64], !P5 ;  /* 0x0c10000002bc7fae */ /* 0x0007e8000e901d46 */
[----:B------:R3:W-:Y:S04]  /*6030*/  LDGSTS.E.BYPASS.LTC128B.128 [R188+0xe100], [R8.64], !P4 ;  /* 0x0e10000008bc7fae */ /* 0x0007e8000e101d46 */
[----:B------:R3:W-:Y:S04]  /*6040*/  LDGSTS.E.BYPASS.LTC128B.128 [R188+0x10100], [R6.64], !P6 ;  /* 0x1010000006bc7fae */ /* 0x0007e8000f101d46 */
[----:B------:R4:W1:Y:S02]  /*6050*/  SHFL.IDX PT, R4, R10, 0x1, 0x181f ;  /* 0x00381f000a047f89 */ /* 0x00086400000e0000 */
[----:B-1--4-:R-:W-:-:S02]  /*6060*/  SEL R10, RZ, 0x10, P4 ;  /* 0x00000010ff0a7807 */ /* 0x012fc40002000000 */
.L_x_1658:
[----:B--23--:R-:W-:Y:S02]  /*6070*/  IADD3 R2, -R11, 0x10, RZ ;  /* 0x000000100b027810 */ /* 0x00cfe40007ffe1ff */
[----:B------:R-:W-:-:S02]  /*6080*/  IADD3 R3, -R10, 0x10, RZ ;  /* 0x000000100a037810 */ /* 0x000fc40007ffe1ff */
[----:B------:R-:W-:-:S04]  /*6090*/  LOP3.LUT R2, R2, 0xf, RZ, 0xc0, !PT ;  /* 0x0000000f02027812 */ /* 0x000fc800078ec0ff */
[----:B------:R-:W-:Y:S02]  /*60a0*/  IADD3 R8, P1, P0, R2, R0, R16 ;  /* 0x0000000002087210 */ /* 0x000fe4000783e010 */
[----:B------:R-:W-:Y:S02]  /*60b0*/  LOP3.LUT R2, R3, 0xf, RZ, 0xc0, !PT ;  /* 0x0000000f03027812 */ /* 0x000fe400078ec0ff */
[----:B------:R-:W-:Y:S02]  /*60c0*/  IADD3 R3, -R5, 0x10, RZ ;  /* 0x0000001005037810 */ /* 0x000fe40007ffe1ff */
[----:B------:R-:W-:Y:S02]  /*60d0*/  IADD3.X R9, RZ, R4, R13, P1, P0 ;  /* 0x00000004ff097210 */ /* 0x000fe40000fe040d */
        /* <DEDUP_REMOVED lines=14> */
.L_x_1568:
[----:B------:R-:W-:Y:S05]  /*61c0*/  BSYNC B0 ;  /* 0x0000000000007941 */ /* 0x000fea0003800000 */
.L_x_1567:
[----:B------:R-:W-:Y:S01]  /*61d0*/  IADD3 R0, R154, -0x2, RZ ;  /* 0xfffffffe9a007810 */ /* 0x000fe20007ffe0ff */
[----:B------:R-:W0:Y:S03]  /*61e0*/  LDGDEPBAR ;  /* 0x00000000000079af */ /* 0x000e260000000000 */
[----:B------:R-:W-:-:S13]  /*61f0*/  ISETP.GE.AND P0, PT, R0, R187, PT ;  /* 0x000000bb0000720c */ /* 0x000fda0003f06270 */
[----:B------:R-:W-:Y:S05]  /*6200*/  @!P0 BRA `(.L_x_1571) ;  /* 0x000032d000008947 */ /* 0x000fea0003800000 */
[----:B------:R-:W-:Y:S01]  /*6210*/  MOV R175, R0 ;  /* 0x0000000000af7202 */ /* 0x000fe20000000f00 */
[----:B------:R-:W-:Y:S01]  /*6220*/  IMAD.MOV.U32 R0, RZ, RZ, R101 ;  /* 0x000000ffff007224 */ /* 0x000fe200078e0065 */
[----:B------:R-:W-:Y:S01]  /*6230*/  MOV R102, R100 ;  /* 0x0000006400667202 */ /* 0x000fe20000000f00 */
[----:B------:R-:W-:Y:S01]  /*6240*/  IMAD.MOV.U32 R161, RZ, RZ, 0x1 ;  /* 0x00000001ffa17424 */ /* 0x000fe200078e00ff */
[----:B------:R-:W-:Y:S02]  /*6250*/  MOV R176, RZ ;  /* 0x000000ff00b07202 */ /* 0x000fe40000000f00 */
.L_x_1581:
[----:B------:R-:W-:Y:S04]  /*6260*/  DEPBAR.LE SB0, 0x2 ;  /* 0x000080800000791a */ /* 0x000fe80000000000 */
[----:B------:R-:W-:Y:S01]  /*6270*/  WARPSYNC 0xffffffff ;  /* 0xffffffff00007948 */ /* 0x000fe20003800000 */
[----:B------:R-:W-:Y:S01]  /*6280*/  BAR.SYNC.DEFER_BLOCKING 0x0 ;  /* 0x0000000000007b1d */ /* 0x000fe20000010000 */
[----:B------:R-:W-:Y:S01]  /*6290*/  IMAD R160, R161, 0x6000, RZ ;  /* 0x00006000a1a07824 */ /* 0x000fe200078e02ff */
[----:B------:R-:W-:Y:S04]  /*62a0*/  ISETP.GE.AND P0, PT, R187, R175, PT ;  /* 0x000000afbb00720c */ /* 0x000fe80003f06270 */
[----:B------:R-:W-:Y:S04]  /*62b0*/  IADD3 R100, R169, R160, RZ ;  /* 0x000000a0a9647210 */ /* 0x000fe80007ffe0ff */
[----:B------:R-:W-:Y:S01]  /*62c0*/  IADD3 R103, R167, R100, RZ ;  /* 0x00000064a7677210 */ /* 0x000fe20007ffe0ff */
[----:B------:R2:W3:Y:S01]  /*62d0*/  LDSM.16.M88.4 R32, [R163] ;  /* 0x00000000a320783b */ /* 0x0004e20000000200 */
[----:B------:R-:W-:Y:S03]  /*62e0*/  BSSY B0, `(.L_x_1572) ;  /* 0x000004b000007945 */ /* 0x000fe60003800000 */
[----:B-1----:R2:W1:Y:S04]  /*62f0*/  LDSM.16.M88.4 R8, [R100] ;  /* 0x000000006408783b */ /* 0x0024680000000200 */
        /* <DEDUP_REMOVED lines=9> */
[----:B------:R-:W-:Y:S01]  /*6390*/  IMAD.SHL.U32 R29, R186, 0x2, RZ ;  /* 0x00000002ba1d7824 */ /* 0x000fe200078e00ff */
[----:B------:R-:W-:Y:S01]  /*63a0*/  SHF.R.S32.HI R2, RZ, 0x1f, R174 ;  /* 0x0000001fff027819 */ /* 0x000fe200000114ae */
[----:B------:R-:W-:Y:S01]  /*63b0*/  IMAD.SHL.U32 R28, R185, 0x2, RZ ;  /* 0x00000002b91c7824 */ /* 0x000fe200078e00ff */
[----:B------:R-:W-:Y:S01]  /*63c0*/  SHF.R.S32.HI R5, RZ, 0x1f, R173 ;  /* 0x0000001fff057819 */ /* 0x000fe200000114ad */
[----:B------:R-:W-:Y:S01]  /*63d0*/  IMAD.SHL.U32 R23, R177, 0x2, RZ ;  /* 0x00000002b1177824 */ /* 0x000fe200078e00ff */
[----:B------:R-:W-:Y:S01]  /*63e0*/  SHF.R.S32.HI R6, RZ, 0x1f, R186 ;  /* 0x0000001fff067819 */ /* 0x000fe200000114ba */
[----:B------:R-:W-:Y:S01]  /*63f0*/  IMAD R4, R2, c[0x0][0x208], RZ ;  /* 0x0000820002047a24 */ /* 0x000fe200078e02ff */
[----:B------:R-:W-:Y:S01]  /*6400*/  SHF.R.S32.HI R7, RZ, 0x1f, R185 ;  /* 0x0000001fff077819 */ /* 0x000fe200000114b9 */
[----:B------:R-:W-:Y:S01]  /*6410*/  IMAD.WIDE.U32 R2, R174, c[0x0][0x208], RZ ;  /* 0x00008200ae027a25 */ /* 0x000fe200078e00ff */
[----:B------:R-:W-:Y:S02]  /*6420*/  SHF.L.U64.HI R22, R186, 0x1, R6 ;  /* 0x00000001ba167819 */ /* 0x000fe40000010206 */
[----:B------:R-:W-:Y:S01]  /*6430*/  SHF.R.S32.HI R6, RZ, 0x1f, R177 ;  /* 0x0000001fff067819 */ /* 0x000fe200000114b1 */
[----:B------:R-:W-:Y:S01]  /*6440*/  IMAD R4, R174, c[0x0][0x20c], R4 ;  /* 0x00008300ae047a24 */ /* 0x000fe200078e0204 */
[----:B------:R-:W-:Y:S02]  /*6450*/  SHF.L.U64.HI R21, R185, 0x1, R7 ;  /* 0x00000001b9157819 */ /* 0x000fe40000010207 */
[----:B------:R-:W-:Y:S01]  /*6460*/  SHF.L.U64.HI R20, R177, 0x1, R6 ;  /* 0x00000001b1147819 */ /* 0x000fe20000010206 */
[----:B------:R-:W-:Y:S02]  /*6470*/  IMAD.IADD R3, R3, 0x1, R4 ;  /* 0x0000000103037824 */ /* 0x000fe400078e0204 */
[----:B------:R-:W-:Y:S02]  /*6480*/  IMAD R4, R5, c[0x0][0x218], RZ ;  /* 0x0000860005047a24 */ /* 0x000fe400078e02ff */
[C---:B------:R-:W-:Y:S04]  /*6490*/  IMAD.WIDE.U32 R2, R173.reuse, c[0x0][0x218], R2 ;  /* 0x00008600ad027a25 */ /* 0x040fe800078e0002 */
[----:B------:R-:W-:Y:S01]  /*64a0*/  IMAD R4, R173, c[0x0][0x21c], R4 ;  /* 0x00008700ad047a24 */ /* 0x000fe200078e0204 */
[----:B------:R-:W-:Y:S04]  /*64b0*/  IADD3 R2, P0, R196, R2, RZ ;  /* 0x00000002c4027210 */ /* 0x000fe80007f1e0ff */
[----:B------:R-:W-:Y:S02]  /*64c0*/  IADD3.X R3, R199, R3, R4, P0, !PT ;  /* 0x00000003c7037210 */ /* 0x000fe400007fe404 */
[C---:B------:R-:W-:Y:S04]  /*64d0*/  LEA R13, P0, R2.reuse, c[0x0][0x1f8], 0x1 ;  /* 0x00007e00020d7a11 */ /* 0x040fe800078008ff */
[----:B------:R-:W-:Y:S01]  /*64e0*/  LEA.HI.X R12, R2, c[0x0][0x1fc], R3, 0x1, P0 ;  /* 0x00007f00020c7a11 */ /* 0x000fe200000f0c03 */
[----:B------:R-:W-:-:S06]  /*64f0*/  BRA.DIV ~URZ, `(.L_x_1574) ;  /* 0x000086a27f007947 */ /* 0x000fcc000b800000 */
[----:B------:R2:W4:Y:S02]  /*6500*/  SHFL.IDX PT, R5, R12, RZ, 0x181f ;  /* 0x00181fff0c057589 */ /* 0x00052400000e0000 */
.L_x_1659:
[----:B------:R-:W-:-:S05]  /*6510*/  BRA.DIV ~URZ, `(.L_x_1575) ;  /* 0x000086f27f007947 */ /* 0x000fca000b800000 */
[----:B------:R-:W5:Y:S01]  /*6520*/  SHFL.IDX PT, R2, R13, RZ, 0x181f ;  /* 0x00181fff0d027589 */ /* 0x000f6200000e0000 */
[----:B------:R-:W-:Y:S01]  /*6530*/  IMAD R4, R176, 0x6000, R204 ;  /* 0x00006000b0047824 */ /* 0x000fe200078e02cc */
[----:B------:R-:W-:Y:S02]  /*6540*/  SEL R15, RZ, 0x10, P4 ;  /* 0x00000010ff0f7807 */ /* 0x000fe40002000000 */
[----:B------:R-:W-:Y:S02]  /*6550*/  SEL R14, RZ, 0x10, P6 ;  /* 0x00000010ff0e7807 */ /* 0x000fe40003000000 */
[C---:B-----5:R-:W-:Y:S05]  /*6560*/  IADD3 R6, P0, R2.reuse, R23, RZ ;  /* 0x0000001702067210 */ /* 0x060fea0007f1e0ff */
[C---:B----4-:R-:W-:Y:S05]  /*6570*/  IMAD.X R7, R5.reuse, 0x1, R20, P0 ;  /* 0x0000000105077824 */ /* 0x050fea00000e0614 */
[----:B------:R-:W-:Y:S01]  /*6580*/  @!PT LDS RZ, [RZ] ;  /* 0x00000000fffff984 */ /* 0x000fe20000000800 */
[----:B------:R-:W-:Y:S01]  /*6590*/  @!PT LDS RZ, [RZ] ;  /* 0x00000000fffff984 */ /* 0x000fe20000000800 */
[----:B------:R4:W-:Y:S02]  /*65a0*/  LDGSTS.E.BYPASS.LTC128B.128 [R4], [R6.64], !P5 ;  /* 0x0000000006047fae */ /* 0x0009e4000e901d46 */
[C---:B----4-:R-:W-:Y:S05]  /*65b0*/  IADD3 R6, P0, R2.reuse, R28, RZ ;  /* 0x0000001c02067210 */ /* 0x050fea0007f1e0ff */
[C---:B------:R-:W-:Y:S01]  /*65c0*/  IMAD.X R7, R5.reuse, 0x1, R21, P0 ;  /* 0x0000000105077824 */ /* 0x040fe200000e0615 */
[----:B------:R-:W-:Y:S04]  /*65d0*/  IADD3 R2, P0, R2, R29, RZ ;  /* 0x0000001d02027210 */ /* 0x000fe80007f1e0ff */
[----:B------:R4:W-:Y:S01]  /*65e0*/  LDGSTS.E.BYPASS.LTC128B.128 [R4+0x2000], [R6.64], !P4 ;  /* 0x0200000006047fae */ /* 0x0009e2000e101d46 */
[----:B------:R-:W-:Y:S03]  /*65f0*/  IMAD.X R3, R5, 0x1, R22, P0 ;  /* 0x0000000105037824 */ /* 0x000fe600000e0616 */
[----:B------:R2:W3:Y:S04]  /*6600*/  SHFL.IDX PT, R5, R12, 0x1, 0x181f ;  /* 0x00381f000c057f89 */ /* 0x0004e800000e0000 */
[----:B------:R5:W-:Y:S01]  /*6610*/  LDGSTS.E.BYPASS.LTC128B.128 [R4+0x4000], [R2.64], !P6 ;  /* 0x0400000002047fae */ /* 0x000be2000f101d46 */
[----:B----4-:R-:W-:Y:S03]  /*6620*/  SEL R6, RZ, 0x10, P5 ;  /* 0x00000010ff067807 */ /* 0x010fe60002800000 */
[----:B-----5:R2:W4:Y:S04]  /*6630*/  SHFL.IDX PT, R2, R13, 0x1, 0x181f ;  /* 0x00381f000d027f89 */ /* 0x02052800000e0000 */
.L_x_1660:
[C---:B---3--:R-:W-:Y:S02]  /*6640*/  IADD3 R3, -R6.reuse, 0x10, RZ ;  /* 0x0000001006037810 */ /* 0x048fe40007ffe1ff */
[----:B------:R-:W-:Y:S02]  /*6650*/  ISETP.NE.U32.AND P2, PT, R6, RZ, PT ;  /* 0x000000ff0600720c */ /* 0x000fe40003f45070 */
[----:B------:R-:W-:Y:S04]  /*6660*/  LOP3.LUT R3, R3, 0xf, RZ, 0xc0, !PT ;  /* 0x0000000f03037812 */ /* 0x000fe800078ec0ff */
[-C--:B--2-4-:R-:W-:Y:S02]  /*6670*/  IADD3 R12, P1, P0, R3, R2.reuse, R23 ;  /* 0x00000002030c7210 */ /* 0x094fe4000783e017 */
[----:B------:R-:W-:Y:S02]  /*6680*/  IADD3 R3, -R15, 0x10, RZ ;  /* 0x000000100f037810 */ /* 0x000fe40007ffe1ff */
[-C--:B------:R-:W-:Y:S02]  /*6690*/  IADD3.X R13, RZ, R5.reuse, R20, P1, P0 ;  /* 0x00000005ff0d7210 */ /* 0x080fe40000fe0414 */
[----:B------:R-:W-:Y:S03]  /*66a0*/  LOP3.LUT R3, R3, 0xf, RZ, 0xc0, !PT ;  /* 0x0000000f03037812 */ /* 0x000fe600078ec0ff */
[----:B------:R-:W-:Y:S01]  /*66b0*/  @!PT LDS RZ, [RZ] ;  /* 0x00000000fffff984 */ /* 0x000fe20000000800 */
[----:B------:R-:W-:Y:S01]  /*66c0*/  @!PT LDS RZ, [RZ] ;  /* 0x00000000fffff984 */ /* 0x000fe20000000800 */
[----:B------:R-:W-:Y:S01]  /*66d0*/  @!PT LDS RZ, [RZ] ;  /* 0x00000000fffff984 */ /* 0x000fe20000000800 */
[----:B------:R2:W-:Y:S01]  /*66e0*/  LDGSTS.E.BYPASS.LTC128B.128.ZFILL [R4+0x1000], [R12.64], P2 ;  /* 0x010000000c047fae */ /* 0x0005e20009141d46 */
[-C--:B------:R-:W-:Y:S02]  /*66f0*/  IADD3 R6, P1, P0, R3, R2.reuse, R28 ;  /* 0x0000000203067210 */ /* 0x080fe4000783e01c */
[C---:B------:R-:W-:Y:S02]  /*6700*/  IADD3 R3, -R14.reuse, 0x10, RZ ;  /* 0x000000100e037810 */ /* 0x040fe40007ffe1ff */
[-C--:B------:R-:W-:Y:S02]  /*6710*/  IADD3.X R7, RZ, R5.reuse, R21, P1, P0 ;  /* 0x00000005ff077210 */ /* 0x080fe40000fe0415 */
[----:B------:R-:W-:Y:S04]  /*6720*/  LOP3.LUT R3, R3, 0xf, RZ, 0xc0, !PT ;  /* 0x0000000f03037812 */ /* 0x000fe800078ec0ff */
[----:B------:R-:W-:Y:S04]  /*6730*/  IADD3 R2, P1, P0, R3, R2, R29 ;  /* 0x0000000203027210 */ /* 0x000fe8000783e01d */
[----:B------:R-:W-:Y:S02]  /*6740*/  IADD3.X R3, RZ, R5, R22, P1, P0 ;  /* 0x00000005ff037210 */ /* 0x000fe40000fe0416 */
[----:B------:R-:W-:Y:S02]  /*6750*/  ISETP.NE.U32.AND P1, PT, R15, RZ, PT ;  /* 0x000000ff0f00720c */ /* 0x000fe40003f25070 */
[----:B------:R-:W-:Y:S11]  /*6760*/  ISETP.NE.U32.AND P0, PT, R14, RZ, PT ;  /* 0x000000ff0e00720c */ /* 0x000ff60003f05070 */
[----:B------:R2:W-:Y:S04]  /*6770*/  LDGSTS.E.BYPASS.LTC128B.128.ZFILL [R4+0x3000], [R6.64], P1 ;  /* 0x0300000006047fae */ /* 0x0005e80008941d46 */
[----:B------:R2:W-:Y:S02]  /*6780*/  LDGSTS.E.BYPASS.LTC128B.128.ZFILL [R4+0x5000], [R2.64], P0 ;  /* 0x0500000002047fae */ /* 0x0005e40008141d46 */
.L_x_1573:
[----:B------:R-:W-:Y:S05]  /*6790*/  BSYNC B0 ;  /* 0x0000000000007941 */ /* 0x000fea0003800000 */
.L_x_1572:
[----:B------:R-:W0:Y:S01]  /*67a0*/  LDGDEPBAR ;  /* 0x00000000000079af */ /* 0x000e220000000000 */
[----:B------:R-:W-:Y:S01]  /*67b0*/  WARPSYNC 0xffffffff ;  /* 0xffffffff00007948 */ /* 0x000fe20003800000 */
[C---:B-123--:R-:W-:Y:S01]  /*67c0*/  HMMA.16816.F32 R4, R32.reuse, R8, RZ ;  /* 0x000000082004723c */ /* 0x04efe200000018ff */
[----:B------:R-:W-:Y:S02]  /*67d0*/  IMAD.MOV.U32 R2, RZ, RZ, 0x40 ;  /* 0x00000040ff027424 */ /* 0x000fe400078e00ff */
[----:B------:R-:W-:Y:S01]  /*67e0*/  LOP3.LUT P0, RZ, R162, 0x4, RZ, 0xc0, !PT ;  /* 0x00000004a2ff7812 */ /* 0x000fe2000780c0ff */
[C-C-:B------:R-:W-:Y:S03]  /*67f0*/  IMAD.IADD R3, R167.reuse, 0x1, R100.reuse ;  /* 0x00000001a7037824 */ /* 0x140fe600078e0264 */
[----:B------:R-:W-:Y:S01]  /*6800*/  SEL R2, R2, 0xffffffc0, !P0 ;  /* 0xffffffc002027807 */ /* 0x000fe20004000000 */
[C---:B------:R-:W-:Y:S01]  /*6810*/  HMMA.16816.F32 R8, R32.reuse, R10, RZ ;  /* 0x0000000a2008723c */ /* 0x040fe200000018ff */
[----:B------:R-:W-:Y:S03]  /*6820*/  ISETP.GE.AND P0, PT, R176, 0x1, PT ;  /* 0x00000001b000780c */ /* 0x000fe60003f06270 */
[C---:B------:R-:W-:Y:S04]  /*6830*/  IMAD.IADD R101, R2.reuse, 0x1, R100 ;  /* 0x0000000102657824 */ /* 0x040fe800078e0264 */
        /* <DEDUP_REMOVED lines=12> */
[----:B------:R-:W-:Y:S07]  /*6900*/  LDSM.16.M88.4 R148, [R101+0x1000] ;  /* 0x001000006594783b */ /* 0x000fee0000000200 */
[C---:B------:R-:W-:Y:S08]  /*6910*/  HMMA.16816.F32 R20, R140.reuse, R152, R20 ;  /* 0x000000988c14723c */ /* 0x040ff00000001814 */
[C---:B------:R-:W-:Y:S01]  /*6920*/  HMMA.16816.F32 R24, R140.reuse, R154, R24 ;  /* 0x0000009a8c18723c */ /* 0x040fe20000001818 */
[----:B------:R-:W-:Y:S07]  /*6930*/  LDSM.16.M88.4 R152, [R3+0x5800] ;  /* 0x005800000398783b */ /* 0x000fee0000000200 */
[C---:B------:R-:W-:Y:S07]  /*6940*/  HMMA.16816.F32 R28, R140.reuse, R156, R28 ;  /* 0x0000009c8c1c723c */ /* 0x040fee000000181c */
[----:B------:R-:W-:Y:S01]  /*6950*/  IMAD.IADD R156, R2, 0x1, R103 ;  /* 0x00000001029c7824 */ /* 0x000fe200078e0267 */
[----:B------:R-:W-:Y:S01]  /*6960*/  HMMA.16816.F32 R32, R140, R158, R32 ;  /* 0x0000009e8c20723c */ /* 0x000fe20000001820 */
[----:B------:R-:W2:Y:S03]  /*6970*/  LDSM.16.M88.4 R140, [R101+0x800] ;  /* 0x00080000658c783b */ /* 0x000ea60000000200 */
[----:B------:R-:W-:Y:S04]  /*6980*/  IADD3 R2, R167, R100, R2 ;  /* 0x00000064a7027210 */ /* 0x000fe80007ffe002 */
[C---:B-1----:R-:W-:Y:S08]  /*6990*/  HMMA.16816.F32 R4, R136.reuse, R144, R4 ;  /* 0x000000908804723c */ /* 0x042ff00000001804 */
[C---:B------:R-:W-:Y:S01]  /*69a0*/  HMMA.16816.F32 R8, R136.reuse, R146, R8 ;  /* 0x000000928808723c */ /* 0x040fe20000001808 */
[----:B------:R-:W1:Y:S07]  /*69b0*/  LDSM.16.M88.4 R144, [R101+0x1800] ;  /* 0x001800006590783b */ /* 0x000e6e0000000200 */
[C---:B--2---:R-:W-:Y:S08]  /*69c0*/  HMMA.16816.F32 R12, R136.reuse, R140, R12 ;  /* 0x0000008c880c723c */ /* 0x044ff0000000180c */
[C---:B------:R-:W-:Y:S01]  /*69d0*/  HMMA.16816.F32 R16, R136.reuse, R142, R16 ;  /* 0x0000008e8810723c */ /* 0x040fe20000001810 */
[----:B------:R-:W-:Y:S07]  /*69e0*/  LDSM.16.M88.4 R140, [R165] ;  /* 0x00000000a58c783b */ /* 0x000fee0000000200 */
[C---:B------:R-:W-:Y:S08]  /*69f0*/  HMMA.16816.F32 R20, R136.reuse, R148, R20 ;  /* 0x000000948814723c */ /* 0x040ff00000001814 */
[C---:B------:R-:W-:Y:S01]  /*6a00*/  HMMA.16816.F32 R24, R136.reuse, R150, R24 ;  /* 0x000000968818723c */ /* 0x040fe20000001818 */
[----:B------:R-:W2:Y:S07]  /*6a10*/  LDSM.16.M88.4 R148, [R156] ;  /* 0x000000009c94783b */ /* 0x000eae0000000200 */
[C---:B-1----:R-:W-:Y:S08]  /*6a20*/  HMMA.16816.F32 R28, R136.reuse, R144, R28 ;  /* 0x00000090881c723c */ /* 0x042ff0000000181c */
[----:B------:R-:W-:Y:S01]  /*6a30*/  HMMA.16816.F32 R32, R136, R146, R32 ;  /* 0x000000928820723c */ /* 0x000fe20000001820 */
[----:B------:R-:W1:Y:S08]  /*6a40*/  LDSM.16.M88.4 R136, [R156+0x800] ;  /* 0x000800009c88783b */ /* 0x000e700000000200 */
[----:B------:R-:W3:Y:S01]  /*6a50*/  LDSM.16.M88.4 R144, [R156+0x1000] ;  /* 0x001000009c90783b */ /* 0x000ee20000000200 */
[C---:B--2---:R-:W-:Y:S08]  /*6a60*/  HMMA.16816.F32 R4, R140.reuse, R148, R4 ;  /* 0x000000948c04723c */ /* 0x044ff00000001804 */
[C---:B------:R-:W-:Y:S01]  /*6a70*/  HMMA.16816.F32 R8, R140.reuse, R150, R8 ;  /* 0x000000968c08723c */ /* 0x040fe20000001808 */
[----:B------:R-:W-:Y:S07]  /*6a80*/  LDSM.16.M88.4 R148, [R163+0x4000] ;  /* 0x00400000a394783b */ /* 0x000fee0000000200 */
[C---:B-1----:R-:W-:Y:S08]  /*6a90*/  HMMA.16816.F32 R12, R140.reuse, R136, R12 ;  /* 0x000000888c0c723c */ /* 0x042ff0000000180c */
[C---:B------:R-:W-:Y:S01]  /*6aa0*/  HMMA.16816.F32 R16, R140.reuse, R138, R16 ;  /* 0x0000008a8c10723c */ /* 0x040fe20000001810 */
[----:B------:R-:W1:Y:S07]  /*6ab0*/  LDSM.16.M88.4 R136, [R156+0x1800] ;  /* 0x001800009c88783b */ /* 0x000e6e0000000200 */
[C---:B---3--:R-:W-:Y:S08]  /*6ac0*/  HMMA.16816.F32 R20, R140.reuse, R144, R20 ;  /* 0x000000908c14723c */ /* 0x048ff00000001814 */
[C---:B------:R-:W-:Y:S01]  /*6ad0*/  HMMA.16816.F32 R24, R140.reuse, R146, R24 ;  /* 0x000000928c18723c */ /* 0x040fe20000001818 */
[----:B------:R-:W2:Y:S07]  /*6ae0*/  LDSM.16.M88.4 R144, [R100+0x2000] ;  /* 0x002000006490783b */ /* 0x000eae0000000200 */
[C---:B-1----:R-:W-:Y:S08]  /*6af0*/  HMMA.16816.F32 R28, R140.reuse, R136, R28 ;  /* 0x000000888c1c723c */ /* 0x042ff0000000181c */
[----:B------:R-:W-:Y:S01]  /*6b00*/  HMMA.16816.F32 R32, R140, R138, R32 ;  /* 0x0000008a8c20723c */ /* 0x000fe20000001820 */
[----:B------:R-:W1:Y:S07]  /*6b10*/  LDSM.16.M88.4 R136, [R100+0x2800] ;  /* 0x002800006488783b */ /* 0x000e6e0000000200 */
[C---:B--2---:R-:W-:Y:S01]  /*6b20*/  HMMA.16816.F32 R4, R148.reuse, R144, R4 ;  /* 0x000000909404723c */ /* 0x044fe20000001804 */
[----:B------:R-:W2:Y:S07]  /*6b30*/  LDSM.16.M88.4 R140, [R100+0x3000] ;  /* 0x00300000648c783b */ /* 0x000eae0000000200 */
[C---:B------:R-:W-:Y:S01]  /*6b40*/  HMMA.16816.F32 R8, R148.reuse, R146, R8 ;  /* 0x000000929408723c */ /* 0x040fe20000001808 */
[----:B------:R-:W3:Y:S07]  /*6b50*/  LDSM.16.M88.4 R144, [R100+0x3800] ;  /* 0x003800006490783b */ /* 0x000eee0000000200 */
[C---:B-1----:R-:W-:Y:S08]  /*6b60*/  HMMA.16816.F32 R12, R148.reuse, R136, R12 ;  /* 0x00000088940c723c */ /* 0x042ff0000000180c */
        /* <DEDUP_REMOVED lines=8> */
[----:B------:R-:W-:Y:S01]  /*6bf0*/  LDSM.16.M88.4 R148, [R3+0x3800] ;  /* 0x003800000394783b */ /* 0x000fe20000000200 */
[C---:B-1----:R-:W-:Y:S08]  /*6c00*/  HMMA.16816.F32 R4, R136.reuse, R140, R4 ;  /* 0x0000008c8804723c */ /* 0x042ff00000001804 */
[C---:B------:R-:W-:Y:S01]  /*6c10*/  HMMA.16816.F32 R8, R136.reuse, R142, R8 ;  /* 0x0000008e8808723c */ /* 0x040fe20000001808 */
[----:B------:R-:W1:Y:S07]  /*6c20*/  LDSM.16.M88.4 R140, [R3+0x3000] ;  /* 0x00300000038c783b */ /* 0x000e6e0000000200 */
[C---:B--2---:R-:W-:Y:S08]  /*6c30*/  HMMA.16816.F32 R12, R136.reuse, R144, R12 ;  /* 0x00000090880c723c */ /* 0x044ff0000000180c */
[C---:B------:R-:W-:Y:S01]  /*6c40*/  HMMA.16816.F32 R16, R136.reuse, R146, R16 ;  /* 0x000000928810723c */ /* 0x040fe20000001810 */
[----:B------:R-:W-:Y:S07]  /*6c50*/  LDSM.16.M88.4 R144, [R101+0x2000] ;  /* 0x002000006590783b */ /* 0x000fee0000000200 */
[C---:B-1----:R-:W-:Y:S08]  /*6c60*/  HMMA.16816.F32 R20, R136.reuse, R140, R20 ;  /* 0x0000008c8814723c */ /* 0x042ff00000001814 */
[C---:B------:R-:W-:Y:S01]  /*6c70*/  HMMA.16816.F32 R24, R136.reuse, R142, R24 ;  /* 0x0000008e8818723c */ /* 0x040fe20000001818 */
[----:B------:R-:W1:Y:S07]  /*6c80*/  LDSM.16.M88.4 R140, [R166+0x4000] ;  /* 0x00400000a68c783b */ /* 0x000e6e0000000200 */
[C---:B------:R-:W-:Y:S08]  /*6c90*/  HMMA.16816.F32 R28, R136.reuse, R148, R28 ;  /* 0x00000094881c723c */ /* 0x040ff0000000181c */
        /* <DEDUP_REMOVED lines=28> */
[----:B------:R-:W3:Y:S01]  /*6e60*/  LDSM.16.M88.4 R148, [R100+0x5000] ;  /* 0x005000006494783b */ /* 0x000ee20000000200 */
[C---:B-1----:R-:W-:Y:S08]  /*6e70*/  HMMA.16816.F32 R4, R140.reuse, R144, R4 ;  /* 0x000000908c04723c */ /* 0x042ff00000001804 */
[C---:B------:R-:W-:Y:S01]  /*6e80*/  HMMA.16816.F32 R8, R140.reuse, R146, R8 ;  /* 0x000000928c08723c */ /* 0x040fe20000001808 */
[----:B------:R-:W1:Y:S07]  /*6e90*/  LDSM.16.M88.4 R144, [R100+0x5800] ;  /* 0x005800006490783b */ /* 0x000e6e0000000200 */
[C---:B--2---:R-:W-:Y:S08]  /*6ea0*/  HMMA.16816.F32 R12, R140.reuse, R136, R12 ;  /* 0x000000888c0c723c */ /* 0x044ff0000000180c */
[C---:B------:R-:W-:Y:S01]  /*6eb0*/  HMMA.16816.F32 R16, R140.reuse, R138, R16 ;  /* 0x0000008a8c10723c */ /* 0x040fe20000001810 */
[----:B------:R-:W-:Y:S07]  /*6ec0*/  LDSM.16.M88.4 R136, [R164+0x8000] ;  /* 0x00800000a488783b */ /* 0x000fee0000000200 */
[C---:B---3--:R-:W-:Y:S08]  /*6ed0*/  HMMA.16816.F32 R20, R140.reuse, R148, R20 ;  /* 0x000000948c14723c */ /* 0x048ff00000001814 */
[C---:B------:R-:W-:Y:S01]  /*6ee0*/  HMMA.16816.F32 R24, R140.reuse, R150, R24 ;  /* 0x000000968c18723c */ /* 0x040fe20000001818 */
[----:B------:R-:W2:Y:S07]  /*6ef0*/  LDSM.16.M88.4 R148, [R103+0x4000] ;  /* 0x004000006794783b */ /* 0x000eae0000000200 */
        /* <DEDUP_REMOVED lines=9> */
[----:B------:R-:W-:Y:S07]  /*6f90*/  LDSM.16.M88.4 R140, [R166+0x8000] ;  /* 0x00800000a68c783b */ /* 0x000fee0000000200 */
[C---:B---3--:R-:W-:Y:S08]  /*6fa0*/  HMMA.16816.F32 R20, R136.reuse, R144, R20 ;  /* 0x000000908814723c */ /* 0x048ff00000001814 */
        /* <DEDUP_REMOVED lines=9> */
[C---:B------:R-:W-:Y:S08]  /*7040*/  HMMA.16816.F32 R12, R140.reuse, R148, R12 ;  /* 0x000000948c0c723c */ /* 0x040ff0000000180c */
[C---:B------:R-:W-:Y:S01]  /*7050*/  HMMA.16816.F32 R16, R140.reuse, R150, R16 ;  /* 0x000000968c10723c */ /* 0x040fe20000001810 */
[----:B------:R-:W3:Y:S07]  /*7060*/  LDSM.16.M88.4 R148, [R165+0x8000] ;  /* 0x00800000a594783b */ /* 0x000eee0000000200 */
[C---:B--2---:R-:W-:Y:S08]  /*7070*/  HMMA.16816.F32 R20, R140.reuse, R136, R20 ;  /* 0x000000888c14723c */ /* 0x044ff00000001814 */
[C---:B------:R-:W-:Y:S01]  /*7080*/  HMMA.16816.F32 R24, R140.reuse, R138, R24 ;  /* 0x0000008a8c18723c */ /* 0x040fe20000001818 */
[----:B------:R-:W2:Y:S07]  /*7090*/  LDSM.16.M88.4 R136, [R2+0x4800] ;  /* 0x004800000288783b */ /* 0x000eae0000000200 */
[C---:B-1----:R-:W-:Y:S08]  /*70a0*/  HMMA.16816.F32 R28, R140.reuse, R144, R28 ;  /* 0x000000908c1c723c */ /* 0x042ff0000000181c */
[----:B------:R-:W-:Y:S08]  /*70b0*/  HMMA.16816.F32 R32, R140, R146, R32 ;  /* 0x000000928c20723c */ /* 0x000ff00000001820 */
[C---:B---3--:R-:W-:Y:S08]  /*70c0*/  HMMA.16816.F32 R4, R148.reuse, R152, R4 ;  /* 0x000000989404723c */ /* 0x048ff00000001804 */
[C---:B------:R-:W-:Y:S08]  /*70d0*/  HMMA.16816.F32 R8, R148.reuse, R154, R8 ;  /* 0x0000009a9408723c */ /* 0x040ff00000001808 */
[C---:B--2---:R-:W-:Y:S08]  /*70e0*/  HMMA.16816.F32 R12, R148.reuse, R136, R12 ;  /* 0x00000088940c723c */ /* 0x044ff0000000180c */
[----:B------:R-:W-:Y:S01]  /*70f0*/  FMUL.FTZ R3, R4, c[0x0][0x320] ;  /* 0x0000c80004037a20 */ /* 0x000fe20000410000 */
[C---:B------:R-:W-:Y:S03]  /*7100*/  HMMA.16816.F32 R16, R148.reuse, R138, R16 ;  /* 0x0000008a9410723c */ /* 0x040fe60000001810 */
[----:B------:R1:W-:Y:S04]  /*7110*/  MUFU.TANH R143, R3 ;  /* 0x00000003008f7308 */ /* 0x0003e80000002400 */
[----:B------:R-:W-:Y:S02]  /*7120*/  FMUL.FTZ R9, R9, c[0x0][0x320] ;  /* 0x0000c80009097a20 */ /* 0x000fe40000410000 */
[----:B------:R-:W-:Y:S04]  /*7130*/  FMUL.FTZ R11, R11, c[0x0][0x320] ;  /* 0x0000c8000b0b7a20 */ /* 0x000fe80000410000 */
[----:B------:R-:W-:Y:S10]  /*7140*/  MUFU.TANH R142, R9 ;  /* 0x00000009008e7308 */ /* 0x000ff40000002400 */
[----:B------:R-:W-:Y:S01]  /*7150*/  MUFU.TANH R152, R11 ;  /* 0x0000000b00987308 */ /* 0x000fe20000002400 */
[----:B-1----:R-:W-:Y:S09]  /*7160*/  FMUL.FTZ R3, R6, c[0x0][0x320] ;  /* 0x0000c80006037a20 */ /* 0x002ff20000410000 */
[----:B------:R1:W2:Y:S02]  /*7170*/  MUFU.TANH R154, R3 ;  /* 0x00000003009a7308 */ /* 0x0002a40000002400 */
[----:B-1----:R-:W-:Y:S08]  /*7180*/  FMUL.FTZ R3, R5, c[0x0][0x320] ;  /* 0x0000c80005037a20 */ /* 0x002ff00000410000 */
[----:B------:R1:W-:Y:S02]  /*7190*/  MUFU.TANH R147, R3 ;  /* 0x0000000300937308 */ /* 0x0003e40000002400 */
[----:B-1----:R-:W-:Y:S02]  /*71a0*/  FMUL.FTZ R3, R7, c[0x0][0x320] ;  /* 0x0000c80007037a20 */ /* 0x002fe40000410000 */
[----:B------:R-:W1:Y:S06]  /*71b0*/  LDSM.16.M88.4 R4, [R2+0x5000] ;  /* 0x005000000204783b */ /* 0x000e6c0000000200 */
[----:B------:R3:W4:Y:S02]  /*71c0*/  MUFU.TANH R155, R3 ;  /* 0x00000003009b7308 */ /* 0x0007240000002400 */
[----:B---3--:R-:W-:Y:S08]  /*71d0*/  FMUL.FTZ R3, R8, c[0x0][0x320] ;  /* 0x0000c80008037a20 */ /* 0x008ff00000410000 */
[----:B------:R3:W-:Y:S01]  /*71e0*/  MUFU.TANH R146, R3 ;  /* 0x0000000300927308 */ /* 0x0007e20000002400 */
[C---:B-1----:R-:W-:Y:S07]  /*71f0*/  HMMA.16816.F32 R20, R148.reuse, R4, R20 ;  /* 0x000000049414723c */ /* 0x042fee0000001814 */
[----:B------:R-:W-:Y:S01]  /*7200*/  FMUL.FTZ R4, R17, c[0x0][0x320] ;  /* 0x0000c80011047a20 */ /* 0x000fe20000410000 */
[C---:B------:R-:W-:Y:S03]  /*7210*/  HMMA.16816.F32 R24, R148.reuse, R6, R24 ;  /* 0x000000069418723c */ /* 0x040fe60000001818 */
[----:B------:R-:W-:Y:S01]  /*7220*/  MUFU.TANH R100, R4 ;  /* 0x0000000400647308 */ /* 0x000fe20000002400 */
[----:B---3--:R-:W-:Y:S02]  /*7230*/  FMUL.FTZ R3, R10, c[0x0][0x320] ;  /* 0x0000c8000a037a20 */ /* 0x008fe40000410000 */
[----:B------:R1:W3:Y:S07]  /*7240*/  LDSM.16.M88.4 R8, [R2+0x5800] ;  /* 0x005800000208783b */ /* 0x0002ee0000000200 */
[----:B------:R5:W2:Y:S01]  /*7250*/  MUFU.TANH R153, R3 ;  /* 0x0000000300997308 */ /* 0x000aa20000002400 */
[----:B-1----:R-:W-:Y:S09]  /*7260*/  FMUL.FTZ R2, R18, c[0x0][0x320] ;  /* 0x0000c80012027a20 */ /* 0x002ff20000410000 */
[----:B------:R1:W-:Y:S01]  /*7270*/  MUFU.TANH R141, R2 ;  /* 0x00000002008d7308 */ /* 0x0003e20000002400 */
[----:B-----5:R-:W-:Y:S09]  /*7280*/  FMUL.FTZ R3, R12, c[0x0][0x320] ;  /* 0x0000c8000c037a20 */ /* 0x020ff20000410000 */
[----:B------:R5:W-:Y:S01]  /*7290*/  MUFU.TANH R139, R3 ;  /* 0x00000003008b7308 */ /* 0x000be20000002400 */
[C---:B---3--:R-:W-:Y:S08]  /*72a0*/  HMMA.16816.F32 R28, R148.reuse, R8, R28 ;  /* 0x00000008941c723c */ /* 0x048ff0000000181c */
[----:B------:R-:W-:Y:S04]  /*72b0*/  HMMA.16816.F32 R32, R148, R10, R32 ;  /* 0x0000000a9420723c */ /* 0x000fe80000001820 */
[----:B-1----:R-:W-:Y:S04]  /*72c0*/  FMUL.FTZ R2, R19, c[0x0][0x320] ;  /* 0x0000c80013027a20 */ /* 0x002fe80000410000 */
[----:B------:R1:W-:Y:S01]  /*72d0*/  MUFU.TANH R140, R2 ;  /* 0x00000002008c7308 */ /* 0x0003e20000002400 */
[----:B-----5:R-:W-:Y:S07]  /*72e0*/  FMUL.FTZ R3, R14, c[0x0][0x320] ;  /* 0x0000c8000e037a20 */ /* 0x020fee0000410000 */
[----:B------:R-:W-:Y:S02]  /*72f0*/  FMUL.FTZ R4, R31, c[0x0][0x320] ;  /* 0x0000c8001f047a20 */ /* 0x000fe40000410000 */
[----:B------:R3:W5:Y:S06]  /*7300*/  MUFU.TANH R145, R3 ;  /* 0x0000000300917308 */ /* 0x00076c0000002400 */
[----:B------:R-:W-:Y:S02]  /*7310*/  FMUL.FTZ R7, R32, c[0x0][0x320] ;  /* 0x0000c80020077a20 */ /* 0x000fe40000410000 */
[----:B------:R-:W-:Y:S02]  /*7320*/  FMUL.FTZ R6, R33, c[0x0][0x320] ;  /* 0x0000c80021067a20 */ /* 0x000fe40000410000 */
[----:B------:R2:W-:Y:S01]  /*7330*/  MUFU.TANH R12, R4 ;  /* 0x00000004000c7308 */ /* 0x0005e20000002400 */
[----:B-1----:R-:W-:Y:S09]  /*7340*/  FMUL.FTZ R2, R22, c[0x0][0x320] ;  /* 0x0000c80016027a20 */ /* 0x002ff20000410000 */
[----:B------:R1:W-:Y:S01]  /*7350*/  MUFU.TANH R137, R2 ;  /* 0x0000000200897308 */ /* 0x0003e20000002400 */
[----:B---3--:R-:W-:Y:S09]  /*7360*/  FMUL.FTZ R3, R13, c[0x0][0x320] ;  /* 0x0000c8000d037a20 */ /* 0x008ff20000410000 */
[----:B------:R3:W-:Y:S01]  /*7370*/  MUFU.TANH R138, R3 ;  /* 0x00000003008a7308 */ /* 0x0007e20000002400 */
[----:B--2---:R-:W-:Y:S09]  /*7380*/  FMUL.FTZ R4, R34, c[0x0][0x320] ;  /* 0x0000c80022047a20 */ /* 0x004ff20000410000 */
[----:B------:R2:W-:Y:S01]  /*7390*/  MUFU.TANH R11, R4 ;  /* 0x00000004000b7308 */ /* 0x0005e20000002400 */
[----:B-1----:R-:W-:Y:S09]  /*73a0*/  FMUL.FTZ R2, R21, c[0x0][0x320] ;  /* 0x0000c80015027a20 */ /* 0x002ff20000410000 */
[----:B------:R1:W-:Y:S01]  /*73b0*/  MUFU.TANH R17, R2 ;  /* 0x0000000200117308 */ /* 0x0003e20000002400 */
[----:B---3--:R-:W-:Y:S09]  /*73c0*/  FMUL.FTZ R3, R15, c[0x0][0x320] ;  /* 0x0000c8000f037a20 */ /* 0x008ff20000410000 */
[----:B------:R3:W3:Y:S01]  /*73d0*/  MUFU.TANH R144, R3 ;  /* 0x0000000300907308 */ /* 0x0006e20000002400 */
[----:B--2---:R-:W-:Y:S09]  /*73e0*/  FMUL.FTZ R4, R35, c[0x0][0x320] ;  /* 0x0000c80023047a20 */ /* 0x004ff20000410000 */
[----:B------:R-:W-:Y:S01]  /*73f0*/  MUFU.TANH R7, R7 ;  /* 0x0000000700077308 */ /* 0x000fe20000002400 */
[----:B-1----:R-:W-:Y:S09]  /*7400*/  FMUL.FTZ R2, R23, c[0x0][0x320] ;  /* 0x0000c80017027a20 */ /* 0x002ff20000410000 */
[----:B------:R1:W2:Y:S01]  /*7410*/  MUFU.TANH R103, R2 ;  /* 0x0000000200677308 */ /* 0x0002a20000002400 */
[----:B---3--:R-:W-:Y:S09]  /*7420*/  FMUL.FTZ R3, R16, c[0x0][0x320] ;  /* 0x0000c80010037a20 */ /* 0x008ff20000410000 */
[----:B------:R3:W-:Y:S10]  /*7430*/  MUFU.TANH R136, R3 ;  /* 0x0000000300887308 */ /* 0x0007f40000002400 */
[----:B------:R2:W-:Y:S01]  /*7440*/  MUFU.TANH R9, R4 ;  /* 0x0000000400097308 */ /* 0x0005e20000002400 */
[----:B-1----:R-:W-:Y:S09]  /*7450*/  FMUL.FTZ R2, R24, c[0x0][0x320] ;  /* 0x0000c80018027a20 */ /* 0x002ff20000410000 */
[----:B------:R1:W-:Y:S01]  /*7460*/  MUFU.TANH R15, R2 ;  /* 0x00000002000f7308 */ /* 0x0003e20000002400 */
[----:B---3--:R-:W-:Y:S09]  /*7470*/  FMUL.FTZ R3, R20, c[0x0][0x320] ;  /* 0x0000c80014037a20 */ /* 0x008ff20000410000 */
[----:B------:R3:W-:Y:S01]  /*7480*/  MUFU.TANH R19, R3 ;  /* 0x0000000300137308 */ /* 0x0007e20000002400 */
[----:B--2---:R-:W-:Y:S04]  /*7490*/  IADD3 R4, R176, 0x1, RZ ;  /* 0x00000001b0047810 */ /* 0x004fe80007ffe0ff */
[----:B------:R-:W-:Y:S05]  /*74a0*/  SEL R176, R4, RZ, !P0 ;  /* 0x000000ff04b07207 */ /* 0x000fea0004000000 */
[----:B------:R-:W-:Y:S01]  /*74b0*/  MUFU.TANH R6, R6 ;  /* 0x0000000600067308 */ /* 0x000fe20000002400 */
[----:B-1----:R-:W-:Y:S09]  /*74c0*/  FMUL.FTZ R2, R26, c[0x0][0x320] ;  /* 0x0000c8001a027a20 */ /* 0x002ff20000410000 */
[----:B------:R1:W2:Y:S01]  /*74d0*/  MUFU.TANH R20, R2 ;  /* 0x0000000200147308 */ /* 0x0002a20000002400 */
[----:B---3--:R-:W-:Y:S09]  /*74e0*/  FMUL.FTZ R3, R25, c[0x0][0x320] ;  /* 0x0000c80019037a20 */ /* 0x008ff20000410000 */
[----:B------:R3:W-:Y:S01]  /*74f0*/  MUFU.TANH R14, R3 ;  /* 0x00000003000e7308 */ /* 0x0007e20000002400 */
[----:B-1----:R-:W-:Y:S09]  /*7500*/  FMUL.FTZ R2, R27, c[0x0][0x320] ;  /* 0x0000c8001b027a20 */ /* 0x002ff20000410000 */
[----:B------:R1:W1:Y:S01]  /*7510*/  MUFU.TANH R18, R2 ;  /* 0x0000000200127308 */ /* 0x0002620000002400 */
[----:B---3--:R-:W-:Y:S04]  /*7520*/  FMNMX.FTZ R3, R154, R102, !PT ;  /* 0x000000669a037209 */ /* 0x008fe80007810000 */
[----:B----4-:R-:W-:Y:S04]  /*7530*/  FMNMX.FTZ R3, R155, R3, !PT ;  /* 0x000000039b037209 */ /* 0x010fe80007810000 */
[----:B------:R-:W-:Y:S04]  /*7540*/  FMNMX.FTZ R3, R153, R3, !PT ;  /* 0x0000000399037209 */ /* 0x000fe80007810000 */
[----:B------:R-:W-:Y:S04]  /*7550*/  FMNMX.FTZ R3, R152, R3, !PT ;  /* 0x0000000398037209 */ /* 0x000fe80007810000 */
[----:B-----5:R-:W-:Y:S01]  /*7560*/  FMNMX.FTZ R3, R145, R3, !PT ;  /* 0x0000000391037209 */ /* 0x020fe20007810000 */
[----:B-1----:R-:W-:Y:S03]  /*7570*/  FMUL.FTZ R2, R28, c[0x0][0x320] ;  /* 0x0000c8001c027a20 */ /* 0x002fe60000410000 */
[----:B------:R-:W-:Y:S01]  /*7580*/  FMNMX.FTZ R3, R144, R3, !PT ;  /* 0x0000000390037209 */ /* 0x000fe20007810000 */
[----:B------:R1:W-:Y:S03]  /*7590*/  MUFU.TANH R10, R2 ;  /* 0x00000002000a7308 */ /* 0x0003e60000002400 */
[----:B------:R-:W-:Y:S04]  /*75a0*/  FMNMX.FTZ R3, R141, R3, !PT ;  /* 0x000000038d037209 */ /* 0x000fe80007810000 */
[----:B------:R-:W-:Y:S04]  /*75b0*/  FMNMX.FTZ R3, R140, R3, !PT ;  /* 0x000000038c037209 */ /* 0x000fe80007810000 */
[----:B------:R-:W-:Y:S04]  /*75c0*/  FMNMX.FTZ R3, R137, R3, !PT ;  /* 0x0000000389037209 */ /* 0x000fe80007810000 */
[----:B------:R-:W-:Y:S04]  /*75d0*/  FMNMX.FTZ R3, R103, R3, !PT ;  /* 0x0000000367037209 */ /* 0x000fe80007810000 */
[----:B--2---:R-:W-:Y:S04]  /*75e0*/  FMNMX.FTZ R3, R20, R3, !PT ;  /* 0x0000000314037209 */ /* 0x004fe80007810000 */
[----:B------:R-:W-:Y:S01]  /*75f0*/  FMNMX.FTZ R3, R18, R3, !PT ;  /* 0x0000000312037209 */ /* 0x000fe20007810000 */
[----:B-1----:R-:W-:Y:S04]  /*7600*/  FMUL.FTZ R2, R30, c[0x0][0x320] ;  /* 0x0000c8001e027a20 */ /* 0x002fe80000410000 */
[----:B------:R-:W1:Y:S02]  /*7610*/  MUFU.TANH R13, R2 ;  /* 0x00000002000d7308 */ /* 0x000e640000002400 */
[----:B-1----:R-:W-:Y:S01]  /*7620*/  FMNMX.FTZ R3, R13, R3, !PT ;  /* 0x000000030d037209 */ /* 0x002fe20007810000 */
[----:B------:R-:W-:Y:S03]  /*7630*/  FMUL.FTZ R2, R29, c[0x0][0x320] ;  /* 0x0000c8001d027a20 */ /* 0x000fe60000410000 */
[----:B------:R-:W-:Y:S04]  /*7640*/  FMNMX.FTZ R3, R12, R3, !PT ;  /* 0x000000030c037209 */ /* 0x000fe80007810000 */
[----:B------:R1:W2:Y:S01]  /*7650*/  MUFU.TANH R8, R2 ;  /* 0x0000000200087308 */ /* 0x0002a20000002400 */
[----:B------:R-:W-:Y:S04]  /*7660*/  FMNMX.FTZ R3, R11, R3, !PT ;  /* 0x000000030b037209 */ /* 0x000fe80007810000 */
[----:B------:R-:W-:Y:S02]  /*7670*/  FMNMX.FTZ R5, R9, R3, !PT ;  /* 0x0000000309057209 */ /* 0x000fe40007810000 */
[----:B-1----:R-:W-:Y:S04]  /*7680*/  FMNMX.FTZ R2, R143, R0, !PT ;  /* 0x000000008f027209 */ /* 0x002fe80007810000 */
        /* <DEDUP_REMOVED lines=12> */
[----:B--2---:R-:W-:Y:S04]  /*7750*/  FMNMX.FTZ R2, R8, R2, !PT ;  /* 0x0000000208027209 */ /* 0x004fe80007810000 */
[----:B------:R-:W-:Y:S04]  /*7760*/  FMNMX.FTZ R2, R7, R2, !PT ;  /* 0x0000000207027209 */ /* 0x000fe80007810000 */
[----:B------:R-:W-:Y:S01]  /*7770*/  FMNMX.FTZ R4, R6, R2, !PT ;  /* 0x0000000206047209 */ /* 0x000fe20007810000 */
[----:B------:R-:W-:-:S05]  /*7780*/  BRA.DIV ~URZ, `(.L_x_1576) ;  /* 0x000076a27f007947 */ /* 0x000fca000b800000 */
[----:B------:R1:W2:Y:S02]  /*7790*/  SHFL.BFLY PT, R2, R4, 0x2, 0x1f ;  /* 0x0c401f0004027f89 */ /* 0x0002a400000e0000 */
.L_x_1661:
[----:B--2---:R-:W-:Y:S01]  /*77a0*/  FMNMX.FTZ R2, R4, R2, !PT ;  /* 0x0000000204027209 */ /* 0x004fe20007810000 */
[----:B------:R-:W-:Y:S04]  /*77b0*/  DEPBAR.LE SB0, 0x2 ;  /* 0x000080800000791a */ /* 0x000fe80000000000 */
[----:B------:R-:W2:Y:S01]  /*77c0*/  SHFL.BFLY PT, R3, R2, 0x1, 0x1f ;  /* 0x0c201f0002037f89 */ /* 0x000ea200000e0000 */
[----:B------:R-:W-:Y:S07]  /*77d0*/  BSSY B0, `(.L_x_1577) ;  /* 0x00001c6000007945 */ /* 0x000fee0003800000 */
[----:B------:R-:W-:Y:S01]  /*77e0*/  BAR.SYNC.DEFER_BLOCKING 0x0 ;  /* 0x0000000000007b1d */ /* 0x000fe20000010000 */
[----:B--2---:R-:W-:Y:S05]  /*77f0*/  FMNMX.FTZ R101, R2, R3, !PT ;  /* 0x0000000302657209 */ /* 0x004fea0007810000 */
[C---:B------:R-:W-:Y:S02]  /*7800*/  FMUL.FTZ R3, R101.reuse, c[0x0][0x2d0] ;  /* 0x0000b40065037a20 */ /* 0x040fe40000410000 */
[----:B------:R-:W-:Y:S02]  /*7810*/  FADD.FTZ R0, -R101, R0 ;  /* 0x0000000065007221 */ /* 0x000fe40000010100 */
[--C-:B------:R-:W-:Y:S02]  /*7820*/  FFMA.FTZ R16, R143, c[0x0][0x2d0], -R3.reuse ;  /* 0x0000b4008f107a23 */ /* 0x100fe40000010803 */
[----:B------:R-:W-:Y:S02]  /*7830*/  FMUL.FTZ R0, R0, c[0x0][0x2d0] ;  /* 0x0000b40000007a20 */ /* 0x000fe40000410000 */
[--C-:B------:R-:W-:Y:S02]  /*7840*/  FFMA.FTZ R182, R7, c[0x0][0x2d0], -R3.reuse ;  /* 0x0000b40007b67a23 */ /* 0x100fe40000010803 */
[--C-:B-1----:R-:W-:Y:S01]  /*7850*/  FFMA.FTZ R4, R147, c[0x0][0x2d0], -R3.reuse ;  /* 0x0000b40093047a23 */ /* 0x102fe20000010803 */
        /* <DEDUP_REMOVED lines=15> */
[----:B------:R-:W-:Y:S02]  /*7950*/  FFMA.FTZ R181, R6, c[0x0][0x2d0], -R3 ;  /* 0x0000b40006b57a23 */ /* 0x000fe40000010803 */
[C---:B-1----:R-:W-:Y:S02]  /*7960*/  FMUL.FTZ R32, R2.reuse, R104 ;  /* 0x0000006802207220 */ /* 0x042fe40000410000 */
[C---:B------:R-:W-:Y:S01]  /*7970*/  FMUL.FTZ R33, R2.reuse, R105 ;  /* 0x0000006902217220 */ /* 0x040fe20000410000 */
[----:B------:R-:W1:Y:S01]  /*7980*/  MUFU.EX2 R3, R4 ;  /* 0x0000000400037308 */ /* 0x000e620000000800 */
[C---:B------:R-:W-:Y:S02]  /*7990*/  FMUL.FTZ R17, R2.reuse, R121 ;  /* 0x0000007902117220 */ /* 0x040fe40000410000 */
[C---:B------:R-:W-:Y:S02]  /*79a0*/  FMUL.FTZ R25, R2.reuse, R113 ;  /* 0x0000007102197220 */ /* 0x040fe40000410000 */
[C---:B--2---:R-:W-:Y:S02]  /*79b0*/  FFMA.FTZ R0, R2.reuse, R179, R7 ;  /* 0x000000b302007223 */ /* 0x044fe40000010007 */
[C---:B------:R-:W-:Y:S02]  /*79c0*/  FMUL.FTZ R16, R2.reuse, R120 ;  /* 0x0000007802107220 */ /* 0x040fe40000410000 */
[C---:B------:R-:W-:Y:S01]  /*79d0*/  FMUL.FTZ R28, R2.reuse, R108 ;  /* 0x0000006c021c7220 */ /* 0x040fe20000410000 */
[----:B------:R-:W-:Y:S01]  /*79e0*/  MUFU.EX2 R14, R23 ;  /* 0x00000017000e7308 */ /* 0x000fe20000000800 */
[C---:B------:R-:W-:Y:S02]  /*79f0*/  FMUL.FTZ R29, R2.reuse, R109 ;  /* 0x0000006d021d7220 */ /* 0x040fe40000410000 */
[C---:B------:R-:W-:Y:S02]  /*7a00*/  FMUL.FTZ R36, R2.reuse, R36 ;  /* 0x0000002402247220 */ /* 0x040fe40000410000 */
[C---:B---3--:R-:W-:Y:S02]  /*7a10*/  FMUL.FTZ R24, R2.reuse, R112 ;  /* 0x0000007002187220 */ /* 0x048fe40000410000 */
[C---:B------:R-:W-:Y:S02]  /*7a20*/  FMUL.FTZ R37, R2.reuse, R37 ;  /* 0x0000002502257220 */ /* 0x040fe40000410000 */
[C---:B------:R-:W-:Y:S01]  /*7a30*/  FMUL.FTZ R40, R2.reuse, R40 ;  /* 0x0000002802287220 */ /* 0x040fe20000410000 */
[----:B------:R-:W2:Y:S01]  /*7a40*/  MUFU.EX2 R8, R22 ;  /* 0x0000001600087308 */ /* 0x000ea20000000800 */
[C---:B------:R-:W-:Y:S02]  /*7a50*/  FMUL.FTZ R41, R2.reuse, R41 ;  /* 0x0000002902297220 */ /* 0x040fe40000410000 */
[C---:B------:R-:W-:Y:S01]  /*7a60*/  FMUL.FTZ R44, R2.reuse, R44 ;  /* 0x0000002c022c7220 */ /* 0x040fe20000410000 */
[C---:B-1----:R-:W-:Y:S01]  /*7a70*/  F2FP.PACK_AB R136, R3.reuse, R7 ;  /* 0x000000070388723e */ /* 0x042fe200000000ff */
[----:B------:R-:W-:Y:S02]  /*7a80*/  FADD.FTZ R6, R3, R0 ;  /* 0x0000000003067221 */ /* 0x000fe40000010000 */
[----:B------:R-:W1:Y:S01]  /*7a90*/  SHFL.BFLY PT, R0, R5, 0x2, 0x1f ;  /* 0x0c401f0005007f89 */ /* 0x000e6200000e0000 */
[C---:B------:R-:W-:Y:S02]  /*7aa0*/  FMUL.FTZ R45, R2.reuse, R45 ;  /* 0x0000002d022d7220 */ /* 0x040fe40000410000 */
[----:B------:R3:W4:Y:S01]  /*7ab0*/  MUFU.EX2 R22, R21 ;  /* 0x0000001500167308 */ /* 0x0007220000000800 */
        /* <DEDUP_REMOVED lines=8> */
[----:B--2---:R-:W-:Y:S01]  /*7b40*/  F2FP.PACK_AB R138, R8, R14 ;  /* 0x0000000e088a723e */ /* 0x004fe200000000ff */
[C---:B------:R-:W-:Y:S02]  /*7b50*/  FMUL.FTZ R61, R2.reuse, R61 ;  /* 0x0000003d023d7220 */ /* 0x040fe40000410000 */
[C---:B------:R-:W-:Y:S02]  /*7b60*/  FMUL.FTZ R64, R2.reuse, R64 ;  /* 0x0000004002407220 */ /* 0x040fe40000410000 */
[C---:B------:R-:W-:Y:S01]  /*7b70*/  FMUL.FTZ R65, R2.reuse, R65 ;  /* 0x0000004102417220 */ /* 0x040fe20000410000 */
[----:B------:R-:W-:Y:S01]  /*7b80*/  MUFU.EX2 R113, R159 ;  /* 0x0000009f00717308 */ /* 0x000fe20000000800 */
[----:B-1----:R-:W-:Y:S01]  /*7b90*/  FMNMX.FTZ R0, R5, R0, !PT ;  /* 0x0000000005007209 */ /* 0x002fe20007810000 */
[C---:B------:R-:W-:Y:S02]  /*7ba0*/  FMUL.FTZ R68, R2.reuse, R68 ;  /* 0x0000004402447220 */ /* 0x040fe40000410000 */
[C---:B---3--:R-:W-:Y:S01]  /*7bb0*/  FMUL.FTZ R21, R2.reuse, R117 ;  /* 0x0000007502157220 */ /* 0x048fe20000410000 */
[----:B----4-:R-:W-:Y:S01]  /*7bc0*/  F2FP.PACK_AB R108, R19, R22 ;  /* 0x00000016136c723e */ /* 0x010fe200000000ff */
[----:B------:R-:W1:Y:S01]  /*7bd0*/  SHFL.BFLY PT, R3, R0, 0x1, 0x1f ;  /* 0x0c201f0000037f89 */ /* 0x000e6200000e0000 */
        /* <DEDUP_REMOVED lines=13> */
[----:B------:R-:W-:Y:S01]  /*7cb0*/  FMUL.FTZ R92, R2, R92 ;  /* 0x0000005c025c7220 */ /* 0x000fe20000410000 */
[----:B-1----:R-:W-:Y:S01]  /*7cc0*/  FMNMX.FTZ R100, R0, R3, !PT ;  /* 0x0000000300647209 */ /* 0x002fe20007810000 */
[C---:B------:R-:W-:Y:S02]  /*7cd0*/  FMUL.FTZ R93, R2.reuse, R93 ;  /* 0x0000005d025d7220 */ /* 0x040fe40000410000 */
[----:B------:R-:W-:Y:S02]  /*7ce0*/  FMUL.FTZ R96, R2, R96 ;  /* 0x0000006002607220 */ /* 0x000fe40000410000 */
[C---:B------:R-:W-:Y:S02]  /*7cf0*/  FMUL.FTZ R3, R100.reuse, c[0x0][0x2d0] ;  /* 0x0000b40064037a20 */ /* 0x040fe40000410000 */
[----:B------:R-:W-:Y:S02]  /*7d00*/  FADD.FTZ R0, -R100, R102 ;  /* 0x0000006664007221 */ /* 0x000fe40000010100 */
[--C-:B------:R-:W-:Y:S02]  /*7d10*/  FFMA.FTZ R4, R154, c[0x0][0x2d0], -R3.reuse ;  /* 0x0000b4009a047a23 */ /* 0x100fe40000010803 */
[--C-:B------:R-:W-:Y:S02]  /*7d20*/  FFMA.FTZ R5, R155, c[0x0][0x2d0], -R3.reuse ;  /* 0x0000b4009b057a23 */ /* 0x100fe40000010803 */
[--C-:B------:R-:W-:Y:S01]  /*7d30*/  FFMA.FTZ R179, R11, c[0x0][0x2d0], -R3.reuse ;  /* 0x0000b4000bb37a23 */ /* 0x100fe20000010803 */
[----:B------:R1:W-:Y:S01]  /*7d40*/  MUFU.EX2 R15, R4 ;  /* 0x00000004000f7308 */ /* 0x0003e20000000800 */
[----:B------:R-:W-:Y:S02]  /*7d50*/  FMUL.FTZ R0, R0, c[0x0][0x2d0] ;  /* 0x0000b40000007a20 */ /* 0x000fe40000410000 */
        /* <DEDUP_REMOVED lines=14> */
[----:B------:R-:W-:Y:S02]  /*7e40*/  FFMA.FTZ R155, R12, c[0x0][0x2d0], -R3 ;  /* 0x0000b4000c9b7a23 */ /* 0x000fe40000010803 */
[----:B------:R-:W-:Y:S01]  /*7e50*/  FADD.FTZ R3, R14, R6 ;  /* 0x000000060e037221 */ /* 0x000fe20000010000 */
[----:B------:R-:W-:Y:S01]  /*7e60*/  MUFU.EX2 R121, R145 ;  /* 0x0000009100797308 */ /* 0x000fe20000000800 */
[C---:B------:R-:W-:Y:S02]  /*7e70*/  FMUL.FTZ R9, R2.reuse, R129 ;  /* 0x0000008102097220 */ /* 0x040fe40000410000 */
[C---:B-1----:R-:W-:Y:S01]  /*7e80*/  FMUL.FTZ R4, R2.reuse, R132 ;  /* 0x0000008402047220 */ /* 0x042fe20000410000 */
[C---:B--2---:R-:W-:Y:S01]  /*7e90*/  F2FP.PACK_AB R137, R11.reuse, R15 ;  /* 0x0000000f0b89723e */ /* 0x044fe200000000ff */
[C---:B------:R-:W-:Y:S02]  /*7ea0*/  FMUL.FTZ R5, R2.reuse, R133 ;  /* 0x0000008502057220 */ /* 0x040fe40000410000 */
[C---:B------:R-:W-:Y:S02]  /*7eb0*/  FMUL.FTZ R12, R2.reuse, R124 ;  /* 0x0000007c020c7220 */ /* 0x040fe40000410000 */
[C---:B------:R-:W-:Y:S01]  /*7ec0*/  FMUL.FTZ R13, R2.reuse, R125 ;  /* 0x0000007d020d7220 */ /* 0x040fe20000410000 */
[----:B------:R-:W-:Y:S01]  /*7ed0*/  MUFU.EX2 R124, R146 ;  /* 0x00000092007c7308 */ /* 0x000fe20000000800 */
[C---:B------:R-:W-:Y:S02]  /*7ee0*/  FMUL.FTZ R20, R2.reuse, R116 ;  /* 0x0000007402147220 */ /* 0x040fe40000410000 */
[----:B------:R-:W-:Y:S02]  /*7ef0*/  FMUL.FTZ R97, R2, R97 ;  /* 0x0000006102617220 */ /* 0x000fe40000410000 */
[----:B------:R-:W-:Y:S02]  /*7f00*/  FADD.FTZ R3, R8, R3 ;  /* 0x0000000308037221 */ /* 0x000fe40000010000 */
[----:B------:R-:W-:Y:S01]  /*7f10*/  FMUL.FTZ R8, R2, R128 ;  /* 0x0000008002087220 */ /* 0x000fe20000410000 */
[----:B------:R-:W-:Y:S01]  /*7f20*/  IADD3 R2, R170, R160, RZ ;  /* 0x000000a0aa027210 */ /* 0x000fe20007ffe0ff */
[C---:B---3--:R-:W-:Y:S01]  /*7f30*/  FMUL.FTZ R34, R0.reuse, R106 ;  /* 0x0000006a00227220 */ /* 0x048fe20000410000 */
[----:B------:R1:W-:Y:S01]  /*7f40*/  MUFU.EX2 R128, R10 ;  /* 0x0000000a00807308 */ /* 0x0003e20000000800 */
[----:B------:R-:W-:Y:S01]  /*7f50*/  FMUL.FTZ R35, R0, R107 ;  /* 0x0000006b00237220 */ /* 0x000fe20000410000 */
[----:B------:R-:W-:Y:S01]  /*7f60*/  IADD3 R102, R168, R2, RZ ;  /* 0x00000002a8667210 */ /* 0x000fe20007ffe0ff */
[----:B------:R-:W2:Y:S01]  /*7f70*/  LDSM.16.MT88.4 R140, [R2] ;  /* 0x00000000028c783b */ /* 0x000ea20000004200 */
[C---:B------:R-:W-:Y:S02]  /*7f80*/  FFMA.FTZ R6, R0.reuse, R184, R15 ;  /* 0x000000b800067223 */ /* 0x040fe4000001000f */
[C---:B------:R-:W-:Y:S02]  /*7f90*/  FMUL.FTZ R14, R0.reuse, R126 ;  /* 0x0000007e000e7220 */ /* 0x040fe40000410000 */
[----:B------:R-:W-:Y:S02]  /*7fa0*/  FADD.FTZ R120, R11, R6 ;  /* 0x000000060b787221 */ /* 0x000fe40000010000 */
[----:B------:R-:W3:Y:S01]  /*7fb0*/  MUFU.EX2 R125, R7 ;  /* 0x00000007007d7308 */ /* 0x000ee20000000800 */
[----:B------:R-:W4:Y:S01]  /*7fc0*/  LDSM.16.MT88.4 R104, [R102] ;  /* 0x000000006668783b */ /* 0x000f220000004200 */
[C---:B------:R-:W-:Y:S02]  /*7fd0*/  FMUL.FTZ R6, R0.reuse, R134 ;  /* 0x0000008600067220 */ /* 0x040fe40000410000 */
[C---:B------:R-:W-:Y:S02]  /*7fe0*/  FMUL.FTZ R11, R0.reuse, R131 ;  /* 0x00000083000b7220 */ /* 0x040fe40000410000 */
[----:B------:R-:W-:Y:S02]  /*7ff0*/  FMUL.FTZ R15, R0, R127 ;  /* 0x0000007f000f7220 */ /* 0x000fe40000410000 */
[----:B------:R-:W-:Y:S02]  /*8000*/  FADD.FTZ R3, R22, R3 ;  /* 0x0000000316037221 */ /* 0x000fe40000010000 */
[C---:B------:R-:W-:Y:S01]  /*8010*/  FMUL.FTZ R18, R0.reuse, R122 ;  /* 0x0000007a00127220 */ /* 0x040fe20000410000 */
[----:B------:R-:W-:Y:S01]  /*8020*/  MUFU.EX2 R116, R156 ;  /* 0x0000009c00747308 */ /* 0x000fe20000000800 */
[----:B------:R-:W-:Y:S02]  /*8030*/  FADD.FTZ R103, R19, R3 ;  /* 0x0000000313677221 */ /* 0x000fe40000010000 */
[C---:B-1----:R-:W-:Y:S02]  /*8040*/  FMUL.FTZ R10, R0.reuse, R130 ;  /* 0x00000082000a7220 */ /* 0x042fe40000410000 */
[C---:B------:R-:W-:Y:S02]  /*8050*/  FMUL.FTZ R19, R0.reuse, R123 ;  /* 0x0000007b00137220 */ /* 0x040fe40000410000 */
[C---:B------:R-:W-:Y:S02]  /*8060*/  FMUL.FTZ R26, R0.reuse, R114 ;  /* 0x00000072001a7220 */ /* 0x040fe40000410000 */
[C---:B------:R-:W-:Y:S01]  /*8070*/  FMUL.FTZ R27, R0.reuse, R115 ;  /* 0x00000073001b7220 */ /* 0x040fe20000410000 */
[----:B------:R-:W-:Y:S01]  /*8080*/  MUFU.EX2 R122, R144 ;  /* 0x00000090007a7308 */ /* 0x000fe20000000800 */
[----:B------:R-:W-:Y:S01]  /*8090*/  FMUL.FTZ R22, R0, R118 ;  /* 0x0000007600167220 */ /* 0x000fe20000410000 */
[----:B---3--:R-:W-:Y:S01]  /*80a0*/  F2FP.PACK_AB R139, R128, R125 ;  /* 0x0000007d808b723e */ /* 0x008fe200000000ff */
[C---:B------:R-:W-:Y:S02]  /*80b0*/  FMUL.FTZ R7, R0.reuse, R135 ;  /* 0x0000008700077220 */ /* 0x040fe40000410000 */
[----:B------:R-:W-:Y:S02]  /*80c0*/  FADD.FTZ R120, R125, R120 ;  /* 0x000000787d787221 */ /* 0x000fe40000010000 */
[C---:B------:R-:W-:Y:S02]  /*80d0*/  FMUL.FTZ R23, R0.reuse, R119 ;  /* 0x0000007700177220 */ /* 0x040fe40000410000 */
[C---:B------:R-:W-:Y:S01]  /*80e0*/  FMUL.FTZ R30, R0.reuse, R110 ;  /* 0x0000006e001e7220 */ /* 0x040fe20000410000 */
[----:B------:R-:W-:Y:S01]  /*80f0*/  MUFU.EX2 R146, R151 ;  /* 0x0000009700927308 */ /* 0x000fe20000000800 */
[C---:B--2---:R-:W-:Y:S05]  /*8100*/  HMMA.16816.F32 R4, R136.reuse, R140, R4 ;  /* 0x0000008c8804723c */ /* 0x044fea0000001804 */
[C---:B------:R-:W-:Y:S02]  /*8110*/  FMUL.FTZ R31, R0.reuse, R111 ;  /* 0x0000006f001f7220 */ /* 0x040fe40000410000 */
[C---:B------:R-:W-:Y:S01]  /*8120*/  FMUL.FTZ R38, R0.reuse, R38 ;  /* 0x0000002600267220 */ /* 0x040fe20000410000 */
[C---:B------:R-:W-:Y:S01]  /*8130*/  HMMA.16816.F32 R8, R136.reuse, R142, R8 ;  /* 0x0000008e8808723c */ /* 0x040fe20000001808 */
[----:B------:R-:W-:Y:S03]  /*8140*/  MUFU.EX2 R110, R148 ;  /* 0x00000094006e7308 */ /* 0x000fe60000000800 */
[C---:B------:R-:W-:Y:S02]  /*8150*/  FMUL.FTZ R39, R0.reuse, R39 ;  /* 0x0000002700277220 */ /* 0x040fe40000410000 */
[C---:B------:R-:W-:Y:S02]  /*8160*/  FMUL.FTZ R42, R0.reuse, R42 ;  /* 0x0000002a002a7220 */ /* 0x040fe40000410000 */
[C---:B----4-:R-:W-:Y:S03]  /*8170*/  HMMA.16816.F32 R12, R136.reuse, R104, R12 ;  /* 0x00000068880c723c */ /* 0x050fe6000000180c */
[----:B------:R-:W1:Y:S01]  /*8180*/  MUFU.EX2 R148, R147 ;  /* 0x0000009300947308 */ /* 0x000e620000000800 */
[C---:B------:R-:W-:Y:S02]  /*8190*/  FMUL.FTZ R43, R0.reuse, R43 ;  /* 0x0000002b002b7220 */ /* 0x040fe40000410000 */
[C---:B------:R-:W-:Y:S02]  /*81a0*/  FMUL.FTZ R46, R0.reuse, R46 ;  /* 0x0000002e002e7220 */ /* 0x040fe40000410000 */
[C---:B------:R-:W-:Y:S04]  /*81b0*/  HMMA.16816.F32 R16, R136.reuse, R106, R16 ;  /* 0x0000006a8810723c */ /* 0x040fe80000001810 */
[C---:B------:R-:W-:Y:S01]  /*81c0*/  FMUL.FTZ R47, R0.reuse, R47 ;  /* 0x0000002f002f7220 */ /* 0x040fe20000410000 */
[----:B------:R-:W-:Y:S01]  /*81d0*/  MUFU.EX2 R147, R150 ;  /* 0x0000009600937308 */ /* 0x000fe20000000800 */
[C---:B------:R-:W-:Y:S02]  /*81e0*/  FMUL.FTZ R50, R0.reuse, R50 ;  /* 0x0000003200327220 */ /* 0x040fe40000410000 */
[C---:B------:R-:W-:Y:S04]  /*81f0*/  FMUL.FTZ R51, R0.reuse, R51 ;  /* 0x0000003300337220 */ /* 0x040fe80000410000 */
        /* <DEDUP_REMOVED lines=30> */
[----:B------:R-:W-:Y:S01]  /*83e0*/  IADD3 R0, R171, R160, RZ ;  /* 0x000000a0ab007210 */ /* 0x000fe20007ffe0ff */
[----:B------:R-:W-:Y:S03]  /*83f0*/  FADD.FTZ R103, R109, R103 ;  /* 0x000000676d677221 */ /* 0x000fe60000010000 */
[----:B------:R-:W-:Y:S01]  /*8400*/  IADD3 R3, R168, R0, RZ ;  /* 0x00000000a8037210 */ /* 0x000fe20007ffe0ff */
[----:B------:R-:W2:Y:S01]  /*8410*/  LDSM.16.MT88.4 R104, [R0] ;  /* 0x000000000068783b */ /* 0x000ea20000004200 */
[C---:B------:R-:W-:Y:S01]  /*8420*/  FADD.FTZ R103, R110.reuse, R103 ;  /* 0x000000676e677221 */ /* 0x040fe20000010000 */
[----:B------:R-:W-:Y:S01]  /*8430*/  F2FP.PACK_AB R110, R110, R109 ;  /* 0x0000006d6e6e723e */ /* 0x000fe200000000ff */
[----:B------:R-:W-:Y:S01]  /*8440*/  MUFU.EX2 R143, R154 ;  /* 0x0000009a008f7308 */ /* 0x000fe20000000800 */
[----:B------:R-:W-:Y:S01]  /*8450*/  F2FP.PACK_AB R109, R122, R121 ;  /* 0x000000797a6d723e */ /* 0x000fe200000000ff */
[----:B------:R-:W-:Y:S04]  /*8460*/  FADD.FTZ R103, R113, R103 ;  /* 0x0000006771677221 */ /* 0x000fe80000010000 */
[----:B------:R-:W-:Y:S04]  /*8470*/  FADD.FTZ R103, R112, R103 ;  /* 0x0000006770677221 */ /* 0x000fe80000010000 */
[----:B------:R-:W-:Y:S01]  /*8480*/  FADD.FTZ R103, R117, R103 ;  /* 0x0000006775677221 */ /* 0x000fe20000010000 */
[----:B------:R-:W3:Y:S03]  /*8490*/  MUFU.EX2 R142, R155 ;  /* 0x0000009b008e7308 */ /* 0x000ee60000000800 */
[----:B------:R-:W-:Y:S04]  /*84a0*/  FADD.FTZ R103, R116, R103 ;  /* 0x0000006774677221 */ /* 0x000fe80000010000 */
[----:B-1----:R-:W-:Y:S03]  /*84b0*/  FADD.FTZ R103, R119, R103 ;  /* 0x0000006777677221 */ /* 0x002fe60000010000 */
[----:B------:R-:W1:Y:S01]  /*84c0*/  MUFU.EX2 R140, R183 ;  /* 0x000000b7008c7308 */ /* 0x000e620000000800 */
[C---:B--2---:R-:W-:Y:S08]  /*84d0*/  HMMA.16816.F32 R20, R136.reuse, R104, R20 ;  /* 0x000000688814723c */ /* 0x044ff00000001814 */
        /* <DEDUP_REMOVED lines=27> */
[----:B------:R-:W-:Y:S01]  /*8690*/  HMMA.16816.F32 R96, R136, R106, R96 ;  /* 0x0000006a8860723c */ /* 0x000fe20000001860 */
[----:B------:R-:W2:Y:S06]  /*86a0*/  LDSM.16.MT88.4 R104, [R2+0x800] ;  /* 0x000800000268783b */ /* 0x000eac0000004200 */
[----:B---3--:R-:W-:Y:S02]  /*86b0*/  F2FP.PACK_AB R137, R142, R143 ;  /* 0x0000008f8e89723e */ /* 0x008fe400000000ff */
[----:B-1----:R-:W-:Y:S01]  /*86c0*/  F2FP.PACK_AB R139, R140, R141 ;  /* 0x0000008d8c8b723e */ /* 0x002fe200000000ff */
        /* <DEDUP_REMOVED lines=36> */
[----:B------:R-:W1:Y:S03]  /*8910*/  LDSM.16.MT88.4 R108, [R2+0x1000] ;  /* 0x00100000026c783b */ /* 0x000e660000004200 */
[----:B------:R-:W-:Y:S03]  /*8920*/  F2FP.PACK_AB R105, R147, R146 ;  /* 0x000000929369723e */ /* 0x000fe600000000ff */
[----:B------:R-:W-:Y:S02]  /*8930*/  F2FP.PACK_AB R106, R116, R117 ;  /* 0x00000075746a723e */ /* 0x000fe400000000ff */
[----:B------:R-:W2:Y:S01]  /*8940*/  LDSM.16.MT88.4 R112, [R102+0x1000] ;  /* 0x001000006670783b */ /* 0x000ea20000004200 */
[----:B------:R-:W3:Y:S02]  /*8950*/  MUFU.EX2 R116, R180 ;  /* 0x000000b400747308 */ /* 0x000ee40000000800 */
[----:B------:R-:W-:Y:S08]  /*8960*/  F2FP.PACK_AB R107, R145, R144 ;  /* 0x00000090916b723e */ /* 0x000ff000000000ff */
[----:B------:R-:W4:Y:S01]  /*8970*/  MUFU.EX2 R117, R181 ;  /* 0x000000b500757308 */ /* 0x000f220000000800 */
[C---:B---3--:R-:W-:Y:S01]  /*8980*/  FADD.FTZ R103, R116.reuse, R103 ;  /* 0x0000006774677221 */ /* 0x048fe20000010000 */
[----:B------:R-:W-:Y:S03]  /*8990*/  F2FP.PACK_AB R136, R116, R119 ;  /* 0x000000777488723e */ /* 0x000fe600000000ff */
[----:B------:R-:W-:Y:S01]  /*89a0*/  FADD.FTZ R103, R118, R103 ;  /* 0x0000006776677221 */ /* 0x000fe20000010000 */
[C---:B-1----:R-:W-:Y:S05]  /*89b0*/  HMMA.16816.F32 R4, R104.reuse, R108, R4 ;  /* 0x0000006c6804723c */ /* 0x042fea0000001804 */
[C---:B----4-:R-:W-:Y:S01]  /*89c0*/  FADD.FTZ R179, R117.reuse, R103 ;  /* 0x0000006775b37221 */ /* 0x050fe20000010000 */
[----:B------:R-:W-:Y:S02]  /*89d0*/  F2FP.PACK_AB R138, R117, R118 ;  /* 0x00000076758a723e */ /* 0x000fe400000000ff */
        /* <DEDUP_REMOVED lines=29> */
[C---:B-1----:R-:W-:Y:S07]  /*8bb0*/  HMMA.16816.F32 R84, R104.reuse, R108, R84 ;  /* 0x0000006c6854723c */ /* 0x042fee0000001854 */
[----:B------:R-:W-:Y:S01]  /*8bc0*/  FADD.FTZ R108, R128, R120 ;  /* 0x00000078806c7221 */ /* 0x000fe20000010000 */
[C---:B------:R-:W-:Y:S01]  /*8bd0*/  HMMA.16816.F32 R88, R104.reuse, R110, R88 ;  /* 0x0000006e6858723c */ /* 0x040fe20000001858 */
[----:B------:R-:W1:Y:S03]  /*8be0*/  LDSM.16.MT88.4 R128, [R2+0x1800] ;  /* 0x001800000280783b */ /* 0x000e660000004200 */
[----:B------:R-:W-:Y:S04]  /*8bf0*/  FADD.FTZ R108, R121, R108 ;  /* 0x0000006c796c7221 */ /* 0x000fe80000010000 */
[C---:B--2---:R-:W-:Y:S04]  /*8c00*/  HMMA.16816.F32 R92, R104.reuse, R112, R92 ;  /* 0x00000070685c723c */ /* 0x044fe8000000185c */
[----:B------:R-:W-:Y:S02]  /*8c10*/  FADD.FTZ R108, R122, R108 ;  /* 0x0000006c7a6c7221 */ /* 0x000fe40000010000 */
[----:B------:R-:W2:Y:S02]  /*8c20*/  LDSM.16.MT88.4 R120, [R102+0x1800] ;  /* 0x001800006678783b */ /* 0x000ea40000004200 */
[----:B------:R-:W-:Y:S04]  /*8c30*/  HMMA.16816.F32 R96, R104, R114, R96 ;  /* 0x000000726860723c */ /* 0x000fe80000001860 */
[----:B------:R-:W-:Y:S02]  /*8c40*/  FADD.FTZ R103, R124, R108 ;  /* 0x0000006c7c677221 */ /* 0x000fe40000010000 */
[----:B------:R-:W3:Y:S08]  /*8c50*/  LDSM.16.MT88.4 R108, [R0+0x1800] ;  /* 0x00180000006c783b */ /* 0x000ef00000004200 */
[----:B------:R-:W4:Y:S01]  /*8c60*/  LDSM.16.MT88.4 R104, [R3+0x1800] ;  /* 0x001800000368783b */ /* 0x000f220000004200 */
[C---:B-1----:R-:W-:Y:S07]  /*8c70*/  HMMA.16816.F32 R132, R136.reuse, R128, R4 ;  /* 0x000000808884723c */ /* 0x042fee0000001804 */
[----:B------:R-:W1:Y:S01]  /*8c80*/  LDSM.16.MT88.4 R4, [R2+0x3800] ;  /* 0x003800000204783b */ /* 0x000e620000004200 */
[C---:B------:R-:W-:Y:S07]  /*8c90*/  HMMA.16816.F32 R128, R136.reuse, R130, R8 ;  /* 0x000000828880723c */ /* 0x040fee0000001808 */
[----:B------:R-:W5:Y:S01]  /*8ca0*/  LDSM.16.MT88.4 R8, [R102+0x3800] ;  /* 0x003800006608783b */ /* 0x000f620000004200 */
[C---:B--2---:R-:W-:Y:S07]  /*8cb0*/  HMMA.16816.F32 R124, R136.reuse, R120, R12 ;  /* 0x00000078887c723c */ /* 0x044fee000000180c */
[----:B------:R-:W2:Y:S01]  /*8cc0*/  LDSM.16.MT88.4 R12, [R0+0x3800] ;  /* 0x00380000000c783b */ /* 0x000ea20000004200 */
[C---:B------:R-:W-:Y:S07]  /*8cd0*/  HMMA.16816.F32 R120, R136.reuse, R122, R16 ;  /* 0x0000007a8878723c */ /* 0x040fee0000001810 */
[----:B------:R-:W-:Y:S01]  /*8ce0*/  LDSM.16.MT88.4 R16, [R102+0x5800] ;  /* 0x005800006610783b */ /* 0x000fe20000004200 */
[C---:B---3--:R-:W-:Y:S07]  /*8cf0*/  HMMA.16816.F32 R116, R136.reuse, R108, R20 ;  /* 0x0000006c8874723c */ /* 0x048fee0000001814 */
[----:B------:R3:W-:Y:S01]  /*8d00*/  LDSM.16.MT88.4 R20, [R0+0x5800] ;  /* 0x005800000014783b */ /* 0x0007e20000004200 */
[C---:B------:R-:W-:Y:S08]  /*8d10*/  HMMA.16816.F32 R112, R136.reuse, R110, R24 ;  /* 0x0000006e8870723c */ /* 0x040ff00000001818 */
[C---:B----4-:R-:W-:Y:S08]  /*8d20*/  HMMA.16816.F32 R108, R136.reuse, R104, R28 ;  /* 0x00000068886c723c */ /* 0x050ff0000000181c */
[C---:B------:R-:W-:Y:S04]  /*8d30*/  HMMA.16816.F32 R104, R136.reuse, R106, R32 ;  /* 0x0000006a8868723c */ /* 0x040fe80000001820 */
[----:B---3--:R-:W-:Y:S04]  /*8d40*/  FADD.FTZ R0, R148, R103 ;  /* 0x0000006794007221 */ /* 0x008fe80000010000 */
[C---:B-1----:R-:W-:Y:S04]  /*8d50*/  HMMA.16816.F32 R36, R136.reuse, R4, R36 ;  /* 0x000000048824723c */ /* 0x042fe80000001824 */
[----:B------:R-:W-:Y:S04]  /*8d60*/  FADD.FTZ R0, R146, R0 ;  /* 0x0000000092007221 */ /* 0x000fe80000010000 */
[C---:B------:R-:W-:Y:S01]  /*8d70*/  HMMA.16816.F32 R40, R136.reuse, R6, R40 ;  /* 0x000000068828723c */ /* 0x040fe20000001828 */
[----:B------:R-:W1:Y:S03]  /*8d80*/  LDSM.16.MT88.4 R4, [R3+0x3800] ;  /* 0x003800000304783b */ /* 0x000e660000004200 */
[----:B------:R-:W-:Y:S04]  /*8d90*/  FADD.FTZ R0, R147, R0 ;  /* 0x0000000093007221 */ /* 0x000fe80000010000 */
[C---:B-----5:R-:W-:Y:S04]  /*8da0*/  HMMA.16816.F32 R44, R136.reuse, R8, R44 ;  /* 0x00000008882c723c */ /* 0x060fe8000000182c */
[----:B------:R-:W-:Y:S04]  /*8db0*/  FADD.FTZ R0, R144, R0 ;  /* 0x0000000090007221 */ /* 0x000fe80000010000 */
[C---:B------:R-:W-:Y:S01]  /*8dc0*/  HMMA.16816.F32 R48, R136.reuse, R10, R48 ;  /* 0x0000000a8830723c */ /* 0x040fe20000001830 */
[----:B------:R3:W4:Y:S03]  /*8dd0*/  LDSM.16.MT88.4 R8, [R2+0x5800] ;  /* 0x005800000208783b */ /* 0x0007260000004200 */
[----:B------:R-:W-:Y:S04]  /*8de0*/  FADD.FTZ R0, R145, R0 ;  /* 0x0000000091007221 */ /* 0x000fe80000010000 */
[C---:B--2---:R-:W-:Y:S04]  /*8df0*/  HMMA.16816.F32 R52, R136.reuse, R12, R52 ;  /* 0x0000000c8834723c */ /* 0x044fe80000001834 */
[----:B------:R-:W-:Y:S04]  /*8e00*/  FADD.FTZ R0, R143, R0 ;  /* 0x000000008f007221 */ /* 0x000fe80000010000 */
[C---:B------:R-:W-:Y:S01]  /*8e10*/  HMMA.16816.F32 R56, R136.reuse, R14, R56 ;  /* 0x0000000e8838723c */ /* 0x040fe20000001838 */
[----:B------:R-:W2:Y:S03]  /*8e20*/  LDSM.16.MT88.4 R12, [R3+0x5800] ;  /* 0x00580000030c783b */ /* 0x000ea60000004200 */
[----:B------:R-:W-:Y:S01]  /*8e30*/  FADD.FTZ R0, R142, R0 ;  /* 0x000000008e007221 */ /* 0x000fe20000010000 */
[----:B---3--:R-:W-:Y:S03]  /*8e40*/  IADD3 R2, R175, -0x2, RZ ;  /* 0xfffffffeaf027810 */ /* 0x008fe60007ffe0ff */
[C---:B-1----:R-:W-:Y:S03]  /*8e50*/  HMMA.16816.F32 R60, R136.reuse, R4, R60 ;  /* 0x00000004883c723c */ /* 0x042fe6000000183c */
[----:B------:R-:W-:Y:S01]  /*8e60*/  ISETP.GE.AND P0, PT, R2, R187, PT ;  /* 0x000000bb0200720c */ /* 0x000fe20003f06270 */
[----:B------:R-:W-:Y:S04]  /*8e70*/  FADD.FTZ R0, R141, R0 ;  /* 0x000000008d007221 */ /* 0x000fe80000010000 */
[C---:B------:R-:W-:Y:S04]  /*8e80*/  HMMA.16816.F32 R64, R136.reuse, R6, R64 ;  /* 0x000000068840723c */ /* 0x040fe80000001840 */
[----:B------:R-:W-:Y:S04]  /*8e90*/  FADD.FTZ R184, R140, R0 ;  /* 0x000000008cb87221 */ /* 0x000fe80000010000 */
[C---:B----4-:R-:W-:Y:S08]  /*8ea0*/  HMMA.16816.F32 R68, R136.reuse, R8, R68 ;  /* 0x000000088844723c */ /* 0x050ff00000001844 */
[C---:B------:R-:W-:Y:S08]  /*8eb0*/  HMMA.16816.F32 R72, R136.reuse, R10, R72 ;  /* 0x0000000a8848723c */ /* 0x040ff00000001848 */
[C---:B------:R-:W-:Y:S08]  /*8ec0*/  HMMA.16816.F32 R76, R136.reuse, R16, R76 ;  /* 0x00000010884c723c */ /* 0x040ff0000000184c */
[C---:B------:R-:W-:Y:S08]  /*8ed0*/  HMMA.16816.F32 R80, R136.reuse, R18, R80 ;  /* 0x000000128850723c */ /* 0x040ff00000001850 */
[C---:B------:R-:W-:Y:S08]  /*8ee0*/  HMMA.16816.F32 R84, R136.reuse, R20, R84 ;  /* 0x000000148854723c */ /* 0x040ff00000001854 */
[C---:B------:R-:W-:Y:S08]  /*8ef0*/  HMMA.16816.F32 R88, R136.reuse, R22, R88 ;  /* 0x000000168858723c */ /* 0x040ff00000001858 */
[C---:B--2---:R-:W-:Y:S08]  /*8f00*/  HMMA.16816.F32 R92, R136.reuse, R12, R92 ;  /* 0x0000000c885c723c */ /* 0x044ff0000000185c */
[----:B------:R-:W-:Y:S01]  /*8f10*/  HMMA.16816.F32 R96, R136, R14, R96 ;  /* 0x0000000e8860723c */ /* 0x000fe20000001860 */
[----:B------:R-:W-:Y:S07]  /*8f20*/  @!UPT UIADD3 URZ, URZ, URZ, URZ ;  /* 0x0000003f3f3ff290 */ /* 0x000fee000fffe03f */
[----:B------:R-:W-:-:S11]  /*8f30*/  @!P0 BRA `(.L_x_1578) ;  /* 0x000004f000008947 */ /* 0x000fd60003800000 */
[----:B------:R-:W-:Y:S01]  /*8f40*/  IMAD.MOV.U32 R212, RZ, RZ, c[0x0][0x2b8] ;  /* 0x0000ae00ffd47624 */ /* 0x000fe200078e00ff */
[----:B------:R-:W-:Y:S01]  /*8f50*/  SHF.R.S32.HI R7, RZ, 0x1f, R185 ;  /* 0x0000001fff077819 */ /* 0x000fe200000114b9 */
[----:B------:R-:W-:Y:S01]  /*8f60*/  IMAD R2, R175, 0x40, R192 ;  /* 0x00000040af027824 */ /* 0x000fe200078e02c0 */
[----:B------:R-:W-:Y:S01]  /*8f70*/  SHF.R.S32.HI R6, RZ, 0x1f, R177 ;  /* 0x0000001fff067819 */ /* 0x000fe200000114b1 */
[----:B------:R-:W-:Y:S01]  /*8f80*/  IMAD.MOV.U32 R173, RZ, RZ, RZ ;  /* 0x000000ffffad7224 */ /* 0x000fe200078e00ff */
[----:B------:R-:W-:Y:S01]  /*8f90*/  ISETP.NE.AND P1, PT, R212, 0x1, PT ;  /* 0x00000001d400780c */ /* 0x000fe20003f25270 */
[----:B------:R-:W-:Y:S01]  /*8fa0*/  IMAD.SHL.U32 R18, R186, 0x2, RZ ;  /* 0x00000002ba127824 */ /* 0x000fe200078e00ff */
[----:B------:R-:W-:Y:S01]  /*8fb0*/  IADD3 R2, R2, -0x80, R189 ;  /* 0xffffff8002027810 */ /* 0x000fe20007ffe0bd */
[----:B------:R-:W-:Y:S01]  /*8fc0*/  IMAD.SHL.U32 R17, R185, 0x2, RZ ;  /* 0x00000002b9117824 */ /* 0x000fe200078e00ff */
[----:B------:R-:W-:Y:S01]  /*8fd0*/  SHF.R.S32.HI R212, RZ, 0x1f, R186 ;  /* 0x0000001fffd47819 */ /* 0x000fe200000114ba */
[----:B------:R-:W-:Y:S01]  /*8fe0*/  IMAD.SHL.U32 R16, R177, 0x2, RZ ;  /* 0x00000002b1107824 */ /* 0x000fe200078e00ff */
[----:B------:R-:W-:Y:S01]  /*8ff0*/  SHF.L.U64.HI R14, R185, 0x1, R7 ;  /* 0x00000001b90e7819 */ /* 0x000fe20000010207 */
[----:B------:R-:W-:Y:S01]  /*9000*/  IMAD.MOV.U32 R0, RZ, RZ, R2 ;  /* 0x000000ffff007224 */ /* 0x000fe200078e0002 */
[----:B------:R-:W-:Y:S02]  /*9010*/  SHF.L.U64.HI R15, R186, 0x1, R212 ;  /* 0x00000001ba0f7819 */ /* 0x000fe400000102d4 */
[----:B------:R-:W-:Y:S03]  /*9020*/  SHF.L.U64.HI R13, R177, 0x1, R6 ;  /* 0x00000001b10d7819 */ /* 0x000fe60000010206 */
        /* <DEDUP_REMOVED lines=24> */
.L_x_1662:
[----:B------:R-:W-:-:S05]  /*91b0*/  BRA.DIV ~URZ, `(.L_x_1580) ;  /* 0x00005d327f007947 */ /* 0x000fca000b800000 */
[----:B------:R-:W3:Y:S01]  /*91c0*/  SHFL.IDX PT, R0, R12, RZ, 0x181f ;  /* 0x00181fff0c007589 */ /* 0x000ee200000e0000 */
[----:B------:R-:W-:Y:S02]  /*91d0*/  SEL R11, RZ, 0x10, P5 ;  /* 0x00000010ff0b7807 */ /* 0x000fe40002800000 */
[----:B------:R-:W-:Y:S02]  /*91e0*/  SEL R10, RZ, 0x10, P4 ;  /* 0x00000010ff0a7807 */ /* 0x000fe40002000000 */
[C---:B---3--:R-:W-:Y:S02]  /*91f0*/  IADD3 R2, P0, R0.reuse, R16, RZ ;  /* 0x0000001000027210 */ /* 0x048fe40007f1e0ff */
[----:B------:R-:W-:Y:S03]  /*9200*/  IADD3 R8, P1, R0, R17, RZ ;  /* 0x0000001100087210 */ /* 0x000fe60007f3e0ff */
[----:B--2---:R-:W-:Y:S01]  /*9210*/  IMAD.X R3, R4, 0x1, R13, P0 ;  /* 0x0000000104037824 */ /* 0x004fe200000e060d */
[----:B------:R-:W-:Y:S01]  /*9220*/  IADD3 R6, P0, R0, R18, RZ ;  /* 0x0000001200067210 */ /* 0x000fe20007f1e0ff */
[----:B------:R-:W-:Y:S02]  /*9230*/  IMAD R0, R176, 0x6000, R205 ;  /* 0x00006000b0007824 */ /* 0x000fe400078e02cd */
[C---:B------:R-:W-:Y:S02]  /*9240*/  IMAD.X R9, R4.reuse, 0x1, R14, P1 ;  /* 0x0000000104097824 */ /* 0x040fe400008e060e */
[----:B------:R-:W-:Y:S01]  /*9250*/  IMAD.X R7, R4, 0x1, R15, P0 ;  /* 0x0000000104077824 */ /* 0x000fe200000e060f */
[----:B------:R-:W-:Y:S01]  /*9260*/  @!PT LDS RZ, [RZ] ;  /* 0x00000000fffff984 */ /* 0x000fe20000000800 */
[----:B------:R-:W-:Y:S01]  /*9270*/  @!PT LDS RZ, [RZ] ;  /* 0x00000000fffff984 */ /* 0x000fe20000000800 */
[----:B------:R2:W-:Y:S04]  /*9280*/  LDGSTS.E.BYPASS.LTC128B.128 [R0], [R2.64], !P5 ;  /* 0x0000000002007fae */ /* 0x0005e8000e901d46 */
[----:B------:R3:W-:Y:S04]  /*9290*/  LDGSTS.E.BYPASS.LTC128B.128 [R0+0x2000], [R8.64], !P4 ;  /* 0x0200000008007fae */ /* 0x0007e8000e101d46 */
[----:B------:R4:W1:Y:S04]  /*92a0*/  SHFL.IDX PT, R4, R5, 0x1, 0x181f ;  /* 0x00381f0005047f89 */ /* 0x00086800000e0000 */
[----:B------:R3:W-:Y:S04]  /*92b0*/  LDGSTS.E.BYPASS.LTC128B.128 [R0+0x4000], [R6.64], !P6 ;  /* 0x0400000006007fae */ /* 0x0007e8000f101d46 */
[----:B--2---:R3:W2:Y:S01]  /*92c0*/  SHFL.IDX PT, R2, R12, 0x1, 0x181f ;  /* 0x00381f000c027f89 */ /* 0x0046a200000e0000 */
[----:B-1--4-:R-:W-:Y:S03]  /*92d0*/  SEL R5, RZ, 0x10, P6 ;  /* 0x00000010ff057807 */ /* 0x012fe60003000000 */
.L_x_1663:
[----:B------:R-:W-:Y:S02]  /*92e0*/  IADD3 R3, -R11, 0x10, RZ ;  /* 0x000000100b037810 */ /* 0x000fe40007ffe1ff */
[----:B---3--:R-:W-:Y:S02]  /*92f0*/  IADD3 R6, -R10, 0x10, RZ ;  /* 0x000000100a067810 */ /* 0x008fe40007ffe1ff */
[----:B------:R-:W-:Y:S02]  /*9300*/  LOP3.LUT R3, R3, 0xf, RZ, 0xc0, !PT ;  /* 0x0000000f03037812 */ /* 0x000fe400078ec0ff */
[----:B------:R-:W-:Y:S02]  /*9310*/  IADD3 R7, -R5, 0x10, RZ ;  /* 0x0000001005077810 */ /* 0x000fe40007ffe1ff */
[----:B--2---:R-:W-:Y:S02]  /*9320*/  IADD3 R8, P1, P0, R3, R2, R16 ;  /* 0x0000000203087210 */ /* 0x004fe4000783e010 */
[----:B------:R-:W-:Y:S02]  /*9330*/  LOP3.LUT R3, R6, 0xf, RZ, 0xc0, !PT ;  /* 0x0000000f06037812 */ /* 0x000fe400078ec0ff */
[----:B------:R-:W-:Y:S02]  /*9340*/  IADD3.X R9, RZ, R4, R13, P1, P0 ;  /* 0x00000004ff097210 */ /* 0x000fe40000fe040d */
[----:B------:R-:W-:Y:S02]  /*9350*/  IADD3 R6, P1, P0, R3, R2, R17 ;  /* 0x0000000203067210 */ /* 0x000fe4000783e011 */
[----:B------:R-:W-:Y:S02]  /*9360*/  LOP3.LUT R3, R7, 0xf, RZ, 0xc0, !PT ;  /* 0x0000000f07037812 */ /* 0x000fe400078ec0ff */
[----:B------:R-:W-:Y:S02]  /*9370*/  IADD3.X R7, RZ, R4, R14, P1, P0 ;  /* 0x00000004ff077210 */ /* 0x000fe40000fe040e */
[----:B------:R-:W-:Y:S04]  /*9380*/  IADD3 R2, P1, P0, R3, R2, R18 ;  /* 0x0000000203027210 */ /* 0x000fe8000783e012 */
[----:B------:R-:W-:Y:S02]  /*9390*/  IADD3.X R3, RZ, R4, R15, P1, P0 ;  /* 0x00000004ff037210 */ /* 0x000fe40000fe040f */
[----:B------:R-:W-:Y:S02]  /*93a0*/  ISETP.NE.U32.AND P0, PT, R11, RZ, PT ;  /* 0x000000ff0b00720c */ /* 0x000fe40003f05070 */
[----:B------:R-:W-:Y:S11]  /*93b0*/  ISETP.NE.U32.AND P1, PT, R10, RZ, PT ;  /* 0x000000ff0a00720c */ /* 0x000ff60003f25070 */
[----:B------:R-:W-:Y:S01]  /*93c0*/  @!PT LDS RZ, [RZ] ;  /* 0x00000000fffff984 */ /* 0x000fe20000000800 */
[----:B------:R-:W-:Y:S01]  /*93d0*/  @!PT LDS RZ, [RZ] ;  /* 0x00000000fffff984 */ /* 0x000fe20000000800 */
[----:B------:R-:W-:Y:S01]  /*93e0*/  @!PT LDS RZ, [RZ] ;  /* 0x00000000fffff984 */ /* 0x000fe20000000800 */
[----:B------:R1:W-:Y:S01]  /*93f0*/  LDGSTS.E.BYPASS.LTC128B.128.ZFILL [R0+0x1000], [R8.64], P0 ;  /* 0x0100000008007fae */ /* 0x0003e20008141d46 */
[----:B------:R-:W-:Y:S03]  /*9400*/  ISETP.NE.U32.AND P0, PT, R5, RZ, PT ;  /* 0x000000ff0500720c */ /* 0x000fe60003f05070 */
[----:B------:R1:W-:Y:S10]  /*9410*/  LDGSTS.E.BYPASS.LTC128B.128.ZFILL [R0+0x3000], [R6.64], P1 ;  /* 0x0300000006007fae */ /* 0x0003f40008941d46 */
[----:B------:R1:W-:Y:S02]  /*9420*/  LDGSTS.E.BYPASS.LTC128B.128.ZFILL [R0+0x5000], [R2.64], P0 ;  /* 0x0500000002007fae */ /* 0x0003e40008141d46 */
.L_x_1578:
[----:B------:R-:W-:Y:S05]  /*9430*/  BSYNC B0 ;  /* 0x0000000000007941 */ /* 0x000fea0003800000 */
.L_x_1577:
[----:B------:R-:W-:Y:S01]  /*9440*/  ISETP.GE.AND P0, PT, R187, R175, PT ;  /* 0x000000afbb00720c */ /* 0x000fe20003f06270 */
[----:B------:R-:W0:Y:S01]  /*9450*/  LDGDEPBAR ;  /* 0x00000000000079af */ /* 0x000e220000000000 */
[----:B-1----:R-:W-:Y:S01]  /*9460*/  IADD3 R3, R175, -0x1, RZ ;  /* 0xffffffffaf037810 */ /* 0x002fe20007ffe0ff */
[----:B------:R-:W-:Y:S01]  /*9470*/  IMAD.MOV.U32 R102, RZ, RZ, R100 ;  /* 0x000000ffff667224 */ /* 0x000fe200078e0064 */
[C---:B------:R-:W-:Y:S01]  /*9480*/  ISETP.GE.AND P1, PT, R161.reuse, 0x1, PT ;  /* 0x00000001a100780c */ /* 0x040fe20003f26270 */
[----:B------:R-:W-:Y:S01]  /*9490*/  IMAD.MOV.U32 R0, RZ, RZ, R101 ;  /* 0x000000ffff007224 */ /* 0x000fe200078e0065 */
[----:B------:R-:W-:Y:S01]  /*94a0*/  IADD3 R2, R161, 0x1, RZ ;  /* 0x00000001a1027810 */ /* 0x000fe20007ffe0ff */
[----:B------:R-:W-:Y:S03]  /*94b0*/  IMAD.MOV.U32 R175, RZ, RZ, R3 ;  /* 0x000000ffffaf7224 */ /* 0x000fe600078e0003 */
[----:B------:R-:W-:Y:S03]  /*94c0*/  SEL R161, R2, RZ, !P1 ;  /* 0x000000ff02a17207 */ /* 0x000fe60004800000 */
[----:B------:R-:W-:-:S05]  /*94d0*/  @!P0 BRA `(.L_x_1581) ;  /* 0xffffcd8000008947 */ /* 0x000fca000383ffff */
.L_x_1571:
[----:B------:R-:W-:Y:S05]  /*94e0*/  BRA.DIV ~URZ, `(.L_x_1582) ;  /* 0x00005c227f007947 */ /* 0x000fea000b800000 */
[----:B------:R2:W3:Y:S02]  /*94f0*/  SHFL.BFLY PT, R0, R179, 0x2, 0x1f ;  /* 0x0c401f00b3007f89 */ /* 0x0004e400000e0000 */
.L_x_1664:
[----:B---3--:R-:W-:Y:S01]  /*9500*/  FADD.FTZ R0, R0, R179 ;  /* 0x000000b300007221 */ /* 0x008fe20000010000 */
[----:B------:R-:W-:Y:S05]  /*9510*/  BRA.DIV ~URZ, `(.L_x_1583) ;  /* 0x00005c527f007947 */ /* 0x000fea000b800000 */
[----:B-1----:R-:W1:Y:S04]  /*9520*/  SHFL.BFLY PT, R2, R184, 0x2, 0x1f ;  /* 0x0c401f00b8027f89 */ /* 0x002e6800000e0000 */
[----:B------:R-:W3:Y:S01]  /*9530*/  SHFL.BFLY PT, R5, R0, 0x1, 0x1f ;  /* 0x0c201f0000057f89 */ /* 0x000ee200000e0000 */
[----:B-1----:R-:W-:-:S02]  /*9540*/  FADD.FTZ R4, R2, R184 ;  /* 0x000000b802047221 */ /* 0x002fc40000010000 */
[----:B---3--:R-:W-:-:S03]  /*9550*/  FADD.FTZ R0, R0, R5 ;  /* 0x0000000500007221 */ /* 0x008fc60000010000 */
[----:B------:R1:W3:Y:S04]  /*9560*/  SHFL.BFLY PT, R3, R4, 0x1, 0x1f ;  /* 0x0c201f0004037f89 */ /* 0x0002e800000e0000 */
.L_x_1665:
[----:B------:R-:W-:Y:S01]  /*9570*/  FSETP.NE.FTZ.AND P1, PT, R0, RZ, PT ;  /* 0x000000ff0000720b */ /* 0x000fe20003f35000 */
[----:B---3--:R-:W-:Y:S01]  /*9580*/  FADD.FTZ R3, R3, R4 ;  /* 0x0000000403037221 */ /* 0x008fe20000010000 */
[----:B------:R-:W-:Y:S02]  /*9590*/  MOV R2, RZ ;  /* 0x000000ff00027202 */ /* 0x000fe40000000f00 */
[----:B------:R-:W-:Y:S02]  /*95a0*/  MOV R23, 0xff800000 ;  /* 0xff80000000177802 */ /* 0x000fe40000000f00 */
[----:B------:R-:W-:Y:S02]  /*95b0*/  FSETP.NE.FTZ.AND P0, PT, R3, RZ, PT ;  /* 0x000000ff0300720b */ /* 0x000fe40003f15000 */
[----:B------:R-:W-:-:S05]  /*95c0*/  MOV R22, 0xff800000 ;  /* 0xff80000000167802 */ /* 0x000fca0000000f00 */
[----:B------:R-:W3:Y:S01]  /*95d0*/  @P1 MUFU.RCP R2, R0 ;  /* 0x0000000000021308 */ /* 0x000ee20000001000 */
[----:B-1----:R-:W-:-:S05]  /*95e0*/  @P1 MOV R4, 0x3f317218 ;  /* 0x3f31721800041802 */ /* 0x002fca0000000f00 */
[----:B------:R-:W-:Y:S02]  /*95f0*/  @P1 FMUL.FTZ R4, R4, c[0x0][0x2d0] ;  /* 0x0000b40004041a20 */ /* 0x000fe40000410000 */
[----:B------:R1:W4:Y:S01]  /*9600*/  @P1 MUFU.LG2 R5, R0 ;  /* 0x0000000000051308 */ /* 0x0003220000000c00 */
[C---:B---3--:R-:W-:Y:S02]  /*9610*/  FMUL.FTZ R102, R2.reuse, R112 ;  /* 0x0000007002667220 */ /* 0x048fe40000410000 */
[C---:B------:R-:W-:Y:S02]  /*9620*/  FMUL.FTZ R103, R2.reuse, R113 ;  /* 0x0000007102677220 */ /* 0x040fe40000410000 */
[C---:B------:R-:W-:Y:S02]  /*9630*/  FMUL.FTZ R112, R2.reuse, R68 ;  /* 0x0000004402707220 */ /* 0x040fe40000410000 */
[C---:B------:R-:W-:Y:S01]  /*9640*/  FMUL.FTZ R113, R2.reuse, R69 ;  /* 0x0000004502717220 */ /* 0x040fe20000410000 */
[----:B-1----:R-:W-:Y:S01]  /*9650*/  MOV R0, RZ ;  /* 0x000000ff00007202 */ /* 0x002fe20000000f00 */
[----:B------:R-:W-:-:S02]  /*9660*/  FMUL.FTZ R68, R2, R72 ;  /* 0x0000004802447220 */ /* 0x000fc40000410000 */
[C---:B------:R-:W-:Y:S02]  /*9670*/  FMUL.FTZ R69, R2.reuse, R73 ;  /* 0x0000004902457220 */ /* 0x040fe40000410000 */
[C---:B------:R-:W-:Y:S01]  /*9680*/  FMUL.FTZ R72, R2.reuse, R76 ;  /* 0x0000004c02487220 */ /* 0x040fe20000410000 */
[----:B------:R-:W1:Y:S01]  /*9690*/  @P0 MUFU.RCP R0, R3 ;  /* 0x0000000300000308 */ /* 0x000e620000001000 */
        /* <DEDUP_REMOVED lines=41> */
[----:B------:R3:W5:Y:S01]  /*9930*/  @P0 MUFU.LG2 R2, R3 ;  /* 0x0000000300020308 */ /* 0x0007620000000c00 */
[----:B----4-:R-:W-:Y:S02]  /*9940*/  @P1 FMUL.FTZ R5, R5, 0.69314718246459960938 ;  /* 0x3f31721805051820 */ /* 0x010fe40000410000 */
[----:B-1----:R-:W-:Y:S02]  /*9950*/  FMUL.FTZ R124, R0, R38 ;  /* 0x00000026007c7220 */ /* 0x002fe40000410000 */
[----:B------:R-:W-:Y:S01]  /*9960*/  @P1 FFMA.FTZ R23, R4, R101, R5 ;  /* 0x0000006504171223 */ /* 0x000fe20000010005 */
[----:B------:R-:W-:Y:S01]  /*9970*/  MOV R4, 0x1 ;  /* 0x0000000100047802 */ /* 0x000fe20000000f00 */
[C---:B------:R-:W-:Y:S02]  /*9980*/  FMUL.FTZ R125, R0.reuse, R39 ;  /* 0x00000027007d7220 */ /* 0x040fe40000410000 */
[----:B------:R-:W-:-:S02]  /*9990*/  FMUL.FTZ R84, R0, R130 ;  /* 0x0000008200547220 */ /* 0x000fc40000410000 */
[C---:B------:R-:W-:Y:S02]  /*99a0*/  FMUL.FTZ R85, R0.reuse, R131 ;  /* 0x0000008300557220 */ /* 0x040fe40000410000 */
[C---:B------:R-:W-:Y:S02]  /*99b0*/  FMUL.FTZ R38, R0.reuse, R46 ;  /* 0x0000002e00267220 */ /* 0x040fe40000410000 */
[----:B------:R-:W-:Y:S01]  /*99c0*/  FMUL.FTZ R39, R0, R47 ;  /* 0x0000002f00277220 */ /* 0x000fe20000410000 */
[----:B---3--:R-:W-:Y:S01]  /*99d0*/  @P0 MOV R3, 0x3f317218 ;  /* 0x3f31721800030802 */ /* 0x008fe20000000f00 */
[----:B-----5:R-:W-:Y:S02]  /*99e0*/  @P0 FMUL.FTZ R2, R2, 0.69314718246459960938 ;  /* 0x3f31721802020820 */ /* 0x020fe40000410000 */
        /* <DEDUP_REMOVED lines=43> */
[----:B------:R-:W-:Y:S01]  /*9ca0*/  PRMT R0, R4, 0x7610, R0 ;  /* 0x0000761004007816 */ /* 0x000fe20000000000 */
[----:B------:R-:W-:-:S02]  /*9cb0*/  @P0 FFMA.FTZ R22, R3, R100, R2 ;  /* 0x0000006403160223 */ /* 0x000fc40000010002 */
.L_x_1545:
[----:B------:R-:W-:Y:S01]  /*9cc0*/  LOP3.LUT P0, RZ, R172, 0xff, RZ, 0xc0, !PT ;  /* 0x000000ffacff7812 */ /* 0x000fe2000780c0ff */
[----:B------:R-:W-:-:S12]  /*9cd0*/  BSSY B0, `(.L_x_1584) ;  /* 0x000000f000007945 */ /* 0x000fd80003800000 */
        /* <DEDUP_REMOVED lines=14> */
.L_x_1585:
[----:B------:R-:W-:Y:S05]  /*9dc0*/  BSYNC B0 ;  /* 0x0000000000007941 */ /* 0x000fea0003800000 */
.L_x_1584:
[----:B------:R-:W-:Y:S01]  /*9dd0*/  PRMT R0, R0, 0x9910, RZ ;  /* 0x0000991000007816 */ /* 0x000fe200000000ff */
[----:B------:R-:W-:Y:S01]  /*9de0*/  BSSY B1, `(.L_x_1586) ;  /* 0x0000336000017945 */ /* 0x000fe20003800000 */
[----:B------:R-:W-:Y:S02]  /*9df0*/  IMAD.MOV.U32 R82, RZ, RZ, R200 ;  /* 0x000000ffff527224 */ /* 0x000fe400078e00c8 */
[----:B------:R-:W-:-:S13]  /*9e00*/  ISETP.NE.AND P0, PT, R0, RZ, PT ;  /* 0x000000ff0000720c */ /* 0x000fda0003f05270 */
[----:B------:R-:W-:Y:S05]  /*9e10*/  @!P0 BRA `(.L_x_1587) ;  /* 0x000026b000008947 */ /* 0x000fea0003800000 */
[----:B------:R-:W-:Y:S01]  /*9e20*/  WARPSYNC 0xffffffff ;  /* 0xffffffff00007948 */ /* 0x000fe20003800000 */
[----:B------:R-:W-:Y:S01]  /*9e30*/  BAR.SYNC.DEFER_BLOCKING 0x1, 0x100 ;  /* 0x0044000000007b1d */ /* 0x000fe20000010000 */
[----:B------:R-:W-:Y:S01]  /*9e40*/  F2FP.PACK_AB R0, R133, R132 ;  /* 0x000000848500723e */ /* 0x000fe200000000ff */
[----:B------:R-:W-:Y:S01]  /*9e50*/  IMAD.MOV.U32 R14, RZ, RZ, c[0x0][0x388] ;  /* 0x0000e200ff0e7624 */ /* 0x000fe200078e00ff */
        /* <DEDUP_REMOVED lines=10> */
[----:B-1----:R-:W-:-:S02]  /*9f00*/  F2FP.PACK_AB R0, R85, R84 ;  /* 0x000000545500723e */ /* 0x002fc400000000ff */
[----:B---3--:R-:W-:-:S03]  /*9f10*/  F2FP.PACK_AB R2, R29, R28 ;  /* 0x0000001c1d02723e */ /* 0x008fc600000000ff */
[----:B------:R1:W-:Y:S01]  /*9f20*/  STS [R222+0x400], R0 ;  /* 0x00040000de007388 */ /* 0x0003e20000000800 */
[----:B----4-:R-:W-:-:S03]  /*9f30*/  F2FP.PACK_AB R3, R127, R126 ;  /* 0x0000007e7f03723e */ /* 0x010fc600000000ff */
[----:B------:R3:W-:Y:S04]  /*9f40*/  STS [R224], R2 ;  /* 0x00000002e0007388 */ /* 0x0007e80000000800 */
[----:B------:R4:W-:Y:S01]  /*9f50*/  STS [R224+0x400], R3 ;  /* 0x00040003e0007388 */ /* 0x0009e20000000800 */
[----:B-1----:R-:W-:Y:S02]  /*9f60*/  F2FP.PACK_AB R0, R33, R32 ;  /* 0x000000202100723e */ /* 0x002fe400000000ff */
[----:B---3--:R-:W-:-:S03]  /*9f70*/  F2FP.PACK_AB R2, R123, R122 ;  /* 0x0000007a7b02723e */ /* 0x008fc600000000ff */
[----:B------:R1:W-:Y:S01]  /*9f80*/  STS [R223], R0 ;  /* 0x00000000df007388 */ /* 0x0003e20000000800 */
[----:B----4-:R-:W-:-:S03]  /*9f90*/  F2FP.PACK_AB R3, R35, R34 ;  /* 0x000000222303723e */ /* 0x010fc600000000ff */
[----:B------:R3:W-:Y:S04]  /*9fa0*/  STS [R223+0x400], R2 ;  /* 0x00040002df007388 */ /* 0x0007e80000000800 */
[----:B------:R4:W-:Y:S01]  /*9fb0*/  STS [R251], R3 ;  /* 0x00000003fb007388 */ /* 0x0009e20000000800 */
[----:B-1----:R-:W-:Y:S02]  /*9fc0*/  F2FP.PACK_AB R0, R89, R88 ;  /* 0x000000585900723e */ /* 0x002fe400000000ff */
        /* <DEDUP_REMOVED lines=15> */
[----:B------:R3:W-:Y:S04]  /*a0c0*/  STS [R221+0x4000], R2 ;  /* 0x00400002dd007388 */ /* 0x0007e80000000800 */
[----:B------:R4:W-:Y:S01]  /*a0d0*/  STS [R221+0x4400], R3 ;  /* 0x00440003dd007388 */ /* 0x0009e20000000800 */
        /* <DEDUP_REMOVED lines=23> */
[----:B------:R4:W-:Y:S04]  /*a250*/  STS [R250+0x4400], R4 ;  /* 0x00440004fa007388 */ /* 0x0009e80000000800 */
[----:B------:R2:W-:Y:S01]  /*a260*/  STS [R248+0x4000], R2 ;  /* 0x00400002f8007388 */ /* 0x0005e20000000800 */
[----:B-1----:R-:W-:Y:S02]  /*a270*/  F2FP.PACK_AB R0, R67, R66 ;  /* 0x000000424300723e */ /* 0x002fe400000000ff */
[----:B---3--:R-:W-:-:S03]  /*a280*/  F2FP.PACK_AB R3, R51, R50 ;  /* 0x000000323303723e */ /* 0x008fc600000000ff */
[----:B------:R1:W-:Y:S01]  /*a290*/  STS [R248+0x4400], R0 ;  /* 0x00440000f8007388 */ /* 0x0003e20000000800 */
[----:B----4-:R-:W-:-:S03]  /*a2a0*/  F2FP.PACK_AB R4, R113, R112 ;  /* 0x000000707104723e */ /* 0x010fc600000000ff */
[----:B------:R3:W-:Y:S01]  /*a2b0*/  STS [R221+0x8400], R3 ;  /* 0x00840003dd007388 */ /* 0x0007e20000000800 */
[----:B--2---:R-:W-:-:S03]  /*a2c0*/  F2FP.PACK_AB R2, R69, R68 ;  /* 0x000000444502723e */ /* 0x004fc600000000ff */
[----:B------:R2:W-:Y:S04]  /*a2d0*/  STS [R221+0x8000], R4 ;  /* 0x00800004dd007388 */ /* 0x0005e80000000800 */
[----:B------:R4:W-:Y:S01]  /*a2e0*/  STS [R222+0x8000], R2 ;  /* 0x00800002de007388 */ /* 0x0009e20000000800 */
[----:B-1----:R-:W-:Y:S02]  /*a2f0*/  F2FP.PACK_AB R0, R59, R58 ;  /* 0x0000003a3b00723e */ /* 0x002fe400000000ff */
[----:B---3--:R-:W-:-:S03]  /*a300*/  F2FP.PACK_AB R3, R63, R62 ;  /* 0x0000003e3f03723e */ /* 0x008fc600000000ff */
[----:B------:R1:W-:Y:S01]  /*a310*/  STS [R222+0x8400], R0 ;  /* 0x00840000de007388 */ /* 0x0003e20000000800 */
[----:B--2---:R-:W-:-:S03]  /*a320*/  F2FP.PACK_AB R4, R73, R72 ;  /* 0x000000484904723e */ /* 0x004fc600000000ff */
        /* <DEDUP_REMOVED lines=9> */
[----:B------:R2:W-:Y:S01]  /*a3c0*/  STS [R251+0x8400], R4 ;  /* 0x00840004fb007388 */ /* 0x0005e20000000800 */
[----:B-1----:R-:W-:-:S05]  /*a3d0*/  F2FP.PACK_AB R0, R121, R120 ;  /* 0x000000787900723e */ /* 0x002fca00000000ff */
[----:B------:R1:W-:Y:S01]  /*a3e0*/  STS [R251+0x8000], R0 ;  /* 0x00800000fb007388 */ /* 0x0003e20000000800 */
[----:B--2---:R-:W-:-:S03]  /*a3f0*/  @P2 IADD3 R4, P0, R209, c[0x0][0x508], RZ ;  /* 0x00014200d1042a10 */ /* 0x004fc60007f1e0ff */
[----:B------:R2:W-:Y:S01]  /*a400*/  STS [R249+0x8000], R3 ;  /* 0x00800003f9007388 */ /* 0x0005e20000000800 */
[----:B------:R-:W-:-:S03]  /*a410*/  @P2 IADD3.X R5, R210, c[0x0][0x50c], RZ, P0, !PT ;  /* 0x00014300d2052a10 */ /* 0x000fc600007fe4ff */
[----:B------:R3:W-:Y:S01]  /*a420*/  STS [R249+0x8400], R2 ;  /* 0x00840002f9007388 */ /* 0x0007e20000000800 */
[----:B-1----:R-:W-:Y:S02]  /*a430*/  F2FP.PACK_AB R0, R81, R80 ;  /* 0x000000505100723e */ /* 0x002fe400000000ff */
[----:B--2---:R-:W-:-:S03]  /*a440*/  F2FP.PACK_AB R3, R43, R42 ;  /* 0x0000002a2b03723e */ /* 0x004fc600000000ff */
[----:B------:R1:W-:Y:S01]  /*a450*/  STS [R250+0x8000], R0 ;  /* 0x00800000fa007388 */ /* 0x0003e20000000800 */
[----:B---3--:R-:W-:-:S05]  /*a460*/  F2FP.PACK_AB R2, R55, R54 ;  /* 0x000000363702723e */ /* 0x008fca00000000ff */
        /* <DEDUP_REMOVED lines=17> */
.L_x_1588:
[----:B--2---:R-:W2:Y:S01]  /*a580*/  LDL R3, [R1+0xc] ;  /* 0x00000c0001037983 */ /* 0x004ea20000100800 */
[----:B------:R-:W-:Y:S01]  /*a590*/  IMAD.MOV.U32 R2, RZ, RZ, 0x368 ;  /* 0x00000368ff027424 */ /* 0x000fe200078e00ff */
[----:B------:R-:W-:-:S02]  /*a5a0*/  ISETP.GT.AND P2, PT, R5, 0x1, PT ;  /* 0x000000010500780c */ /* 0x000fc40003f44270 */
[----:B------:R-:W3:Y:S01]  /*a5b0*/  LDL R31, [R1+0x8] ;  /* 0x00000800011f7983 */ /* 0x000ee20000100800 */
[----:B------:R-:W-:Y:S02]  /*a5c0*/  ISETP.NE.U32.AND P0, PT, RZ, c[0x0][0x500], PT ;  /* 0x00014000ff007a0c */ /* 0x000fe40003f05070 */
[----:B------:R-:W-:Y:S02]  /*a5d0*/  SEL R2, R2, 0x328, P2 ;  /* 0x0000032802027807 */ /* 0x000fe40001000000 */
[----:B------:R-:W-:Y:S02]  /*a5e0*/  ISETP.NE.AND.EX P0, PT, RZ, c[0x0][0x504], PT, P0 ;  /* 0x00014100ff007a0c */ /* 0x000fe40003f05300 */
[----:B------:R1:W4:Y:S02]  /*a5f0*/  LDC.64 R4, c[0x0][R2+0x170] ;  /* 0x00005c0002047b82 */ /* 0x0003240000000a00 */
[----:B------:R-:W-:-:S06]  /*a600*/  SEL R8, R207, RZ, !P0 ;  /* 0x000000ffcf087207 */ /* 0x000fcc0004000000 */
[----:B------:R1:W4:Y:S08]  /*a610*/  LDC.64 R16, c[0x0][R2+0x168] ;  /* 0x00005a0002107b82 */ /* 0x0003300000000a00 */
[----:B------:R1:W2:Y:S08]  /*a620*/  LDC.64 R18, c[0x0][R2+0x178] ;  /* 0x00005e0002127b82 */ /* 0x0002b00000000a00 */
[----:B------:R1:W2:Y:S01]  /*a630*/  LDC.64 R20, c[0x0][R2+0x160] ;  /* 0x0000580002147b82 */ /* 0x0002a20000000a00 */
[----:B------:R-:W-:Y:S01]  /*a640*/  LOP3.LUT R9, R202, 0xffff, RZ, 0xc0, !PT ;  /* 0x0000ffffca097812 */ /* 0x000fe200078ec0ff */
[----:B-1----:R-:W-:-:S05]  /*a650*/  IMAD.MOV.U32 R2, RZ, RZ, c[0x0][0x4e8] ;  /* 0x00013a00ff027624 */ /* 0x002fca00078e00ff */
[----:B------:R-:W-:Y:S01]  /*a660*/  ISETP.NE.AND P3, PT, R2, 0x1, PT ;  /* 0x000000010200780c */ /* 0x000fe20003f65270 */
[----:B----4-:R-:W-:Y:S02]  /*a670*/  IMAD R2, R5, R8, RZ ;  /* 0x0000000805027224 */ /* 0x010fe400078e02ff */
[----:B------:R-:W-:-:S04]  /*a680*/  IMAD.WIDE.U32 R6, R16, R9, RZ ;  /* 0x0000000910067225 */ /* 0x000fc800078e00ff */
        /* <DEDUP_REMOVED lines=53> */
[----:B------:R-:W-:Y:S01]  /*a9e0*/  IMAD R11, R11, c[0x0][0x3a0], RZ ;  /* 0x0000e8000b0b7a24 */ /* 0x000fe200078e02ff */
[----:B-1----:R-:W-:Y:S01]  /*a9f0*/  LEA R4, R201, R189, 0x7 ;  /* 0x000000bdc9047211 */ /* 0x002fe200078e38ff */
[C---:B------:R-:W-:Y:S01]  /*aa00*/  IMAD.WIDE.U32 R2, R0.reuse, c[0x0][0x3a0], RZ ;  /* 0x0000e80000027a25 */ /* 0x040fe200078e00ff */
[----:B------:R-:W-:Y:S01]  /*aa10*/  SHF.R.S32.HI R5, RZ, 0x1f, R8 ;  /* 0x0000001fff057819 */ /* 0x000fe20000011408 */
[----:B------:R1:W2:Y:S02]  /*aa20*/  LDS.128 R24, [R188+0x80] ;  /* 0x00008000bc187984 */ /* 0x0002a40000000c00 */
[----:B------:R-:W-:-:S02]  /*aa30*/  IMAD R0, R0, c[0x0][0x3a4], R11 ;  /* 0x0000e90000007a24 */ /* 0x000fc400078e020b */
[----:B------:R-:W-:Y:S01]  /*aa40*/  @P3 IMAD.HI.U32 R6, R4, c[0x0][0x4ec], RZ ;  /* 0x00013b0004063a27 */ /* 0x000fe200078e00ff */
[----:B------:R1:W3:Y:S02]  /*aa50*/  LDS.128 R40, [R188+0x1080] ;  /* 0x00108000bc287984 */ /* 0x0002e40000000c00 */
[----:B------:R-:W-:Y:S01]  /*aa60*/  IADD3 R3, R3, R0, RZ ;  /* 0x0000000003037210 */ /* 0x000fe20007ffe0ff */
[----:B------:R-:W-:Y:S01]  /*aa70*/  IMAD R5, R5, c[0x0][0x3f0], RZ ;  /* 0x0000fc0005057a24 */ /* 0x000fe200078e02ff */
[----:B------:R1:W4:Y:S01]  /*aa80*/  LDS.128 R52, [R188+0x2080] ;  /* 0x00208000bc347984 */ /* 0x0003220000000c00 */
[----:B------:R-:W-:Y:S02]  /*aa90*/  MOV R0, R4 ;  /* 0x0000000400007202 */ /* 0x000fe40000000f00 */
[----:B------:R-:W-:Y:S01]  /*aaa0*/  IMAD.WIDE.U32 R2, R9, c[0x0][0x3e8], R2 ;  /* 0x0000fa0009027a25 */ /* 0x000fe200078e0002 */
[----:B------:R1:W1:Y:S01]  /*aab0*/  LDS.128 R60, [R188+0x3080] ;  /* 0x00308000bc3c7984 */ /* 0x0002620000000c00 */
[----:B------:R-:W-:-:S02]  /*aac0*/  @P3 SHF.R.U32.HI R0, RZ, c[0x0][0x4f0], R6 ;  /* 0x00013c00ff003a19 */ /* 0x000fc40000011606 */
[----:B------:R-:W-:Y:S01]  /*aad0*/  IMAD R3, R9, c[0x0][0x3ec], R3 ;  /* 0x0000fb0009037a24 */ /* 0x000fe200078e0203 */
[----:B------:R1:W1:Y:S01]  /*aae0*/  LDS.128 R20, [R188+0x4080] ;  /* 0x00408000bc147984 */ /* 0x0002620000000c00 */
[C---:B------:R-:W-:Y:S01]  /*aaf0*/  IMAD R7, R8.reuse, c[0x0][0x3f4], R5 ;  /* 0x0000fd0008077a24 */ /* 0x040fe200078e0205 */
[----:B------:R-:W-:Y:S01]  /*ab00*/  SHF.R.S32.HI R6, RZ, 0x1f, R0 ;  /* 0x0000001fff067819 */ /* 0x000fe20000011400 */
[----:B------:R-:W-:Y:S01]  /*ab10*/  IMAD.WIDE.U32 R2, R8, c[0x0][0x3f0], R2 ;  /* 0x0000fc0008027a25 */ /* 0x000fe200078e0002 */
[----:B------:R1:W1:Y:S01]  /*ab20*/  LDS.128 R36, [R188+0x5080] ;  /* 0x00508000bc247984 */ /* 0x0002620000000c00 */
[----:B------:R-:W-:Y:S02]  /*ab30*/  IADD3 R5, -R0, RZ, RZ ;  /* 0x000000ff00057210 */ /* 0x000fe40007ffe1ff */
[----:B------:R-:W-:Y:S01]  /*ab40*/  IMAD R6, R6, c[0x0][0x3e0], RZ ;  /* 0x0000f80006067a24 */ /* 0x000fe200078e02ff */
[----:B------:R1:W1:Y:S01]  /*ab50*/  LDS.128 R48, [R188+0x6080] ;  /* 0x00608000bc307984 */ /* 0x0002620000000c00 */
[----:B------:R-:W-:Y:S01]  /*ab60*/  IADD3 R3, R3, R7, RZ ;  /* 0x0000000703037210 */ /* 0x000fe20007ffe0ff */
[----:B------:R-:W-:-:S02]  /*ab70*/  IMAD R4, R5, c[0x0][0x4e8], R4 ;  /* 0x00013a0005047a24 */ /* 0x000fc400078e0204 */
        /* <DEDUP_REMOVED lines=17> */
.L_x_1666:
[----:B------:R-:W-:Y:S05]  /*ac90*/  BRA.DIV ~URZ, `(.L_x_1591) ;  /* 0x000046327f007947 */ /* 0x000fea000b800000 */
[----:B------:R4:W2:Y:S02]  /*aca0*/  SHFL.IDX PT, R0, R11, RZ, 0x181f ;  /* 0x00181fff0b007589 */ /* 0x0008a400000e0000 */
.L_x_1667:
        /* <DEDUP_REMOVED lines=19> */
.L_x_1593:
[----:B------:R-:W-:Y:S05]  /*ade0*/  BSYNC B0 ;  /* 0x0000000000007941 */ /* 0x000fea0003800000 */
.L_x_1592:
[----:B------:R-:W-:Y:S05]  /*adf0*/  BRA.DIV ~URZ, `(.L_x_1594) ;  /* 0x000045427f007947 */ /* 0x000fea000b800000 */
[----:B---3--:R3:W4:Y:S04]  /*ae00*/  SHFL.IDX PT, R4, R5, 0x1, 0x181f ;  /* 0x00381f0005047f89 */ /* 0x00872800000e0000 */
[----:B--2---:R3:W2:Y:S02]  /*ae10*/  SHFL.IDX PT, R0, R11, 0x1, 0x181f ;  /* 0x00381f000b007f89 */ /* 0x0046a400000e0000 */
.L_x_1668:
        /* <DEDUP_REMOVED lines=19> */
.L_x_1596:
[----:B------:R-:W-:Y:S05]  /*af50*/  BSYNC B0 ;  /* 0x0000000000007941 */ /* 0x000fea0003800000 */
.L_x_1595:
[----:B------:R-:W-:Y:S05]  /*af60*/  BRA.DIV ~URZ, `(.L_x_1597) ;  /* 0x000044a27f007947 */ /* 0x000fea000b800000 */
[----:B----4-:R4:W3:Y:S02]  /*af70*/  SHFL.IDX PT, R4, R5, 0x2, 0x181f ;  /* 0x00581f0005047f89 */ /* 0x0108e400000e0000 */
.L_x_1669:
[----:B------:R-:W-:Y:S05]  /*af80*/  BRA.DIV ~URZ, `(.L_x_1598) ;  /* 0x000044f27f007947 */ /* 0x000fea000b800000 */
[----:B--2---:R2:W4:Y:S02]  /*af90*/  SHFL.IDX PT, R0, R11, 0x2, 0x181f ;  /* 0x00581f000b007f89 */ /* 0x00452400000e0000 */
.L_x_1670:
        /* <DEDUP_REMOVED lines=19> */
.L_x_1600:
[----:B------:R-:W-:Y:S05]  /*b0d0*/  BSYNC B0 ;  /* 0x0000000000007941 */ /* 0x000fea0003800000 */
.L_x_1599:
[----:B------:R-:W-:Y:S05]  /*b0e0*/  BRA.DIV ~URZ, `(.L_x_1601) ;  /* 0x000044027f007947 */ /* 0x000fea000b800000 */
[----:B---3--:R3:W2:Y:S04]  /*b0f0*/  SHFL.IDX PT, R6, R5, 0x3, 0x181f ;  /* 0x00781f0005067f89 */ /* 0x0086a800000e0000 */
[----:B----4-:R3:W4:Y:S02]  /*b100*/  SHFL.IDX PT, R0, R11, 0x3, 0x181f ;  /* 0x00781f000b007f89 */ /* 0x01072400000e0000 */
.L_x_1671:
        /* <DEDUP_REMOVED lines=9> */
[-C--:B--23--:R-:W-:Y:S02]  /*b1a0*/  @!P1 LEA.HI.X R5, R177, R6.reuse, R8, 0x1, P3 ;  /* 0x00000006b1059211 */ /* 0x08cfe400018f0c08 */
        /* <DEDUP_REMOVED lines=10> */
.L_x_1589:
        /* <DEDUP_REMOVED lines=32> */
.L_x_1672:
[----:B------:R-:W-:Y:S05]  /*b450*/  BRA.DIV ~URZ, `(.L_x_1604) ;  /* 0x000041d27f007947 */ /* 0x000fea000b800000 */
[----:B------:R3:W4:Y:S02]  /*b460*/  SHFL.IDX PT, R0, R12, RZ, 0x1c1f ;  /* 0x001c1fff0c007589 */ /* 0x00072400000e0000 */
.L_x_1673:
[----:B------:R-:W-:Y:S01]  /*b470*/  BSSY B0, `(.L_x_1605) ;  /* 0x000007a000007945 */ /* 0x000fe20003800000 */
[----:B------:R-:W-:Y:S05]  /*b480*/  @P0 BRA `(.L_x_1606) ;  /* 0x0000078000000947 */ /* 0x000fea0003800000 */
[----:B------:R-:W-:Y:S02]  /*b490*/  ISETP.GE.AND P1, PT, R220, c[0x0][0x3c8], PT ;  /* 0x0000f200dc007a0c */ /* 0x000fe40003f26270 */
[----:B------:R-:W-:Y:S02]  /*b4a0*/  ISETP.GE.AND P0, PT, R247, c[0x0][0x3c8], PT ;  /* 0x0000f200f7007a0c */ /* 0x000fe40003f06270 */
[----:B------:R-:W-:Y:S02]  /*b4b0*/  ISETP.GE.AND P3, PT, R246, c[0x0][0x3c8], PT ;  /* 0x0000f200f6007a0c */ /* 0x000fe40003f66270 */
[----:B------:R-:W-:Y:S02]  /*b4c0*/  ISETP.GE.AND P4, PT, R245, c[0x0][0x3c8], PT ;  /* 0x0000f200f5007a0c */ /* 0x000fe40003f86270 */
[----:B------:R-:W-:-:S02]  /*b4d0*/  SHF.R.S32.HI R8, RZ, 0x1f, R247 ;  /* 0x0000001fff087819 */ /* 0x000fc400000114f7 */
[----:B------:R-:W-:Y:S02]  /*b4e0*/  SHF.R.S32.HI R9, RZ, 0x1f, R246 ;  /* 0x0000001fff097819 */ /* 0x000fe400000114f6 */
[----:B------:R-:W-:Y:S01]  /*b4f0*/  ISETP.GE.AND P6, PT, R230, c[0x0][0x3c8], PT ;  /* 0x0000f200e6007a0c */ /* 0x000fe20003fc6270 */
[----:B----4-:R-:W-:Y:S01]  /*b500*/  @!P1 IMAD.MOV.U32 R6, RZ, RZ, R0 ;  /* 0x000000ffff069224 */ /* 0x010fe200078e0000 */
[----:B------:R-:W-:Y:S01]  /*b510*/  SHF.R.S32.HI R10, RZ, 0x1f, R232 ;  /* 0x0000001fff0a7819 */ /* 0x000fe200000114e8 */
[----:B--2---:R-:W-:Y:S01]  /*b520*/  @!P1 IMAD.MOV.U32 R7, RZ, RZ, R4 ;  /* 0x000000ffff079224 */ /* 0x004fe200078e0004 */
[C---:B------:R-:W-:Y:S02]  /*b530*/  @!P0 LEA R2, P2, R247.reuse, R0, 0x2 ;  /* 0x00000000f7028211 */ /* 0x040fe400078410ff */
[----:B------:R-:W-:Y:S01]  /*b540*/  SHF.R.S32.HI R11, RZ, 0x1f, R231 ;  /* 0x0000001fff0b7819 */ /* 0x000fe200000114e7 */
[----:B------:R-:W-:Y:S01]  /*b550*/  @!P1 IMAD.WIDE R6, R220, 0x4, R6 ;  /* 0x00000004dc069825 */ /* 0x000fe200078e0206 */
[----:B------:R-:W-:-:S02]  /*b560*/  @!P0 LEA.HI.X R3, R247, R4, R8, 0x2, P2 ;  /* 0x00000004f7038211 */ /* 0x000fc400010f1408 */
[----:B------:R-:W-:Y:S02]  /*b570*/  ISETP.GE.AND P2, PT, R244, c[0x0][0x3c8], PT ;  /* 0x0000f200f4007a0c */ /* 0x000fe40003f46270 */
[----:B------:R2:W-:Y:S01]  /*b580*/  @!P1 ST.E.64 [R6.64], R132 ;  /* 0x0000008406009985 */ /* 0x0005e2000c101b06 */
[----:B------:R-:W-:Y:S02]  /*b590*/  ISETP.GE.AND P1, PT, R243, c[0x0][0x3c8], PT ;  /* 0x0000f200f3007a0c */ /* 0x000fe40003f26270 */
[----:B------:R-:W-:Y:S01]  /*b5a0*/  SHF.R.S32.HI R8, RZ, 0x1f, R245 ;  /* 0x0000001fff087819 */ /* 0x000fe200000114f5 */
[----:B------:R4:W-:Y:S01]  /*b5b0*/  @!P0 ST.E.64 [R2.64], R26 ;  /* 0x0000001a02008985 */ /* 0x0009e2000c101b06 */
[----:B------:R-:W-:Y:S02]  /*b5c0*/  SHF.R.S32.HI R14, RZ, 0x1f, R228 ;  /* 0x0000001fff0e7819 */ /* 0x000fe400000114e4 */
[----:B------:R-:W-:Y:S02]  /*b5d0*/  SHF.R.S32.HI R16, RZ, 0x1f, R227 ;  /* 0x0000001fff107819 */ /* 0x000fe400000114e3 */
[----:B------:R-:W-:-:S02]  /*b5e0*/  SHF.R.S32.HI R15, RZ, 0x1f, R226 ;  /* 0x0000001fff0f7819 */ /* 0x000fc400000114e2 */
        /* <DEDUP_REMOVED lines=64> */
[----:B------:R-:W-:Y:S01]  /*b9f0*/  @!P2 LEA R8, P0, R232, R0, 0x2 ;  /* 0x00000000e808a211 */ /* 0x000fe200078010ff */
[----:B------:R2:W-:Y:S01]  /*ba00*/  @!P3 ST.E.64 [R6.64], R60 ;  /* 0x0000003c0600b985 */ /* 0x0005e2000c101b06 */
[----:B------:R-:W-:-:S02]  /*ba10*/  ISETP.GE.AND P5, PT, R229, c[0x0][0x3c8], PT ;  /* 0x0000f200e5007a0c */ /* 0x000fc40003fa6270 */
[----:B------:R-:W-:Y:S01]  /*ba20*/  @!P2 LEA.HI.X R9, R232, R4, R10, 0x2, P0 ;  /* 0x00000004e809a211 */ /* 0x000fe200000f140a */
[----:B------:R4:W-:Y:S01]  /*ba30*/  @!P4 ST.E.64 [R2.64], R64 ;  /* 0x000000400200c985 */ /* 0x0009e2000c101b06 */
[----:B------:R-:W-:Y:S02]  /*ba40*/  SHF.R.S32.HI R10, RZ, 0x1f, R230 ;  /* 0x0000001fff0a7819 */ /* 0x000fe400000114e6 */
[----:B------:R-:W-:Y:S01]  /*ba50*/  ISETP.GE.AND P4, PT, R228, c[0x0][0x3c8], PT ;  /* 0x0000f200e4007a0c */ /* 0x000fe20003f86270 */
[----:B------:R-:W-:Y:S01]  /*ba60*/  @!P2 ST.E.64 [R8.64], R112 ;  /* 0x000000700800a985 */ /* 0x000fe2000c101b06 */
[----:B------:R-:W-:Y:S02]  /*ba70*/  ISETP.GE.AND P2, PT, R227, c[0x0][0x3c8], PT ;  /* 0x0000f200e3007a0c */ /* 0x000fe40003f46270 */
[-C--:B--2---:R-:W-:Y:S02]  /*ba80*/  @!P6 LEA R6, P0, R230, R0.reuse, 0x2 ;  /* 0x00000000e606e211 */ /* 0x084fe400078010ff */
[----:B----4-:R-:W-:-:S02]  /*ba90*/  @!P1 LEA R2, P3, R231, R0, 0x2 ;  /* 0x00000000e7029211 */ /* 0x010fc400078610ff */
[-C--:B------:R-:W-:Y:S02]  /*baa0*/  @!P6 LEA.HI.X R7, R230, R4.reuse, R10, 0x2, P0 ;  /* 0x00000004e607e211 */ /* 0x080fe400000f140a */
[----:B------:R-:W-:Y:S02]  /*bab0*/  @!P1 LEA.HI.X R3, R231, R4, R11, 0x2, P3 ;  /* 0x00000004e7039211 */ /* 0x000fe400018f140b */
[----:B------:R-:W-:Y:S02]  /*bac0*/  ISETP.GE.AND P0, PT, R225, c[0x0][0x3c8], PT ;  /* 0x0000f200e1007a0c */ /* 0x000fe40003f06270 */
[----:B------:R-:W-:Y:S01]  /*bad0*/  SHF.R.S32.HI R10, RZ, 0x1f, R229 ;  /* 0x0000001fff0a7819 */ /* 0x000fe200000114e5 */
        /* <DEDUP_REMOVED lines=19> */
.L_x_1606:
[----:B------:R-:W-:Y:S05]  /*bc10*/  BSYNC B0 ;  /* 0x0000000000007941 */ /* 0x000fea0003800000 */
.L_x_1605:
[----:B------:R-:W-:Y:S05]  /*bc20*/  BRA.DIV ~URZ, `(.L_x_1607) ;  /* 0x00003a727f007947 */ /* 0x000fea000b800000 */
[----:B--2---:R2:W1:Y:S04]  /*bc30*/  SHFL.IDX PT, R4, R5, 0x1, 0x1c1f ;  /* 0x003c1f0005047f89 */ /* 0x00446800000e0000 */
[----:B----4-:R2:W4:Y:S02]  /*bc40*/  SHFL.IDX PT, R0, R12, 0x1, 0x1c1f ;  /* 0x003c1f000c007f89 */ /* 0x01052400000e0000 */
.L_x_1674:
[----:B------:R-:W-:-:S13]  /*bc50*/  ISETP.NE.AND P0, PT, R13, RZ, PT ;  /* 0x000000ff0d00720c */ /* 0x000fda0003f05270 */
[----:B------:R-:W-:Y:S05]  /*bc60*/  @P0 BRA `(.L_x_1602) ;  /* 0x000014d000000947 */ /* 0x000fea0003800000 */
[----:B------:R-:W-:Y:S02]  /*bc70*/  ISETP.GE.AND P4, PT, R220, c[0x0][0x3c8], PT ;  /* 0x0000f200dc007a0c */ /* 0x000fe40003f86270 */
[----:B------:R-:W-:Y:S02]  /*bc80*/  ISETP.GE.AND P1, PT, R245, c[0x0][0x3c8], PT ;  /* 0x0000f200f5007a0c */ /* 0x000fe40003f26270 */
[----:B------:R-:W-:Y:S02]  /*bc90*/  ISETP.GE.AND P3, PT, R247, c[0x0][0x3c8], PT ;  /* 0x0000f200f7007a0c */ /* 0x000fe40003f66270 */
[----:B------:R-:W-:Y:S02]  /*bca0*/  ISETP.GE.AND P2, PT, R246, c[0x0][0x3c8], PT ;  /* 0x0000f200f6007a0c */ /* 0x000fe40003f46270 */
[----:B-12---:R-:W-:Y:S02]  /*bcb0*/  SHF.R.S32.HI R5, RZ, 0x1f, R247 ;  /* 0x0000001fff057819 */ /* 0x006fe400000114f7 */
[----:B------:R-:W-:-:S02]  /*bcc0*/  ISETP.GE.AND P0, PT, R244, c[0x0][0x3c8], PT ;  /* 0x0000f200f4007a0c */ /* 0x000fc40003f06270 */
[----:B------:R-:W-:Y:S01]  /*bcd0*/  SHF.R.S32.HI R10, RZ, 0x1f, R245 ;  /* 0x0000001fff0a7819 */ /* 0x000fe200000114f5 */
[----:B----4-:R-:W-:Y:S01]  /*bce0*/  @!P4 IMAD.MOV.U32 R6, RZ, RZ, R0 ;  /* 0x000000ffff06c224 */ /* 0x010fe200078e0000 */
[----:B------:R-:W-:Y:S01]  /*bcf0*/  SHF.R.S32.HI R13, RZ, 0x1f, R228 ;  /* 0x0000001fff0d7819 */ /* 0x000fe200000114e4 */
[----:B------:R-:W-:Y:S01]  /*bd00*/  @!P4 IMAD.MOV.U32 R7, RZ, RZ, R4 ;  /* 0x000000ffff07c224 */ /* 0x000fe200078e0004 */
[----:B---3--:R-:W-:Y:S02]  /*bd10*/  SHF.R.S32.HI R12, RZ, 0x1f, R227 ;  /* 0x0000001fff0c7819 */ /* 0x008fe400000114e3 */
[----:B------:R-:W-:Y:S01]  /*bd20*/  @!P3 LEA R2, P5, R247, R0, 0x2 ;  /* 0x00000000f702b211 */ /* 0x000fe200078a10ff */
[----:B------:R-:W-:-:S03]  /*bd30*/  @!P4 IMAD.WIDE R6, R220, 0x4, R6 ;  /* 0x00000004dc06c825 */ /* 0x000fc600078e0206 */
[----:B------:R-:W-:Y:S02]  /*bd40*/  @!P3 LEA.HI.X R3, R247, R4, R5, 0x2, P5 ;  /* 0x00000004f703b211 */ /* 0x000fe400028f1405 */
[----:B------:R1:W-:Y:S01]  /*bd50*/  @!P4 ST.E.64 [R6.64], R92 ;  /* 0x0000005c0600c985 */ /* 0x0003e2000c101b06 */
[----:B------:R-:W-:Y:S02]  /*bd60*/  SHF.R.S32.HI R5, RZ, 0x1f, R246 ;  /* 0x0000001fff057819 */ /* 0x000fe400000114f6 */
[----:B------:R-:W-:Y:S01]  /*bd70*/  ISETP.GE.AND P5, PT, R243, c[0x0][0x3c8], PT ;  /* 0x0000f200f3007a0c */ /* 0x000fe20003fa6270 */
[----:B------:R2:W-:Y:S01]  /*bd80*/  @!P3 ST.E.64 [R2.64], R84 ;  /* 0x000000540200b985 */ /* 0x0005e2000c101b06 */
[----:B------:R-:W-:Y:S02]  /*bd90*/  @!P2 LEA R8, P3, R246, R0, 0x2 ;  /* 0x00000000f608a211 */ /* 0x000fe400078610ff */
[----:B------:R-:W-:Y:S02]  /*bda0*/  ISETP.GE.AND P4, PT, R242, c[0x0][0x3c8], PT ;  /* 0x0000f200f2007a0c */ /* 0x000fe40003f86270 */
[----:B------:R-:W-:-:S02]  /*bdb0*/  @!P2 LEA.HI.X R9, R246, R4, R5, 0x2, P3 ;  /* 0x00000004f609a211 */ /* 0x000fc400018f1405 */
[----:B------:R-:W-:-:S03]  /*bdc0*/  SHF.R.S32.HI R5, RZ, 0x1f, R244 ;  /* 0x0000001fff057819 */ /* 0x000fc600000114f4 */
        /* <DEDUP_REMOVED lines=94> */
[C---:B------:R-:W-:Y:S02]  /*c3b0*/  @!P1 LEA R6, P5, R227.reuse, R0, 0x2 ;  /* 0x00000000e3069211 */ /* 0x040fe400078a10ff */
        /* <DEDUP_REMOVED lines=17> */
.L_x_1587:
        /* <DEDUP_REMOVED lines=17> */
[----:B-1-3--:R-:W4:Y:S02]  /*c5e0*/  LDG.E R2, [R2.64+0x4] ;  /* 0x0000040602027981 */ /* 0x00af24000c1e1900 */
[----:B----45:R-:W-:Y:S02]  /*c5f0*/  IADD3 R20, -R0, R2, RZ ;  /* 0x0000000200147210 */ /* 0x030fe40007ffe1ff */
.L_x_1608:
[----:B------:R-:W-:Y:S01]  /*c600*/  ISETP.GT.AND P0, PT, R172, 0x7f, PT ;  /* 0x0000007fac00780c */ /* 0x000fe20003f04270 */
[----:B------:R-:W-:Y:S01]  /*c610*/  BSSY B0, `(.L_x_1609) ;  /* 0x0000035000007945 */ /* 0x000fe20003800000 */
[----:B------:R-:W-:Y:S02]  /*c620*/  LOP3.LUT R14, R202, 0xffff, RZ, 0xc0, !PT ;  /* 0x0000ffffca0e7812 */ /* 0x000fe400078ec0ff */
[----:B------:R-:W-:-:S02]  /*c630*/  SEL R15, R207, RZ, !P3 ;  /* 0x000000ffcf0f7207 */ /* 0x000fc40005800000 */
[----:B------:R-:W-:Y:S02]  /*c640*/  SEL R21, R218, RZ, !P3 ;  /* 0x000000ffda157207 */ /* 0x000fe40005800000 */
[----:B-----5:R-:W-:-:S05]  /*c650*/  SHF.R.S32.HI R18, RZ, 0x1f, R8 ;  /* 0x0000001fff127819 */ /* 0x020fca0000011408 */
        /* <DEDUP_REMOVED lines=8> */
[----:B------:R3:W4:Y:S08]  /*c6e0*/  LDC.64 R6, c[0x0][R0+0x170] ;  /* 0x00005c0000067b82 */ /* 0x0007300000000a00 */
[----:B-1----:R3:W1:Y:S08]  /*c6f0*/  LDC.64 R4, c[0x0][R0+0x168] ;  /* 0x00005a0000047b82 */ /* 0x0026700000000a00 */
[----:B------:R3:W5:Y:S08]  /*c700*/  LDC.64 R12, c[0x0][R0+0x178] ;  /* 0x00005e00000c7b82 */ /* 0x0007700000000a00 */
[----:B------:R3:W2:Y:S02]  /*c710*/  LDC.64 R10, c[0x0][R0+0x160] ;  /* 0x00005800000a7b82 */ /* 0x0006a40000000a00 */
[----:B---3--:R-:W-:-:S02]  /*c720*/  IMAD.MOV.U32 R0, RZ, RZ, c[0x0][0x4e8] ;  /* 0x00013a00ff007624 */ /* 0x008fc400078e00ff */
[-C--:B----4-:R-:W-:Y:S02]  /*c730*/  IMAD R7, R7, R15.reuse, RZ ;  /* 0x0000000f07077224 */ /* 0x090fe400078e02ff */
[----:B------:R-:W-:Y:S01]  /*c740*/  IMAD.WIDE.U32 R2, R6, R15, RZ ;  /* 0x0000000f06027225 */ /* 0x000fe200078e00ff */
[----:B------:R-:W-:Y:S02]  /*c750*/  ISETP.NE.AND P0, PT, R0, 0x1, PT ;  /* 0x000000010000780c */ /* 0x000fe40003f05270 */
[----:B------:R-:W-:Y:S01]  /*c760*/  MOV R0, R9 ;  /* 0x0000000900007202 */ /* 0x000fe20000000f00 */
[----:B------:R-:W-:Y:S01]  /*c770*/  IMAD R7, R6, R21, R7 ;  /* 0x0000001506077224 */ /* 0x000fe200078e0207 */
[----:B------:R-:W-:Y:S01]  /*c780*/  SEL R6, R219, RZ, P2 ;  /* 0x000000ffdb067207 */ /* 0x000fe20001000000 */
[-C--:B-1----:R-:W-:Y:S02]  /*c790*/  IMAD R16, R5, R14.reuse, RZ ;  /* 0x0000000e05107224 */ /* 0x082fe400078e02ff */
        /* <DEDUP_REMOVED lines=15> */
[----:B--2---:R-:W-:Y:S01]  /*c890*/  IMAD R0, R11, R2, RZ ;  /* 0x000000020b007224 */ /* 0x004fe200078e02ff */
        /* <DEDUP_REMOVED lines=12> */
.L_x_1610:
[----:B------:R-:W-:Y:S05]  /*c960*/  BSYNC B0 ;  /* 0x0000000000007941 */ /* 0x000fea0003800000 */
.L_x_1609:
[----:B------:R-:W-:-:S13]  /*c970*/  ISETP.GT.AND P0, PT, R19, 0x1, PT ;  /* 0x000000011300780c */ /* 0x000fda0003f04270 */
[----:B------:R-:W-:Y:S05]  /*c980*/  @P0 BRA `(.L_x_1602) ;  /* 0x000007b000000947 */ /* 0x000fea0003800000 */
[----:B-1----:R-:W-:Y:S01]  /*c990*/  MOV R2, c[0x0][0x4e8] ;  /* 0x00013a0000027a02 */ /* 0x002fe20000000f00 */
[----:B------:R-:W-:Y:S01]  /*c9a0*/  IMAD R0, R18, c[0x0][0x3a0], RZ ;  /* 0x0000e80012007a24 */ /* 0x000fe200078e02ff */
[----:B------:R-:W-:Y:S01]  /*c9b0*/  LEA R4, R201, R189, 0x7 ;  /* 0x000000bdc9047211 */ /* 0x000fe200078e38ff */
[----:B------:R-:W-:Y:S01]  /*c9c0*/  IMAD R5, R21, c[0x0][0x3f0], RZ ;  /* 0x0000fc0015057a24 */ /* 0x000fe200078e02ff */
[----:B------:R-:W-:Y:S01]  /*c9d0*/  ISETP.NE.AND P0, PT, R2, 0x1, PT ;  /* 0x000000010200780c */ /* 0x000fe20003f05270 */
[----:B------:R-:W-:-:S04]  /*c9e0*/  IMAD.WIDE.U32 R2, R8, c[0x0][0x3a0], RZ ;  /* 0x0000e80008027a25 */ /* 0x000fc800078e00ff */
[----:B------:R-:W-:Y:S01]  /*c9f0*/  IMAD R8, R8, c[0x0][0x3a4], R0 ;  /* 0x0000e90008087a24 */ /* 0x000fe200078e0200 */
[----:B------:R-:W-:Y:S01]  /*ca00*/  MOV R0, R4 ;  /* 0x0000000400007202 */ /* 0x000fe20000000f00 */
[----:B------:R-:W-:-:S03]  /*ca10*/  IMAD R7, R15, c[0x0][0x3f4], R5 ;  /* 0x0000fd000f077a24 */ /* 0x000fc600078e0205 */
[----:B------:R-:W-:-:S03]  /*ca20*/  IADD3 R3, R3, R8, RZ ;  /* 0x0000000803037210 */ /* 0x000fc60007ffe0ff */
        /* <DEDUP_REMOVED lines=21> */
[----:B------:R1:W3:Y:S02]  /*cb80*/  SHFL.IDX PT, R4, R5, RZ, 0x181f ;  /* 0x00181fff05047589 */ /* 0x0002e400000e0000 */
.L_x_1675:
[----:B------:R-:W-:Y:S05]  /*cb90*/  BRA.DIV ~URZ, `(.L_x_1612) ;  /* 0x00002c427f007947 */ /* 0x000fea000b800000 */
[----:B------:R4:W1:Y:S02]  /*cba0*/  SHFL.IDX PT, R0, R12, RZ, 0x181f ;  /* 0x00181fff0c007589 */ /* 0x00086400000e0000 */
.L_x_1676:
        /* <DEDUP_REMOVED lines=14> */
[-C--:B---3--:R-:W-:Y:S02]  /*cc90*/  @!P2 LEA.HI.X R9, R177, R4.reuse, R15, 0x1, P5 ;  /* 0x00000004b109a211 */ /* 0x088fe400028f0c0f */
[-C--:B------:R-:W-:Y:S02]  /*cca0*/  @!P1 LEA.HI.X R7, R185, R4.reuse, R14, 0x1, P4 ;  /* 0x00000004b9079211 */ /* 0x080fe400020f0c0e */
[----:B------:R-:W-:Y:S01]  /*ccb0*/  @!P0 LEA.HI.X R3, R186, R4, R13, 0x1, P3 ;  /* 0x00000004ba038211 */ /* 0x000fe200018f0c0d */
[----:B------:R1:W-:Y:S04]  /*ccc0*/  @!P2 ST.E.128 [R8.64], RZ ;  /* 0x000000ff0800a985 */ /* 0x0003e8000c101d06 */
[----:B------:R1:W-:Y:S04]  /*ccd0*/  @!P1 ST.E.128 [R6.64], RZ ;  /* 0x000000ff06009985 */ /* 0x0003e8000c101d06 */
[----:B------:R1:W-:Y:S02]  /*cce0*/  @!P0 ST.E.128 [R2.64], RZ ;  /* 0x000000ff02008985 */ /* 0x0003e4000c101d06 */
.L_x_1614:
[----:B------:R-:W-:Y:S05]  /*ccf0*/  BSYNC B0 ;  /* 0x0000000000007941 */ /* 0x000fea0003800000 */
.L_x_1613:
[----:B------:R-:W-:Y:S05]  /*cd00*/  BRA.DIV ~URZ, `(.L_x_1615) ;  /* 0x00002b427f007947 */ /* 0x000fea000b800000 */
[----:B---3--:R3:W2:Y:S04]  /*cd10*/  SHFL.IDX PT, R4, R5, 0x1, 0x181f ;  /* 0x00381f0005047f89 */ /* 0x0086a800000e0000 */
[----:B-1----:R3:W1:Y:S02]  /*cd20*/  SHFL.IDX PT, R0, R12, 0x1, 0x181f ;  /* 0x00381f000c007f89 */ /* 0x00266400000e0000 */
.L_x_1677:
        /* <DEDUP_REMOVED lines=19> */
.L_x_1617:
[----:B------:R-:W-:Y:S05]  /*ce60*/  BSYNC B0 ;  /* 0x0000000000007941 */ /* 0x000fea0003800000 */
.L_x_1616:
[----:B------:R-:W-:Y:S05]  /*ce70*/  BRA.DIV ~URZ, `(.L_x_1618) ;  /* 0x00002aa27f007947 */ /* 0x000fea000b800000 */
[----:B--2---:R2:W3:Y:S02]  /*ce80*/  SHFL.IDX PT, R4, R5, 0x2, 0x181f ;  /* 0x00581f0005047f89 */ /* 0x0044e400000e0000 */
.L_x_1678:
[----:B------:R-:W-:Y:S05]  /*ce90*/  BRA.DIV ~URZ, `(.L_x_1619) ;  /* 0x00002af27f007947 */ /* 0x000fea000b800000 */
[----:B-1----:R1:W2:Y:S02]  /*cea0*/  SHFL.IDX PT, R0, R12, 0x2, 0x181f ;  /* 0x00581f000c007f89 */ /* 0x0022a400000e0000 */
.L_x_1679:
        /* <DEDUP_REMOVED lines=19> */
.L_x_1621:
[----:B------:R-:W-:Y:S05]  /*cfe0*/  BSYNC B0 ;  /* 0x0000000000007941 */ /* 0x000fea0003800000 */
.L_x_1620:
[----:B------:R-:W-:Y:S05]  /*cff0*/  BRA.DIV ~URZ, `(.L_x_1622) ;  /* 0x00002a027f007947 */ /* 0x000fea000b800000 */
[----:B---3--:R3:W1:Y:S04]  /*d000*/  SHFL.IDX PT, R4, R5, 0x3, 0x181f ;  /* 0x00781f0005047f89 */ /* 0x00866800000e0000 */
[----:B--2---:R3:W2:Y:S02]  /*d010*/  SHFL.IDX PT, R0, R12, 0x3, 0x181f ;  /* 0x00781f000c007f89 */ /* 0x0046a400000e0000 */
.L_x_1680:
[----:B------:R-:W-:-:S04]  /*d020*/  IADD3 R2, R10, 0x60, RZ ;  /* 0x000000600a027810 */ /* 0x000fc80007ffe0ff */
[----:B------:R-:W-:-:S13]  /*d030*/  ISETP.GE.AND P0, PT, R2, R11, PT ;  /* 0x0000000b0200720c */ /* 0x000fda0003f06270 */
[----:B------:R-:W-:Y:S05]  /*d040*/  @P0 BRA `(.L_x_1602) ;  /* 0x000000f000000947 */ /* 0x000fea0003800000 */
[----:B------:R-:W-:Y:S02]  /*d050*/  ISETP.GE.AND P2, PT, R177, c[0x0][0x3c8], PT ;  /* 0x0000f200b1007a0c */ /* 0x000fe40003f46270 */
[----:B------:R-:W-:Y:S02]  /*d060*/  ISETP.GE.AND P1, PT, R185, c[0x0][0x3c8], PT ;  /* 0x0000f200b9007a0c */ /* 0x000fe40003f26270 */
[----:B------:R-:W-:Y:S02]  /*d070*/  ISETP.GE.AND P0, PT, R186, c[0x0][0x3c8], PT ;  /* 0x0000f200ba007a0c */ /* 0x000fe40003f06270 */
[----:B------:R-:W-:Y:S02]  /*d080*/  SHF.R.S32.HI R13, RZ, 0x1f, R177 ;  /* 0x0000001fff0d7819 */ /* 0x000fe400000114b1 */
[----:B-1-34-:R-:W-:Y:S02]  /*d090*/  SHF.R.S32.HI R12, RZ, 0x1f, R185 ;  /* 0x0000001fff0c7819 */ /* 0x01afe400000114b9 */
[----:B------:R-:W-:-:S03]  /*d0a0*/  SHF.R.S32.HI R5, RZ, 0x1f, R186 ;  /* 0x0000001fff057819 */ /* 0x000fc600000114ba */
[-C--:B--2---:R-:W-:Y:S02]  /*d0b0*/  @!P2 LEA R8, P5, R177, R0.reuse, 0x1 ;  /* 0x00000000b108a211 */ /* 0x084fe400078a08ff */
        /* <DEDUP_REMOVED lines=8> */
.L_x_1602:
[----:B------:R-:W-:Y:S05]  /*d140*/  BSYNC B1 ;  /* 0x0000000000017941 */ /* 0x000fea0003800000 */
.L_x_1586:
[----:B-12-4-:R-:W2:Y:S02]  /*d150*/  LDL R0, [R1+0x4] ;  /* 0x0000040001007983 */ /* 0x016ea40000100800 */
[----:B--2---:R-:W-:-:S13]  /*d160*/  ISETP.NE.AND P0, PT, R0, RZ, PT ;  /* 0x000000ff0000720c */ /* 0x004fda0003f05270 */
[----:B------:R-:W-:Y:S01]  /*d170*/  @P0 WARPSYNC 0xffffffff ;  /* 0xffffffff00000948 */ /* 0x000fe20003800000 */
[----:B------:R-:W-:Y:S06]  /*d180*/  @P0 BAR.SYNC.DEFER_BLOCKING 0x5, 0x100 ;  /* 0x0144000000000b1d */ /* 0x000fec0000010000 */
[----:B------:R-:W1:Y:S04]  /*d190*/  @P0 LDS.128 R200, [0x24100] ;  /* 0x02410000ffc80984 */ /* 0x000e680000000c00 */
[----:B------:R-:W-:Y:S06]  /*d1a0*/  @P0 BAR.ARV 0x4, 0x100 ;  /* 0x0104000000000b1d */ /* 0x000fec0000002000 */
[----:B------:R-:W-:Y:S05]  /*d1b0*/  @P0 BRA `(.L_x_1623) ;  /* 0x00000ac000000947 */ /* 0x000fea0003800000 */
[----:B------:R-:W-:Y:S01]  /*d1c0*/  LOP3.LUT R13, R172, 0x1f, RZ, 0xc0, !PT ;  /* 0x0000001fac0d7812 */ /* 0x000fe200078ec0ff */
[----:B------:R-:W-:-:S03]  /*d1d0*/  IMAD.MOV.U32 R7, RZ, RZ, RZ ;  /* 0x000000ffff077224 */ /* 0x000fc600078e00ff */
[----:B------:R-:W-:Y:S01]  /*d1e0*/  ISETP.NE.AND P6, PT, R13, 0x1f, PT ;  /* 0x0000001f0d00780c */ /* 0x000fe20003fc5270 */
[----:B------:R-:W-:Y:S10]  /*d1f0*/  BRA.DIV ~URZ, `(.L_x_1624) ;  /* 0x000028d27f007947 */ /* 0x000ff4000b800000 */
[----:B------:R2:W4:Y:S02]  /*d200*/  SHFL.IDX PT, R9, R82, RZ, 0x1f ;  /* 0x00001fff52097589 */ /* 0x00052400000e0000 */
.L_x_1681:
[----:B------:R-:W-:Y:S05]  /*d210*/  BRA.DIV ~URZ, `(.L_x_1625) ;  /* 0x000029227f007947 */ /* 0x000fea000b800000 */
[----:B------:R2:W3:Y:S02]  /*d220*/  SHFL.IDX PT, R8, R82, 0x1, 0x1f ;  /* 0x00201f0052087f89 */ /* 0x0004e400000e0000 */
.L_x_1682:
[----:B-1----:R-:W-:Y:S02]  /*d230*/  IMAD.IADD R0, R203, 0x1, R13 ;  /* 0x00000001cb007824 */ /* 0x002fe400078e020d */
[----:B------:R-:W-:-:S03]  /*d240*/  IMAD.MOV.U32 R6, RZ, RZ, RZ ;  /* 0x000000ffff067224 */ /* 0x000fc600078e00ff */
[----:B------:R-:W-:-:S13]  /*d250*/  ISETP.GE.OR P0, PT, R0, c[0x0][0x53c], !P6 ;  /* 0x00014f0000007a0c */ /* 0x000fda0007706670 */
[----:B------:R-:W-:Y:S01]  /*d260*/  @!P0 IMAD.MOV.U32 R2, RZ, RZ, 0x4 ;  /* 0x00000004ff028424 */ /* 0x000fe200078e00ff */
[----:B------:R-:W-:-:S03]  /*d270*/  @!P0 MOV R3, 0x4 ;  /* 0x0000000400038802 */ /* 0x000fc60000000f00 */
[----:B---3--:R-:W-:-:S04]  /*d280*/  @!P0 IMAD.WIDE R4, R0, R2, c[0x0][0x580] ;  /* 0x0001600000048625 */ /* 0x008fc800078e0202 */
[----:B------:R-:W-:Y:S01]  /*d290*/  @!P0 IMAD.WIDE R2, R0, R3, c[0x0][0x578] ;  /* 0x00015e0000028625 */ /* 0x000fe200078e0203 */
[----:B------:R-:W3:Y:S04]  /*d2a0*/  @!P0 LDG.E R6, [R4.64] ;  /* 0x0000000604068981 */ /* 0x000ee8000c1e1900 */
[----:B------:R-:W3:Y:S01]  /*d2b0*/  @!P0 LDG.E R7, [R2.64] ;  /* 0x0000000602078981 */ /* 0x000ee2000c1e1900 */
[C---:B------:R-:W-:Y:S02]  /*d2c0*/  ISETP.GE.U32.AND P4, PT, R13.reuse, 0x10, PT ;  /* 0x000000100d00780c */ /* 0x040fe40003f86070 */
[C---:B------:R-:W-:Y:S02]  /*d2d0*/  ISETP.GE.U32.AND P3, PT, R13.reuse, 0x8, PT ;  /* 0x000000080d00780c */ /* 0x040fe40003f66070 */
[----:B------:R-:W-:-:S02]  /*d2e0*/  ISETP.GE.U32.AND P2, PT, R13, 0x4, PT ;  /* 0x000000040d00780c */ /* 0x000fc40003f46070 */
[C---:B------:R-:W-:Y:S02]  /*d2f0*/  ISETP.GE.U32.AND P1, PT, R13.reuse, 0x2, PT ;  /* 0x000000020d00780c */ /* 0x040fe40003f26070 */
[----:B------:R-:W-:Y:S02]  /*d300*/  ISETP.NE.AND P5, PT, R13, RZ, PT ;  /* 0x000000ff0d00720c */ /* 0x000fe40003fa5270 */
[----:B------:R-:W-:Y:S01]  /*d310*/  MOV R10, RZ ;  /* 0x000000ff000a7202 */ /* 0x000fe20000000f00 */
[----:B---3--:R-:W-:Y:S01]  /*d320*/  IMAD R0, R7, R6, RZ ;  /* 0x0000000607007224 */ /* 0x008fe200078e02ff */
[----:B------:R-:W-:Y:S07]  /*d330*/  BRA.DIV ~URZ, `(.L_x_1626) ;  /* 0x000028727f007947 */ /* 0x000fee000b800000 */
[----:B------:R1:W3:Y:S02]  /*d340*/  SHFL.UP PT, R4, R0, 0x1, RZ ;  /* 0x0420000000047989 */ /* 0x0002e400000e00ff */
.L_x_1683:
        /* <DEDUP_REMOVED lines=16> */
.L_x_1684:
[----:B---3--:R-:W-:Y:S01]  /*d450*/  IMAD R0, R0, c[0x0][0x538], RZ ;  /* 0x00014e0000007a24 */ /* 0x008fe200078e02ff */
[----:B------:R-:W-:Y:S04]  /*d460*/  BSSY B1, `(.L_x_1628) ;  /* 0x000007c000017945 */ /* 0x000fe80003800000 */
[----:B------:R-:W-:-:S04]  /*d470*/  IADD3 R8, R0, R8, RZ ;  /* 0x0000000800087210 */ /* 0x000fc80007ffe0ff */
[----:B----4-:R-:W-:-:S13]  /*d480*/  ISETP.GT.AND P0, PT, R8, R9, PT ;  /* 0x000000090800720c */ /* 0x010fda0003f04270 */
[----:B------:R-:W-:Y:S05]  /*d490*/  @P0 BRA `(.L_x_1629) ;  /* 0x0000024000000947 */ /* 0x000fea0003800000 */
.L_x_1633:
        /* <DEDUP_REMOVED lines=11> */
[----:B------:R-:W3:Y:S04]  /*d550*/  @!P0 LDG.E R6, [R4.64] ;  /* 0x0000000604068981 */ /* 0x000ee8000c1e1900 */
[----:B------:R-:W3:Y:S02]  /*d560*/  @!P0 LDG.E R7, [R2.64] ;  /* 0x0000000602078981 */ /* 0x000ee4000c1e1900 */
[----:B---3--:R-:W-:Y:S01]  /*d570*/  IMAD R0, R7, R6, RZ ;  /* 0x0000000607007224 */ /* 0x008fe200078e02ff */
[----:B------:R-:W-:Y:S05]  /*d580*/  BRA.DIV ~URZ, `(.L_x_1631) ;  /* 0x000028127f007947 */ /* 0x000fea000b800000 */
[----:B------:R1:W3:Y:S02]  /*d590*/  SHFL.UP PT, R2, R0, 0x1, RZ ;  /* 0x0420000000027989 */ /* 0x0002e400000e00ff */
.L_x_1685:
        /* <DEDUP_REMOVED lines=16> */
.L_x_1686:
[----:B---3--:R-:W-:-:S05]  /*d6a0*/  IMAD R0, R0, c[0x0][0x538], RZ ;  /* 0x00014e0000007a24 */ /* 0x008fca00078e02ff */
[----:B------:R-:W-:-:S04]  /*d6b0*/  IADD3 R8, R0, R8, RZ ;  /* 0x0000000800087210 */ /* 0x000fc80007ffe0ff */
[----:B------:R-:W-:-:S13]  /*d6c0*/  ISETP.GT.AND P0, PT, R8, R9, PT ;  /* 0x000000090800720c */ /* 0x000fda0003f04270 */
[----:B-12---:R-:W-:Y:S05]  /*d6d0*/  @!P0 BRA `(.L_x_1633) ;  /* 0xfffffdc000008947 */ /* 0x006fea000383ffff */
.L_x_1629:
[----:B------:R-:W-:-:S05]  /*d6e0*/  IADD3 R8, -R0, R8, RZ ;  /* 0x0000000800087210 */ /* 0x000fca0007ffe1ff */
[----:B------:R-:W-:-:S05]  /*d6f0*/  IMAD R0, R4, c[0x0][0x538], R8 ;  /* 0x00014e0004007a24 */ /* 0x000fca00078e0208 */
[----:B------:R-:W-:Y:S01]  /*d700*/  ISETP.GT.AND P0, PT, R0, R9, PT ;  /* 0x000000090000720c */ /* 0x000fe20003f04270 */
[----:B------:R-:W-:-:S12]  /*d710*/  BRA.DIV ~URZ, `(.L_x_1634) ;  /* 0x000028827f007947 */ /* 0x000fd8000b800000 */
[----:B------:R-:W-:-:S04]  /*d720*/  VOTE.ANY R0, PT, !P0 ;  /* 0x0000000000007806 */ /* 0x000fc800040e0100 */
.L_x_1687:
[----:B------:R3:W4:Y:S01]  /*d730*/  POPC R11, R0 ;  /* 0x00000000000b7309 */ /* 0x0007220000000000 */
[----:B------:R-:W-:Y:S05]  /*d740*/  BRA.DIV ~URZ, `(.L_x_1635) ;  /* 0x000028927f007947 */ /* 0x000fea000b800000 */
[----:B----4-:R4:W1:Y:S04]  /*d750*/  SHFL.IDX PT, R6, R6, R11, 0x1f ;  /* 0x00001f0b06067589 */ /* 0x01086800000e0000 */
[----:B------:R4:W2:Y:S02]  /*d760*/  SHFL.IDX PT, R7, R7, R11, 0x1f ;  /* 0x00001f0b07077589 */ /* 0x0008a400000e0000 */
.L_x_1688:
[----:B------:R-:W-:Y:S01]  /*d770*/  ISETP.NE.AND P0, PT, R0, RZ, PT ;  /* 0x000000ff0000720c */ /* 0x000fe20003f05270 */
[----:B------:R-:W-:-:S12]  /*d780*/  BSSY B0, `(.L_x_1636) ;  /* 0x0000005000007945 */ /* 0x000fd80003800000 */
[----:B------:R-:W-:Y:S05]  /*d790*/  @!P0 BRA `(.L_x_1637) ;  /* 0x0000003000008947 */ /* 0x000fea0003800000 */
[----:B---3--:R-:W-:Y:S01]  /*d7a0*/  IADD3 R0, R11, -0x1, RZ ;  /* 0xffffffff0b007810 */ /* 0x008fe20007ffe0ff */
[----:B------:R-:W-:Y:S05]  /*d7b0*/  BRA.DIV ~URZ, `(.L_x_1638) ;  /* 0x000028f27f007947 */ /* 0x000fea000b800000 */
[----:B------:R3:W4:Y:S02]  /*d7c0*/  SHFL.IDX PT, R10, R4, R0, 0x1f ;  /* 0x00001f00040a7589 */ /* 0x00072400000e0000 */
.L_x_1637:
[----:B------:R-:W-:Y:S05]  /*d7d0*/  BSYNC B0 ;  /* 0x0000000000007941 */ /* 0x000fea0003800000 */
.L_x_1636:
[-C--:B-1-3--:R-:W-:Y:S01]  /*d7e0*/  IABS R4, R6.reuse ;  /* 0x0000000600047213 */ /* 0x08afe20000000000 */
[----:B----4-:R-:W-:Y:S01]  /*d7f0*/  IMAD R200, R10, c[0x0][0x538], R8 ;  /* 0x00014e000ac87a24 */ /* 0x010fe200078e0208 */
[----:B--2---:R-:W-:Y:S01]  /*d800*/  IABS R0, R7 ;  /* 0x0000000700007213 */ /* 0x004fe20000000000 */
        /* <DEDUP_REMOVED lines=61> */
.L_x_1630:
[----:B------:R-:W-:Y:S01]  /*dbe0*/  IMAD.MOV.U32 R200, RZ, RZ, R9 ;  /* 0x000000ffffc87224 */ /* 0x000fe200078e0009 */
[----:B------:R-:W-:Y:S01]  /*dbf0*/  MOV R202, RZ ;  /* 0x000000ff00ca7202 */ /* 0x000fe20000000f00 */
[----:B------:R-:W-:Y:S01]  /*dc00*/  IMAD.MOV.U32 R201, RZ, RZ, RZ ;  /* 0x000000ffffc97224 */ /* 0x000fe200078e00ff */
[----:B------:R-:W-:Y:S02]  /*dc10*/  MOV R203, c[0x0][0x53c] ;  /* 0x00014f0000cb7a02 */ /* 0x000fe40000000f00 */
.L_x_1639:
[----:B------:R-:W-:Y:S05]  /*dc20*/  BSYNC B1 ;  /* 0x0000000000017941 */ /* 0x000fea0003800000 */
.L_x_1628:
[----:B------:R-:W-:Y:S01]  /*dc30*/  WARPSYNC 0xffffffff ;  /* 0xffffffff00007948 */ /* 0x000fe20003800000 */
[----:B------:R-:W-:Y:S01]  /*dc40*/  BAR.SYNC.DEFER_BLOCKING 0x4, 0x100 ;  /* 0x0104000000007b1d */ /* 0x000fe20000010000 */
[----:B------:R-:W-:-:S13]  /*dc50*/  ISETP.NE.AND P0, PT, R13, RZ, PT ;  /* 0x000000ff0d00720c */ /* 0x000fda0003f05270 */
[----:B------:R3:W-:Y:S04]  /*dc60*/  @!P0 STS.128 [0x24100], R200 ;  /* 0x024100c8ff008388 */ /* 0x0007e80000000c00 */
[----:B------:R-:W-:Y:S06]  /*dc70*/  BAR.ARV 0x5, 0x100 ;  /* 0x0144000000007b1d */ /* 0x000fec0000002000 */
.L_x_1623:
[----:B-1----:R-:W-:-:S13]  /*dc80*/  ISETP.GE.AND P0, PT, R203, c[0x0][0x53c], PT ;  /* 0x00014f00cb007a0c */ /* 0x002fda0003f06270 */
[----:B--23--:R-:W-:Y:S01]  /*dc90*/  @P0 CALL.REL.NOINC `(.L_x_1640) ;  /* 0x0000001000000944 */ /* 0x00cfe20003c00000 */
[----:B------:R-:W-:Y:S05]  /*dca0*/  BRA `(.L_x_1641) ;  /* 0xffff38f000007947 */ /* 0x000fea000383ffff */
.L_x_1640:
[----:B------:R-:W-:Y:S05]  /*dcb0*/  EXIT ;  /* 0x000000000000794d */ /* 0x000fea0003800000 */
.L_x_1531:
[----:B------:R-:W-:Y:S01]  /*dcc0*/  IMAD.MOV.U32 R0, RZ, RZ, R5 ;  /* 0x000000ffff007224 */ /* 0x000fe200078e0005 */
[----:B------:R-:W-:Y:S02]  /*dcd0*/  MOV R2, 0x1 ;  /* 0x0000000100027802 */ /* 0x000fe40000000f00 */
[----:B------:R-:W-:Y:S02]  /*dce0*/  MOV R3, 0xdd00 ;  /* 0x0000dd0000037802 */ /* 0x000fe40000000f00 */
[----:B--2---:R-:W-:Y:S05]  /*dcf0*/  CALL.REL.NOINC `($__internal_28_$__cuda_sm70_shflsync_up_p) ;  /* 0x000024d000007944 */ /* 0x004fea0003c00000 */
[----:B------:R-:W-:Y:S01]  /*dd00*/  MOV R0, R4 ;  /* 0x0000000400007202 */ /* 0x000fe20000000f00 */
[----:B------:R-:W-:Y:S05]  /*dd10*/  BRA `(.L_x_1642) ;  /* 0xffff273000007947 */ /* 0x000fea000383ffff */
.L_x_1532:
[----:B------:R-:W-:Y:S01]  /*dd20*/  IMAD.MOV.U32 R0, RZ, RZ, R5 ;  /* 0x000000ffff007224 */ /* 0x000fe200078e0005 */
[----:B------:R-:W-:Y:S02]  /*dd30*/  MOV R2, 0x2 ;  /* 0x0000000200027802 */ /* 0x000fe40000000f00 */
[----:B------:R-:W-:Y:S02]  /*dd40*/  MOV R3, 0xdd60 ;  /* 0x0000dd6000037802 */ /* 0x000fe40000000f00 */
[----:B--2---:R-:W-:Y:S05]  /*dd50*/  CALL.REL.NOINC `($__internal_28_$__cuda_sm70_shflsync_up_p) ;  /* 0x0000247000007944 */ /* 0x004fea0003c00000 */
[----:B------:R-:W-:Y:S01]  /*dd60*/  SEL R0, R4, RZ, P4 ;  /* 0x000000ff04007207 */ /* 0x000fe20002000000 */
[----:B------:R-:W-:Y:S01]  /*dd70*/  IMAD.MOV.U32 R2, RZ, RZ, 0x4 ;  /* 0x00000004ff027424 */ /* 0x000fe200078e00ff */
[----:B------:R-:W-:-:S03]  /*dd80*/  MOV R3, 0xddb0 ;  /* 0x0000ddb000037802 */ /* 0x000fc60000000f00 */
[----:B------:R-:W-:Y:S02]  /*dd90*/  IMAD.IADD R0, R5, 0x1, R0 ;  /* 0x0000000105007824 */ /* 0x000fe400078e0200 */
[----:B------:R-:W-:Y:S05]  /*dda0*/  CALL.REL.NOINC `($__internal_28_$__cuda_sm70_shflsync_up_p) ;  /* 0x0000242000007944 */ /* 0x000fea0003c00000 */
        /* <DEDUP_REMOVED lines=12> */
[----:B------:R-:W-:Y:S02]  /*de70*/  MOV R3, 0x1f ;  /* 0x0000001f00037802 */ /* 0x000fe40000000f00 */
[----:B------:R-:W-:Y:S01]  /*de80*/  MOV R2, 0xdec0 ;  /* 0x0000dec000027802 */ /* 0x000fe20000000f00 */
[----:B------:R-:W-:-:S04]  /*de90*/  IMAD.IADD R4, R0, 0x1, R4 ;  /* 0x0000000100047824 */ /* 0x000fc800078e0204 */
[----:B------:R-:W-:Y:S02]  /*dea0*/  IMAD.MOV.U32 R31, RZ, RZ, R4 ;  /* 0x000000ffff1f7224 */ /* 0x000fe400078e0004 */
[----:B------:R-:W-:Y:S05]  /*deb0*/  CALL.REL.NOINC `($__internal_27_$__cuda_sm70_shflsync_idx_p) ;  /* 0x000022c000007944 */ /* 0x000fea0003c00000 */
[----:B------:R-:W-:Y:S01]  /*dec0*/  MOV R0, R30 ;  /* 0x0000001e00007202 */ /* 0x000fe20000000f00 */
[----:B------:R-:W-:Y:S05]  /*ded0*/  BRA `(.L_x_1643) ;  /* 0xffff267000007947 */ /* 0x000fea000383ffff */
.L_x_1534:
[----:B------:R-:W-:Y:S02]  /*dee0*/  SEL R0, RZ, 0x1, P0 ;  /* 0x00000001ff007807 */ /* 0x000fe40000000000 */
[----:B------:R-:W-:Y:S02]  /*def0*/  MOV R2, 0xdf10 ;  /* 0x0000df1000027802 */ /* 0x000fe40000000f00 */
[----:B------:R-:W-:Y:S05]  /*df00*/  CALL.REL.NOINC `($__internal_29_$__cuda_sm70_votesync_ballot) ;  /* 0x0000233000007944 */ /* 0x000fea0003c00000 */
[----:B------:R-:W-:Y:S05]  /*df10*/  BRA `(.L_x_1644) ;  /* 0xffff26c000007947 */ /* 0x000fea000383ffff */
.L_x_1535:
[----:B------:R-:W-:Y:S01]  /*df20*/  IMAD.MOV.U32 R31, RZ, RZ, R8 ;  /* 0x000000ffff1f7224 */ /* 0x000fe200078e0008 */
[----:B--2---:R-:W-:Y:S01]  /*df30*/  MOV R30, R203 ;  /* 0x000000cb001e7202 */ /* 0x004fe20000000f00 */
[----:B------:R-:W-:Y:S01]  /*df40*/  IMAD.MOV.U32 R3, RZ, RZ, 0x1f ;  /* 0x0000001fff037424 */ /* 0x000fe200078e00ff */
[----:B------:R-:W-:Y:S02]  /*df50*/  MOV R2, 0xdf70 ;  /* 0x0000df7000027802 */ /* 0x000fe40000000f00 */
[----:B-1----:R-:W-:Y:S05]  /*df60*/  CALL.REL.NOINC `($__internal_27_$__cuda_sm70_shflsync_idx_p) ;  /* 0x0000221000007944 */ /* 0x002fea0003c00000 */
[----:B------:R-:W-:Y:S01]  /*df70*/  IMAD.MOV.U32 R11, RZ, RZ, R30 ;  /* 0x000000ffff0b7224 */ /* 0x000fe200078e001e */
[----:B------:R-:W-:Y:S01]  /*df80*/  MOV R31, R7 ;  /* 0x00000007001f7202 */ /* 0x000fe20000000f00 */
[----:B------:R-:W-:Y:S01]  /*df90*/  IMAD.MOV.U32 R5, RZ, RZ, RZ ;  /* 0x000000ffff057224 */ /* 0x000fe200078e00ff */
[----:B------:R-:W-:Y:S01]  /*dfa0*/  MOV R30, R203 ;  /* 0x000000cb001e7202 */ /* 0x000fe20000000f00 */
[----:B------:R-:W-:Y:S01]  /*dfb0*/  IMAD.MOV.U32 R3, RZ, RZ, 0x1f ;  /* 0x0000001fff037424 */ /* 0x000fe200078e00ff */
[----:B------:R-:W-:-:S02]  /*dfc0*/  MOV R2, 0xdfe0 ;  /* 0x0000dfe000027802 */ /* 0x000fc40000000f00 */
[----:B------:R-:W-:Y:S05]  /*dfd0*/  CALL.REL.NOINC `($__internal_27_$__cuda_sm70_shflsync_idx_p) ;  /* 0x000021a000007944 */ /* 0x000fea0003c00000 */
[----:B------:R-:W-:Y:S01]  /*dfe0*/  MOV R10, R30 ;  /* 0x0000001e000a7202 */ /* 0x000fe20000000f00 */
[----:B------:R-:W-:Y:S05]  /*dff0*/  BRA `(.L_x_1645) ;  /* 0xffff263000007947 */ /* 0x000fea000383ffff */
.L_x_1538:
[----:B------:R-:W-:Y:S01]  /*e000*/  IMAD.MOV.U32 R31, RZ, RZ, R4 ;  /* 0x000000ffff1f7224 */ /* 0x000fe200078e0004 */
[----:B------:R-:W-:-:S02]  /*e010*/  MOV R3, 0x1f ;  /* 0x0000001f00037802 */ /* 0x000fc40000000f00 */
[----:B------:R-:W-:Y:S02]  /*e020*/  MOV R2, 0xe040 ;  /* 0x0000e04000027802 */ /* 0x000fe40000000f00 */
[----:B-1234-:R-:W-:Y:S05]  /*e030*/  CALL.REL.NOINC `($__internal_27_$__cuda_sm70_shflsync_idx_p) ;  /* 0x0000214000007944 */ /* 0x01efea0003c00000 */
[----:B------:R-:W-:Y:S01]  /*e040*/  MOV R5, R30 ;  /* 0x0000001e00057202 */ /* 0x000fe20000000f00 */
[----:B------:R-:W-:Y:S05]  /*e050*/  BRA `(.L_x_1537) ;  /* 0xffff263000007947 */ /* 0x000fea000383ffff */
.L_x_1546:
[----:B------:R-:W-:Y:S01]  /*e060*/  IMAD.MOV.U32 R31, RZ, RZ, R5 ;  /* 0x000000ffff1f7224 */ /* 0x000fe200078e0005 */
[----:B------:R-:W-:Y:S01]  /*e070*/  MOV R30, RZ ;  /* 0x000000ff001e7202 */ /* 0x000fe20000000f00 */
[----:B------:R-:W-:Y:S01]  /*e080*/  IMAD.MOV.U32 R3, RZ, RZ, 0x181f ;  /* 0x0000181fff037424 */ /* 0x000fe200078e00ff */
[----:B------:R-:W-:Y:S02]  /*e090*/  MOV R2, 0xe0b0 ;  /* 0x0000e0b000027802 */ /* 0x000fe40000000f00 */
[----:B-----5:R-:W-:Y:S05]  /*e0a0*/  CALL.REL.NOINC `($__internal_27_$__cuda_sm70_shflsync_idx_p) ;  /* 0x000020d000007944 */ /* 0x020fea0003c00000 */
[----:B------:R-:W-:Y:S01]  /*e0b0*/  MOV R4, R30 ;  /* 0x0000001e00047202 */ /* 0x000fe20000000f00 */
[----:B------:R-:W-:Y:S05]  /*e0c0*/  BRA `(.L_x_1646) ;  /* 0xffff40d000007947 */ /* 0x000fea000383ffff */
.L_x_1547:
[----:B------:R-:W-:Y:S01]  /*e0d0*/  IMAD.MOV.U32 R31, RZ, RZ, R12 ;  /* 0x000000ffff1f7224 */ /* 0x000fe200078e000c */
[----:B------:R-:W-:Y:S01]  /*e0e0*/  MOV R30, RZ ;  /* 0x000000ff001e7202 */ /* 0x000fe20000000f00 */
[----:B------:R-:W-:Y:S01]  /*e0f0*/  IMAD.MOV.U32 R3, RZ, RZ, 0x181f ;  /* 0x0000181fff037424 */ /* 0x000fe200078e00ff */
[----:B------:R-:W-:Y:S02]  /*e100*/  MOV R2, 0xe120 ;  /* 0x0000e12000027802 */ /* 0x000fe40000000f00 */
[----:B-12--5:R-:W-:Y:S05]  /*e110*/  CALL.REL.NOINC `($__internal_27_$__cuda_sm70_shflsync_idx_p) ;  /* 0x0000206000007944 */ /* 0x026fea0003c00000 */
[----:B------:R-:W-:Y:S01]  /*e120*/  MOV R0, R30 ;  /* 0x0000001e00007202 */ /* 0x000fe20000000f00 */
[----:B------:R-:W-:Y:S05]  /*e130*/  BRA `(.L_x_1647) ;  /* 0xffff408000007947 */ /* 0x000fea000383ffff */
.L_x_1550:
[----:B------:R-:W-:Y:S01]  /*e140*/  IMAD.MOV.U32 R31, RZ, RZ, R5 ;  /* 0x000000ffff1f7224 */ /* 0x000fe200078e0005 */
[----:B------:R-:W-:Y:S01]  /*e150*/  MOV R30, 0x1 ;  /* 0x00000001001e7802 */ /* 0x000fe20000000f00 */
[----:B--2---:R-:W-:Y:S01]  /*e160*/  IMAD.MOV.U32 R3, RZ, RZ, 0x181f ;  /* 0x0000181fff037424 */ /* 0x004fe200078e00ff */
[----:B------:R-:W-:-:S02]  /*e170*/  MOV R2, 0xe190 ;  /* 0x0000e19000027802 */ /* 0x000fc40000000f00 */
[----:B-1-345:R-:W-:Y:S05]  /*e180*/  CALL.REL.NOINC `($__internal_27_$__cuda_sm70_shflsync_idx_p) ;  /* 0x00001ff000007944 */ /* 0x03afea0003c00000 */
[----:B------:R-:W-:Y:S01]  /*e190*/  IMAD.MOV.U32 R4, RZ, RZ, R30 ;  /* 0x000000ffff047224 */ /* 0x000fe200078e001e */
[----:B------:R-:W-:Y:S01]  /*e1a0*/  MOV R30, 0x1 ;  /* 0x00000001001e7802 */ /* 0x000fe20000000f00 */
[----:B------:R-:W-:Y:S01]  /*e1b0*/  IMAD.MOV.U32 R31, RZ, RZ, R12 ;  /* 0x000000ffff1f7224 */ /* 0x000fe200078e000c */
[----:B------:R-:W-:-:S02]  /*e1c0*/  MOV R3, 0x181f ;  /* 0x0000181f00037802 */ /* 0x000fc40000000f00 */
[----:B------:R-:W-:Y:S02]  /*e1d0*/  MOV R2, 0xe1f0 ;  /* 0x0000e1f000027802 */ /* 0x000fe40000000f00 */
[----:B------:R-:W-:Y:S05]  /*e1e0*/  CALL.REL.NOINC `($__internal_27_$__cuda_sm70_shflsync_idx_p) ;  /* 0x00001f9000007944 */ /* 0x000fea0003c00000 */
[----:B------:R-:W-:Y:S01]  /*e1f0*/  MOV R0, R30 ;  /* 0x0000001e00007202 */ /* 0x000fe20000000f00 */
[----:B------:R-:W-:Y:S05]  /*e200*/  BRA `(.L_x_1648) ;  /* 0xffff413000007947 */ /* 0x000fea000383ffff */
.L_x_1553:
[----:B------:R-:W-:Y:S01]  /*e210*/  IMAD.MOV.U32 R31, RZ, RZ, R5 ;  /* 0x000000ffff1f7224 */ /* 0x000fe200078e0005 */
[----:B------:R-:W-:Y:S01]  /*e220*/  MOV R30, 0x2 ;  /* 0x00000002001e7802 */ /* 0x000fe20000000f00 */
[----:B-1----:R-:W-:Y:S01]  /*e230*/  IMAD.MOV.U32 R3, RZ, RZ, 0x181f ;  /* 0x0000181fff037424 */ /* 0x002fe200078e00ff */
[----:B------:R-:W-:Y:S02]  /*e240*/  MOV R2, 0xe260 ;  /* 0x0000e26000027802 */ /* 0x000fe40000000f00 */
[----:B--2345:R-:W-:Y:S05]  /*e250*/  CALL.REL.NOINC `($__internal_27_$__cuda_sm70_shflsync_idx_p) ;  /* 0x00001f2000007944 */ /* 0x03cfea0003c00000 */
[----:B------:R-:W-:Y:S01]  /*e260*/  MOV R4, R30 ;  /* 0x0000001e00047202 */ /* 0x000fe20000000f00 */
[----:B------:R-:W-:Y:S05]  /*e270*/  BRA `(.L_x_1649) ;  /* 0xffff422000007947 */ /* 0x000fea000383ffff */
.L_x_1554:
[----:B------:R-:W-:Y:S01]  /*e280*/  IMAD.MOV.U32 R31, RZ, RZ, R12 ;  /* 0x000000ffff1f7224 */ /* 0x000fe200078e000c */
[----:B------:R-:W-:Y:S01]  /*e290*/  MOV R30, 0x2 ;  /* 0x00000002001e7802 */ /* 0x000fe20000000f00 */
[----:B------:R-:W-:Y:S01]  /*e2a0*/  IMAD.MOV.U32 R3, RZ, RZ, 0x181f ;  /* 0x0000181fff037424 */ /* 0x000fe200078e00ff */
[----:B------:R-:W-:Y:S02]  /*e2b0*/  MOV R2, 0xe2d0 ;  /* 0x0000e2d000027802 */ /* 0x000fe40000000f00 */
[----:B-12345:R-:W-:Y:S05]  /*e2c0*/  CALL.REL.NOINC `($__internal_27_$__cuda_sm70_shflsync_idx_p) ;  /* 0x00001eb000007944 */ /* 0x03efea0003c00000 */
[----:B------:R-:W-:Y:S01]  /*e2d0*/  MOV R0, R30 ;  /* 0x0000001e00007202 */ /* 0x000fe20000000f00 */
[----:B------:R-:W-:Y:S05]  /*e2e0*/  BRA `(.L_x_1650) ;  /* 0xffff41d000007947 */ /* 0x000fea000383ffff */
.L_x_1557:
[----:B------:R-:W-:Y:S01]  /*e2f0*/  IMAD.MOV.U32 R31, RZ, RZ, R5 ;  /* 0x000000ffff1f7224 */ /* 0x000fe200078e0005 */
[----:B------:R-:W-:Y:S01]  /*e300*/  MOV R30, 0x3 ;  /* 0x00000003001e7802 */ /* 0x000fe20000000f00 */
[----:B-1----:R-:W-:Y:S01]  /*e310*/  IMAD.MOV.U32 R3, RZ, RZ, 0x181f ;  /* 0x0000181fff037424 */ /* 0x002fe200078e00ff */
[----:B------:R-:W-:-:S02]  /*e320*/  MOV R2, 0xe340 ;  /* 0x0000e34000027802 */ /* 0x000fc40000000f00 */
[----:B--2345:R-:W-:Y:S05]  /*e330*/  CALL.REL.NOINC `($__internal_27_$__cuda_sm70_shflsync_idx_p) ;  /* 0x00001e4000007944 */ /* 0x03cfea0003c00000 */
        /* <DEDUP_REMOVED lines=8> */
.L_x_1560:
[----:B------:R-:W-:Y:S01]  /*e3c0*/  IMAD.MOV.U32 R31, RZ, RZ, R5 ;  /* 0x000000ffff1f7224 */ /* 0x000fe200078e0005 */
[----:B------:R-:W-:Y:S01]  /*e3d0*/  MOV R30, RZ ;  /* 0x000000ff001e7202 */ /* 0x000fe20000000f00 */
[----:B------:R-:W-:Y:S01]  /*e3e0*/  IMAD.MOV.U32 R3, RZ, RZ, 0x181f ;  /* 0x0000181fff037424 */ /* 0x000fe200078e00ff */
[----:B------:R-:W-:Y:S02]  /*e3f0*/  MOV R2, 0xe410 ;  /* 0x0000e41000027802 */ /* 0x000fe40000000f00 */
[----:B------:R-:W-:Y:S05]  /*e400*/  CALL.REL.NOINC `($__internal_27_$__cuda_sm70_shflsync_idx_p) ;  /* 0x00001d7000007944 */ /* 0x000fea0003c00000 */
[----:B------:R-:W-:Y:S01]  /*e410*/  MOV R4, R30 ;  /* 0x0000001e00047202 */ /* 0x000fe20000000f00 */
[----:B------:R-:W-:Y:S05]  /*e420*/  BRA `(.L_x_1652) ;  /* 0xffff4cc000007947 */ /* 0x000fea000383ffff */
.L_x_1561:
[----:B------:R-:W-:Y:S01]  /*e430*/  IMAD.MOV.U32 R31, RZ, RZ, R10 ;  /* 0x000000ffff1f7224 */ /* 0x000fe200078e000a */
[----:B------:R-:W-:Y:S01]  /*e440*/  MOV R30, RZ ;  /* 0x000000ff001e7202 */ /* 0x000fe20000000f00 */
[----:B------:R-:W-:Y:S01]  /*e450*/  IMAD.MOV.U32 R3, RZ, RZ, 0x181f ;  /* 0x0000181fff037424 */ /* 0x000fe200078e00ff */
[----:B------:R-:W-:Y:S02]  /*e460*/  MOV R2, 0xe480 ;  /* 0x0000e48000027802 */ /* 0x000fe40000000f00 */
[----:B-12---:R-:W-:Y:S05]  /*e470*/  CALL.REL.NOINC `($__internal_27_$__cuda_sm70_shflsync_idx_p) ;  /* 0x00001d0000007944 */ /* 0x006fea0003c00000 */
[----:B------:R-:W-:Y:S02]  /*e480*/  IADD3 R8, P0, R30, R20, RZ ;  /* 0x000000141e087210 */ /* 0x000fe40007f1e0ff */
[----:B------:R-:W-:-:S02]  /*e490*/  MOV R31, R5 ;  /* 0x00000005001f7202 */ /* 0x000fc40000000f00 */
[----:B------:R-:W-:Y:S01]  /*e4a0*/  SEL R12, RZ, 0x10, P5 ;  /* 0x00000010ff0c7807 */ /* 0x000fe20002800000 */
[----:B------:R-:W-:Y:S01]  /*e4b0*/  IMAD.X R9, R4, 0x1, R16, P0 ;  /* 0x0000000104097824 */ /* 0x000fe200000e0610 */
[----:B------:R-:W-:Y:S02]  /*e4c0*/  IADD3 R6, P0, R30, R19, RZ ;  /* 0x000000131e067210 */ /* 0x000fe40007f1e0ff */
[----:B------:R-:W-:Y:S02]  /*e4d0*/  SEL R11, RZ, 0x10, P4 ;  /* 0x00000010ff0b7807 */ /* 0x000fe40002000000 */
[----:B------:R-:W-:Y:S01]  /*e4e0*/  @!PT LDS RZ, [RZ] ;  /* 0x00000000fffff984 */ /* 0x000fe20000000800 */
[----:B------:R-:W-:Y:S01]  /*e4f0*/  @!PT LDS RZ, [RZ] ;  /* 0x00000000fffff984 */ /* 0x000fe20000000800 */
[----:B------:R-:W-:Y:S01]  /*e500*/  @!PT LDS RZ, [RZ] ;  /* 0x00000000fffff984 */ /* 0x000fe20000000800 */
[----:B------:R1:W-:Y:S01]  /*e510*/  LDGSTS.E.BYPASS.LTC128B.128 [R188+0x12100], [R8.64], !P5 ;  /* 0x1210000008bc7fae */ /* 0x0003e2000e901d46 */
[----:B------:R-:W-:Y:S01]  /*e520*/  IMAD.X R7, R4, 0x1, R13, P0 ;  /* 0x0000000104077824 */ /* 0x000fe200000e060d */
[----:B------:R-:W-:Y:S01]  /*e530*/  IADD3 R2, P0, R30, R17, RZ ;  /* 0x000000111e027210 */ /* 0x000fe20007f1e0ff */
[----:B------:R-:W-:-:S03]  /*e540*/  IMAD.MOV.U32 R30, RZ, RZ, 0x1 ;  /* 0x00000001ff1e7424 */ /* 0x000fc600078e00ff */
[----:B------:R2:W-:Y:S01]  /*e550*/  LDGSTS.E.BYPASS.LTC128B.128 [R188+0x14100], [R6.64], !P4 ;  /* 0x1410000006bc7fae */ /* 0x0005e2000e101d46 */
[----:B------:R-:W-:-:S05]  /*e560*/  IMAD.X R3, R4, 0x1, R15, P0 ;  /* 0x0000000104037824 */ /* 0x000fca00000e060f */
[----:B------:R3:W-:Y:S01]  /*e570*/  LDGSTS.E.BYPASS.LTC128B.128 [R188+0x16100], [R2.64], !P6 ;  /* 0x1610000002bc7fae */ /* 0x0007e2000f101d46 */
[----:B-1----:R-:W-:Y:S01]  /*e580*/  IMAD.MOV.U32 R9, RZ, RZ, R252 ;  /* 0x000000ffff097224 */ /* 0x002fe200078e00fc */
[----:B---3--:R-:W-:Y:S02]  /*e590*/  MOV R3, 0x181f ;  /* 0x0000181f00037802 */ /* 0x008fe40000000f00 */
[----:B------:R-:W-:Y:S02]  /*e5a0*/  MOV R2, 0xe5c0 ;  /* 0x0000e5c000027802 */ /* 0x000fe40000000f00 */
[----:B--2---:R-:W-:Y:S05]  /*e5b0*/  CALL.REL.NOINC `($__internal_27_$__cuda_sm70_shflsync_idx_p) ;  /* 0x00001bc000007944 */ /* 0x004fea0003c00000 */
[----:B------:R-:W-:Y:S01]  /*e5c0*/  IMAD.MOV.U32 R8, RZ, RZ, R30 ;  /* 0x000000ffff087224 */ /* 0x000fe200078e001e */
[----:B------:R-:W-:Y:S01]  /*e5d0*/  MOV R30, 0x1 ;  /* 0x00000001001e7802 */ /* 0x000fe20000000f00 */
[----:B------:R-:W-:Y:S01]  /*e5e0*/  IMAD.MOV.U32 R31, RZ, RZ, R10 ;  /* 0x000000ffff1f7224 */ /* 0x000fe200078e000a */
[----:B------:R-:W-:Y:S02]  /*e5f0*/  MOV R3, 0x181f ;  /* 0x0000181f00037802 */ /* 0x000fe40000000f00 */
[----:B------:R-:W-:Y:S02]  /*e600*/  MOV R2, 0xe620 ;  /* 0x0000e62000027802 */ /* 0x000fe40000000f00 */
[----:B------:R-:W-:Y:S05]  /*e610*/  CALL.REL.NOINC `($__internal_27_$__cuda_sm70_shflsync_idx_p) ;  /* 0x00001b6000007944 */ /* 0x000fea0003c00000 */
[----:B------:R-:W-:Y:S01]  /*e620*/  MOV R0, R30 ;  /* 0x0000001e00007202 */ /* 0x000fe20000000f00 */
[----:B------:R-:W-:Y:S05]  /*e630*/  BRA `(.L_x_1653) ;  /* 0xffff4bd000007947 */ /* 0x000fea000383ffff */
.L_x_1564:
[----:B------:R-:W-:Y:S01]  /*e640*/  IMAD.MOV.U32 R31, RZ, RZ, R13 ;  /* 0x000000ffff1f7224 */ /* 0x000fe200078e000d */
[----:B------:R-:W-:Y:S01]  /*e650*/  MOV R30, RZ ;  /* 0x000000ff001e7202 */ /* 0x000fe20000000f00 */
[----:B------:R-:W-:Y:S01]  /*e660*/  IMAD.MOV.U32 R3, RZ, RZ, 0x181f ;  /* 0x0000181fff037424 */ /* 0x000fe200078e00ff */
[----:B------:R-:W-:-:S02]  /*e670*/  MOV R2, 0xe690 ;  /* 0x0000e69000027802 */ /* 0x000fc40000000f00 */
[----:B-1234-:R-:W-:Y:S05]  /*e680*/  CALL.REL.NOINC `($__internal_27_$__cuda_sm70_shflsync_idx_p) ;  /* 0x00001af000007944 */ /* 0x01efea0003c00000 */
[----:B------:R-:W-:Y:S01]  /*e690*/  MOV R12, R30 ;  /* 0x0000001e000c7202 */ /* 0x000fe20000000f00 */
[----:B------:R-:W-:Y:S05]  /*e6a0*/  BRA `(.L_x_1654) ;  /* 0xffff4f9000007947 */ /* 0x000fea000383ffff */
.L_x_1565:
[----:B------:R-:W-:Y:S01]  /*e6b0*/  IMAD.MOV.U32 R31, RZ, RZ, R20 ;  /* 0x000000ffff1f7224 */ /* 0x000fe200078e0014 */
[----:B------:R-:W-:Y:S01]  /*e6c0*/  MOV R30, RZ ;  /* 0x000000ff001e7202 */ /* 0x000fe20000000f00 */
[----:B------:R-:W-:Y:S01]  /*e6d0*/  IMAD.MOV.U32 R3, RZ, RZ, 0x181f ;  /* 0x0000181fff037424 */ /* 0x000fe200078e00ff */
[----:B------:R-:W-:-:S02]  /*e6e0*/  MOV R2, 0xe700 ;  /* 0x0000e70000027802 */ /* 0x000fc40000000f00 */
[----:B-1234-:R-:W-:Y:S05]  /*e6f0*/  CALL.REL.NOINC `($__internal_27_$__cuda_sm70_shflsync_idx_p) ;  /* 0x00001a8000007944 */ /* 0x01efea0003c00000 */
[C---:B------:R-:W-:Y:S02]  /*e700*/  IADD3 R16, P0, R30.reuse, R25, RZ ;  /* 0x000000191e107210 */ /* 0x040fe40007f1e0ff */
[----:B------:R-:W-:-:S02]  /*e710*/  IADD3 R14, P1, R30, R26, RZ ;  /* 0x0000001a1e0e7210 */ /* 0x000fc40007f3e0ff */
[----:B------:R-:W-:Y:S01]  /*e720*/  MOV R31, R13 ;  /* 0x0000000d001f7202 */ /* 0x000fe20000000f00 */
[----:B------:R-:W-:Y:S01]  /*e730*/  IMAD.X R17, R12, 0x1, R21, P0 ;  /* 0x000000010c117824 */ /* 0x000fe200000e0615 */
[----:B------:R-:W-:Y:S01]  /*e740*/  IADD3 R2, P0, R30, R27, RZ ;  /* 0x0000001b1e027210 */ /* 0x000fe20007f1e0ff */
[C---:B------:R-:W-:Y:S01]  /*e750*/  IMAD.X R15, R12.reuse, 0x1, R22, P1 ;  /* 0x000000010c0f7824 */ /* 0x040fe200008e0616 */
[----:B------:R-:W-:Y:S01]  /*e760*/  SEL R19, RZ, 0x10, P5 ;  /* 0x00000010ff137807 */ /* 0x000fe20002800000 */
[----:B------:R-:W-:Y:S01]  /*e770*/  IMAD.MOV.U32 R30, RZ, RZ, 0x1 ;  /* 0x00000001ff1e7424 */ /* 0x000fe200078e00ff */
[----:B------:R-:W-:Y:S01]  /*e780*/  @!PT LDS RZ, [RZ] ;  /* 0x00000000fffff984 */ /* 0x000fe20000000800 */
[----:B------:R-:W-:Y:S01]  /*e790*/  @!PT LDS RZ, [RZ] ;  /* 0x00000000fffff984 */ /* 0x000fe20000000800 */
[----:B------:R-:W-:Y:S01]  /*e7a0*/  @!PT LDS RZ, [RZ] ;  /* 0x00000000fffff984 */ /* 0x000fe20000000800 */
[----:B------:R1:W-:Y:S01]  /*e7b0*/  LDGSTS.E.BYPASS.LTC128B.128 [R188+0x6100], [R16.64], !P5 ;  /* 0x0610000010bc7fae */ /* 0x0003e2000e901d46 */
[----:B------:R-:W-:Y:S01]  /*e7c0*/  IMAD.X R3, R12, 0x1, R23, P0 ;  /* 0x000000010c037824 */ /* 0x000fe200000e0617 */
[----:B------:R-:W-:Y:S02]  /*e7d0*/  SEL R18, RZ, 0x10, P4 ;  /* 0x00000010ff127807 */ /* 0x000fe40002000000 */
[----:B------:R2:W-:Y:S04]  /*e7e0*/  LDGSTS.E.BYPASS.LTC128B.128 [R188+0x8100], [R14.64], !P4 ;  /* 0x081000000ebc7fae */ /* 0x0005e8000e101d46 */
[----:B------:R3:W-:Y:S01]  /*e7f0*/  LDGSTS.E.BYPASS.LTC128B.128 [R188+0xa100], [R2.64], !P6 ;  /* 0x0a10000002bc7fae */ /* 0x0007e2000f101d46 */
[----:B-1----:R-:W-:Y:S01]  /*e800*/  IMAD.MOV.U32 R17, RZ, RZ, R252 ;  /* 0x000000ffff117224 */ /* 0x002fe200078e00fc */
[----:B---3--:R-:W-:-:S02]  /*e810*/  MOV R3, 0x181f ;  /* 0x0000181f00037802 */ /* 0x008fc40000000f00 */
        /* <DEDUP_REMOVED lines=10> */
.L_x_1566:
[----:B------:R-:W-:Y:S01]  /*e8c0*/  IMAD.MOV.U32 R4, RZ, RZ, R0 ;  /* 0x000000ffff047224 */ /* 0x000fe200078e0000 */
[----:B------:R-:W-:Y:S02]  /*e8d0*/  MOV R3, 0x2 ;  /* 0x0000000200037802 */ /* 0x000fe40000000f00 */
[----:B------:R-:W-:Y:S02]  /*e8e0*/  MOV R2, 0xe900 ;  /* 0x0000e90000027802 */ /* 0x000fe40000000f00 */
[----:B------:R-:W-:Y:S05]  /*e8f0*/  CALL.REL.NOINC `($__internal_26_$__cuda_sm70_shflsync_bfly_p) ;  /* 0x0000182000007944 */ /* 0x000fea0003c00000 */
[----:B------:R-:W-:Y:S01]  /*e900*/  MOV R2, R16 ;  /* 0x0000001000027202 */ /* 0x000fe20000000f00 */
[----:B------:R-:W-:Y:S05]  /*e910*/  BRA `(.L_x_1656) ;  /* 0xffff625000007947 */ /* 0x000fea000383ffff */
.L_x_1569:
[----:B------:R-:W-:Y:S01]  /*e920*/  IMAD.MOV.U32 R31, RZ, RZ, R10 ;  /* 0x000000ffff1f7224 */ /* 0x000fe200078e000a */
[----:B------:R-:W-:Y:S01]  /*e930*/  MOV R30, RZ ;  /* 0x000000ff001e7202 */ /* 0x000fe20000000f00 */
[----:B------:R-:W-:Y:S01]  /*e940*/  IMAD.MOV.U32 R3, RZ, RZ, 0x181f ;  /* 0x0000181fff037424 */ /* 0x000fe200078e00ff */
[----:B------:R-:W-:-:S02]  /*e950*/  MOV R2, 0xe970 ;  /* 0x0000e97000027802 */ /* 0x000fc40000000f00 */
[----:B------:R-:W-:Y:S05]  /*e960*/  CALL.REL.NOINC `($__internal_27_$__cuda_sm70_shflsync_idx_p) ;  /* 0x0000181000007944 */ /* 0x000fea0003c00000 */
[----:B------:R-:W-:Y:S01]  /*e970*/  MOV R4, R30 ;  /* 0x0000001e00047202 */ /* 0x000fe20000000f00 */
[----:B------:R-:W-:Y:S05]  /*e980*/  BRA `(.L_x_1657) ;  /* 0xffff75d000007947 */ /* 0x000fea000383ffff */
.L_x_1570:
[----:B------:R-:W-:Y:S01]  /*e990*/  IMAD.MOV.U32 R31, RZ, RZ, R12 ;  /* 0x000000ffff1f7224 */ /* 0x000fe200078e000c */
[----:B------:R-:W-:Y:S01]  /*e9a0*/  MOV R30, RZ ;  /* 0x000000ff001e7202 */ /* 0x000fe20000000f00 */
[----:B------:R-:W-:Y:S01]  /*e9b0*/  IMAD.MOV.U32 R3, RZ, RZ, 0x181f ;  /* 0x0000181fff037424 */ /* 0x000fe200078e00ff */
[----:B------:R-:W-:-:S02]  /*e9c0*/  MOV R2, 0xe9e0 ;  /* 0x0000e9e000027802 */ /* 0x000fc40000000f00 */
[----:B-12---:R-:W-:Y:S05]  /*e9d0*/  CALL.REL.NOINC `($__internal_27_$__cuda_sm70_shflsync_idx_p) ;  /* 0x000017a000007944 */ /* 0x006fea0003c00000 */
[----:B------:R-:W-:Y:S01]  /*e9e0*/  IADD3 R6, P0, R30, R16, RZ ;  /* 0x000000101e067210 */ /* 0x000fe20007f1e0ff */
[----:B------:R-:W-:Y:S01]  /*e9f0*/  IMAD.MOV.U32 R31, RZ, RZ, R10 ;  /* 0x000000ffff1f7224 */ /* 0x000fe200078e000a */
        /* <DEDUP_REMOVED lines=9> */
[----:B------:R-:W-:-:S05]  /*ea90*/  IMAD.X R3, R4, 0x1, R14, P0 ;  /* 0x0000000104037824 */ /* 0x000fca00000e060e */
[----:B------:R2:W-:Y:S02]  /*eaa0*/  LDGSTS.E.BYPASS.LTC128B.128 [R188+0xe100], [R2.64], !P4 ;  /* 0x0e10000002bc7fae */ /* 0x0005e4000e101d46 */
[----:B--2---:R-:W-:Y:S01]  /*eab0*/  IADD3 R2, P0, R30, R18, RZ ;  /* 0x000000121e027210 */ /* 0x004fe20007f1e0ff */
[----:B------:R-:W-:-:S04]  /*eac0*/  IMAD.MOV.U32 R30, RZ, RZ, 0x1 ;  /* 0x00000001ff1e7424 */ /* 0x000fc800078e00ff */
[----:B------:R-:W-:-:S05]  /*ead0*/  IMAD.X R3, R4, 0x1, R15, P0 ;  /* 0x0000000104037824 */ /* 0x000fca00000e060f */
[----:B------:R2:W-:Y:S02]  /*eae0*/  LDGSTS.E.BYPASS.LTC128B.128 [R188+0x10100], [R2.64], !P6 ;  /* 0x1010000002bc7fae */ /* 0x0005e4000f101d46 */
[----:B--2---:R-:W-:Y:S02]  /*eaf0*/  MOV R3, 0x181f ;  /* 0x0000181f00037802 */ /* 0x004fe40000000f00 */
[----:B------:R-:W-:Y:S02]  /*eb00*/  MOV R2, 0xeb20 ;  /* 0x0000eb2000027802 */ /* 0x000fe40000000f00 */
[----:B-1----:R-:W-:Y:S05]  /*eb10*/  CALL.REL.NOINC `($__internal_27_$__cuda_sm70_shflsync_idx_p) ;  /* 0x0000166000007944 */ /* 0x002fea0003c00000 */
        /* <DEDUP_REMOVED lines=8> */
.L_x_1574:
[----:B------:R-:W-:Y:S01]  /*eba0*/  MOV R30, RZ ;  /* 0x000000ff001e7202 */ /* 0x000fe20000000f00 */
[----:B------:R-:W-:Y:S01]  /*ebb0*/  IMAD.MOV.U32 R31, RZ, RZ, R12 ;  /* 0x000000ffff1f7224 */ /* 0x000fe200078e000c */
[----:B------:R-:W-:Y:S01]  /*ebc0*/  MOV R2, 0xebf0 ;  /* 0x0000ebf000027802 */ /* 0x000fe20000000f00 */
[----:B------:R-:W-:Y:S02]  /*ebd0*/  IMAD.MOV.U32 R3, RZ, RZ, 0x181f ;  /* 0x0000181fff037424 */ /* 0x000fe400078e00ff */
[----:B-1234-:R-:W-:Y:S05]  /*ebe0*/  CALL.REL.NOINC `($__internal_27_$__cuda_sm70_shflsync_idx_p) ;  /* 0x0000159000007944 */ /* 0x01efea0003c00000 */
[----:B------:R-:W-:Y:S01]  /*ebf0*/  MOV R5, R30 ;  /* 0x0000001e00057202 */ /* 0x000fe20000000f00 */
[----:B------:R-:W-:-:S05]  /*ec00*/  BRA `(.L_x_1659) ;  /* 0xffff790000007947 */ /* 0x000fca000383ffff */
.L_x_1575:
[----:B------:R-:W-:Y:S01]  /*ec10*/  MOV R30, RZ ;  /* 0x000000ff001e7202 */ /* 0x000fe20000000f00 */
[----:B------:R-:W-:Y:S01]  /*ec20*/  IMAD.MOV.U32 R31, RZ, RZ, R13 ;  /* 0x000000ffff1f7224 */ /* 0x000fe200078e000d */
[----:B------:R-:W-:Y:S01]  /*ec30*/  MOV R2, 0xec60 ;  /* 0x0000ec6000027802 */ /* 0x000fe20000000f00 */
[----:B------:R-:W-:Y:S02]  /*ec40*/  IMAD.MOV.U32 R3, RZ, RZ, 0x181f ;  /* 0x0000181fff037424 */ /* 0x000fe400078e00ff */
[----:B-1234-:R-:W-:Y:S05]  /*ec50*/  CALL.REL.NOINC `($__internal_27_$__cuda_sm70_shflsync_idx_p) ;  /* 0x0000152000007944 */ /* 0x01efea0003c00000 */
[----:B------:R-:W-:Y:S01]  /*ec60*/  IMAD R4, R176, 0x6000, R204 ;  /* 0x00006000b0047824 */ /* 0x000fe200078e02cc */
[C---:B------:R-:W-:Y:S01]  /*ec70*/  IADD3 R2, P0, R30.reuse, R23, RZ ;  /* 0x000000171e027210 */ /* 0x040fe20007f1e0ff */
[----:B------:R-:W-:Y:S01]  /*ec80*/  IMAD.MOV.U32 R31, RZ, RZ, R12 ;  /* 0x000000ffff1f7224 */ /* 0x000fe200078e000c */
[----:B------:R-:W-:Y:S02]  /*ec90*/  SEL R15, RZ, 0x10, P4 ;  /* 0x00000010ff0f7807 */ /* 0x000fe40002000000 */
[----:B------:R-:W-:Y:S01]  /*eca0*/  SEL R14, RZ, 0x10, P6 ;  /* 0x00000010ff0e7807 */ /* 0x000fe20003000000 */
[C---:B------:R-:W-:Y:S01]  /*ecb0*/  IMAD.X R3, R5.reuse, 0x1, R20, P0 ;  /* 0x0000000105037824 */ /* 0x040fe200000e0614 */
[C---:B------:R-:W-:Y:S04]  /*ecc0*/  IADD3 R6, P0, R30.reuse, R28, RZ ;  /* 0x0000001c1e067210 */ /* 0x040fe80007f1e0ff */
[----:B------:R-:W-:Y:S01]  /*ecd0*/  @!PT LDS RZ, [RZ] ;  /* 0x00000000fffff984 */ /* 0x000fe20000000800 */
[----:B------:R-:W-:Y:S01]  /*ece0*/  @!PT LDS RZ, [RZ] ;  /* 0x00000000fffff984 */ /* 0x000fe20000000800 */
[----:B------:R-:W-:Y:S01]  /*ecf0*/  @!PT LDS RZ, [RZ] ;  /* 0x00000000fffff984 */ /* 0x000fe20000000800 */
[----:B------:R1:W-:Y:S01]  /*ed00*/  LDGSTS.E.BYPASS.LTC128B.128 [R4], [R2.64], !P5 ;  /* 0x0000000002047fae */ /* 0x0003e2000e901d46 */
[C---:B------:R-:W-:Y:S05]  /*ed10*/  IMAD.X R7, R5.reuse, 0x1, R21, P0 ;  /* 0x0000000105077824 */ /* 0x040fea00000e0615 */
[----:B------:R2:W-:Y:S01]  /*ed20*/  LDGSTS.E.BYPASS.LTC128B.128 [R4+0x2000], [R6.64], !P4 ;  /* 0x0200000006047fae */ /* 0x0005e2000e101d46 */
[----:B-1----:R-:W-:Y:S01]  /*ed30*/  IADD3 R2, P0, R30, R29, RZ ;  /* 0x0000001d1e027210 */ /* 0x002fe20007f1e0ff */
[----:B------:R-:W-:Y:S04]  /*ed40*/  IMAD.MOV.U32 R30, RZ, RZ, 0x1 ;  /* 0x00000001ff1e7424 */ /* 0x000fe800078e00ff */
[----:B------:R-:W-:Y:S01]  /*ed50*/  IMAD.X R3, R5, 0x1, R22, P0 ;  /* 0x0000000105037824 */ /* 0x000fe200000e0616 */
[----:B--2---:R-:W-:Y:S04]  /*ed60*/  SEL R6, RZ, 0x10, P5 ;  /* 0x00000010ff067807 */ /* 0x004fe80002800000 */
[----:B------:R1:W-:Y:S02]  /*ed70*/  LDGSTS.E.BYPASS.LTC128B.128 [R4+0x4000], [R2.64], !P6 ;  /* 0x0400000002047fae */ /* 0x0003e4000f101d46 */
[----:B-1----:R-:W-:Y:S01]  /*ed80*/  MOV R2, 0xedb0 ;  /* 0x0000edb000027802 */ /* 0x002fe20000000f00 */
[----:B------:R-:W-:Y:S02]  /*ed90*/  IMAD.MOV.U32 R3, RZ, RZ, 0x181f ;  /* 0x0000181fff037424 */ /* 0x000fe400078e00ff */
[----:B------:R-:W-:Y:S05]  /*eda0*/  CALL.REL.NOINC `($__internal_27_$__cuda_sm70_shflsync_idx_p) ;  /* 0x000013d000007944 */ /* 0x000fea0003c00000 */
[----:B------:R-:W-:Y:S01]  /*edb0*/  MOV R3, 0x181f ;  /* 0x0000181f00037802 */ /* 0x000fe20000000f00 */
[----:B------:R-:W-:Y:S01]  /*edc0*/  IMAD.MOV.U32 R5, RZ, RZ, R30 ;  /* 0x000000ffff057224 */ /* 0x000fe200078e001e */
[----:B------:R-:W-:Y:S01]  /*edd0*/  MOV R30, 0x1 ;  /* 0x00000001001e7802 */ /* 0x000fe20000000f00 */
[----:B------:R-:W-:Y:S01]  /*ede0*/  IMAD.MOV.U32 R31, RZ, RZ, R13 ;  /* 0x000000ffff1f7224 */ /* 0x000fe200078e000d */
[----:B------:R-:W-:Y:S02]  /*edf0*/  MOV R2, 0xee10 ;  /* 0x0000ee1000027802 */ /* 0x000fe40000000f00 */
[----:B------:R-:W-:Y:S05]  /*ee00*/  CALL.REL.NOINC `($__internal_27_$__cuda_sm70_shflsync_idx_p) ;  /* 0x0000137000007944 */ /* 0x000fea0003c00000 */
[----:B------:R-:W-:Y:S01]  /*ee10*/  MOV R2, R30 ;  /* 0x0000001e00027202 */ /* 0x000fe20000000f00 */
[----:B------:R-:W-:-:S05]  /*ee20*/  BRA `(.L_x_1660) ;  /* 0xffff781000007947 */ /* 0x000fca000383ffff */
.L_x_1576:
[----:B------:R-:W-:Y:S02]  /*ee30*/  MOV R3, 0x2 ;  /* 0x0000000200037802 */ /* 0x000fe40000000f00 */
[----:B------:R-:W-:Y:S02]  /*ee40*/  MOV R2, 0xee60 ;  /* 0x0000ee6000027802 */ /* 0x000fe40000000f00 */
[----:B------:R-:W-:Y:S05]  /*ee50*/  CALL.REL.NOINC `($__internal_26_$__cuda_sm70_shflsync_bfly_p) ;  /* 0x000012c000007944 */ /* 0x000fea0003c00000 */
[----:B------:R-:W-:Y:S01]  /*ee60*/  MOV R2, R16 ;  /* 0x0000001000027202 */ /* 0x000fe20000000f00 */
[----:B------:R-:W-:-:S05]  /*ee70*/  BRA `(.L_x_1661) ;  /* 0xffff892000007947 */ /* 0x000fca000383ffff */
.L_x_1579:
[----:B------:R-:W-:Y:S01]  /*ee80*/  MOV R30, RZ ;  /* 0x000000ff001e7202 */ /* 0x000fe20000000f00 */
[----:B------:R-:W-:Y:S01]  /*ee90*/  IMAD.MOV.U32 R31, RZ, RZ, R5 ;  /* 0x000000ffff1f7224 */ /* 0x000fe200078e0005 */
[----:B------:R-:W-:Y:S01]  /*eea0*/  MOV R2, 0xeed0 ;  /* 0x0000eed000027802 */ /* 0x000fe20000000f00 */
[----:B------:R-:W-:Y:S02]  /*eeb0*/  IMAD.MOV.U32 R3, RZ, RZ, 0x181f ;  /* 0x0000181fff037424 */ /* 0x000fe400078e00ff */
[----:B------:R-:W-:Y:S05]  /*eec0*/  CALL.REL.NOINC `($__internal_27_$__cuda_sm70_shflsync_idx_p) ;  /* 0x000012b000007944 */ /* 0x000fea0003c00000 */
[----:B------:R-:W-:Y:S01]  /*eed0*/  MOV R4, R30 ;  /* 0x0000001e00047202 */ /* 0x000fe20000000f00 */
[----:B------:R-:W-:-:S05]  /*eee0*/  BRA `(.L_x_1662) ;  /* 0xffffa2c000007947 */ /* 0x000fca000383ffff */
.L_x_1580:
[----:B------:R-:W-:Y:S01]  /*eef0*/  MOV R30, RZ ;  /* 0x000000ff001e7202 */ /* 0x000fe20000000f00 */
[----:B------:R-:W-:Y:S01]  /*ef00*/  IMAD.MOV.U32 R31, RZ, RZ, R12 ;  /* 0x000000ffff1f7224 */ /* 0x000fe200078e000c */
[----:B------:R-:W-:Y:S01]  /*ef10*/  MOV R2, 0xef40 ;  /* 0x0000ef4000027802 */ /* 0x000fe20000000f00 */
[----:B------:R-:W-:Y:S02]  /*ef20*/  IMAD.MOV.U32 R3, RZ, RZ, 0x181f ;  /* 0x0000181fff037424 */ /* 0x000fe400078e00ff */
[----:B-12---:R-:W-:Y:S05]  /*ef30*/  CALL.REL.NOINC `($__internal_27_$__cuda_sm70_shflsync_idx_p) ;  /* 0x0000124000007944 */ /* 0x006fea0003c00000 */
[----:B------:R-:W-:Y:S01]  /*ef40*/  IMAD R0, R176, 0x6000, R205 ;  /* 0x00006000b0007824 */ /* 0x000fe200078e02cd */
[----:B------:R-:W-:Y:S01]  /*ef50*/  IADD3 R2, P0, R30, R16, RZ ;  /* 0x000000101e027210 */ /* 0x000fe20007f1e0ff */
[----:B------:R-:W-:Y:S01]  /*ef60*/  IMAD.MOV.U32 R31, RZ, RZ, R5 ;  /* 0x000000ffff1f7224 */ /* 0x000fe200078e0005 */
[----:B------:R-:W-:Y:S02]  /*ef70*/  SEL R11, RZ, 0x10, P5 ;  /* 0x00000010ff0b7807 */ /* 0x000fe40002800000 */
[----:B------:R-:W-:Y:S01]  /*ef80*/  SEL R10, RZ, 0x10, P4 ;  /* 0x00000010ff0a7807 */ /* 0x000fe20002000000 */
[----:B------:R-:W-:Y:S01]  /*ef90*/  IMAD.X R3, R4, 0x1, R13, P0 ;  /* 0x0000000104037824 */ /* 0x000fe200000e060d */
[----:B------:R-:W-:Y:S02]  /*efa0*/  IADD3 R6, P0, R30, R17, RZ ;  /* 0x000000111e067210 */ /* 0x000fe40007f1e0ff */
[----:B------:R-:W-:Y:S02]  /*efb0*/  SEL R5, RZ, 0x10, P6 ;  /* 0x00000010ff057807 */ /* 0x000fe40003000000 */
[----:B------:R-:W-:Y:S01]  /*efc0*/  @!PT LDS RZ, [RZ] ;  /* 0x00000000fffff984 */ /* 0x000fe20000000800 */
[----:B------:R-:W-:Y:S01]  /*efd0*/  @!PT LDS RZ, [RZ] ;  /* 0x00000000fffff984 */ /* 0x000fe20000000800 */
[----:B------:R-:W-:Y:S01]  /*efe0*/  @!PT LDS RZ, [RZ] ;  /* 0x00000000fffff984 */ /* 0x000fe20000000800 */
[----:B------:R1:W-:Y:S01]  /*eff0*/  LDGSTS.E.BYPASS.LTC128B.128 [R0], [R2.64], !P5 ;  /* 0x0000000002007fae */ /* 0x0003e2000e901d46 */
        /* <DEDUP_REMOVED lines=8> */
[----:B--2---:R-:W-:Y:S05]  /*f080*/  CALL.REL.NOINC `($__internal_27_$__cuda_sm70_shflsync_idx_p) ;  /* 0x000010f000007944 */ /* 0x004fea0003c00000 */
        /* <DEDUP_REMOVED lines=8> */
.L_x_1582:
[----:B------:R-:W-:Y:S01]  /*f110*/  IMAD.MOV.U32 R4, RZ, RZ, R179 ;  /* 0x000000ffff047224 */ /* 0x000fe200078e00b3 */
[----:B-1----:R-:W-:-:S02]  /*f120*/  MOV R3, 0x2 ;  /* 0x0000000200037802 */ /* 0x002fc40000000f00 */
[----:B------:R-:W-:Y:S02]  /*f130*/  MOV R2, 0xf150 ;  /* 0x0000f15000027802 */ /* 0x000fe40000000f00 */
[----:B------:R-:W-:Y:S05]  /*f140*/  CALL.REL.NOINC `($__internal_26_$__cuda_sm70_shflsync_bfly_p) ;  /* 0x00000fd000007944 */ /* 0x000fea0003c00000 */
[----:B------:R-:W-:Y:S01]  /*f150*/  MOV R0, R16 ;  /* 0x0000001000007202 */ /* 0x000fe20000000f00 */
[----:B------:R-:W-:Y:S05]  /*f160*/  BRA `(.L_x_1664) ;  /* 0xffffa39000007947 */ /* 0x000fea000383ffff */
.L_x_1583:
[----:B------:R-:W-:Y:S01]  /*f170*/  IMAD.MOV.U32 R4, RZ, RZ, R0 ;  /* 0x000000ffff047224 */ /* 0x000fe200078e0000 */
[----:B-1----:R-:W-:Y:S02]  /*f180*/  MOV R3, 0x1 ;  /* 0x0000000100037802 */ /* 0x002fe40000000f00 */
[----:B------:R-:W-:Y:S02]  /*f190*/  MOV R2, 0xf1b0 ;  /* 0x0000f1b000027802 */ /* 0x000fe40000000f00 */
[----:B--2---:R-:W-:Y:S05]  /*f1a0*/  CALL.REL.NOINC `($__internal_26_$__cuda_sm70_shflsync_bfly_p) ;  /* 0x00000f7000007944 */ /* 0x004fea0003c00000 */
[----:B------:R-:W-:Y:S01]  /*f1b0*/  FADD.FTZ R0, R0, R16 ;  /* 0x0000001000007221 */ /* 0x000fe20000010000 */
[----:B------:R-:W-:Y:S02]  /*f1c0*/  MOV R4, R184 ;  /* 0x000000b800047202 */ /* 0x000fe40000000f00 */
[----:B------:R-:W-:Y:S02]  /*f1d0*/  MOV R3, 0x2 ;  /* 0x0000000200037802 */ /* 0x000fe40000000f00 */
[----:B------:R-:W-:Y:S02]  /*f1e0*/  MOV R2, 0xf200 ;  /* 0x0000f20000027802 */ /* 0x000fe40000000f00 */
[----:B------:R-:W-:Y:S05]  /*f1f0*/  CALL.REL.NOINC `($__internal_26_$__cuda_sm70_shflsync_bfly_p) ;  /* 0x00000f2000007944 */ /* 0x000fea0003c00000 */
[----:B------:R-:W-:Y:S01]  /*f200*/  FADD.FTZ R4, R184, R16 ;  /* 0x00000010b8047221 */ /* 0x000fe20000010000 */
[----:B------:R-:W-:-:S02]  /*f210*/  MOV R3, 0x1 ;  /* 0x0000000100037802 */ /* 0x000fc40000000f00 */
[----:B------:R-:W-:Y:S02]  /*f220*/  MOV R2, 0xf240 ;  /* 0x0000f24000027802 */ /* 0x000fe40000000f00 */
[----:B------:R-:W-:Y:S05]  /*f230*/  CALL.REL.NOINC `($__internal_26_$__cuda_sm70_shflsync_bfly_p) ;  /* 0x00000ee000007944 */ /* 0x000fea0003c00000 */
[----:B------:R-:W-:Y:S01]  /*f240*/  MOV R3, R16 ;  /* 0x0000001000037202 */ /* 0x000fe20000000f00 */
[----:B------:R-:W-:Y:S05]  /*f250*/  BRA `(.L_x_1665) ;  /* 0xffffa31000007947 */ /* 0x000fea000383ffff */
.L_x_1590:
[----:B--234-:R-:W-:Y:S01]  /*f260*/  IMAD.MOV.U32 R31, RZ, RZ, R5 ;  /* 0x000000ffff1f7224 */ /* 0x01cfe200078e0005 */
[----:B------:R-:W-:Y:S01]  /*f270*/  MOV R30, RZ ;  /* 0x000000ff001e7202 */ /* 0x000fe20000000f00 */
[----:B------:R-:W-:Y:S01]  /*f280*/  IMAD.MOV.U32 R3, RZ, RZ, 0x181f ;  /* 0x0000181fff037424 */ /* 0x000fe200078e00ff */
[----:B------:R-:W-:Y:S02]  /*f290*/  MOV R2, 0xf2b0 ;  /* 0x0000f2b000027802 */ /* 0x000fe40000000f00 */
[----:B-1----:R-:W-:Y:S05]  /*f2a0*/  CALL.REL.NOINC `($__internal_27_$__cuda_sm70_shflsync_idx_p) ;  /* 0x00000ed000007944 */ /* 0x002fea0003c00000 */
[----:B------:R-:W-:Y:S01]  /*f2b0*/  MOV R4, R30 ;  /* 0x0000001e00047202 */ /* 0x000fe20000000f00 */
[----:B------:R-:W-:Y:S05]  /*f2c0*/  BRA `(.L_x_1666) ;  /* 0xffffb9c000007947 */ /* 0x000fea000383ffff */
.L_x_1591:
[----:B------:R-:W-:Y:S01]  /*f2d0*/  IMAD.MOV.U32 R31, RZ, RZ, R11 ;  /* 0x000000ffff1f7224 */ /* 0x000fe200078e000b */
[----:B------:R-:W-:Y:S01]  /*f2e0*/  MOV R30, RZ ;  /* 0x000000ff001e7202 */ /* 0x000fe20000000f00 */
[----:B------:R-:W-:Y:S01]  /*f2f0*/  IMAD.MOV.U32 R3, RZ, RZ, 0x181f ;  /* 0x0000181fff037424 */ /* 0x000fe200078e00ff */
[----:B------:R-:W-:Y:S02]  /*f300*/  MOV R2, 0xf320 ;  /* 0x0000f32000027802 */ /* 0x000fe40000000f00 */
[----:B-123--:R-:W-:Y:S05]  /*f310*/  CALL.REL.NOINC `($__internal_27_$__cuda_sm70_shflsync_idx_p) ;  /* 0x00000e6000007944 */ /* 0x00efea0003c00000 */
[----:B------:R-:W-:Y:S01]  /*f320*/  MOV R0, R30 ;  /* 0x0000001e00007202 */ /* 0x000fe20000000f00 */
[----:B------:R-:W-:Y:S05]  /*f330*/  BRA `(.L_x_1667) ;  /* 0xffffb97000007947 */ /* 0x000fea000383ffff */
.L_x_1594:
[----:B------:R-:W-:Y:S01]  /*f340*/  IMAD.MOV.U32 R31, RZ, RZ, R5 ;  /* 0x000000ffff1f7224 */ /* 0x000fe200078e0005 */
[----:B------:R-:W-:Y:S01]  /*f350*/  MOV R30, 0x1 ;  /* 0x00000001001e7802 */ /* 0x000fe20000000f00 */
[----:B--2---:R-:W-:Y:S01]  /*f360*/  IMAD.MOV.U32 R3, RZ, RZ, 0x181f ;  /* 0x0000181fff037424 */ /* 0x004fe200078e00ff */
[----:B------:R-:W-:-:S02]  /*f370*/  MOV R2, 0xf390 ;  /* 0x0000f39000027802 */ /* 0x000fc40000000f00 */
[----:B-1-34-:R-:W-:Y:S05]  /*f380*/  CALL.REL.NOINC `($__internal_27_$__cuda_sm70_shflsync_idx_p) ;  /* 0x00000df000007944 */ /* 0x01afea0003c00000 */
        /* <DEDUP_REMOVED lines=8> */
.L_x_1597:
[----:B------:R-:W-:Y:S01]  /*f410*/  IMAD.MOV.U32 R31, RZ, RZ, R5 ;  /* 0x000000ffff1f7224 */ /* 0x000fe200078e0005 */
[----:B------:R-:W-:Y:S01]  /*f420*/  MOV R30, 0x2 ;  /* 0x00000002001e7802 */ /* 0x000fe20000000f00 */
[----:B--2---:R-:W-:Y:S01]  /*f430*/  IMAD.MOV.U32 R3, RZ, RZ, 0x181f ;  /* 0x0000181fff037424 */ /* 0x004fe200078e00ff */
[----:B------:R-:W-:Y:S02]  /*f440*/  MOV R2, 0xf460 ;  /* 0x0000f46000027802 */ /* 0x000fe40000000f00 */
[----:B-1-34-:R-:W-:Y:S05]  /*f450*/  CALL.REL.NOINC `($__internal_27_$__cuda_sm70_shflsync_idx_p) ;  /* 0x00000d2000007944 */ /* 0x01afea0003c00000 */
[----:B------:R-:W-:Y:S01]  /*f460*/  MOV R4, R30 ;  /* 0x0000001e00047202 */ /* 0x000fe20000000f00 */
[----:B------:R-:W-:Y:S05]  /*f470*/  BRA `(.L_x_1669) ;  /* 0xffffbb0000007947 */ /* 0x000fea000383ffff */
.L_x_1598:
[----:B------:R-:W-:Y:S01]  /*f480*/  IMAD.MOV.U32 R31, RZ, RZ, R11 ;  /* 0x000000ffff1f7224 */ /* 0x000fe200078e000b */
[----:B------:R-:W-:Y:S01]  /*f490*/  MOV R30, 0x2 ;  /* 0x00000002001e7802 */ /* 0x000fe20000000f00 */
[----:B--2---:R-:W-:Y:S01]  /*f4a0*/  IMAD.MOV.U32 R3, RZ, RZ, 0x181f ;  /* 0x0000181fff037424 */ /* 0x004fe200078e00ff */
[----:B------:R-:W-:Y:S02]  /*f4b0*/  MOV R2, 0xf4d0 ;  /* 0x0000f4d000027802 */ /* 0x000fe40000000f00 */
[----:B-1-34-:R-:W-:Y:S05]  /*f4c0*/  CALL.REL.NOINC `($__internal_27_$__cuda_sm70_shflsync_idx_p) ;  /* 0x00000cb000007944 */ /* 0x01afea0003c00000 */
[----:B------:R-:W-:Y:S01]  /*f4d0*/  MOV R0, R30 ;  /* 0x0000001e00007202 */ /* 0x000fe20000000f00 */
[----:B------:R-:W-:Y:S05]  /*f4e0*/  BRA `(.L_x_1670) ;  /* 0xffffbab000007947 */ /* 0x000fea000383ffff */
.L_x_1601:
[----:B------:R-:W-:Y:S01]  /*f4f0*/  IMAD.MOV.U32 R31, RZ, RZ, R5 ;  /* 0x000000ffff1f7224 */ /* 0x000fe200078e0005 */
[----:B------:R-:W-:Y:S01]  /*f500*/  MOV R30, 0x3 ;  /* 0x00000003001e7802 */ /* 0x000fe20000000f00 */
[----:B---3--:R-:W-:Y:S01]  /*f510*/  IMAD.MOV.U32 R3, RZ, RZ, 0x181f ;  /* 0x0000181fff037424 */ /* 0x008fe200078e00ff */
        /* <DEDUP_REMOVED lines=10> */
.L_x_1603:
[----:B------:R-:W-:Y:S01]  /*f5c0*/  IMAD.MOV.U32 R31, RZ, RZ, R5 ;  /* 0x000000ffff1f7224 */ /* 0x000fe200078e0005 */
[----:B------:R-:W-:Y:S01]  /*f5d0*/  MOV R30, RZ ;  /* 0x000000ff001e7202 */ /* 0x000fe20000000f00 */
[----:B------:R-:W-:Y:S01]  /*f5e0*/  IMAD.MOV.U32 R3, RZ, RZ, 0x1c1f ;  /* 0x00001c1fff037424 */ /* 0x000fe200078e00ff */
[----:B------:R-:W-:Y:S02]  /*f5f0*/  MOV R2, 0xf610 ;  /* 0x0000f61000027802 */ /* 0x000fe40000000f00 */
[----:B------:R-:W-:Y:S05]  /*f600*/  CALL.REL.NOINC `($__internal_27_$__cuda_sm70_shflsync_idx_p) ;  /* 0x00000b7000007944 */ /* 0x000fea0003c00000 */
[----:B------:R-:W-:Y:S01]  /*f610*/  MOV R4, R30 ;  /* 0x0000001e00047202 */ /* 0x000fe20000000f00 */
[----:B------:R-:W-:Y:S05]  /*f620*/  BRA `(.L_x_1672) ;  /* 0xffffbe2000007947 */ /* 0x000fea000383ffff */
.L_x_1604:
[----:B------:R-:W-:Y:S01]  /*f630*/  IMAD.MOV.U32 R31, RZ, RZ, R12 ;  /* 0x000000ffff1f7224 */ /* 0x000fe200078e000c */
[----:B------:R-:W-:Y:S01]  /*f640*/  MOV R30, RZ ;  /* 0x000000ff001e7202 */ /* 0x000fe20000000f00 */
[----:B------:R-:W-:Y:S01]  /*f650*/  IMAD.MOV.U32 R3, RZ, RZ, 0x1c1f ;  /* 0x00001c1fff037424 */ /* 0x000fe200078e00ff */
[----:B------:R-:W-:Y:S02]  /*f660*/  MOV R2, 0xf680 ;  /* 0x0000f68000027802 */ /* 0x000fe40000000f00 */
[----:B-12---:R-:W-:Y:S05]  /*f670*/  CALL.REL.NOINC `($__internal_27_$__cuda_sm70_shflsync_idx_p) ;  /* 0x00000b0000007944 */ /* 0x006fea0003c00000 */
[----:B------:R-:W-:Y:S01]  /*f680*/  MOV R0, R30 ;  /* 0x0000001e00007202 */ /* 0x000fe20000000f00 */
[----:B------:R-:W-:Y:S05]  /*f690*/  BRA `(.L_x_1673) ;  /* 0xffffbdd000007947 */ /* 0x000fea000383ffff */
.L_x_1607:
[----:B------:R-:W-:Y:S01]  /*f6a0*/  IMAD.MOV.U32 R31, RZ, RZ, R5 ;  /* 0x000000ffff1f7224 */ /* 0x000fe200078e0005 */
[----:B------:R-:W-:Y:S01]  /*f6b0*/  MOV R30, 0x1 ;  /* 0x00000001001e7802 */ /* 0x000fe20000000f00 */
[----:B----4-:R-:W-:Y:S01]  /*f6c0*/  IMAD.MOV.U32 R3, RZ, RZ, 0x1c1f ;  /* 0x00001c1fff037424 */ /* 0x010fe200078e00ff */
[----:B------:R-:W-:-:S02]  /*f6d0*/  MOV R2, 0xf6f0 ;  /* 0x0000f6f000027802 */ /* 0x000fc40000000f00 */
[----:B-123--:R-:W-:Y:S05]  /*f6e0*/  CALL.REL.NOINC `($__internal_27_$__cuda_sm70_shflsync_idx_p) ;  /* 0x00000a9000007944 */ /* 0x00efea0003c00000 */
        /* <DEDUP_REMOVED lines=8> */
.L_x_1611:
[----:B------:R-:W-:Y:S01]  /*f770*/  IMAD.MOV.U32 R31, RZ, RZ, R5 ;  /* 0x000000ffff1f7224 */ /* 0x000fe200078e0005 */
[----:B------:R-:W-:Y:S01]  /*f780*/  MOV R30, RZ ;  /* 0x000000ff001e7202 */ /* 0x000fe20000000f00 */
[----:B------:R-:W-:Y:S01]  /*f790*/  IMAD.MOV.U32 R3, RZ, RZ, 0x181f ;  /* 0x0000181fff037424 */ /* 0x000fe200078e00ff */
[----:B------:R-:W-:Y:S02]  /*f7a0*/  MOV R2, 0xf7c0 ;  /* 0x0000f7c000027802 */ /* 0x000fe40000000f00 */
[----:B--2---:R-:W-:Y:S05]  /*f7b0*/  CALL.REL.NOINC `($__internal_27_$__cuda_sm70_shflsync_idx_p) ;  /* 0x000009c000007944 */ /* 0x004fea0003c00000 */
[----:B------:R-:W-:Y:S01]  /*f7c0*/  MOV R4, R30 ;  /* 0x0000001e00047202 */ /* 0x000fe20000000f00 */
[----:B------:R-:W-:Y:S05]  /*f7d0*/  BRA `(.L_x_1675) ;  /* 0xffffd3b000007947 */ /* 0x000fea000383ffff */
.L_x_1612:
[----:B------:R-:W-:Y:S01]  /*f7e0*/  IMAD.MOV.U32 R31, RZ, RZ, R12 ;  /* 0x000000ffff1f7224 */ /* 0x000fe200078e000c */
[----:B------:R-:W-:Y:S01]  /*f7f0*/  MOV R30, RZ ;  /* 0x000000ff001e7202 */ /* 0x000fe20000000f00 */
[----:B------:R-:W-:Y:S01]  /*f800*/  IMAD.MOV.U32 R3, RZ, RZ, 0x181f ;  /* 0x0000181fff037424 */ /* 0x000fe200078e00ff */
[----:B------:R-:W-:Y:S02]  /*f810*/  MOV R2, 0xf830 ;  /* 0x0000f83000027802 */ /* 0x000fe40000000f00 */
[----:B-123--:R-:W-:Y:S05]  /*f820*/  CALL.REL.NOINC `($__internal_27_$__cuda_sm70_shflsync_idx_p) ;  /* 0x0000095000007944 */ /* 0x00efea0003c00000 */
[----:B------:R-:W-:Y:S01]  /*f830*/  MOV R0, R30 ;  /* 0x0000001e00007202 */ /* 0x000fe20000000f00 */
[----:B------:R-:W-:Y:S05]  /*f840*/  BRA `(.L_x_1676) ;  /* 0xffffd36000007947 */ /* 0x000fea000383ffff */
.L_x_1615:
[----:B------:R-:W-:Y:S01]  /*f850*/  IMAD.MOV.U32 R31, RZ, RZ, R5 ;  /* 0x000000ffff1f7224 */ /* 0x000fe200078e0005 */
[----:B------:R-:W-:Y:S01]  /*f860*/  MOV R30, 0x1 ;  /* 0x00000001001e7802 */ /* 0x000fe20000000f00 */
[----:B-1----:R-:W-:Y:S01]  /*f870*/  IMAD.MOV.U32 R3, RZ, RZ, 0x181f ;  /* 0x0000181fff037424 */ /* 0x002fe200078e00ff */
[----:B------:R-:W-:-:S02]  /*f880*/  MOV R2, 0xf8a0 ;  /* 0x0000f8a000027802 */ /* 0x000fc40000000f00 */
[----:B--234-:R-:W-:Y:S05]  /*f890*/  CALL.REL.NOINC `($__internal_27_$__cuda_sm70_shflsync_idx_p) ;  /* 0x000008e000007944 */ /* 0x01cfea0003c00000 */
        /* <DEDUP_REMOVED lines=8> */
.L_x_1618:
[----:B------:R-:W-:Y:S01]  /*f920*/  IMAD.MOV.U32 R31, RZ, RZ, R5 ;  /* 0x000000ffff1f7224 */ /* 0x000fe200078e0005 */
[----:B------:R-:W-:Y:S01]  /*f930*/  MOV R30, 0x2 ;  /* 0x00000002001e7802 */ /* 0x000fe20000000f00 */
[----:B-1----:R-:W-:Y:S01]  /*f940*/  IMAD.MOV.U32 R3, RZ, RZ, 0x181f ;  /* 0x0000181fff037424 */ /* 0x002fe200078e00ff */
[----:B------:R-:W-:Y:S02]  /*f950*/  MOV R2, 0xf970 ;  /* 0x0000f97000027802 */ /* 0x000fe40000000f00 */
[----:B--234-:R-:W-:Y:S05]  /*f960*/  CALL.REL.NOINC `($__internal_27_$__cuda_sm70_shflsync_idx_p) ;  /* 0x0000081000007944 */ /* 0x01cfea0003c00000 */
[----:B------:R-:W-:Y:S01]  /*f970*/  MOV R4, R30 ;  /* 0x0000001e00047202 */ /* 0x000fe20000000f00 */
[----:B------:R-:W-:Y:S05]  /*f980*/  BRA `(.L_x_1678) ;  /* 0xffffd50000007947 */ /* 0x000fea000383ffff */
.L_x_1619:
[----:B------:R-:W-:Y:S01]  /*f990*/  IMAD.MOV.U32 R31, RZ, RZ, R12 ;  /* 0x000000ffff1f7224 */ /* 0x000fe200078e000c */
[----:B------:R-:W-:Y:S01]  /*f9a0*/  MOV R30, 0x2 ;  /* 0x00000002001e7802 */ /* 0x000fe20000000f00 */
[----:B-1----:R-:W-:Y:S01]  /*f9b0*/  IMAD.MOV.U32 R3, RZ, RZ, 0x181f ;  /* 0x0000181fff037424 */ /* 0x002fe200078e00ff */
[----:B------:R-:W-:Y:S02]  /*f9c0*/  MOV R2, 0xf9e0 ;  /* 0x0000f9e000027802 */ /* 0x000fe40000000f00 */
[----:B--234-:R-:W-:Y:S05]  /*f9d0*/  CALL.REL.NOINC `($__internal_27_$__cuda_sm70_shflsync_idx_p) ;  /* 0x000007a000007944 */ /* 0x01cfea0003c00000 */
[----:B------:R-:W-:Y:S01]  /*f9e0*/  MOV R0, R30 ;  /* 0x0000001e00007202 */ /* 0x000fe20000000f00 */
[----:B------:R-:W-:Y:S05]  /*f9f0*/  BRA `(.L_x_1679) ;  /* 0xffffd4b000007947 */ /* 0x000fea000383ffff */
.L_x_1622:
        /* <DEDUP_REMOVED lines=13> */
.L_x_1624:
[----:B------:R-:W-:Y:S01]  /*fad0*/  IMAD.MOV.U32 R31, RZ, RZ, R82 ;  /* 0x000000ffff1f7224 */ /* 0x000fe200078e0052 */
[----:B------:R-:W-:Y:S01]  /*fae0*/  MOV R30, RZ ;  /* 0x000000ff001e7202 */ /* 0x000fe20000000f00 */
[----:B------:R-:W-:Y:S01]  /*faf0*/  IMAD.MOV.U32 R3, RZ, RZ, 0x1f ;  /* 0x0000001fff037424 */ /* 0x000fe200078e00ff */
[----:B------:R-:W-:Y:S02]  /*fb00*/  MOV R2, 0xfb20 ;  /* 0x0000fb2000027802 */ /* 0x000fe40000000f00 */
[----:B-1-3--:R-:W-:Y:S05]  /*fb10*/  CALL.REL.NOINC `($__internal_27_$__cuda_sm70_shflsync_idx_p) ;  /* 0x0000066000007944 */ /* 0x00afea0003c00000 */
[----:B------:R-:W-:Y:S01]  /*fb20*/  MOV R9, R30 ;  /* 0x0000001e00097202 */ /* 0x000fe20000000f00 */
[----:B------:R-:W-:Y:S05]  /*fb30*/  BRA `(.L_x_1681) ;  /* 0xffffd6d000007947 */ /* 0x000fea000383ffff */
.L_x_1625:
[----:B------:R-:W-:Y:S01]  /*fb40*/  IMAD.MOV.U32 R31, RZ, RZ, R82 ;  /* 0x000000ffff1f7224 */ /* 0x000fe200078e0052 */
[----:B------:R-:W-:Y:S01]  /*fb50*/  MOV R30, 0x1 ;  /* 0x00000001001e7802 */ /* 0x000fe20000000f00 */
[----:B------:R-:W-:Y:S01]  /*fb60*/  IMAD.MOV.U32 R3, RZ, RZ, 0x1f ;  /* 0x0000001fff037424 */ /* 0x000fe200078e00ff */
[----:B------:R-:W-:Y:S02]  /*fb70*/  MOV R2, 0xfb90 ;  /* 0x0000fb9000027802 */ /* 0x000fe40000000f00 */
[----:B-1234-:R-:W-:Y:S05]  /*fb80*/  CALL.REL.NOINC `($__internal_27_$__cuda_sm70_shflsync_idx_p) ;  /* 0x000005f000007944 */ /* 0x01efea0003c00000 */
[----:B------:R-:W-:Y:S01]  /*fb90*/  MOV R8, R30 ;  /* 0x0000001e00087202 */ /* 0x000fe20000000f00 */
[----:B------:R-:W-:Y:S05]  /*fba0*/  BRA `(.L_x_1682) ;  /* 0xffffd68000007947 */ /* 0x000fea000383ffff */
.L_x_1626:
[----:B------:R-:W-:Y:S02]  /*fbb0*/  MOV R2, 0x1 ;  /* 0x0000000100027802 */ /* 0x000fe40000000f00 */
[----:B------:R-:W-:-:S02]  /*fbc0*/  MOV R3, 0xfbe0 ;  /* 0x0000fbe000037802 */ /* 0x000fc40000000f00 */
[----:B--2-4-:R-:W-:Y:S05]  /*fbd0*/  CALL.REL.NOINC `($__internal_28_$__cuda_sm70_shflsync_up_p) ;  /* 0x000005f000007944 */ /* 0x014fea0003c00000 */
[----:B------:R-:W-:Y:S05]  /*fbe0*/  BRA `(.L_x_1683) ;  /* 0xffffd76000007947 */ /* 0x000fea000383ffff */
.L_x_1627:
[----:B------:R-:W-:Y:S02]  /*fbf0*/  MOV R2, 0x2 ;  /* 0x0000000200027802 */ /* 0x000fe40000000f00 */
[----:B------:R-:W-:-:S02]  /*fc00*/  MOV R3, 0xfc20 ;  /* 0x0000fc2000037802 */ /* 0x000fc40000000f00 */
[----:B--2-4-:R-:W-:Y:S05]  /*fc10*/  CALL.REL.NOINC `($__internal_28_$__cuda_sm70_shflsync_up_p) ;  /* 0x000005b000007944 */ /* 0x014fea0003c00000 */
        /* <DEDUP_REMOVED lines=24> */
.L_x_1631:
[----:B------:R-:W-:Y:S02]  /*fda0*/  MOV R2, 0x1 ;  /* 0x0000000100027802 */ /* 0x000fe40000000f00 */
[----:B------:R-:W-:Y:S02]  /*fdb0*/  MOV R3, 0xfdd0 ;  /* 0x0000fdd000037802 */ /* 0x000fe40000000f00 */
[----:B--2---:R-:W-:Y:S05]  /*fdc0*/  CALL.REL.NOINC `($__internal_28_$__cuda_sm70_shflsync_up_p) ;  /* 0x0000040000007944 */ /* 0x004fea0003c00000 */
[----:B------:R-:W-:Y:S01]  /*fdd0*/  MOV R2, R4 ;  /* 0x0000000400027202 */ /* 0x000fe20000000f00 */
[----:B------:R-:W-:Y:S05]  /*fde0*/  BRA `(.L_x_1685) ;  /* 0xffffd7b000007947 */ /* 0x000fea000383ffff */
.L_x_1632:
        /* <DEDUP_REMOVED lines=27> */
.L_x_1634:
[----:B------:R-:W-:Y:S02]  /*ffa0*/  SEL R0, RZ, 0x1, P0 ;  /* 0x00000001ff007807 */ /* 0x000fe40000000000 */
[----:B------:R-:W-:Y:S02]  /*ffb0*/  MOV R2, 0xffd0 ;  /* 0x0000ffd000027802 */ /* 0x000fe40000000f00 */
[----:B-12---:R-:W-:Y:S05]  /*ffc0*/  CALL.REL.NOINC `($__internal_29_$__cuda_sm70_votesync_ballot) ;  /* 0x0000027000007944 */ /* 0x006fea0003c00000 */
[----:B------:R-:W-:Y:S05]  /*ffd0*/  BRA `(.L_x_1687) ;  /* 0xffffd75000007947 */ /* 0x000fea000383ffff */
.L_x_1635:
[----:B------:R-:W-:Y:S01]  /*ffe0*/  IMAD.MOV.U32 R31, RZ, RZ, R6 ;  /* 0x000000ffff1f7224 */ /* 0x000fe200078e0006 */
[----:B----4-:R-:W-:Y:S01]  /*fff0*/  MOV R30, R11 ;  /* 0x0000000b001e7202 */ /* 0x010fe20000000f00 */
[----:B------:R-:W-:Y:S01]  /*10000*/  IMAD.MOV.U32 R3, RZ, RZ, 0x1f ;  /* 0x0000001fff037424 */ /* 0x000fe200078e00ff */
[----:B------:R-:W-:Y:S02]  /*10010*/  MOV R2, 0x10030 ;  /* 0x0001003000027802 */ /* 0x000fe40000000f00 */
[----:B-123--:R-:W-:Y:S05]  /*10020*/  CALL.REL.NOINC `($__internal_27_$__cuda_sm70_shflsync_idx_p) ;  /* 0x0000015000007944 */ /* 0x00efea0003c00000 */
[----:B------:R-:W-:Y:S01]  /*10030*/  IMAD.MOV.U32 R6, RZ, RZ, R30 ;  /* 0x000000ffff067224 */ /* 0x000fe200078e001e */
[----:B------:R-:W-:Y:S01]  /*10040*/  MOV R30, R11 ;  /* 0x0000000b001e7202 */ /* 0x000fe20000000f00 */
[----:B------:R-:W-:Y:S01]  /*10050*/  IMAD.MOV.U32 R31, RZ, RZ, R7 ;  /* 0x000000ffff1f7224 */ /* 0x000fe200078e0007 */
[----:B------:R-:W-:Y:S02]  /*10060*/  MOV R3, 0x1f ;  /* 0x0000001f00037802 */ /* 0x000fe40000000f00 */
[----:B------:R-:W-:-:S02]  /*10070*/  MOV R2, 0x10090 ;  /* 0x0001009000027802 */ /* 0x000fc40000000f00 */
[----:B------:R-:W-:Y:S05]  /*10080*/  CALL.REL.NOINC `($__internal_27_$__cuda_sm70_shflsync_idx_p) ;  /* 0x000000f000007944 */ /* 0x000fea0003c00000 */
[----:B------:R-:W-:Y:S01]  /*10090*/  MOV R7, R30 ;  /* 0x0000001e00077202 */ /* 0x000fe20000000f00 */
[----:B------:R-:W-:Y:S05]  /*100a0*/  BRA `(.L_x_1688) ;  /* 0xffffd6c000007947 */ /* 0x000fea000383ffff */
.L_x_1638:
[----:B------:R-:W-:Y:S01]  /*100b0*/  IMAD.MOV.U32 R31, RZ, RZ, R4 ;  /* 0x000000ffff1f7224 */ /* 0x000fe200078e0004 */
[----:B------:R-:W-:Y:S01]  /*100c0*/  MOV R30, R0 ;  /* 0x00000000001e7202 */ /* 0x000fe20000000f00 */
[----:B------:R-:W-:Y:S01]  /*100d0*/  IMAD.MOV.U32 R3, RZ, RZ, 0x1f ;  /* 0x0000001fff037424 */ /* 0x000fe200078e00ff */
[----:B------:R-:W-:-:S02]  /*100e0*/  MOV R2, 0x10100 ;  /* 0x0001010000027802 */ /* 0x000fc40000000f00 */
[----:B-12-4-:R-:W-:Y:S05]  /*100f0*/  CALL.REL.NOINC `($__internal_27_$__cuda_sm70_shflsync_idx_p) ;  /* 0x0000008000007944 */ /* 0x016fea0003c00000 */
[----:B------:R-:W-:Y:S01]  /*10100*/  MOV R10, R30 ;  /* 0x0000001e000a7202 */ /* 0x000fe20000000f00 */
[----:B------:R-:W-:Y:S05]  /*10110*/  BRA `(.L_x_1637) ;  /* 0xffffd6b000007947 */ /* 0x000fea000383ffff */
        .weak           $__internal_26_$__cuda_sm70_shflsync_bfly_p
        .type           $__internal_26_$__cuda_sm70_shflsync_bfly_p,@function
        .size           $__internal_26_$__cuda_sm70_shflsync_bfly_p,($__internal_27_$__cuda_sm70_shflsync_idx_p - $__internal_26_$__cuda_sm70_shflsync_bfly_p)
$__internal_26_$__cuda_sm70_shflsync_bfly_p:
[----:B------:R-:W-:Y:S02]  /*10120*/  MOV R16, 0x1f ;  /* 0x0000001f00107802 */ /* 0x000fe40000000f00 */
[----:B------:R-:W-:-:S04]  /*10130*/  MOV R24, 0xffffffff ;  /* 0xffffffff00187802 */ /* 0x000fc80000000f00 */
[----:B------:R-:W-:Y:S04]  /*10140*/  WARPSYNC R24 ;  /* 0x0000001800007348 */ /* 0x000fe80003800000 */
[----:B------:R1:W2:Y:S02]  /*10150*/  SHFL.BFLY PT, R16, R4, R3, R16 ;  /* 0x0c00000304107389 */ /* 0x0002a400000e0010 */
[----:B-1----:R-:W-:-:S04]  /*10160*/  MOV R3, 0x0 ;  /* 0x0000000000037802 */ /* 0x002fc80000000f00 */
[----:B--2---:R-:W-:Y:S05]  /*10170*/  RET.REL.NODEC R2 `(_ZN7cutlass13device_kernelIN5flash19enable_sm80_to_sm89INS1_16FlashAttnFwdSm80INS1_25CollectiveMainloopFwdSm80ILi8ELi2ELb0EN4cute5tupleIJNS5_1CILi128EEENS7_ILi64EEENS7_ILi192EEEEEELi192ENS_6half_tEfNS_4arch4Sm80ELb0ELb0ELb1ELb1ELb1ELb0ELb1ELb1EEENS1_21CollectiveEpilogueFwdINS6_IJS8_SA_S9_EEENS6_IJNS7_ILi1EEESI_SI_EEESC_SE_Li256ELb1ELb1ELb1ELb0EEENS1_36VarlenDynamicPersistentTileSchedulerILi128ELi64ELi256ELi256ELb1ELb1ELb0ELb0ELb1ELb1EEEEEEEEEvNT_6ParamsE) ;  /* 0xfffefe8002007950 */ /* 0x004fea0003c3ffff */
        .weak           $__internal_27_$__cuda_sm70_shflsync_idx_p
        .type           $__internal_27_$__cuda_sm70_shflsync_idx_p,@function
        .size           $__internal_27_$__cuda_sm70_shflsync_idx_p,($__internal_28_$__cuda_sm70_shflsync_up_p - $__internal_27_$__cuda_sm70_shflsync_idx_p)
$__internal_27_$__cuda_sm70_shflsync_idx_p:
[----:B------:R-:W-:-:S04]  /*10180*/  MOV R178, 0xffffffff ;  /* 0xffffffff00b27802 */ /* 0x000fc80000000f00 */
[----:B------:R-:W-:Y:S04]  /*10190*/  WARPSYNC R178 ;  /* 0x000000b200007348 */ /* 0x000fe80003800000 */
[----:B------:R1:W2:Y:S02]  /*101a0*/  SHFL.IDX PT, R30, R31, R30, R3 ;  /* 0x0000001e1f1e7389 */ /* 0x0002a400000e0003 */
[----:B-1----:R-:W-:-:S04]  /*101b0*/  MOV R3, 0x0 ;  /* 0x0000000000037802 */ /* 0x002fc80000000f00 */
[----:B--2---:R-:W-:Y:S05]  /*101c0*/  RET.REL.NODEC R2 `(_ZN7cutlass13device_kernelIN5flash19enable_sm80_to_sm89INS1_16FlashAttnFwdSm80INS1_25CollectiveMainloopFwdSm80ILi8ELi2ELb0EN4cute5tupleIJNS5_1CILi128EEENS7_ILi64EEENS7_ILi192EEEEEELi192ENS_6half_tEfNS_4arch4Sm80ELb0ELb0ELb1ELb1ELb1ELb0ELb1ELb1EEENS1_21CollectiveEpilogueFwdINS6_IJS8_SA_S9_EEENS6_IJNS7_ILi1EEESI_SI_EEESC_SE_Li256ELb1ELb1ELb1ELb0EEENS1_36VarlenDynamicPersistentTileSchedulerILi128ELi64ELi256ELi256ELb1ELb1ELb0ELb0ELb1ELb1EEEEEEEEEvNT_6ParamsE) ;  /* 0xfffefe3002007950 */ /* 0x004fea0003c3ffff */
        .weak           $__internal_28_$__cuda_sm70_shflsync_up_p
        .type           $__internal_28_$__cuda_sm70_shflsync_up_p,@function
        .size           $__internal_28_$__cuda_sm70_shflsync_up_p,($__internal_29_$__cuda_sm70_votesync_ballot - $__internal_28_$__cuda_sm70_shflsync_up_p)
$__internal_28_$__cuda_sm70_shflsync_up_p:
[----:B------:R-:W-:Y:S02]  /*101d0*/  IMAD.MOV.U32 R4, RZ, RZ, RZ ;  /* 0x000000ffff047224 */ /* 0x000fe400078e00ff */
[----:B------:R-:W-:-:S04]  /*101e0*/  IMAD.MOV.U32 R11, RZ, RZ, -0x1 ;  /* 0xffffffffff0b7424 */ /* 0x000fc800078e00ff */
[----:B------:R-:W-:Y:S04]  /*101f0*/  WARPSYNC R11 ;  /* 0x0000000b00007348 */ /* 0x000fe80003800000 */
[----:B------:R1:W2:Y:S02]  /*10200*/  SHFL.UP PT, R4, R0, R2, R4 ;  /* 0x0400000200047389 */ /* 0x0002a400000e0004 */
[----:B-1----:R-:W-:Y:S02]  /*10210*/  MOV R2, R3 ;  /* 0x0000000300027202 */ /* 0x002fe40000000f00 */
[----:B------:R-:W-:-:S04]  /*10220*/  MOV R3, 0x0 ;  /* 0x0000000000037802 */ /* 0x000fc80000000f00 */
[----:B--2---:R-:W-:Y:S05]  /*10230*/  RET.REL.NODEC R2 `(_ZN7cutlass13device_kernelIN5flash19enable_sm80_to_sm89INS1_16FlashAttnFwdSm80INS1_25CollectiveMainloopFwdSm80ILi8ELi2ELb0EN4cute5tupleIJNS5_1CILi128EEENS7_ILi64EEENS7_ILi192EEEEEELi192ENS_6half_tEfNS_4arch4Sm80ELb0ELb0ELb1ELb1ELb1ELb0ELb1ELb1EEENS1_21CollectiveEpilogueFwdINS6_IJS8_SA_S9_EEENS6_IJNS7_ILi1EEESI_SI_EEESC_SE_Li256ELb1ELb1ELb1ELb0EEENS1_36VarlenDynamicPersistentTileSchedulerILi128ELi64ELi256ELi256ELb1ELb1ELb0ELb0ELb1ELb1EEEEEEEEEvNT_6ParamsE) ;  /* 0xfffefdc002007950 */ /* 0x004fea0003c3ffff */
        .weak           $__internal_29_$__cuda_sm70_votesync_ballot
        .type           $__internal_29_$__cuda_sm70_votesync_ballot,@function
        .size           $__internal_29_$__cuda_sm70_votesync_ballot,(.L_x_3121 - $__internal_29_$__cuda_sm70_votesync_ballot)
$__internal_29_$__cuda_sm70_votesync_ballot:
[----:B------:R-:W-:Y:S01]  /*10240*/  ISETP.NE.U32.AND P0, PT, R0, 0x1, PT ;  /* 0x000000010000780c */ /* 0x000fe20003f05070 */
[----:B------:R-:W-:-:S04]  /*10250*/  IMAD.MOV.U32 R3, RZ, RZ, -0x1 ;  /* 0xffffffffff037424 */ /* 0x000fc800078e00ff */
[----:B------:R-:W-:Y:S08]  /*10260*/  WARPSYNC R3 ;  /* 0x0000000300007348 */ /* 0x000ff00003800000 */
[----:B------:R-:W-:-:S04]  /*10270*/  VOTE.ANY R0, PT, !P0 ;  /* 0x0000000000007806 */ /* 0x000fc800040e0100 */
[----:B------:R-:W-:Y:S01]  /*10280*/  LOP3.LUT R0, R0, R3, RZ, 0xc0, !PT ;  /* 0x0000000300007212 */ /* 0x000fe200078ec0ff */
[----:B------:R-:W-:-:S04]  /*10290*/  IMAD.MOV.U32 R3, RZ, RZ, 0x0 ;  /* 0x00000000ff037424 */ /* 0x000fc800078e00ff */
[----:B------:R-:W-:Y:S05]  /*102a0*/  RET.REL.NODEC R2 `(_ZN7cutlass13device_kernelIN5flash19enable_sm80_to_sm89INS1_16FlashAttnFwdSm80INS1_25CollectiveMainloopFwdSm80ILi8ELi2ELb0EN4cute5tupleIJNS5_1CILi128EEENS7_ILi64EEENS7_ILi192EEEEEELi192ENS_6half_tEfNS_4arch4Sm80ELb0ELb0ELb1ELb1ELb1ELb0ELb1ELb1EEENS1_21CollectiveEpilogueFwdINS6_IJS8_SA_S9_EEENS6_IJNS7_ILi1EEESI_SI_EEESC_SE_Li256ELb1ELb1ELb1ELb0EEENS1_36VarlenDynamicPersistentTileSchedulerILi128ELi64ELi256ELi256ELb1ELb1ELb0ELb0ELb1ELb1EEEEEEEEEvNT_6ParamsE) ;  /* 0xfffefd5002007950 */ /* 0x000fea0003c3ffff */
.L_x_1689:
        /* <DEDUP_REMOVED lines=13> */
.L_x_3121:


//--------------------- .text._ZN7cutlass13device_kernelIN5flash19enable_sm80_to_sm89INS1_16FlashAttnFwdSm80INS1_25CollectiveMainloopFwdSm80ILi8ELi2ELb0EN4cute5tupleIJNS5_1CILi128EEENS7_ILi64EEENS7_ILi192EEEEEELi192ENS_6half_tEfNS_4arch4Sm80ELb0ELb0ELb1ELb1ELb1ELb1ELb1ELb1EEENS1_21CollectiveEpilogueFwdINS6_IJS8_SA_S9_EEENS6_IJNS7_ILi1EEESI_SI_EEESC_SE_Li256ELb1ELb1ELb1ELb0EEENS1_36VarlenDynamicPersistentTileSchedulerILi128ELi64ELi256ELi256ELb1ELb1ELb0ELb0ELb1ELb1EEEEEEEEEvNT_6ParamsE --------------------------
	.section	.text._ZN7cutlass13device_kernelIN5flash19enable_sm80_to_sm89INS1_16FlashAttnFwdSm80INS1_25CollectiveMainloopFwdSm80ILi8ELi2ELb0EN4cute5tupleIJNS5_1CILi128EEENS7_ILi64EEENS7_ILi192EEEEEELi192ENS_6half_tEfNS_4arch4Sm80ELb0ELb0ELb1ELb1ELb1ELb1ELb1ELb1EEENS1_21CollectiveEpilogueFwdINS6_IJS8_SA_S9_EEENS6_IJNS7_ILi1EEESI_SI_EEESC_SE_Li256ELb1ELb1ELb1ELb0EEENS1_36VarlenDynamicPersistentTileSchedulerILi128ELi64ELi256ELi256ELb1ELb1ELb0ELb0ELb1ELb1EEEEEEEEEvNT_6ParamsE,"ax",@progbits
	.sectioninfo	@"SHI_REGISTERS=255"
	.align	128
.text._ZN7cutlass13device_kernelIN5flash19enable_sm80_to_sm89INS1_16FlashAttnFwdSm80INS1_25CollectiveMainloopFwdSm80ILi8ELi2ELb0EN4cute5tupleIJNS5_1CILi128EEENS7_ILi64EEENS7_ILi192EEEEEELi192ENS_6half_tEfNS_4arch4Sm80ELb0ELb0ELb1ELb1ELb1ELb1ELb1ELb1EEENS1_21CollectiveEpilogueFwdINS6_IJS8_SA_S9_EEENS6_IJNS7_ILi1EEESI_SI_EEESC_SE_Li256ELb1ELb1ELb1ELb0EEENS1_36VarlenDynamicPersistentTileSchedulerILi128ELi64ELi256ELi256ELb1ELb1ELb0ELb0ELb1ELb1EEEEEEEEEvNT_6ParamsE:
        .type           _ZN7cutlass13device_kernelIN5flash19enable_sm80_to_sm89INS1_16FlashAttnFwdSm80INS1_25CollectiveMainloopFwdSm80ILi8ELi2ELb0EN4cute5tupleIJNS5_1CILi128EEENS7_ILi64EEENS7_ILi192EEEEEELi192ENS_6half_tEfNS_4arch4Sm80ELb0ELb0ELb1ELb1ELb1ELb1ELb1ELb1EEENS1_21CollectiveEpilogueFwdINS6_IJS8_SA_S9_EEENS6_IJNS7_ILi1EEESI_SI_EEESC_SE_Li256ELb1ELb1ELb1ELb0EEENS1_36VarlenDynamicPersistentTileSchedulerILi128ELi64ELi256ELi256ELb1ELb1ELb0ELb0ELb1ELb1EEEEEEEEEvNT_6ParamsE,@function
        .size           _ZN7cutlass13device_kernelIN5flash19enable_sm80_to_sm89INS1_16FlashAttnFwdSm80INS1_25CollectiveMainloopFwdSm80ILi8ELi2ELb0EN4cute5tupleIJNS5_1CILi128EEENS7_ILi64EEENS7_ILi192EEEEEELi192ENS_6half_tEfNS_4arch4Sm80ELb0ELb0ELb1ELb1ELb1ELb1ELb1ELb1EEENS1_21CollectiveEpilogueFwdINS6_IJS8_SA_S9_EEENS6_IJNS7_ILi1EEESI_SI_EEESC_SE_Li256ELb1ELb1ELb1ELb0EEENS1_36VarlenDynamicPersistentTileSchedulerILi128ELi64ELi256ELi256ELb1ELb1ELb0ELb0ELb1ELb1EEEEEEEEEvNT_6ParamsE,(.L_x_3126 - _ZN7cutlass13device_kernelIN5flash19enable_sm80_to_sm89INS1_16FlashAttnFwdSm80INS1_25CollectiveMainloopFwdSm80ILi8ELi2ELb0EN4cute5tupleIJNS5_1CILi128EEENS7_ILi64EEENS7_ILi192EEEEEELi192ENS_6half_tEfNS_4arch4Sm80ELb0ELb0ELb1ELb1ELb1ELb1ELb1ELb1EEENS1_21CollectiveEpilogueFwdINS6_IJS8_SA_S9_EEENS6_IJNS7_ILi1EEESI_SI_EEESC_SE_Li256ELb1ELb1ELb1ELb0EEENS1_36VarlenDynamicPersistentTileSchedulerILi128ELi64ELi256ELi256ELb1ELb1ELb0ELb0ELb1ELb1EEEEEEEEEvNT_6ParamsE)
        .other          _ZN7cutlass13device_kernelIN5flash19enable_sm80_to_sm89INS1_16FlashAttnFwdSm80INS1_25CollectiveMainloopFwdSm80ILi8ELi2ELb0EN4cute5tupleIJNS5_1CILi128EEENS7_ILi64EEENS7_ILi192EEEEEELi192ENS_6half_tEfNS_4arch4Sm80ELb0ELb0ELb1ELb1ELb1ELb1ELb1ELb1EEENS1_21CollectiveEpilogueFwdINS6_IJS8_SA_S9_EEENS6_IJNS7_ILi1EEESI_SI_EEESC_SE_Li256ELb1ELb1ELb1ELb0EEENS1_36VarlenDynamicPersistentTileSchedulerILi128ELi64ELi256ELi256ELb1ELb1ELb0ELb0ELb1ELb1EEEEEEEEEvNT_6ParamsE,@"STO_CUDA_ENTRY STV_DEFAULT"
_ZN7cutlass13device_kernelIN5flash19enable_sm80_to_sm89INS1_16FlashAttnFwdSm80INS1_25CollectiveMainloopFwdSm80ILi8ELi2ELb0EN4cute5tupleIJNS5_1CILi128EEENS7_ILi64EEENS7_ILi192EEEEEELi192ENS_6half_tEfNS_4arch4Sm80ELb0ELb0ELb1ELb1ELb1ELb1ELb1ELb1EEENS1_21CollectiveEpilogueFwdINS6_IJS8_SA_S9_EEENS6_IJNS7_ILi1EEESI_SI_EEESC_SE_Li256ELb1ELb1ELb1ELb0EEENS1_36VarlenDynamicPersistentTileSchedulerILi128ELi64ELi256ELi256ELb1ELb1ELb0ELb0ELb1ELb1EEEEEEEEEvNT_6ParamsE:
        /* <DEDUP_REMOVED lines=52> */
.L_x_1695:
        /* <DEDUP_REMOVED lines=17> */
.L_x_1875:
        /* <DEDUP_REMOVED lines=16> */
.L_x_1876:
[----:B---3--:R-:W-:-:S05]  /*0550*/  IMAD R0, R0, c[0x0][0x538], RZ ;  /* 0x00014e0000007a24 */ /* 0x008fca00078e02ff */
[----:B------:R-:W-:-:S04]  /*0560*/  IADD3 R6, R0, R6, RZ ;  /* 0x0000000600067210 */ /* 0x000fc80007ffe0ff */
[----:B------:R-:W-:-:S13]  /*0570*/  ISETP.GT.AND P0, PT, R6, UR4, PT ;  /* 0x0000000406007c0c */ /* 0x000fda000bf04270 */
[----:B-12---:R-:W-:Y:S05]  /*0580*/  @!P0 BRA `(.L_x_1695) ;  /* 0xfffffdb000008947 */ /* 0x006fea000383ffff */
.L_x_1691:
[----:B------:R-:W-:-:S05]  /*0590*/  IADD3 R6, -R0, R6, RZ ;  /* 0x0000000600067210 */ /* 0x000fca0007ffe1ff */
[----:B------:R-:W-:-:S05]  /*05a0*/  IMAD R0, R4, c[0x0][0x538], R6 ;  /* 0x00014e0004007a24 */ /* 0x000fca00078e0206 */
[----:B------:R-:W-:Y:S01]  /*05b0*/  ISETP.GT.AND P0, PT, R0, UR4, PT ;  /* 0x0000000400007c0c */ /* 0x000fe2000bf04270 */
[----:B------:R-:W-:-:S12]  /*05c0*/  BRA.DIV ~URZ, `(.L_x_1696) ;  /* 0x000195b27f007947 */ /* 0x000fd8000b800000 */
[----:B------:R-:W-:-:S04]  /*05d0*/  VOTE.ANY R0, PT, !P0 ;  /* 0x0000000000007806 */ /* 0x000fc800040e0100 */
.L_x_1877:
[----:B------:R1:W3:Y:S01]  /*05e0*/  POPC R12, R0 ;  /* 0x00000000000c7309 */ /* 0x0002e20000000000 */
[----:B------:R-:W-:Y:S05]  /*05f0*/  BRA.DIV ~URZ, `(.L_x_1697) ;  /* 0x000195c27f007947 */ /* 0x000fea000b800000 */
[----:B---3--:R3:W4:Y:S01]  /*0600*/  SHFL.IDX PT, R11, R8, R12, 0x1f ;  /* 0x00001f0c080b7589 */ /* 0x00872200000e0000 */
[----:B------:R-:W-:-:S03]  /*0610*/  MOV R5, RZ ;  /* 0x000000ff00057202 */ /* 0x000fc60000000f00 */
[----:B------:R3:W1:Y:S04]  /*0620*/  SHFL.IDX PT, R10, R7, R12, 0x1f ;  /* 0x00001f0c070a7589 */ /* 0x00066800000e0000 */
.L_x_1878:
[----:B------:R-:W-:Y:S01]  /*0630*/  ISETP.NE.AND P0, PT, R0, RZ, PT ;  /* 0x000000ff0000720c */ /* 0x000fe20003f05270 */
[----:B------:R-:W-:-:S12]  /*0640*/  BSSY B0, `(.L_x_1698) ;  /* 0x0000005000007945 */ /* 0x000fd80003800000 */
[----:B------:R-:W-:Y:S05]  /*0650*/  @!P0 BRA `(.L_x_1699) ;  /* 0x0000003000008947 */ /* 0x000fea0003800000 */
[----:B------:R-:W-:Y:S01]  /*0660*/  IADD3 R32, R12, -0x1, RZ ;  /* 0xffffffff0c207810 */ /* 0x000fe20007ffe0ff */
[----:B------:R-:W-:Y:S05]  /*0670*/  BRA.DIV ~URZ, `(.L_x_1700) ;  /* 0x000196227f007947 */ /* 0x000fea000b800000 */
[----:B------:R3:W4:Y:S02]  /*0680*/  SHFL.IDX PT, R5, R4, R32, 0x1f ;  /* 0x00001f2004057589 */ /* 0x00072400000e0000 */
.L_x_1699:
[----:B------:R-:W-:Y:S05]  /*0690*/  BSYNC B0 ;  /* 0x0000000000007941 */ /* 0x000fea0003800000 */
.L_x_1698:
[-C--:B---34-:R-:W-:Y:S01]  /*06a0*/  IABS R4, R11.reuse ;  /* 0x0000000b00047213 */ /* 0x098fe20000000000 */
[----:B--2---:R-:W-:Y:S01]  /*06b0*/  IMAD R232, R5, c[0x0][0x538], R6 ;  /* 0x00014e0005e87a24 */ /* 0x004fe200078e0206 */
[----:B-1----:R-:W-:Y:S01]  /*06c0*/  IABS R0, R10 ;  /* 0x0000000a00007213 */ /* 0x002fe20000000000 */
        /* <DEDUP_REMOVED lines=62> */
.L_x_1692:
[----:B--2---:R-:W-:Y:S01]  /*0ab0*/  IMAD.MOV.U32 R233, RZ, RZ, RZ ;  /* 0x000000ffffe97224 */ /* 0x004fe200078e00ff */
[----:B------:R-:W-:Y:S01]  /*0ac0*/  MOV R234, RZ ;  /* 0x000000ff00ea7202 */ /* 0x000fe20000000f00 */
[----:B------:R-:W-:Y:S01]  /*0ad0*/  IMAD.U32 R232, RZ, RZ, UR4 ;  /* 0x00000004ffe87e24 */ /* 0x000fe2000f8e00ff */
[----:B------:R-:W-:Y:S02]  /*0ae0*/  MOV R235, c[0x0][0x53c] ;  /* 0x00014f0000eb7a02 */ /* 0x000fe40000000f00 */
.L_x_1701:
[----:B------:R-:W-:Y:S01]  /*0af0*/  ISETP.NE.AND P0, PT, R14, RZ, PT ;  /* 0x000000ff0e00720c */ /* 0x000fe20003f05270 */
[----:B------:R-:W-:-:S12]  /*0b00*/  WARPSYNC 0xffffffff ;  /* 0xffffffff00007948 */ /* 0x000fd80003800000 */
[----:B------:R1:W-:Y:S04]  /*0b10*/  @!P0 STS.128 [0x24100], R232 ;  /* 0x024100e8ff008388 */ /* 0x0003e80000000c00 */
[----:B------:R-:W-:Y:S06]  /*0b20*/  BAR.ARV 0x5, 0x100 ;  /* 0x0144000000007b1d */ /* 0x000fec0000002000 */
.L_x_1690:
[----:B-12---:R-:W-:-:S13]  /*0b30*/  ISETP.GE.AND P0, PT, R235, c[0x0][0x53c], PT ;  /* 0x00014f00eb007a0c */ /* 0x006fda0003f06270 */
[----:B------:R-:W-:Y:S05]  /*0b40*/  @P0 EXIT ;  /* 0x000000000000094d */ /* 0x000fea0003800000 */
[----:B------:R-:W-:Y:S01]  /*0b50*/  SHF.R.S32.HI R12, RZ, 0x1f, R187 ;  /* 0x0000001fff0c7819 */ /* 0x000fe200000114bb */
[----:B------:R-:W-:Y:S01]  /*0b60*/  IMAD.MOV.U32 R18, RZ, RZ, 0x40 ;  /* 0x00000040ff127424 */ /* 0x000fe200078e00ff */
[----:B------:R-:W-:Y:S02]  /*0b70*/  ULDC UR4, c[0x0][0x2ac] ;  /* 0x0000ab0000047ab9 */ /* 0x000fe40000000800 */
[CC--:B------:R-:W-:Y:S01]  /*0b80*/  LEA.HI R9, R12.reuse, R187.reuse, RZ, 0x3 ;  /* 0x000000bb0c097211 */ /* 0x0c0fe200078f18ff */
[----:B------:R-:W-:Y:S01]  /*0b90*/  ULDC UR6, c[0x0][0x1d0] ;  /* 0x0000740000067ab9 */ /* 0x000fe20000000800 */
[----:B------:R-:W-:Y:S01]  /*0ba0*/  LEA.HI R3, R12, R187, RZ, 0x4 ;  /* 0x000000bb0c037211 */ /* 0x000fe200078f20ff */
[----:B------:R-:W-:Y:S01]  /*0bb0*/  UIMAD UR6, UR4, UR6, URZ ;  /* 0x00000006040672a4 */ /* 0x000fe2000f8e023f */
[----:B------:R-:W-:Y:S02]  /*0bc0*/  LOP3.LUT R0, R9, 0xfffffff8, RZ, 0xc0, !PT ;  /* 0xfffffff809007812 */ /* 0x000fe400078ec0ff */
[----:B------:R-:W-:-:S02]  /*0bd0*/  LOP3.LUT R2, R3, 0xfffffff0, RZ, 0xc0, !PT ;  /* 0xfffffff003027812 */ /* 0x000fc400078ec0ff */
[----:B------:R-:W-:Y:S01]  /*0be0*/  SHF.R.S32.HI R237, RZ, 0x3, R9 ;  /* 0x00000003ffed7819 */ /* 0x000fe20000011409 */
[C---:B------:R-:W-:Y:S01]  /*0bf0*/  IMAD.IADD R182, R187.reuse, 0x1, -R0 ;  /* 0x00000001bbb67824 */ /* 0x040fe200078e0a00 */
[----:B------:R-:W-:Y:S01]  /*0c00*/  SHF.R.S32.HI R4, RZ, 0x4, R3 ;  /* 0x00000004ff047819 */ /* 0x000fe20000011403 */
[----:B------:R-:W-:Y:S02]  /*0c10*/  IMAD.IADD R0, R187, 0x1, -R2 ;  /* 0x00000001bb007824 */ /* 0x000fe400078e0a02 */
[----:B------:R-:W-:Y:S01]  /*0c20*/  IMAD.SHL.U32 R5, R237, 0x40, RZ ;  /* 0x00000040ed057824 */ /* 0x000fe200078e00ff */
[----:B------:R-:W-:Y:S01]  /*0c30*/  LEA.HI R3, R3, R4, RZ, 0x1 ;  /* 0x0000000403037211 */ /* 0x000fe200078f08ff */
[C---:B------:R-:W-:Y:S01]  /*0c40*/  IMAD.SHL.U32 R202, R182.reuse, 0x8, RZ ;  /* 0x00000008b6ca7824 */ /* 0x040fe200078e00ff */
[----:B------:R-:W-:Y:S01]  /*0c50*/  SHF.R.S32.HI R8, RZ, 0x1f, R0 ;  /* 0x0000001fff087819 */ /* 0x000fe20000011400 */
[C---:B------:R-:W-:Y:S01]  /*0c60*/  IMAD.SHL.U32 R7, R182.reuse, 0x40, RZ ;  /* 0x00000040b6077824 */ /* 0x040fe200078e00ff */
[----:B------:R-:W-:Y:S01]  /*0c70*/  LOP3.LUT R6, R3, 0xfffffffe, RZ, 0xc0, !PT ;  /* 0xfffffffe03067812 */ /* 0x000fe200078ec0ff */
[----:B------:R-:W-:Y:S01]  /*0c80*/  IMAD R216, R182, 0x20, R237 ;  /* 0x00000020b6d87824 */ /* 0x000fe200078e02ed */
[----:B------:R-:W-:-:S02]  /*0c90*/  LOP3.LUT R2, R5, 0x1c0, RZ, 0xc0, !PT ;  /* 0x000001c005027812 */ /* 0x000fc400078ec0ff */
[----:B------:R-:W-:Y:S01]  /*0ca0*/  LEA.HI R13, R8, R0, RZ, 0x3 ;  /* 0x00000000080d7211 */ /* 0x000fe200078f18ff */
[----:B------:R-:W-:Y:S01]  /*0cb0*/  IMAD.IADD R8, R4, 0x1, -R6 ;  /* 0x0000000104087824 */ /* 0x000fe200078e0a06 */
[----:B------:R-:W-:Y:S02]  /*0cc0*/  SHF.R.U32.HI R5, RZ, 0x3, R2 ;  /* 0x00000003ff057819 */ /* 0x000fe40000011602 */
[----:B------:R-:W-:Y:S02]  /*0cd0*/  LOP3.LUT R3, R2, 0x38, R202, 0xf8, !PT ;  /* 0x0000003802037812 */ /* 0x000fe400078ef8ca */
[----:B------:R-:W-:Y:S02]  /*0ce0*/  LOP3.LUT R2, R7, 0x1c0, RZ, 0xc0, !PT ;  /* 0x000001c007027812 */ /* 0x000fe400078ec0ff */
[----:B------:R-:W-:Y:S02]  /*0cf0*/  LOP3.LUT R4, R13, 0xfffffff8, RZ, 0xc0, !PT ;  /* 0xfffffff80d047812 */ /* 0x000fe400078ec0ff */
[----:B------:R-:W-:-:S02]  /*0d00*/  LOP3.LUT R10, R3, R5, RZ, 0x3c, !PT ;  /* 0x00000005030a7212 */ /* 0x000fc400078e3cff */
[CC--:B------:R-:W-:Y:S02]  /*0d10*/  LEA.HI R6, R12.reuse, R187.reuse, RZ, 0x2 ;  /* 0x000000bb0c067211 */ /* 0x0c0fe400078f10ff */
[----:B------:R-:W-:Y:S02]  /*0d20*/  LEA.HI R5, R12, R187, RZ, 0x5 ;  /* 0x000000bb0c057211 */ /* 0x000fe400078f28ff */
[----:B------:R-:W-:Y:S01]  /*0d30*/  LOP3.LUT R3, R2, 0x8, R9, 0xf8, !PT ;  /* 0x0000000802037812 */ /* 0x000fe200078ef809 */
[----:B------:R-:W-:Y:S01]  /*0d40*/  IMAD.IADD R9, R0, 0x1, -R4 ;  /* 0x0000000100097824 */ /* 0x000fe200078e0a04 */
[----:B------:R-:W-:Y:S02]  /*0d50*/  LOP3.LUT R4, R6, 0xfffffffc, RZ, 0xc0, !PT ;  /* 0xfffffffc06047812 */ /* 0x000fe400078ec0ff */
[----:B------:R-:W-:Y:S02]  /*0d60*/  LOP3.LUT R0, R5, 0xffffffe0, RZ, 0xc0, !PT ;  /* 0xffffffe005007812 */ /* 0x000fe400078ec0ff */
[----:B------:R-:W-:Y:S01]  /*0d70*/  SHF.R.U32.HI R2, RZ, 0x3, R2 ;  /* 0x00000003ff027819 */ /* 0x000fe20000011602 */
[C---:B------:R-:W-:Y:S01]  /*0d80*/  IMAD.IADD R231, R187.reuse, 0x1, -R4 ;  /* 0x00000001bbe77824 */ /* 0x040fe200078e0a04 */
[----:B------:R-:W-:Y:S01]  /*0d90*/  SHF.R.S32.HI R206, RZ, 0x2, R6 ;  /* 0x00000002ffce7819 */ /* 0x000fe20000011406 */
[----:B------:R-:W-:Y:S01]  /*0da0*/  IMAD.IADD R22, R187, 0x1, -R0 ;  /* 0x00000001bb167824 */ /* 0x000fe200078e0a00 */
[----:B------:R-:W-:Y:S01]  /*0db0*/  LOP3.LUT R11, R3, R2, RZ, 0x3c, !PT ;  /* 0x00000002030b7212 */ /* 0x000fe200078e3cff */
[C---:B------:R-:W-:Y:S01]  /*0dc0*/  IMAD.SHL.U32 R108, R231.reuse, 0x4, RZ ;  /* 0x00000004e76c7824 */ /* 0x040fe200078e00ff */
[--C-:B------:R-:W-:Y:S01]  /*0dd0*/  SHF.R.S32.HI R2, RZ, 0x5, R5.reuse ;  /* 0x00000005ff027819 */ /* 0x100fe20000011405 */
[----:B------:R-:W-:Y:S01]  /*0de0*/  IMAD.SHL.U32 R104, R231, 0x8, RZ ;  /* 0x00000008e7687824 */ /* 0x000fe200078e00ff */
[----:B------:R-:W-:-:S02]  /*0df0*/  SHF.R.S32.HI R3, RZ, 0x1f, R5 ;  /* 0x0000001fff037819 */ /* 0x000fc40000011405 */
[----:B------:R-:W-:Y:S01]  /*0e00*/  SHF.R.S32.HI R4, RZ, 0x1f, R22 ;  /* 0x0000001fff047819 */ /* 0x000fe20000011416 */
[----:B------:R-:W-:Y:S01]  /*0e10*/  IMAD.SHL.U32 R148, R2, 0x200, RZ ;  /* 0x0000020002947824 */ /* 0x000fe200078e00ff */
[----:B------:R-:W-:Y:S02]  /*0e20*/  LEA.HI R3, R3, R2, RZ, 0x3 ;  /* 0x0000000203037211 */ /* 0x000fe400078f18ff */
[----:B------:R-:W-:Y:S02]  /*0e30*/  LEA.HI R0, R12, R187, RZ, 0x6 ;  /* 0x000000bb0c007211 */ /* 0x000fe400078f30ff */
[----:B------:R-:W-:Y:S02]  /*0e40*/  IADD3 R111, R108, 0x20, RZ ;  /* 0x000000206c6f7810 */ /* 0x000fe40007ffe0ff */
[----:B------:R-:W-:Y:S01]  /*0e50*/  LOP3.LUT R3, R3, 0xffffff8, RZ, 0xc0, !PT ;  /* 0x0ffffff803037812 */ /* 0x000fe200078ec0ff */
[----:B------:R-:W-:Y:S01]  /*0e60*/  IMAD.SHL.U32 R7, R0, 0x8, RZ ;  /* 0x0000000800077824 */ /* 0x000fe200078e00ff */
[----:B------:R-:W-:Y:S01]  /*0e70*/  LEA.HI R12, R4, R22, RZ, 0x2 ;  /* 0x00000016040c7211 */ /* 0x000fe200078f10ff */
[----:B------:R-:W-:Y:S01]  /*0e80*/  IMAD.IADD R0, R108, 0x1, R111 ;  /* 0x000000016c007824 */ /* 0x000fe200078e026f */
[----:B------:R-:W-:Y:S01]  /*0e90*/  SHF.R.S32.HI R6, RZ, 0x1f, R6 ;  /* 0x0000001fff067819 */ /* 0x000fe20000011406 */
[C---:B------:R-:W-:Y:S01]  /*0ea0*/  IMAD.IADD R5, R2.reuse, 0x1, -R3 ;  /* 0x0000000102057824 */ /* 0x040fe200078e0a03 */
[----:B------:R-:W-:Y:S01]  /*0eb0*/  SHF.R.S32.HI R4, RZ, 0x2, R12 ;  /* 0x00000002ff047819 */ /* 0x000fe2000001140c */
[----:B------:R-:W-:Y:S01]  /*0ec0*/  IMAD.SHL.U32 R2, R2, 0x400, RZ ;  /* 0x0000040002027824 */ /* 0x000fe200078e00ff */
[----:B------:R-:W-:-:S02]  /*0ed0*/  SHF.R.S32.HI R3, RZ, 0x1f, R0 ;  /* 0x0000001fff037819 */ /* 0x000fc40000011400 */
[----:B------:R-:W-:Y:S01]  /*0ee0*/  IADD3 R14, R206, 0x40, RZ ;  /* 0x00000040ce0e7810 */ /* 0x000fe20007ffe0ff */
[----:B------:R-:W-:Y:S01]  /*0ef0*/  IMAD R21, R5, 0x10, R4 ;  /* 0x0000001005157824 */ /* 0x000fe200078e0204 */
[----:B------:R-:W-:Y:S01]  /*0f00*/  LEA.HI R4, R6, R206, RZ, 0x3 ;  /* 0x000000ce06047211 */ /* 0x000fe200078f18ff */
[----:B------:R-:W-:Y:S01]  /*0f10*/  IMAD.SHL.U32 R6, R9, 0x40, RZ ;  /* 0x0000004009067824 */ /* 0x000fe200078e00ff */
[----:B------:R-:W-:Y:S01]  /*0f20*/  LOP3.LUT R107, R10, 0x7ffffe00, R7, 0xf8, !PT ;  /* 0x7ffffe000a6b7812 */ /* 0x000fe200078ef807 */
[----:B------:R-:W-:Y:S01]  /*0f30*/  IMAD.SHL.U32 R10, R8, 0x8, RZ ;  /* 0x00000008080a7824 */ /* 0x000fe200078e00ff */
[CC--:B------:R-:W-:Y:S01]  /*0f40*/  LEA.HI R210, R3.reuse, R0.reuse, RZ, 0x3 ;  /* 0x0000000003d27211 */ /* 0x0c0fe200078f18ff */
[----:B------:R-:W-:Y:S01]  /*0f50*/  STL [R1+0x48], R21 ;  /* 0x0000481501007387 */ /* 0x000fe20000100800 */
[----:B------:R-:W-:Y:S01]  /*0f60*/  LEA.HI R7, R3, R0, RZ, 0x6 ;  /* 0x0000000003077211 */ /* 0x000fe200078f30ff */
[----:B------:R-:W-:Y:S01]  /*0f70*/  IMAD.SHL.U32 R3, R14, 0x40, RZ ;  /* 0x000000400e037824 */ /* 0x000fe200078e00ff */
[----:B------:R-:W-:Y:S01]  /*0f80*/  LOP3.LUT R0, R4, 0xfffffff8, RZ, 0xc0, !PT ;  /* 0xfffffff804007812 */ /* 0x000fe200078ec0ff */
[----:B------:R-:W-:Y:S01]  /*0f90*/  IMAD.SHL.U32 R107, R107, 0x2, RZ ;  /* 0x000000026b6b7824 */ /* 0x000fe200078e00ff */
[----:B------:R-:W-:-:S02]  /*0fa0*/  SHF.R.S32.HI R4, RZ, 0x1f, R14 ;  /* 0x0000001fff047819 */ /* 0x000fc4000001140e */
[----:B------:R-:W-:Y:S01]  /*0fb0*/  IADD3 R110, R108, 0x40, RZ ;  /* 0x000000406c6e7810 */ /* 0x000fe20007ffe0ff */
[----:B------:R-:W-:Y:S01]  /*0fc0*/  IMAD.IADD R236, R206, 0x1, -R0 ;  /* 0x00000001ceec7824 */ /* 0x000fe200078e0a00 */
[----:B------:R-:W-:Y:S01]  /*0fd0*/  LEA.HI R4, R4, R14, RZ, 0x3 ;  /* 0x0000000e04047211 */ /* 0x000fe200078f18ff */
[----:B------:R-:W-:Y:S01]  /*0fe0*/  IMAD R0, R8, 0x200, R11 ;  /* 0x0000020008007824 */ /* 0x000fe200078e020b */
[----:B------:R-:W-:Y:S01]  /*0ff0*/  LOP3.LUT R23, R3, 0x1c0, RZ, 0xc0, !PT ;  /* 0x000001c003177812 */ /* 0x000fe200078ec0ff */
[----:B------:R-:W-:Y:S01]  /*1000*/  IMAD.SHL.U32 R5, R236, 0x40, RZ ;  /* 0x00000040ec057824 */ /* 0x000fe200078e00ff */
[----:B------:R-:W-:Y:S01]  /*1010*/  R2P PR, R9, 0x6 ;  /* 0x0000000609007804 */ /* 0x000fe20000000000 */
[----:B------:R-:W-:Y:S01]  /*1020*/  IMAD.SHL.U32 R4, R4, 0x40, RZ ;  /* 0x0000004004047824 */ /* 0x000fe200078e00ff */
[----:B------:R-:W-:Y:S01]  /*1030*/  SHF.R.U32.HI R20, RZ, 0x3, R23 ;  /* 0x00000003ff147819 */ /* 0x000fe20000011617 */
[----:B------:R-:W-:Y:S01]  /*1040*/  IMAD.IADD R3, R108, 0x1, R110 ;  /* 0x000000016c037824 */ /* 0x000fe200078e026e */
[----:B------:R-:W-:-:S02]  /*1050*/  LOP3.LUT R208, R5, 0x1c0, RZ, 0xc0, !PT ;  /* 0x000001c005d07812 */ /* 0x000fc400078ec0ff */
[----:B------:R-:W-:Y:S02]  /*1060*/  LOP3.LUT R19, R4, 0xfffffe00, RZ, 0xc0, !PT ;  /* 0xfffffe0004137812 */ /* 0x000fe400078ec0ff */
[----:B------:R-:W-:Y:S01]  /*1070*/  LOP3.LUT R4, R6, 0x1c0, RZ, 0xc0, !PT ;  /* 0x000001c006047812 */ /* 0x000fe200078ec0ff */
[----:B------:R-:W-:Y:S01]  /*1080*/  IMAD.SHL.U32 R6, R7, 0x80, RZ ;  /* 0x0000008007067824 */ /* 0x000fe200078e00ff */
[----:B------:R-:W-:Y:S01]  /*1090*/  SHF.R.S32.HI R5, RZ, 0x1f, R3 ;  /* 0x0000001fff057819 */ /* 0x000fe20000011403 */
[----:B------:R-:W-:Y:S01]  /*10a0*/  STL [R1], R19 ;  /* 0x0000001301007387 */ /* 0x000fe20000100800 */
[----:B------:R-:W-:Y:S02]  /*10b0*/  SHF.R.U32.HI R147, RZ, 0x3, R208 ;  /* 0x00000003ff937819 */ /* 0x000fe400000116d0 */
[--C-:B------:R-:W-:Y:S02]  /*10c0*/  LOP3.LUT R8, R208, 0x38, R210.reuse, 0xf8, !PT ;  /* 0x00000038d0087812 */ /* 0x100fe400078ef8d2 */
[----:B------:R-:W-:-:S02]  /*10d0*/  LOP3.LUT R7, R23, 0x38, R210, 0xf8, !PT ;  /* 0x0000003817077812 */ /* 0x000fc400078ef8d2 */
[CC--:B------:R-:W-:Y:S02]  /*10e0*/  LEA.HI R11, R5.reuse, R3.reuse, RZ, 0x3 ;  /* 0x00000003050b7211 */ /* 0x0c0fe400078f18ff */
[----:B------:R-:W-:Y:S02]  /*10f0*/  LOP3.LUT R10, R4, 0x8, R10, 0xf8, !PT ;  /* 0x00000008040a7812 */ /* 0x000fe400078ef80a */
[----:B------:R-:W-:Y:S02]  /*1100*/  SHF.R.U32.HI R9, RZ, 0x3, R4 ;  /* 0x00000003ff097819 */ /* 0x000fe40000011604 */
[----:B------:R-:W-:Y:S02]  /*1110*/  LOP3.LUT R4, R6, 0xffffe000, RZ, 0xc0, !PT ;  /* 0xffffe00006047812 */ /* 0x000fe400078ec0ff */
[----:B------:R-:W-:Y:S02]  /*1120*/  LEA.HI R3, R5, R3, RZ, 0x6 ;  /* 0x0000000305037211 */ /* 0x000fe400078f30ff */
[----:B------:R-:W-:-:S02]  /*1130*/  LOP3.LUT R8, R8, R147, RZ, 0x3c, !PT ;  /* 0x0000009308087212 */ /* 0x000fc400078e3cff */
[----:B------:R-:W-:Y:S01]  /*1140*/  LOP3.LUT R6, R7, R20, RZ, 0x3c, !PT ;  /* 0x0000001407067212 */ /* 0x000fe200078e3cff */
[----:B------:R-:W-:Y:S01]  /*1150*/  IMAD.SHL.U32 R3, R3, 0x80, RZ ;  /* 0x0000008003037824 */ /* 0x000fe200078e00ff */
[-C--:B------:R-:W-:Y:S01]  /*1160*/  IADD3 R17, R8, R4.reuse, R148 ;  /* 0x0000000408117210 */ /* 0x080fe20007ffe094 */
[----:B------:R-:W-:Y:S01]  /*1170*/  IMAD.SHL.U32 R8, R13, 0x40, RZ ;  /* 0x000000400d087824 */ /* 0x000fe200078e00ff */
[----:B------:R-:W-:Y:S02]  /*1180*/  IADD3 R16, R6, R4, R19 ;  /* 0x0000000406107210 */ /* 0x000fe40007ffe013 */
[--C-:B------:R-:W-:Y:S02]  /*1190*/  LOP3.LUT R4, R208, 0x38, R11.reuse, 0xf8, !PT ;  /* 0x00000038d0047812 */ /* 0x100fe400078ef80b */
[----:B------:R-:W-:Y:S02]  /*11a0*/  LOP3.LUT R6, R23, 0x38, R11, 0xf8, !PT ;  /* 0x0000003817067812 */ /* 0x000fe400078ef80b */
[----:B------:R-:W-:-:S02]  /*11b0*/  LOP3.LUT R3, R3, 0xffffe000, RZ, 0xc0, !PT ;  /* 0xffffe00003037812 */ /* 0x000fc400078ec0ff */
[----:B------:R-:W-:Y:S02]  /*11c0*/  LOP3.LUT R7, R4, R147, RZ, 0x3c, !PT ;  /* 0x0000009304077212 */ /* 0x000fe400078e3cff */
[----:B------:R-:W-:Y:S02]  /*11d0*/  LOP3.LUT R6, R6, R20, RZ, 0x3c, !PT ;  /* 0x0000001406067212 */ /* 0x000fe400078e3cff */
[----:B------:R-:W-:Y:S02]  /*11e0*/  LOP3.LUT R5, R10, R9, RZ, 0x3c, !PT ;  /* 0x000000090a057212 */ /* 0x000fe400078e3cff */
[----:B------:R-:W-:Y:S02]  /*11f0*/  LOP3.LUT R4, R8, 0xfffffe00, RZ, 0xc0, !PT ;  /* 0xfffffe0008047812 */ /* 0x000fe400078ec0ff */
[----:B------:R-:W-:Y:S02]  /*1200*/  IADD3 R146, R108, 0x10, RZ ;  /* 0x000000106c927810 */ /* 0x000fe40007ffe0ff */
[----:B------:R-:W-:-:S02]  /*1210*/  IADD3 R15, R7, R3, R148 ;  /* 0x00000003070f7210 */ /* 0x000fc40007ffe094 */
[----:B------:R-:W-:Y:S01]  /*1220*/  IADD3 R14, R6, R3, R19 ;  /* 0x00000003060e7210 */ /* 0x000fe20007ffe013 */
[----:B------:R-:W-:Y:S01]  /*1230*/  IMAD.SHL.U32 R24, R146, 0x2, RZ ;  /* 0x0000000292187824 */ /* 0x000fe200078e00ff */
[CC--:B------:R-:W-:Y:S02]  /*1240*/  IADD3 R2, R5.reuse, R4.reuse, R2 ;  /* 0x0000000405027210 */ /* 0x0c0fe40007ffe002 */
[----:B------:R-:W-:Y:S01]  /*1250*/  LOP3.LUT R3, R5, R4, RZ, 0xfc, !PT ;  /* 0x0000000405037212 */ /* 0x000fe200078efcff */
[----:B------:R-:W-:Y:S01]  /*1260*/  IMAD.MOV.U32 R4, RZ, RZ, 0x20 ;  /* 0x00000020ff047424 */ /* 0x000fe200078e00ff */
[----:B------:R-:W-:Y:S01]  /*1270*/  LEA.HI R5, R231, R231, RZ, 0x1 ;  /* 0x000000e7e7057211 */ /* 0x000fe200078f08ff */
[----:B------:R1:W-:Y:S01]  /*1280*/  STL [R1+0x30], R24 ;  /* 0x0000301801007387 */ /* 0x0003e20000100800 */
[----:B------:R-:W-:Y:S02]  /*1290*/  LOP3.LUT R10, R12, 0x7ffffffc, RZ, 0xc0, !PT ;  /* 0x7ffffffc0c0a7812 */ /* 0x000fe400078ec0ff */
[----:B------:R-:W-:-:S02]  /*12a0*/  IADD3 R145, R108, 0x30, RZ ;  /* 0x000000306c917810 */ /* 0x000fc40007ffe0ff */
[----:B------:R-:W-:Y:S01]  /*12b0*/  LOP3.LUT R12, R23, 0x38, R104, 0xf8, !PT ;  /* 0x00000038170c7812 */ /* 0x000fe200078ef868 */
[----:B------:R-:W-:Y:S01]  /*12c0*/  IMAD.SHL.U32 R23, R111, 0x2, RZ ;  /* 0x000000026f177824 */ /* 0x000fe200078e00ff */
[----:B------:R-:W-:Y:S01]  /*12d0*/  LOP3.LUT R5, R5, 0x1ffffffe, RZ, 0xc0, !PT ;  /* 0x1ffffffe05057812 */ /* 0x000fe200078ec0ff */
[----:B------:R-:W-:Y:S01]  /*12e0*/  IMAD.SHL.U32 R25, R145, 0x2, RZ ;  /* 0x0000000291197824 */ /* 0x000fe200078e00ff */
[----:B------:R-:W-:Y:S01]  /*12f0*/  IADD3 R144, R108, 0x50, RZ ;  /* 0x000000506c907810 */ /* 0x000fe20007ffe0ff */
[----:B------:R-:W-:Y:S01]  /*1300*/  IMAD.IADD R10, R22, 0x1, -R10 ;  /* 0x00000001160a7824 */ /* 0x000fe200078e0a0a */
[----:B------:R-:W-:Y:S01]  /*1310*/  SHF.R.S32.HI R9, RZ, 0x1f, R146 ;  /* 0x0000001fff097819 */ /* 0x000fe20000011492 */
[----:B------:R2:W-:Y:S01]  /*1320*/  STL [R1+0x34], R23 ;  /* 0x0000341701007387 */ /* 0x0005e20000100800 */
[----:B------:R-:W-:Y:S01]  /*1330*/  SHF.R.S32.HI R8, RZ, 0x1f, R111 ;  /* 0x0000001fff087819 */ /* 0x000fe2000001146f */
[----:B------:R-:W-:Y:S01]  /*1340*/  IMAD.IADD R13, R231, 0x1, -R5 ;  /* 0x00000001e70d7824 */ /* 0x000fe200078e0a05 */
[----:B------:R-:W-:Y:S01]  /*1350*/  SHF.R.S32.HI R7, RZ, 0x1f, R145 ;  /* 0x0000001fff077819 */ /* 0x000fe20000011491 */
[----:B------:R-:W-:Y:S01]  /*1360*/  STL [R1+0x38], R25 ;  /* 0x0000381901007387 */ /* 0x000fe20000100800 */
[----:B------:R-:W-:Y:S01]  /*1370*/  SHF.R.S32.HI R6, RZ, 0x1f, R110 ;  /* 0x0000001fff067819 */ /* 0x000fe2000001146e */
[----:B------:R-:W-:Y:S01]  /*1380*/  IMAD.SHL.U32 R246, R10, 0x2, RZ ;  /* 0x000000020af67824 */ /* 0x000fe200078e00ff */
[----:B------:R-:W-:-:S02]  /*1390*/  SHF.R.S32.HI R5, RZ, 0x1f, R144 ;  /* 0x0000001fff057819 */ /* 0x000fc40000011490 */
[----:B------:R-:W-:Y:S02]  /*13a0*/  SHF.L.U64.HI R9, R146, 0x1, R9 ;  /* 0x0000000192097819 */ /* 0x000fe40000010209 */
[----:B------:R-:W-:Y:S01]  /*13b0*/  SHF.L.U64.HI R8, R111, 0x1, R8 ;  /* 0x000000016f087819 */ /* 0x000fe20000010208 */
[C---:B-1----:R-:W-:Y:S01]  /*13c0*/  IMAD.SHL.U32 R24, R110.reuse, 0x2, RZ ;  /* 0x000000026e187824 */ /* 0x042fe200078e00ff */
[----:B------:R-:W-:Y:S02]  /*13d0*/  SHF.L.U64.HI R7, R145, 0x1, R7 ;  /* 0x0000000191077819 */ /* 0x000fe40000010207 */
[----:B------:R-:W-:Y:S02]  /*13e0*/  SHF.L.U64.HI R6, R110, 0x1, R6 ;  /* 0x000000016e067819 */ /* 0x000fe40000010206 */
[----:B------:R1:W-:Y:S01]  /*13f0*/  STL [R1+0x3c], R24 ;  /* 0x00003c1801007387 */ /* 0x0003e20000100800 */
[----:B------:R-:W-:Y:S02]  /*1400*/  SHF.L.U64.HI R5, R144, 0x1, R5 ;  /* 0x0000000190057819 */ /* 0x000fe40000010205 */
[----:B------:R-:W-:-:S02]  /*1410*/  IADD3 R29, R246, 0x8, RZ ;  /* 0x00000008f61d7810 */ /* 0x000fc40007ffe0ff */
[----:B------:R-:W-:Y:S01]  /*1420*/  IADD3 R27, R246, 0x18, RZ ;  /* 0x00000018f61b7810 */ /* 0x000fe20007ffe0ff */
[----:B--2---:R-:W-:Y:S01]  /*1430*/  IMAD.SHL.U32 R23, R144, 0x2, RZ ;  /* 0x0000000290177824 */ /* 0x004fe200078e00ff */
[----:B------:R-:W-:Y:S02]  /*1440*/  IADD3 R26, R246, 0x20, RZ ;  /* 0x00000020f61a7810 */ /* 0x000fe40007ffe0ff */
[----:B------:R-:W-:Y:S02]  /*1450*/  SEL R183, R4, 0xffffffe0, !P1 ;  /* 0xffffffe004b77807 */ /* 0x000fe40004800000 */
[----:B------:R2:W-:Y:S01]  /*1460*/  STL [R1+0x40], R23 ;  /* 0x0000401701007387 */ /* 0x0005e20000100800 */
[----:B------:R-:W-:Y:S02]  /*1470*/  SHF.R.S32.HI R4, RZ, 0x1f, R29 ;  /* 0x0000001fff047819 */ /* 0x000fe4000001141d */
[----:B------:R-:W-:Y:S01]  /*1480*/  IADD3 R252, R246, 0x90, RZ ;  /* 0x00000090f6fc7810 */ /* 0x000fe20007ffe0ff */
[----:B------:R-:W-:Y:S01]  /*1490*/  STL [R1+0x2c], R9 ;  /* 0x00002c0901007387 */ /* 0x000fe20000100800 */
[----:B------:R-:W-:-:S02]  /*14a0*/  SHF.R.S32.HI R4, RZ, 0x1f, R26 ;  /* 0x0000001fff047819 */ /* 0x000fc4000001141a */
[----:B------:R-:W-:Y:S01]  /*14b0*/  LEA R178, R2, 0x18100, 0x1 ;  /* 0x0001810002b27811 */ /* 0x000fe200078e08ff */
[----:B------:R3:W-:Y:S01]  /*14c0*/  STL [R1+0x28], R8 ;  /* 0x0000280801007387 */ /* 0x0007e20000100800 */
[C---:B------:R-:W-:Y:S02]  /*14d0*/  IADD3 R251, R246.reuse, 0x98, RZ ;  /* 0x00000098f6fb7810 */ /* 0x040fe40007ffe0ff */
[C---:B------:R-:W-:Y:S01]  /*14e0*/  IADD3 R249, R246.reuse, 0xa8, RZ ;  /* 0x000000a8f6f97810 */ /* 0x040fe20007ffe0ff */
[----:B------:R4:W-:Y:S01]  /*14f0*/  STL [R1+0x24], R7 ;  /* 0x0000240701007387 */ /* 0x0009e20000100800 */
[----:B-1----:R-:W-:Y:S01]  /*1500*/  IADD3 R24, R246, 0x30, RZ ;  /* 0x00000030f6187810 */ /* 0x002fe20007ffe0ff */
[----:B------:R-:W-:Y:S01]  /*1510*/  IMAD.IADD R179, R178, 0x1, R183 ;  /* 0x00000001b2b37824 */ /* 0x000fe200078e02b7 */
[----:B------:R-:W-:Y:S01]  /*1520*/  LEA R185, R3, 0x100, 0x1 ;  /* 0x0000010003b97811 */ /* 0x000fe200078e08ff */
[----:B------:R1:W-:Y:S01]  /*1530*/  STL [R1+0x20], R6 ;  /* 0x0000200601007387 */ /* 0x0003e20000100800 */
[----:B------:R-:W-:-:S02]  /*1540*/  IADD3 R248, R246, 0xb0, RZ ;  /* 0x000000b0f6f87810 */ /* 0x000fc40007ffe0ff */
[----:B------:R-:W-:Y:S01]  /*1550*/  LEA R184, R0, 0xc100, 0x1 ;  /* 0x0000c10000b87811 */ /* 0x000fe200078e08ff */
[----:B------:R5:W-:Y:S01]  /*1560*/  STL [R1+0x1c], R5 ;  /* 0x00001c0501007387 */ /* 0x000be20000100800 */
[----:B------:R-:W-:Y:S01]  /*1570*/  SEL R0, R18, 0xffffffc0, !P2 ;  /* 0xffffffc012007807 */ /* 0x000fe20005000000 */
[--C-:B------:R-:W-:Y:S01]  /*1580*/  IMAD.IADD R241, R183, 0x1, R185.reuse ;  /* 0x00000001b7f17824 */ /* 0x100fe200078e02b9 */
[----:B------:R-:W-:Y:S02]  /*1590*/  LEA R3, R15, 0x18100, 0x1 ;  /* 0x000181000f037811 */ /* 0x000fe400078e08ff */
[----:B--2---:R-:W-:Y:S01]  /*15a0*/  IADD3 R23, R246, 0x38, RZ ;  /* 0x00000038f6177810 */ /* 0x004fe20007ffe0ff */
[----:B------:R-:W-:Y:S01]  /*15b0*/  IMAD.IADD R186, R0, 0x1, R185 ;  /* 0x0000000100ba7824 */ /* 0x000fe200078e02b9 */
[----:B------:R-:W-:Y:S01]  /*15c0*/  LEA R2, R14, 0x18100, 0x1 ;  /* 0x000181000e027811 */ /* 0x000fe200078e08ff */
[--C-:B------:R-:W-:Y:S01]  /*15d0*/  IMAD.IADD R181, R178, 0x1, R0.reuse ;  /* 0x00000001b2b57824 */ /* 0x100fe200078e0200 */
[----:B------:R-:W-:Y:S01]  /*15e0*/  SHF.R.S32.HI R4, RZ, 0x1f, R23 ;  /* 0x0000001fff047819 */ /* 0x000fe20000011417 */
[----:B------:R-:W-:Y:S01]  /*15f0*/  IMAD.IADD R180, R179, 0x1, R0 ;  /* 0x00000001b3b47824 */ /* 0x000fe200078e0200 */
[----:B------:R-:W-:Y:S01]  /*1600*/  IADD3 R28, R246, 0x10, RZ ;  /* 0x00000010f61c7810 */ /* 0x000fe20007ffe0ff */
[----:B------:R-:W-:Y:S01]  /*1610*/  IMAD.IADD R0, R0, 0x1, R241 ;  /* 0x0000000100007824 */ /* 0x000fe200078e02f1 */
[C---:B---3--:R-:W-:Y:S01]  /*1620*/  IADD3 R8, R246.reuse, 0x78, RZ ;  /* 0x00000078f6087810 */ /* 0x048fe20007ffe0ff */
[----:B------:R-:W-:Y:S01]  /*1630*/  IMAD.IADD R242, R183, 0x1, R186 ;  /* 0x00000001b7f27824 */ /* 0x000fe200078e02ba */
[----:B------:R-:W-:-:S02]  /*1640*/  IADD3 R25, R246, 0x28, RZ ;  /* 0x00000028f6197810 */ /* 0x000fc40007ffe0ff */
[C---:B----4-:R-:W-:Y:S02]  /*1650*/  IADD3 R7, R246.reuse, 0x80, RZ ;  /* 0x00000080f6077810 */ /* 0x050fe40007ffe0ff */
[C---:B------:R-:W-:Y:S01]  /*1660*/  IADD3 R22, R246.reuse, 0x40, RZ ;  /* 0x00000040f6167810 */ /* 0x040fe20007ffe0ff */
[----:B-1----:R-:W-:Y:S01]  /*1670*/  IMAD R6, R13, 0x8, R21 ;  /* 0x000000080d067824 */ /* 0x002fe200078e0215 */
[C---:B------:R-:W-:Y:S02]  /*1680*/  IADD3 R21, R246.reuse, 0x48, RZ ;  /* 0x00000048f6157810 */ /* 0x040fe40007ffe0ff */
[C---:B------:R-:W-:Y:S02]  /*1690*/  IADD3 R13, R246.reuse, 0x60, RZ ;  /* 0x00000060f60d7810 */ /* 0x040fe40007ffe0ff */
[----:B-----5:R-:W-:Y:S01]  /*16a0*/  LOP3.LUT R5, R19, R12, R20, 0xf6, !PT ;  /* 0x0000000c13057212 */ /* 0x020fe200078ef614 */
[----:B------:R1:W-:Y:S01]  /*16b0*/  STL [R1+0x4c], R6 ;  /* 0x00004c0601007387 */ /* 0x0003e20000100800 */
[----:B------:R-:W-:-:S02]  /*16c0*/  IADD3 R20, R246, 0x50, RZ ;  /* 0x00000050f6147810 */ /* 0x000fc40007ffe0ff */
[----:B------:R-:W-:Y:S02]  /*16d0*/  LEA R5, R5, 0x18100, 0x1 ;  /* 0x0001810005057811 */ /* 0x000fe400078e08ff */
[----:B------:R-:W-:Y:S02]  /*16e0*/  IADD3 R12, R246, 0x68, RZ ;  /* 0x00000068f60c7810 */ /* 0x000fe40007ffe0ff */
[----:B------:R-:W-:Y:S01]  /*16f0*/  SHF.R.S32.HI R4, RZ, 0x1f, R20 ;  /* 0x0000001fff047819 */ /* 0x000fe20000011414 */
[----:B------:R2:W-:Y:S01]  /*1700*/  STL [R1+0x18], R5 ;  /* 0x0000180501007387 */ /* 0x0005e20000100800 */
[----:B------:R-:W-:Y:S02]  /*1710*/  SHF.R.S32.HI R4, RZ, 0x1f, R12 ;  /* 0x0000001fff047819 */ /* 0x000fe4000001140c */
[----:B------:R-:W-:Y:S02]  /*1720*/  SHF.R.S32.HI R4, RZ, 0x1f, R7 ;  /* 0x0000001fff047819 */ /* 0x000fe40000011407 */
[----:B------:R-:W-:-:S02]  /*1730*/  SHF.R.S32.HI R4, RZ, 0x1f, R251 ;  /* 0x0000001fff047819 */ /* 0x000fc400000114fb */
[----:B------:R-:W-:Y:S02]  /*1740*/  SHF.R.S32.HI R4, RZ, 0x1f, R248 ;  /* 0x0000001fff047819 */ /* 0x000fe400000114f8 */
[----:B------:R-:W-:Y:S02]  /*1750*/  LEA R4, R16, 0x18100, 0x1 ;  /* 0x0001810010047811 */ /* 0x000fe400078e08ff */
[----:B------:R-:W-:Y:S02]  /*1760*/  IADD3 R250, R246, 0xa0, RZ ;  /* 0x000000a0f6fa7810 */ /* 0x000fe40007ffe0ff */
[C---:B------:R-:W-:Y:S02]  /*1770*/  IADD3 R204, R202.reuse, 0x40, RZ ;  /* 0x00000040cacc7810 */ /* 0x040fe40007ffe0ff */
[----:B------:R-:W-:Y:S02]  /*1780*/  IADD3 R205, R202, 0x80, RZ ;  /* 0x00000080cacd7810 */ /* 0x000fe40007ffe0ff */
[----:B-1----:R-:W-:-:S02]  /*1790*/  IADD3 R6, R246, 0x88, RZ ;  /* 0x00000088f6067810 */ /* 0x002fc40007ffe0ff */
[C---:B------:R-:W-:Y:S02]  /*17a0*/  IADD3 R200, R104.reuse, 0x60, RZ ;  /* 0x0000006068c87810 */ /* 0x040fe40007ffe0ff */
[C---:B------:R-:W-:Y:S02]  /*17b0*/  IADD3 R199, R104.reuse, 0x80, RZ ;  /* 0x0000008068c77810 */ /* 0x040fe40007ffe0ff */
[----:B------:R-:W-:Y:S02]  /*17c0*/  IADD3 R198, R104, 0xa0, RZ ;  /* 0x000000a068c67810 */ /* 0x000fe40007ffe0ff */
[----:B--2---:R-:W-:Y:S02]  /*17d0*/  SHF.R.S32.HI R5, RZ, 0x1f, R27 ;  /* 0x0000001fff057819 */ /* 0x004fe4000001141b */
[----:B------:R-:W-:Y:S02]  /*17e0*/  SHF.R.S32.HI R5, RZ, 0x1f, R24 ;  /* 0x0000001fff057819 */ /* 0x000fe40000011418 */
[----:B------:R-:W-:-:S02]  /*17f0*/  SHF.R.S32.HI R5, RZ, 0x1f, R21 ;  /* 0x0000001fff057819 */ /* 0x000fc40000011415 */
[----:B------:R-:W-:Y:S02]  /*1800*/  SHF.R.S32.HI R5, RZ, 0x1f, R13 ;  /* 0x0000001fff057819 */ /* 0x000fe4000001140d */
[----:B------:R-:W-:Y:S02]  /*1810*/  SHF.R.S32.HI R5, RZ, 0x1f, R8 ;  /* 0x0000001fff057819 */ /* 0x000fe40000011408 */
[----:B------:R-:W-:Y:S02]  /*1820*/  SHF.R.S32.HI R5, RZ, 0x1f, R252 ;  /* 0x0000001fff057819 */ /* 0x000fe400000114fc */
[----:B------:R-:W-:Y:S02]  /*1830*/  SHF.R.S32.HI R5, RZ, 0x1f, R249 ;  /* 0x0000001fff057819 */ /* 0x000fe400000114f9 */
[----:B------:R-:W-:Y:S02]  /*1840*/  LEA R5, R17, 0x18100, 0x1 ;  /* 0x0001810011057811 */ /* 0x000fe400078e08ff */
[----:B------:R-:W-:-:S02]  /*1850*/  IADD3 R19, R246, 0x58, RZ ;  /* 0x00000058f6137810 */ /* 0x000fc40007ffe0ff */
[C---:B------:R-:W-:Y:S01]  /*1860*/  IADD3 R9, R246.reuse, 0x70, RZ ;  /* 0x00000070f6097810 */ /* 0x040fe20007ffe0ff */
[----:B------:R1:W-:Y:S01]  /*1870*/  STL [R1+0x14], R5 ;  /* 0x0000140501007387 */ /* 0x0003e20000100800 */
[----:B------:R-:W-:Y:S02]  /*1880*/  IADD3 R247, R246, 0xb8, RZ ;  /* 0x000000b8f6f77810 */ /* 0x000fe40007ffe0ff */
        /* <DEDUP_REMOVED lines=9> */
[----:B------:R-:W-:Y:S01]  /*1920*/  SHF.R.S32.HI R203, RZ, 0x1f, R202 ;  /* 0x0000001fffcb7819 */ /* 0x000fe200000114ca */
[----:B------:R1:W-:Y:S01]  /*1930*/  STL [R1+0x4], R0 ;  /* 0x0000040001007387 */ /* 0x0003e20000100800 */
[----:B------:R-:W-:Y:S02]  /*1940*/  SHF.R.S32.HI R105, RZ, 0x1f, R104 ;  /* 0x0000001fff697819 */ /* 0x000fe40000011468 */
[----:B------:R-:W-:Y:S02]  /*1950*/  SHF.R.S32.HI R212, RZ, 0x1f, R204 ;  /* 0x0000001fffd47819 */ /* 0x000fe400000114cc */
[----:B------:R-:W-:-:S02]  /*1960*/  SHF.R.S32.HI R211, RZ, 0x1f, R205 ;  /* 0x0000001fffd37819 */ /* 0x000fc400000114cd */
[----:B------:R-:W-:Y:S02]  /*1970*/  SHF.R.S32.HI R215, RZ, 0x1f, R200 ;  /* 0x0000001fffd77819 */ /* 0x000fe400000114c8 */
[----:B------:R-:W-:Y:S02]  /*1980*/  SHF.R.S32.HI R214, RZ, 0x1f, R199 ;  /* 0x0000001fffd67819 */ /* 0x000fe400000114c7 */
[----:B------:R-:W-:Y:S02]  /*1990*/  SHF.R.S32.HI R213, RZ, 0x1f, R198 ;  /* 0x0000001fffd57819 */ /* 0x000fe400000114c6 */
[----:B------:R-:W-:Y:S02]  /*19a0*/  SHF.R.S32.HI R210, RZ, 0x3, R210 ;  /* 0x00000003ffd27819 */ /* 0x000fe400000114d2 */
[C---:B------:R-:W-:Y:S02]  /*19b0*/  IADD3 R11, R107.reuse, 0xc100, RZ ;  /* 0x0000c1006b0b7810 */ /* 0x040fe40007ffe0ff */
[----:B------:R-:W-:-:S02]  /*19c0*/  IADD3 R10, R107, 0x100, RZ ;  /* 0x000001006b0a7810 */ /* 0x000fc40007ffe0ff */
[----:B------:R-:W-:Y:S02]  /*19d0*/  SHF.R.S32.HI R18, RZ, 0x1f, R19 ;  /* 0x0000001fff127819 */ /* 0x000fe40000011413 */
[----:B------:R-:W-:Y:S02]  /*19e0*/  SHF.R.S32.HI R9, RZ, 0x1f, R9 ;  /* 0x0000001fff097819 */ /* 0x000fe40000011409 */
[----:B------:R-:W-:Y:S02]  /*19f0*/  SHF.R.S32.HI R6, RZ, 0x1f, R247 ;  /* 0x0000001fff067819 */ /* 0x000fe400000114f7 */
.L_x_1874:
        /* <DEDUP_REMOVED lines=42> */
.L_x_1702:
[----:B------:R-:W-:-:S04]  /*1ca0*/  ISETP.NE.U32.AND P0, PT, RZ, c[0x0][0x368], PT ;  /* 0x0000da00ff007a0c */ /* 0x000fc80003f05070 */
[----:B------:R-:W-:-:S13]  /*1cb0*/  ISETP.NE.AND.EX P0, PT, RZ, c[0x0][0x36c], PT, P0 ;  /* 0x0000db00ff007a0c */ /* 0x000fda0003f05300 */
[----:B------:R-:W-:Y:S05]  /*1cc0*/  @!P0 BRA `(.L_x_1703) ;  /* 0x0000004000008947 */ /* 0x000fea0003800000 */
[----:B---3--:R-:W-:-:S04]  /*1cd0*/  IADD3 R4, P0, R238, c[0x0][0x368], RZ ;  /* 0x0000da00ee047a10 */ /* 0x008fc80007f1e0ff */
[----:B------:R-:W-:-:S05]  /*1ce0*/  IADD3.X R5, R239, c[0x0][0x36c], RZ, P0, !PT ;  /* 0x0000db00ef057a10 */ /* 0x000fca00007fe4ff */
[----:B------:R1:W5:Y:S01]  /*1cf0*/  LDG.E R17, [R4.64] ;  /* 0x0000000804117981 */ /* 0x000362000c1e1900 */
[----:B------:R-:W-:Y:S05]  /*1d00*/  BRA `(.L_x_1704) ;  /* 0x0000005000007947 */ /* 0x000fea0003800000 */
.L_x_1703:
[----:B------:R-:W-:Y:S01]  /*1d10*/  MOV R17, UR6 ;  /* 0x0000000600117c02 */ /* 0x000fe20008000f00 */
[----:B------:R-:W-:Y:S05]  /*1d20*/  @!P5 BRA `(.L_x_1704) ;  /* 0x000000300000d947 */ /* 0x000fea0003800000 */
[----:B---3--:R-:W2:Y:S04]  /*1d30*/  LDG.E R6, [R4.64] ;  /* 0x0000000804067981 */ /* 0x008ea8000c1e1900 */
[----:B------:R-:W2:Y:S02]  /*1d40*/  LDG.E R0, [R4.64+0x4] ;  /* 0x0000040804007981 */ /* 0x000ea4000c1e1900 */
[----:B--2---:R-:W-:Y:S02]  /*1d50*/  IADD3 R17, -R6, R0, RZ ;  /* 0x0000000006117210 */ /* 0x004fe40007ffe1ff */
.L_x_1704:
        /* <DEDUP_REMOVED lines=56> */
.L_x_1706:
[----:B------:R-:W-:Y:S05]  /*20e0*/  BSYNC B0 ;  /* 0x0000000000007941 */ /* 0x000fea0003800000 */
.L_x_1705:
[----:B------:R-:W-:-:S04]  /*20f0*/  IMAD R2, R245, R0, RZ ;  /* 0x00000000f5027224 */ /* 0x000fc800078e02ff */
[----:B------:R-:W-:-:S05]  /*2100*/  IMAD.IADD R0, R2, 0x1, R0 ;  /* 0x0000000102007824 */ /* 0x000fca00078e0200 */
[----:B------:R-:W-:Y:S01]  /*2110*/  IMNMX R3, R129, R0, PT ;  /* 0x0000000081037217 */ /* 0x000fe20003800200 */
[----:B------:R-:W-:-:S04]  /*2120*/  IMAD R0, R2, 0x40, -R6 ;  /* 0x0000004002007824 */ /* 0x000fc800078e0a06 */
[----:B------:R-:W-:Y:S01]  /*2130*/  IMAD R2, R3, 0x40, -R6 ;  /* 0x0000004003027824 */ /* 0x000fe200078e0a06 */
[----:B------:R-:W-:-:S04]  /*2140*/  IMNMX R0, RZ, R0, !PT ;  /* 0x00000000ff007217 */ /* 0x000fc80007800200 */
[----:B------:R-:W-:Y:S02]  /*2150*/  IMNMX R2, R2, R78, PT ;  /* 0x0000004e02027217 */ /* 0x000fe40003800200 */
[----:B------:R-:W-:Y:S02]  /*2160*/  SHF.R.U32.HI R35, RZ, 0x6, R0 ;  /* 0x00000006ff237819 */ /* 0x000fe40000011600 */
[----:B------:R-:W-:-:S03]  /*2170*/  ISETP.GT.AND P0, PT, R2, R0, PT ;  /* 0x000000000200720c */ /* 0x000fc60003f04270 */
[----:B------:R-:W-:-:S10]  /*2180*/  IMAD.MOV.U32 R8, RZ, RZ, R35 ;  /* 0x000000ffff087224 */ /* 0x000fd400078e0023 */
[----:B------:R-:W-:-:S04]  /*2190*/  @P0 IADD3 R2, R2, 0x3f, RZ ;  /* 0x0000003f02020810 */ /* 0x000fc80007ffe0ff */
[----:B------:R-:W-:-:S04]  /*21a0*/  @P0 SHF.R.S32.HI R0, RZ, 0x1f, R2 ;  /* 0x0000001fff000819 */ /* 0x000fc80000011402 */
[----:B------:R-:W-:-:S04]  /*21b0*/  @P0 LEA.HI R2, R0, R2, RZ, 0x6 ;  /* 0x0000000200020211 */ /* 0x000fc800078f30ff */
[----:B------:R-:W-:-:S04]  /*21c0*/  @P0 SHF.R.S32.HI R8, RZ, 0x6, R2 ;  /* 0x00000006ff080819 */ /* 0x000fc80000011402 */
[----:B------:R-:W-:-:S13]  /*21d0*/  ISETP.GT.AND P0, PT, R8, R35, PT ;  /* 0x000000230800720c */ /* 0x000fda0003f04270 */
[----:B------:R-:W-:Y:S05]  /*21e0*/  @!P0 BRA `(.L_x_1707) ;  /* 0x0000560000008947 */ /* 0x000fea0003800000 */
[----:B------:R-:W-:Y:S01]  /*21f0*/  SHF.R.S32.HI R2, RZ, 0x1f, R12 ;  /* 0x0000001fff027819 */ /* 0x000fe2000001140c */
[----:B------:R-:W-:Y:S01]  /*2200*/  IMAD.MOV.U32 R9, RZ, RZ, c[0x0][0x238] ;  /* 0x00008e00ff097624 */ /* 0x000fe200078e00ff */
[----:B------:R-:W-:Y:S02]  /*2210*/  IADD3 R0, P0, R237, R12, RZ ;  /* 0x0000000ced007210 */ /* 0x000fe40007f1e0ff */
[----:B------:R-:W-:Y:S01]  /*2220*/  LOP3.LUT R31, R234, 0xffff, RZ, 0xc0, !PT ;  /* 0x0000ffffea1f7812 */ /* 0x000fe200078ec0ff */
[----:B------:R-:W-:Y:S01]  /*2230*/  IMAD.SHL.U32 R137, R9, 0x40, RZ ;  /* 0x0000004009897824 */ /* 0x000fe200078e00ff */
[----:B------:R-:W-:Y:S01]  /*2240*/  LEA.HI.X.SX32 R15, R237, R2, 0x1, P0 ;  /* 0x00000002ed0f7211 */ /* 0x000fe200000f0eff */
[----:B------:R-:W-:Y:S01]  /*2250*/  IMAD.WIDE.U32 R2, R0, c[0x0][0x238], R202 ;  /* 0x00008e0000027a25 */ /* 0x000fe200078e00ca */
[----:B------:R-:W-:Y:S02]  /*2260*/  IADD3 R16, R8, -0x1, RZ ;  /* 0xffffffff08107810 */ /* 0x000fe40007ffe0ff */
[----:B------:R-:W-:Y:S01]  /*2270*/  SEL R14, R243, RZ, !P6 ;  /* 0x000000fff30e7207 */ /* 0x000fe20007000000 */
[----:B------:R-:W-:Y:S01]  /*2280*/  IMAD R4, R15, c[0x0][0x238], RZ ;  /* 0x00008e000f047a24 */ /* 0x000fe200078e02ff */
[----:B------:R-:W-:Y:S01]  /*2290*/  SEL R13, R240, RZ, !P6 ;  /* 0x000000fff00d7207 */ /* 0x000fe20007000000 */
[C---:B------:R-:W-:Y:S01]  /*22a0*/  IMAD.SHL.U32 R138, R9.reuse, 0x20, RZ ;  /* 0x00000020098a7824 */ /* 0x040fe200078e00ff */
[----:B------:R-:W-:Y:S01]  /*22b0*/  MOV R132, 0x6 ;  /* 0x0000000600847802 */ /* 0x000fe20000000f00 */
[----:B------:R-:W-:Y:S01]  /*22c0*/  IMAD R4, R0, c[0x0][0x23c], R4 ;  /* 0x00008f0000047a24 */ /* 0x000fe200078e0204 */
[----:B------:R-:W-:Y:S01]  /*22d0*/  SHF.R.S32.HI R20, RZ, 0x1f, R16 ;  /* 0x0000001fff147819 */ /* 0x000fe20000011410 */
[----:B------:R-:W-:Y:S01]  /*22e0*/  IMAD R5, R14, c[0x0][0x248], RZ ;  /* 0x000092000e057a24 */ /* 0x000fe200078e02ff */
[----:B------:R-:W-:Y:S01]  /*22f0*/  SHF.L.U64.HI R136, R9, R132, c[0x0][0x23c] ;  /* 0x00008f0009887619 */ /* 0x000fe20000010284 */
[----:B------:R-:W-:Y:S01]  /*2300*/  IMAD.IADD R3, R3, 0x1, R4 ;  /* 0x0000000103037824 */ /* 0x000fe200078e0204 */
[----:B------:R-:W-:Y:S01]  /*2310*/  ISETP.NE.U32.AND P0, PT, RZ, c[0x0][0x340], PT ;  /* 0x0000d000ff007a0c */ /* 0x000fe20003f05070 */
[----:B------:R-:W-:Y:S01]  /*2320*/  IMAD.IADD R4, R78, 0x1, -R237 ;  /* 0x000000014e047824 */ /* 0x000fe200078e0aed */
[----:B------:R-:W-:Y:S01]  /*2330*/  MOV R134, 0x5 ;  /* 0x0000000500867802 */ /* 0x000fe20000000f00 */
[----:B------:R-:W-:Y:S01]  /*2340*/  IMAD.WIDE.U32 R2, R31, c[0x0][0x240], R2 ;  /* 0x000090001f027a25 */ /* 0x000fe200078e0002 */
[----:B------:R-:W-:-:S02]  /*2350*/  ISETP.NE.AND.EX P3, PT, RZ, c[0x0][0x344], PT, P0 ;  /* 0x0000d100ff007a0c */ /* 0x000fc40003f65300 */
[----:B------:R-:W-:Y:S01]  /*2360*/  SHF.L.U64.HI R133, R9, R134, c[0x0][0x23c] ;  /* 0x00008f0009857619 */ /* 0x000fe20000010286 */
[----:B------:R-:W-:Y:S01]  /*2370*/  IMAD R4, R16, -0x40, R4 ;  /* 0xffffffc010047824 */ /* 0x000fe200078e0204 */
[----:B------:R-:W-:Y:S01]  /*2380*/  P2R R12, PR, RZ, 0x8 ;  /* 0x00000008ff0c7803 */ /* 0x000fe20000000000 */
[----:B------:R-:W-:Y:S01]  /*2390*/  IMAD R3, R31, c[0x0][0x244], R3 ;  /* 0x000091001f037a24 */ /* 0x000fe200078e0203 */
[----:B------:R-:W-:Y:S01]  /*23a0*/  ISETP.GE.AND P6, PT, R202, c[0x0][0x1d4], PT ;  /* 0x00007500ca007a0c */ /* 0x000fe20003fc6270 */
[C---:B------:R-:W-:Y:S01]  /*23b0*/  IMAD R5, R13.reuse, c[0x0][0x24c], R5 ;  /* 0x000093000d057a24 */ /* 0x040fe200078e0205 */
[C---:B------:R-:W-:Y:S01]  /*23c0*/  ISETP.GE.AND P2, PT, R4.reuse, 0x1, PT ;  /* 0x000000010400780c */ /* 0x040fe20003f46270 */
[----:B------:R-:W-:Y:S01]  /*23d0*/  IMAD.WIDE.U32 R90, R13, c[0x0][0x248], R2 ;  /* 0x000092000d5a7a25 */ /* 0x000fe200078e0002 */
[----:B------:R-:W-:Y:S02]  /*23e0*/  ISETP.GE.AND P1, PT, R4, 0x21, PT ;  /* 0x000000210400780c */ /* 0x000fe40003f26270 */
[----:B------:R-:W-:Y:S01]  /*23f0*/  ISETP.GE.AND P5, PT, R204, c[0x0][0x1d4], PT ;  /* 0x00007500cc007a0c */ /* 0x000fe20003fa6270 */
[----:B------:R-:W-:Y:S01]  /*2400*/  IMAD R3, R136, R16, RZ ;  /* 0x0000001088037224 */ /* 0x000fe200078e02ff */
[----:B------:R-:W-:Y:S01]  /*2410*/  ISETP.GE.AND P4, PT, R205, c[0x0][0x1d4], PT ;  /* 0x00007500cd007a0c */ /* 0x000fe20003f86270 */
[----:B------:R-:W-:-:S02]  /*2420*/  IMAD.IADD R87, R91, 0x1, R5 ;  /* 0x000000015b577824 */ /* 0x000fc400078e0205 */
[----:B------:R-:W-:Y:S02]  /*2430*/  IMAD.MOV.U32 R86, RZ, RZ, R90 ;  /* 0x000000ffff567224 */ /* 0x000fe400078e005a */
[-C--:B------:R-:W-:Y:S02]  /*2440*/  IMAD R3, R20, R137.reuse, R3 ;  /* 0x0000008914037224 */ /* 0x080fe400078e0203 */
[----:B------:R-:W-:-:S05]  /*2450*/  IMAD.WIDE.U32 R6, R16, R137, R86 ;  /* 0x0000008910067225 */ /* 0x000fca00078e0056 */
[----:B------:R-:W-:Y:S02]  /*2460*/  IADD3 R3, R7, R3, RZ ;  /* 0x0000000307037210 */ /* 0x000fe40007ffe0ff */
[----:B------:R-:W-:Y:S02]  /*2470*/  @P2 LEA R4, P3, R6, c[0x0][0x220], 0x1 ;  /* 0x0000880006042a11 */ /* 0x000fe400078608ff */
[----:B------:R-:W-:Y:S02]  /*2480*/  @P1 IADD3 R7, P0, R138, R6, RZ ;  /* 0x000000068a071210 */ /* 0x000fe40007f1e0ff */
[----:B------:R-:W-:Y:S02]  /*2490*/  @P2 LEA.HI.X R5, R6, c[0x0][0x224], R3, 0x1, P3 ;  /* 0x0000890006052a11 */ /* 0x000fe400018f0c03 */
[----:B------:R-:W-:Y:S01]  /*24a0*/  ISETP.NE.AND P3, PT, R12, RZ, PT ;  /* 0x000000ff0c00720c */ /* 0x000fe20003f65270 */
[----:B------:R-:W-:Y:S01]  /*24b0*/  @P1 IMAD.X R9, R3, 0x1, R133, P0 ;  /* 0x0000000103091824 */ /* 0x000fe200000e0685 */
[C---:B------:R-:W-:Y:S01]  /*24c0*/  @P1 LEA R2, P0, R7.reuse, c[0x0][0x220], 0x1 ;  /* 0x0000880007021a11 */ /* 0x040fe200078008ff */
[----:B------:R-:W-:Y:S01]  /*24d0*/  @!PT LDS RZ, [RZ] ;  /* 0x00000000fffff984 */ /* 0x000fe20000000800 */
[----:B------:R-:W-:Y:S01]  /*24e0*/  @!PT LDS RZ, [RZ] ;  /* 0x00000000fffff984 */ /* 0x000fe20000000800 */
[----:B------:R-:W-:Y:S01]  /*24f0*/  @!PT LDS RZ, [RZ] ;  /* 0x00000000fffff984 */ /* 0x000fe20000000800 */
[----:B------:R1:W-:Y:S03]  /*2500*/  @P2 LDGSTS.E.BYPASS.LTC128B.128 [R107+0xc100], [R4.64], !P6 ;  /* 0x0c100000046b2fae */ /* 0x0003e6000f101d48 */
[----:B------:R-:W-:Y:S01]  /*2510*/  @P1 LEA.HI.X R3, R7, c[0x0][0x224], R9, 0x1, P0 ;  /* 0x0000890007031a11 */ /* 0x000fe200000f0c09 */
[----:B------:R1:W-:Y:S04]  /*2520*/  @P2 LDGSTS.E.BYPASS.LTC128B.128 [R107+0xe100], [R4.64+0x80], !P5 ;  /* 0x0e100080046b2fae */ /* 0x0003e8000e901d48 */
[----:B------:R1:W-:Y:S02]  /*2530*/  @P2 LDGSTS.E.BYPASS.LTC128B.128 [R107+0x10100], [R4.64+0x100], !P4 ;  /* 0x10100100046b2fae */ /* 0x0003e4000e101d48 */
[----:B------:R-:W-:-:S02]  /*2540*/  @P3 IADD3 R6, P0, R238, c[0x0][0x340], RZ ;  /* 0x0000d000ee063a10 */ /* 0x000fc40007f1e0ff */
[----:B------:R2:W-:Y:S02]  /*2550*/  @P1 LDGSTS.E.BYPASS.LTC128B.128 [R107+0xd100], [R2.64], !P6 ;  /* 0x0d100000026b1fae */ /* 0x0005e4000f101d48 */
[----:B------:R-:W-:Y:S02]  /*2560*/  @P3 IADD3.X R7, R239, c[0x0][0x344], RZ, P0, !PT ;  /* 0x0000d100ef073a10 */ /* 0x000fe400007fe4ff */
[----:B------:R2:W-:Y:S04]  /*2570*/  @P1 LDGSTS.E.BYPASS.LTC128B.128 [R107+0xf100], [R2.64+0x80], !P5 ;  /* 0x0f100080026b1fae */ /* 0x0005e8000e901d48 */
[----:B------:R2:W-:Y:S04]  /*2580*/  @P1 LDGSTS.E.BYPASS.LTC128B.128 [R107+0x11100], [R2.64+0x100], !P4 ;  /* 0x11100100026b1fae */ /* 0x0005e8000e101d48 */
[----:B------:R-:W0:Y:S04]  /*2590*/  LDGDEPBAR ;  /* 0x00000000000079af */ /* 0x000e280000000000 */
[----:B------:R-:W3:Y:S01]  /*25a0*/  @P3 LDG.E R19, [R6.64] ;  /* 0x0000000806133981 */ /* 0x000ee2000c1e1900 */
[----:B------:R-:W-:Y:S01]  /*25b0*/  MOV R151, c[0x0][0x258] ;  /* 0x0000960000977a02 */ /* 0x000fe20000000f00 */
[----:B------:R-:W-:Y:S01]  /*25c0*/  IMAD.MOV.U32 R130, RZ, RZ, c[0x0][0x27c] ;  /* 0x00009f00ff827624 */ /* 0x000fe200078e00ff */
[----:B------:R-:W-:Y:S01]  /*25d0*/  WARPSYNC 0xffffffff ;  /* 0xffffffff00007948 */ /* 0x000fe20003800000 */
[----:B------:R-:W-:Y:S01]  /*25e0*/  IMAD.WIDE.U32 R80, R31, c[0x0][0x1e8], RZ ;  /* 0x00007a001f507a25 */ /* 0x000fe200078e00ff */
[----:B------:R-:W-:-:S02]  /*25f0*/  SHF.L.U64.HI R134, R151, R134, c[0x0][0x25c] ;  /* 0x0000970097867619 */ /* 0x000fc40000010286 */
[----:B------:R-:W-:Y:S01]  /*2600*/  SHF.L.U64.HI R135, R151, R132, c[0x0][0x25c] ;  /* 0x0000970097877619 */ /* 0x000fe20000010284 */
[----:B-1----:R-:W-:Y:S01]  /*2610*/  IMAD R4, R15, c[0x0][0x258], RZ ;  /* 0x000096000f047a24 */ /* 0x002fe200078e02ff */
[----:B------:R-:W-:Y:S01]  /*2620*/  SHF.R.S32.HI R109, RZ, 0x1f, R108 ;  /* 0x0000001fff6d7819 */ /* 0x000fe2000001146c */
[C---:B------:R-:W-:Y:S01]  /*2630*/  IMAD.SHL.U32 R141, R151.reuse, 0x40, RZ ;  /* 0x00000040978d7824 */ /* 0x040fe200078e00ff */
[----:B------:R-:W-:Y:S01]  /*2640*/  SHF.R.S32.HI R18, RZ, 0x1f, R206 ;  /* 0x0000001fff127819 */ /* 0x000fe200000114ce */
[----:B------:R-:W-:Y:S01]  /*2650*/  IMAD.SHL.U32 R130, R130, 0x2, RZ ;  /* 0x0000000282827824 */ /* 0x000fe200078e00ff */
[----:B------:R-:W-:Y:S01]  /*2660*/  SHF.L.U32 R151, R151, 0x5, RZ ;  /* 0x0000000597977819 */ /* 0x000fe200000006ff */
[----:B------:R-:W-:Y:S02]  /*2670*/  IMAD.MOV.U32 R28, RZ, RZ, R16 ;  /* 0x000000ffff1c7224 */ /* 0x000fe400078e0010 */
[----:B------:R-:W-:Y:S02]  /*2680*/  IMAD R84, R31, c[0x0][0x1ec], R81 ;  /* 0x00007b001f547a24 */ /* 0x000fe400078e0251 */
[----:B--2---:R-:W-:-:S04]  /*2690*/  IMAD.WIDE.U32 R2, R0, c[0x0][0x258], R202 ;  /* 0x0000960000027a25 */ /* 0x004fc800078e00ca */
[----:B------:R-:W-:-:S04]  /*26a0*/  IMAD R0, R0, c[0x0][0x25c], R4 ;  /* 0x0000970000007a24 */ /* 0x000fc800078e0204 */
[----:B------:R-:W-:Y:S02]  /*26b0*/  IMAD.IADD R3, R3, 0x1, R0 ;  /* 0x0000000103037824 */ /* 0x000fe400078e0200 */
[----:B------:R-:W-:Y:S02]  /*26c0*/  IMAD R0, R14, c[0x0][0x268], RZ ;  /* 0x00009a000e007a24 */ /* 0x000fe400078e02ff */
[----:B------:R-:W-:-:S04]  /*26d0*/  IMAD.WIDE.U32 R2, R31, c[0x0][0x260], R2 ;  /* 0x000098001f027a25 */ /* 0x000fc800078e0002 */
[----:B------:R-:W-:Y:S02]  /*26e0*/  IMAD R3, R31, c[0x0][0x264], R3 ;  /* 0x000099001f037a24 */ /* 0x000fe400078e0203 */
[C---:B------:R-:W-:Y:S02]  /*26f0*/  IMAD R0, R13.reuse, c[0x0][0x26c], R0 ;  /* 0x00009b000d007a24 */ /* 0x040fe400078e0200 */
[----:B------:R-:W-:-:S05]  /*2700*/  IMAD.WIDE.U32 R88, R13, c[0x0][0x268], R2 ;  /* 0x00009a000d587a25 */ /* 0x000fca00078e0002 */
[----:B------:R-:W-:Y:S02]  /*2710*/  IADD3 R85, R89, R0, RZ ;  /* 0x0000000059557210 */ /* 0x000fe40007ffe0ff */
[----:B---3--:R-:W-:Y:S01]  /*2720*/  @P3 SHF.R.S32.HI R27, RZ, 0x1f, R19 ;  /* 0x0000001fff1b3819 */ /* 0x008fe20000011413 */
[----:B------:R-:W-:Y:S01]  /*2730*/  @!P3 IMAD.MOV.U32 R27, RZ, RZ, R243 ;  /* 0x000000ffff1bb224 */ /* 0x000fe200078e00f3 */
[----:B------:R-:W-:Y:S02]  /*2740*/  @!P3 MOV R19, R240 ;  /* 0x000000f00013b202 */ /* 0x000fe40000000f00 */
[----:B------:R-:W-:Y:S01]  /*2750*/  BAR.SYNC.DEFER_BLOCKING 0x0 ;  /* 0x0000000000007b1d */ /* 0x000fe20000010000 */
[----:B------:R-:W-:Y:S01]  /*2760*/  ISETP.GT.AND P0, PT, R28, R35, PT ;  /* 0x000000231c00720c */ /* 0x000fe20003f04270 */
[----:B------:R-:W-:Y:S01]  /*2770*/  IMAD R0, R135, R16, RZ ;  /* 0x0000001087007224 */ /* 0x000fe200078e02ff */
[----:B------:R-:W-:Y:S01]  /*2780*/  IADD3 R30, R104, 0x20, RZ ;  /* 0x00000020681e7810 */ /* 0x000fe20007ffe0ff */
[----:B------:R-:W-:Y:S01]  /*2790*/  IMAD.MOV.U32 R2, RZ, RZ, R88 ;  /* 0x000000ffff027224 */ /* 0x000fe200078e0058 */
[----:B------:R-:W-:Y:S01]  /*27a0*/  LOP3.LUT R196, R196, 0xfffffffe, RZ, 0xc0, !PT ;  /* 0xfffffffec4c47812 */ /* 0x000fe200078ec0ff */
[----:B------:R-:W-:Y:S01]  /*27b0*/  IMAD.MOV.U32 R3, RZ, RZ, R85 ;  /* 0x000000ffff037224 */ /* 0x000fe200078e0055 */
[----:B------:R-:W-:Y:S01]  /*27c0*/  IADD3 R29, R104, 0x40, RZ ;  /* 0x00000040681d7810 */ /* 0x000fe20007ffe0ff */
[-C--:B------:R-:W-:Y:S01]  /*27d0*/  IMAD R0, R20, R141.reuse, R0 ;  /* 0x0000008d14007224 */ /* 0x080fe200078e0200 */
[----:B------:R-:W-:Y:S01]  /*27e0*/  ULDC.U8 UR5, c[0x0][0x298] ;  /* 0x0000a60000057ab9 */ /* 0x000fe20000000000 */
[----:B------:R-:W-:-:S04]  /*27f0*/  IMAD.WIDE.U32 R2, R16, R141, R2 ;  /* 0x0000008d10027225 */ /* 0x000fc800078e0002 */
[----:B------:R-:W-:Y:S01]  /*2800*/  IMAD.IADD R3, R3, 0x1, R0 ;  /* 0x0000000103037824 */ /* 0x000fe200078e0200 */
[----:B------:R-:W-:Y:S01]  /*2810*/  @P2 LEA R6, P3, R2, c[0x0][0x250], 0x1 ;  /* 0x0000940002062a11 */ /* 0x000fe200078608ff */
[----:B------:R-:W-:Y:S01]  /*2820*/  IMAD R4, R18, c[0x0][0x290], RZ ;  /* 0x0000a40012047a24 */ /* 0x000fe200078e02ff */
[----:B------:R-:W-:Y:S01]  /*2830*/  @P0 IADD3 R0, R8, -0x2, RZ ;  /* 0xfffffffe08000810 */ /* 0x000fe20007ffe0ff */
[----:B------:R-:W-:Y:S01]  /*2840*/  IMAD.IADD R126, R17, 0x1, R21 ;  /* 0x00000001117e7824 */ /* 0x000fe200078e0215 */
[----:B------:R-:W-:Y:S01]  /*2850*/  @P2 LEA.HI.X R7, R2, c[0x0][0x254], R3, 0x1, P3 ;  /* 0x0000950002072a11 */ /* 0x000fe200018f0c03 */
[----:B------:R-:W-:Y:S01]  /*2860*/  IMAD R16, R206, c[0x0][0x294], R4 ;  /* 0x0000a500ce107a24 */ /* 0x000fe200078e0204 */
[----:B------:R-:W-:Y:S01]  /*2870*/  @P1 IADD3 R2, P3, R151, R2, RZ ;  /* 0x0000000297021210 */ /* 0x000fe20007f7e0ff */
[----:B------:R-:W-:Y:S01]  /*2880*/  @P0 IMAD R5, R136, R0, RZ ;  /* 0x0000000088050224 */ /* 0x000fe200078e02ff */
[----:B------:R-:W-:Y:S01]  /*2890*/  @P0 SHF.R.S32.HI R14, RZ, 0x1f, R0 ;  /* 0x0000001fff0e0819 */ /* 0x000fe20000011400 */
[-C--:B------:R-:W-:Y:S01]  /*28a0*/  @P0 IMAD.WIDE.U32 R8, R0, R137.reuse, R86 ;  /* 0x0000008900080225 */ /* 0x080fe200078e0056 */
[----:B------:R-:W-:Y:S01]  /*28b0*/  @!PT LDS RZ, [RZ] ;  /* 0x00000000fffff984 */ /* 0x000fe20000000800 */
[----:B------:R-:W-:Y:S01]  /*28c0*/  @!PT LDS RZ, [RZ] ;  /* 0x00000000fffff984 */ /* 0x000fe20000000800 */
[----:B------:R-:W-:Y:S01]  /*28d0*/  @!PT LDS RZ, [RZ] ;  /* 0x00000000fffff984 */ /* 0x000fe20000000800 */
[----:B------:R1:W-:Y:S03]  /*28e0*/  @P2 LDGSTS.E.BYPASS.LTC128B.128 [R107+0x100], [R6.64], !P6 ;  /* 0x00100000066b2fae */ /* 0x0003e6000f101d48 */
[----:B------:R-:W-:Y:S01]  /*28f0*/  @P1 IMAD.X R3, R3, 0x1, R134, P3 ;  /* 0x0000000103031824 */ /* 0x000fe200018e0686 */
[----:B------:R-:W-:Y:S01]  /*2900*/  @P1 LEA R4, P3, R2, c[0x0][0x250], 0x1 ;  /* 0x0000940002041a11 */ /* 0x000fe200078608ff */
[----:B------:R-:W-:Y:S01]  /*2910*/  @P0 IMAD R0, R14, R137, R5 ;  /* 0x000000890e000224 */ /* 0x000fe200078e0205 */
[----:B------:R1:W-:Y:S01]  /*2920*/  @P2 LDGSTS.E.BYPASS.LTC128B.128 [R107+0x2100], [R6.64+0x80], !P5 ;  /* 0x02100080066b2fae */ /* 0x0003e2000e901d48 */
[----:B------:R-:W-:Y:S01]  /*2930*/  IMAD.WIDE.U32 R12, R206, c[0x0][0x290], R104 ;  /* 0x0000a400ce0c7a25 */ /* 0x000fe200078e0068 */
[----:B------:R-:W-:-:S02]  /*2940*/  @P1 LEA.HI.X R5, R2, c[0x0][0x254], R3, 0x1, P3 ;  /* 0x0000950002051a11 */ /* 0x000fc400018f0c03 */
[----:B------:R1:W-:Y:S01]  /*2950*/  @P2 LDGSTS.E.BYPASS.LTC128B.128 [R107+0x4100], [R6.64+0x100], !P4 ;  /* 0x04100100066b2fae */ /* 0x0003e2000e101d48 */
[----:B------:R-:W-:Y:S01]  /*2960*/  @P0 IMAD.IADD R0, R9, 0x1, R0 ;  /* 0x0000000109000824 */ /* 0x000fe200078e0200 */
[----:B------:R-:W-:Y:S01]  /*2970*/  ISETP.GE.AND P2, PT, R104, c[0x0][0x27c], PT ;  /* 0x00009f0068007a0c */ /* 0x000fe20003f46270 */
[----:B------:R-:W-:Y:S01]  /*2980*/  IMAD.IADD R15, R13, 0x1, R16 ;  /* 0x000000010d0f7824 */ /* 0x000fe200078e0210 */
[C---:B------:R-:W-:Y:S01]  /*2990*/  @P0 LEA R2, P3, R8.reuse, c[0x0][0x220], 0x1 ;  /* 0x0000880008020a11 */ /* 0x040fe200078608ff */
[----:B------:R2:W-:Y:S01]  /*29a0*/  @P1 LDGSTS.E.BYPASS.LTC128B.128 [R107+0x1100], [R4.64], !P6 ;  /* 0x01100000046b1fae */ /* 0x0005e2000f101d48 */
[----:B------:R-:W-:Y:S02]  /*29b0*/  IMAD.MOV.U32 R14, RZ, RZ, R12 ;  /* 0x000000ffff0e7224 */ /* 0x000fe400078e000c */
[----:B------:R-:W-:Y:S01]  /*29c0*/  @P0 LEA.HI.X R3, R8, c[0x0][0x224], R0, 0x1, P3 ;  /* 0x0000890008030a11 */ /* 0x000fe200018f0c00 */
[----:B------:R-:W-:Y:S01]  /*29d0*/  IMAD R0, R18, c[0x0][0x280], RZ ;  /* 0x0000a00012007a24 */ /* 0x000fe200078e02ff */
[----:B------:R-:W-:Y:S01]  /*29e0*/  ISETP.GE.AND P3, PT, R30, c[0x0][0x27c], PT ;  /* 0x00009f001e007a0c */ /* 0x000fe20003f66270 */
[----:B------:R2:W-:Y:S01]  /*29f0*/  @P1 LDGSTS.E.BYPASS.LTC128B.128 [R107+0x3100], [R4.64+0x80], !P5 ;  /* 0x03100080046b1fae */ /* 0x0005e2000e901d48 */
[----:B------:R-:W-:-:S03]  /*2a00*/  IMAD.WIDE.U32 R8, R206, c[0x0][0x290], R108 ;  /* 0x0000a400ce087a25 */ /* 0x000fc600078e006c */
[----:B------:R-:W-:Y:S01]  /*2a10*/  @P2 LOP3.LUT R196, R196, 0x1, RZ, 0xfc, !PT ;  /* 0x00000001c4c42812 */ /* 0x000fe200078efcff */
[----:B------:R-:W-:Y:S01]  /*2a20*/  IMAD R21, R206, c[0x0][0x284], R0 ;  /* 0x0000a100ce157a24 */ /* 0x000fe200078e0200 */
[----:B------:R-:W-:Y:S01]  /*2a30*/  SEL R0, RZ, c[0x0][0x27c], !P2 ;  /* 0x00009f00ff007a07 */ /* 0x000fe20005000000 */
[----:B------:R2:W-:Y:S01]  /*2a40*/  @P1 LDGSTS.E.BYPASS.LTC128B.128 [R107+0x5100], [R4.64+0x100], !P4 ;  /* 0x05100100046b1fae */ /* 0x0005e2000e101d48 */
[----:B------:R-:W-:Y:S01]  /*2a50*/  ISETP.GE.AND P2, PT, R29, c[0x0][0x27c], PT ;  /* 0x00009f001d007a0c */ /* 0x000fe20003f46270 */
[----:B------:R-:W-:Y:S01]  /*2a60*/  IMAD.IADD R9, R16, 0x1, R9 ;  /* 0x0000000110097824 */ /* 0x000fe200078e0209 */
[----:B------:R-:W-:Y:S01]  /*2a70*/  LOP3.LUT R196, R196, 0xfffffffd, RZ, 0xc0, !PT ;  /* 0xfffffffdc4c47812 */ /* 0x000fe200078ec0ff */
[----:B------:R-:W-:Y:S01]  /*2a80*/  IMAD.IADD R0, R104, 0x1, R0 ;  /* 0x0000000168007824 */ /* 0x000fe200078e0200 */
[----:B------:R-:W-:Y:S01]  /*2a90*/  SEL R17, RZ, c[0x0][0x27c], !P2 ;  /* 0x00009f00ff117a07 */ /* 0x000fe20005000000 */
[----:B------:R-:W0:Y:S01]  /*2aa0*/  LDGDEPBAR ;  /* 0x00000000000079af */ /* 0x000e220000000000 */
[----:B------:R-:W-:Y:S01]  /*2ab0*/  @P3 LOP3.LUT R196, R196, 0x2, RZ, 0xfc, !PT ;  /* 0x00000002c4c43812 */ /* 0x000fe200078efcff */
[----:B------:R-:W-:Y:S01]  /*2ac0*/  IMAD.MOV.U32 R153, RZ, RZ, 0x1 ;  /* 0x00000001ff997424 */ /* 0x000fe200078e00ff */
[----:B------:R-:W-:Y:S01]  /*2ad0*/  SHF.R.S32.HI R16, RZ, 0x1f, R0 ;  /* 0x0000001fff107819 */ /* 0x000fe20000011400 */
[----:B-1----:R-:W-:Y:S01]  /*2ae0*/  IMAD.WIDE.U32 R6, R206, c[0x0][0x280], R104 ;  /* 0x0000a000ce067a25 */ /* 0x002fe200078e0068 */
[----:B------:R1:W-:Y:S01]  /*2af0*/  @P0 LDGSTS.E.BYPASS.LTC128B.128 [R107+0x12100], [R2.64], !P6 ;  /* 0x12100000026b0fae */ /* 0x0003e2000f101d48 */
[----:B------:R-:W-:-:S02]  /*2b00*/  LOP3.LUT R196, R196, 0xfffffffb, RZ, 0xc0, !PT ;  /* 0xfffffffbc4c47812 */ /* 0x000fc400078ec0ff */
[----:B------:R-:W-:Y:S01]  /*2b10*/  IMAD.IADD R13, R7, 0x1, R21 ;  /* 0x00000001070d7824 */ /* 0x000fe200078e0215 */
[----:B------:R-:W-:Y:S01]  /*2b20*/  SEL R7, RZ, c[0x0][0x27c], !P3 ;  /* 0x00009f00ff077a07 */ /* 0x000fe20005800000 */
[----:B------:R-:W-:Y:S01]  /*2b30*/  IMAD.MOV.U32 R12, RZ, RZ, R6 ;  /* 0x000000ffff0c7224 */ /* 0x000fe200078e0006 */
[----:B------:R1:W-:Y:S01]  /*2b40*/  @P0 LDGSTS.E.BYPASS.LTC128B.128 [R107+0x14100], [R2.64+0x80], !P5 ;  /* 0x14100080026b0fae */ /* 0x0003e2000e901d48 */
[----:B------:R-:W-:Y:S01]  /*2b50*/  IMAD.IADD R20, R29, 0x1, R17 ;  /* 0x000000011d147824 */ /* 0x000fe200078e0211 */
[-C--:B------:R-:W-:Y:S01]  /*2b60*/  LEA.HI R18, R16, R0.reuse, RZ, 0x3 ;  /* 0x0000000010127211 */ /* 0x080fe200078f18ff */
[----:B------:R-:W-:Y:S01]  /*2b70*/  IMAD.IADD R6, R30, 0x1, R7 ;  /* 0x000000011e067824 */ /* 0x000fe200078e0207 */
[----:B------:R1:W-:Y:S01]  /*2b80*/  @P0 LDGSTS.E.BYPASS.LTC128B.128 [R107+0x16100], [R2.64+0x100], !P4 ;  /* 0x16100100026b0fae */ /* 0x0003e2000e101d48 */
[----:B------:R-:W-:Y:S01]  /*2b90*/  LEA.HI R16, R16, R0, RZ, 0x6 ;  /* 0x0000000010107211 */ /* 0x000fe200078f30ff */
[----:B------:R-:W-:Y:S01]  /*2ba0*/  IMAD.MOV.U32 R140, RZ, RZ, c[0x0][0x290] ;  /* 0x0000a400ff8c7624 */ /* 0x000fe200078e00ff */
[----:B------:R-:W-:Y:S01]  /*2bb0*/  SHF.R.S32.HI R0, RZ, 0x1f, R20 ;  /* 0x0000001fff007819 */ /* 0x000fe20000011414 */
[----:B------:R-:W-:Y:S01]  /*2bc0*/  IMAD.MOV.U32 R139, RZ, RZ, c[0x0][0x280] ;  /* 0x0000a000ff8b7624 */ /* 0x000fe200078e00ff */
[----:B------:R-:W-:Y:S01]  /*2bd0*/  SHF.R.S32.HI R7, RZ, 0x1f, R6 ;  /* 0x0000001fff077819 */ /* 0x000fe20000011406 */
[----:B------:R-:W-:Y:S01]  /*2be0*/  IMAD.SHL.U32 R22, R16, 0x40, RZ ;  /* 0x0000004010167824 */ /* 0x000fe200078e00ff */
[----:B--2---:R-:W-:Y:S01]  /*2bf0*/  @P0 LEA R4, P1, R138, R2, 0x1 ;  /* 0x000000028a040211 */ /* 0x004fe200078208ff */
[----:B------:R-:W-:Y:S01]  /*2c00*/  IMAD.WIDE.U32 R102, R19, c[0x0][0x2b0], RZ ;  /* 0x0000ac0013667a25 */ /* 0x000fe200078e00ff */
[----:B------:R-:W-:-:S02]  /*2c10*/  LEA.HI R24, R7, R6, RZ, 0x6 ;  /* 0x0000000607187211 */ /* 0x000fc400078f30ff */
[----:B------:R-:W-:Y:S01]  /*2c20*/  @P0 LEA.HI.X R5, R138, R3, R133, 0x1, P1 ;  /* 0x000000038a050211 */ /* 0x000fe200008f0c85 */
[----:B------:R-:W-:Y:S01]  /*2c30*/  IMAD.WIDE.U32 R100, R31, c[0x0][0x210], RZ ;  /* 0x000084001f647a25 */ /* 0x000fe200078e00ff */
[CC--:B------:R-:W-:Y:S02]  /*2c40*/  LEA.HI R16, R0.reuse, R20.reuse, RZ, 0x3 ;  /* 0x0000001400107211 */ /* 0x0c0fe400078f18ff */
[----:B------:R-:W-:Y:S01]  /*2c50*/  LEA.HI R0, R0, R20, RZ, 0x6 ;  /* 0x0000001400007211 */ /* 0x000fe200078f30ff */
[----:B------:R2:W-:Y:S01]  /*2c60*/  @P0 LDGSTS.E.BYPASS.LTC128B.128 [R107+0x13100], [R4.64], !P6 ;  /* 0x13100000046b0fae */ /* 0x0005e2000f101d48 */
[----:B------:R-:W-:Y:S01]  /*2c70*/  @P2 LOP3.LUT R196, R196, 0x4, RZ, 0xfc, !PT ;  /* 0x00000004c4c42812 */ /* 0x000fe200078efcff */
[----:B------:R-:W-:Y:S01]  /*2c80*/  IMAD.SHL.U32 R20, R24, 0x40, RZ ;  /* 0x0000004018147824 */ /* 0x000fe200078e00ff */
[----:B------:R-:W-:Y:S01]  /*2c90*/  LOP3.LUT R23, R208, 0x38, R18, 0xf8, !PT ;  /* 0x00000038d0177812 */ /* 0x000fe200078ef812 */
[----:B------:R2:W-:Y:S01]  /*2ca0*/  @P0 LDGSTS.E.BYPASS.LTC128B.128 [R107+0x15100], [R4.64+0x80], !P5 ;  /* 0x15100080046b0fae */ /* 0x0005e2000e901d48 */
[----:B------:R-:W-:Y:S01]  /*2cb0*/  IMAD.SHL.U32 R0, R0, 0x40, RZ ;  /* 0x0000004000007824 */ /* 0x000fe200078e00ff */
[----:B------:R-:W-:Y:S01]  /*2cc0*/  LOP3.LUT R196, R196, 0xfffffff7, RZ, 0xc0, !PT ;  /* 0xfffffff7c4c47812 */ /* 0x000fe200078ec0ff */
[----:B-----5:R-:W-:Y:S01]  /*2cd0*/  IMAD.WIDE.U32 R98, R142, c[0x0][0x290], R14 ;  /* 0x0000a4008e627a25 */ /* 0x020fe200078e000e */
[----:B------:R2:W-:Y:S01]  /*2ce0*/  @P0 LDGSTS.E.BYPASS.LTC128B.128 [R107+0x17100], [R4.64+0x100], !P4 ;  /* 0x17100100046b0fae */ /* 0x0005e2000e101d48 */
[----:B------:R-:W-:-:S02]  /*2cf0*/  LOP3.LUT P0, RZ, R236, 0x4, RZ, 0xc0, !PT ;  /* 0x00000004ecff7812 */ /* 0x000fc4000780c0ff */
[----:B------:R-:W-:Y:S01]  /*2d00*/  LOP3.LUT R26, R22, 0xfffff000, RZ, 0xc0, !PT ;  /* 0xfffff000161a7812 */ /* 0x000fe200078ec0ff */
[----:B------:R-:W0:Y:S01]  /*2d10*/  LDGDEPBAR ;  /* 0x00000000000079af */ /* 0x000e220000000000 */
[----:B------:R-:W-:Y:S01]  /*2d20*/  LOP3.LUT R22, R208, 0x38, R16, 0xf8, !PT ;  /* 0x00000038d0167812 */ /* 0x000fe200078ef810 */
[C---:B------:R-:W-:Y:S01]  /*2d30*/  IMAD.WIDE.U32 R96, R142.reuse, c[0x0][0x280], R12 ;  /* 0x0000a0008e607a25 */ /* 0x040fe200078e000c */
[-C--:B------:R-:W-:Y:S02]  /*2d40*/  LOP3.LUT R25, R23, R147.reuse, RZ, 0x3c, !PT ;  /* 0x0000009317197212 */ /* 0x080fe400078e3cff */
[----:B------:R-:W-:Y:S01]  /*2d50*/  ISETP.NE.AND P1, PT, R153, c[0x0][0x2b8], PT ;  /* 0x0000ae0099007a0c */ /* 0x000fe20003f25270 */
[----:B------:R-:W-:Y:S01]  /*2d60*/  IMAD.WIDE.U32 R94, R142, c[0x0][0x290], R8 ;  /* 0x0000a4008e5e7a25 */ /* 0x000fe200078e0008 */
[----:B------:R-:W-:Y:S02]  /*2d70*/  LOP3.LUT R23, R20, 0xfffff000, RZ, 0xc0, !PT ;  /* 0xfffff00014177812 */ /* 0x000fe400078ec0ff */
[----:B------:R-:W-:Y:S01]  /*2d80*/  LOP3.LUT R20, R0, 0xfffff000, RZ, 0xc0, !PT ;  /* 0xfffff00000147812 */ /* 0x000fe200078ec0ff */
[----:B------:R-:W-:Y:S01]  /*2d90*/  IMAD R152, R231, 0x40, R206 ;  /* 0x00000040e7987824 */ /* 0x000fe200078e02ce */
[----:B------:R-:W-:Y:S01]  /*2da0*/  @P0 LOP3.LUT R196, R196, 0x8, RZ, 0xfc, !PT ;  /* 0x00000008c4c40812 */ /* 0x000fe200078efcff */
[----:B------:R-:W-:Y:S01]  /*2db0*/  IMAD.MOV.U32 R36, RZ, RZ, RZ ;  /* 0x000000ffff247224 */ /* 0x000fe200078e00ff */
[----:B------:R-:W-:Y:S01]  /*2dc0*/  LEA.HI R17, R7, R6, RZ, 0x3 ;  /* 0x0000000607117211 */ /* 0x000fe200078f18ff */
[----:B------:R-:W-:Y:S01]  /*2dd0*/  IMAD.WIDE.U32 R6, R206, c[0x0][0x280], R108 ;  /* 0x0000a000ce067a25 */ /* 0x000fe200078e006c */
[----:B------:R-:W-:-:S02]  /*2de0*/  LOP3.LUT R0, R22, R147, RZ, 0x3c, !PT ;  /* 0x0000009316007212 */ /* 0x000fc400078e3cff */
[----:B-1----:R-:W-:Y:S01]  /*2df0*/  SHF.R.S32.HI R2, RZ, 0x1f, R142 ;  /* 0x0000001fff027819 */ /* 0x002fe2000001148e */
[----:B------:R-:W-:Y:S01]  /*2e00*/  IMAD.IADD R7, R21, 0x1, R7 ;  /* 0x0000000115077824 */ /* 0x000fe200078e0207 */
[----:B------:R-:W-:Y:S01]  /*2e10*/  ISETP.LE.AND P0, PT, R153, c[0x0][0x27c], PT ;  /* 0x00009f0099007a0c */ /* 0x000fe20003f03270 */
[----:B------:R-:W-:Y:S01]  /*2e20*/  IMAD.MOV.U32 R40, RZ, RZ, 0x1 ;  /* 0x00000001ff287424 */ /* 0x000fe200078e00ff */
[----:B------:R-:W-:Y:S01]  /*2e30*/  LOP3.LUT R196, R196, 0xffffffdf, RZ, 0xc0, !PT ;  /* 0xffffffdfc4c47812 */ /* 0x000fe200078ec0ff */
[----:B------:R-:W-:Y:S01]  /*2e40*/  IMAD R3, R2, c[0x0][0x290], RZ ;  /* 0x0000a40002037a24 */ /* 0x000fe200078e02ff */
[----:B------:R-:W-:Y:S01]  /*2e50*/  IADD3 R123, R0, R20, R148 ;  /* 0x00000014007b7210 */ /* 0x000fe20007ffe094 */
[----:B------:R-:W-:Y:S01]  /*2e60*/  IMAD R0, R27, c[0x0][0x2b0], RZ ;  /* 0x0000ac001b007a24 */ /* 0x000fe200078e02ff */
[----:B------:R-:W-:Y:S01]  /*2e70*/  LOP3.LUT R21, R208, 0x38, R17, 0xf8, !PT ;  /* 0x00000038d0157812 */ /* 0x000fe200078ef811 */
[----:B------:R-:W-:Y:S01]  /*2e80*/  IMAD R2, R2, c[0x0][0x280], RZ ;  /* 0x0000a00002027a24 */ /* 0x000fe200078e02ff */
[----:B------:R-:W-:Y:S01]  /*2e90*/  LOP3.LUT R196, R196, 0xffffffef, RZ, 0xc0, !PT ;  /* 0xffffffefc4c47812 */ /* 0x000fe200078ec0ff */
[----:B--2---:R-:W-:Y:S01]  /*2ea0*/  IMAD R4, R19, c[0x0][0x2b4], R0 ;  /* 0x0000ad0013047a24 */ /* 0x004fe200078e0200 */
[----:B------:R-:W-:Y:S01]  /*2eb0*/  LOP3.LUT R21, R21, R147, RZ, 0x3c, !PT ;  /* 0x0000009315157212 */ /* 0x000fe200078e3cff */
[----:B------:R-:W-:Y:S01]  /*2ec0*/  IMAD R3, R142, c[0x0][0x294], R3 ;  /* 0x0000a5008e037a24 */ /* 0x000fe200078e0203 */
[----:B------:R-:W-:Y:S01]  /*2ed0*/  LOP3.LUT R0, R208, 0x18, R104, 0xf8, !PT ;  /* 0x00000018d0007812 */ /* 0x000fe200078ef868 */
[----:B------:R-:W-:Y:S01]  /*2ee0*/  IMAD R2, R142, c[0x0][0x284], R2 ;  /* 0x0000a1008e027a24 */ /* 0x000fe200078e0202 */
[----:B------:R-:W-:Y:S01]  /*2ef0*/  LOP3.LUT R83, R18, 0xfffffff8, RZ, 0xc0, !PT ;  /* 0xfffffff812537812 */ /* 0x000fe200078ec0ff */
[----:B------:R-:W-:Y:S01]  /*2f00*/  IMAD.WIDE.U32 R92, R142, c[0x0][0x280], R6 ;  /* 0x0000a0008e5c7a25 */ /* 0x000fe200078e0006 */
[----:B------:R-:W-:-:S02]  /*2f10*/  LOP3.LUT R82, R17, 0xfffffff8, RZ, 0xc0, !PT ;  /* 0xfffffff811527812 */ /* 0x000fc400078ec0ff */
[----:B------:R-:W-:Y:S01]  /*2f20*/  LOP3.LUT R79, R16, 0xfffffff8, RZ, 0xc0, !PT ;  /* 0xfffffff8104f7812 */ /* 0x000fe200078ec0ff */
[----:B------:R-:W-:Y:S01]  /*2f30*/  IMAD R122, R31, c[0x0][0x214], R101 ;  /* 0x000085001f7a7a24 */ /* 0x000fe200078e0265 */
[----:B------:R-:W-:Y:S01]  /*2f40*/  @P1 LOP3.LUT R196, R196, 0x10, RZ, 0xfc, !PT ;  /* 0x00000010c4c41812 */ /* 0x000fe200078efcff */
[----:B------:R-:W-:Y:S01]  /*2f50*/  IMAD.IADD R121, R103, 0x1, R4 ;  /* 0x0000000167797824 */ /* 0x000fe200078e0204 */
[CC--:B------:R-:W-:Y:S01]  /*2f60*/  SHF.L.U64.HI R131, R140.reuse, R132.reuse, c[0x0][0x294] ;  /* 0x0000a5008c837619 */ /* 0x0c0fe20000010284 */
[----:B------:R-:W-:Y:S01]  /*2f70*/  IMAD.SHL.U32 R140, R140, 0x40, RZ ;  /* 0x000000408c8c7824 */ /* 0x000fe200078e00ff */
[C---:B------:R-:W-:Y:S01]  /*2f80*/  SHF.L.U64.HI R132, R139.reuse, R132, c[0x0][0x284] ;  /* 0x0000a1008b847619 */ /* 0x040fe20000010284 */
[----:B------:R-:W-:Y:S01]  /*2f90*/  IMAD.SHL.U32 R139, R139, 0x40, RZ ;  /* 0x000000408b8b7824 */ /* 0x000fe200078e00ff */
[--C-:B------:R-:W-:Y:S01]  /*2fa0*/  IADD3 R125, R25, R26, R148.reuse ;  /* 0x0000001a197d7210 */ /* 0x100fe20007ffe094 */
[----:B------:R-:W-:Y:S01]  /*2fb0*/  IMAD.IADD R119, R99, 0x1, R3 ;  /* 0x0000000163777824 */ /* 0x000fe200078e0203 */
[----:B------:R-:W-:Y:S01]  /*2fc0*/  IADD3 R124, R21, R23, R148 ;  /* 0x00000017157c7210 */ /* 0x000fe20007ffe094 */
[----:B------:R-:W-:Y:S01]  /*2fd0*/  IMAD.IADD R117, R3, 0x1, R95 ;  /* 0x0000000103757824 */ /* 0x000fe200078e025f */
[----:B------:R-:W-:Y:S01]  /*2fe0*/  LOP3.LUT R0, R148, R0, R147, 0xf6, !PT ;  /* 0x0000000094007212 */ /* 0x000fe200078ef693 */
        /* <DEDUP_REMOVED lines=8> */
[----:B------:R-:W-:Y:S02]  /*3070*/  @P0 LOP3.LUT R196, R196, 0x20, RZ, 0xfc, !PT ;  /* 0x00000020c4c40812 */ /* 0x000fe400078efcff */
.L_x_1732:
[----:B------:R-:W-:Y:S01]  /*3080*/  ISETP.NE.AND P1, PT, R153, c[0x0][0x2b8], PT ;  /* 0x0000ae0099007a0c */ /* 0x000fe20003f25270 */
[----:B------:R-:W-:Y:S01]  /*3090*/  IMAD.SHL.U32 R8, R28, 0x40, RZ ;  /* 0x000000401c087824 */ /* 0x000fe200078e00ff */
[----:B------:R-:W-:Y:S01]  /*30a0*/  LOP3.LUT P2, RZ, R236, 0x4, RZ, 0xc0, !PT ;  /* 0x00000004ecff7812 */ /* 0x000fe2000784c0ff */
[----:B------:R-:W-:Y:S01]  /*30b0*/  IMAD.MOV.U32 R71, RZ, RZ, RZ ;  /* 0x000000ffff477224 */ /* 0x000fe200078e00ff */
[----:B------:R-:W-:Y:S04]  /*30c0*/  DEPBAR.LE SB0, 0x2 ;  /* 0x000080800000791a */ /* 0x000fe80000000000 */
[----:B-1----:R-:W-:Y:S01]  /*30d0*/  IMAD.IADD R2, R152, 0x1, R8 ;  /* 0x0000000198027824 */ /* 0x002fe200078e0208 */
[----:B------:R-:W-:Y:S01]  /*30e0*/  WARPSYNC 0xffffffff ;  /* 0xffffffff00007948 */ /* 0x000fe20003800000 */
[----:B------:R-:W-:Y:S02]  /*30f0*/  BSSY B1, `(.L_x_1708) ;  /* 0x0000400000017945 */ /* 0x000fe40003800000 */
[----:B------:R-:W-:Y:S01]  /*3100*/  IMAD.IADD R4, R126, 0x1, R2 ;  /* 0x000000017e047824 */ /* 0x000fe200078e0202 */
[----:B------:R-:W-:Y:S03]  /*3110*/  ISETP.GE.AND P0, PT, R2, R78, PT ;  /* 0x0000004e0200720c */ /* 0x000fe60003f06270 */
[----:B------:R-:W-:Y:S01]  /*3120*/  @P1 IMAD.HI.U32 R2, R4, c[0x0][0x2bc], RZ ;  /* 0x0000af0004021a27 */ /* 0x000fe200078e00ff */
[----:B------:R-:W-:Y:S03]  /*3130*/  ISETP.GT.OR P0, PT, R152, 0x3f, P0 ;  /* 0x0000003f9800780c */ /* 0x000fe60000704670 */
[----:B------:R-:W-:Y:S01]  /*3140*/  IMAD.MOV.U32 R3, RZ, RZ, R4 ;  /* 0x000000ffff037224 */ /* 0x000fe200078e0004 */
[----:B------:R-:W-:Y:S09]  /*3150*/  @P1 SHF.R.U32.HI R3, RZ, c[0x0][0x2c0], R2 ;  /* 0x0000b000ff031a19 */ /* 0x000ff20000011602 */
[C---:B------:R-:W-:Y:S04]  /*3160*/  @!P0 IADD3 R2, P1, R3.reuse, R102, RZ ;  /* 0x0000006603028210 */ /* 0x040fe80007f3e0ff */
[----:B------:R-:W-:Y:S01]  /*3170*/  @!P0 LEA.HI.X.SX32 R5, R3, R121, 0x1, P1 ;  /* 0x0000007903058211 */ /* 0x000fe200008f0eff */
[----:B------:R-:W-:Y:S01]  /*3180*/  IMAD.MOV R3, RZ, RZ, -R3 ;  /* 0x000000ffff037224 */ /* 0x000fe200078e0a03 */
[C---:B------:R-:W-:Y:S03]  /*3190*/  @!P0 LEA R6, P1, R2.reuse, c[0x0][0x2a0], 0x2 ;  /* 0x0000a80002068a11 */ /* 0x040fe600078210ff */
[----:B------:R-:W-:Y:S01]  /*31a0*/  IMAD R74, R3, c[0x0][0x2b8], R4 ;  /* 0x0000ae00034a7a24 */ /* 0x000fe200078e0204 */
[----:B------:R-:W-:Y:S01]  /*31b0*/  @!P0 LEA.HI.X R7, R2, c[0x0][0x2a4], R5, 0x2, P1 ;  /* 0x0000a90002078a11 */ /* 0x000fe200008f1405 */
[----:B------:R-:W-:Y:S04]  /*31c0*/  IMAD R2, R36, 0x3000, R0 ;  /* 0x0000300024027824 */ /* 0x000fe800078e0200 */
[----:B------:R1:W5:Y:S01]  /*31d0*/  @!P0 LDG.E R71, [R6.64] ;  /* 0x0000000806478981 */ /* 0x000362000c1e1900 */
[C---:B------:R-:W-:Y:S02]  /*31e0*/  IADD3 R5, R2.reuse, 0x20, RZ ;  /* 0x0000002002057810 */ /* 0x040fe40007ffe0ff */
[C---:B------:R-:W-:Y:S01]  /*31f0*/  @P2 IADD3 R5, R2.reuse, -0x20, RZ ;  /* 0xffffffe002052810 */ /* 0x040fe20007ffe0ff */
[----:B------:R-:W-:Y:S01]  /*3200*/  BAR.SYNC.DEFER_BLOCKING 0x0 ;  /* 0x0000000000007b1d */ /* 0x000fe20000010000 */
[----:B------:R-:W-:Y:S02]  /*3210*/  ISETP.LE.AND P2, PT, R153, c[0x0][0x27c], PT ;  /* 0x00009f0099007a0c */ /* 0x000fe40003f43270 */
[----:B------:R-:W-:Y:S02]  /*3220*/  LEA R72, R2, 0x100, 0x1 ;  /* 0x0000010002487811 */ /* 0x000fe400078e08ff */
[----:B------:R-:W-:Y:S09]  /*3230*/  LEA R73, R5, 0x100, 0x1 ;  /* 0x0000010005497811 */ /* 0x000ff200078e08ff */
[----:B---3--:R-:W-:-:S05]  /*3240*/  @!P2 BRA `(.L_x_1709) ;  /* 0x00003b600000a947 */ /* 0x008fca0003800000 */
[----:B------:R-:W-:Y:S01]  /*3250*/  IMAD.WIDE.U32 R2, R74, c[0x0][0x1e0], RZ ;  /* 0x000078004a027a25 */ /* 0x000fe200078e00ff */
[----:B------:R-:W-:Y:S02]  /*3260*/  SHF.R.S32.HI R76, RZ, 0x1f, R74 ;  /* 0x0000001fff4c7819 */ /* 0x000fe4000001144a */
[----:B-----5:R-:W-:Y:S02]  /*3270*/  SHF.R.S32.HI R77, RZ, 0x1f, R71 ;  /* 0x0000001fff4d7819 */ /* 0x020fe40000011447 */
[----:B------:R-:W-:Y:S01]  /*3280*/  IADD3 R5, -R8, R78, RZ ;  /* 0x0000004e08057210 */ /* 0x000fe20007ffe1ff */
[----:B------:R-:W-:Y:S02]  /*3290*/  IMAD R4, R76, c[0x0][0x1e0], RZ ;  /* 0x000078004c047a24 */ /* 0x000fe400078e02ff */
[----:B------:R-:W-:Y:S01]  /*32a0*/  IMAD.WIDE.U32 R8, R140, R28, RZ ;  /* 0x0000001c8c087225 */ /* 0x000fe200078e00ff */
[----:B------:R-:W-:Y:S03]  /*32b0*/  IMNMX R75, R5, 0x40, PT ;  /* 0x00000040054b7817 */ /* 0x000fe60003800200 */
[----:B------:R-:W-:Y:S05]  /*32c0*/  IMAD R4, R74, c[0x0][0x1e4], R4 ;  /* 0x000079004a047a24 */ /* 0x000fea00078e0204 */
[----:B------:R-:W-:Y:S01]  /*32d0*/  IADD3 R3, R3, R4, RZ ;  /* 0x0000000403037210 */ /* 0x000fe20007ffe0ff */
[----:B------:R-:W-:Y:S04]  /*32e0*/  IMAD R4, R77, c[0x0][0x1f0], RZ ;  /* 0x00007c004d047a24 */ /* 0x000fe800078e02ff */
[C---:B------:R-:W-:Y:S04]  /*32f0*/  IMAD.WIDE.U32 R2, R71.reuse, c[0x0][0x1f0], R2 ;  /* 0x00007c0047027a25 */ /* 0x040fe800078e0002 */
[----:B------:R-:W-:Y:S01]  /*3300*/  IMAD R4, R71, c[0x0][0x1f4], R4 ;  /* 0x00007d0047047a24 */ /* 0x000fe200078e0204 */
[----:B------:R-:W-:Y:S04]  /*3310*/  IADD3 R2, P0, R80, R2, RZ ;  /* 0x0000000250027210 */ /* 0x000fe80007f1e0ff */
[----:B------:R-:W-:Y:S01]  /*3320*/  IADD3.X R3, R84, R3, R4, P0, !PT ;  /* 0x0000000354037210 */ /* 0x000fe200007fe404 */
[-C--:B------:R-:W-:Y:S01]  /*3330*/  IMAD R4, R132, R28.reuse, RZ ;  /* 0x0000001c84047224 */ /* 0x080fe200078e02ff */
[C---:B------:R-:W-:Y:S04]  /*3340*/  LEA R34, P0, R2.reuse, c[0x0][0x1c8], 0x1 ;  /* 0x0000720002227a11 */ /* 0x040fe800078008ff */
[----:B------:R-:W-:Y:S01]  /*3350*/  LEA.HI.X R33, R2, c[0x0][0x1cc], R3, 0x1, P0 ;  /* 0x0000730002217a11 */ /* 0x000fe200000f0c03 */
[----:B------:R-:W-:Y:S01]  /*3360*/  IMAD R3, R131, R28, RZ ;  /* 0x0000001c83037224 */ /* 0x000fe200078e02ff */
[----:B------:R-:W-:Y:S02]  /*3370*/  ISETP.NE.AND P0, PT, RZ, UR5, PT ;  /* 0x00000005ff007c0c */ /* 0x000fe4000bf05270 */
[----:B------:R-:W-:Y:S05]  /*3380*/  SHF.R.S32.HI R2, RZ, 0x1f, R28 ;  /* 0x0000001fff027819 */ /* 0x000fea000001141c */
[C---:B------:R-:W-:Y:S02]  /*3390*/  IMAD R4, R2.reuse, R139, R4 ;  /* 0x0000008b02047224 */ /* 0x040fe400078e0204 */
[----:B-1----:R-:W-:Y:S02]  /*33a0*/  IMAD R6, R2, R140, R3 ;  /* 0x0000008c02067224 */ /* 0x002fe400078e0203 */
        /* <DEDUP_REMOVED lines=63> */
.L_x_1712:
[----:B------:R-:W-:Y:S05]  /*37a0*/  BSYNC B0 ;  /* 0x0000000000007941 */ /* 0x000fea0003800000 */
.L_x_1711:
        /* <DEDUP_REMOVED lines=11> */
[----:B------:R-:W-:Y:S01]  /*3860*/  PRMT R53, R2, 0x5410, R9 ;  /* 0x0000541002357816 */ /* 0x000fe20000000009 */
        /* <DEDUP_REMOVED lines=25> */
[----:B------:R-:W-:Y:S02]  /*3a00*/  PRMT R24, R8, 0x7610, R24 ;  /* 0x0000761008187816 */ /* 0x000fe40000000018 */
[----:B------:R-:W-:Y:S02]  /*3a10*/  PRMT R9, R2, 0x5410, R9 ;  /* 0x0000541002097816 */ /* 0x000fe40000000009 */
[----:B------:R-:W-:Y:S01]  /*3a20*/  PRMT R8, R3, 0x7610, R8 ;  /* 0x0000761003087816 */ /* 0x000fe20000000008 */
[----:B------:R-:W-:-:S05]  /*3a30*/  @P0 BRA `(.L_x_1715) ;  /* 0x0000039000000947 */ /* 0x000fca0003800000 */
[----:B------:R-:W-:Y:S01]  /*3a40*/  ISETP.GE.AND P0, PT, R108, c[0x0][0x27c], PT ;  /* 0x00009f006c007a0c */ /* 0x000fe20003f06270 */
[----:B------:R-:W1:Y:S01]  /*3a50*/  LDS.128 R12, [R72+0xc000] ;  /* 0x00c00000480c7984 */ /* 0x000e620000000c00 */
[----:B------:R-:W-:Y:S02]  /*3a60*/  MOV R3, R4 ;  /* 0x0000000400037202 */ /* 0x000fe40000000f00 */
[----:B------:R-:W-:Y:S09]  /*3a70*/  MOV R32, R38 ;  /* 0x0000002600207202 */ /* 0x000ff20000000f00 */
[----:B------:R-:W-:Y:S02]  /*3a80*/  @!P0 HADD2.F32 R3, -RZ, R3.H0_H0 ;  /* 0x20000003ff038230 */ /* 0x000fe40000004100 */
[----:B------:R-:W-:Y:S01]  /*3a90*/  @!P0 HADD2.F32 R32, -RZ, R32.H0_H0 ;  /* 0x20000020ff208230 */ /* 0x000fe20000004100 */
[----:B-1----:R-:W-:Y:S05]  /*3aa0*/  @!P0 MOV R2, R12 ;  /* 0x0000000c00028202 */ /* 0x002fea0000000f00 */
[--C-:B------:R-:W-:Y:S02]  /*3ab0*/  @!P0 HADD2.F32 R31, -RZ, R2.reuse.H1_H1 ;  /* 0x30000002ff1f8230 */ /* 0x100fe40000004100 */
[----:B------:R-:W-:Y:S03]  /*3ac0*/  @!P0 HADD2.F32 R2, -RZ, R2.H0_H0 ;  /* 0x20000002ff028230 */ /* 0x000fe60000004100 */
[CC--:B--2---:R-:W-:Y:S04]  /*3ad0*/  @!P0 FMUL.FTZ R33, R31.reuse, R3.reuse ;  /* 0x000000031f218220 */ /* 0x0c4fe80000410000 */
[CC--:B------:R-:W-:Y:S02]  /*3ae0*/  @!P0 FFMA.FTZ R33, R2.reuse, R32.reuse, -R33 ;  /* 0x0000002002218223 */ /* 0x0c0fe40000010821 */
[----:B------:R-:W-:Y:S01]  /*3af0*/  @!P0 FMUL.FTZ R2, R2, R3 ;  /* 0x0000000302028220 */ /* 0x000fe20000410000 */
[----:B------:R-:W-:Y:S03]  /*3b00*/  @!P0 SHF.R.U64 R3, R4, 0x10, R5 ;  /* 0x0000001004038819 */ /* 0x000fe60000001205 */
[----:B------:R-:W-:Y:S01]  /*3b10*/  @!P0 FFMA.FTZ R2, R31, R32, R2 ;  /* 0x000000201f028223 */ /* 0x000fe20000010002 */
[----:B------:R-:W-:Y:S01]  /*3b20*/  @!P0 SHF.R.U64 R31, R38, 0x10, R39 ;  /* 0x00000010261f8819 */ /* 0x000fe20000001227 */
[----:B------:R-:W-:Y:S03]  /*3b30*/  @!P0 HADD2.F32 R3, -RZ, R3.H0_H0 ;  /* 0x20000003ff038230 */ /* 0x000fe60000004100 */
[----:B------:R-:W-:Y:S01]  /*3b40*/  @!P0 F2FP.PACK_AB R32, R2, R33 ;  /* 0x000000210220823e */ /* 0x000fe200000000ff */
[----:B------:R-:W-:Y:S01]  /*3b50*/  @!P0 IMAD.MOV.U32 R2, RZ, RZ, R13 ;  /* 0x000000ffff028224 */ /* 0x000fe200078e000d */
[----:B------:R-:W-:Y:S03]  /*3b60*/  @!P0 HADD2.F32 R31, -RZ, R31.H0_H0 ;  /* 0x2000001fff1f8230 */ /* 0x000fe60000004100 */
[----:B------:R-:W-:Y:S01]  /*3b70*/  @!P0 IMAD.MOV.U32 R12, RZ, RZ, R32 ;  /* 0x000000ffff0c8224 */ /* 0x000fe200078e0020 */
[----:B------:R-:W-:Y:S01]  /*3b80*/  MOV R32, R39 ;  /* 0x0000002700207202 */ /* 0x000fe20000000f00 */
[--C-:B------:R-:W-:Y:S02]  /*3b90*/  @!P0 HADD2.F32 R4, -RZ, R2.reuse.H1_H1 ;  /* 0x30000002ff048230 */ /* 0x100fe40000004100 */
[----:B------:R-:W-:Y:S02]  /*3ba0*/  @!P0 HADD2.F32 R2, -RZ, R2.H0_H0 ;  /* 0x20000002ff028230 */ /* 0x000fe40000004100 */
[----:B------:R-:W-:Y:S01]  /*3bb0*/  @!P0 HADD2.F32 R32, -RZ, R32.H0_H0 ;  /* 0x20000020ff208230 */ /* 0x000fe20000004100 */
[----:B------:R-:W-:Y:S04]  /*3bc0*/  @!P0 FMUL.FTZ R33, R4, R3 ;  /* 0x0000000304218220 */ /* 0x000fe80000410000 */
[C---:B------:R-:W-:Y:S02]  /*3bd0*/  @!P0 FFMA.FTZ R33, R2.reuse, R31, -R33 ;  /* 0x0000001f02218223 */ /* 0x040fe40000010821 */
[----:B------:R-:W-:Y:S01]  /*3be0*/  @!P0 FMUL.FTZ R2, R2, R3 ;  /* 0x0000000302028220 */ /* 0x000fe20000410000 */
[----:B------:R-:W-:Y:S03]  /*3bf0*/  MOV R3, R5 ;  /* 0x0000000500037202 */ /* 0x000fe60000000f00 */
[----:B------:R-:W-:Y:S01]  /*3c00*/  @!P0 FFMA.FTZ R2, R4, R31, R2 ;  /* 0x0000001f04028223 */ /* 0x000fe20000010002 */
[----:B------:R-:W-:Y:S01]  /*3c10*/  @!P0 SHF.R.U32.HI R4, RZ, 0x10, R5 ;  /* 0x00000010ff048819 */ /* 0x000fe20000011605 */
[----:B------:R-:W-:Y:S03]  /*3c20*/  @!P0 HADD2.F32 R5, -RZ, R3.H0_H0 ;  /* 0x20000003ff058230 */ /* 0x000fe60000004100 */
[----:B------:R-:W-:Y:S02]  /*3c30*/  @!P0 F2FP.PACK_AB R31, R2, R33 ;  /* 0x00000021021f823e */ /* 0x000fe400000000ff */
[----:B------:R-:W-:Y:S02]  /*3c40*/  @!P0 MOV R2, R14 ;  /* 0x0000000e00028202 */ /* 0x000fe40000000f00 */
[----:B------:R-:W-:Y:S02]  /*3c50*/  @!P0 MOV R13, R31 ;  /* 0x0000001f000d8202 */ /* 0x000fe40000000f00 */
[----:B------:R-:W-:Y:S01]  /*3c60*/  @!P0 SHF.R.U32.HI R33, RZ, 0x10, R39 ;  /* 0x00000010ff218819 */ /* 0x000fe20000011627 */
[--C-:B------:R-:W-:Y:S02]  /*3c70*/  @!P0 HADD2.F32 R31, -RZ, R2.reuse.H1_H1 ;  /* 0x30000002ff1f8230 */ /* 0x100fe40000004100 */
[----:B------:R-:W-:Y:S03]  /*3c80*/  @!P0 HADD2.F32 R3, -RZ, R2.H0_H0 ;  /* 0x20000002ff038230 */ /* 0x000fe60000004100 */
[-C--:B------:R-:W-:Y:S02]  /*3c90*/  @!P0 FMUL.FTZ R34, R31, R5.reuse ;  /* 0x000000051f228220 */ /* 0x080fe40000410000 */
[C---:B------:R-:W-:Y:S01]  /*3ca0*/  @!P0 FMUL.FTZ R2, R3.reuse, R5 ;  /* 0x0000000503028220 */ /* 0x040fe20000410000 */
[----:B------:R-:W-:Y:S01]  /*3cb0*/  @!P0 HADD2.F32 R5, -RZ, R4.H0_H0 ;  /* 0x20000004ff058230 */ /* 0x000fe20000004100 */
[-C--:B------:R-:W-:Y:S02]  /*3cc0*/  @!P0 FFMA.FTZ R34, R3, R32.reuse, -R34 ;  /* 0x0000002003228223 */ /* 0x080fe40000010822 */
[----:B------:R-:W-:Y:S02]  /*3cd0*/  @!P0 IMAD.MOV.U32 R3, RZ, RZ, R15 ;  /* 0x000000ffff038224 */ /* 0x000fe400078e000f */
[----:B------:R-:W-:Y:S01]  /*3ce0*/  @!P0 FFMA.FTZ R2, R31, R32, R2 ;  /* 0x000000201f028223 */ /* 0x000fe20000010002 */
[----:B------:R-:W-:Y:S02]  /*3cf0*/  @!P0 HADD2.F32 R32, -RZ, R33.H0_H0 ;  /* 0x20000021ff208230 */ /* 0x000fe40000004100 */
[--C-:B------:R-:W-:Y:S02]  /*3d00*/  @!P0 HADD2.F32 R4, -RZ, R3.reuse.H0_H0 ;  /* 0x20000003ff048230 */ /* 0x100fe40000004100 */
[----:B------:R-:W-:Y:S01]  /*3d10*/  @!P0 F2FP.PACK_AB R2, R2, R34 ;  /* 0x000000220202823e */ /* 0x000fe200000000ff */
[----:B------:R-:W-:Y:S02]  /*3d20*/  @!P0 HADD2.F32 R31, -RZ, R3.H1_H1 ;  /* 0x30000003ff1f8230 */ /* 0x000fe40000004100 */
[CC--:B------:R-:W-:Y:S01]  /*3d30*/  @!P0 FMUL.FTZ R3, R4.reuse, R5.reuse ;  /* 0x0000000504038220 */ /* 0x0c0fe20000410000 */
[----:B------:R-:W-:Y:S02]  /*3d40*/  @!P0 MOV R14, R2 ;  /* 0x00000002000e8202 */ /* 0x000fe40000000f00 */
[C---:B------:R-:W-:Y:S02]  /*3d50*/  @!P0 FMUL.FTZ R33, R31.reuse, R5 ;  /* 0x000000051f218220 */ /* 0x040fe40000410000 */
[-C--:B------:R-:W-:Y:S02]  /*3d60*/  @!P0 FFMA.FTZ R3, R31, R32.reuse, R3 ;  /* 0x000000201f038223 */ /* 0x080fe40000010003 */
[----:B------:R-:W-:Y:S01]  /*3d70*/  @!P0 FFMA.FTZ R33, R4, R32, -R33 ;  /* 0x0000002004218223 */ /* 0x000fe20000010821 */
[C---:B----4-:R-:W-:Y:S04]  /*3d80*/  LEA R4, P1, R104.reuse, R56, 0x1 ;  /* 0x0000003868047211 */ /* 0x050fe800078208ff */
[----:B------:R-:W-:Y:S02]  /*3d90*/  @!P0 F2FP.PACK_AB R3, R3, R33 ;  /* 0x000000210303823e */ /* 0x000fe400000000ff */
[----:B---3--:R-:W-:Y:S02]  /*3da0*/  LEA.HI.X R5, R104, R57, R105, 0x1, P1 ;  /* 0x0000003968057211 */ /* 0x008fe400008f0c69 */
[----:B------:R-:W-:Y:S05]  /*3db0*/  @!P0 MOV R15, R3 ;  /* 0x00000003000f8202 */ /* 0x000fea0000000f00 */
[----:B------:R1:W-:Y:S02]  /*3dc0*/  ST.E.128 [R4.64], R12 ;  /* 0x0000000c04007985 */ /* 0x0003e4000c101d08 */
.L_x_1715:
[----:B------:R-:W-:Y:S05]  /*3dd0*/  BSYNC B0 ;  /* 0x0000000000007941 */ /* 0x000fea0003800000 */
.L_x_1714:
        /* <DEDUP_REMOVED lines=8> */
[--C-:B------:R-:W-:Y:S01]  /*3e60*/  @!P0 SHF.R.U64 R6, R6, 0x10, R7.reuse ;  /* 0x0000001006068819 */ /* 0x100fe20000001207 */
[----:B------:R-:W-:Y:S01]  /*3e70*/  @!P0 HADD2.F32 R32, -RZ, R27.H1_H1 ;  /* 0x3000001bff208230 */ /* 0x000fe20000004100 */
[----:B------:R-:W-:Y:S02]  /*3e80*/  @!P0 SHF.R.U32.HI R8, RZ, 0x10, R7 ;  /* 0x00000010ff088819 */ /* 0x000fe40000011607 */
[--C-:B--2---:R-:W-:Y:S01]  /*3e90*/  @!P0 SHF.R.U32.HI R34, RZ, 0x10, R43.reuse ;  /* 0x00000010ff228819 */ /* 0x104fe2000001162b */
[----:B------:R-:W-:Y:S01]  /*3ea0*/  @!P0 HADD2.F32 R6, -RZ, R6.H0_H0 ;  /* 0x20000006ff068230 */ /* 0x000fe20000004100 */
[----:B-1----:R-:W-:Y:S02]  /*3eb0*/  @!P0 MOV R2, R12 ;  /* 0x0000000c00028202 */ /* 0x002fe40000000f00 */
[----:B------:R-:W-:Y:S03]  /*3ec0*/  @!P0 MOV R3, R13 ;  /* 0x0000000d00038202 */ /* 0x000fe60000000f00 */
[--C-:B------:R-:W-:Y:S02]  /*3ed0*/  @!P0 HADD2.F32 R31, -RZ, R2.reuse.H1_H1 ;  /* 0x30000002ff1f8230 */ /* 0x100fe40000004100 */
[----:B------:R-:W-:Y:S03]  /*3ee0*/  @!P0 HADD2.F32 R5, -RZ, R2.H0_H0 ;  /* 0x20000002ff058230 */ /* 0x000fe60000004100 */
[-C--:B------:R-:W-:Y:S02]  /*3ef0*/  @!P0 FMUL.FTZ R33, R31, R4.reuse ;  /* 0x000000041f218220 */ /* 0x080fe40000410000 */
[C---:B------:R-:W-:Y:S01]  /*3f00*/  @!P0 FMUL.FTZ R2, R5.reuse, R4 ;  /* 0x0000000405028220 */ /* 0x040fe20000410000 */
[----:B------:R-:W-:Y:S01]  /*3f10*/  @!P0 SHF.R.U64 R4, R42, 0x10, R43 ;  /* 0x000000102a048819 */ /* 0x000fe2000000122b */
[-C--:B------:R-:W-:Y:S01]  /*3f20*/  @!P0 FFMA.FTZ R55, R5, R32.reuse, -R33 ;  /* 0x0000002005378223 */ /* 0x080fe20000010821 */
[--C-:B------:R-:W-:Y:S01]  /*3f30*/  @!P0 HADD2.F32 R33, -RZ, R3.reuse.H1_H1 ;  /* 0x30000003ff218230 */ /* 0x100fe20000004100 */
[----:B------:R-:W-:Y:S01]  /*3f40*/  @!P0 FFMA.FTZ R2, R31, R32, R2 ;  /* 0x000000201f028223 */ /* 0x000fe20000010002 */
[----:B------:R-:W-:Y:S02]  /*3f50*/  @!P0 HADD2.F32 R5, -RZ, R3.H0_H0 ;  /* 0x20000003ff058230 */ /* 0x000fe40000004100 */
[----:B------:R-:W-:Y:S01]  /*3f60*/  @!P0 HADD2.F32 R31, -RZ, R4.H0_H0 ;  /* 0x20000004ff1f8230 */ /* 0x000fe20000004100 */
[----:B------:R-:W-:Y:S01]  /*3f70*/  @!P0 FMUL.FTZ R7, R33, R6 ;  /* 0x0000000621078220 */ /* 0x000fe20000410000 */
[----:B------:R-:W-:Y:S01]  /*3f80*/  @!P0 MOV R4, R14 ;  /* 0x0000000e00048202 */ /* 0x000fe20000000f00 */
[C---:B------:R-:W-:Y:S02]  /*3f90*/  @!P0 FMUL.FTZ R3, R5.reuse, R6 ;  /* 0x0000000605038220 */ /* 0x040fe40000410000 */
[-C--:B------:R-:W-:Y:S01]  /*3fa0*/  @!P0 FFMA.FTZ R39, R5, R31.reuse, -R7 ;  /* 0x0000001f05278223 */ /* 0x080fe20000010807 */
[----:B------:R-:W-:Y:S01]  /*3fb0*/  @!P0 HADD2.F32 R7, -RZ, R9.H0_H0 ;  /* 0x20000009ff078230 */ /* 0x000fe20000004100 */
[----:B------:R-:W-:Y:S01]  /*3fc0*/  @!P0 FFMA.FTZ R3, R33, R31, R3 ;  /* 0x0000001f21038223 */ /* 0x000fe20000010003 */
[--C-:B------:R-:W-:Y:S01]  /*3fd0*/  @!P0 HADD2.F32 R32, -RZ, R4.reuse.H1_H1 ;  /* 0x30000004ff208230 */ /* 0x100fe20000004100 */
[----:B------:R-:W-:Y:S01]  /*3fe0*/  @!P0 IMAD.MOV.U32 R6, RZ, RZ, R15 ;  /* 0x000000ffff068224 */ /* 0x000fe200078e000f */
[----:B------:R-:W-:Y:S02]  /*3ff0*/  @!P0 HADD2.F32 R5, -RZ, R4.H0_H0 ;  /* 0x20000004ff058230 */ /* 0x000fe40000004100 */
[----:B------:R-:W-:Y:S01]  /*4000*/  @!P0 HADD2.F32 R31, -RZ, R37.H0_H0 ;  /* 0x20000025ff1f8230 */ /* 0x000fe20000004100 */
[CC--:B------:R-:W-:Y:S02]  /*4010*/  @!P0 FMUL.FTZ R33, R32.reuse, R7.reuse ;  /* 0x0000000720218220 */ /* 0x0c0fe40000410000 */
[C---:B------:R-:W-:Y:S01]  /*4020*/  @!P0 FMUL.FTZ R4, R5.reuse, R7 ;  /* 0x0000000705048220 */ /* 0x040fe20000410000 */
[----:B------:R-:W-:Y:S01]  /*4030*/  @!P0 HADD2.F32 R7, -RZ, R6.H1_H1 ;  /* 0x30000006ff078230 */ /* 0x000fe20000004100 */
[-C--:B------:R-:W-:Y:S01]  /*4040*/  @!P0 FFMA.FTZ R38, R5, R31.reuse, -R33 ;  /* 0x0000001f05268223 */ /* 0x080fe20000010821 */
[----:B------:R-:W-:Y:S01]  /*4050*/  @!P0 HADD2.F32 R5, -RZ, R8.H0_H0 ;  /* 0x20000008ff058230 */ /* 0x000fe20000004100 */
[----:B------:R-:W-:Y:S01]  /*4060*/  @!P0 FFMA.FTZ R4, R32, R31, R4 ;  /* 0x0000001f20048223 */ /* 0x000fe20000010004 */
[----:B------:R-:W-:Y:S01]  /*4070*/  SHF.L.U32 R31, R210, 0x3, RZ ;  /* 0x00000003d21f7819 */ /* 0x000fe200000006ff */
[----:B------:R-:W-:Y:S02]  /*4080*/  @!P0 HADD2.F32 R6, -RZ, R6.H0_H0 ;  /* 0x20000006ff068230 */ /* 0x000fe40000004100 */
[----:B------:R-:W-:Y:S01]  /*4090*/  @!P0 HADD2.F32 R8, -RZ, R34.H0_H0 ;  /* 0x20000022ff088230 */ /* 0x000fe20000004100 */
[-C--:B------:R-:W-:Y:S02]  /*40a0*/  @!P0 FMUL.FTZ R32, R7, R5.reuse ;  /* 0x0000000507208220 */ /* 0x080fe40000410000 */
[C---:B------:R-:W-:Y:S02]  /*40b0*/  @!P0 FMUL.FTZ R5, R6.reuse, R5 ;  /* 0x0000000506058220 */ /* 0x040fe40000410000 */
[-C--:B------:R-:W-:Y:S01]  /*40c0*/  @!P0 FFMA.FTZ R34, R6, R8.reuse, -R32 ;  /* 0x0000000806228223 */ /* 0x080fe20000010820 */
[----:B------:R-:W-:Y:S01]  /*40d0*/  @!P0 F2FP.PACK_AB R6, R3, R39 ;  /* 0x000000270306823e */ /* 0x000fe200000000ff */
[----:B------:R-:W-:Y:S01]  /*40e0*/  @!P0 FFMA.FTZ R5, R7, R8, R5 ;  /* 0x0000000807058223 */ /* 0x000fe20000010005 */
[----:B----4-:R-:W-:Y:S02]  /*40f0*/  LEA R32, P1, R31, R56, 0x1 ;  /* 0x000000381f207211 */ /* 0x010fe400078208ff */
[----:B------:R-:W-:Y:S01]  /*4100*/  @!P0 F2FP.PACK_AB R7, R2, R55 ;  /* 0x000000370207823e */ /* 0x000fe200000000ff */
[----:B------:R-:W-:Y:S01]  /*4110*/  @!P0 IMAD.MOV.U32 R13, RZ, RZ, R6 ;  /* 0x000000ffff0d8224 */ /* 0x000fe200078e0006 */
[----:B------:R-:W-:Y:S02]  /*4120*/  @!P0 F2FP.PACK_AB R3, R4, R38 ;  /* 0x000000260403823e */ /* 0x000fe400000000ff */
[----:B------:R-:W-:Y:S02]  /*4130*/  @!P0 F2FP.PACK_AB R2, R5, R34 ;  /* 0x000000220502823e */ /* 0x000fe400000000ff */
[----:B---3--:R-:W-:Y:S02]  /*4140*/  LEA.HI.X.SX32 R33, R31, R57, 0x1, P1 ;  /* 0x000000391f217211 */ /* 0x008fe400008f0eff */
[----:B------:R-:W-:Y:S02]  /*4150*/  @!P0 MOV R12, R7 ;  /* 0x00000007000c8202 */ /* 0x000fe40000000f00 */
[----:B------:R-:W-:Y:S02]  /*4160*/  @!P0 MOV R14, R3 ;  /* 0x00000003000e8202 */ /* 0x000fe40000000f00 */
[----:B------:R-:W-:Y:S05]  /*4170*/  @!P0 MOV R15, R2 ;  /* 0x00000002000f8202 */ /* 0x000fea0000000f00 */
[----:B------:R1:W-:Y:S02]  /*4180*/  ST.E.128 [R32.64], R12 ;  /* 0x0000000c20007985 */ /* 0x0003e4000c101d08 */
.L_x_1717:
[----:B------:R-:W-:Y:S05]  /*4190*/  BSYNC B0 ;  /* 0x0000000000007941 */ /* 0x000fea0003800000 */
.L_x_1716:
[----:B------:R-:W-:Y:S01]  /*41a0*/  ISETP.GE.AND P0, PT, R29, c[0x0][0x1d4], PT ;  /* 0x000075001d007a0c */ /* 0x000fe20003f06270 */
[----:B------:R-:W-:Y:S01]  /*41b0*/  @!UPT UIADD3 URZ, URZ, URZ, URZ ;  /* 0x0000003f3f3ff290 */ /* 0x000fe2000fffe03f */
[----:B------:R-:W-:Y:S11]  /*41c0*/  BSSY B0, `(.L_x_1718) ;  /* 0x000003b000007945 */ /* 0x000ff60003800000 */
[----:B------:R-:W-:-:S05]  /*41d0*/  @P0 BRA `(.L_x_1719) ;  /* 0x0000039000000947 */ /* 0x000fca0003800000 */
[----:B---3--:R-:W-:Y:S01]  /*41e0*/  IMAD.MOV.U32 R3, RZ, RZ, R57 ;  /* 0x000000ffff037224 */ /* 0x008fe200078e0039 */
[----:B-1----:R-:W-:Y:S01]  /*41f0*/  SHF.L.U32 R4, R209, 0x3, RZ ;  /* 0x00000003d1047819 */ /* 0x002fe200000006ff */
[----:B------:R-:W1:Y:S01]  /*4200*/  LDS.128 R12, [R72+0xe000] ;  /* 0x00e00000480c7984 */ /* 0x000e620000000c00 */
[----:B----4-:R-:W-:Y:S04]  /*4210*/  MOV R2, R56 ;  /* 0x0000003800027202 */ /* 0x010fe80000000f00 */
[C---:B------:R-:W-:Y:S04]  /*4220*/  LEA R38, P0, R4.reuse, R2, 0x1 ;  /* 0x0000000204267211 */ /* 0x040fe800078008ff */
[----:B------:R-:W-:Y:S02]  /*4230*/  LEA.HI.X.SX32 R39, R4, R3, 0x1, P0 ;  /* 0x0000000304277211 */ /* 0x000fe400000f0eff */
[----:B------:R-:W-:Y:S11]  /*4240*/  ISETP.GE.AND P0, PT, R111, c[0x0][0x27c], PT ;  /* 0x00009f006f007a0c */ /* 0x000ff60003f06270 */
[----:B------:R-:W-:Y:S02]  /*4250*/  @!UPT UIADD3 URZ, URZ, URZ, URZ ;  /* 0x0000003f3f3ff290 */ /* 0x000fe4000fffe03f */
[----:B------:R-:W-:Y:S01]  /*4260*/  @!P0 SHF.R.U64 R5, R16, 0x10, R17 ;  /* 0x0000001010058819 */ /* 0x000fe20000001211 */
[----:B------:R-:W-:Y:S01]  /*4270*/  @!P0 HADD2.F32 R2, -RZ, R9.H1_H1 ;  /* 0x30000009ff028230 */ /* 0x000fe20000004100 */
[----:B------:R-:W-:Y:S01]  /*4280*/  @!P0 SHF.R.U64 R16, R44, 0x10, R45 ;  /* 0x000000102c108819 */ /* 0x000fe2000000122d */
[----:B------:R-:W-:Y:S01]  /*4290*/  @!P0 HADD2.F32 R8, -RZ, R37.H1_H1 ;  /* 0x30000025ff088230 */ /* 0x000fe20000004100 */
[----:B------:R-:W-:Y:S01]  /*42a0*/  @!P0 SHF.R.U32.HI R7, RZ, 0x10, R17 ;  /* 0x00000010ff078819 */ /* 0x000fe20000011611 */
[----:B------:R-:W-:Y:S01]  /*42b0*/  @!P0 HADD2.F32 R5, -RZ, R5.H0_H0 ;  /* 0x20000005ff058230 */ /* 0x000fe20000004100 */
[----:B--2---:R-:W-:Y:S01]  /*42c0*/  @!P0 SHF.R.U32.HI R33, RZ, 0x10, R45 ;  /* 0x00000010ff218819 */ /* 0x004fe2000001162d */
        /* <DEDUP_REMOVED lines=13> */
[----:B------:R-:W-:Y:S01]  /*43a0*/  @!P0 HADD2.F32 R8, -RZ, R7.H0_H0 ;  /* 0x20000007ff088230 */ /* 0x000fe20000004100 */
[----:B------:R-:W-:Y:S02]  /*43b0*/  @!P0 IMAD.MOV.U32 R6, RZ, RZ, R14 ;  /* 0x000000ffff068224 */ /* 0x000fe400078e000e */
        /* <DEDUP_REMOVED lines=8> */
[--C-:B------:R-:W-:Y:S02]  /*4440*/  @!P0 HADD2.F32 R6, -RZ, R5.reuse.H0_H0 ;  /* 0x20000005ff068230 */ /* 0x100fe40000004100 */
[----:B------:R-:W-:Y:S01]  /*4450*/  @!P0 HADD2.F32 R32, -RZ, R5.H1_H1 ;  /* 0x30000005ff208230 */ /* 0x000fe20000004100 */
[-C--:B------:R-:W-:Y:S02]  /*4460*/  @!P0 FMUL.FTZ R5, R17, R4.reuse ;  /* 0x0000000411058220 */ /* 0x080fe40000410000 */
[C---:B------:R-:W-:Y:S02]  /*4470*/  @!P0 FMUL.FTZ R4, R7.reuse, R4 ;  /* 0x0000000407048220 */ /* 0x040fe40000410000 */
[----:B------:R-:W-:Y:S01]  /*4480*/  @!P0 FFMA.FTZ R37, R7, R31, -R5 ;  /* 0x0000001f07258223 */ /* 0x000fe20000010805 */
[----:B------:R-:W-:Y:S01]  /*4490*/  @!P0 F2FP.PACK_AB R7, R2, R43 ;  /* 0x0000002b0207823e */ /* 0x000fe200000000ff */
[-C--:B------:R-:W-:Y:S02]  /*44a0*/  @!P0 FMUL.FTZ R5, R6, R8.reuse ;  /* 0x0000000806058220 */ /* 0x080fe40000410000 */
[----:B------:R-:W-:Y:S01]  /*44b0*/  @!P0 FMUL.FTZ R34, R32, R8 ;  /* 0x0000000820228220 */ /* 0x000fe20000410000 */
[----:B------:R-:W-:Y:S01]  /*44c0*/  @!P0 MOV R12, R7 ;  /* 0x00000007000c8202 */ /* 0x000fe20000000f00 */
[----:B------:R-:W-:Y:S02]  /*44d0*/  @!P0 FFMA.FTZ R4, R17, R31, R4 ;  /* 0x0000001f11048223 */ /* 0x000fe40000010004 */
[-C--:B------:R-:W-:Y:S01]  /*44e0*/  @!P0 FFMA.FTZ R34, R6, R33.reuse, -R34 ;  /* 0x0000002106228223 */ /* 0x080fe20000010822 */
[----:B------:R-:W-:Y:S01]  /*44f0*/  @!P0 F2FP.PACK_AB R6, R3, R42 ;  /* 0x0000002a0306823e */ /* 0x000fe200000000ff */
[----:B------:R-:W-:Y:S01]  /*4500*/  @!P0 FFMA.FTZ R5, R32, R33, R5 ;  /* 0x0000002120058223 */ /* 0x000fe20000010005 */
[----:B------:R-:W-:Y:S03]  /*4510*/  @!P0 F2FP.PACK_AB R3, R4, R37 ;  /* 0x000000250403823e */ /* 0x000fe600000000ff */
[----:B------:R-:W-:Y:S01]  /*4520*/  @!P0 IMAD.MOV.U32 R13, RZ, RZ, R6 ;  /* 0x000000ffff0d8224 */ /* 0x000fe200078e0006 */
[----:B------:R-:W-:Y:S02]  /*4530*/  @!P0 F2FP.PACK_AB R2, R5, R34 ;  /* 0x000000220502823e */ /* 0x000fe400000000ff */
[----:B------:R-:W-:Y:S02]  /*4540*/  @!P0 MOV R14, R3 ;  /* 0x00000003000e8202 */ /* 0x000fe40000000f00 */
[----:B------:R-:W-:Y:S05]  /*4550*/  @!P0 MOV R15, R2 ;  /* 0x00000002000f8202 */ /* 0x000fea0000000f00 */
[----:B------:R1:W-:Y:S02]  /*4560*/  ST.E.128 [R38.64], R12 ;  /* 0x0000000c26007985 */ /* 0x0003e4000c101d08 */
.L_x_1719:
[----:B------:R-:W-:Y:S05]  /*4570*/  BSYNC B0 ;  /* 0x0000000000007941 */ /* 0x000fea0003800000 */
.L_x_1718:
[----:B------:R-:W-:Y:S01]  /*4580*/  ISETP.GE.AND P0, PT, R200, c[0x0][0x1d4], PT ;  /* 0x00007500c8007a0c */ /* 0x000fe20003f06270 */
[----:B------:R-:W-:Y:S01]  /*4590*/  @!UPT UIADD3 URZ, URZ, URZ, URZ ;  /* 0x0000003f3f3ff290 */ /* 0x000fe2000fffe03f */
[----:B------:R-:W-:Y:S11]  /*45a0*/  BSSY B0, `(.L_x_1720) ;  /* 0x0000038000007945 */ /* 0x000ff60003800000 */
[----:B------:R-:W-:-:S05]  /*45b0*/  @P0 BRA `(.L_x_1721) ;  /* 0x0000036000000947 */ /* 0x000fca0003800000 */
[C---:B-1--4-:R-:W-:Y:S01]  /*45c0*/  LEA R32, P0, R200.reuse, R56, 0x1 ;  /* 0x00000038c8207211 */ /* 0x052fe200078008ff */
[----:B------:R-:W1:Y:S03]  /*45d0*/  LDS.128 R12, [R73+0xe000] ;  /* 0x00e00000490c7984 */ /* 0x000e660000000c00 */
[----:B--23--:R-:W-:Y:S02]  /*45e0*/  LEA.HI.X R33, R200, R57, R215, 0x1, P0 ;  /* 0x00000039c8217211 */ /* 0x00cfe400000f0cd7 */
[----:B------:R-:W-:Y:S11]  /*45f0*/  ISETP.GE.AND P0, PT, R145, c[0x0][0x27c], PT ;  /* 0x00009f0091007a0c */ /* 0x000ff60003f06270 */
[----:B------:R-:W-:Y:S02]  /*4600*/  @!UPT UIADD3 URZ, URZ, URZ, URZ ;  /* 0x0000003f3f3ff290 */ /* 0x000fe4000fffe03f */
[----:B------:R-:W-:Y:S01]  /*4610*/  @!P0 HADD2.F32 R2, -RZ, R24.H1_H1 ;  /* 0x30000018ff028230 */ /* 0x000fe20000004100 */
[----:B------:R-:W-:Y:S01]  /*4620*/  @!P0 SHF.R.U64 R5, R18, 0x10, R19 ;  /* 0x0000001012058819 */ /* 0x000fe20000001213 */
[----:B------:R-:W-:Y:S01]  /*4630*/  @!P0 HADD2.F32 R8, -RZ, R41.H1_H1 ;  /* 0x30000029ff088230 */ /* 0x000fe20000004100 */
[----:B------:R-:W-:Y:S01]  /*4640*/  @!P0 SHF.R.U64 R16, R46, 0x10, R47 ;  /* 0x000000102e108819 */ /* 0x000fe2000000122f */
[----:B------:R-:W-:Y:S01]  /*4650*/  @!P0 HADD2.F32 R18, -RZ, R52.H0_H0 ;  /* 0x20000034ff128230 */ /* 0x000fe20000004100 */
[----:B------:R-:W-:Y:S01]  /*4660*/  @!P0 SHF.R.U32.HI R7, RZ, 0x10, R19 ;  /* 0x00000010ff078819 */ /* 0x000fe20000011613 */
[----:B------:R-:W-:Y:S01]  /*4670*/  @!P0 HADD2.F32 R5, -RZ, R5.H0_H0 ;  /* 0x20000005ff058230 */ /* 0x000fe20000004100 */
[----:B------:R-:W-:Y:S01]  /*4680*/  @!P0 SHF.R.U32.HI R24, RZ, 0x10, R47 ;  /* 0x00000010ff188819 */ /* 0x000fe2000001162f */
[----:B------:R-:W-:Y:S04]  /*4690*/  @!P0 HADD2.F32 R16, -RZ, R16.H0_H0 ;  /* 0x20000010ff108230 */ /* 0x000fe80000004100 */
        /* <DEDUP_REMOVED lines=12> */
[CC--:B------:R-:W-:Y:S01]  /*4760*/  @!P0 FMUL.FTZ R17, R9.reuse, R5.reuse ;  /* 0x0000000509118220 */ /* 0x0c0fe20000410000 */
[----:B------:R-:W-:Y:S01]  /*4770*/  @!P0 HADD2.F32 R8, -RZ, R7.H0_H0 ;  /* 0x20000007ff088230 */ /* 0x000fe20000004100 */
        /* <DEDUP_REMOVED lines=13> */
[CC--:B------:R-:W-:Y:S02]  /*4850*/  @!P0 FMUL.FTZ R5, R6.reuse, R8.reuse ;  /* 0x0000000806058220 */ /* 0x0c0fe40000410000 */
[----:B------:R-:W-:Y:S01]  /*4860*/  @!P0 FMUL.FTZ R31, R19, R8 ;  /* 0x00000008131f8220 */ /* 0x000fe20000410000 */
[----:B------:R-:W-:Y:S01]  /*4870*/  @!P0 MOV R12, R7 ;  /* 0x00000007000c8202 */ /* 0x000fe20000000f00 */
        /* <DEDUP_REMOVED lines=10> */
.L_x_1721:
[----:B------:R-:W-:Y:S05]  /*4920*/  BSYNC B0 ;  /* 0x0000000000007941 */ /* 0x000fea0003800000 */
.L_x_1720:
        /* <DEDUP_REMOVED lines=58> */
.L_x_1723:
[----:B------:R-:W-:Y:S05]  /*4cd0*/  BSYNC B0 ;  /* 0x0000000000007941 */ /* 0x000fea0003800000 */
.L_x_1722:
[----:B------:R-:W-:Y:S11]  /*4ce0*/  ISETP.GE.AND P0, PT, R198, c[0x0][0x1d4], PT ;  /* 0x00007500c6007a0c */ /* 0x000ff60003f06270 */
[----:B------:R-:W-:Y:S02]  /*4cf0*/  @!UPT UIADD3 URZ, URZ, URZ, URZ ;  /* 0x0000003f3f3ff290 */ /* 0x000fe4000fffe03f */
[----:B------:R-:W-:-:S05]  /*4d00*/  @P0 BRA `(.L_x_1713) ;  /* 0x000023e000000947 */ /* 0x000fca0003800000 */
[C---:B----4-:R-:W-:Y:S01]  /*4d10*/  LEA R24, P0, R198.reuse, R56, 0x1 ;  /* 0x00000038c6187211 */ /* 0x050fe200078008ff */
[----:B-1----:R-:W1:Y:S03]  /*4d20*/  LDS.128 R12, [R73+0x10000] ;  /* 0x01000000490c7984 */ /* 0x002e660000000c00 */
[----:B---3--:R-:W-:Y:S02]  /*4d30*/  LEA.HI.X R25, R198, R57, R213, 0x1, P0 ;  /* 0x00000039c6197211 */ /* 0x008fe400000f0cd5 */
        /* <DEDUP_REMOVED lines=52> */
.L_x_1710:
        /* <DEDUP_REMOVED lines=31> */
[----:B------:R-:W-:Y:S01]  /*5270*/  LEA.HI.X R5, R2, c[0x0][0x274], R5, 0x1, P0 ;  /* 0x00009d0002057a11 */ /* 0x000fe200000f0c05 */
[----:B------:R-:W-:Y:S01]  /*5280*/  CS2R R24, SRZ ;  /* 0x0000000000187805 */ /* 0x000fe2000001ff00 */
[C---:B------:R-:W-:Y:S04]  /*5290*/  LEA R2, P0, R3.reuse, c[0x0][0x288], 0x1 ;  /* 0x0000a20003027a11 */ /* 0x040fe800078008ff */
[----:B------:R-:W-:Y:S02]  /*52a0*/  LEA.HI.X R3, R3, c[0x0][0x28c], R6, 0x1, P0 ;  /* 0x0000a30003037a11 */ /* 0x000fe400000f0c06 */
[----:B------:R-:W-:Y:S11]  /*52b0*/  ISETP.GE.AND P0, PT, R104, c[0x0][0x27c], PT ;  /* 0x00009f0068007a0c */ /* 0x000ff60003f06270 */
[----:B------:R-:W-:Y:S02]  /*52c0*/  @!UPT UIADD3 URZ, URZ, URZ, URZ ;  /* 0x0000003f3f3ff290 */ /* 0x000fe4000fffe03f */
        /* <DEDUP_REMOVED lines=10> */
.L_x_1725:
[----:B------:R-:W-:Y:S05]  /*5370*/  BSYNC B0 ;  /* 0x0000000000007941 */ /* 0x000fea0003800000 */
.L_x_1724:
[----:B------:R2:W3:Y:S04]  /*5380*/  SHFL.IDX PT, R65, R33, RZ, 0x1c1f ;  /* 0x001c1fff21417589 */ /* 0x0004e800000e0000 */
[----:B------:R2:W4:Y:S01]  /*5390*/  SHFL.IDX PT, R64, R34, RZ, 0x1c1f ;  /* 0x001c1fff22407589 */ /* 0x00052200000e0000 */
[----:B------:R-:W-:-:S05]  /*53a0*/  @P1 BRA `(.L_x_1713) ;  /* 0x00001d4000001947 */ /* 0x000fca0003800000 */
[----:B-1---5:R-:W-:Y:S01]  /*53b0*/  MOV R2, R57 ;  /* 0x0000003900027202 */ /* 0x022fe20000000f00 */
[----:B------:R-:W-:Y:S01]  /*53c0*/  IMAD.MOV.U32 R5, RZ, RZ, R58 ;  /* 0x000000ffff057224 */ /* 0x000fe200078e003a */
[----:B------:R-:W-:Y:S01]  /*53d0*/  ISETP.GE.AND P0, PT, R104, c[0x0][0x1d4], PT ;  /* 0x0000750068007a0c */ /* 0x000fe20003f06270 */
[----:B------:R-:W-:Y:S01]  /*53e0*/  IMAD.MOV.U32 R4, RZ, RZ, R59 ;  /* 0x000000ffff047224 */ /* 0x000fe200078e003b */
[----:B------:R-:W-:Y:S01]  /*53f0*/  IADD3 R127, -R130, c[0x0][0x1d4], RZ ;  /* 0x00007500827f7a10 */ /* 0x000fe20007ffe1ff */
[----:B------:R-:W-:Y:S01]  /*5400*/  IMAD.MOV.U32 R3, RZ, RZ, R56 ;  /* 0x000000ffff037224 */ /* 0x000fe200078e0038 */
[----:B------:R-:W-:Y:S01]  /*5410*/  BSSY B0, `(.L_x_1726) ;  /* 0x0000099000007945 */ /* 0x000fe20003800000 */
[----:B------:R-:W-:Y:S01]  /*5420*/  IMAD R66, R36, 0x3000, RZ ;  /* 0x0000300024427824 */ /* 0x000fe200078e02ff */
        /* <DEDUP_REMOVED lines=12> */
[----:B--2---:R-:W-:Y:S01]  /*54f0*/  PRMT R34, R4, 0x5410, R5 ;  /* 0x0000541004227816 */ /* 0x004fe20000000005 */
[----:B------:R-:W-:Y:S01]  /*5500*/  IMAD.MOV.U32 R4, RZ, RZ, R23 ;  /* 0x000000ffff047224 */ /* 0x000fe200078e0017 */
[----:B------:R-:W-:Y:S01]  /*5510*/  PRMT R33, R3, 0x5410, R2 ;  /* 0x0000541003217816 */ /* 0x000fe20000000002 */
[----:B------:R-:W-:Y:S01]  /*5520*/  IMAD.MOV.U32 R3, RZ, RZ, R20 ;  /* 0x000000ffff037224 */ /* 0x000fe200078e0014 */
[----:B------:R-:W-:Y:S02]  /*5530*/  MOV R5, R22 ;  /* 0x0000001600057202 */ /* 0x000fe40000000f00 */
[----:B------:R-:W-:Y:S02]  /*5540*/  MOV R2, R21 ;  /* 0x0000001500027202 */ /* 0x000fe40000000f00 */
[----:B------:R-:W-:Y:S02]  /*5550*/  PRMT R32, R5, 0x5410, R4 ;  /* 0x0000541005207816 */ /* 0x000fe40000000004 */
[----:B------:R-:W-:Y:S01]  /*5560*/  PRMT R31, R3, 0x5410, R2 ;  /* 0x00005410031f7816 */ /* 0x000fe20000000002 */
[----:B------:R-:W-:-:S05]  /*5570*/  @P0 BRA `(.L_x_1727) ;  /* 0x0000082000000947 */ /* 0x000fca0003800000 */
[----:B------:R-:W-:Y:S01]  /*5580*/  IMAD.MOV.U32 R8, RZ, RZ, R44 ;  /* 0x000000ffff087224 */ /* 0x000fe200078e002c */
[----:B------:R-:W-:Y:S02]  /*5590*/  LOP3.LUT P2, RZ, R196, 0x1, RZ, 0xc0, !PT ;  /* 0x00000001c4ff7812 */ /* 0x000fe4000784c0ff */
[----:B------:R-:W-:Y:S02]  /*55a0*/  ISETP.GE.AND P0, PT, R104, c[0x0][0x27c], PT ;  /* 0x00009f0068007a0c */ /* 0x000fe40003f06270 */
[----:B------:R-:W-:Y:S02]  /*55b0*/  SEL R2, R130, R127, !P2 ;  /* 0x0000007f82027207 */ /* 0x000fe40005000000 */
[----:B------:R-:W-:Y:S02]  /*55c0*/  MOV R6, R13 ;  /* 0x0000000d00067202 */ /* 0x000fe40000000f00 */
[----:B------:R-:W-:Y:S04]  /*55d0*/  SHF.R.S32.HI R3, RZ, 0x1f, R2 ;  /* 0x0000001fff037819 */ /* 0x000fe80000011402 */
[----:B------:R-:W-:Y:S03]  /*55e0*/  LEA.HI R2, R3, R2, RZ, 0x4 ;  /* 0x0000000203027211 */ /* 0x000fe600078f20ff */
[----:B------:R-:W-:Y:S01]  /*55f0*/  @!P0 HADD2.F32 R8, -RZ, R8.H0_H0 ;  /* 0x20000008ff088230 */ /* 0x000fe20000004100 */
[----:B------:R-:W-:Y:S01]  /*5600*/  LEA.HI.SX32 R2, R2, R120, 0x1c ;  /* 0x0000007802027211 */ /* 0x000fe200078fe2ff */
[----:B------:R-:W-:Y:S01]  /*5610*/  @!P0 HADD2.F32 R6, -RZ, R6.H0_H0 ;  /* 0x20000006ff068230 */ /* 0x000fe20000004100 */
        /* <DEDUP_REMOVED lines=9> */
[----:B------:R-:W-:Y:S03]  /*56b0*/  IADD3 R3, R125, R66, RZ ;  /* 0x000000427d037210 */ /* 0x000fe60007ffe0ff */
[----:B------:R-:W-:Y:S01]  /*56c0*/  IMAD.IADD R2, R66, 0x1, R2 ;  /* 0x0000000142027824 */ /* 0x000fe200078e0202 */
[----:B------:R-:W-:Y:S03]  /*56d0*/  SHF.L.U32 R3, R3, 0x1, RZ ;  /* 0x0000000103037819 */ /* 0x000fe600000006ff */
[----:B------:R-:W-:Y:S02]  /*56e0*/  IMAD.SHL.U32 R2, R2, 0x2, RZ ;  /* 0x0000000202027824 */ /* 0x000fe400078e00ff */
[----:B------:R-:W1:Y:S08]  /*56f0*/  LDS.128 R16, [R3+0xc100] ;  /* 0x00c1000003107984 */ /* 0x000e700000000c00 */
[----:B------:R2:W5:Y:S02]  /*5700*/  LDS.128 R52, [R2+0xc100] ;  /* 0x00c1000002347984 */ /* 0x0005640000000c00 */
[----:B--2---:R-:W-:Y:S05]  /*5710*/  MOV R2, R12 ;  /* 0x0000000c00027202 */ /* 0x004fea0000000f00 */
[----:B------:R-:W-:Y:S01]  /*5720*/  @!P0 HADD2.F32 R3, -RZ, R2.H0_H0 ;  /* 0x20000002ff038230 */ /* 0x000fe20000004100 */
[----:B-1----:R-:W-:Y:S05]  /*5730*/  @!P0 IMAD.MOV.U32 R5, RZ, RZ, R16 ;  /* 0x000000ffff058224 */ /* 0x002fea00078e0010 */
[----:B------:R-:W-:Y:S01]  /*5740*/  @!P0 HADD2.F32 R4, -RZ, R5.H0_H0 ;  /* 0x20000005ff048230 */ /* 0x000fe20000004100 */
[----:B-----5:R-:W-:Y:S01]  /*5750*/  @!P0 IMAD.MOV.U32 R39, RZ, RZ, R54 ;  /* 0x000000ffff278224 */ /* 0x020fe200078e0036 */
[----:B------:R-:W-:Y:S03]  /*5760*/  @!P0 MOV R9, R52 ;  /* 0x0000003400098202 */ /* 0x000fe60000000f00 */
[----:B------:R-:W-:Y:S01]  /*5770*/  @!P0 FMUL.FTZ R2, R4, R3 ;  /* 0x0000000304028220 */ /* 0x000fe20000410000 */
[----:B------:R-:W-:Y:S01]  /*5780*/  @!P0 MOV R41, R53 ;  /* 0x0000003500298202 */ /* 0x000fe20000000f00 */
[--C-:B------:R-:W-:Y:S05]  /*5790*/  @!P0 HADD2.F32 R7, -RZ, R9.reuse.H0_H0 ;  /* 0x20000009ff078230 */ /* 0x100fea0000004100 */
[C---:B------:R-:W-:Y:S01]  /*57a0*/  @!P0 FMUL.FTZ R37, R7.reuse, R3 ;  /* 0x0000000307258220 */ /* 0x040fe20000410000 */
[----:B------:R-:W-:Y:S01]  /*57b0*/  @!P0 SHF.R.U64 R3, R12, 0x10, R13 ;  /* 0x000000100c038819 */ /* 0x000fe2000000120d */
[-C--:B------:R-:W-:Y:S01]  /*57c0*/  @!P0 FFMA.FTZ R2, R7, R8.reuse, R2 ;  /* 0x0000000807028223 */ /* 0x080fe20000010002 */
[----:B------:R-:W-:Y:S01]  /*57d0*/  @!P0 HADD2.F32 R7, -RZ, R9.H1_H1 ;  /* 0x30000009ff078230 */ /* 0x000fe20000004100 */
[----:B------:R-:W-:Y:S01]  /*57e0*/  @!P0 FFMA.FTZ R70, R4, R8, -R37 ;  /* 0x0000000804468223 */ /* 0x000fe20000010825 */
[----:B------:R-:W-:Y:S01]  /*57f0*/  @!P0 SHF.R.U64 R8, R44, 0x10, R45 ;  /* 0x000000102c088819 */ /* 0x000fe2000000122d */
[----:B------:R-:W-:Y:S01]  /*5800*/  @!P0 IMAD.MOV.U32 R9, RZ, RZ, R17 ;  /* 0x000000ffff098224 */ /* 0x000fe200078e0011 */
[----:B------:R-:W-:Y:S01]  /*5810*/  @!P0 HADD2.F32 R3, -RZ, R3.H0_H0 ;  /* 0x20000003ff038230 */ /* 0x000fe20000004100 */
[----:B------:R-:W-:Y:S01]  /*5820*/  IMAD.MOV.U32 R37, RZ, RZ, R45 ;  /* 0x000000ffff257224 */ /* 0x000fe200078e002d */
[----:B------:R-:W-:Y:S01]  /*5830*/  @!P0 HADD2.F32 R4, -RZ, R5.H1_H1 ;  /* 0x30000005ff048230 */ /* 0x000fe20000004100 */
[----:B------:R-:W-:Y:S01]  /*5840*/  @!P0 SHF.R.U32.HI R12, RZ, 0x10, R13 ;  /* 0x00000010ff0c8819 */ /* 0x000fe2000001160d */
[----:B------:R-:W-:Y:S01]  /*5850*/  @!P0 HADD2.F32 R8, -RZ, R8.H0_H0 ;  /* 0x20000008ff088230 */ /* 0x000fe20000004100 */
[-C--:B------:R-:W-:Y:S01]  /*5860*/  @!P0 FMUL.FTZ R38, R7, R3.reuse ;  /* 0x0000000307268220 */ /* 0x080fe20000410000 */
[----:B------:R-:W-:Y:S01]  /*5870*/  @!P0 HADD2.F32 R13, -RZ, R41.H0_H0 ;  /* 0x20000029ff0d8230 */ /* 0x000fe20000004100 */
[C---:B------:R-:W-:Y:S01]  /*5880*/  @!P0 FMUL.FTZ R3, R4.reuse, R3 ;  /* 0x0000000304038220 */ /* 0x040fe20000410000 */
[----:B------:R-:W-:Y:S01]  /*5890*/  @!P0 HADD2.F32 R5, -RZ, R9.H0_H0 ;  /* 0x20000009ff058230 */ /* 0x000fe20000004100 */
[----:B------:R-:W-:Y:S01]  /*58a0*/  @!P0 FFMA.FTZ R69, R4, R8, -R38 ;  /* 0x0000000804458223 */ /* 0x000fe20000010826 */
[----:B------:R-:W-:Y:S01]  /*58b0*/  @!P0 HADD2.F32 R37, -RZ, R37.H0_H0 ;  /* 0x20000025ff258230 */ /* 0x000fe20000004100 */
[-C--:B------:R-:W-:Y:S02]  /*58c0*/  @!P0 FMUL.FTZ R38, R13, R6.reuse ;  /* 0x000000060d268220 */ /* 0x080fe40000410000 */
[----:B------:R-:W-:Y:S01]  /*58d0*/  @!P0 FMUL.FTZ R4, R5, R6 ;  /* 0x0000000605048220 */ /* 0x000fe20000410000 */
[----:B------:R-:W-:Y:S01]  /*58e0*/  MOV R6, R14 ;  /* 0x0000000e00067202 */ /* 0x000fe20000000f00 */
[----:B------:R-:W-:Y:S02]  /*58f0*/  @!P0 FFMA.FTZ R3, R7, R8, R3 ;  /* 0x0000000807038223 */ /* 0x000fe40000010003 */
[-C--:B------:R-:W-:Y:S01]  /*5900*/  @!P0 FFMA.FTZ R44, R5, R37.reuse, -R38 ;  /* 0x00000025052c8223 */ /* 0x080fe20000010826 */
[----:B------:R-:W-:Y:S01]  /*5910*/  MOV R5, R46 ;  /* 0x0000002e00057202 */ /* 0x000fe20000000f00 */
[----:B------:R-:W-:Y:S01]  /*5920*/  @!P0 IMAD.MOV.U32 R8, RZ, RZ, R18 ;  /* 0x000000ffff088224 */ /* 0x000fe200078e0012 */
[----:B------:R-:W-:Y:S01]  /*5930*/  @!P0 HADD2.F32 R6, -RZ, R6.H0_H0 ;  /* 0x20000006ff068230 */ /* 0x000fe20000004100 */
[----:B------:R-:W-:Y:S01]  /*5940*/  @!P0 FFMA.FTZ R4, R13, R37, R4 ;  /* 0x000000250d048223 */ /* 0x000fe20000010004 */
[----:B------:R-:W-:Y:S01]  /*5950*/  @!P0 HADD2.F32 R37, -RZ, R39.H0_H0 ;  /* 0x20000027ff258230 */ /* 0x000fe20000004100 */
[----:B------:R-:W-:Y:S01]  /*5960*/  @!P0 SHF.R.U32.HI R13, RZ, 0x10, R45 ;  /* 0x00000010ff0d8819 */ /* 0x000fe2000001162d */
[----:B------:R-:W-:Y:S02]  /*5970*/  @!P0 HADD2.F32 R38, -RZ, R5.H0_H0 ;  /* 0x20000005ff268230 */ /* 0x000fe40000004100 */
[--C-:B------:R-:W-:Y:S01]  /*5980*/  @!P0 HADD2.F32 R5, -RZ, R8.reuse.H0_H0 ;  /* 0x20000008ff058230 */ /* 0x100fe20000004100 */
[----:B------:R-:W-:Y:S01]  /*5990*/  @!P0 FMUL.FTZ R7, R37, R6 ;  /* 0x0000000625078220 */ /* 0x000fe20000410000 */
[----:B------:R-:W-:Y:S03]  /*59a0*/  @!P0 HADD2.F32 R13, -RZ, R13.H0_H0 ;  /* 0x2000000dff0d8230 */ /* 0x000fe60000004100 */
[C---:B------:R-:W-:Y:S01]  /*59b0*/  @!P0 FFMA.FTZ R68, R5.reuse, R38, -R7 ;  /* 0x0000002605448223 */ /* 0x040fe20000010807 */
[----:B------:R-:W-:Y:S01]  /*59c0*/  @!P0 SHF.R.U64 R7, R14, 0x10, R15 ;  /* 0x000000100e078819 */ /* 0x000fe2000000120f */
[----:B------:R-:W-:Y:S01]  /*59d0*/  @!P0 FMUL.FTZ R6, R5, R6 ;  /* 0x0000000605068220 */ /* 0x000fe20000410000 */
[----:B------:R-:W-:Y:S01]  /*59e0*/  @!P0 SHF.R.U64 R5, R46, 0x10, R47 ;  /* 0x000000102e058819 */ /* 0x000fe2000000122f */
[----:B------:R-:W-:Y:S02]  /*59f0*/  @!P0 HADD2.F32 R14, -RZ, R39.H1_H1 ;  /* 0x30000027ff0e8230 */ /* 0x000fe40000004100 */
[----:B------:R-:W-:Y:S02]  /*5a00*/  @!P0 HADD2.F32 R7, -RZ, R7.H0_H0 ;  /* 0x20000007ff078230 */ /* 0x000fe40000004100 */
[----:B------:R-:W-:Y:S02]  /*5a10*/  @!P0 HADD2.F32 R39, -RZ, R5.H0_H0 ;  /* 0x20000005ff278230 */ /* 0x000fe40000004100 */
[----:B------:R-:W-:Y:S01]  /*5a20*/  @!P0 HADD2.F32 R5, -RZ, R8.H1_H1 ;  /* 0x30000008ff058230 */ /* 0x000fe20000004100 */
[----:B------:R-:W-:Y:S01]  /*5a30*/  @!P0 FMUL.FTZ R42, R14, R7 ;  /* 0x000000070e2a8220 */ /* 0x000fe20000410000 */
[----:B------:R-:W-:Y:S02]  /*5a40*/  @!P0 HADD2.F32 R8, -RZ, R12.H0_H0 ;  /* 0x2000000cff088230 */ /* 0x000fe40000004100 */
[----:B------:R-:W-:Y:S01]  /*5a50*/  @!P0 HADD2.F32 R12, -RZ, R41.H1_H1 ;  /* 0x30000029ff0c8230 */ /* 0x000fe20000004100 */
[C---:B------:R-:W-:Y:S01]  /*5a60*/  @!P0 FFMA.FTZ R46, R5.reuse, R39, -R42 ;  /* 0x00000027052e8223 */ /* 0x040fe2000001082a */
[----:B------:R-:W-:Y:S01]  /*5a70*/  @!P0 MOV R41, R55 ;  /* 0x0000003700298202 */ /* 0x000fe20000000f00 */
[----:B------:R-:W-:Y:S01]  /*5a80*/  @!P0 FMUL.FTZ R7, R5, R7 ;  /* 0x0000000705078220 */ /* 0x000fe20000410000 */
[----:B------:R-:W-:Y:S01]  /*5a90*/  @!P0 HADD2.F32 R5, -RZ, R9.H1_H1 ;  /* 0x30000009ff058230 */ /* 0x000fe20000004100 */
[CC--:B------:R-:W-:Y:S01]  /*5aa0*/  @!P0 FMUL.FTZ R9, R12.reuse, R8.reuse ;  /* 0x000000080c098220 */ /* 0x0c0fe20000410000 */
[----:B------:R-:W-:Y:S03]  /*5ab0*/  MOV R42, R47 ;  /* 0x0000002f002a7202 */ /* 0x000fe60000000f00 */
[CC--:B------:R-:W-:Y:S02]  /*5ac0*/  @!P0 FFMA.FTZ R9, R5.reuse, R13.reuse, -R9 ;  /* 0x0000000d05098223 */ /* 0x0c0fe40000010809 */
[----:B------:R-:W-:Y:S02]  /*5ad0*/  @!P0 FMUL.FTZ R5, R5, R8 ;  /* 0x0000000805058220 */ /* 0x000fe40000410000 */
[----:B------:R-:W-:Y:S01]  /*5ae0*/  IMAD.MOV.U32 R8, RZ, RZ, R15 ;  /* 0x000000ffff087224 */ /* 0x000fe200078e000f */
[----:B------:R-:W-:Y:S01]  /*5af0*/  @!P0 F2FP.PACK_AB R45, R9, R44 ;  /* 0x0000002c092d823e */ /* 0x000fe200000000ff */
[----:B------:R-:W-:Y:S01]  /*5b00*/  @!P0 IMAD.MOV.U32 R9, RZ, RZ, R19 ;  /* 0x000000ffff098224 */ /* 0x000fe200078e0013 */
[----:B------:R-:W-:Y:S01]  /*5b10*/  @!P0 F2FP.PACK_AB R44, R69, R70 ;  /* 0x00000046452c823e */ /* 0x000fe200000000ff */
[----:B------:R-:W-:Y:S01]  /*5b20*/  @!P0 FFMA.FTZ R5, R12, R13, R5 ;  /* 0x0000000d0c058223 */ /* 0x000fe20000010005 */
[----:B------:R-:W-:Y:S01]  /*5b30*/  @!P0 SHF.R.U32.HI R12, RZ, 0x10, R15 ;  /* 0x00000010ff0c8819 */ /* 0x000fe2000001160f */
[----:B------:R-:W-:Y:S01]  /*5b40*/  @!P0 FFMA.FTZ R6, R37, R38, R6 ;  /* 0x0000002625068223 */ /* 0x000fe20000010006 */
[----:B------:R-:W-:Y:S01]  /*5b50*/  @!P0 MOV R16, R44 ;  /* 0x0000002c00108202 */ /* 0x000fe20000000f00 */
[----:B------:R-:W-:Y:S01]  /*5b60*/  @!P0 FFMA.FTZ R7, R14, R39, R7 ;  /* 0x000000270e078223 */ /* 0x000fe20000010007 */
[----:B------:R-:W-:Y:S01]  /*5b70*/  @!P0 F2FP.PACK_AB R4, R5, R4 ;  /* 0x000000040504823e */ /* 0x000fe200000000ff */
[----:B------:R-:W-:Y:S01]  /*5b80*/  @!P0 IMAD.MOV.U32 R17, RZ, RZ, R45 ;  /* 0x000000ffff118224 */ /* 0x000fe200078e002d */
[----:B------:R-:W-:Y:S02]  /*5b90*/  @!P0 HADD2.F32 R13, -RZ, R8.H0_H0 ;  /* 0x20000008ff0d8230 */ /* 0x000fe40000004100 */
[----:B------:R-:W-:Y:S01]  /*5ba0*/  @!P0 HADD2.F32 R15, -RZ, R41.H0_H0 ;  /* 0x20000029ff0f8230 */ /* 0x000fe20000004100 */
[----:B------:R-:W-:Y:S01]  /*5bb0*/  @!P0 IMAD.MOV.U32 R53, RZ, RZ, R4 ;  /* 0x000000ffff358224 */ /* 0x000fe200078e0004 */
[----:B------:R-:W-:Y:S02]  /*5bc0*/  @!P0 HADD2.F32 R37, -RZ, R42.H0_H0 ;  /* 0x2000002aff258230 */ /* 0x000fe40000004100 */
[----:B------:R-:W-:Y:S01]  /*5bd0*/  @!P0 HADD2.F32 R8, -RZ, R9.H0_H0 ;  /* 0x20000009ff088230 */ /* 0x000fe20000004100 */
[C---:B------:R-:W-:Y:S01]  /*5be0*/  @!P0 FMUL.FTZ R42, R15.reuse, R13 ;  /* 0x0000000d0f2a8220 */ /* 0x040fe20000410000 */
[----:B------:R-:W-:Y:S02]  /*5bf0*/  @!P0 HADD2.F32 R12, -RZ, R12.H0_H0 ;  /* 0x2000000cff0c8230 */ /* 0x000fe40000004100 */
[----:B------:R-:W-:Y:S01]  /*5c00*/  @!P0 HADD2.F32 R38, -RZ, R41.H1_H1 ;  /* 0x30000029ff268230 */ /* 0x000fe20000004100 */
[C---:B------:R-:W-:Y:S01]  /*5c10*/  @!P0 FFMA.FTZ R42, R8.reuse, R37, -R42 ;  /* 0x00000025082a8223 */ /* 0x040fe2000001082a */
[----:B------:R-:W-:Y:S01]  /*5c20*/  @!P0 HADD2.F32 R9, -RZ, R9.H1_H1 ;  /* 0x30000009ff098230 */ /* 0x000fe20000004100 */
[----:B------:R-:W-:Y:S01]  /*5c30*/  @!P0 FMUL.FTZ R8, R8, R13 ;  /* 0x0000000d08088220 */ /* 0x000fe20000410000 */
[----:B------:R-:W-:Y:S01]  /*5c40*/  @!P0 HADD2.F32 R13, -RZ, R43.H0_H0 ;  /* 0x2000002bff0d8230 */ /* 0x000fe20000004100 */
[----:B------:R-:W-:Y:S02]  /*5c50*/  @!P0 FMUL.FTZ R41, R38, R12 ;  /* 0x0000000c26298220 */ /* 0x000fe40000410000 */
[----:B------:R-:W-:Y:S02]  /*5c60*/  @!P0 FFMA.FTZ R8, R15, R37, R8 ;  /* 0x000000250f088223 */ /* 0x000fe40000010008 */
[CC--:B------:R-:W-:Y:S01]  /*5c70*/  @!P0 FFMA.FTZ R43, R9.reuse, R13.reuse, -R41 ;  /* 0x0000000d092b8223 */ /* 0x0c0fe20000010829 */
[----:B------:R-:W-:Y:S01]  /*5c80*/  @!P0 F2FP.PACK_AB R41, R46, R68 ;  /* 0x000000442e29823e */ /* 0x000fe200000000ff */
[----:B------:R-:W-:Y:S01]  /*5c90*/  @!P0 FMUL.FTZ R9, R9, R12 ;  /* 0x0000000c09098220 */ /* 0x000fe20000410000 */
[----:B------:R-:W-:Y:S02]  /*5ca0*/  @!P0 F2FP.PACK_AB R12, R3, R2 ;  /* 0x00000002030c823e */ /* 0x000fe400000000ff */
[----:B------:R-:W-:Y:S01]  /*5cb0*/  @!P0 F2FP.PACK_AB R3, R7, R6 ;  /* 0x000000060703823e */ /* 0x000fe200000000ff */
[----:B------:R-:W-:Y:S01]  /*5cc0*/  @!P0 FFMA.FTZ R9, R38, R13, R9 ;  /* 0x0000000d26098223 */ /* 0x000fe20000010009 */
[----:B------:R-:W-:Y:S02]  /*5cd0*/  @!P0 F2FP.PACK_AB R13, R43, R42 ;  /* 0x0000002a2b0d823e */ /* 0x000fe400000000ff */
[----:B------:R-:W-:Y:S02]  /*5ce0*/  @!P0 MOV R18, R41 ;  /* 0x0000002900128202 */ /* 0x000fe40000000f00 */
[----:B------:R-:W-:Y:S01]  /*5cf0*/  @!P0 F2FP.PACK_AB R2, R9, R8 ;  /* 0x000000080902823e */ /* 0x000fe200000000ff */
[----:B------:R-:W-:Y:S01]  /*5d00*/  @!P0 IMAD.MOV.U32 R19, RZ, RZ, R13 ;  /* 0x000000ffff138224 */ /* 0x000fe200078e000d */
        /* <DEDUP_REMOVED lines=9> */
.L_x_1727:
[----:B------:R-:W-:Y:S05]  /*5da0*/  BSYNC B0 ;  /* 0x0000000000007941 */ /* 0x000fea0003800000 */
.L_x_1726:
[----:B------:R-:W-:Y:S01]  /*5db0*/  ISETP.GE.AND P0, PT, R30, c[0x0][0x1d4], PT ;  /* 0x000075001e007a0c */ /* 0x000fe20003f06270 */
[----:B------:R-:W-:Y:S01]  /*5dc0*/  @!UPT UIADD3 URZ, URZ, URZ, URZ ;  /* 0x0000003f3f3ff290 */ /* 0x000fe2000fffe03f */
[----:B------:R-:W-:Y:S11]  /*5dd0*/  BSSY B0, `(.L_x_1728) ;  /* 0x000007c000007945 */ /* 0x000ff60003800000 */
[----:B------:R-:W-:-:S05]  /*5de0*/  @P0 BRA `(.L_x_1729) ;  /* 0x000007a000000947 */ /* 0x000fca0003800000 */
[----:B------:R-:W-:Y:S02]  /*5df0*/  LOP3.LUT P1, RZ, R196, 0x2, RZ, 0xc0, !PT ;  /* 0x00000002c4ff7812 */ /* 0x000fe4000782c0ff */
[----:B------:R-:W-:Y:S02]  /*5e00*/  ISETP.GE.AND P0, PT, R30, c[0x0][0x27c], PT ;  /* 0x00009f001e007a0c */ /* 0x000fe40003f06270 */
[----:B-1----:R-:W-:Y:S04]  /*5e10*/  SEL R2, R130, R127, !P1 ;  /* 0x0000007f82027207 */ /* 0x002fe80004800000 */
[----:B------:R-:W-:Y:S04]  /*5e20*/  SHF.R.S32.HI R3, RZ, 0x1f, R2 ;  /* 0x0000001fff037819 */ /* 0x000fe80000011402 */
[----:B------:R-:W-:Y:S03]  /*5e30*/  LEA.HI R2, R3, R2, RZ, 0x4 ;  /* 0x0000000203027211 */ /* 0x000fe600078f20ff */
[--C-:B------:R-:W-:Y:S01]  /*5e40*/  @!P0 HADD2.F32 R9, -RZ, R60.reuse.H0_H0 ;  /* 0x2000003cff098230 */ /* 0x100fe20000004100 */
[----:B------:R-:W-:Y:S01]  /*5e50*/  LEA.HI.SX32 R2, R2, R116, 0x1c ;  /* 0x0000007402027211 */ /* 0x000fe200078fe2ff */
[----:B------:R-:W-:Y:S01]  /*5e60*/  @!P0 HADD2.F32 R17, -RZ, R60.H1_H1 ;  /* 0x3000003cff118230 */ /* 0x000fe20000004100 */
[----:B------:R-:W-:Y:S02]  /*5e70*/  @!P0 SHF.R.U32.HI R8, RZ, 0x10, R21 ;  /* 0x00000010ff088819 */ /* 0x000fe40000011615 */
[----:B------:R-:W-:Y:S02]  /*5e80*/  SHF.R.S32.HI R3, RZ, 0x1f, R2 ;  /* 0x0000001fff037819 */ /* 0x000fe40000011402 */
[----:B------:R-:W-:Y:S01]  /*5e90*/  SHF.L.U32 R39, R2, 0x3, RZ ;  /* 0x0000000302277819 */ /* 0x000fe200000006ff */
[----:B------:R-:W-:Y:S01]  /*5ea0*/  @!P0 HADD2.F32 R8, -RZ, R8.H0_H0 ;  /* 0x20000008ff088230 */ /* 0x000fe20000004100 */
[----:B------:R-:W-:Y:S02]  /*5eb0*/  LEA.HI R2, R3, R2, RZ, 0x3 ;  /* 0x0000000203027211 */ /* 0x000fe400078f18ff */
[----:B------:R-:W-:Y:S02]  /*5ec0*/  @!P0 SHF.R.U32.HI R19, RZ, 0x10, R49 ;  /* 0x00000010ff138819 */ /* 0x000fe40000011631 */
[----:B------:R-:W-:Y:S01]  /*5ed0*/  @!P0 SHF.R.U64 R7, R20, 0x10, R21 ;  /* 0x0000001014078819 */ /* 0x000fe20000001215 */
[----:B------:R-:W-:Y:S01]  /*5ee0*/  IMAD.SHL.U32 R2, R2, 0x200, RZ ;  /* 0x0000020002027824 */ /* 0x000fe200078e00ff */
[----:B------:R-:W-:Y:S01]  /*5ef0*/  LOP3.LUT R3, R208, 0x38, R39, 0xf8, !PT ;  /* 0x00000038d0037812 */ /* 0x000fe200078ef827 */
[----:B------:R-:W-:Y:S01]  /*5f00*/  @!P0 HADD2.F32 R19, -RZ, R19.H0_H0 ;  /* 0x20000013ff138230 */ /* 0x000fe20000004100 */
[----:B------:R-:W-:Y:S01]  /*5f10*/  @!P0 SHF.R.U64 R38, R48, 0x10, R49 ;  /* 0x0000001030268819 */ /* 0x000fe20000001231 */
[----:B------:R-:W-:Y:S01]  /*5f20*/  @!P0 HADD2.F32 R7, -RZ, R7.H0_H0 ;  /* 0x20000007ff078230 */ /* 0x000fe20000004100 */
[----:B------:R-:W-:Y:S02]  /*5f30*/  LOP3.LUT R3, R3, R147, RZ, 0x3c, !PT ;  /* 0x0000009303037212 */ /* 0x000fe400078e3cff */
[----:B------:R-:W-:Y:S04]  /*5f40*/  LOP3.LUT R2, R2, 0x7ffff000, RZ, 0xc0, !PT ;  /* 0x7ffff00002027812 */ /* 0x000fe800078ec0ff */
[----:B------:R-:W-:Y:S02]  /*5f50*/  IADD3 R2, R3, R2, R148 ;  /* 0x0000000203027210 */ /* 0x000fe40007ffe094 */
[----:B------:R-:W-:Y:S03]  /*5f60*/  IADD3 R3, R124, R66, RZ ;  /* 0x000000427c037210 */ /* 0x000fe60007ffe0ff */
[----:B------:R-:W-:Y:S01]  /*5f70*/  IMAD.IADD R2, R66, 0x1, R2 ;  /* 0x0000000142027824 */ /* 0x000fe200078e0202 */
[----:B------:R-:W-:Y:S03]  /*5f80*/  SHF.L.U32 R3, R3, 0x1, RZ ;  /* 0x0000000103037819 */ /* 0x000fe600000006ff */
[----:B------:R-:W-:Y:S02]  /*5f90*/  IMAD.SHL.U32 R2, R2, 0x2, RZ ;  /* 0x0000000202027824 */ /* 0x000fe400078e00ff */
[----:B------:R1:W-:Y:S08]  /*5fa0*/  LDS.128 R12, [R3+0xc100] ;  /* 0x00c10000030c7984 */ /* 0x0003f00000000c00 */
[----:B------:R-:W2:Y:S01]  /*5fb0*/  LDS.128 R44, [R2+0xc100] ;  /* 0x00c10000022c7984 */ /* 0x000ea20000000c00 */
[----:B-1----:R-:W-:Y:S01]  /*5fc0*/  @!P0 HADD2.F32 R3, -RZ, R31.H0_H0 ;  /* 0x2000001fff038230 */ /* 0x002fe20000004100 */
[----:B--2---:R-:W-:Y:S01]  /*5fd0*/  @!P0 IMAD.MOV.U32 R37, RZ, RZ, R44 ;  /* 0x000000ffff258224 */ /* 0x004fe200078e002c */
[----:B------:R-:W-:Y:S02]  /*5fe0*/  @!P0 MOV R6, R12 ;  /* 0x0000000c00068202 */ /* 0x000fe40000000f00 */
[----:B------:R-:W-:Y:S02]  /*5ff0*/  @!P0 MOV R18, R45 ;  /* 0x0000002d00128202 */ /* 0x000fe40000000f00 */
[----:B------:R-:W-:Y:S02]  /*6000*/  @!P0 HADD2.F32 R5, -RZ, R37.H0_H0 ;  /* 0x20000025ff058230 */ /* 0x000fe40000004100 */
[----:B------:R-:W-:Y:S02]  /*6010*/  @!P0 HADD2.F32 R4, -RZ, R6.H0_H0 ;  /* 0x20000006ff048230 */ /* 0x000fe40000004100 */
[--C-:B------:R-:W-:Y:S02]  /*6020*/  @!P0 HADD2.F32 R16, -RZ, R18.reuse.H0_H0 ;  /* 0x20000012ff108230 */ /* 0x100fe40000004100 */
[----:B------:R-:W-:Y:S01]  /*6030*/  @!P0 HADD2.F32 R18, -RZ, R18.H1_H1 ;  /* 0x30000012ff128230 */ /* 0x000fe20000004100 */
[CC--:B------:R-:W-:Y:S02]  /*6040*/  @!P0 FMUL.FTZ R2, R4.reuse, R3.reuse ;  /* 0x0000000304028220 */ /* 0x0c0fe40000410000 */
[C---:B------:R-:W-:Y:S02]  /*6050*/  @!P0 FMUL.FTZ R3, R5.reuse, R3 ;  /* 0x0000000305038220 */ /* 0x040fe40000410000 */
[-C--:B------:R-:W-:Y:S02]  /*6060*/  @!P0 FFMA.FTZ R2, R5, R9.reuse, R2 ;  /* 0x0000000905028223 */ /* 0x080fe40000010002 */
[----:B------:R-:W-:Y:S02]  /*6070*/  @!P0 IMAD.MOV.U32 R5, RZ, RZ, R13 ;  /* 0x000000ffff058224 */ /* 0x000fe400078e000d */
[----:B------:R-:W-:Y:S01]  /*6080*/  @!P0 FFMA.FTZ R41, R4, R9, -R3 ;  /* 0x0000000904298223 */ /* 0x000fe20000010803 */
[----:B------:R-:W-:Y:S01]  /*6090*/  @!P0 HADD2.F32 R3, -RZ, R31.H1_H1 ;  /* 0x3000001fff038230 */ /* 0x000fe20000004100 */
[----:B------:R-:W-:Y:S01]  /*60a0*/  @!P0 MOV R31, R46 ;  /* 0x0000002e001f8202 */ /* 0x000fe20000000f00 */
[----:B------:R-:W-:Y:S03]  /*60b0*/  @!P0 HADD2.F32 R4, -RZ, R5.H0_H0 ;  /* 0x20000005ff048230 */ /* 0x000fe60000004100 */
[----:B------:R-:W-:Y:S04]  /*60c0*/  @!P0 FMUL.FTZ R9, R16, R3 ;  /* 0x0000000310098220 */ /* 0x000fe80000410000 */
[C---:B------:R-:W-:Y:S01]  /*60d0*/  @!P0 FFMA.FTZ R20, R4.reuse, R17, -R9 ;  /* 0x0000001104148223 */ /* 0x040fe20000010809 */
[----:B------:R-:W-:Y:S01]  /*60e0*/  @!P0 HADD2.F32 R9, -RZ, R37.H1_H1 ;  /* 0x30000025ff098230 */ /* 0x000fe20000004100 */
[----:B------:R-:W-:Y:S01]  /*60f0*/  @!P0 FMUL.FTZ R4, R4, R3 ;  /* 0x0000000304048220 */ /* 0x000fe20000410000 */
[----:B------:R-:W-:Y:S01]  /*6100*/  @!P0 HADD2.F32 R3, -RZ, R5.H1_H1 ;  /* 0x30000005ff038230 */ /* 0x000fe20000004100 */
[-C--:B------:R-:W-:Y:S04]  /*6110*/  @!P0 FMUL.FTZ R5, R18, R8.reuse ;  /* 0x0000000812058220 */ /* 0x080fe80000410000 */
[C---:B------:R-:W-:Y:S02]  /*6120*/  @!P0 FFMA.FTZ R21, R3.reuse, R19, -R5 ;  /* 0x0000001303158223 */ /* 0x040fe40000010805 */
[----:B------:R-:W-:Y:S01]  /*6130*/  @!P0 FMUL.FTZ R5, R3, R8 ;  /* 0x0000000803058220 */ /* 0x000fe20000410000 */
[----:B------:R-:W-:Y:S02]  /*6140*/  @!P0 HADD2.F32 R8, -RZ, R38.H0_H0 ;  /* 0x20000026ff088230 */ /* 0x000fe40000004100 */
[----:B------:R-:W-:Y:S01]  /*6150*/  @!P0 HADD2.F32 R3, -RZ, R6.H1_H1 ;  /* 0x30000006ff038230 */ /* 0x000fe20000004100 */
[----:B------:R-:W-:Y:S01]  /*6160*/  @!P0 FMUL.FTZ R6, R9, R7 ;  /* 0x0000000709068220 */ /* 0x000fe20000410000 */
[----:B------:R-:W-:Y:S03]  /*6170*/  @!P0 F2FP.PACK_AB R21, R21, R20 ;  /* 0x000000141515823e */ /* 0x000fe600000000ff */
[CC--:B------:R-:W-:Y:S01]  /*6180*/  @!P0 FFMA.FTZ R6, R3.reuse, R8.reuse, -R6 ;  /* 0x0000000803068223 */ /* 0x0c0fe20000010806 */
[----:B------:R-:W-:Y:S01]  /*6190*/  @!P0 MOV R13, R21 ;  /* 0x00000015000d8202 */ /* 0x000fe20000000f00 */
[----:B------:R-:W-:Y:S01]  /*61a0*/  @!P0 FMUL.FTZ R3, R3, R7 ;  /* 0x0000000703038220 */ /* 0x000fe20000410000 */
[----:B------:R-:W-:Y:S02]  /*61b0*/  @!P0 HADD2.F32 R21, -RZ, R61.H1_H1 ;  /* 0x3000003dff158230 */ /* 0x000fe40000004100 */
[----:B------:R-:W-:Y:S01]  /*61c0*/  @!P0 F2FP.PACK_AB R20, R6, R41 ;  /* 0x000000290614823e */ /* 0x000fe200000000ff */
[----:B------:R-:W-:Y:S01]  /*61d0*/  @!P0 FFMA.FTZ R3, R9, R8, R3 ;  /* 0x0000000809038223 */ /* 0x000fe20000010003 */
[----:B------:R-:W-:Y:S01]  /*61e0*/  @!P0 HADD2.F32 R6, -RZ, R32.H0_H0 ;  /* 0x20000020ff068230 */ /* 0x000fe20000004100 */
[----:B------:R-:W-:Y:S01]  /*61f0*/  @!P0 FFMA.FTZ R4, R16, R17, R4 ;  /* 0x0000001110048223 */ /* 0x000fe20000010004 */
[----:B------:R-:W-:Y:S01]  /*6200*/  @!P0 HADD2.F32 R8, -RZ, R31.H0_H0 ;  /* 0x2000001fff088230 */ /* 0x000fe20000004100 */
[----:B------:R-:W-:Y:S01]  /*6210*/  @!P0 IMAD.MOV.U32 R16, RZ, RZ, R14 ;  /* 0x000000ffff108224 */ /* 0x000fe200078e000e */
[----:B------:R-:W-:Y:S01]  /*6220*/  @!P0 HADD2.F32 R9, -RZ, R61.H0_H0 ;  /* 0x2000003dff098230 */ /* 0x000fe20000004100 */
[----:B------:R-:W-:Y:S01]  /*6230*/  @!P0 FFMA.FTZ R5, R18, R19, R5 ;  /* 0x0000001312058223 */ /* 0x000fe20000010005 */
[--C-:B------:R-:W-:Y:S01]  /*6240*/  @!P0 SHF.R.U64 R18, R22, 0x10, R23.reuse ;  /* 0x0000001016128819 */ /* 0x100fe20000001217 */
[CC--:B------:R-:W-:Y:S01]  /*6250*/  @!P0 FMUL.FTZ R19, R8.reuse, R6.reuse ;  /* 0x0000000608138220 */ /* 0x0c0fe20000410000 */
[----:B------:R-:W-:Y:S01]  /*6260*/  @!P0 HADD2.F32 R7, -RZ, R16.H0_H0 ;  /* 0x20000010ff078230 */ /* 0x000fe20000004100 */
[----:B------:R-:W-:Y:S01]  /*6270*/  @!P0 IMAD.MOV.U32 R12, RZ, RZ, R20 ;  /* 0x000000ffff0c8224 */ /* 0x000fe200078e0014 */
[----:B------:R-:W-:Y:S02]  /*6280*/  @!P0 MOV R22, R47 ;  /* 0x0000002f00168202 */ /* 0x000fe40000000f00 */
[----:B------:R-:W-:Y:S01]  /*6290*/  @!P0 SHF.R.U32.HI R17, RZ, 0x10, R23 ;  /* 0x00000010ff118819 */ /* 0x000fe20000011617 */
[C---:B------:R-:W-:Y:S01]  /*62a0*/  @!P0 FMUL.FTZ R6, R7.reuse, R6 ;  /* 0x0000000607068220 */ /* 0x040fe20000410000 */
[----:B------:R-:W-:Y:S01]  /*62b0*/  @!P0 SHF.R.U32.HI R23, RZ, 0x10, R51 ;  /* 0x00000010ff178819 */ /* 0x000fe20000011633 */
[-C--:B------:R-:W-:Y:S01]  /*62c0*/  @!P0 FFMA.FTZ R38, R7, R9.reuse, -R19 ;  /* 0x0000000907268223 */ /* 0x080fe20000010813 */
[----:B------:R-:W-:Y:S01]  /*62d0*/  @!P0 HADD2.F32 R7, -RZ, R32.H1_H1 ;  /* 0x30000020ff078230 */ /* 0x000fe20000004100 */
[----:B------:R-:W-:Y:S01]  /*62e0*/  @!P0 FFMA.FTZ R6, R8, R9, R6 ;  /* 0x0000000908068223 */ /* 0x000fe20000010006 */
[--C-:B------:R-:W-:Y:S01]  /*62f0*/  @!P0 HADD2.F32 R20, -RZ, R22.reuse.H0_H0 ;  /* 0x20000016ff148230 */ /* 0x100fe20000004100 */
[----:B------:R-:W-:Y:S01]  /*6300*/  @!P0 IMAD.MOV.U32 R9, RZ, RZ, R15 ;  /* 0x000000ffff098224 */ /* 0x000fe200078e000f */
[----:B------:R-:W-:Y:S01]  /*6310*/  @!P0 HADD2.F32 R19, -RZ, R17.H0_H0 ;  /* 0x20000011ff138230 */ /* 0x000fe20000004100 */
[----:B------:R-:W-:Y:S01]  /*6320*/  @!P0 SHF.R.U64 R32, R50, 0x10, R51 ;  /* 0x0000001032208819 */ /* 0x000fe20000001233 */
[----:B------:R-:W-:Y:S01]  /*6330*/  @!P0 HADD2.F32 R22, -RZ, R22.H1_H1 ;  /* 0x30000016ff168230 */ /* 0x000fe20000004100 */
[----:B------:R-:W-:Y:S01]  /*6340*/  @!P0 FMUL.FTZ R37, R20, R7 ;  /* 0x0000000714258220 */ /* 0x000fe20000410000 */
[----:B------:R-:W-:Y:S01]  /*6350*/  @!P0 HADD2.F32 R8, -RZ, R9.H0_H0 ;  /* 0x20000009ff088230 */ /* 0x000fe20000004100 */
[----:B------:R-:W-:Y:S01]  /*6360*/  @!P0 F2FP.PACK_AB R4, R5, R4 ;  /* 0x000000040504823e */ /* 0x000fe200000000ff */
[----:B------:R-:W-:Y:S02]  /*6370*/  @!P0 HADD2.F32 R23, -RZ, R23.H0_H0 ;  /* 0x20000017ff178230 */ /* 0x000fe40000004100 */
[----:B------:R-:W-:Y:S01]  /*6380*/  @!P0 HADD2.F32 R17, -RZ, R18.H0_H0 ;  /* 0x20000012ff118230 */ /* 0x000fe20000004100 */
[C---:B------:R-:W-:Y:S01]  /*6390*/  @!P0 FFMA.FTZ R37, R8.reuse, R21, -R37 ;  /* 0x0000001508258223 */ /* 0x040fe20000010825 */
[----:B------:R-:W-:Y:S01]  /*63a0*/  @!P0 HADD2.F32 R18, -RZ, R31.H1_H1 ;  /* 0x3000001fff128230 */ /* 0x000fe20000004100 */
[----:B------:R-:W-:Y:S01]  /*63b0*/  @!P0 FMUL.FTZ R8, R8, R7 ;  /* 0x0000000708088220 */ /* 0x000fe20000410000 */
[----:B------:R-:W-:Y:S01]  /*63c0*/  @!P0 HADD2.F32 R7, -RZ, R9.H1_H1 ;  /* 0x30000009ff078230 */ /* 0x000fe20000004100 */
[----:B------:R-:W-:Y:S02]  /*63d0*/  @!P0 FMUL.FTZ R9, R22, R19 ;  /* 0x0000001316098220 */ /* 0x000fe40000410000 */
[----:B------:R-:W-:Y:S02]  /*63e0*/  @!P0 IMAD.MOV.U32 R45, RZ, RZ, R4 ;  /* 0x000000ffff2d8224 */ /* 0x000fe400078e0004 */
        /* <DEDUP_REMOVED lines=26> */
.L_x_1729:
[----:B------:R-:W-:Y:S05]  /*6590*/  BSYNC B0 ;  /* 0x0000000000007941 */ /* 0x000fea0003800000 */
.L_x_1728:
[----:B------:R-:W-:Y:S11]  /*65a0*/  ISETP.GE.AND P0, PT, R29, c[0x0][0x1d4], PT ;  /* 0x000075001d007a0c */ /* 0x000ff60003f06270 */
[----:B------:R-:W-:Y:S02]  /*65b0*/  @!UPT UIADD3 URZ, URZ, URZ, URZ ;  /* 0x0000003f3f3ff290 */ /* 0x000fe4000fffe03f */
[----:B------:R-:W-:-:S05]  /*65c0*/  @P0 BRA `(.L_x_1713) ;  /* 0x00000b2000000947 */ /* 0x000fca0003800000 */
[----:B------:R-:W-:Y:S02]  /*65d0*/  LOP3.LUT P1, RZ, R196, 0x4, RZ, 0xc0, !PT ;  /* 0x00000004c4ff7812 */ /* 0x000fe4000782c0ff */
[C---:B----4-:R-:W-:Y:S02]  /*65e0*/  LEA R48, P0, R79.reuse, R64, 0x1 ;  /* 0x000000404f307211 */ /* 0x050fe400078008ff */
[----:B-1----:R-:W-:Y:S02]  /*65f0*/  SEL R2, R130, R127, !P1 ;  /* 0x0000007f82027207 */ /* 0x002fe40004800000 */
[----:B---3--:R-:W-:Y:S02]  /*6600*/  LEA.HI.X R49, R79, R65, R106, 0x1, P0 ;  /* 0x000000414f317211 */ /* 0x008fe400000f0c6a */
[----:B------:R-:W-:Y:S02]  /*6610*/  SHF.R.S32.HI R3, RZ, 0x1f, R2 ;  /* 0x0000001fff037819 */ /* 0x000fe40000011402 */
[----:B------:R-:W-:Y:S02]  /*6620*/  ISETP.GE.AND P0, PT, R29, c[0x0][0x27c], PT ;  /* 0x00009f001d007a0c */ /* 0x000fe40003f06270 */
[----:B------:R-:W-:Y:S04]  /*6630*/  LEA.HI R2, R3, R2, RZ, 0x4 ;  /* 0x0000000203027211 */ /* 0x000fe800078f20ff */
[----:B------:R-:W-:Y:S04]  /*6640*/  LEA.HI.SX32 R2, R2, R114, 0x1c ;  /* 0x0000007202027211 */ /* 0x000fe800078fe2ff */
[----:B------:R-:W-:Y:S02]  /*6650*/  SHF.R.S32.HI R3, RZ, 0x1f, R2 ;  /* 0x0000001fff037819 */ /* 0x000fe40000011402 */
[----:B------:R-:W-:Y:S01]  /*6660*/  SHF.L.U32 R38, R2, 0x3, RZ ;  /* 0x0000000302267819 */ /* 0x000fe200000006ff */
[--C-:B------:R-:W-:Y:S01]  /*6670*/  @!P0 HADD2.F32 R9, -RZ, R62.reuse.H0_H0 ;  /* 0x2000003eff098230 */ /* 0x100fe20000004100 */
[----:B------:R-:W-:Y:S01]  /*6680*/  LEA.HI R2, R3, R2, RZ, 0x3 ;  /* 0x0000000203027211 */ /* 0x000fe200078f18ff */
[----:B------:R-:W-:Y:S01]  /*6690*/  @!P0 HADD2.F32 R20, -RZ, R62.H1_H1 ;  /* 0x3000003eff148230 */ /* 0x000fe20000004100 */
[----:B------:R-:W-:Y:S02]  /*66a0*/  LOP3.LUT R3, R208, 0x38, R38, 0xf8, !PT ;  /* 0x00000038d0037812 */ /* 0x000fe400078ef826 */
[----:B------:R-:W-:Y:S01]  /*66b0*/  @!P0 SHF.R.U64 R15, R56, 0x10, R57 ;  /* 0x00000010380f8819 */ /* 0x000fe20000001239 */
[----:B------:R-:W-:Y:S01]  /*66c0*/  IMAD.SHL.U32 R2, R2, 0x200, RZ ;  /* 0x0000020002027824 */ /* 0x000fe200078e00ff */
[----:B------:R-:W-:Y:S02]  /*66d0*/  LOP3.LUT R3, R3, R147, RZ, 0x3c, !PT ;  /* 0x0000009303037212 */ /* 0x000fe400078e3cff */
[--C-:B------:R-:W-:Y:S02]  /*66e0*/  @!P0 SHF.R.U64 R6, R24, 0x10, R25.reuse ;  /* 0x0000001018068819 */ /* 0x100fe40000001219 */
[----:B------:R-:W-:Y:S02]  /*66f0*/  LOP3.LUT R2, R2, 0x7ffff000, RZ, 0xc0, !PT ;  /* 0x7ffff00002027812 */ /* 0x000fe400078ec0ff */
[----:B------:R-:W-:Y:S02]  /*6700*/  @!P0 SHF.R.U32.HI R8, RZ, 0x10, R25 ;  /* 0x00000010ff088819 */ /* 0x000fe40000011619 */
[----:B------:R-:W-:Y:S02]  /*6710*/  IADD3 R2, R3, R2, R148 ;  /* 0x0000000203027210 */ /* 0x000fe40007ffe094 */
[----:B------:R-:W-:Y:S02]  /*6720*/  IADD3 R3, R123, R66, RZ ;  /* 0x000000427b037210 */ /* 0x000fe40007ffe0ff */
[----:B------:R-:W-:Y:S01]  /*6730*/  @!P0 SHF.R.U32.HI R22, RZ, 0x10, R57 ;  /* 0x00000010ff168819 */ /* 0x000fe20000011639 */
[----:B------:R-:W-:Y:S01]  /*6740*/  IMAD.IADD R2, R66, 0x1, R2 ;  /* 0x0000000142027824 */ /* 0x000fe200078e0202 */
[----:B------:R-:W-:Y:S02]  /*6750*/  SHF.L.U32 R3, R3, 0x1, RZ ;  /* 0x0000000103037819 */ /* 0x000fe400000006ff */
[--C-:B------:R-:W-:Y:S01]  /*6760*/  @!P0 SHF.R.U64 R14, R26, 0x10, R27.reuse ;  /* 0x000000101a0e8819 */ /* 0x100fe2000000121b */
[----:B------:R-:W-:Y:S01]  /*6770*/  IMAD.SHL.U32 R2, R2, 0x2, RZ ;  /* 0x0000000202027824 */ /* 0x000fe200078e00ff */
[----:B------:R-:W-:Y:S01]  /*6780*/  @!P0 HADD2.F32 R22, -RZ, R22.H0_H0 ;  /* 0x20000016ff168230 */ /* 0x000fe20000004100 */
[----:B------:R1:W-:Y:S01]  /*6790*/  LDS.128 R16, [R3+0xc100] ;  /* 0x00c1000003107984 */ /* 0x0003e20000000c00 */
[----:B------:R-:W-:Y:S01]  /*67a0*/  @!P0 SHF.R.U32.HI R13, RZ, 0x10, R27 ;  /* 0x00000010ff0d8819 */ /* 0x000fe2000001161b */
[--C-:B------:R-:W-:Y:S01]  /*67b0*/  @!P0 HADD2.F32 R27, -RZ, R63.reuse.H0_H0 ;  /* 0x2000003fff1b8230 */ /* 0x100fe20000004100 */
[--C-:B------:R-:W-:Y:S02]  /*67c0*/  @!P0 SHF.R.U32.HI R24, RZ, 0x10, R59.reuse ;  /* 0x00000010ff188819 */ /* 0x100fe4000001163b */
[----:B------:R-:W-:Y:S03]  /*67d0*/  @!P0 SHF.R.U64 R37, R58, 0x10, R59 ;  /* 0x000000103a258819 */ /* 0x000fe6000000123b */
[----:B------:R-:W2:Y:S01]  /*67e0*/  LDS.128 R44, [R2+0xc100] ;  /* 0x00c10000022c7984 */ /* 0x000ea20000000c00 */
[----:B------:R-:W-:Y:S02]  /*67f0*/  @!P0 HADD2.F32 R32, -RZ, R24.H0_H0 ;  /* 0x20000018ff208230 */ /* 0x000fe40000004100 */
[----:B------:R-:W-:Y:S02]  /*6800*/  @!P0 HADD2.F32 R24, -RZ, R63.H1_H1 ;  /* 0x3000003fff188230 */ /* 0x000fe40000004100 */
[----:B-1----:R-:W-:Y:S01]  /*6810*/  @!P0 HADD2.F32 R3, -RZ, R33.H0_H0 ;  /* 0x20000021ff038230 */ /* 0x002fe20000004100 */
[----:B--2---:R-:W-:Y:S01]  /*6820*/  @!P0 IMAD.MOV.U32 R12, RZ, RZ, R44 ;  /* 0x000000ffff0c8224 */ /* 0x004fe200078e002c */
[----:B------:R-:W-:Y:S02]  /*6830*/  @!P0 MOV R5, R16 ;  /* 0x0000001000058202 */ /* 0x000fe40000000f00 */
[----:B------:R-:W-:Y:S02]  /*6840*/  @!P0 MOV R21, R45 ;  /* 0x0000002d00158202 */ /* 0x000fe40000000f00 */
[--C-:B------:R-:W-:Y:S02]  /*6850*/  @!P0 HADD2.F32 R7, -RZ, R12.reuse.H0_H0 ;  /* 0x2000000cff078230 */ /* 0x100fe40000004100 */
[--C-:B------:R-:W-:Y:S02]  /*6860*/  @!P0 HADD2.F32 R4, -RZ, R5.reuse.H0_H0 ;  /* 0x20000005ff048230 */ /* 0x100fe40000004100 */
[----:B------:R-:W-:Y:S03]  /*6870*/  @!P0 HADD2.F32 R5, -RZ, R5.H1_H1 ;  /* 0x30000005ff058230 */ /* 0x000fe60000004100 */
[CC--:B------:R-:W-:Y:S02]  /*6880*/  @!P0 FMUL.FTZ R2, R4.reuse, R3.reuse ;  /* 0x0000000304028220 */ /* 0x0c0fe40000410000 */
[C---:B------:R-:W-:Y:S02]  /*6890*/  @!P0 FMUL.FTZ R3, R7.reuse, R3 ;  /* 0x0000000307038220 */ /* 0x040fe40000410000 */
[-C--:B------:R-:W-:Y:S02]  /*68a0*/  @!P0 FFMA.FTZ R2, R7, R9.reuse, R2 ;  /* 0x0000000907028223 */ /* 0x080fe40000010002 */
[----:B------:R-:W-:Y:S02]  /*68b0*/  @!P0 IMAD.MOV.U32 R7, RZ, RZ, R17 ;  /* 0x000000ffff078224 */ /* 0x000fe400078e0011 */
[----:B------:R-:W-:Y:S01]  /*68c0*/  @!P0 FFMA.FTZ R51, R4, R9, -R3 ;  /* 0x0000000904338223 */ /* 0x000fe20000010803 */
[----:B------:R-:W-:Y:S02]  /*68d0*/  @!P0 HADD2.F32 R4, -RZ, R33.H1_H1 ;  /* 0x30000021ff048230 */ /* 0x000fe40000004100 */
[----:B------:R-:W-:Y:S02]  /*68e0*/  @!P0 HADD2.F32 R9, -RZ, R12.H1_H1 ;  /* 0x3000000cff098230 */ /* 0x000fe40000004100 */
[----:B------:R-:W-:Y:S02]  /*68f0*/  @!P0 HADD2.F32 R12, -RZ, R15.H0_H0 ;  /* 0x2000000fff0c8230 */ /* 0x000fe40000004100 */
[----:B------:R-:W-:Y:S02]  /*6900*/  @!P0 HADD2.F32 R15, -RZ, R21.H0_H0 ;  /* 0x20000015ff0f8230 */ /* 0x000fe40000004100 */
[----:B------:R-:W-:Y:S02]  /*6910*/  @!P0 HADD2.F32 R3, -RZ, R6.H0_H0 ;  /* 0x20000006ff038230 */ /* 0x000fe40000004100 */
[--C-:B------:R-:W-:Y:S01]  /*6920*/  @!P0 HADD2.F32 R6, -RZ, R7.reuse.H0_H0 ;  /* 0x20000007ff068230 */ /* 0x100fe20000004100 */
[----:B------:R-:W-:Y:S01]  /*6930*/  @!P0 FMUL.FTZ R23, R15, R4 ;  /* 0x000000040f178220 */ /* 0x000fe20000410000 */
[----:B------:R-:W-:Y:S01]  /*6940*/  @!P0 HADD2.F32 R7, -RZ, R7.H1_H1 ;  /* 0x30000007ff078230 */ /* 0x000fe20000004100 */
[-C--:B------:R-:W-:Y:S01]  /*6950*/  @!P0 FMUL.FTZ R25, R9, R3.reuse ;  /* 0x0000000309198220 */ /* 0x080fe20000410000 */
[----:B------:R-:W-:Y:S01]  /*6960*/  @!P0 HADD2.F32 R21, -RZ, R21.H1_H1 ;  /* 0x30000015ff158230 */ /* 0x000fe20000004100 */
[C---:B------:R-:W-:Y:S02]  /*6970*/  @!P0 FMUL.FTZ R3, R5.reuse, R3 ;  /* 0x0000000305038220 */ /* 0x040fe40000410000 */
[C---:B------:R-:W-:Y:S01]  /*6980*/  @!P0 FFMA.FTZ R43, R6.reuse, R20, -R23 ;  /* 0x00000014062b8223 */ /* 0x040fe20000010817 */
[----:B------:R-:W-:Y:S01]  /*6990*/  @!P0 MOV R23, R47 ;  /* 0x0000002f00178202 */ /* 0x000fe20000000f00 */
[-C--:B------:R-:W-:Y:S01]  /*69a0*/  @!P0 FFMA.FTZ R50, R5, R12.reuse, -R25 ;  /* 0x0000000c05328223 */ /* 0x080fe20000010819 */
[----:B------:R-:W-:Y:S01]  /*69b0*/  @!P0 HADD2.F32 R5, -RZ, R8.H0_H0 ;  /* 0x20000008ff058230 */ /* 0x000fe20000004100 */
[----:B------:R-:W-:Y:S02]  /*69c0*/  @!P0 FFMA.FTZ R3, R9, R12, R3 ;  /* 0x0000000c09038223 */ /* 0x000fe40000010003 */
[----:B------:R-:W-:Y:S01]  /*69d0*/  @!P0 IMAD.MOV.U32 R12, RZ, RZ, R19 ;  /* 0x000000ffff0c8224 */ /* 0x000fe200078e0013 */
[--C-:B------:R-:W-:Y:S01]  /*69e0*/  @!P0 HADD2.F32 R26, -RZ, R23.reuse.H0_H0 ;  /* 0x20000017ff1a8230 */ /* 0x100fe20000004100 */
[----:B------:R-:W-:Y:S01]  /*69f0*/  @!P0 FMUL.FTZ R4, R6, R4 ;  /* 0x0000000406048220 */ /* 0x000fe20000410000 */
[----:B------:R-:W-:Y:S01]  /*6a00*/  @!P0 HADD2.F32 R6, -RZ, R34.H0_H0 ;  /* 0x20000022ff068230 */ /* 0x000fe20000004100 */
[-C--:B------:R-:W-:Y:S01]  /*6a10*/  @!P0 FMUL.FTZ R8, R21, R5.reuse ;  /* 0x0000000515088220 */ /* 0x080fe20000410000 */
[--C-:B------:R-:W-:Y:S01]  /*6a20*/  @!P0 HADD2.F32 R9, -RZ, R12.reuse.H0_H0 ;  /* 0x2000000cff098230 */ /* 0x100fe20000004100 */
[C---:B------:R-:W-:Y:S01]  /*6a30*/  @!P0 FMUL.FTZ R5, R7.reuse, R5 ;  /* 0x0000000507058220 */ /* 0x040fe20000410000 */
[----:B------:R-:W-:Y:S01]  /*6a40*/  @!P0 HADD2.F32 R31, -RZ, R23.H1_H1 ;  /* 0x30000017ff1f8230 */ /* 0x000fe20000004100 */
[----:B------:R-:W-:Y:S02]  /*6a50*/  @!P0 FMUL.FTZ R25, R26, R6 ;  /* 0x000000061a198220 */ /* 0x000fe40000410000 */
[----:B------:R-:W-:Y:S01]  /*6a60*/  @!P0 FFMA.FTZ R42, R7, R22, -R8 ;  /* 0x00000016072a8223 */ /* 0x000fe20000010808 */
[----:B------:R-:W-:Y:S01]  /*6a70*/  @!P0 HADD2.F32 R7, -RZ, R12.H1_H1 ;  /* 0x3000000cff078230 */ /* 0x000fe20000004100 */
[C---:B------:R-:W-:Y:S01]  /*6a80*/  @!P0 FMUL.FTZ R8, R9.reuse, R6 ;  /* 0x0000000609088220 */ /* 0x040fe20000410000 */
[----:B------:R-:W-:Y:S01]  /*6a90*/  @!P0 HADD2.F32 R6, -RZ, R34.H1_H1 ;  /* 0x30000022ff068230 */ /* 0x000fe20000004100 */
[----:B------:R-:W-:Y:S01]  /*6aa0*/  @!P0 FFMA.FTZ R41, R9, R27, -R25 ;  /* 0x0000001b09298223 */ /* 0x000fe20000010819 */
[----:B------:R-:W-:Y:S01]  /*6ab0*/  @!P0 HADD2.F32 R9, -RZ, R13.H0_H0 ;  /* 0x2000000dff098230 */ /* 0x000fe20000004100 */
[----:B------:R-:W-:Y:S01]  /*6ac0*/  @!P0 IMAD.MOV.U32 R12, RZ, RZ, R18 ;  /* 0x000000ffff0c8224 */ /* 0x000fe200078e0012 */
[----:B------:R-:W-:Y:S01]  /*6ad0*/  @!P0 MOV R25, R46 ;  /* 0x0000002e00198202 */ /* 0x000fe20000000f00 */
[----:B------:R-:W-:Y:S01]  /*6ae0*/  @!P0 FFMA.FTZ R4, R15, R20, R4 ;  /* 0x000000140f048223 */ /* 0x000fe20000010004 */
[----:B------:R-:W-:Y:S01]  /*6af0*/  @!P0 F2FP.PACK_AB R20, R50, R51 ;  /* 0x000000333214823e */ /* 0x000fe200000000ff */
[-C--:B------:R-:W-:Y:S02]  /*6b00*/  @!P0 FMUL.FTZ R13, R31, R9.reuse ;  /* 0x000000091f0d8220 */ /* 0x080fe40000410000 */
[C---:B------:R-:W-:Y:S01]  /*6b10*/  @!P0 FMUL.FTZ R9, R7.reuse, R9 ;  /* 0x0000000907098220 */ /* 0x040fe20000410000 */
[--C-:B------:R-:W-:Y:S01]  /*6b20*/  @!P0 HADD2.F32 R23, -RZ, R25.reuse.H0_H0 ;  /* 0x20000019ff178230 */ /* 0x100fe20000004100 */
[----:B------:R-:W-:Y:S01]  /*6b30*/  @!P0 FFMA.FTZ R34, R7, R32, -R13 ;  /* 0x0000002007228223 */ /* 0x000fe2000001080d */
[----:B------:R-:W-:Y:S01]  /*6b40*/  @!P0 HADD2.F32 R7, -RZ, R12.H0_H0 ;  /* 0x2000000cff078230 */ /* 0x000fe20000004100 */
[----:B------:R-:W-:Y:S01]  /*6b50*/  @!P0 FFMA.FTZ R5, R21, R22, R5 ;  /* 0x0000001615058223 */ /* 0x000fe20000010005 */
[----:B------:R-:W-:Y:S01]  /*6b60*/  @!P0 MOV R16, R20 ;  /* 0x0000001400108202 */ /* 0x000fe20000000f00 */
[-C--:B------:R-:W-:Y:S01]  /*6b70*/  @!P0 FMUL.FTZ R33, R23, R6.reuse ;  /* 0x0000000617218220 */ /* 0x080fe20000410000 */
[----:B------:R-:W-:Y:S01]  /*6b80*/  @!P0 F2FP.PACK_AB R15, R34, R41 ;  /* 0x00000029220f823e */ /* 0x000fe200000000ff */
[----:B------:R-:W-:Y:S01]  /*6b90*/  @!P0 FMUL.FTZ R6, R7, R6 ;  /* 0x0000000607068220 */ /* 0x000fe20000410000 */
[----:B------:R-:W-:Y:S01]  /*6ba0*/  @!P0 F2FP.PACK_AB R4, R5, R4 ;  /* 0x000000040504823e */ /* 0x000fe200000000ff */
[-C--:B------:R-:W-:Y:S01]  /*6bb0*/  @!P0 FFMA.FTZ R39, R7, R24.reuse, -R33 ;  /* 0x0000001807278223 */ /* 0x080fe20000010821 */
[----:B------:R-:W-:Y:S01]  /*6bc0*/  @!P0 HADD2.F32 R13, -RZ, R14.H0_H0 ;  /* 0x2000000eff0d8230 */ /* 0x000fe20000004100 */
[----:B------:R-:W-:Y:S01]  /*6bd0*/  @!P0 FFMA.FTZ R6, R23, R24, R6 ;  /* 0x0000001817068223 */ /* 0x000fe20000010006 */
[----:B------:R-:W-:Y:S01]  /*6be0*/  @!P0 HADD2.F32 R14, -RZ, R25.H1_H1 ;  /* 0x30000019ff0e8230 */ /* 0x000fe20000004100 */
[----:B------:R-:W-:Y:S01]  /*6bf0*/  @!P0 IMAD.MOV.U32 R19, RZ, RZ, R15 ;  /* 0x000000ffff138224 */ /* 0x000fe200078e000f */
[----:B------:R-:W-:Y:S01]  /*6c00*/  @!P0 HADD2.F32 R12, -RZ, R12.H1_H1 ;  /* 0x3000000cff0c8230 */ /* 0x000fe20000004100 */
[----:B------:R-:W-:Y:S01]  /*6c10*/  @!P0 IMAD.MOV.U32 R45, RZ, RZ, R4 ;  /* 0x000000ffff2d8224 */ /* 0x000fe200078e0004 */
[----:B------:R-:W-:Y:S01]  /*6c20*/  @!P0 HADD2.F32 R25, -RZ, R37.H0_H0 ;  /* 0x20000025ff198230 */ /* 0x000fe20000004100 */
[-C--:B------:R-:W-:Y:S02]  /*6c30*/  @!P0 FMUL.FTZ R33, R14, R13.reuse ;  /* 0x0000000d0e218220 */ /* 0x080fe40000410000 */
[C---:B------:R-:W-:Y:S02]  /*6c40*/  @!P0 FMUL.FTZ R7, R12.reuse, R13 ;  /* 0x0000000d0c078220 */ /* 0x040fe40000410000 */
[----:B------:R-:W-:Y:S01]  /*6c50*/  @!P0 FFMA.FTZ R13, R12, R25, -R33 ;  /* 0x000000190c0d8223 */ /* 0x000fe20000010821 */
[----:B------:R-:W-:Y:S01]  /*6c60*/  @!P0 F2FP.PACK_AB R33, R42, R43 ;  /* 0x0000002b2a21823e */ /* 0x000fe200000000ff */
[----:B------:R-:W-:Y:S01]  /*6c70*/  @!P0 FFMA.FTZ R7, R14, R25, R7 ;  /* 0x000000190e078223 */ /* 0x000fe20000010007 */
[----:B------:R-:W-:Y:S01]  /*6c80*/  @!P0 F2FP.PACK_AB R12, R3, R2 ;  /* 0x00000002030c823e */ /* 0x000fe200000000ff */
[----:B------:R-:W-:Y:S01]  /*6c90*/  @!P0 FFMA.FTZ R8, R26, R27, R8 ;  /* 0x0000001b1a088223 */ /* 0x000fe20000010008 */
[----:B------:R-:W-:Y:S01]  /*6ca0*/  @!P0 F2FP.PACK_AB R13, R13, R39 ;  /* 0x000000270d0d823e */ /* 0x000fe200000000ff */
[----:B------:R-:W-:Y:S01]  /*6cb0*/  @!P0 IMAD.MOV.U32 R17, RZ, RZ, R33 ;  /* 0x000000ffff118224 */ /* 0x000fe200078e0021 */
[----:B------:R-:W-:Y:S01]  /*6cc0*/  @!P0 F2FP.PACK_AB R3, R7, R6 ;  /* 0x000000060703823e */ /* 0x000fe200000000ff */
[----:B------:R-:W-:Y:S01]  /*6cd0*/  @!P0 FFMA.FTZ R9, R31, R32, R9 ;  /* 0x000000201f098223 */ /* 0x000fe20000010009 */
[----:B------:R-:W-:Y:S02]  /*6ce0*/  @!P0 MOV R18, R13 ;  /* 0x0000000d00128202 */ /* 0x000fe40000000f00 */
[----:B------:R-:W-:Y:S02]  /*6cf0*/  @!P0 MOV R44, R12 ;  /* 0x0000000c002c8202 */ /* 0x000fe40000000f00 */
[----:B------:R-:W-:Y:S01]  /*6d00*/  @!P0 F2FP.PACK_AB R2, R9, R8 ;  /* 0x000000080902823e */ /* 0x000fe200000000ff */
[----:B------:R1:W-:Y:S01]  /*6d10*/  ST.E.128 [R48.64], R16 ;  /* 0x0000001030007985 */ /* 0x0003e2000c101d08 */
[----:B------:R-:W-:Y:S02]  /*6d20*/  @!P0 MOV R46, R3 ;  /* 0x00000003002e8202 */ /* 0x000fe40000000f00 */
[----:B------:R-:W-:Y:S02]  /*6d30*/  @!P0 MOV R47, R2 ;  /* 0x00000002002f8202 */ /* 0x000fe40000000f00 */
[----:B------:R-:W-:Y:S11]  /*6d40*/  ISETP.GE.AND P0, PT, R38, c[0x0][0x1d4], PT ;  /* 0x0000750026007a0c */ /* 0x000ff60003f06270 */
[----:B------:R-:W-:Y:S02]  /*6d50*/  @!UPT UIADD3 URZ, URZ, URZ, URZ ;  /* 0x0000003f3f3ff290 */ /* 0x000fe4000fffe03f */
[----:B------:R-:W-:-:S05]  /*6d60*/  @P0 BRA `(.L_x_1713) ;  /* 0x0000038000000947 */ /* 0x000fca0003800000 */
[C---:B------:R-:W-:Y:S04]  /*6d70*/  LEA R2, P0, R38.reuse, R64, 0x1 ;  /* 0x0000004026027211 */ /* 0x040fe800078008ff */
[----:B------:R-:W-:Y:S05]  /*6d80*/  LEA.HI.X.SX32 R3, R38, R65, 0x1, P0 ;  /* 0x0000004126037211 */ /* 0x000fea00000f0eff */
[----:B------:R2:W-:Y:S01]  /*6d90*/  ST.E.128 [R2.64], R44 ;  /* 0x0000002c02007985 */ /* 0x0005e2000c101d08 */
[----:B------:R-:W-:-:S05]  /*6da0*/  BRA `(.L_x_1713) ;  /* 0x0000034000007947 */ /* 0x000fca0003800000 */
.L_x_1709:
[----:B------:R-:W-:Y:S01]  /*6db0*/  IMAD.WIDE.U32 R2, R74, c[0x0][0x1e0], RZ ;  /* 0x000078004a027a25 */ /* 0x000fe200078e00ff */
[----:B------:R-:W-:Y:S02]  /*6dc0*/  SHF.R.S32.HI R76, RZ, 0x1f, R74 ;  /* 0x0000001fff4c7819 */ /* 0x000fe4000001144a */
[----:B-----5:R-:W-:Y:S03]  /*6dd0*/  SHF.R.S32.HI R77, RZ, 0x1f, R71 ;  /* 0x0000001fff4d7819 */ /* 0x020fe60000011447 */
[----:B------:R-:W-:Y:S04]  /*6de0*/  IMAD R4, R76, c[0x0][0x1e0], RZ ;  /* 0x000078004c047a24 */ /* 0x000fe800078e02ff */
[----:B------:R-:W-:Y:S04]  /*6df0*/  IMAD R4, R74, c[0x0][0x1e4], R4 ;  /* 0x000079004a047a24 */ /* 0x000fe800078e0204 */
[----:B------:R-:W-:Y:S02]  /*6e00*/  IMAD.IADD R3, R3, 0x1, R4 ;  /* 0x0000000103037824 */ /* 0x000fe400078e0204 */
[----:B------:R-:W-:Y:S02]  /*6e10*/  IMAD R4, R77, c[0x0][0x1f0], RZ ;  /* 0x00007c004d047a24 */ /* 0x000fe400078e02ff */
[C---:B------:R-:W-:Y:S04]  /*6e20*/  IMAD.WIDE.U32 R2, R71.reuse, c[0x0][0x1f0], R2 ;  /* 0x00007c0047027a25 */ /* 0x040fe800078e0002 */
[----:B------:R-:W-:Y:S01]  /*6e30*/  IMAD R4, R71, c[0x0][0x1f4], R4 ;  /* 0x00007d0047047a24 */ /* 0x000fe200078e0204 */
[----:B------:R-:W-:Y:S04]  /*6e40*/  IADD3 R2, P0, R80, R2, RZ ;  /* 0x0000000250027210 */ /* 0x000fe80007f1e0ff */
[----:B------:R-:W-:Y:S02]  /*6e50*/  IADD3.X R4, R84, R3, R4, P0, !PT ;  /* 0x0000000354047210 */ /* 0x000fe400007fe404 */
[C---:B------:R-:W-:Y:S04]  /*6e60*/  LEA R3, P0, R2.reuse, c[0x0][0x1c8], 0x1 ;  /* 0x0000720002037a11 */ /* 0x040fe800078008ff */
[----:B------:R-:W-:Y:S02]  /*6e70*/  LEA.HI.X R4, R2, c[0x0][0x1cc], R4, 0x1, P0 ;  /* 0x0000730002047a11 */ /* 0x000fe400000f0c04 */
[----:B------:R-:W2:Y:S08]  /*6e80*/  SHFL.IDX PT, R2, R3, RZ, 0x1c1f ;  /* 0x001c1fff03027589 */ /* 0x000eb000000e0000 */
[----:B------:R3:W4:Y:S02]  /*6e90*/  SHFL.IDX PT, R3, R4, RZ, 0x1c1f ;  /* 0x001c1fff04037589 */ /* 0x00072400000e0000 */
[----:B---3--:R-:W-:Y:S05]  /*6ea0*/  IMAD.IADD R4, R78, 0x1, -R8 ;  /* 0x000000014e047824 */ /* 0x008fea00078e0a08 */
[----:B------:R-:W-:Y:S04]  /*6eb0*/  IMNMX R75, R4, 0x40, PT ;  /* 0x00000040044b7817 */ /* 0x000fe80003800200 */
[----:B------:R-:W-:Y:S11]  /*6ec0*/  ISETP.GT.AND P0, PT, R75, R206, PT ;  /* 0x000000ce4b00720c */ /* 0x000ff60003f04270 */
[----:B------:R-:W-:Y:S02]  /*6ed0*/  @!UPT UIADD3 URZ, URZ, URZ, URZ ;  /* 0x0000003f3f3ff290 */ /* 0x000fe4000fffe03f */
[----:B------:R-:W-:-:S05]  /*6ee0*/  @!P0 BRA `(.L_x_1713) ;  /* 0x0000020000008947 */ /* 0x000fca0003800000 */
[----:B--2-4-:R-:W-:Y:S02]  /*6ef0*/  ISETP.GE.AND P1, PT, R104, c[0x0][0x1d4], PT ;  /* 0x0000750068007a0c */ /* 0x014fe40003f26270 */
[----:B------:R-:W-:Y:S02]  /*6f00*/  ISETP.GE.AND P3, PT, R200, c[0x0][0x1d4], PT ;  /* 0x00007500c8007a0c */ /* 0x000fe40003f66270 */
[C---:B------:R-:W-:Y:S09]  /*6f10*/  ISETP.GE.AND P2, PT, R199.reuse, c[0x0][0x1d4], PT ;  /* 0x00007500c7007a0c */ /* 0x040ff20003f46270 */
[----:B------:R-:W2:Y:S01]  /*6f20*/  @!P1 LDS.128 R12, [R72+0xc000] ;  /* 0x00c00000480c9984 */ /* 0x000ea20000000c00 */
[CC--:B------:R-:W-:Y:S04]  /*6f30*/  @!P1 LEA R4, P0, R104.reuse, R2.reuse, 0x1 ;  /* 0x0000000268049211 */ /* 0x0c0fe800078008ff */
[-C--:B------:R-:W-:Y:S02]  /*6f40*/  @!P1 LEA.HI.X R5, R104, R3.reuse, R105, 0x1, P0 ;  /* 0x0000000368059211 */ /* 0x080fe400000f0c69 */
[CC--:B------:R-:W-:Y:S04]  /*6f50*/  @!P3 LEA R8, P0, R200.reuse, R2.reuse, 0x1 ;  /* 0x00000002c808b211 */ /* 0x0c0fe800078008ff */
[-C--:B------:R-:W-:Y:S02]  /*6f60*/  @!P3 LEA.HI.X R9, R200, R3.reuse, R215, 0x1, P0 ;  /* 0x00000003c809b211 */ /* 0x080fe400000f0cd7 */
[CC--:B-1----:R-:W-:Y:S04]  /*6f70*/  @!P2 LEA R6, P0, R199.reuse, R2.reuse, 0x1 ;  /* 0x00000002c706a211 */ /* 0x0c2fe800078008ff */
[-C--:B------:R-:W-:Y:S02]  /*6f80*/  @!P2 LEA.HI.X R7, R199, R3.reuse, R214, 0x1, P0 ;  /* 0x00000003c707a211 */ /* 0x080fe400000f0cd6 */
[----:B------:R-:W-:Y:S01]  /*6f90*/  ISETP.GE.AND P0, PT, R30, c[0x0][0x1d4], PT ;  /* 0x000075001e007a0c */ /* 0x000fe20003f06270 */
[----:B--2---:R1:W-:Y:S11]  /*6fa0*/  @!P1 ST.E.128 [R4.64], R12 ;  /* 0x0000000c04009985 */ /* 0x0043f6000c101d08 */
[----:B------:R-:W-:Y:S01]  /*6fb0*/  @!UPT UIADD3 URZ, URZ, URZ, URZ ;  /* 0x0000003f3f3ff290 */ /* 0x000fe2000fffe03f */
[----:B------:R-:W2:Y:S01]  /*6fc0*/  @!P0 LDS.128 R12, [R73+0xc000] ;  /* 0x00c00000490c8984 */ /* 0x000ea20000000c00 */
[----:B-1----:R-:W-:Y:S04]  /*6fd0*/  @!P0 IMAD.SHL.U32 R4, R210, 0x8, RZ ;  /* 0x00000008d2048824 */ /* 0x002fe800078e00ff */
[--C-:B------:R-:W-:Y:S05]  /*6fe0*/  @!P0 IMAD.WIDE R4, R4, 0x2, R2.reuse ;  /* 0x0000000204048825 */ /* 0x100fea00078e0202 */
[----:B--2---:R1:W-:Y:S01]  /*6ff0*/  @!P0 ST.E.128 [R4.64], R12 ;  /* 0x0000000c04008985 */ /* 0x0043e2000c101d08 */
[----:B------:R-:W-:Y:S11]  /*7000*/  ISETP.GE.AND P0, PT, R29, c[0x0][0x1d4], PT ;  /* 0x000075001d007a0c */ /* 0x000ff60003f06270 */
[----:B------:R-:W-:Y:S02]  /*7010*/  @!UPT UIADD3 URZ, URZ, URZ, URZ ;  /* 0x0000003f3f3ff290 */ /* 0x000fe4000fffe03f */
[----:B------:R-:W2:Y:S01]  /*7020*/  @!P0 LDS.128 R16, [R72+0xe000] ;  /* 0x00e0000048108984 */ /* 0x000ea20000000c00 */
[----:B-1----:R-:W-:Y:S04]  /*7030*/  @!P0 IMAD.SHL.U32 R4, R209, 0x8, RZ ;  /* 0x00000008d1048824 */ /* 0x002fe800078e00ff */
[----:B------:R-:W-:Y:S05]  /*7040*/  @!P0 IMAD.WIDE R4, R4, 0x2, R2 ;  /* 0x0000000204048825 */ /* 0x000fea00078e0202 */
        /* <DEDUP_REMOVED lines=10> */
.L_x_1713:
[----:B--2-4-:R-:W-:Y:S05]  /*70f0*/  BSYNC B1 ;  /* 0x0000000000017941 */ /* 0x014fea0003800000 */
.L_x_1708:
[----:B------:R-:W-:Y:S01]  /*7100*/  ISETP.GT.AND P0, PT, R28, R35, PT ;  /* 0x000000231c00720c */ /* 0x000fe20003f04270 */
[----:B-1----:R-:W-:Y:S01]  /*7110*/  IMAD R8, R77, c[0x0][0x218], RZ ;  /* 0x000086004d087a24 */ /* 0x002fe200078e02ff */
[C---:B------:R-:W-:Y:S01]  /*7120*/  ISETP.GE.AND P1, PT, R40.reuse, 0x1, PT ;  /* 0x000000012800780c */ /* 0x040fe20003f26270 */
[----:B------:R-:W-:Y:S01]  /*7130*/  BSSY B0, `(.L_x_1730) ;  /* 0x000004a000007945 */ /* 0x000fe20003800000 */
[C---:B------:R-:W-:Y:S01]  /*7140*/  IADD3 R3, R40.reuse, 0x1, RZ ;  /* 0x0000000128037810 */ /* 0x040fe20007ffe0ff */
[----:B------:R-:W-:Y:S08]  /*7150*/  IMAD R8, R71, c[0x0][0x21c], R8 ;  /* 0x0000870047087a24 */ /* 0x000ff000078e0208 */
[----:B------:R-:W-:Y:S01]  /*7160*/  @P0 IMAD R2, R40, 0x6000, R10 ;  /* 0x0000600028020824 */ /* 0x000fe200078e020a */
[----:B------:R-:W-:Y:S01]  /*7170*/  SEL R40, R3, RZ, !P1 ;  /* 0x000000ff03287207 */ /* 0x000fe20004800000 */
[----:B-----5:R-:W-:Y:S01]  /*7180*/  @P0 IMAD.MOV.U32 R6, RZ, RZ, R88 ;  /* 0x000000ffff060224 */ /* 0x020fe200078e0058 */
[----:B------:R-:W-:Y:S01]  /*7190*/  @P0 IADD3 R3, R28, -0x1, RZ ;  /* 0xffffffff1c030810 */ /* 0x000fe20007ffe0ff */
[----:B------:R-:W-:Y:S03]  /*71a0*/  @P0 IMAD.MOV.U32 R7, RZ, RZ, R85 ;  /* 0x000000ffff070224 */ /* 0x000fe600078e0055 */
[----:B------:R-:W-:Y:S01]  /*71b0*/  @P0 SHF.R.S32.HI R5, RZ, 0x1f, R3 ;  /* 0x0000001fff050819 */ /* 0x000fe20000011403 */
[----:B------:R-:W-:Y:S02]  /*71c0*/  @P0 IMAD R4, R135, R3, RZ ;  /* 0x0000000387040224 */ /* 0x000fe400078e02ff */
[-C--:B------:R-:W-:Y:S04]  /*71d0*/  @P0 IMAD.WIDE.U32 R6, R3, R141.reuse, R6 ;  /* 0x0000008d03060225 */ /* 0x080fe800078e0006 */
[----:B------:R-:W-:Y:S01]  /*71e0*/  @P0 IMAD R3, R5, R141, R4 ;  /* 0x0000008d05030224 */ /* 0x000fe200078e0204 */
[C---:B------:R-:W-:Y:S03]  /*71f0*/  @P0 LEA R4, P1, R6.reuse, c[0x0][0x250], 0x1 ;  /* 0x0000940006040a11 */ /* 0x040fe600078208ff */
[----:B------:R-:W-:Y:S05]  /*7200*/  @P0 IMAD.IADD R3, R7, 0x1, R3 ;  /* 0x0000000107030824 */ /* 0x000fea00078e0203 */
[----:B------:R-:W-:Y:S01]  /*7210*/  @P0 LEA.HI.X R5, R6, c[0x0][0x254], R3, 0x1, P1 ;  /* 0x0000950006050a11 */ /* 0x000fe200008f0c03 */
[----:B------:R-:W-:Y:S02]  /*7220*/  IMAD R3, R76, c[0x0][0x208], RZ ;  /* 0x000082004c037a24 */ /* 0x000fe400078e02ff */
[C---:B------:R-:W-:Y:S02]  /*7230*/  IMAD.WIDE.U32 R6, R74.reuse, c[0x0][0x208], RZ ;  /* 0x000082004a067a25 */ /* 0x040fe400078e00ff */
[----:B------:R-:W-:Y:S01]  /*7240*/  @!PT LDS RZ, [RZ] ;  /* 0x00000000fffff984 */ /* 0x000fe20000000800 */
[----:B------:R-:W-:Y:S01]  /*7250*/  @!PT LDS RZ, [RZ] ;  /* 0x00000000fffff984 */ /* 0x000fe20000000800 */
[----:B------:R-:W-:Y:S01]  /*7260*/  @!PT LDS RZ, [RZ] ;  /* 0x00000000fffff984 */ /* 0x000fe20000000800 */
[----:B------:R1:W-:Y:S02]  /*7270*/  @P0 LDGSTS.E.BYPASS.LTC128B.128 [R2], [R4.64], !P6 ;  /* 0x0000000004020fae */ /* 0x0003e4000f101d48 */
[----:B------:R-:W-:Y:S02]  /*7280*/  IMAD R3, R74, c[0x0][0x20c], R3 ;  /* 0x000083004a037a24 */ /* 0x000fe400078e0203 */
[----:B------:R1:W-:Y:S02]  /*7290*/  @P0 LDGSTS.E.BYPASS.LTC128B.128 [R2+0x2000], [R4.64+0x80], !P5 ;  /* 0x0200008004020fae */ /* 0x0003e4000e901d48 */
[----:B------:R-:W-:Y:S02]  /*72a0*/  IMAD.IADD R7, R7, 0x1, R3 ;  /* 0x0000000107077824 */ /* 0x000fe400078e0203 */
[----:B------:R1:W-:Y:S02]  /*72b0*/  @P0 LDGSTS.E.BYPASS.LTC128B.128 [R2+0x4000], [R4.64+0x100], !P4 ;  /* 0x0400010004020fae */ /* 0x0003e4000e101d48 */
[----:B------:R-:W-:Y:S05]  /*72c0*/  IMAD.WIDE.U32 R6, R71, c[0x0][0x218], R6 ;  /* 0x0000860047067a25 */ /* 0x000fea00078e0006 */
[----:B------:R-:W-:Y:S04]  /*72d0*/  IADD3 R3, P1, R100, R6, RZ ;  /* 0x0000000664037210 */ /* 0x000fe80007f3e0ff */
[----:B------:R-:W-:Y:S02]  /*72e0*/  IADD3.X R8, R122, R7, R8, P1, !PT ;  /* 0x000000077a087210 */ /* 0x000fe40000ffe408 */
[C---:B------:R-:W-:Y:S04]  /*72f0*/  @P0 LEA R6, P1, R151.reuse, R4, 0x1 ;  /* 0x0000000497060211 */ /* 0x040fe800078208ff */
[----:B------:R-:W-:Y:S02]  /*7300*/  @P0 LEA.HI.X R7, R151, R5, R134, 0x1, P1 ;  /* 0x0000000597070211 */ /* 0x000fe400008f0c86 */
[C---:B------:R-:W-:Y:S03]  /*7310*/  LEA R9, P1, R3.reuse, c[0x0][0x1f8], 0x1 ;  /* 0x00007e0003097a11 */ /* 0x040fe600078208ff */
[----:B------:R2:W-:Y:S01]  /*7320*/  @P0 LDGSTS.E.BYPASS.LTC128B.128 [R2+0x1000], [R6.64], !P6 ;  /* 0x0100000006020fae */ /* 0x0005e2000f101d48 */
[----:B------:R-:W-:Y:S03]  /*7330*/  LEA.HI.X R3, R3, c[0x0][0x1fc], R8, 0x1, P1 ;  /* 0x00007f0003037a11 */ /* 0x000fe600008f0c08 */
[----:B------:R2:W-:Y:S04]  /*7340*/  @P0 LDGSTS.E.BYPASS.LTC128B.128 [R2+0x3000], [R6.64+0x80], !P5 ;  /* 0x0300008006020fae */ /* 0x0005e8000e901d48 */
[----:B------:R2:W-:Y:S01]  /*7350*/  @P0 LDGSTS.E.BYPASS.LTC128B.128 [R2+0x5000], [R6.64+0x100], !P4 ;  /* 0x0500010006020fae */ /* 0x0005e2000e101d48 */
[----:B------:R-:W-:Y:S03]  /*7360*/  ISETP.GT.AND P0, PT, R75, R206, PT ;  /* 0x000000ce4b00720c */ /* 0x000fe60003f04270 */
[----:B------:R-:W0:Y:S04]  /*7370*/  LDGDEPBAR ;  /* 0x00000000000079af */ /* 0x000e280000000000 */
[----:B-1----:R2:W1:Y:S04]  /*7380*/  SHFL.IDX PT, R4, R9, RZ, 0x1c1f ;  /* 0x001c1fff09047589 */ /* 0x00246800000e0000 */
[----:B------:R2:W4:Y:S01]  /*7390*/  SHFL.IDX PT, R5, R3, RZ, 0x1c1f ;  /* 0x001c1fff03057589 */ /* 0x00052200000e0000 */
[----:B------:R-:W-:Y:S04]  /*73a0*/  DEPBAR.LE SB0, 0x2 ;  /* 0x000080800000791a */ /* 0x000fe80000000000 */
[----:B------:R-:W-:Y:S06]  /*73b0*/  BAR.SYNC.DEFER_BLOCKING 0x0 ;  /* 0x0000000000007b1d */ /* 0x000fec0000010000 */
[----:B------:R-:W-:-:S05]  /*73c0*/  @!P0 BRA `(.L_x_1731) ;  /* 0x0000020000008947 */ /* 0x000fca0003800000 */
[----:B-12-4-:R-:W-:Y:S02]  /*73d0*/  ISETP.GE.AND P1, PT, R104, c[0x0][0x1d4], PT ;  /* 0x0000750068007a0c */ /* 0x016fe40003f26270 */
[----:B------:R-:W-:Y:S02]  /*73e0*/  ISETP.GE.AND P3, PT, R200, c[0x0][0x1d4], PT ;  /* 0x00007500c8007a0c */ /* 0x000fe40003f66270 */
[C---:B------:R-:W-:Y:S09]  /*73f0*/  ISETP.GE.AND P2, PT, R199.reuse, c[0x0][0x1d4], PT ;  /* 0x00007500c7007a0c */ /* 0x040ff20003f46270 */
[----:B------:R-:W1:Y:S01]  /*7400*/  @!P1 LDS.128 R12, [R72] ;  /* 0x00000000480c9984 */ /* 0x000e620000000c00 */
[CC--:B------:R-:W-:Y:S04]  /*7410*/  @!P1 LEA R2, P0, R104.reuse, R4.reuse, 0x1 ;  /* 0x0000000468029211 */ /* 0x0c0fe800078008ff */
[-C--:B------:R-:W-:Y:S02]  /*7420*/  @!P1 LEA.HI.X R3, R104, R5.reuse, R105, 0x1, P0 ;  /* 0x0000000568039211 */ /* 0x080fe400000f0c69 */
[CC--:B------:R-:W-:Y:S04]  /*7430*/  @!P3 LEA R8, P0, R200.reuse, R4.reuse, 0x1 ;  /* 0x00000004c808b211 */ /* 0x0c0fe800078008ff */
[-C--:B------:R-:W-:Y:S02]  /*7440*/  @!P3 LEA.HI.X R9, R200, R5.reuse, R215, 0x1, P0 ;  /* 0x00000005c809b211 */ /* 0x080fe400000f0cd7 */
[CC--:B------:R-:W-:Y:S04]  /*7450*/  @!P2 LEA R6, P0, R199.reuse, R4.reuse, 0x1 ;  /* 0x00000004c706a211 */ /* 0x0c0fe800078008ff */
[-C--:B------:R-:W-:Y:S02]  /*7460*/  @!P2 LEA.HI.X R7, R199, R5.reuse, R214, 0x1, P0 ;  /* 0x00000005c707a211 */ /* 0x080fe400000f0cd6 */
[----:B------:R-:W-:Y:S01]  /*7470*/  ISETP.GE.AND P0, PT, R30, c[0x0][0x1d4], PT ;  /* 0x000075001e007a0c */ /* 0x000fe20003f06270 */
[----:B-1----:R1:W-:Y:S11]  /*7480*/  @!P1 ST.E.128 [R2.64], R12 ;  /* 0x0000000c02009985 */ /* 0x0023f6000c101d08 */
[----:B------:R-:W-:Y:S01]  /*7490*/  @!UPT UIADD3 URZ, URZ, URZ, URZ ;  /* 0x0000003f3f3ff290 */ /* 0x000fe2000fffe03f */
[----:B------:R-:W2:Y:S01]  /*74a0*/  @!P0 LDS.128 R12, [R73] ;  /* 0x00000000490c8984 */ /* 0x000ea20000000c00 */
        /* <DEDUP_REMOVED lines=8> */
[----:B--2---:R1:W-:Y:S01]  /*7530*/  @!P0 ST.E.128 [R2.64], R16 ;  /* 0x0000001002008985 */ /* 0x0043e2000c101d08 */
[C---:B------:R-:W-:Y:S03]  /*7540*/  ISETP.GE.AND P0, PT, R198.reuse, c[0x0][0x1d4], PT ;  /* 0x00007500c6007a0c */ /* 0x040fe60003f06270 */
[----:B------:R-:W2:Y:S10]  /*7550*/  @!P3 LDS.128 R12, [R73+0x2000] ;  /* 0x00200000490cb984 */ /* 0x000eb40000000c00 */
[C---:B-1----:R-:W-:Y:S04]  /*7560*/  @!P0 LEA R2, P1, R198.reuse, R4, 0x1 ;  /* 0x00000004c6028211 */ /* 0x042fe800078208ff */
[----:B------:R-:W-:Y:S01]  /*7570*/  @!P0 LEA.HI.X R3, R198, R5, R213, 0x1, P1 ;  /* 0x00000005c6038211 */ /* 0x000fe200008f0cd5 */
[----:B--2---:R-:W-:Y:S04]  /*7580*/  @!P3 ST.E.128 [R8.64], R12 ;  /* 0x0000000c0800b985 */ /* 0x004fe8000c101d08 */
[----:B------:R-:W1:Y:S04]  /*7590*/  @!P2 LDS.128 R12, [R72+0x4000] ;  /* 0x00400000480ca984 */ /* 0x000e680000000c00 */
[----:B-1----:R-:W-:Y:S04]  /*75a0*/  @!P2 ST.E.128 [R6.64], R12 ;  /* 0x0000000c0600a985 */ /* 0x002fe8000c101d08 */
[----:B------:R-:W1:Y:S04]  /*75b0*/  @!P0 LDS.128 R4, [R73+0x4000] ;  /* 0x0040000049048984 */ /* 0x000e680000000c00 */
[----:B-1----:R1:W-:Y:S02]  /*75c0*/  @!P0 ST.E.128 [R2.64], R4 ;  /* 0x0000000402008985 */ /* 0x0023e4000c101d08 */
.L_x_1731:
[----:B-12-4-:R-:W-:Y:S05]  /*75d0*/  BSYNC B0 ;  /* 0x0000000000007941 */ /* 0x016fea0003800000 */
.L_x_1730:
[C---:B------:R-:W-:Y:S02]  /*75e0*/  ISETP.GE.AND P0, PT, R36.reuse, 0x1, PT ;  /* 0x000000012400780c */ /* 0x040fe40003f06270 */
[----:B------:R-:W-:Y:S04]  /*75f0*/  IADD3 R2, R36, 0x1, RZ ;  /* 0x0000000124027810 */ /* 0x000fe80007ffe0ff */
[----:B------:R-:W-:Y:S02]  /*7600*/  SEL R36, R2, RZ, !P0 ;  /* 0x000000ff02247207 */ /* 0x000fe40004000000 */
[----:B------:R-:W-:Y:S04]  /*7610*/  IADD3 R2, R28, -0x2, RZ ;  /* 0xfffffffe1c027810 */ /* 0x000fe80007ffe0ff */
[----:B------:R-:W-:Y:S11]  /*7620*/  ISETP.GE.AND P0, PT, R2, R35, PT ;  /* 0x000000230200720c */ /* 0x000ff60003f06270 */
[----:B------:R-:W-:Y:S02]  /*7630*/  @!UPT UIADD3 URZ, URZ, URZ, URZ ;  /* 0x0000003f3f3ff290 */ /* 0x000fe4000fffe03f */
[----:B------:R-:W-:Y:S01]  /*7640*/  @P0 SHF.R.S32.HI R6, RZ, 0x1f, R2 ;  /* 0x0000001fff060819 */ /* 0x000fe20000011402 */
[----:B------:R-:W-:Y:S02]  /*7650*/  @P0 IMAD.MOV.U32 R4, RZ, RZ, R90 ;  /* 0x000000ffff040224 */ /* 0x000fe400078e005a */
[----:B------:R-:W-:Y:S02]  /*7660*/  @P0 IMAD.MOV.U32 R5, RZ, RZ, R87 ;  /* 0x000000ffff050224 */ /* 0x000fe400078e0057 */
[----:B------:R-:W-:Y:S04]  /*7670*/  @P0 IMAD R3, R136, R2, RZ ;  /* 0x0000000288030224 */ /* 0x000fe800078e02ff */
[-C--:B------:R-:W-:Y:S02]  /*7680*/  @P0 IMAD R6, R6, R137.reuse, R3 ;  /* 0x0000008906060224 */ /* 0x080fe400078e0203 */
[----:B------:R-:W-:Y:S04]  /*7690*/  @P0 IMAD.WIDE.U32 R2, R2, R137, R4 ;  /* 0x0000008902020225 */ /* 0x000fe800078e0004 */
[----:B------:R-:W-:Y:S01]  /*76a0*/  @P0 IMAD.IADD R3, R3, 0x1, R6 ;  /* 0x0000000103030824 */ /* 0x000fe200078e0206 */
[C---:B------:R-:W-:Y:S04]  /*76b0*/  @P0 LEA R4, P1, R2.reuse, c[0x0][0x220], 0x1 ;  /* 0x0000880002040a11 */ /* 0x040fe800078208ff */
[----:B------:R-:W-:Y:S01]  /*76c0*/  @P0 LEA.HI.X R5, R2, c[0x0][0x224], R3, 0x1, P1 ;  /* 0x0000890002050a11 */ /* 0x000fe200008f0c03 */
[----:B------:R-:W-:Y:S01]  /*76d0*/  @P0 IMAD R2, R40, 0x6000, R11 ;  /* 0x0000600028020824 */ /* 0x000fe200078e020b */
[C---:B------:R-:W-:Y:S04]  /*76e0*/  @P0 LEA R6, P1, R138.reuse, R4, 0x1 ;  /* 0x000000048a060211 */ /* 0x040fe800078208ff */
[----:B------:R-:W-:Y:S01]  /*76f0*/  @!PT LDS RZ, [RZ] ;  /* 0x00000000fffff984 */ /* 0x000fe20000000800 */
[----:B------:R-:W-:Y:S01]  /*7700*/  @!PT LDS RZ, [RZ] ;  /* 0x00000000fffff984 */ /* 0x000fe20000000800 */
[----:B------:R-:W-:Y:S01]  /*7710*/  @!PT LDS RZ, [RZ] ;  /* 0x00000000fffff984 */ /* 0x000fe20000000800 */
[----:B------:R1:W-:Y:S01]  /*7720*/  @P0 LDGSTS.E.BYPASS.LTC128B.128 [R2], [R4.64], !P6 ;  /* 0x0000000004020fae */ /* 0x0003e2000f101d48 */
[----:B------:R-:W-:Y:S03]  /*7730*/  @P0 LEA.HI.X R7, R138, R5, R133, 0x1, P1 ;  /* 0x000000058a070211 */ /* 0x000fe600008f0c85 */
[----:B------:R1:W-:Y:S04]  /*7740*/  @P0 LDGSTS.E.BYPASS.LTC128B.128 [R2+0x2000], [R4.64+0x80], !P5 ;  /* 0x0200008004020fae */ /* 0x0003e8000e901d48 */
[----:B------:R1:W-:Y:S04]  /*7750*/  @P0 LDGSTS.E.BYPASS.LTC128B.128 [R2+0x4000], [R4.64+0x100], !P4 ;  /* 0x0400010004020fae */ /* 0x0003e8000e101d48 */
[----:B------:R1:W-:Y:S04]  /*7760*/  @P0 LDGSTS.E.BYPASS.LTC128B.128 [R2+0x1000], [R6.64], !P6 ;  /* 0x0100000006020fae */ /* 0x0003e8000f101d48 */
[----:B------:R1:W-:Y:S04]  /*7770*/  @P0 LDGSTS.E.BYPASS.LTC128B.128 [R2+0x3000], [R6.64+0x80], !P5 ;  /* 0x0300008006020fae */ /* 0x0003e8000e901d48 */
[----:B------:R1:W-:Y:S01]  /*7780*/  @P0 LDGSTS.E.BYPASS.LTC128B.128 [R2+0x5000], [R6.64+0x100], !P4 ;  /* 0x0500010006020fae */ /* 0x0003e2000e101d48 */
[C---:B------:R-:W-:Y:S02]  /*7790*/  ISETP.GT.AND P0, PT, R28.reuse, R35, PT ;  /* 0x000000231c00720c */ /* 0x040fe40003f04270 */
[----:B------:R-:W-:Y:S01]  /*77a0*/  IADD3 R28, R28, -0x1, RZ ;  /* 0xffffffff1c1c7810 */ /* 0x000fe20007ffe0ff */
[----:B------:R-:W0:Y:S10]  /*77b0*/  LDGDEPBAR ;  /* 0x00000000000079af */ /* 0x000e340000000000 */
[----:B------:R-:W-:-:S05]  /*77c0*/  @P0 BRA `(.L_x_1732) ;  /* 0xffffb8b000000947 */ /* 0x000fca000383ffff */
[----:B------:R-:W-:Y:S01]  /*77d0*/  WARPSYNC 0xffffffff ;  /* 0xffffffff00007948 */ /* 0x000fe20003800000 */
[----:B------:R-:W-:Y:S06]  /*77e0*/  BAR.SYNC.DEFER_BLOCKING 0x0 ;  /* 0x0000000000007b1d */ /* 0x000fec0000010000 */
.L_x_1707:
        /* <DEDUP_REMOVED lines=32> */
.L_x_1734:
[----:B------:R-:W-:Y:S05]  /*79f0*/  BSYNC B0 ;  /* 0x0000000000007941 */ /* 0x000fea0003800000 */
.L_x_1733:
        /* <DEDUP_REMOVED lines=26> */
[----:B---3--:R-:W-:Y:S01]  /*7ba0*/  CS2R R64, SRZ ;  /* 0x0000000000407805 */ /* 0x008fe2000001ff00 */
        /* <DEDUP_REMOVED lines=34> */
[----:B------:R-:W-:Y:S01]  /*7dd0*/  IMAD.MOV.U32 R4, RZ, RZ, 0x1 ;  /* 0x00000001ff047424 */ /* 0x000fe200078e00ff */
[----:B------:R-:W-:Y:S02]  /*7de0*/  SHF.R.S32.HI R0, RZ, 0x1f, R149 ;  /* 0x0000001fff007819 */ /* 0x000fe40000011495 */
[----:B------:R-:W-:Y:S02]  /*7df0*/  ISETP.NE.U32.AND P0, PT, RZ, c[0x0][0x348], PT ;  /* 0x0000d200ff007a0c */ /* 0x000fe40003f05070 */
[----:B------:R-:W-:Y:S01]  /*7e00*/  ISETP.NE.AND P1, PT, R4, c[0x0][0x2c4], PT ;  /* 0x0000b10004007a0c */ /* 0x000fe20003f25270 */
        /* <DEDUP_REMOVED lines=40> */
.L_x_1879:
[----:B------:R-:W-:Y:S05]  /*8090*/  BRA.DIV ~URZ, `(.L_x_1737) ;  /* 0x00011cd27f007947 */ /* 0x000fea000b800000 */
[----:B------:R3:W4:Y:S02]  /*80a0*/  SHFL.IDX PT, R0, R13, RZ, 0x181f ;  /* 0x00181fff0d007589 */ /* 0x00072400000e0000 */
.L_x_1880:
[----:B------:R-:W-:Y:S01]  /*80b0*/  IMAD R50, R150, c[0x0][0x2c4], RZ ;  /* 0x0000b10096327a24 */ /* 0x000fe200078e02ff */
[----:B------:R-:W-:Y:S04]  /*80c0*/  BSSY B0, `(.L_x_1738) ;  /* 0x000000f000007945 */ /* 0x000fe80003800000 */
[----:B------:R-:W-:-:S13]  /*80d0*/  ISETP.GE.AND P0, PT, R5, R50, PT ;  /* 0x000000320500720c */ /* 0x000fda0003f06270 */
[----:B------:R-:W-:Y:S05]  /*80e0*/  @P0 BRA `(.L_x_1739) ;  /* 0x000000c000000947 */ /* 0x000fea0003800000 */
[-C--:B----4-:R-:W-:Y:S02]  /*80f0*/  LEA R8, P2, R202, R0.reuse, 0x1 ;  /* 0x00000000ca087211 */ /* 0x090fe400078408ff */
[-C--:B------:R-:W-:Y:S02]  /*8100*/  LEA R6, P1, R204, R0.reuse, 0x1 ;  /* 0x00000000cc067211 */ /* 0x080fe400078208ff */
[C---:B------:R-:W-:Y:S02]  /*8110*/  LEA R2, P0, R205.reuse, R0, 0x1 ;  /* 0x00000000cd027211 */ /* 0x040fe400078008ff */
        /* <DEDUP_REMOVED lines=9> */
.L_x_1739:
[----:B------:R-:W-:Y:S05]  /*81b0*/  BSYNC B0 ;  /* 0x0000000000007941 */ /* 0x000fea0003800000 */
.L_x_1738:
[----:B------:R-:W-:Y:S05]  /*81c0*/  BRA.DIV ~URZ, `(.L_x_1740) ;  /* 0x00011c127f007947 */ /* 0x000fea000b800000 */
[----:B--2---:R2:W1:Y:S04]  /*81d0*/  SHFL.IDX PT, R4, R12, 0x1, 0x181f ;  /* 0x00381f000c047f89 */ /* 0x00446800000e0000 */
[----:B----4-:R2:W4:Y:S02]  /*81e0*/  SHFL.IDX PT, R0, R13, 0x1, 0x181f ;  /* 0x00381f000d007f89 */ /* 0x01052400000e0000 */
.L_x_1881:
[----:B------:R-:W-:Y:S01]  /*81f0*/  IADD3 R2, R5, 0x20, RZ ;  /* 0x0000002005027810 */ /* 0x000fe20007ffe0ff */
[----:B------:R-:W-:Y:S03]  /*8200*/  BSSY B0, `(.L_x_1741) ;  /* 0x000000f000007945 */ /* 0x000fe60003800000 */
[----:B------:R-:W-:-:S13]  /*8210*/  ISETP.GE.AND P0, PT, R2, R50, PT ;  /* 0x000000320200720c */ /* 0x000fda0003f06270 */
[----:B------:R-:W-:Y:S05]  /*8220*/  @P0 BRA `(.L_x_1742) ;  /* 0x000000c000000947 */ /* 0x000fea0003800000 */
[-C--:B----4-:R-:W-:Y:S02]  /*8230*/  LEA R8, P2, R202, R0.reuse, 0x1 ;  /* 0x00000000ca087211 */ /* 0x090fe400078408ff */
[-C--:B------:R-:W-:Y:S02]  /*8240*/  LEA R6, P1, R204, R0.reuse, 0x1 ;  /* 0x00000000cc067211 */ /* 0x080fe400078208ff */
[C---:B------:R-:W-:Y:S02]  /*8250*/  LEA R2, P0, R205.reuse, R0, 0x1 ;  /* 0x00000000cd027211 */ /* 0x040fe400078008ff */
        /* <DEDUP_REMOVED lines=9> */
.L_x_1742:
[----:B------:R-:W-:Y:S05]  /*82f0*/  BSYNC B0 ;  /* 0x0000000000007941 */ /* 0x000fea0003800000 */
.L_x_1741:
[----:B------:R-:W-:Y:S05]  /*8300*/  BRA.DIV ~URZ, `(.L_x_1743) ;  /* 0x00011ba27f007947 */ /* 0x000fea000b800000 */
[----:B-1----:R1:W2:Y:S02]  /*8310*/  SHFL.IDX PT, R4, R12, 0x2, 0x181f ;  /* 0x00581f000c047f89 */ /* 0x0022a400000e0000 */
.L_x_1882:
[----:B------:R-:W-:Y:S05]  /*8320*/  BRA.DIV ~URZ, `(.L_x_1744) ;  /* 0x00011bf27f007947 */ /* 0x000fea000b800000 */
[----:B----4-:R4:W1:Y:S02]  /*8330*/  SHFL.IDX PT, R0, R13, 0x2, 0x181f ;  /* 0x00581f000d007f89 */ /* 0x01086400000e0000 */
.L_x_1883:
[----:B------:R-:W-:Y:S01]  /*8340*/  IADD3 R2, R5, 0x40, RZ ;  /* 0x0000004005027810 */ /* 0x000fe20007ffe0ff */
[----:B------:R-:W-:Y:S03]  /*8350*/  BSSY B0, `(.L_x_1745) ;  /* 0x000000f000007945 */ /* 0x000fe60003800000 */
[----:B------:R-:W-:-:S13]  /*8360*/  ISETP.GE.AND P0, PT, R2, R50, PT ;  /* 0x000000320200720c */ /* 0x000fda0003f06270 */
[----:B------:R-:W-:Y:S05]  /*8370*/  @P0 BRA `(.L_x_1746) ;  /* 0x000000c000000947 */ /* 0x000fea0003800000 */
[-C--:B-1----:R-:W-:Y:S02]  /*8380*/  LEA R8, P2, R202, R0.reuse, 0x1 ;  /* 0x00000000ca087211 */ /* 0x082fe400078408ff */
        /* <DEDUP_REMOVED lines=11> */
.L_x_1746:
[----:B------:R-:W-:Y:S05]  /*8440*/  BSYNC B0 ;  /* 0x0000000000007941 */ /* 0x000fea0003800000 */
.L_x_1745:
[----:B------:R-:W-:Y:S05]  /*8450*/  BRA.DIV ~URZ, `(.L_x_1747) ;  /* 0x00011b327f007947 */ /* 0x000fea000b800000 */
[----:B--2---:R2:W3:Y:S04]  /*8460*/  SHFL.IDX PT, R4, R12, 0x3, 0x181f ;  /* 0x00781f000c047f89 */ /* 0x0044e800000e0000 */
[----:B-1----:R2:W1:Y:S02]  /*8470*/  SHFL.IDX PT, R0, R13, 0x3, 0x181f ;  /* 0x00781f000d007f89 */ /* 0x00246400000e0000 */
.L_x_1884:
[----:B------:R-:W-:Y:S01]  /*8480*/  IADD3 R2, R5, 0x60, RZ ;  /* 0x0000006005027810 */ /* 0x000fe20007ffe0ff */
[----:B-----5:R-:W-:Y:S01]  /*8490*/  IMAD.WIDE.U32 R220, R15, c[0x0][0x2b0], RZ ;  /* 0x0000ac000fdc7a25 */ /* 0x020fe200078e00ff */
[----:B------:R-:W-:-:S02]  /*84a0*/  LOP3.LUT R196, R196, 0xfffffffd, RZ, 0xc0, !PT ;  /* 0xfffffffdc4c47812 */ /* 0x000fc400078ec0ff */
[----:B------:R-:W-:-:S13]  /*84b0*/  ISETP.GE.AND P0, PT, R2, R50, PT ;  /* 0x000000320200720c */ /* 0x000fda0003f06270 */
[-C--:B-1----:R-:W-:Y:S02]  /*84c0*/  @!P0 LEA R8, P3, R202, R0.reuse, 0x1 ;  /* 0x00000000ca088211 */ /* 0x082fe400078608ff */
[----:B------:R-:W-:Y:S02]  /*84d0*/  @!P0 LEA R6, P2, R204, R0, 0x1 ;  /* 0x00000000cc068211 */ /* 0x000fe400078408ff */
[CC--:B---3--:R-:W-:Y:S02]  /*84e0*/  @!P0 LEA.HI.X R9, R202.reuse, R4.reuse, R203, 0x1, P3 ;  /* 0x00000004ca098211 */ /* 0x0c8fe400018f0ccb */
[----:B------:R-:W-:Y:S02]  /*84f0*/  ISETP.GE.AND P3, PT, R202, c[0x0][0x1d4], PT ;  /* 0x00007500ca007a0c */ /* 0x000fe40003f66270 */
[----:B------:R-:W-:Y:S01]  /*8500*/  @!P0 LEA.HI.X R7, R204, R4, R212, 0x1, P2 ;  /* 0x00000004cc078211 */ /* 0x000fe200010f0cd4 */
[----:B------:R-:W-:Y:S01]  /*8510*/  @!PT LDS RZ, [RZ] ;  /* 0x00000000fffff984 */ /* 0x000fe20000000800 */
[----:B------:R-:W-:Y:S01]  /*8520*/  @!PT LDS RZ, [RZ] ;  /* 0x00000000fffff984 */ /* 0x000fe20000000800 */
[----:B------:R-:W-:Y:S01]  /*8530*/  @!PT LDS RZ, [RZ] ;  /* 0x00000000fffff984 */ /* 0x000fe20000000800 */
[----:B------:R1:W-:Y:S01]  /*8540*/  @!P0 LDGSTS.E.BYPASS.LTC128B.128 [R107+0x1b100], [R8.64], !P6 ;  /* 0x1b100000086b8fae */ /* 0x0003e2000f101d48 */
[----:B------:R-:W-:-:S02]  /*8550*/  @!P0 LEA R2, P1, R205, R0, 0x1 ;  /* 0x00000000cd028211 */ /* 0x000fc400078208ff */
[----:B------:R-:W-:Y:S01]  /*8560*/  SHF.R.S32.HI R0, RZ, 0x1f, R15 ;  /* 0x0000001fff007819 */ /* 0x000fe2000001140f */
[----:B------:R1:W-:Y:S01]  /*8570*/  @!P0 LDGSTS.E.BYPASS.LTC128B.128 [R107+0x1f100], [R6.64], !P5 ;  /* 0x1f100000066b8fae */ /* 0x0003e2000e901d48 */
[----:B------:R-:W-:Y:S02]  /*8580*/  ISETP.GE.AND P5, PT, R204, c[0x0][0x1d4], PT ;  /* 0x00007500cc007a0c */ /* 0x000fe40003fa6270 */
[C---:B------:R-:W-:Y:S01]  /*8590*/  ISETP.GE.AND P6, PT, R205.reuse, c[0x0][0x1d4], PT ;  /* 0x00007500cd007a0c */ /* 0x040fe20003fc6270 */
[----:B------:R-:W-:Y:S01]  /*85a0*/  IMAD R0, R0, c[0x0][0x2b0], RZ ;  /* 0x0000ac0000007a24 */ /* 0x000fe200078e02ff */
[----:B------:R-:W-:Y:S02]  /*85b0*/  @!P0 LEA.HI.X R3, R205, R4, R211, 0x1, P1 ;  /* 0x00000004cd038211 */ /* 0x000fe400008f0cd3 */
[----:B------:R-:W-:Y:S01]  /*85c0*/  @P3 LOP3.LUT R196, R196, 0x2, RZ, 0xfc, !PT ;  /* 0x00000002c4c43812 */ /* 0x000fe200078efcff */
[----:B------:R-:W-:Y:S01]  /*85d0*/  IMAD R0, R15, c[0x0][0x2b4], R0 ;  /* 0x0000ad000f007a24 */ /* 0x000fe200078e0200 */
[----:B------:R-:W-:Y:S01]  /*85e0*/  SEL R149, RZ, 0x10, P6 ;  /* 0x00000010ff957807 */ /* 0x000fe20003000000 */
[----:B------:R1:W-:Y:S01]  /*85f0*/  @!P0 LDGSTS.E.BYPASS.LTC128B.128 [R107+0x23100], [R2.64], !P4 ;  /* 0x23100000026b8fae */ /* 0x0003e2000e101d48 */
[----:B------:R-:W-:Y:S01]  /*8600*/  LOP3.LUT R196, R196, 0xfffffffe, RZ, 0xc0, !PT ;  /* 0xfffffffec4c47812 */ /* 0x000fe200078ec0ff */
[----:B------:R-:W-:-:S02]  /*8610*/  IMAD.IADD R228, R221, 0x1, R0 ;  /* 0x00000001dde47824 */ /* 0x000fc400078e0200 */
[----:B------:R-:W0:Y:S01]  /*8620*/  LDGDEPBAR ;  /* 0x00000000000079af */ /* 0x000e220000000000 */
[----:B------:R-:W-:Y:S01]  /*8630*/  @P5 LOP3.LUT R196, R196, 0x1, RZ, 0xfc, !PT ;  /* 0x00000001c4c45812 */ /* 0x000fe200078efcff */
[----:B------:R-:W-:Y:S03]  /*8640*/  WARPSYNC 0xffffffff ;  /* 0xffffffff00007948 */ /* 0x000fe60003800000 */
[----:B------:R-:W-:-:S04]  /*8650*/  LOP3.LUT R196, R196, 0xfffffffb, RZ, 0xc0, !PT ;  /* 0xfffffffbc4c47812 */ /* 0x000fc800078ec0ff */
[----:B------:R-:W-:Y:S02]  /*8660*/  @P6 LOP3.LUT R196, R196, 0x4, RZ, 0xfc, !PT ;  /* 0x00000004c4c46812 */ /* 0x000fe400078efcff */
[----:B------:R-:W-:Y:S01]  /*8670*/  IMAD.MOV.U32 R0, RZ, RZ, c[0x0][0x2b8] ;  /* 0x0000ae00ff007624 */ /* 0x000fe200078e00ff */
[----:B------:R-:W-:Y:S01]  /*8680*/  BAR.SYNC.DEFER_BLOCKING 0x0 ;  /* 0x0000000000007b1d */ /* 0x000fe20000010000 */
[----:B-1----:R-:W-:Y:S01]  /*8690*/  IMAD R2, R22, 0x40, R216 ;  /* 0x0000004016027824 */ /* 0x002fe200078e02d8 */
[----:B------:R-:W-:Y:S01]  /*86a0*/  LOP3.LUT R196, R196, 0xfffffff7, RZ, 0xc0, !PT ;  /* 0xfffffff7c4c47812 */ /* 0x000fe200078ec0ff */
[----:B------:R-:W-:Y:S01]  /*86b0*/  IMAD.MOV.U32 R189, RZ, RZ, RZ ;  /* 0x000000ffffbd7224 */ /* 0x000fe200078e00ff */
[----:B------:R-:W-:Y:S02]  /*86c0*/  ISETP.NE.AND P4, PT, R0, 0x1, PT ;  /* 0x000000010000780c */ /* 0x000fe40003f85270 */
        /* <DEDUP_REMOVED lines=15> */
[----:B------:R-:W-:Y:S01]  /*87c0*/  SHF.L.U64.HI R18, R204, 0x1, R212 ;  /* 0x00000001cc127819 */ /* 0x000fe200000102d4 */
[----:B------:R-:W-:Y:S02]  /*87d0*/  BSSY B0, `(.L_x_1748) ;  /* 0x00000a8000007945 */ /* 0x000fe40003800000 */
[----:B------:R-:W-:Y:S02]  /*87e0*/  IMAD R191, R0, c[0x0][0x2b8], R2 ;  /* 0x0000ae0000bf7a24 */ /* 0x000fe400078e0202 */
[----:B------:R-:W-:Y:S02]  /*87f0*/  IMAD R217, R14, c[0x0][0x1ec], R219 ;  /* 0x00007b000ed97a24 */ /* 0x000fe400078e02db */
[----:B------:R-:W-:Y:S01]  /*8800*/  IMAD.WIDE.U32 R2, R191, c[0x0][0x1e0], RZ ;  /* 0x00007800bf027a25 */ /* 0x000fe200078e00ff */
[----:B------:R-:W-:-:S03]  /*8810*/  SHF.R.S32.HI R6, RZ, 0x1f, R191 ;  /* 0x0000001fff067819 */ /* 0x000fc600000114bf */
[----:B------:R-:W-:Y:S02]  /*8820*/  IMAD R143, R22, -0x40, R143 ;  /* 0xffffffc0168f7824 */ /* 0x000fe400078e028f */
[C---:B------:R-:W-:Y:S02]  /*8830*/  IMAD R0, R6.reuse, c[0x0][0x1e0], RZ ;  /* 0x0000780006007a24 */ /* 0x040fe400078e02ff */
        /* <DEDUP_REMOVED lines=14> */
[C---:B------:R-:W-:Y:S01]  /*8920*/  IMAD R4, R189.reuse, c[0x0][0x1f4], R0 ;  /* 0x00007d00bd047a24 */ /* 0x040fe200078e0200 */
[----:B------:R-:W-:Y:S01]  /*8930*/  IADD3 R0, P0, R2, R218, RZ ;  /* 0x000000da02007210 */ /* 0x000fe20007f1e0ff */
[----:B------:R-:W-:-:S03]  /*8940*/  IMAD R16, R189, c[0x0][0x21c], R7 ;  /* 0x00008700bd107a24 */ /* 0x000fc600078e0207 */
[----:B------:R-:W-:Y:S02]  /*8950*/  IADD3.X R2, R217, R3, R4, P0, !PT ;  /* 0x00000003d9027210 */ /* 0x000fe400007fe404 */
[----:B------:R-:W-:-:S04]  /*8960*/  LEA R5, P0, R0, c[0x0][0x1c8], 0x1 ;  /* 0x0000720000057a11 */ /* 0x000fc800078008ff */
[----:B------:R-:W-:Y:S01]  /*8970*/  LEA.HI.X R8, R0, c[0x0][0x1cc], R2, 0x1, P0 ;  /* 0x0000730000087a11 */ /* 0x000fe200000f0c02 */
[----:B------:R-:W-:Y:S01]  /*8980*/  IMAD.WIDE.U32 R2, R191, c[0x0][0x208], RZ ;  /* 0x00008200bf027a25 */ /* 0x000fe200078e00ff */
[----:B------:R-:W1:Y:S03]  /*8990*/  SHFL.IDX PT, R0, R5, RZ, 0x181f ;  /* 0x00181fff05007589 */ /* 0x000e6600000e0000 */
[----:B------:R-:W-:Y:S01]  /*89a0*/  IMAD.IADD R3, R3, 0x1, R6 ;  /* 0x0000000103037824 */ /* 0x000fe200078e0206 */
[----:B------:R-:W3:Y:S03]  /*89b0*/  SHFL.IDX PT, R4, R8, RZ, 0x181f ;  /* 0x00181fff08047589 */ /* 0x000ee600000e0000 */
[----:B------:R-:W-:Y:S01]  /*89c0*/  IMAD.WIDE.U32 R2, R189, c[0x0][0x218], R2 ;  /* 0x00008600bd027a25 */ /* 0x000fe200078e0002 */
[----:B------:R-:W5:Y:S04]  /*89d0*/  SHFL.IDX PT, R5, R5, 0x1, 0x181f ;  /* 0x00381f0005057f89 */ /* 0x000f6800000e0000 */
[----:B------:R2:W4:Y:S02]  /*89e0*/  SHFL.IDX PT, R14, R8, 0x1, 0x181f ;  /* 0x00381f00080e7f89 */ /* 0x00052400000e0000 */
[----:B-12---:R-:W-:-:S02]  /*89f0*/  @P1 LEA R12, P0, R202, R0, 0x1 ;  /* 0x00000000ca0c1211 */ /* 0x006fc400078008ff */
[----:B------:R-:W-:Y:S02]  /*8a00*/  @P1 LEA R6, P2, R204, R0, 0x1 ;  /* 0x00000000cc061211 */ /* 0x000fe400078408ff */
[-C--:B---34-:R-:W-:Y:S02]  /*8a10*/  @P1 LEA.HI.X R13, R202, R4.reuse, R203, 0x1, P0 ;  /* 0x00000004ca0d1211 */ /* 0x098fe400000f0ccb */
[----:B------:R-:W-:-:S03]  /*8a20*/  @P1 LEA.HI.X R7, R204, R4, R212, 0x1, P2 ;  /* 0x00000004cc071211 */ /* 0x000fc600010f0cd4 */
[----:B------:R1:W-:Y:S01]  /*8a30*/  @P1 LDGSTS.E.BYPASS.LTC128B.128 [R107+0xc100], [R12.64], !P3 ;  /* 0x0c1000000c6b1fae */ /* 0x0003e2000d901d48 */
[C---:B------:R-:W-:Y:S02]  /*8a40*/  @P1 LEA R8, P0, R205.reuse, R0, 0x1 ;  /* 0x00000000cd081211 */ /* 0x040fe400078008ff */
[----:B------:R-:W-:Y:S01]  /*8a50*/  IADD3 R0, P2, R2, R222, RZ ;  /* 0x000000de02007210 */ /* 0x000fe20007f5e0ff */
[----:B------:R2:W-:Y:S01]  /*8a60*/  @P1 LDGSTS.E.BYPASS.LTC128B.128 [R107+0xe100], [R6.64], !P5 ;  /* 0x0e100000066b1fae */ /* 0x0005e2000e901d48 */
[----:B------:R-:W-:Y:S02]  /*8a70*/  @P1 LEA.HI.X R9, R205, R4, R211, 0x1, P0 ;  /* 0x00000004cd091211 */ /* 0x000fe400000f0cd3 */
[----:B------:R-:W-:Y:S02]  /*8a80*/  ISETP.GE.AND P0, PT, R15, 0x21, PT ;  /* 0x000000210f00780c */ /* 0x000fe40003f06270 */
[----:B------:R-:W-:Y:S01]  /*8a90*/  IADD3.X R2, R229, R3, R16, P2, !PT ;  /* 0x00000003e5027210 */ /* 0x000fe200017fe410 */
[----:B------:R3:W-:Y:S01]  /*8aa0*/  @P1 LDGSTS.E.BYPASS.LTC128B.128 [R107+0x10100], [R8.64], !P6 ;  /* 0x10100000086b1fae */ /* 0x0007e2000f101d48 */
[----:B------:R-:W-:-:S04]  /*8ab0*/  LEA R16, P2, R0, c[0x0][0x1f8], 0x1 ;  /* 0x00007e0000107a11 */ /* 0x000fc800078408ff */
[----:B------:R-:W-:Y:S02]  /*8ac0*/  LEA.HI.X R19, R0, c[0x0][0x1fc], R2, 0x1, P2 ;  /* 0x00007f0000137a11 */ /* 0x000fe400010f0c02 */
[----:B------:R-:W-:Y:S03]  /*8ad0*/  SHFL.IDX PT, R0, R16, 0x1, 0x181f ;  /* 0x00381f0010007f89 */ /* 0x000fe600000e0000 */
[-C--:B-----5:R-:W-:Y:S02]  /*8ae0*/  @P0 LEA R4, P2, R204, R5.reuse, 0x1 ;  /* 0x00000005cc040211 */ /* 0x0a0fe400078408ff */
[CC--:B------:R-:W-:Y:S01]  /*8af0*/  @P0 LEA R2, P1, R205.reuse, R5.reuse, 0x1 ;  /* 0x00000005cd020211 */ /* 0x0c0fe200078208ff */
[----:B-1----:R1:W4:Y:S03]  /*8b00*/  SHFL.IDX PT, R12, R16, RZ, 0x181f ;  /* 0x00181fff100c7589 */ /* 0x00232600000e0000 */
[----:B------:R-:W-:Y:S01]  /*8b10*/  @P0 LEA.HI.X R3, R205, R14, R211, 0x1, P1 ;  /* 0x0000000ecd030211 */ /* 0x000fe200008f0cd3 */
[----:B------:R-:W5:Y:S01]  /*8b20*/  SHFL.IDX PT, R13, R19, RZ, 0x181f ;  /* 0x00181fff130d7589 */ /* 0x000f6200000e0000 */
[----:B--2---:R-:W-:-:S02]  /*8b30*/  @P0 LEA R6, P3, R202, R5, 0x1 ;  /* 0x00000005ca060211 */ /* 0x004fc400078608ff */
[-C--:B------:R-:W-:Y:S02]  /*8b40*/  @P0 LEA.HI.X R5, R204, R14.reuse, R212, 0x1, P2 ;  /* 0x0000000ecc050211 */ /* 0x080fe400010f0cd4 */
[----:B------:R-:W-:Y:S02]  /*8b50*/  @P0 LEA.HI.X R7, R202, R14, R203, 0x1, P3 ;  /* 0x0000000eca070211 */ /* 0x000fe400018f0ccb */
[----:B------:R-:W-:Y:S02]  /*8b60*/  LOP3.LUT P3, RZ, R196, 0x2, RZ, 0xc0, !PT ;  /* 0x00000002c4ff7812 */ /* 0x000fe4000786c0ff */
[----:B------:R-:W-:Y:S02]  /*8b70*/  ISETP.GE.AND P2, PT, R204, c[0x0][0x1d4], PT ;  /* 0x00007500cc007a0c */ /* 0x000fe40003f46270 */
[----:B------:R-:W-:Y:S02]  /*8b80*/  LOP3.LUT R196, R196, 0xffffffef, RZ, 0xc0, !PT ;  /* 0xffffffefc4c47812 */ /* 0x000fe400078ec0ff */
[----:B-1----:R-:W-:-:S07]  /*8b90*/  SHF.L.U64.HI R16, R205, 0x1, R211 ;  /* 0x00000001cd107819 */ /* 0x002fce00000102d3 */
[----:B------:R1:W-:Y:S01]  /*8ba0*/  @P0 LDGSTS.E.BYPASS.LTC128B.128 [R107+0xd100], [R6.64], !P3 ;  /* 0x0d100000066b0fae */ /* 0x0003e2000d901d48 */
[----:B------:R-:W-:-:S03]  /*8bb0*/  ISETP.GE.AND P3, PT, R202, c[0x0][0x1d4], PT ;  /* 0x00007500ca007a0c */ /* 0x000fc60003f66270 */
[----:B------:R2:W-:Y:S01]  /*8bc0*/  @P0 LDGSTS.E.BYPASS.LTC128B.128 [R107+0xf100], [R4.64], !P5 ;  /* 0x0f100000046b0fae */ /* 0x0005e2000e901d48 */
[----:B------:R-:W-:Y:S02]  /*8bd0*/  ISETP.LT.OR P1, PT, R15, 0x1, P3 ;  /* 0x000000010f00780c */ /* 0x000fe40001f21670 */
[----:B------:R-:W-:Y:S01]  /*8be0*/  ISETP.GT.AND P5, PT, R22, R207, PT ;  /* 0x000000cf1600720c */ /* 0x000fe20003fa4270 */
[----:B------:R4:W-:Y:S01]  /*8bf0*/  @P0 LDGSTS.E.BYPASS.LTC128B.128 [R107+0x11100], [R2.64], !P6 ;  /* 0x11100000026b0fae */ /* 0x0009e2000f101d48 */
[----:B------:R-:W-:-:S03]  /*8c00*/  ISETP.GT.AND P6, PT, R216, 0x3f, PT ;  /* 0x0000003fd800780c */ /* 0x000fc60003fc4270 */
[----:B------:R-:W0:Y:S08]  /*8c10*/  LDGDEPBAR ;  /* 0x00000000000079af */ /* 0x000e300000000000 */
[----:B------:R-:W-:Y:S01]  /*8c20*/  @P5 LOP3.LUT R196, R196, 0x10, RZ, 0xfc, !PT ;  /* 0x00000010c4c45812 */ /* 0x000fe200078efcff */
[----:B-1----:R1:W3:Y:S01]  /*8c30*/  SHFL.IDX PT, R6, R19, 0x1, 0x181f ;  /* 0x00381f0013067f89 */ /* 0x0022e200000e0000 */
[----:B----4-:R-:W-:-:S05]  /*8c40*/  IADD3 R2, P0, R12, R21, RZ ;  /* 0x000000150c027210 */ /* 0x010fca0007f1e0ff */
[----:B-----5:R-:W-:Y:S01]  /*8c50*/  IMAD.X R3, R13, 0x1, R20, P0 ;  /* 0x000000010d037824 */ /* 0x020fe200000e0614 */
[----:B--2---:R-:W-:-:S04]  /*8c60*/  IADD3 R4, P0, R12, R17, RZ ;  /* 0x000000110c047210 */ /* 0x004fc80007f1e0ff */
[----:B------:R2:W-:Y:S01]  /*8c70*/  LDGSTS.E.BYPASS.LTC128B.128 [R107+0x100], [R2.64], !P1 ;  /* 0x00100000026b7fae */ /* 0x0005e2000c901d48 */
[----:B------:R-:W-:Y:S01]  /*8c80*/  IMAD.X R5, R13, 0x1, R18, P0 ;  /* 0x000000010d057824 */ /* 0x000fe200000e0612 */
[----:B------:R-:W-:Y:S02]  /*8c90*/  ISETP.LT.OR P0, PT, R15, 0x1, P2 ;  /* 0x000000010f00780c */ /* 0x000fe40001701670 */
[C---:B------:R-:W-:Y:S01]  /*8ca0*/  ISETP.GE.AND P1, PT, R205.reuse, c[0x0][0x1d4], PT ;  /* 0x00007500cd007a0c */ /* 0x040fe20003f26270 */
[----:B-1----:R-:W-:Y:S01]  /*8cb0*/  IMAD.SHL.U32 R19, R205, 0x2, RZ ;  /* 0x00000002cd137824 */ /* 0x002fe200078e00ff */
[----:B------:R-:W-:-:S09]  /*8cc0*/  ISETP.LT.OR P2, PT, R15, 0x21, P2 ;  /* 0x000000210f00780c */ /* 0x000fd20001741670 */
[----:B------:R1:W-:Y:S02]  /*8cd0*/  LDGSTS.E.BYPASS.LTC128B.128 [R107+0x2100], [R4.64], !P0 ;  /* 0x02100000046b7fae */ /* 0x0003e4000c101d48 */
[----:B-1----:R-:W-:-:S05]  /*8ce0*/  IADD3 R4, P0, R12, R19, RZ ;  /* 0x000000130c047210 */ /* 0x002fca0007f1e0ff */
[----:B------:R-:W-:Y:S01]  /*8cf0*/  IMAD.X R5, R13, 0x1, R16, P0 ;  /* 0x000000010d057824 */ /* 0x000fe200000e0610 */
[----:B--2---:R-:W-:-:S05]  /*8d00*/  IADD3 R2, P0, R0, R21, RZ ;  /* 0x0000001500027210 */ /* 0x004fca0007f1e0ff */
[----:B---3--:R-:W-:Y:S01]  /*8d10*/  IMAD.X R3, R6, 0x1, R20, P0 ;  /* 0x0000000106037824 */ /* 0x008fe200000e0614 */
[C---:B------:R-:W-:Y:S02]  /*8d20*/  ISETP.LT.OR P0, PT, R15.reuse, 0x1, P1 ;  /* 0x000000010f00780c */ /* 0x040fe40000f01670 */
[----:B------:R-:W-:-:S11]  /*8d30*/  ISETP.LT.OR P1, PT, R15, 0x21, P1 ;  /* 0x000000210f00780c */ /* 0x000fd60000f21670 */
[----:B------:R1:W-:Y:S01]  /*8d40*/  LDGSTS.E.BYPASS.LTC128B.128 [R107+0x4100], [R4.64], !P0 ;  /* 0x04100000046b7fae */ /* 0x0003e2000c101d48 */
[----:B------:R-:W-:-:S13]  /*8d50*/  ISETP.LT.OR P0, PT, R15, 0x21, P3 ;  /* 0x000000210f00780c */ /* 0x000fda0001f01670 */
[----:B------:R2:W-:Y:S01]  /*8d60*/  LDGSTS.E.BYPASS.LTC128B.128 [R107+0x1100], [R2.64], !P0 ;  /* 0x01100000026b7fae */ /* 0x0005e2000c101d48 */
[----:B-1----:R-:W-:-:S05]  /*8d70*/  IADD3 R4, P0, R0, R17, RZ ;  /* 0x0000001100047210 */ /* 0x002fca0007f1e0ff */
[----:B------:R-:W-:-:S05]  /*8d80*/  IMAD.X R5, R6, 0x1, R18, P0 ;  /* 0x0000000106057824 */ /* 0x000fca00000e0612 */
[----:B------:R1:W-:Y:S01]  /*8d90*/  LDGSTS.E.BYPASS.LTC128B.128 [R107+0x3100], [R4.64], !P2 ;  /* 0x03100000046b7fae */ /* 0x0003e2000d101d48 */
[----:B--2---:R-:W-:-:S05]  /*8da0*/  IADD3 R2, P0, R0, R19, RZ ;  /* 0x0000001300027210 */ /* 0x004fca0007f1e0ff */
[----:B------:R-:W-:-:S05]  /*8db0*/  IMAD.X R3, R6, 0x1, R16, P0 ;  /* 0x0000000106037824 */ /* 0x000fca00000e0610 */
[----:B------:R1:W-:Y:S04]  /*8dc0*/  LDGSTS.E.BYPASS.LTC128B.128 [R107+0x5100], [R2.64], !P1 ;  /* 0x05100000026b7fae */ /* 0x0003e8000c901d48 */
[----:B------:R-:W0:Y:S01]  /*8dd0*/  LDGDEPBAR ;  /* 0x00000000000079af */ /* 0x000e220000000000 */
[----:B------:R-:W-:Y:S05]  /*8de0*/  @!P5 BRA `(.L_x_1749) ;  /* 0x000004600000d947 */ /* 0x000fea0003800000 */
[----:B-1----:R-:W-:Y:S01]  /*8df0*/  IMAD R2, R22, 0x40, R230 ;  /* 0x0000004016027824 */ /* 0x002fe200078e02e6 */
[----:B------:R-:W-:-:S04]  /*8e00*/  MOV R189, RZ ;  /* 0x000000ff00bd7202 */ /* 0x000fc80000000f00 */
        /* <DEDUP_REMOVED lines=26> */
.L_x_1885:
[----:B------:R-:W-:Y:S05]  /*8fb0*/  BRA.DIV ~URZ, `(.L_x_1751) ;  /* 0x000111127f007947 */ /* 0x000fea000b800000 */
[----:B------:R-:W3:Y:S01]  /*8fc0*/  SHFL.IDX PT, R0, R14, RZ, 0x181f ;  /* 0x00181fff0e007589 */ /* 0x000ee200000e0000 */
[C---:B------:R-:W-:Y:S02]  /*8fd0*/  LOP3.LUT P2, RZ, R196.reuse, 0x2, RZ, 0xc0, !PT ;  /* 0x00000002c4ff7812 */ /* 0x040fe4000784c0ff */
[C---:B------:R-:W-:Y:S02]  /*8fe0*/  LOP3.LUT P1, RZ, R196.reuse, 0x1, RZ, 0xc0, !PT ;  /* 0x00000001c4ff7812 */ /* 0x040fe4000782c0ff */
[----:B------:R-:W-:Y:S02]  /*8ff0*/  LOP3.LUT P3, RZ, R196, 0x4, RZ, 0xc0, !PT ;  /* 0x00000004c4ff7812 */ /* 0x000fe4000786c0ff */
[----:B------:R-:W-:Y:S02]  /*9000*/  SEL R13, RZ, 0x10, P2 ;  /* 0x00000010ff0d7807 */ /* 0x000fe40001000000 */
[----:B------:R-:W-:-:S02]  /*9010*/  SEL R12, RZ, 0x10, P1 ;  /* 0x00000010ff0c7807 */ /* 0x000fc40000800000 */
        /* <DEDUP_REMOVED lines=14> */
.L_x_1886:
        /* <DEDUP_REMOVED lines=21> */
.L_x_1749:
[----:B------:R-:W-:Y:S05]  /*9250*/  BSYNC B0 ;  /* 0x0000000000007941 */ /* 0x000fea0003800000 */
.L_x_1748:
[----:B------:R-:W-:Y:S01]  /*9260*/  ISETP.LT.AND P0, PT, RZ, c[0x0][0x27c], PT ;  /* 0x00009f00ff007a0c */ /* 0x000fe20003f01270 */
[----:B------:R-:W0:Y:S01]  /*9270*/  LDGDEPBAR ;  /* 0x00000000000079af */ /* 0x000e220000000000 */
[----:B------:R-:W-:Y:S11]  /*9280*/  BSSY B2, `(.L_x_1752) ;  /* 0x000058f000027945 */ /* 0x000ff60003800000 */
[----:B------:R-:W-:Y:S05]  /*9290*/  @P0 BRA `(.L_x_1753) ;  /* 0x0000002000000947 */ /* 0x000fea0003800000 */
[----:B------:R-:W-:-:S04]  /*92a0*/  DEPBAR.LE SB0, 0x3 ;  /* 0x000080c00000791a */ /* 0x000fc80000000000 */
[----:B------:R-:W-:Y:S05]  /*92b0*/  BRA `(.L_x_1754) ;  /* 0x000058b000007947 */ /* 0x000fea0003800000 */
.L_x_1753:
[----:B------:R-:W-:Y:S01]  /*92c0*/  SHF.R.S32.HI R0, RZ, 0x1f, R142 ;  /* 0x0000001fff007819 */ /* 0x000fe2000001148e */
[----:B-1----:R-:W-:Y:S01]  /*92d0*/  IMAD.WIDE.U32 R4, R142, c[0x0][0x280], RZ ;  /* 0x0000a0008e047a25 */ /* 0x002fe200078e00ff */
[----:B------:R-:W-:-:S03]  /*92e0*/  ULDC.U8 UR4, c[0x0][0x298] ;  /* 0x0000a60000047ab9 */ /* 0x000fc60000000000 */
[----:B------:R-:W-:Y:S01]  /*92f0*/  IMAD R2, R0, c[0x0][0x280], RZ ;  /* 0x0000a00000027a24 */ /* 0x000fe200078e02ff */
[----:B------:R-:W-:Y:S01]  /*9300*/  LEA R6, P0, R4, c[0x0][0x270], 0x1 ;  /* 0x00009c0004067a11 */ /* 0x000fe200078008ff */
[----:B------:R-:W-:Y:S02]  /*9310*/  IMAD R0, R0, c[0x0][0x290], RZ ;  /* 0x0000a40000007a24 */ /* 0x000fe400078e02ff */
[C---:B------:R-:W-:Y:S02]  /*9320*/  IMAD R7, R142.reuse, c[0x0][0x284], R2 ;  /* 0x0000a1008e077a24 */ /* 0x040fe400078e0202 */
[----:B------:R-:W-:-:S03]  /*9330*/  IMAD.WIDE.U32 R2, R142, c[0x0][0x290], RZ ;  /* 0x0000a4008e027a25 */ /* 0x000fc600078e00ff */
[----:B------:R-:W-:Y:S01]  /*9340*/  IADD3 R7, R7, R5, RZ ;  /* 0x0000000507077210 */ /* 0x000fe20007ffe0ff */
[----:B------:R-:W-:-:S03]  /*9350*/  IMAD R5, R142, c[0x0][0x294], R0 ;  /* 0x0000a5008e057a24 */ /* 0x000fc600078e0200 */
[----:B------:R-:W-:Y:S02]  /*9360*/  LEA.HI.X R0, R4, c[0x0][0x274], R7, 0x1, P0 ;  /* 0x00009d0004007a11 */ /* 0x000fe400000f0c07 */
[C---:B------:R-:W-:Y:S02]  /*9370*/  LEA R12, P0, R2.reuse, c[0x0][0x288], 0x1 ;  /* 0x0000a200020c7a11 */ /* 0x040fe400078008ff */
[----:B------:R-:W-:Y:S02]  /*9380*/  IADD3 R3, R5, R3, RZ ;  /* 0x0000000305037210 */ /* 0x000fe40007ffe0ff */
[----:B------:R-:W-:Y:S02]  /*9390*/  LEA R7, R233, R206, 0x7 ;  /* 0x000000cee9077211 */ /* 0x000fe400078e38ff */
[----:B------:R-:W-:Y:S02]  /*93a0*/  LEA.HI.X R5, R2, c[0x0][0x28c], R3, 0x1, P0 ;  /* 0x0000a30002057a11 */ /* 0x000fe400000f0c03 */
[----:B------:R-:W-:-:S13]  /*93b0*/  ISETP.NE.AND P0, PT, RZ, UR4, PT ;  /* 0x00000004ff007c0c */ /* 0x000fda000bf05270 */
[----:B------:R-:W-:Y:S05]  /*93c0*/  @!P0 BRA `(.L_x_1755) ;  /* 0x00002b5000008947 */ /* 0x000fea0003800000 */
[----:B------:R-:W-:Y:S05]  /*93d0*/  BRA.DIV ~URZ, `(.L_x_1756) ;  /* 0x00010f327f007947 */ /* 0x000fea000b800000 */
[----:B------:R1:W2:Y:S02]  /*93e0*/  SHFL.IDX PT, R8, R0, RZ, 0x1c1f ;  /* 0x001c1fff00087589 */ /* 0x0002a400000e0000 */
.L_x_1887:
[----:B------:R-:W-:Y:S05]  /*93f0*/  BRA.DIV ~URZ, `(.L_x_1757) ;  /* 0x00010f827f007947 */ /* 0x000fea000b800000 */
[----:B------:R-:W3:Y:S04]  /*9400*/  SHFL.IDX PT, R4, R6, RZ, 0x1c1f ;  /* 0x001c1fff06047589 */ /* 0x000ee800000e0000 */
[----:B-1----:R-:W1:Y:S04]  /*9410*/  SHFL.IDX PT, R0, R12, RZ, 0x1c1f ;  /* 0x001c1fff0c007589 */ /* 0x002e6800000e0000 */
[----:B------:R4:W2:Y:S02]  /*9420*/  SHFL.IDX PT, R30, R5, RZ, 0x1c1f ;  /* 0x001c1fff051e7589 */ /* 0x0008a400000e0000 */
[----:B--2-4-:R-:W-:-:S02]  /*9430*/  MOV R5, R8 ;  /* 0x0000000800057202 */ /* 0x014fc40000000f00 */
.L_x_1888:
[----:B-1-3--:R-:W-:Y:S01]  /*9440*/  ISETP.GE.AND P0, PT, R7, R50, PT ;  /* 0x000000320700720c */ /* 0x00afe20003f06270 */
        /* <DEDUP_REMOVED lines=14> */
[----:B------:R-:W2:Y:S04]  /*9530*/  LDL R42, [R1+0x30] ;  /* 0x00003000012a7983 */ /* 0x000ea80000100800 */
[----:B------:R-:W3:Y:S04]  /*9540*/  LDL R41, [R1+0x2c] ;  /* 0x00002c0001297983 */ /* 0x000ee80000100800 */
[----:B------:R-:W4:Y:S04]  /*9550*/  LDL R40, [R1+0x34] ;  /* 0x0000340001287983 */ /* 0x000f280000100800 */
[----:B------:R-:W4:Y:S04]  /*9560*/  LDL R39, [R1+0x28] ;  /* 0x0000280001277983 */ /* 0x000f280000100800 */
        /* <DEDUP_REMOVED lines=9> */
[----:B------:R-:W-:Y:S01]  /*9600*/  CS2R R2, SRZ ;  /* 0x0000000000027805 */ /* 0x000fe2000001ff00 */
[----:B------:R-:W-:-:S02]  /*9610*/  ISETP.GE.AND P2, PT, R145, c[0x0][0x27c], PT ;  /* 0x00009f0091007a0c */ /* 0x000fc40003f46270 */
[----:B------:R-:W-:Y:S01]  /*9620*/  ISETP.GE.AND P1, PT, R110, c[0x0][0x27c], PT ;  /* 0x00009f006e007a0c */ /* 0x000fe20003f26270 */
[----:B------:R-:W-:Y:S01]  /*9630*/  CS2R R20, SRZ ;  /* 0x0000000000147805 */ /* 0x000fe2000001ff00 */
[----:B------:R-:W-:Y:S01]  /*9640*/  CS2R R22, SRZ ;  /* 0x0000000000167805 */ /* 0x000fe2000001ff00 */
[----:B------:R-:W-:Y:S01]  /*9650*/  CS2R R24, SRZ ;  /* 0x0000000000187805 */ /* 0x000fe2000001ff00 */
[----:B------:R-:W-:Y:S01]  /*9660*/  CS2R R26, SRZ ;  /* 0x00000000001a7805 */ /* 0x000fe2000001ff00 */
[----:B------:R-:W-:Y:S02]  /*9670*/  CS2R R28, SRZ ;  /* 0x00000000001c7805 */ /* 0x000fe4000001ff00 */
[----:B--2---:R-:W-:-:S05]  /*9680*/  @!P4 IADD3 R8, P0, R4, R42, RZ ;  /* 0x0000002a0408c210 */ /* 0x004fca0007f1e0ff */
[----:B---3--:R-:W-:Y:S01]  /*9690*/  @!P4 IMAD.X R9, R5, 0x1, R41, P0 ;  /* 0x000000010509c824 */ /* 0x008fe200000e0629 */
[----:B----4-:R-:W-:-:S04]  /*96a0*/  @!P3 IADD3 R12, P0, R4, R40, RZ ;  /* 0x00000028040cb210 */ /* 0x010fc80007f1e0ff */
[----:B------:R1:W5:Y:S01]  /*96b0*/  @!P4 LD.E.64 R20, [R8.64] ;  /* 0x000000080814c980 */ /* 0x000362000c101b00 */
[----:B------:R-:W-:Y:S01]  /*96c0*/  @!P3 IMAD.X R13, R5, 0x1, R39, P0 ;  /* 0x00000001050db824 */ /* 0x000fe200000e0627 */
[----:B------:R-:W-:-:S04]  /*96d0*/  @!P2 IADD3 R14, P0, R4, R38, RZ ;  /* 0x00000026040ea210 */ /* 0x000fc80007f1e0ff */
[----:B------:R2:W5:Y:S01]  /*96e0*/  @!P3 LD.E.64 R22, [R12.64] ;  /* 0x000000080c16b980 */ /* 0x000562000c101b00 */
[----:B------:R-:W-:Y:S01]  /*96f0*/  @!P2 IMAD.X R15, R5, 0x1, R37, P0 ;  /* 0x00000001050fa824 */ /* 0x000fe200000e0625 */
[----:B------:R-:W-:-:S04]  /*9700*/  @!P1 IADD3 R16, P0, R4, R36, RZ ;  /* 0x0000002404109210 */ /* 0x000fc80007f1e0ff */
[----:B------:R3:W5:Y:S01]  /*9710*/  @!P2 LD.E.64 R24, [R14.64] ;  /* 0x000000080e18a980 */ /* 0x000762000c101b00 */
[----:B------:R-:W-:Y:S01]  /*9720*/  @!P1 IMAD.X R17, R5, 0x1, R35, P0 ;  /* 0x0000000105119824 */ /* 0x000fe200000e0623 */
[----:B------:R-:W-:-:S04]  /*9730*/  ISETP.GE.AND P0, PT, R144, c[0x0][0x27c], PT ;  /* 0x00009f0090007a0c */ /* 0x000fc80003f06270 */
[----:B------:R4:W5:Y:S09]  /*9740*/  @!P1 LD.E.64 R26, [R16.64] ;  /* 0x00000008101a9980 */ /* 0x000972000c101b00 */
[----:B------:R-:W-:-:S05]  /*9750*/  @!P0 IADD3 R32, P5, R4, R34, RZ ;  /* 0x0000002204208210 */ /* 0x000fca0007fbe0ff */
[----:B------:R-:W-:Y:S01]  /*9760*/  @!P0 IMAD.X R33, R5, 0x1, R31, P5 ;  /* 0x0000000105218824 */ /* 0x000fe200028e061f */
[----:B------:R-:W-:Y:S01]  /*9770*/  ISETP.GE.AND P5, PT, R108, c[0x0][0x27c], PT ;  /* 0x00009f006c007a0c */ /* 0x000fe20003fa6270 */
[----:B-1----:R-:W-:Y:S01]  /*9780*/  CS2R R8, SRZ ;  /* 0x0000000000087805 */ /* 0x002fe2000001ff00 */
[----:B--2---:R-:W-:Y:S01]  /*9790*/  CS2R R12, SRZ ;  /* 0x00000000000c7805 */ /* 0x004fe2000001ff00 */
[----:B---3--:R-:W-:Y:S01]  /*97a0*/  CS2R R14, SRZ ;  /* 0x00000000000e7805 */ /* 0x008fe2000001ff00 */
[----:B------:R1:W5:Y:S09]  /*97b0*/  @!P0 LD.E.64 R28, [R32.64] ;  /* 0x00000008201c8980 */ /* 0x000372000c101b00 */
[----:B------:R-:W-:-:S02]  /*97c0*/  @!P5 IMAD.MOV.U32 R6, RZ, RZ, R4 ;  /* 0x000000ffff06d224 */ /* 0x000fc400078e0004 */
[----:B------:R-:W-:Y:S02]  /*97d0*/  @!P5 IMAD.MOV.U32 R7, RZ, RZ, R5 ;  /* 0x000000ffff07d224 */ /* 0x000fe400078e0005 */
[----:B------:R-:W-:Y:S02]  /*97e0*/  @!P5 IMAD.MOV.U32 R4, RZ, RZ, R0 ;  /* 0x000000ffff04d224 */ /* 0x000fe400078e0000 */
[----:B------:R-:W-:Y:S02]  /*97f0*/  @!P5 IMAD.MOV.U32 R5, RZ, RZ, R30 ;  /* 0x000000ffff05d224 */ /* 0x000fe400078e001e */
[----:B------:R-:W-:-:S04]  /*9800*/  @!P5 IMAD.WIDE R6, R108, 0x2, R6 ;  /* 0x000000026c06d825 */ /* 0x000fc800078e0206 */
[----:B------:R-:W-:Y:S01]  /*9810*/  @!P5 IMAD.WIDE R4, R108, 0x2, R4 ;  /* 0x000000026c04d825 */ /* 0x000fe200078e0204 */
[----:B------:R2:W5:Y:S04]  /*9820*/  @!P5 LD.E.64 R18, [R6.64] ;  /* 0x000000080612d980 */ /* 0x000568000c101b00 */
[----:B------:R3:W5:Y:S01]  /*9830*/  @!P5 LD.E.64 R2, [R4.64] ;  /* 0x000000080402d980 */ /* 0x000762000c101b00 */
[----:B--2---:R-:W-:Y:S01]  /*9840*/  CS2R R6, SRZ ;  /* 0x0000000000067805 */ /* 0x004fe2000001ff00 */
[----:B---3--:R-:W-:-:S05]  /*9850*/  @!P4 IADD3 R4, P5, R0, R42, RZ ;  /* 0x0000002a0004c210 */ /* 0x008fca0007fbe0ff */
[----:B------:R-:W-:-:S05]  /*9860*/  @!P4 IMAD.X R5, R30, 0x1, R41, P5 ;  /* 0x000000011e05c824 */ /* 0x000fca00028e0629 */
[----:B------:R2:W5:Y:S02]  /*9870*/  @!P4 LD.E.64 R6, [R4.64] ;  /* 0x000000080406c980 */ /* 0x000564000c101b00 */
[----:B--2---:R-:W-:-:S05]  /*9880*/  @!P3 IADD3 R4, P4, R0, R40, RZ ;  /* 0x000000280004b210 */ /* 0x004fca0007f9e0ff */
[----:B------:R-:W-:-:S05]  /*9890*/  @!P3 IMAD.X R5, R30, 0x1, R39, P4 ;  /* 0x000000011e05b824 */ /* 0x000fca00020e0627 */
[----:B------:R2:W5:Y:S02]  /*98a0*/  @!P3 LD.E.64 R8, [R4.64] ;  /* 0x000000080408b980 */ /* 0x000564000c101b00 */
[----:B--2---:R-:W-:-:S05]  /*98b0*/  @!P2 IADD3 R4, P3, R0, R38, RZ ;  /* 0x000000260004a210 */ /* 0x004fca0007f7e0ff */
[----:B------:R-:W-:-:S05]  /*98c0*/  @!P2 IMAD.X R5, R30, 0x1, R37, P3 ;  /* 0x000000011e05a824 */ /* 0x000fca00018e0625 */
[----:B------:R2:W5:Y:S01]  /*98d0*/  @!P2 LD.E.64 R12, [R4.64] ;  /* 0x00000008040ca980 */ /* 0x000562000c101b00 */
[----:B----4-:R-:W-:Y:S01]  /*98e0*/  CS2R R16, SRZ ;  /* 0x0000000000107805 */ /* 0x010fe2000001ff00 */
[----:B--2---:R-:W-:-:S05]  /*98f0*/  @!P1 IADD3 R4, P2, R0, R36, RZ ;  /* 0x0000002400049210 */ /* 0x004fca0007f5e0ff */
[----:B------:R-:W-:-:S05]  /*9900*/  @!P1 IMAD.X R5, R30, 0x1, R35, P2 ;  /* 0x000000011e059824 */ /* 0x000fca00010e0623 */
[----:B------:R2:W5:Y:S02]  /*9910*/  @!P1 LD.E.64 R14, [R4.64] ;  /* 0x00000008040e9980 */ /* 0x000564000c101b00 */
[----:B--2---:R-:W-:-:S05]  /*9920*/  @!P0 IADD3 R4, P1, R0, R34, RZ ;  /* 0x0000002200048210 */ /* 0x004fca0007f3e0ff */
[----:B------:R-:W-:-:S05]  /*9930*/  @!P0 IMAD.X R5, R30, 0x1, R31, P1 ;  /* 0x000000011e058824 */ /* 0x000fca00008e061f */
[----:B------:R1:W5:Y:S03]  /*9940*/  @!P0 LD.E.64 R16, [R4.64] ;  /* 0x0000000804108980 */ /* 0x000366000c101b00 */
.L_x_1759:
[----:B------:R-:W-:Y:S05]  /*9950*/  BSYNC B0 ;  /* 0x0000000000007941 */ /* 0x000fea0003800000 */
.L_x_1758:
[----:B-----5:R-:W-:Y:S01]  /*9960*/  IMAD.MOV.U32 R47, RZ, RZ, R22 ;  /* 0x000000ffff2f7224 */ /* 0x020fe200078e0016 */
[--C-:B-1----:R-:W-:Y:S01]  /*9970*/  SHF.R.U64 R32, R28, 0x10, R29.reuse ;  /* 0x000000101c207819 */ /* 0x102fe2000000121d */
[----:B------:R-:W-:Y:S01]  /*9980*/  IMAD.MOV.U32 R34, RZ, RZ, R29 ;  /* 0x000000ffff227224 */ /* 0x000fe200078e001d */
[----:B------:R-:W-:Y:S01]  /*9990*/  SHF.R.U64 R48, R20, 0x10, R21 ;  /* 0x0000001014307819 */ /* 0x000fe20000001215 */
[----:B------:R-:W-:Y:S01]  /*99a0*/  IMAD.MOV.U32 R54, RZ, RZ, R19 ;  /* 0x000000ffff367224 */ /* 0x000fe200078e0013 */
[----:B------:R-:W-:Y:S01]  /*99b0*/  SHF.R.U32.HI R29, RZ, 0x10, R29 ;  /* 0x00000010ff1d7819 */ /* 0x000fe2000001161d */
[----:B------:R-:W-:Y:S01]  /*99c0*/  IMAD.MOV.U32 R35, RZ, RZ, R28 ;  /* 0x000000ffff237224 */ /* 0x000fe200078e001c */
[----:B------:R-:W-:Y:S01]  /*99d0*/  SHF.R.U64 R44, R22, 0x10, R23 ;  /* 0x00000010162c7819 */ /* 0x000fe20000001217 */
[----:B------:R-:W-:Y:S01]  /*99e0*/  IMAD.MOV.U32 R43, RZ, RZ, R24 ;  /* 0x000000ffff2b7224 */ /* 0x000fe200078e0018 */
[--C-:B------:R-:W-:Y:S01]  /*99f0*/  SHF.R.U32.HI R33, RZ, 0x10, R27.reuse ;  /* 0x00000010ff217819 */ /* 0x100fe2000001161b */
[----:B------:R-:W-:Y:S01]  /*9a00*/  IMAD.MOV.U32 R38, RZ, RZ, R27 ;  /* 0x000000ffff267224 */ /* 0x000fe200078e001b */
[----:B------:R-:W-:Y:S01]  /*9a10*/  PRMT R29, R29, 0x5410, R48 ;  /* 0x000054101d1d7816 */ /* 0x000fe20000000030 */
[----:B------:R-:W-:Y:S01]  /*9a20*/  IMAD.MOV.U32 R22, RZ, RZ, R14 ;  /* 0x000000ffff167224 */ /* 0x000fe200078e000e */
[----:B------:R-:W-:Y:S01]  /*9a30*/  PRMT R34, R34, 0x5410, R47 ;  /* 0x0000541022227816 */ /* 0x000fe2000000002f */
[----:B------:R-:W-:Y:S01]  /*9a40*/  IMAD.MOV.U32 R55, RZ, RZ, R18 ;  /* 0x000000ffff377224 */ /* 0x000fe200078e0012 */
[----:B------:R-:W-:Y:S01]  /*9a50*/  SHF.R.U32.HI R0, RZ, 0x10, R9 ;  /* 0x00000010ff007819 */ /* 0x000fe20000011609 */
[----:B------:R-:W-:Y:S01]  /*9a60*/  IMAD.MOV.U32 R31, RZ, RZ, R2 ;  /* 0x000000ffff1f7224 */ /* 0x000fe200078e0002 */
[----:B------:R-:W-:Y:S01]  /*9a70*/  PRMT R33, R33, 0x5410, R44 ;  /* 0x0000541021217816 */ /* 0x000fe2000000002c */
[----:B------:R-:W-:Y:S01]  /*9a80*/  IMAD.MOV.U32 R52, RZ, RZ, R20 ;  /* 0x000000ffff347224 */ /* 0x000fe200078e0014 */
[----:B------:R-:W-:Y:S01]  /*9a90*/  PRMT R44, R29, 0x5410, R34 ;  /* 0x000054101d2c7816 */ /* 0x000fe20000000022 */
[--C-:B------:R-:W-:Y:S01]  /*9aa0*/  IMAD.MOV.U32 R30, RZ, RZ, R3.reuse ;  /* 0x000000ffff1e7224 */ /* 0x100fe200078e0003 */
[----:B------:R-:W-:Y:S01]  /*9ab0*/  SHF.R.U64 R28, R2, 0x10, R3 ;  /* 0x00000010021c7819 */ /* 0x000fe20000001203 */
[----:B------:R-:W-:Y:S01]  /*9ac0*/  IMAD.MOV.U32 R2, RZ, RZ, R13 ;  /* 0x000000ffff027224 */ /* 0x000fe200078e000d */
[----:B------:R-:W-:Y:S01]  /*9ad0*/  PRMT R29, R0, 0x7610, R29 ;  /* 0x00007610001d7816 */ /* 0x000fe2000000001d */
[----:B------:R-:W-:Y:S01]  /*9ae0*/  IMAD.MOV.U32 R42, RZ, RZ, R25 ;  /* 0x000000ffff2a7224 */ /* 0x000fe200078e0019 */
[----:B------:R-:W-:Y:S01]  /*9af0*/  LOP3.LUT R0, R208, 0x18, R104, 0xf8, !PT ;  /* 0x00000018d0007812 */ /* 0x000fe200078ef868 */
[----:B------:R-:W-:Y:S01]  /*9b00*/  IMAD.MOV.U32 R20, RZ, RZ, R9 ;  /* 0x000000ffff147224 */ /* 0x000fe200078e0009 */
[----:B------:R-:W-:Y:S01]  /*9b10*/  SHF.R.U64 R53, R18, 0x10, R19 ;  /* 0x0000001012357819 */ /* 0x000fe20000001213 */
[--C-:B------:R-:W-:Y:S01]  /*9b20*/  IMAD.MOV.U32 R46, RZ, RZ, R23.reuse ;  /* 0x000000ffff2e7224 */ /* 0x100fe200078e0017 */
[----:B------:R-:W-:Y:S01]  /*9b30*/  SHF.R.U32.HI R41, RZ, 0x10, R23 ;  /* 0x00000010ff297819 */ /* 0x000fe20000011617 */
[----:B------:R-:W-:Y:S01]  /*9b40*/  IMAD.MOV.U32 R39, RZ, RZ, R26 ;  /* 0x000000ffff277224 */ /* 0x000fe200078e001a */
[----:B------:R-:W-:Y:S01]  /*9b50*/  PRMT R28, R28, 0x5410, R54 ;  /* 0x000054101c1c7816 */ /* 0x000fe20000000036 */
[----:B------:R-:W-:Y:S01]  /*9b60*/  IMAD.MOV.U32 R51, RZ, RZ, R21 ;  /* 0x000000ffff337224 */ /* 0x000fe200078e0015 */
[----:B------:R-:W-:Y:S01]  /*9b70*/  SHF.R.U64 R18, R8, 0x10, R9 ;  /* 0x0000001008127819 */ /* 0x000fe20000001209 */
[----:B------:R-:W-:Y:S01]  /*9b80*/  IMAD.MOV.U32 R9, RZ, RZ, R12 ;  /* 0x000000ffff097224 */ /* 0x000fe200078e000c */
[----:B------:R-:W-:Y:S01]  /*9b90*/  PRMT R38, R38, 0x5410, R43 ;  /* 0x0000541026267816 */ /* 0x000fe2000000002b */
[----:B------:R-:W-:-:S04]  /*9ba0*/  DEPBAR.LE SB0, 0x3 ;  /* 0x000080c00000791a */ /* 0x000fc80000000000 */
[----:B------:R-:W-:Y:S01]  /*9bb0*/  LOP3.LUT R0, R148, R0, R147, 0xf6, !PT ;  /* 0x0000000094007212 */ /* 0x000fe200078ef693 */
[----:B------:R-:W-:Y:S01]  /*9bc0*/  WARPSYNC 0xffffffff ;  /* 0xffffffff00007948 */ /* 0x000fe20003800000 */
[----:B------:R-:W-:Y:S01]  /*9bd0*/  LOP3.LUT P0, RZ, R236, 0x4, RZ, 0xc0, !PT ;  /* 0x00000004ecff7812 */ /* 0x000fe2000780c0ff */
[----:B------:R-:W-:Y:S01]  /*9be0*/  BSSY B1, `(.L_x_1760) ;  /* 0x0000135000017945 */ /* 0x000fe20003800000 */
[--C-:B------:R-:W-:Y:S02]  /*9bf0*/  SHF.R.U64 R40, R24, 0x10, R25.reuse ;  /* 0x0000001018287819 */ /* 0x100fe40000001219 */
[----:B------:R-:W-:Y:S02]  /*9c00*/  SHF.R.U32.HI R37, RZ, 0x10, R25 ;  /* 0x00000010ff257819 */ /* 0x000fe40000011619 */
[----:B------:R-:W-:Y:S02]  /*9c10*/  SHF.R.U32.HI R25, RZ, 0x10, R3 ;  /* 0x00000010ff197819 */ /* 0x000fe40000011603 */
[----:B------:R-:W-:-:S02]  /*9c20*/  PRMT R35, R35, 0x5410, R41 ;  /* 0x0000541023237816 */ /* 0x000fc40000000029 */
[----:B------:R-:W-:Y:S02]  /*9c30*/  PRMT R22, R22, 0x5410, R28 ;  /* 0x0000541016167816 */ /* 0x000fe4000000001c */
[----:B------:R-:W-:Y:S02]  /*9c40*/  PRMT R41, R33, 0x5410, R38 ;  /* 0x0000541021297816 */ /* 0x000fe40000000026 */
[----:B------:R-:W-:Y:S01]  /*9c50*/  PRMT R28, R18, 0x7610, R28 ;  /* 0x00007610121c7816 */ /* 0x000fe2000000001c */
[----:B------:R-:W-:Y:S01]  /*9c60*/  IMAD.SHL.U32 R18, R0, 0x2, RZ ;  /* 0x0000000200127824 */ /* 0x000fe200078e00ff */
[----:B------:R-:W-:Y:S02]  /*9c70*/  SHF.R.U64 R24, R6, 0x10, R7 ;  /* 0x0000001006187819 */ /* 0x000fe40000001207 */
[----:B------:R-:W-:Y:S02]  /*9c80*/  PRMT R30, R30, 0x5410, R52 ;  /* 0x000054101e1e7816 */ /* 0x000fe40000000034 */
[----:B------:R-:W-:Y:S01]  /*9c90*/  PRMT R33, R2, 0x7610, R33 ;  /* 0x0000761002217816 */ /* 0x000fe20000000021 */
[----:B------:R-:W-:Y:S01]  /*9ca0*/  IMAD R2, R233, -0x80, R50 ;  /* 0xffffff80e9027824 */ /* 0x000fe200078e0232 */
[----:B------:R-:W-:-:S02]  /*9cb0*/  SHF.R.U32.HI R49, RZ, 0x10, R19 ;  /* 0x00000010ff317819 */ /* 0x000fc40000011613 */
[----:B------:R-:W-:Y:S02]  /*9cc0*/  SHF.R.U64 R23, R12, 0x10, R13 ;  /* 0x000000100c177819 */ /* 0x000fe4000000120d */
[----:B------:R-:W-:Y:S02]  /*9cd0*/  PRMT R25, R25, 0x5410, R53 ;  /* 0x0000541019197816 */ /* 0x000fe40000000035 */
[----:B------:R-:W-:Y:S02]  /*9ce0*/  SHF.R.U32.HI R19, RZ, 0x10, R7 ;  /* 0x00000010ff137819 */ /* 0x000fe40000011607 */
[--C-:B------:R-:W-:Y:S02]  /*9cf0*/  PRMT R24, R24, 0x5410, R30.reuse ;  /* 0x0000541018187816 */ /* 0x100fe4000000001e */
[----:B------:R-:W-:Y:S02]  /*9d00*/  PRMT R30, R20, 0x7610, R30 ;  /* 0x00007610141e7816 */ /* 0x000fe4000000001e */
[----:B------:R-:W-:-:S02]  /*9d10*/  IADD3 R0, R18, 0x18100, RZ ;  /* 0x0001810012007810 */ /* 0x000fc40007ffe0ff */
[--C-:B------:R-:W-:Y:S02]  /*9d20*/  PRMT R23, R23, 0x5410, R25.reuse ;  /* 0x0000541017177816 */ /* 0x100fe40000000019 */
[----:B------:R-:W-:Y:S02]  /*9d30*/  IMNMX R20, R2, 0x80, PT ;  /* 0x0000008002147817 */ /* 0x000fe40003800200 */
[----:B------:R-:W-:Y:S02]  /*9d40*/  PRMT R25, R19, 0x7610, R25 ;  /* 0x0000761013197816 */ /* 0x000fe40000000019 */
[----:B------:R-:W-:Y:S02]  /*9d50*/  IADD3 R19, R18, 0x18140, RZ ;  /* 0x0001814012137810 */ /* 0x000fe40007ffe0ff */
[----:B------:R-:W-:Y:S02]  /*9d60*/  @P0 IADD3 R19, R0, -0x40, RZ ;  /* 0xffffffc000130810 */ /* 0x000fe40007ffe0ff */
[----:B------:R-:W-:-:S02]  /*9d70*/  ISETP.GE.AND P0, PT, R206, R20, PT ;  /* 0x00000014ce00720c */ /* 0x000fc40003f06270 */
        /* <DEDUP_REMOVED lines=8> */
[----:B------:R-:W-:Y:S01]  /*9e00*/  PRMT R39, R39, 0x5410, R42 ;  /* 0x0000541027277816 */ /* 0x000fe2000000002a */
[----:B------:R-:W-:Y:S01]  /*9e10*/  IMAD.MOV.U32 R7, RZ, RZ, R16 ;  /* 0x000000ffff077224 */ /* 0x000fe200078e0010 */
[----:B------:R-:W-:Y:S01]  /*9e20*/  PRMT R32, R32, 0x5410, R51 ;  /* 0x0000541020207816 */ /* 0x000fe20000000033 */
[----:B------:R-:W-:Y:S01]  /*9e30*/  IMAD.MOV.U32 R6, RZ, RZ, R17 ;  /* 0x000000ffff067224 */ /* 0x000fe200078e0011 */
[----:B------:R-:W-:-:S02]  /*9e40*/  PRMT R31, R31, 0x5410, R45 ;  /* 0x000054101f1f7816 */ /* 0x000fc4000000002d */
[----:B------:R-:W-:Y:S02]  /*9e50*/  PRMT R36, R36, 0x5410, R46 ;  /* 0x0000541024247816 */ /* 0x000fe4000000002e */
[--C-:B------:R-:W-:Y:S02]  /*9e60*/  SHF.R.U64 R12, R14, 0x10, R15.reuse ;  /* 0x000000100e0c7819 */ /* 0x100fe4000000120f */
[----:B------:R-:W-:Y:S02]  /*9e70*/  SHF.R.U32.HI R5, RZ, 0x10, R15 ;  /* 0x00000010ff057819 */ /* 0x000fe4000001160f */
[----:B------:R-:W-:Y:S02]  /*9e80*/  SHF.R.U32.HI R3, RZ, 0x10, R17 ;  /* 0x00000010ff037819 */ /* 0x000fe40000011611 */
        /* <DEDUP_REMOVED lines=57> */
.L_x_1763:
[----:B------:R-:W-:Y:S05]  /*a220*/  BSYNC B0 ;  /* 0x0000000000007941 */ /* 0x000fea0003800000 */
.L_x_1762:
[----:B------:R-:W-:Y:S01]  /*a230*/  ISETP.GE.AND P0, PT, R146, c[0x0][0x27c], PT ;  /* 0x00009f0092007a0c */ /* 0x000fe20003f06270 */
[----:B------:R-:W-:-:S12]  /*a240*/  BSSY B0, `(.L_x_1764) ;  /* 0x0000028000007945 */ /* 0x000fd80003800000 */
[----:B------:R-:W-:Y:S05]  /*a250*/  @P0 BRA `(.L_x_1765) ;  /* 0x0000026000000947 */ /* 0x000fea0003800000 */
[----:B-1----:R-:W1:Y:S01]  /*a260*/  LDS.128 R4, [R19] ;  /* 0x0000000013047984 */ /* 0x002e620000000c00 */
        /* <DEDUP_REMOVED lines=36> */
[----:B------:R1:W-:Y:S02]  /*a4b0*/  STS.128 [R19], R4 ;  /* 0x0000000413007388 */ /* 0x0003e40000000c00 */
.L_x_1765:
[----:B------:R-:W-:Y:S05]  /*a4c0*/  BSYNC B0 ;  /* 0x0000000000007941 */ /* 0x000fea0003800000 */
.L_x_1764:
        /* <DEDUP_REMOVED lines=41> */
.L_x_1767:
[----:B------:R-:W-:Y:S05]  /*a760*/  BSYNC B0 ;  /* 0x0000000000007941 */ /* 0x000fea0003800000 */
.L_x_1766:
        /* <DEDUP_REMOVED lines=41> */
.L_x_1769:
[----:B------:R-:W-:Y:S05]  /*aa00*/  BSYNC B0 ;  /* 0x0000000000007941 */ /* 0x000fea0003800000 */
.L_x_1768:
[----:B------:R-:W-:Y:S01]  /*aa10*/  ISETP.GE.AND P0, PT, R110, c[0x0][0x27c], PT ;  /* 0x00009f006e007a0c */ /* 0x000fe20003f06270 */
[----:B------:R-:W-:-:S12]  /*aa20*/  BSSY B0, `(.L_x_1770) ;  /* 0x0000028000007945 */ /* 0x000fd80003800000 */
        /* <DEDUP_REMOVED lines=39> */
.L_x_1771:
[----:B------:R-:W-:Y:S05]  /*aca0*/  BSYNC B0 ;  /* 0x0000000000007941 */ /* 0x000fea0003800000 */
.L_x_1770:
[----:B------:R-:W-:-:S13]  /*acb0*/  ISETP.GE.AND P0, PT, R144, c[0x0][0x27c], PT ;  /* 0x00009f0090007a0c */ /* 0x000fda0003f06270 */
[----:B------:R-:W-:Y:S05]  /*acc0*/  @P0 BRA `(.L_x_1761) ;  /* 0x0000026000000947 */ /* 0x000fea0003800000 */
[----:B-1----:R-:W1:Y:S01]  /*acd0*/  LDS.128 R4, [R19+0x8000] ;  /* 0x0080000013047984 */ /* 0x002e620000000c00 */
[----:B------:R-:W-:Y:S02]  /*ace0*/  HADD2.F32 R9, -RZ, R38.H0_H0 ;  /* 0x20000026ff097230 */ /* 0x000fe40000004100 */
[----:B------:R-:W-:Y:S02]  /*acf0*/  HADD2.F32 R0, -RZ, R40.H1_H1 ;  /* 0x30000028ff007230 */ /* 0x000fe40000004100 */
[--C-:B------:R-:W-:Y:S02]  /*ad00*/  HADD2.F32 R3, -RZ, R43.reuse.H1_H1 ;  /* 0x3000002bff037230 */ /* 0x100fe40000004100 */
        /* <DEDUP_REMOVED lines=34> */
.L_x_1761:
[----:B------:R-:W-:Y:S05]  /*af30*/  BSYNC B1 ;  /* 0x0000000000017941 */ /* 0x000fea0003800000 */
.L_x_1760:
[----:B------:R-:W-:-:S04]  /*af40*/  IADD3 R0, R206, 0x40, RZ ;  /* 0x00000040ce007810 */ /* 0x000fc80007ffe0ff */
[----:B------:R-:W-:-:S13]  /*af50*/  ISETP.GE.AND P0, PT, R0, R20, PT ;  /* 0x000000140000720c */ /* 0x000fda0003f06270 */
[----:B------:R-:W-:Y:S05]  /*af60*/  @P0 BRA `(.L_x_1754) ;  /* 0x00003c0000000947 */ /* 0x000fea0003800000 */
        /* <DEDUP_REMOVED lines=41> */
.L_x_1773:
[----:B------:R-:W-:Y:S05]  /*b200*/  BSYNC B0 ;  /* 0x0000000000007941 */ /* 0x000fea0003800000 */
.L_x_1772:
        /* <DEDUP_REMOVED lines=41> */
.L_x_1775:
[----:B------:R-:W-:Y:S05]  /*b4a0*/  BSYNC B0 ;  /* 0x0000000000007941 */ /* 0x000fea0003800000 */
.L_x_1774:
        /* <DEDUP_REMOVED lines=41> */
.L_x_1777:
[----:B------:R-:W-:Y:S05]  /*b740*/  BSYNC B0 ;  /* 0x0000000000007941 */ /* 0x000fea0003800000 */
.L_x_1776:
        /* <DEDUP_REMOVED lines=41> */
.L_x_1779:
[----:B------:R-:W-:Y:S05]  /*b9e0*/  BSYNC B0 ;  /* 0x0000000000007941 */ /* 0x000fea0003800000 */
.L_x_1778:
        /* <DEDUP_REMOVED lines=41> */
.L_x_1781:
[----:B------:R-:W-:Y:S05]  /*bc80*/  BSYNC B0 ;  /* 0x0000000000007941 */ /* 0x000fea0003800000 */
.L_x_1780:
        /* <DEDUP_REMOVED lines=41> */
.L_x_1755:
[----:B------:R-:W-:Y:S05]  /*bf20*/  BRA.DIV ~URZ, `(.L_x_1782) ;  /* 0x0000e5927f007947 */ /* 0x000fea000b800000 */
[----:B------:R-:W1:Y:S02]  /*bf30*/  SHFL.IDX PT, R0, R0, RZ, 0x1c1f ;  /* 0x001c1fff00007589 */ /* 0x000e6400000e0000 */
.L_x_1889:
[----:B------:R-:W-:Y:S05]  /*bf40*/  BRA.DIV ~URZ, `(.L_x_1783) ;  /* 0x0000e5e27f007947 */ /* 0x000fea000b800000 */
[----:B------:R2:W3:Y:S01]  /*bf50*/  SHFL.IDX PT, R8, R6, RZ, 0x1c1f ;  /* 0x001c1fff06087589 */ /* 0x0004e200000e0000 */
[----:B-1----:R-:W-:-:S03]  /*bf60*/  MOV R9, R0 ;  /* 0x0000000000097202 */ /* 0x002fc60000000f00 */
[----:B------:R2:W1:Y:S04]  /*bf70*/  SHFL.IDX PT, R35, R5, RZ, 0x1c1f ;  /* 0x001c1fff05237589 */ /* 0x00046800000e0000 */
[----:B------:R2:W4:Y:S02]  /*bf80*/  SHFL.IDX PT, R32, R12, RZ, 0x1c1f ;  /* 0x001c1fff0c207589 */ /* 0x00052400000e0000 */
.L_x_1890:
        /* <DEDUP_REMOVED lines=11> */
[----:B--2---:R-:W-:Y:S01]  /*c040*/  CS2R R12, SRZ ;  /* 0x00000000000c7805 */ /* 0x004fe2000001ff00 */
[----:B------:R-:W-:Y:S01]  /*c050*/  CS2R R6, SRZ ;  /* 0x0000000000067805 */ /* 0x000fe2000001ff00 */
[----:B------:R-:W-:Y:S01]  /*c060*/  CS2R R4, SRZ ;  /* 0x0000000000047805 */ /* 0x000fe2000001ff00 */
[----:B------:R-:W-:Y:S05]  /*c070*/  @P0 BRA `(.L_x_1785) ;  /* 0x0000025000000947 */ /* 0x000fea0003800000 */
[----:B------:R-:W-:Y:S01]  /*c080*/  ISETP.GE.AND P0, PT, R104, c[0x0][0x27c], PT ;  /* 0x00009f0068007a0c */ /* 0x000fe20003f06270 */
[----:B------:R-:W-:Y:S01]  /*c090*/  CS2R R22, SRZ ;  /* 0x0000000000167805 */ /* 0x000fe2000001ff00 */
[----:B------:R-:W-:Y:S01]  /*c0a0*/  CS2R R20, SRZ ;  /* 0x0000000000147805 */ /* 0x000fe2000001ff00 */
[----:B------:R-:W-:Y:S01]  /*c0b0*/  CS2R R6, SRZ ;  /* 0x0000000000067805 */ /* 0x000fe2000001ff00 */
[----:B------:R-:W-:-:S09]  /*c0c0*/  CS2R R4, SRZ ;  /* 0x0000000000047805 */ /* 0x000fd2000001ff00 */
[C---:B------:R-:W-:Y:S01]  /*c0d0*/  @!P0 IMAD.SHL.U32 R0, R104.reuse, 0x2, RZ ;  /* 0x0000000268008824 */ /* 0x040fe200078e00ff */
[----:B------:R-:W-:-:S04]  /*c0e0*/  @!P0 SHF.L.U64.HI R3, R104, 0x1, R105 ;  /* 0x0000000168038819 */ /* 0x000fc80000010269 */
[----:B---3--:R-:W-:-:S05]  /*c0f0*/  @!P0 IADD3 R12, P1, R8, R0, RZ ;  /* 0x00000000080c8210 */ /* 0x008fca0007f3e0ff */
[----:B------:R-:W-:Y:S01]  /*c100*/  @!P0 IMAD.X R13, R9, 0x1, R3, P1 ;  /* 0x00000001090d8824 */ /* 0x000fe200008e0603 */
[----:B----4-:R-:W-:Y:S02]  /*c110*/  @!P0 IADD3 R2, P1, R32, R0, RZ ;  /* 0x0000000020028210 */ /* 0x010fe40007f3e0ff */
[----:B------:R-:W-:Y:S02]  /*c120*/  IADD3 R0, R104, 0x20, RZ ;  /* 0x0000002068007810 */ /* 0x000fe40007ffe0ff */
[----:B-1----:R-:W-:Y:S01]  /*c130*/  @!P0 IADD3.X R3, R35, R3, RZ, P1, !PT ;  /* 0x0000000323038210 */ /* 0x002fe20000ffe4ff */
[----:B------:R1:W5:Y:S04]  /*c140*/  @!P0 LD.E.128 R20, [R12.64] ;  /* 0x000000080c148980 */ /* 0x000368000c101d00 */
[----:B------:R2:W5:Y:S01]  /*c150*/  @!P0 LD.E.128 R4, [R2.64] ;  /* 0x0000000802048980 */ /* 0x000562000c101d00 */
[----:B------:R-:W-:Y:S01]  /*c160*/  ISETP.GE.AND P0, PT, R0, c[0x0][0x27c], PT ;  /* 0x00009f0000007a0c */ /* 0x000fe20003f06270 */
[----:B------:R-:W-:Y:S01]  /*c170*/  CS2R R26, SRZ ;  /* 0x00000000001a7805 */ /* 0x000fe2000001ff00 */
[----:B------:R-:W-:Y:S01]  /*c180*/  CS2R R24, SRZ ;  /* 0x0000000000187805 */ /* 0x000fe2000001ff00 */
[----:B------:R-:W-:-:S10]  /*c190*/  CS2R R14, SRZ ;  /* 0x00000000000e7805 */ /* 0x000fd4000001ff00 */
[----:B------:R-:W-:-:S04]  /*c1a0*/  @!P0 IMAD.SHL.U32 R0, R210, 0x8, RZ ;  /* 0x00000008d2008824 */ /* 0x000fc800078e00ff */
[----:B------:R-:W-:Y:S01]  /*c1b0*/  @!P0 IMAD.WIDE R18, R0, 0x2, R8 ;  /* 0x0000000200128825 */ /* 0x000fe200078e0208 */
[----:B-1----:R-:W-:-:S04]  /*c1c0*/  CS2R R12, SRZ ;  /* 0x00000000000c7805 */ /* 0x002fc8000001ff00 */
[----:B------:R1:W5:Y:S01]  /*c1d0*/  @!P0 LD.E.128 R24, [R18.64] ;  /* 0x0000000812188980 */ /* 0x000362000c101d00 */
[----:B--2---:R-:W-:Y:S01]  /*c1e0*/  MOV R3, R35 ;  /* 0x0000002300037202 */ /* 0x004fe20000000f00 */
[----:B------:R-:W-:-:S04]  /*c1f0*/  IMAD.MOV.U32 R2, RZ, RZ, R32 ;  /* 0x000000ffff027224 */ /* 0x000fc800078e0020 */
[----:B------:R-:W-:Y:S01]  /*c200*/  @!P0 IMAD.WIDE R16, R0, 0x2, R2 ;  /* 0x0000000200108825 */ /* 0x000fe200078e0202 */
[----:B------:R-:W-:-:S04]  /*c210*/  IADD3 R0, R104, 0x40, RZ ;  /* 0x0000004068007810 */ /* 0x000fc80007ffe0ff */
[----:B------:R2:W5:Y:S01]  /*c220*/  @!P0 LD.E.128 R12, [R16.64] ;  /* 0x00000008100c8980 */ /* 0x000562000c101d00 */
[----:B------:R-:W-:Y:S01]  /*c230*/  ISETP.GE.AND P0, PT, R0, c[0x0][0x27c], PT ;  /* 0x00009f0000007a0c */ /* 0x000fe20003f06270 */
[----:B------:R-:W-:Y:S01]  /*c240*/  CS2R R30, SRZ ;  /* 0x00000000001e7805 */ /* 0x000fe2000001ff00 */
[----:B------:R-:W-:-:S11]  /*c250*/  CS2R R28, SRZ ;  /* 0x00000000001c7805 */ /* 0x000fd6000001ff00 */
[----:B------:R-:W-:Y:S01]  /*c260*/  @!P0 SHF.L.U32 R0, R209, 0x3, RZ ;  /* 0x00000003d1008819 */ /* 0x000fe200000006ff */
[----:B-1----:R-:W-:-:S04]  /*c270*/  CS2R R18, SRZ ;  /* 0x0000000000127805 */ /* 0x002fc8000001ff00 */
[----:B------:R-:W-:-:S04]  /*c280*/  @!P0 IMAD.WIDE R8, R0, 0x2, R8 ;  /* 0x0000000200088825 */ /* 0x000fc800078e0208 */
[----:B------:R-:W-:Y:S01]  /*c290*/  @!P0 IMAD.WIDE R2, R0, 0x2, R2 ;  /* 0x0000000200028825 */ /* 0x000fe200078e0202 */
[----:B------:R1:W5:Y:S01]  /*c2a0*/  @!P0 LD.E.128 R28, [R8.64] ;  /* 0x00000008081c8980 */ /* 0x000362000c101d00 */
[----:B--2---:R-:W-:-:S06]  /*c2b0*/  CS2R R16, SRZ ;  /* 0x0000000000107805 */ /* 0x004fcc000001ff00 */
[----:B------:R1:W5:Y:S02]  /*c2c0*/  @!P0 LD.E.128 R16, [R2.64] ;  /* 0x0000000802108980 */ /* 0x000364000c101d00 */
.L_x_1785:
[----:B------:R-:W-:Y:S05]  /*c2d0*/  BSYNC B0 ;  /* 0x0000000000007941 */ /* 0x000fea0003800000 */
.L_x_1784:
[--C-:B-----5:R-:W-:Y:S01]  /*c2e0*/  IMAD.MOV.U32 R56, RZ, RZ, R21.reuse ;  /* 0x000000ffff387224 */ /* 0x120fe200078e0015 */
[----:B------:R-:W-:Y:S01]  /*c2f0*/  SHF.R.U64 R55, R20, 0x10, R21 ;  /* 0x0000001014377819 */ /* 0x000fe20000001215 */
[----:B------:R-:W-:Y:S01]  /*c300*/  IMAD.MOV.U32 R48, RZ, RZ, R25 ;  /* 0x000000ffff307224 */ /* 0x000fe200078e0019 */
[----:B------:R-:W-:Y:S01]  /*c310*/  SHF.R.U32.HI R47, RZ, 0x10, R23 ;  /* 0x00000010ff2f7819 */ /* 0x000fe20000011617 */
[----:B------:R-:W-:Y:S01]  /*c320*/  IMAD.MOV.U32 R41, RZ, RZ, R28 ;  /* 0x000000ffff297224 */ /* 0x000fe200078e001c */
[----:B------:R-:W-:Y:S01]  /*c330*/  SHF.R.U32.HI R43, RZ, 0x10, R25 ;  /* 0x00000010ff2b7819 */ /* 0x000fe20000011619 */
[----:B------:R-:W-:Y:S01]  /*c340*/  IMAD.MOV.U32 R57, RZ, RZ, R20 ;  /* 0x000000ffff397224 */ /* 0x000fe200078e0014 */
[----:B------:R-:W-:Y:S01]  /*c350*/  PRMT R48, R48, 0x5410, R56 ;  /* 0x0000541030307816 */ /* 0x000fe20000000038 */
[----:B------:R-:W-:Y:S01]  /*c360*/  IMAD.MOV.U32 R49, RZ, RZ, R24 ;  /* 0x000000ffff317224 */ /* 0x000fe200078e0018 */
[----:B-1----:R-:W-:Y:S01]  /*c370*/  SHF.R.U64 R2, R12, 0x10, R13 ;  /* 0x000000100c027819 */ /* 0x002fe2000000120d */
[----:B------:R-:W-:Y:S01]  /*c380*/  IMAD.MOV.U32 R54, RZ, RZ, R22 ;  /* 0x000000ffff367224 */ /* 0x000fe200078e0016 */
[----:B------:R-:W-:Y:S01]  /*c390*/  PRMT R47, R47, 0x5410, R55 ;  /* 0x000054102f2f7816 */ /* 0x000fe20000000037 */
[----:B------:R-:W-:Y:S01]  /*c3a0*/  IMAD.MOV.U32 R45, RZ, RZ, R26 ;  /* 0x000000ffff2d7224 */ /* 0x000fe200078e001a */
[----:B------:R-:W-:Y:S01]  /*c3b0*/  PRMT R55, R48, 0x5410, R43 ;  /* 0x0000541030377816 */ /* 0x000fe2000000002b */
[----:B------:R-:W-:Y:S01]  /*c3c0*/  IMAD.MOV.U32 R44, RZ, RZ, R27 ;  /* 0x000000ffff2c7224 */ /* 0x000fe200078e001b */
[----:B------:R-:W-:Y:S01]  /*c3d0*/  PRMT R48, R2, 0x7610, R48 ;  /* 0x0000761002307816 */ /* 0x000fe20000000030 */
[----:B------:R-:W-:Y:S01]  /*c3e0*/  IMAD R2, R233, -0x80, R50 ;  /* 0xffffff80e9027824 */ /* 0x000fe200078e0232 */
[--C-:B------:R-:W-:Y:S01]  /*c3f0*/  SHF.R.U64 R38, R28, 0x10, R29.reuse ;  /* 0x000000101c267819 */ /* 0x100fe2000000121d */
[----:B------:R-:W-:Y:S01]  /*c400*/  IMAD.MOV.U32 R40, RZ, RZ, R29 ;  /* 0x000000ffff287224 */ /* 0x000fe200078e001d */
[----:B------:R-:W-:Y:S01]  /*c410*/  SHF.R.U32.HI R52, RZ, 0x10, R21 ;  /* 0x00000010ff347819 */ /* 0x000fe20000011615 */
[----:B------:R-:W-:Y:S01]  /*c420*/  IMAD.MOV.U32 R37, RZ, RZ, R30 ;  /* 0x000000ffff257224 */ /* 0x000fe200078e001e */
[----:B------:R-:W-:Y:S01]  /*c430*/  PRMT R62, R41, 0x5410, R38 ;  /* 0x00005410293e7816 */ /* 0x000fe20000000026 */
[----:B------:R-:W-:Y:S01]  /*c440*/  IMAD.MOV.U32 R53, RZ, RZ, R23 ;  /* 0x000000ffff357224 */ /* 0x000fe200078e0017 */
[----:B------:R-:W-:Y:S01]  /*c450*/  IMNMX R41, R2, 0x80, PT ;  /* 0x0000008002297817 */ /* 0x000fe20003800200 */
[----:B----4-:R-:W-:Y:S01]  /*c460*/  IMAD.MOV.U32 R32, RZ, RZ, R5 ;  /* 0x000000ffff207224 */ /* 0x010fe200078e0005 */
[----:B------:R-:W-:Y:S01]  /*c470*/  SHF.R.U64 R46, R24, 0x10, R25 ;  /* 0x00000010182e7819 */ /* 0x000fe20000001219 */
[----:B------:R-:W-:Y:S01]  /*c480*/  IMAD.MOV.U32 R25, RZ, RZ, R12 ;  /* 0x000000ffff197224 */ /* 0x000fe200078e000c */
[----:B------:R-:W-:Y:S01]  /*c490*/  ISETP.GE.AND P0, PT, R206, R41, PT ;  /* 0x00000029ce00720c */ /* 0x000fe20003f06270 */
[----:B------:R-:W-:Y:S01]  /*c4a0*/  IMAD.MOV.U32 R36, RZ, RZ, R31 ;  /* 0x000000ffff247224 */ /* 0x000fe200078e001f */
[--C-:B------:R-:W-:Y:S01]  /*c4b0*/  SHF.R.U64 R42, R26, 0x10, R27.reuse ;  /* 0x000000101a2a7819 */ /* 0x100fe2000000121b */
[----:B------:R-:W-:Y:S01]  /*c4c0*/  IMAD.MOV.U32 R33, RZ, RZ, R4 ;  /* 0x000000ffff217224 */ /* 0x000fe200078e0004 */
[----:B------:R-:W-:Y:S01]  /*c4d0*/  SHF.R.U32.HI R39, RZ, 0x10, R27 ;  /* 0x00000010ff277819 */ /* 0x000fe2000001161b */
[----:B------:R-:W-:Y:S01]  /*c4e0*/  IMAD.MOV.U32 R28, RZ, RZ, R7 ;  /* 0x000000ffff1c7224 */ /* 0x000fe200078e0007 */
[----:B------:R-:W-:Y:S01]  /*c4f0*/  SHF.R.U32.HI R35, RZ, 0x10, R29 ;  /* 0x00000010ff237819 */ /* 0x000fe2000001161d */
[----:B------:R-:W-:Y:S01]  /*c500*/  IMAD.MOV.U32 R29, RZ, RZ, R6 ;  /* 0x000000ffff1d7224 */ /* 0x000fe200078e0006 */
[----:B------:R-:W-:Y:S01]  /*c510*/  SHF.R.U64 R34, R30, 0x10, R31 ;  /* 0x000000101e227819 */ /* 0x000fe2000000121f */
        /* <DEDUP_REMOVED lines=10> */
[----:B------:R-:W-:Y:S01]  /*c5c0*/  IMAD.MOV.U32 R6, RZ, RZ, R18 ;  /* 0x000000ffff067224 */ /* 0x000fe200078e0012 */
[----:B------:R-:W-:Y:S01]  /*c5d0*/  SHF.R.U32.HI R20, RZ, 0x10, R13 ;  /* 0x00000010ff147819 */ /* 0x000fe2000001160d */
[----:B------:R-:W-:Y:S01]  /*c5e0*/  IMAD.MOV.U32 R5, RZ, RZ, R19 ;  /* 0x000000ffff057224 */ /* 0x000fe200078e0013 */
[----:B------:R-:W-:Y:S01]  /*c5f0*/  PRMT R46, R46, 0x5410, R57 ;  /* 0x000054102e2e7816 */ /* 0x000fe20000000039 */
[----:B------:R-:W-:-:S04]  /*c600*/  DEPBAR.LE SB0, 0x3 ;  /* 0x000080c00000791a */ /* 0x000fc80000000000 */
[----:B------:R-:W-:Y:S01]  /*c610*/  PRMT R49, R49, 0x5410, R52 ;  /* 0x0000541031317816 */ /* 0x000fe20000000034 */
[----:B------:R-:W-:Y:S01]  /*c620*/  WARPSYNC 0xffffffff ;  /* 0xffffffff00007948 */ /* 0x000fe20003800000 */
[----:B------:R-:W-:Y:S01]  /*c630*/  SHF.R.U32.HI R31, RZ, 0x10, R31 ;  /* 0x00000010ff1f7819 */ /* 0x000fe2000001161f */
[----:B------:R-:W-:Y:S01]  /*c640*/  BSSY B1, `(.L_x_1786) ;  /* 0x0000133000017945 */ /* 0x000fe20003800000 */
[--C-:B------:R-:W-:Y:S02]  /*c650*/  SHF.R.U64 R13, R14, 0x10, R15.reuse ;  /* 0x000000100e0d7819 */ /* 0x100fe4000000120f */
[----:B---3--:R-:W-:Y:S02]  /*c660*/  SHF.R.U32.HI R8, RZ, 0x10, R15 ;  /* 0x00000010ff087819 */ /* 0x008fe4000001160f */
[--C-:B------:R-:W-:Y:S02]  /*c670*/  SHF.R.U64 R7, R16, 0x10, R17.reuse ;  /* 0x0000001010077819 */ /* 0x100fe40000001211 */
[----:B------:R-:W-:-:S02]  /*c680*/  SHF.R.U32.HI R4, RZ, 0x10, R17 ;  /* 0x00000010ff047819 */ /* 0x000fc40000011611 */
[--C-:B------:R-:W-:Y:S02]  /*c690*/  SHF.R.U64 R3, R18, 0x10, R19.reuse ;  /* 0x0000001012037819 */ /* 0x100fe40000001213 */
[----:B------:R-:W-:Y:S02]  /*c6a0*/  SHF.R.U32.HI R0, RZ, 0x10, R19 ;  /* 0x00000010ff007819 */ /* 0x000fe40000011613 */
        /* <DEDUP_REMOVED lines=25> */
[----:B------:R-:W-:Y:S02]  /*c840*/  MOV R3, c[0x0][0x27c] ;  /* 0x00009f0000037a02 */ /* 0x000fe40000000f00 */
[----:B------:R-:W-:Y:S02]  /*c850*/  LOP3.LUT R2, R208, 0x38, R104, 0xf8, !PT ;  /* 0x00000038d0027812 */ /* 0x000fe400078ef868 */
[----:B------:R-:W-:-:S04]  /*c860*/  LEA.HI R3, R3, R231, RZ, 0x1d ;  /* 0x000000e703037211 */ /* 0x000fc800078fe8ff */
[----:B------:R-:W-:Y:S02]  /*c870*/  SHF.R.S32.HI R4, RZ, 0x1f, R3 ;  /* 0x0000001fff047819 */ /* 0x000fe40000011403 */
[----:B------:R-:W-:Y:S02]  /*c880*/  SHF.L.U32 R0, R3, 0x3, RZ ;  /* 0x0000000303007819 */ /* 0x000fe400000006ff */
[----:B------:R-:W-:Y:S02]  /*c890*/  LEA.HI R3, R4, R3, RZ, 0x3 ;  /* 0x0000000304037211 */ /* 0x000fe400078f18ff */
[----:B------:R-:W-:Y:S02]  /*c8a0*/  LOP3.LUT R4, R148, R2, R147, 0xf6, !PT ;  /* 0x0000000294047212 */ /* 0x000fe400078ef693 */
[----:B------:R-:W-:Y:S02]  /*c8b0*/  LOP3.LUT R2, R208, 0x38, R0, 0xf8, !PT ;  /* 0x00000038d0027812 */ /* 0x000fe400078ef800 */
[----:B------:R-:W-:-:S02]  /*c8c0*/  SHF.L.U32 R0, R3, 0xa, RZ ;  /* 0x0000000a03007819 */ /* 0x000fc400000006ff */
[----:B------:R-:W-:Y:S02]  /*c8d0*/  LOP3.LUT R2, R2, R147, RZ, 0x3c, !PT ;  /* 0x0000009302027212 */ /* 0x000fe400078e3cff */
[----:B------:R-:W-:Y:S02]  /*c8e0*/  LOP3.LUT R0, R0, 0x7fffe000, RZ, 0xc0, !PT ;  /* 0x7fffe00000007812 */ /* 0x000fe400078ec0ff */
[----:B------:R-:W-:Y:S02]  /*c8f0*/  SHF.L.U32 R32, R4, 0x1, RZ ;  /* 0x0000000104207819 */ /* 0x000fe400000006ff */
[----:B------:R-:W-:Y:S01]  /*c900*/  IADD3 R0, R2, R0, R148 ;  /* 0x0000000002007210 */ /* 0x000fe20007ffe094 */
[--C-:B------:R-:W-:Y:S02]  /*c910*/  HADD2.F32 R2, -RZ, R42.reuse.H0_H0 ;  /* 0x2000002aff027230 */ /* 0x100fe40000004100 */
[----:B------:R-:W1:Y:S01]  /*c920*/  LDS.128 R4, [R32+0x18100] ;  /* 0x0181000020047984 */ /* 0x000e620000000c00 */
[----:B------:R-:W-:Y:S01]  /*c930*/  SHF.L.U32 R29, R0, 0x1, RZ ;  /* 0x00000001001d7819 */ /* 0x000fe200000006ff */
[----:B------:R-:W-:-:S04]  /*c940*/  HADD2.F32 R0, -RZ, R42.H1_H1 ;  /* 0x3000002aff007230 */ /* 0x000fc80000004100 */
[----:B------:R-:W2:Y:S01]  /*c950*/  LDS.128 R12, [R29+0x18100] ;  /* 0x018100001d0c7984 */ /* 0x000ea20000000c00 */
[--C-:B-1----:R-:W-:Y:S02]  /*c960*/  HADD2.F32 R21, -RZ, R4.reuse.H0_H0 ;  /* 0x20000004ff157230 */ /* 0x102fe40000004100 */
[----:B------:R-:W-:Y:S02]  /*c970*/  HADD2.F32 R18, -RZ, R4.H1_H1 ;  /* 0x30000004ff127230 */ /* 0x000fe40000004100 */
[----:B------:R-:W-:Y:S02]  /*c980*/  HADD2.F32 R23, -RZ, R6.H0_H0 ;  /* 0x20000006ff177230 */ /* 0x000fe40000004100 */
[----:B--2---:R-:W-:Y:S02]  /*c990*/  HADD2.F32 R4, -RZ, R12.H0_H0 ;  /* 0x2000000cff047230 */ /* 0x004fe40000004100 */
[----:B------:R-:W-:Y:S02]  /*c9a0*/  HADD2.F32 R22, -RZ, R6.H1_H1 ;  /* 0x30000006ff167230 */ /* 0x000fe40000004100 */
[--C-:B------:R-:W-:Y:S01]  /*c9b0*/  HADD2.F32 R25, -RZ, R7.reuse.H0_H0 ;  /* 0x20000007ff197230 */ /* 0x100fe20000004100 */
[-C--:B------:R-:W-:Y:S01]  /*c9c0*/  FMUL.FTZ R37, R4, R2.reuse ;  /* 0x0000000204257220 */ /* 0x080fe20000410000 */
[----:B------:R-:W-:Y:S01]  /*c9d0*/  HADD2.F32 R24, -RZ, R7.H1_H1 ;  /* 0x30000007ff187230 */ /* 0x000fe20000004100 */
[----:B------:R-:W-:Y:S01]  /*c9e0*/  FMUL.FTZ R7, R21, R2 ;  /* 0x0000000215077220 */ /* 0x000fe20000410000 */
[--C-:B------:R-:W-:Y:S01]  /*c9f0*/  HADD2.F32 R6, -RZ, R13.reuse.H0_H0 ;  /* 0x2000000dff067230 */ /* 0x100fe20000004100 */
[----:B------:R-:W-:Y:S01]  /*ca00*/  FMUL.FTZ R2, R18, R0 ;  /* 0x0000000012027220 */ /* 0x000fe20000410000 */
[----:B------:R-:W-:-:S02]  /*ca10*/  HADD2.F32 R9, -RZ, R13.H1_H1 ;  /* 0x3000000dff097230 */ /* 0x000fc40000004100 */
[--C-:B------:R-:W-:Y:S02]  /*ca20*/  HADD2.F32 R17, -RZ, R15.reuse.H0_H0 ;  /* 0x2000000fff117230 */ /* 0x100fe40000004100 */
[----:B------:R-:W-:Y:S02]  /*ca30*/  HADD2.F32 R16, -RZ, R15.H1_H1 ;  /* 0x3000000fff107230 */ /* 0x000fe40000004100 */
[--C-:B------:R-:W-:Y:S02]  /*ca40*/  HADD2.F32 R20, -RZ, R5.reuse.H0_H0 ;  /* 0x20000005ff147230 */ /* 0x100fe40000004100 */
[----:B------:R-:W-:Y:S02]  /*ca50*/  HADD2.F32 R19, -RZ, R5.H1_H1 ;  /* 0x30000005ff137230 */ /* 0x000fe40000004100 */
[----:B------:R-:W-:Y:S02]  /*ca60*/  HADD2.F32 R3, -RZ, R12.H1_H1 ;  /* 0x3000000cff037230 */ /* 0x000fe40000004100 */
[----:B------:R-:W-:-:S02]  /*ca70*/  HADD2.F32 R15, -RZ, R46.H1_H1 ;  /* 0x3000002eff0f7230 */ /* 0x000fc40000004100 */
[----:B------:R-:W-:Y:S01]  /*ca80*/  HADD2.F32 R13, -RZ, R47.H1_H1 ;  /* 0x3000002fff0d7230 */ /* 0x000fe20000004100 */
[C---:B------:R-:W-:Y:S01]  /*ca90*/  FMUL.FTZ R36, R3.reuse, R0 ;  /* 0x0000000003247220 */ /* 0x040fe20000410000 */
[--C-:B------:R-:W-:Y:S01]  /*caa0*/  HADD2.F32 R5, -RZ, R43.reuse.H0_H0 ;  /* 0x2000002bff057230 */ /* 0x100fe20000004100 */
[----:B------:R-:W-:Y:S01]  /*cab0*/  FFMA.FTZ R40, R4, R15, R7 ;  /* 0x0000000f04287223 */ /* 0x000fe20000010007 */
[----:B------:R-:W-:Y:S01]  /*cac0*/  HADD2.F32 R12, -RZ, R48.H1_H1 ;  /* 0x30000030ff0c7230 */ /* 0x000fe20000004100 */
[----:B------:R-:W-:Y:S01]  /*cad0*/  FFMA.FTZ R39, R3, R13, R2 ;  /* 0x0000000d03277223 */ /* 0x000fe20000010002 */
[----:B------:R-:W-:Y:S01]  /*cae0*/  HADD2.F32 R2, -RZ, R43.H1_H1 ;  /* 0x3000002bff027230 */ /* 0x000fe20000004100 */
[-C--:B------:R-:W-:Y:S01]  /*caf0*/  FMUL.FTZ R4, R20, R5.reuse ;  /* 0x0000000514047220 */ /* 0x080fe20000410000 */
[----:B------:R-:W-:Y:S01]  /*cb00*/  HADD2.F32 R0, -RZ, R44.H0_H0 ;  /* 0x2000002cff007230 */ /* 0x000fe20000004100 */
[C---:B------:R-:W-:Y:S01]  /*cb10*/  FMUL.FTZ R34, R6.reuse, R5 ;  /* 0x0000000506227220 */ /* 0x040fe20000410000 */
[----:B------:R-:W-:Y:S01]  /*cb20*/  HADD2.F32 R7, -RZ, R49.H1_H1 ;  /* 0x30000031ff077230 */ /* 0x000fe20000004100 */
[----:B------:R-:W-:Y:S01]  /*cb30*/  FFMA.FTZ R38, R6, R12, R4 ;  /* 0x0000000c06267223 */ /* 0x000fe20000010004 */
[----:B------:R-:W-:Y:S01]  /*cb40*/  HADD2.F32 R8, -RZ, R14.H0_H0 ;  /* 0x2000000eff087230 */ /* 0x000fe20000004100 */
[----:B------:R-:W-:Y:S01]  /*cb50*/  FMUL.FTZ R5, R19, R2 ;  /* 0x0000000213057220 */ /* 0x000fe20000410000 */
[--C-:B------:R-:W-:Y:S01]  /*cb60*/  HADD2.F32 R6, -RZ, R51.reuse.H1_H1 ;  /* 0x30000033ff067230 */ /* 0x100fe20000004100 */
[----:B------:R-:W-:Y:S01]  /*cb70*/  FMUL.FTZ R4, R23, R0 ;  /* 0x0000000017047220 */ /* 0x000fe20000410000 */
[----:B------:R-:W-:Y:S01]  /*cb80*/  HADD2.F32 R3, -RZ, R44.H1_H1 ;  /* 0x3000002cff037230 */ /* 0x000fe20000004100 */
[C---:B------:R-:W-:Y:S01]  /*cb90*/  FFMA.FTZ R35, R9.reuse, R7, R5 ;  /* 0x0000000709237223 */ /* 0x040fe20000010005 */
[----:B------:R-:W-:Y:S01]  /*cba0*/  HADD2.F32 R14, -RZ, R14.H1_H1 ;  /* 0x3000000eff0e7230 */ /* 0x000fe20000004100 */
[----:B------:R-:W-:Y:S01]  /*cbb0*/  FFMA.FTZ R33, R8, R6, R4 ;  /* 0x0000000608217223 */ /* 0x000fe20000010004 */
[----:B------:R-:W-:Y:S01]  /*cbc0*/  HADD2.F32 R5, -RZ, R51.H0_H0 ;  /* 0x20000033ff057230 */ /* 0x000fe20000004100 */
[----:B------:R-:W-:Y:S01]  /*cbd0*/  FMUL.FTZ R31, R9, R2 ;  /* 0x00000002091f7220 */ /* 0x000fe20000410000 */
[----:B------:R-:W-:Y:S01]  /*cbe0*/  HADD2.F32 R2, -RZ, R45.H1_H1 ;  /* 0x3000002dff027230 */ /* 0x000fe20000004100 */
[----:B------:R-:W-:-:S02]  /*cbf0*/  FMUL.FTZ R4, R22, R3 ;  /* 0x0000000316047220 */ /* 0x000fc40000410000 */
[----:B------:R-:W-:Y:S01]  /*cc00*/  FMUL.FTZ R28, R8, R0 ;  /* 0x00000000081c7220 */ /* 0x000fe20000410000 */
[----:B------:R-:W-:Y:S01]  /*cc10*/  HADD2.F32 R0, -RZ, R45.H0_H0 ;  /* 0x2000002dff007230 */ /* 0x000fe20000004100 */
[C---:B------:R-:W-:Y:S01]  /*cc20*/  FFMA.FTZ R30, R14.reuse, R5, R4 ;  /* 0x000000050e1e7223 */ /* 0x040fe20000010004 */
[----:B------:R-:W-:Y:S01]  /*cc30*/  HADD2.F32 R4, -RZ, R53.H0_H0 ;  /* 0x20000035ff047230 */ /* 0x000fe20000004100 */
[----:B------:R-:W-:Y:S02]  /*cc40*/  FMUL.FTZ R9, R25, R2 ;  /* 0x0000000219097220 */ /* 0x000fe40000410000 */
[----:B------:R-:W-:Y:S01]  /*cc50*/  FMUL.FTZ R27, R14, R3 ;  /* 0x000000030e1b7220 */ /* 0x000fe20000410000 */
[----:B------:R-:W-:Y:S01]  /*cc60*/  HADD2.F32 R3, -RZ, R47.H0_H0 ;  /* 0x2000002fff037230 */ /* 0x000fe20000004100 */
[----:B------:R-:W-:Y:S02]  /*cc70*/  FMUL.FTZ R8, R24, R0 ;  /* 0x0000000018087220 */ /* 0x000fe40000410000 */
[----:B------:R-:W-:-:S02]  /*cc80*/  FMUL.FTZ R26, R17, R2 ;  /* 0x00000002111a7220 */ /* 0x000fc40000410000 */
[----:B------:R-:W-:Y:S02]  /*cc90*/  FFMA.FTZ R17, R17, R4, R9 ;  /* 0x0000000411117223 */ /* 0x000fe40000010009 */
[C---:B------:R-:W-:Y:S02]  /*cca0*/  FMUL.FTZ R9, R16.reuse, R0 ;  /* 0x0000000010097220 */ /* 0x040fe40000410000 */
        /* <DEDUP_REMOVED lines=14> */
[----:B------:R-:W-:-:S02]  /*cd90*/  F2FP.PACK_AB R5, R35, R38 ;  /* 0x000000262305723e */ /* 0x000fc400000000ff */
[----:B------:R-:W-:Y:S02]  /*cda0*/  F2FP.PACK_AB R15, R3, R0 ;  /* 0x00000000030f723e */ /* 0x000fe400000000ff */
[----:B------:R-:W-:-:S03]  /*cdb0*/  F2FP.PACK_AB R7, R16, R17 ;  /* 0x000000111007723e */ /* 0x000fc600000000ff */
[----:B------:R1:W-:Y:S04]  /*cdc0*/  STS.128 [R32+0x18100], R12 ;  /* 0x0181000c20007388 */ /* 0x0003e80000000c00 */
[----:B------:R1:W-:Y:S02]  /*cdd0*/  STS.128 [R29+0x18100], R4 ;  /* 0x018100041d007388 */ /* 0x0003e40000000c00 */
.L_x_1789:
[----:B------:R-:W-:Y:S05]  /*cde0*/  BSYNC B0 ;  /* 0x0000000000007941 */ /* 0x000fea0003800000 */
.L_x_1788:
[----:B------:R-:W-:Y:S01]  /*cdf0*/  IADD3 R0, R104, 0x20, RZ ;  /* 0x0000002068007810 */ /* 0x000fe20007ffe0ff */
[----:B------:R-:W-:Y:S03]  /*ce00*/  BSSY B0, `(.L_x_1790) ;  /* 0x000005b000007945 */ /* 0x000fe60003800000 */
[----:B------:R-:W-:-:S13]  /*ce10*/  ISETP.GE.AND P0, PT, R0, c[0x0][0x27c], PT ;  /* 0x00009f0000007a0c */ /* 0x000fda0003f06270 */
        /* <DEDUP_REMOVED lines=13> */
[----:B-1----:R-:W-:Y:S01]  /*cef0*/  SHF.L.U32 R29, R0, 0x1, RZ ;  /* 0x00000001001d7819 */ /* 0x002fe200000006ff */
[----:B------:R-:W-:-:S04]  /*cf00*/  HADD2.F32 R0, -RZ, R48.H0_H0 ;  /* 0x20000030ff007230 */ /* 0x000fc80000004100 */
[----:B------:R-:W1:Y:S02]  /*cf10*/  LDS.128 R12, [R29+0x18100] ;  /* 0x018100001d0c7984 */ /* 0x000e640000000c00 */
[----:B-1----:R-:W-:Y:S02]  /*cf20*/  HADD2.F32 R9, -RZ, R13.H1_H1 ;  /* 0x3000000dff097230 */ /* 0x002fe40000004100 */
[--C-:B------:R-:W-:Y:S02]  /*cf30*/  HADD2.F32 R17, -RZ, R15.reuse.H0_H0 ;  /* 0x2000000fff117230 */ /* 0x100fe40000004100 */
[----:B------:R-:W-:Y:S02]  /*cf40*/  HADD2.F32 R16, -RZ, R15.H1_H1 ;  /* 0x3000000fff107230 */ /* 0x000fe40000004100 */
[----:B------:R-:W-:Y:S02]  /*cf50*/  HADD2.F32 R3, -RZ, R12.H1_H1 ;  /* 0x3000000cff037230 */ /* 0x000fe40000004100 */
[----:B------:R-:W-:-:S02]  /*cf60*/  HADD2.F32 R15, -RZ, R54.H0_H0 ;  /* 0x20000036ff0f7230 */ /* 0x000fc40000004100 */
[--C-:B------:R-:W-:Y:S01]  /*cf70*/  HADD2.F32 R8, -RZ, R14.reuse.H0_H0 ;  /* 0x2000000eff087230 */ /* 0x100fe20000004100 */
[----:B------:R-:W-:Y:S01]  /*cf80*/  FMUL.FTZ R35, R3, R0 ;  /* 0x0000000003237220 */ /* 0x000fe20000410000 */
[----:B------:R-:W-:Y:S01]  /*cf90*/  HADD2.F32 R14, -RZ, R14.H1_H1 ;  /* 0x3000000eff0e7230 */ /* 0x000fe20000004100 */
[----:B--2---:R-:W1:Y:S02]  /*cfa0*/  LDS.128 R4, [R40] ;  /* 0x0000000028047984 */ /* 0x004e640000000c00 */
[--C-:B-1----:R-:W-:Y:S02]  /*cfb0*/  HADD2.F32 R21, -RZ, R4.reuse.H0_H0 ;  /* 0x20000004ff157230 */ /* 0x102fe40000004100 */
[----:B------:R-:W-:Y:S02]  /*cfc0*/  HADD2.F32 R18, -RZ, R4.H1_H1 ;  /* 0x30000004ff127230 */ /* 0x000fe40000004100 */
[----:B------:R-:W-:Y:S02]  /*cfd0*/  HADD2.F32 R4, -RZ, R12.H0_H0 ;  /* 0x2000000cff047230 */ /* 0x000fe40000004100 */
[----:B------:R-:W-:-:S02]  /*cfe0*/  HADD2.F32 R23, -RZ, R6.H0_H0 ;  /* 0x20000006ff177230 */ /* 0x000fc40000004100 */
[----:B------:R-:W-:Y:S01]  /*cff0*/  HADD2.F32 R22, -RZ, R6.H1_H1 ;  /* 0x30000006ff167230 */ /* 0x000fe20000004100 */
[-C--:B------:R-:W-:Y:S01]  /*d000*/  FMUL.FTZ R36, R4, R2.reuse ;  /* 0x0000000204247220 */ /* 0x080fe20000410000 */
[--C-:B------:R-:W-:Y:S02]  /*d010*/  HADD2.F32 R25, -RZ, R7.reuse.H0_H0 ;  /* 0x20000007ff197230 */ /* 0x100fe40000004100 */
[----:B------:R-:W-:Y:S01]  /*d020*/  HADD2.F32 R24, -RZ, R7.H1_H1 ;  /* 0x30000007ff187230 */ /* 0x000fe20000004100 */
[C---:B------:R-:W-:Y:S01]  /*d030*/  FMUL.FTZ R7, R21.reuse, R2 ;  /* 0x0000000215077220 */ /* 0x040fe20000410000 */
[----:B------:R-:W-:Y:S01]  /*d040*/  HADD2.F32 R6, -RZ, R13.H0_H0 ;  /* 0x2000000dff067230 */ /* 0x000fe20000004100 */
[----:B------:R-:W-:Y:S01]  /*d050*/  FMUL.FTZ R2, R18, R0 ;  /* 0x0000000012027220 */ /* 0x000fe20000410000 */
[--C-:B------:R-:W-:Y:S01]  /*d060*/  HADD2.F32 R20, -RZ, R5.reuse.H0_H0 ;  /* 0x20000005ff147230 */ /* 0x100fe20000004100 */
[-C--:B------:R-:W-:Y:S01]  /*d070*/  FFMA.FTZ R39, R4, R15.reuse, R7 ;  /* 0x0000000f04277223 */ /* 0x080fe20000010007 */
[----:B------:R-:W-:Y:S01]  /*d080*/  HADD2.F32 R19, -RZ, R5.H1_H1 ;  /* 0x30000005ff137230 */ /* 0x000fe20000004100 */
[----:B------:R-:W-:Y:S01]  /*d090*/  FFMA.FTZ R15, R21, R15, -R36 ;  /* 0x0000000f150f7223 */ /* 0x000fe20000010824 */
[----:B------:R-:W-:-:S02]  /*d0a0*/  HADD2.F32 R13, -RZ, R54.H1_H1 ;  /* 0x30000036ff0d7230 */ /* 0x000fc40000004100 */
[----:B------:R-:W-:Y:S02]  /*d0b0*/  HADD2.F32 R5, -RZ, R49.H0_H0 ;  /* 0x20000031ff057230 */ /* 0x000fe40000004100 */
[--C-:B------:R-:W-:Y:S01]  /*d0c0*/  HADD2.F32 R12, -RZ, R55.reuse.H0_H0 ;  /* 0x20000037ff0c7230 */ /* 0x100fe20000004100 */
[----:B------:R-:W-:Y:S01]  /*d0d0*/  FFMA.FTZ R38, R3, R13, R2 ;  /* 0x0000000d03267223 */ /* 0x000fe20000010002 */
[--C-:B------:R-:W-:Y:S01]  /*d0e0*/  HADD2.F32 R2, -RZ, R50.reuse.H0_H0 ;  /* 0x20000032ff027230 */ /* 0x100fe20000004100 */
[-C--:B------:R-:W-:Y:S01]  /*d0f0*/  FMUL.FTZ R4, R20, R5.reuse ;  /* 0x0000000514047220 */ /* 0x080fe20000410000 */
[----:B------:R-:W-:Y:S01]  /*d100*/  HADD2.F32 R0, -RZ, R50.H1_H1 ;  /* 0x30000032ff007230 */ /* 0x000fe20000004100 */
[C---:B------:R-:W-:Y:S01]  /*d110*/  FMUL.FTZ R33, R6.reuse, R5 ;  /* 0x0000000506217220 */ /* 0x040fe20000410000 */
[----:B------:R-:W-:Y:S01]  /*d120*/  HADD2.F32 R7, -RZ, R55.H1_H1 ;  /* 0x30000037ff077230 */ /* 0x000fe20000004100 */
[----:B------:R-:W-:Y:S01]  /*d130*/  FFMA.FTZ R37, R6, R12, R4 ;  /* 0x0000000c06257223 */ /* 0x000fe20000010004 */
[----:B------:R-:W-:Y:S01]  /*d140*/  HADD2.F32 R6, -RZ, R56.H0_H0 ;  /* 0x20000038ff067230 */ /* 0x000fe20000004100 */
[----:B------:R-:W-:Y:S01]  /*d150*/  FMUL.FTZ R5, R19, R2 ;  /* 0x0000000213057220 */ /* 0x000fe20000410000 */
[----:B------:R-:W-:Y:S01]  /*d160*/  HADD2.F32 R3, -RZ, R52.H0_H0 ;  /* 0x20000034ff037230 */ /* 0x000fe20000004100 */
[----:B------:R-:W-:-:S02]  /*d170*/  FMUL.FTZ R4, R23, R0 ;  /* 0x0000000017047220 */ /* 0x000fc40000410000 */
[C---:B------:R-:W-:Y:S01]  /*d180*/  FFMA.FTZ R34, R9.reuse, R7, R5 ;  /* 0x0000000709227223 */ /* 0x040fe20000010005 */
[----:B------:R-:W-:Y:S01]  /*d190*/  HADD2.F32 R5, -RZ, R56.H1_H1 ;  /* 0x30000038ff057230 */ /* 0x000fe20000004100 */
[----:B------:R-:W-:Y:S02]  /*d1a0*/  FFMA.FTZ R32, R8, R6, R4 ;  /* 0x0000000608207223 */ /* 0x000fe40000010004 */
[----:B------:R-:W-:Y:S01]  /*d1b0*/  FMUL.FTZ R31, R9, R2 ;  /* 0x00000002091f7220 */ /* 0x000fe20000410000 */
[----:B------:R-:W-:Y:S01]  /*d1c0*/  HADD2.F32 R2, -RZ, R53.H1_H1 ;  /* 0x30000035ff027230 */ /* 0x000fe20000004100 */
[----:B------:R-:W-:Y:S02]  /*d1d0*/  FMUL.FTZ R4, R22, R3 ;  /* 0x0000000316047220 */ /* 0x000fe40000410000 */
[----:B------:R-:W-:Y:S01]  /*d1e0*/  FMUL.FTZ R28, R8, R0 ;  /* 0x00000000081c7220 */ /* 0x000fe20000410000 */
[----:B------:R-:W-:Y:S01]  /*d1f0*/  HADD2.F32 R0, -RZ, R52.H1_H1 ;  /* 0x30000034ff007230 */ /* 0x000fe20000004100 */
[----:B------:R-:W-:Y:S01]  /*d200*/  FFMA.FTZ R30, R14, R5, R4 ;  /* 0x000000050e1e7223 */ /* 0x000fe20000010004 */
[----:B------:R-:W-:Y:S01]  /*d210*/  HADD2.F32 R4, -RZ, R57.H1_H1 ;  /* 0x30000039ff047230 */ /* 0x000fe20000004100 */
[----:B------:R-:W-:-:S02]  /*d220*/  FMUL.FTZ R9, R25, R2 ;  /* 0x0000000219097220 */ /* 0x000fc40000410000 */
[----:B------:R-:W-:Y:S01]  /*d230*/  FMUL.FTZ R27, R14, R3 ;  /* 0x000000030e1b7220 */ /* 0x000fe20000410000 */
[----:B------:R-:W-:Y:S01]  /*d240*/  HADD2.F32 R3, -RZ, R57.H0_H0 ;  /* 0x20000039ff037230 */ /* 0x000fe20000004100 */
[----:B------:R-:W-:Y:S02]  /*d250*/  FMUL.FTZ R8, R24, R0 ;  /* 0x0000000018087220 */ /* 0x000fe40000410000 */
[C---:B------:R-:W-:Y:S02]  /*d260*/  FMUL.FTZ R26, R17.reuse, R2 ;  /* 0x00000002111a7220 */ /* 0x040fe40000410000 */
[----:B------:R-:W-:Y:S02]  /*d270*/  FFMA.FTZ R17, R17, R4, R9 ;  /* 0x0000000411117223 */ /* 0x000fe40000010009 */
[C---:B------:R-:W-:Y:S02]  /*d280*/  FMUL.FTZ R9, R16.reuse, R0 ;  /* 0x0000000010097220 */ /* 0x040fe40000410000 */
[----:B------:R-:W-:-:S02]  /*d290*/  FFMA.FTZ R16, R16, R3, R8 ;  /* 0x0000000310107223 */ /* 0x000fc40000010008 */
        /* <DEDUP_REMOVED lines=11> */
[----:B------:R-:W-:-:S02]  /*d350*/  F2FP.PACK_AB R14, R2, R7 ;  /* 0x00000007020e723e */ /* 0x000fc400000000ff */
[----:B------:R-:W-:Y:S02]  /*d360*/  F2FP.PACK_AB R5, R34, R37 ;  /* 0x000000252205723e */ /* 0x000fe400000000ff */
[----:B------:R-:W-:Y:S02]  /*d370*/  F2FP.PACK_AB R15, R3, R0 ;  /* 0x00000000030f723e */ /* 0x000fe400000000ff */
[----:B------:R-:W-:-:S03]  /*d380*/  F2FP.PACK_AB R7, R16, R17 ;  /* 0x000000111007723e */ /* 0x000fc600000000ff */
[----:B------:R1:W-:Y:S04]  /*d390*/  STS.128 [R40], R12 ;  /* 0x0000000c28007388 */ /* 0x0003e80000000c00 */
[----:B------:R1:W-:Y:S02]  /*d3a0*/  STS.128 [R29+0x18100], R4 ;  /* 0x018100041d007388 */ /* 0x0003e40000000c00 */
.L_x_1791:
[----:B------:R-:W-:Y:S05]  /*d3b0*/  BSYNC B0 ;  /* 0x0000000000007941 */ /* 0x000fea0003800000 */
.L_x_1790:
[----:B------:R-:W-:-:S04]  /*d3c0*/  IADD3 R0, R104, 0x40, RZ ;  /* 0x0000004068007810 */ /* 0x000fc80007ffe0ff */
[----:B------:R-:W-:-:S13]  /*d3d0*/  ISETP.GE.AND P0, PT, R0, c[0x0][0x27c], PT ;  /* 0x00009f0000007a0c */ /* 0x000fda0003f06270 */
[----:B------:R-:W-:Y:S05]  /*d3e0*/  @P0 BRA `(.L_x_1787) ;  /* 0x0000058000000947 */ /* 0x000fea0003800000 */
[----:B-1----:R-:W2:Y:S01]  /*d3f0*/  LDL R40, [R1+0xc] ;  /* 0x00000c0001287983 */ /* 0x002ea20000100800 */
        /* <DEDUP_REMOVED lines=40> */
[----:B------:R-:W-:Y:S01]  /*d680*/  HADD2.F32 R12, -RZ, R63.H0_H0 ;  /* 0x2000003fff0c7230 */ /* 0x000fe20000004100 */
        /* <DEDUP_REMOVED lines=9> */
[----:B------:R-:W-:Y:S01]  /*d720*/  HADD2.F32 R3, -RZ, R60.H1_H1 ;  /* 0x3000003cff037230 */ /* 0x000fe20000004100 */
[----:B------:R-:W-:-:S02]  /*d730*/  FMUL.FTZ R4, R23, R0 ;  /* 0x0000000017047220 */ /* 0x000fc40000410000 */
[C---:B------:R-:W-:Y:S01]  /*d740*/  FFMA.FTZ R34, R9.reuse, R7, R5 ;  /* 0x0000000709227223 */ /* 0x040fe20000010005 */
[----:B------:R-:W-:Y:S01]  /*d750*/  HADD2.F32 R5, -RZ, R64.H1_H1 ;  /* 0x30000040ff057230 */ /* 0x000fe20000004100 */
[----:B------:R-:W-:Y:S02]  /*d760*/  FFMA.FTZ R32, R8, R6, R4 ;  /* 0x0000000608207223 */ /* 0x000fe40000010004 */
[----:B------:R-:W-:Y:S01]  /*d770*/  FMUL.FTZ R31, R9, R2 ;  /* 0x00000002091f7220 */ /* 0x000fe20000410000 */
[--C-:B------:R-:W-:Y:S01]  /*d780*/  HADD2.F32 R2, -RZ, R61.reuse.H1_H1 ;  /* 0x3000003dff027230 */ /* 0x100fe20000004100 */
[----:B------:R-:W-:Y:S02]  /*d790*/  FMUL.FTZ R4, R22, R3 ;  /* 0x0000000316047220 */ /* 0x000fe40000410000 */
[----:B------:R-:W-:Y:S01]  /*d7a0*/  FMUL.FTZ R28, R8, R0 ;  /* 0x00000000081c7220 */ /* 0x000fe20000410000 */
[----:B------:R-:W-:Y:S01]  /*d7b0*/  HADD2.F32 R0, -RZ, R61.H0_H0 ;  /* 0x2000003dff007230 */ /* 0x000fe20000004100 */
        /* <DEDUP_REMOVED lines=27> */
.L_x_1787:
[----:B------:R-:W-:Y:S05]  /*d970*/  BSYNC B1 ;  /* 0x0000000000017941 */ /* 0x000fea0003800000 */
.L_x_1786:
[----:B------:R-:W-:-:S04]  /*d980*/  IADD3 R0, R206, 0x40, RZ ;  /* 0x00000040ce007810 */ /* 0x000fc80007ffe0ff */
[----:B------:R-:W-:-:S13]  /*d990*/  ISETP.GE.AND P0, PT, R0, R41, PT ;  /* 0x000000290000720c */ /* 0x000fda0003f06270 */
[----:B------:R-:W-:Y:S05]  /*d9a0*/  @P0 BRA `(.L_x_1754) ;  /* 0x000011c000000947 */ /* 0x000fea0003800000 */
[----:B------:R2:W5:Y:S01]  /*d9b0*/  LDL R66, [R1] ;  /* 0x0000000001427983 */ /* 0x0005620000100800 */
        /* <DEDUP_REMOVED lines=10> */
[----:B-1----:R-:W3:Y:S01]  /*da60*/  LDL R40, [R1+0x18] ;  /* 0x0000180001287983 */ /* 0x002ee20000100800 */
        /* <DEDUP_REMOVED lines=18> */
[----:B------:R-:W-:-:S02]  /*db90*/  HADD2.F32 R15, -RZ, R46.H1_H1 ;  /* 0x3000002eff0f7230 */ /* 0x000fc40000004100 */
[--C-:B------:R-:W-:Y:S01]  /*dba0*/  HADD2.F32 R8, -RZ, R14.reuse.H0_H0 ;  /* 0x2000000eff087230 */ /* 0x100fe20000004100 */
[----:B------:R-:W-:Y:S01]  /*dbb0*/  FMUL.FTZ R35, R0, R3 ;  /* 0x0000000300237220 */ /* 0x000fe20000410000 */
[----:B------:R-:W-:Y:S01]  /*dbc0*/  HADD2.F32 R14, -RZ, R14.H1_H1 ;  /* 0x3000000eff0e7230 */ /* 0x000fe20000004100 */
[----:B---3--:R-:W1:Y:S02]  /*dbd0*/  LDS.128 R4, [R40] ;  /* 0x0000000028047984 */ /* 0x008e640000000c00 */
[--C-:B-1----:R-:W-:Y:S02]  /*dbe0*/  HADD2.F32 R21, -RZ, R4.reuse.H0_H0 ;  /* 0x20000004ff157230 */ /* 0x102fe40000004100 */
[----:B------:R-:W-:Y:S02]  /*dbf0*/  HADD2.F32 R18, -RZ, R4.H1_H1 ;  /* 0x30000004ff127230 */ /* 0x000fe40000004100 */
[----:B------:R-:W-:Y:S02]  /*dc00*/  HADD2.F32 R4, -RZ, R12.H0_H0 ;  /* 0x2000000cff047230 */ /* 0x000fe40000004100 */
[----:B------:R-:W-:-:S02]  /*dc10*/  HADD2.F32 R23, -RZ, R6.H0_H0 ;  /* 0x20000006ff177230 */ /* 0x000fc40000004100 */
[----:B------:R-:W-:Y:S01]  /*dc20*/  HADD2.F32 R22, -RZ, R6.H1_H1 ;  /* 0x30000006ff167230 */ /* 0x000fe20000004100 */
[C---:B------:R-:W-:Y:S01]  /*dc30*/  FMUL.FTZ R36, R2.reuse, R4 ;  /* 0x0000000402247220 */ /* 0x040fe20000410000 */
[--C-:B------:R-:W-:Y:S02]  /*dc40*/  HADD2.F32 R25, -RZ, R7.reuse.H0_H0 ;  /* 0x20000007ff197230 */ /* 0x100fe40000004100 */
[----:B------:R-:W-:Y:S01]  /*dc50*/  HADD2.F32 R24, -RZ, R7.H1_H1 ;  /* 0x30000007ff187230 */ /* 0x000fe20000004100 */
[-C--:B------:R-:W-:Y:S01]  /*dc60*/  FMUL.FTZ R7, R2, R21.reuse ;  /* 0x0000001502077220 */ /* 0x080fe20000410000 */
[----:B------:R-:W-:Y:S01]  /*dc70*/  HADD2.F32 R6, -RZ, R13.H0_H0 ;  /* 0x2000000dff067230 */ /* 0x000fe20000004100 */
[----:B------:R-:W-:Y:S01]  /*dc80*/  FMUL.FTZ R2, R0, R18 ;  /* 0x0000001200027220 */ /* 0x000fe20000410000 */
[--C-:B------:R-:W-:Y:S01]  /*dc90*/  HADD2.F32 R20, -RZ, R5.reuse.H0_H0 ;  /* 0x20000005ff147230 */ /* 0x100fe20000004100 */
[C---:B------:R-:W-:Y:S01]  /*dca0*/  FFMA.FTZ R39, R15.reuse, R4, R7 ;  /* 0x000000040f277223 */ /* 0x040fe20000010007 */
[----:B------:R-:W-:Y:S01]  /*dcb0*/  HADD2.F32 R19, -RZ, R5.H1_H1 ;  /* 0x30000005ff137230 */ /* 0x000fe20000004100 */
[----:B------:R-:W-:Y:S01]  /*dcc0*/  FFMA.FTZ R15, R15, R21, -R36 ;  /* 0x000000150f0f7223 */ /* 0x000fe20000010824 */
[----:B------:R-:W-:-:S02]  /*dcd0*/  HADD2.F32 R13, -RZ, R47.H1_H1 ;  /* 0x3000002fff0d7230 */ /* 0x000fc40000004100 */
[--C-:B------:R-:W-:Y:S02]  /*dce0*/  HADD2.F32 R5, -RZ, R43.reuse.H0_H0 ;  /* 0x2000002bff057230 */ /* 0x100fe40000004100 */
[----:B------:R-:W-:Y:S01]  /*dcf0*/  HADD2.F32 R12, -RZ, R48.H1_H1 ;  /* 0x30000030ff0c7230 */ /* 0x000fe20000004100 */
[----:B------:R-:W-:Y:S01]  /*dd00*/  FFMA.FTZ R38, R13, R3, R2 ;  /* 0x000000030d267223 */ /* 0x000fe20000010002 */
[----:B------:R-:W-:Y:S01]  /*dd10*/  HADD2.F32 R2, -RZ, R43.H1_H1 ;  /* 0x3000002bff027230 */ /* 0x000fe20000004100 */
[C---:B------:R-:W-:Y:S01]  /*dd20*/  FMUL.FTZ R4, R5.reuse, R20 ;  /* 0x0000001405047220 */ /* 0x040fe20000410000 */
[--C-:B------:R-:W-:Y:S01]  /*dd30*/  HADD2.F32 R0, -RZ, R44.reuse.H0_H0 ;  /* 0x2000002cff007230 */ /* 0x100fe20000004100 */
[-C--:B------:R-:W-:Y:S01]  /*dd40*/  FMUL.FTZ R33, R5, R6.reuse ;  /* 0x0000000605217220 */ /* 0x080fe20000410000 */
[----:B------:R-:W-:Y:S01]  /*dd50*/  HADD2.F32 R7, -RZ, R49.H1_H1 ;  /* 0x30000031ff077230 */ /* 0x000fe20000004100 */
[----:B------:R-:W-:Y:S01]  /*dd60*/  FFMA.FTZ R37, R12, R6, R4 ;  /* 0x000000060c257223 */ /* 0x000fe20000010004 */
[----:B------:R-:W-:Y:S01]  /*dd70*/  HADD2.F32 R6, -RZ, R51.H1_H1 ;  /* 0x30000033ff067230 */ /* 0x000fe20000004100 */
[----:B------:R-:W-:Y:S01]  /*dd80*/  FMUL.FTZ R5, R2, R19 ;  /* 0x0000001302057220 */ /* 0x000fe20000410000 */
[----:B------:R-:W-:Y:S01]  /*dd90*/  HADD2.F32 R3, -RZ, R44.H1_H1 ;  /* 0x3000002cff037230 */ /* 0x000fe20000004100 */
[----:B------:R-:W-:-:S02]  /*dda0*/  FMUL.FTZ R4, R0, R23 ;  /* 0x0000001700047220 */ /* 0x000fc40000410000 */
[-C--:B------:R-:W-:Y:S01]  /*ddb0*/  FFMA.FTZ R34, R7, R9.reuse, R5 ;  /* 0x0000000907227223 */ /* 0x080fe20000010005 */
[----:B------:R-:W-:Y:S01]  /*ddc0*/  HADD2.F32 R5, -RZ, R51.H0_H0 ;  /* 0x20000033ff057230 */ /* 0x000fe20000004100 */
[----:B------:R-:W-:Y:S02]  /*ddd0*/  FFMA.FTZ R32, R6, R8, R4 ;  /* 0x0000000806207223 */ /* 0x000fe40000010004 */
[----:B------:R-:W-:Y:S01]  /*dde0*/  FMUL.FTZ R31, R2, R9 ;  /* 0x00000009021f7220 */ /* 0x000fe20000410000 */
[--C-:B------:R-:W-:Y:S01]  /*ddf0*/  HADD2.F32 R2, -RZ, R45.reuse.H1_H1 ;  /* 0x3000002dff027230 */ /* 0x100fe20000004100 */
[----:B------:R-:W-:Y:S02]  /*de00*/  FMUL.FTZ R4, R3, R22 ;  /* 0x0000001603047220 */ /* 0x000fe40000410000 */
[----:B------:R-:W-:Y:S01]  /*de10*/  FMUL.FTZ R28, R0, R8 ;  /* 0x00000008001c7220 */ /* 0x000fe20000410000 */
[----:B------:R-:W-:Y:S01]  /*de20*/  HADD2.F32 R0, -RZ, R45.H0_H0 ;  /* 0x2000002dff007230 */ /* 0x000fe20000004100 */
[----:B------:R-:W-:Y:S01]  /*de30*/  FFMA.FTZ R30, R5, R14, R4 ;  /* 0x0000000e051e7223 */ /* 0x000fe20000010004 */
[----:B------:R-:W-:Y:S01]  /*de40*/  HADD2.F32 R4, -RZ, R53.H0_H0 ;  /* 0x20000035ff047230 */ /* 0x000fe20000004100 */
[----:B------:R-:W-:-:S02]  /*de50*/  FMUL.FTZ R9, R2, R25 ;  /* 0x0000001902097220 */ /* 0x000fc40000410000 */
[----:B------:R-:W-:Y:S01]  /*de60*/  FMUL.FTZ R27, R3, R14 ;  /* 0x0000000e031b7220 */ /* 0x000fe20000410000 */
[----:B------:R-:W-:Y:S01]  /*de70*/  HADD2.F32 R3, -RZ, R47.H0_H0 ;  /* 0x2000002fff037230 */ /* 0x000fe20000004100 */
[----:B------:R-:W-:Y:S02]  /*de80*/  FMUL.FTZ R8, R0, R24 ;  /* 0x0000001800087220 */ /* 0x000fe40000410000 */
[-C--:B------:R-:W-:Y:S02]  /*de90*/  FMUL.FTZ R26, R2, R17.reuse ;  /* 0x00000011021a7220 */ /* 0x080fe40000410000 */
[----:B------:R-:W-:Y:S02]  /*dea0*/  FFMA.FTZ R17, R4, R17, R9 ;  /* 0x0000001104117223 */ /* 0x000fe40000010009 */
[-C--:B------:R-:W-:Y:S02]  /*deb0*/  FMUL.FTZ R9, R0, R16.reuse ;  /* 0x0000001000097220 */ /* 0x080fe40000410000 */
        /* <DEDUP_REMOVED lines=18> */
.L_x_1793:
[----:B------:R-:W-:Y:S05]  /*dfe0*/  BSYNC B0 ;  /* 0x0000000000007941 */ /* 0x000fea0003800000 */
.L_x_1792:
[----:B------:R-:W-:Y:S01]  /*dff0*/  IADD3 R0, R104, 0x20, RZ ;  /* 0x0000002068007810 */ /* 0x000fe20007ffe0ff */
[----:B------:R-:W-:Y:S03]  /*e000*/  BSSY B0, `(.L_x_1794) ;  /* 0x000005b000007945 */ /* 0x000fe60003800000 */
[----:B------:R-:W-:-:S13]  /*e010*/  ISETP.GE.AND P0, PT, R0, c[0x0][0x27c], PT ;  /* 0x00009f0000007a0c */ /* 0x000fda0003f06270 */
        /* <DEDUP_REMOVED lines=41> */
[----:B------:R-:W-:Y:S02]  /*e2b0*/  HADD2.F32 R5, -RZ, R49.H0_H0 ;  /* 0x20000031ff057230 */ /* 0x000fe40000004100 */
[--C-:B------:R-:W-:Y:S01]  /*e2c0*/  HADD2.F32 R12, -RZ, R55.reuse.H0_H0 ;  /* 0x20000037ff0c7230 */ /* 0x100fe20000004100 */
[----:B------:R-:W-:Y:S01]  /*e2d0*/  FFMA.FTZ R38, R13, R3, R2 ;  /* 0x000000030d267223 */ /* 0x000fe20000010002 */
[--C-:B------:R-:W-:Y:S01]  /*e2e0*/  HADD2.F32 R2, -RZ, R50.reuse.H0_H0 ;  /* 0x20000032ff027230 */ /* 0x100fe20000004100 */
[C---:B------:R-:W-:Y:S01]  /*e2f0*/  FMUL.FTZ R4, R5.reuse, R20 ;  /* 0x0000001405047220 */ /* 0x040fe20000410000 */
[----:B------:R-:W-:Y:S01]  /*e300*/  HADD2.F32 R0, -RZ, R50.H1_H1 ;  /* 0x30000032ff007230 */ /* 0x000fe20000004100 */
[-C--:B------:R-:W-:Y:S01]  /*e310*/  FMUL.FTZ R33, R5, R6.reuse ;  /* 0x0000000605217220 */ /* 0x080fe20000410000 */
[----:B------:R-:W-:Y:S01]  /*e320*/  HADD2.F32 R7, -RZ, R55.H1_H1 ;  /* 0x30000037ff077230 */ /* 0x000fe20000004100 */
[----:B------:R-:W-:Y:S01]  /*e330*/  FFMA.FTZ R37, R12, R6, R4 ;  /* 0x000000060c257223 */ /* 0x000fe20000010004 */
[----:B------:R-:W-:Y:S01]  /*e340*/  HADD2.F32 R6, -RZ, R56.H0_H0 ;  /* 0x20000038ff067230 */ /* 0x000fe20000004100 */
[----:B------:R-:W-:Y:S01]  /*e350*/  FMUL.FTZ R5, R2, R19 ;  /* 0x0000001302057220 */ /* 0x000fe20000410000 */
[----:B------:R-:W-:Y:S01]  /*e360*/  HADD2.F32 R3, -RZ, R52.H0_H0 ;  /* 0x20000034ff037230 */ /* 0x000fe20000004100 */
[----:B------:R-:W-:-:S02]  /*e370*/  FMUL.FTZ R4, R0, R23 ;  /* 0x0000001700047220 */ /* 0x000fc40000410000 */
[-C--:B------:R-:W-:Y:S01]  /*e380*/  FFMA.FTZ R34, R7, R9.reuse, R5 ;  /* 0x0000000907227223 */ /* 0x080fe20000010005 */
        /* <DEDUP_REMOVED lines=34> */
.L_x_1795:
[----:B------:R-:W-:Y:S05]  /*e5b0*/  BSYNC B0 ;  /* 0x0000000000007941 */ /* 0x000fea0003800000 */
.L_x_1794:
[----:B------:R-:W-:-:S04]  /*e5c0*/  IADD3 R0, R104, 0x40, RZ ;  /* 0x0000004068007810 */ /* 0x000fc80007ffe0ff */
        /* <DEDUP_REMOVED lines=43> */
[----:B------:R-:W-:Y:S01]  /*e880*/  HADD2.F32 R12, -RZ, R63.H0_H0 ;  /* 0x2000003fff0c7230 */ /* 0x000fe20000004100 */
[----:B------:R-:W-:Y:S01]  /*e890*/  FFMA.FTZ R38, R13, R3, R2 ;  /* 0x000000030d267223 */ /* 0x000fe20000010002 */
[----:B------:R-:W-:Y:S01]  /*e8a0*/  HADD2.F32 R2, -RZ, R59.H1_H1 ;  /* 0x3000003bff027230 */ /* 0x000fe20000004100 */
[C---:B------:R-:W-:Y:S01]  /*e8b0*/  FMUL.FTZ R4, R5.reuse, R20 ;  /* 0x0000001405047220 */ /* 0x040fe20000410000 */
[----:B------:R-:W-:Y:S01]  /*e8c0*/  HADD2.F32 R0, -RZ, R60.H0_H0 ;  /* 0x2000003cff007230 */ /* 0x000fe20000004100 */
[-C--:B------:R-:W-:Y:S01]  /*e8d0*/  FMUL.FTZ R33, R5, R6.reuse ;  /* 0x0000000605217220 */ /* 0x080fe20000410000 */
[----:B------:R-:W-:Y:S01]  /*e8e0*/  HADD2.F32 R7, -RZ, R63.H1_H1 ;  /* 0x3000003fff077230 */ /* 0x000fe20000004100 */
[----:B------:R-:W-:Y:S01]  /*e8f0*/  FFMA.FTZ R37, R12, R6, R4 ;  /* 0x000000060c257223 */ /* 0x000fe20000010004 */
[----:B------:R-:W-:Y:S01]  /*e900*/  HADD2.F32 R6, -RZ, R64.H0_H0 ;  /* 0x20000040ff067230 */ /* 0x000fe20000004100 */
[----:B------:R-:W-:Y:S01]  /*e910*/  FMUL.FTZ R5, R2, R19 ;  /* 0x0000001302057220 */ /* 0x000fe20000410000 */
[----:B------:R-:W-:Y:S01]  /*e920*/  HADD2.F32 R3, -RZ, R60.H1_H1 ;  /* 0x3000003cff037230 */ /* 0x000fe20000004100 */
[----:B------:R-:W-:-:S02]  /*e930*/  FMUL.FTZ R4, R0, R23 ;  /* 0x0000001700047220 */ /* 0x000fc40000410000 */
[-C--:B------:R-:W-:Y:S01]  /*e940*/  FFMA.FTZ R34, R7, R9.reuse, R5 ;  /* 0x0000000907227223 */ /* 0x080fe20000010005 */
        /* <DEDUP_REMOVED lines=34> */
.L_x_1754:
[----:B------:R-:W-:Y:S05]  /*eb70*/  BSYNC B2 ;  /* 0x0000000000027941 */ /* 0x000fea0003800000 */
.L_x_1752:
[----:B------:R-:W-:-:S04]  /*eb80*/  DEPBAR.LE SB0, 0x2 ;  /* 0x000080800000791a */ /* 0x000fc80000000000 */
[----:B------:R-:W-:Y:S01]  /*eb90*/  WARPSYNC 0xffffffff ;  /* 0xffffffff00007948 */ /* 0x000fe20003800000 */
[----:B------:R-:W-:Y:S01]  /*eba0*/  BAR.SYNC.DEFER_BLOCKING 0x0 ;  /* 0x0000000000007b1d */ /* 0x000fe20000010000 */
[----:B------:R-:W-:Y:S01]  /*ebb0*/  IMAD.MOV.U32 R0, RZ, RZ, 0x20 ;  /* 0x00000020ff007424 */ /* 0x000fe200078e00ff */
[----:B------:R-:W-:Y:S02]  /*ebc0*/  LOP3.LUT P0, RZ, R182, 0x2, RZ, 0xc0, !PT ;  /* 0x00000002b6ff7812 */ /* 0x000fe4000780c0ff */
[----:B------:R-:W-:Y:S02]  /*ebd0*/  LOP3.LUT P1, RZ, R196, 0x10, RZ, 0xc0, !PT ;  /* 0x00000010c4ff7812 */ /* 0x000fe4000782c0ff */
[----:B------:R-:W-:Y:S01]  /*ebe0*/  SEL R177, R0, 0xffffffe0, !P0 ;  /* 0xffffffe000b17807 */ /* 0x000fe20004000000 */
[----:B------:R-:W-:Y:S04]  /*ebf0*/  BSSY B0, `(.L_x_1796) ;  /* 0x000004b000007945 */ /* 0x000fe80003800000 */
[----:B------:R-:W-:Y:S01]  /*ec00*/  IMAD.IADD R8, R184, 0x1, R177 ;  /* 0x00000001b8087824 */ /* 0x000fe200078e02b1 */
[----:B-1----:R1:W3:Y:S04]  /*ec10*/  LDSM.16.M88.4 R12, [R178] ;  /* 0x00000000b20c783b */ /* 0x0022e80000000200 */
[----:B------:R1:W4:Y:S04]  /*ec20*/  LDSM.16.M88.4 R36, [R184] ;  /* 0x00000000b824783b */ /* 0x0003280000000200 */
[----:B------:R1:W2:Y:S04]  /*ec30*/  LDSM.16.M88.4 R48, [R184+0x800] ;  /* 0x00080000b830783b */ /* 0x0002a80000000200 */
[----:B------:R1:W1:Y:S04]  /*ec40*/  LDSM.16.M88.4 R40, [R184+0x1000] ;  /* 0x00100000b828783b */ /* 0x0002680000000200 */
[----:B------:R1:W1:Y:S04]  /*ec50*/  LDSM.16.M88.4 R52, [R184+0x1800] ;  /* 0x00180000b834783b */ /* 0x0002680000000200 */
[----:B------:R1:W1:Y:S04]  /*ec60*/  LDSM.16.M88.4 R4, [R179] ;  /* 0x00000000b304783b */ /* 0x0002680000000200 */
[----:B------:R1:W1:Y:S04]  /*ec70*/  LDSM.16.M88.4 R60, [R8] ;  /* 0x00000000083c783b */ /* 0x0002680000000200 */
[----:B-----5:R1:W1:Y:S04]  /*ec80*/  LDSM.16.M88.4 R64, [R8+0x800] ;  /* 0x000800000840783b */ /* 0x0202680000000200 */
[----:B------:R1:W1:Y:S04]  /*ec90*/  LDSM.16.M88.4 R72, [R8+0x1000] ;  /* 0x001000000848783b */ /* 0x0002680000000200 */
[----:B------:R1:W1:Y:S01]  /*eca0*/  LDSM.16.M88.4 R80, [R8+0x1800] ;  /* 0x001800000850783b */ /* 0x0002620000000200 */
[----:B------:R-:W-:Y:S05]  /*ecb0*/  @!P1 BRA `(.L_x_1797) ;  /* 0x000003e000009947 */ /* 0x000fea0003800000 */
[----:B------:R-:W-:Y:S01]  /*ecc0*/  SHF.R.S32.HI R0, RZ, 0x1f, R191 ;  /* 0x0000001fff007819 */ /* 0x000fe200000114bf */
[----:B------:R-:W-:Y:S01]  /*ecd0*/  IMAD.WIDE.U32 R2, R191, c[0x0][0x208], RZ ;  /* 0x00008200bf027a25 */ /* 0x000fe200078e00ff */
[----:B------:R-:W-:-:S02]  /*ece0*/  SHF.R.S32.HI R9, RZ, 0x1f, R189 ;  /* 0x0000001fff097819 */ /* 0x000fc400000114bd */
[C---:B------:R-:W-:Y:S01]  /*ecf0*/  SHF.L.U64.HI R29, R205.reuse, 0x1, R211 ;  /* 0x00000001cd1d7819 */ /* 0x040fe200000102d3 */
[----:B------:R-:W-:Y:S01]  /*ed00*/  IMAD R0, R0, c[0x0][0x208], RZ ;  /* 0x0000820000007a24 */ /* 0x000fe200078e02ff */
[C---:B------:R-:W-:Y:S01]  /*ed10*/  SHF.L.U64.HI R27, R204.reuse, 0x1, R212 ;  /* 0x00000001cc1b7819 */ /* 0x040fe200000102d4 */
[----:B------:R-:W-:Y:S01]  /*ed20*/  IMAD.SHL.U32 R28, R205, 0x2, RZ ;  /* 0x00000002cd1c7824 */ /* 0x000fe200078e00ff */
[----:B------:R-:W-:Y:S01]  /*ed30*/  SHF.L.U32 R26, R204, 0x1, RZ ;  /* 0x00000001cc1a7819 */ /* 0x000fe200000006ff */
[----:B------:R-:W-:Y:S01]  /*ed40*/  IMAD R0, R191, c[0x0][0x20c], R0 ;  /* 0x00008300bf007a24 */ /* 0x000fe200078e0200 */
[C---:B------:R-:W-:Y:S01]  /*ed50*/  SHF.L.U64.HI R25, R202.reuse, 0x1, R203 ;  /* 0x00000001ca197819 */ /* 0x040fe200000102cb */
[----:B------:R-:W-:Y:S02]  /*ed60*/  IMAD.SHL.U32 R23, R202, 0x2, RZ ;  /* 0x00000002ca177824 */ /* 0x000fe400078e00ff */
[----:B------:R-:W-:Y:S02]  /*ed70*/  IMAD.IADD R3, R3, 0x1, R0 ;  /* 0x0000000103037824 */ /* 0x000fe400078e0200 */
[----:B------:R-:W-:-:S02]  /*ed80*/  IMAD R0, R9, c[0x0][0x218], RZ ;  /* 0x0000860009007a24 */ /* 0x000fc400078e02ff */
[----:B------:R-:W-:-:S04]  /*ed90*/  IMAD.WIDE.U32 R2, R189, c[0x0][0x218], R2 ;  /* 0x00008600bd027a25 */ /* 0x000fc800078e0002 */
[----:B------:R-:W-:Y:S01]  /*eda0*/  IMAD R9, R189, c[0x0][0x21c], R0 ;  /* 0x00008700bd097a24 */ /* 0x000fe200078e0200 */
[----:B------:R-:W-:-:S04]  /*edb0*/  IADD3 R0, P0, R222, R2, RZ ;  /* 0x00000002de007210 */ /* 0x000fc80007f1e0ff */
[----:B------:R-:W-:Y:S02]  /*edc0*/  IADD3.X R2, R229, R3, R9, P0, !PT ;  /* 0x00000003e5027210 */ /* 0x000fe400007fe409 */
[----:B------:R-:W-:-:S04]  /*edd0*/  LEA R24, P0, R0, c[0x0][0x1f8], 0x1 ;  /* 0x00007e0000187a11 */ /* 0x000fc800078008ff */
[----:B------:R-:W-:Y:S01]  /*ede0*/  LEA.HI.X R20, R0, c[0x0][0x1fc], R2, 0x1, P0 ;  /* 0x00007f0000147a11 */ /* 0x000fe200000f0c02 */
[----:B------:R-:W-:Y:S06]  /*edf0*/  BRA.DIV ~URZ, `(.L_x_1798) ;  /* 0x0000b8727f007947 */ /* 0x000fec000b800000 */
[----:B------:R4:W3:Y:S02]  /*ee00*/  SHFL.IDX PT, R9, R20, RZ, 0x181f ;  /* 0x00181fff14097589 */ /* 0x0008e400000e0000 */
.L_x_1891:
[----:B------:R-:W-:Y:S05]  /*ee10*/  BRA.DIV ~URZ, `(.L_x_1799) ;  /* 0x0000b8c27f007947 */ /* 0x000fea000b800000 */
[----:B------:R-:W5:Y:S01]  /*ee20*/  SHFL.IDX PT, R0, R24, RZ, 0x181f ;  /* 0x00181fff18007589 */ /* 0x000f6200000e0000 */
[C---:B------:R-:W-:Y:S02]  /*ee30*/  LOP3.LUT P3, RZ, R196.reuse, 0x2, RZ, 0xc0, !PT ;  /* 0x00000002c4ff7812 */ /* 0x040fe4000786c0ff */
[C---:B------:R-:W-:Y:S02]  /*ee40*/  LOP3.LUT P2, RZ, R196.reuse, 0x1, RZ, 0xc0, !PT ;  /* 0x00000001c4ff7812 */ /* 0x040fe4000784c0ff */
[----:B------:R-:W-:Y:S02]  /*ee50*/  LOP3.LUT P4, RZ, R196, 0x4, RZ, 0xc0, !PT ;  /* 0x00000004c4ff7812 */ /* 0x000fe4000788c0ff */
[----:B------:R-:W-:Y:S02]  /*ee60*/  SEL R22, RZ, 0x10, P3 ;  /* 0x00000010ff167807 */ /* 0x000fe40001800000 */
[----:B------:R-:W-:-:S02]  /*ee70*/  SEL R21, RZ, 0x10, P2 ;  /* 0x00000010ff157807 */ /* 0x000fc40001000000 */
[C---:B-----5:R-:W-:Y:S02]  /*ee80*/  IADD3 R2, P0, R0.reuse, R23, RZ ;  /* 0x0000001700027210 */ /* 0x060fe40007f1e0ff */
[----:B------:R-:W-:-:S03]  /*ee90*/  IADD3 R18, P1, R0, R26, RZ ;  /* 0x0000001a00127210 */ /* 0x000fc60007f3e0ff */
[C---:B---3--:R-:W-:Y:S01]  /*eea0*/  IMAD.X R3, R9.reuse, 0x1, R25, P0 ;  /* 0x0000000109037824 */ /* 0x048fe200000e0619 */
[----:B------:R-:W-:Y:S01]  /*eeb0*/  IADD3 R16, P0, R0, R28, RZ ;  /* 0x0000001c00107210 */ /* 0x000fe20007f1e0ff */
[C---:B------:R-:W-:Y:S01]  /*eec0*/  IMAD.X R19, R9.reuse, 0x1, R27, P1 ;  /* 0x0000000109137824 */ /* 0x040fe200008e061b */
[----:B------:R-:W3:Y:S03]  /*eed0*/  SHFL.IDX PT, R0, R24, 0x1, 0x181f ;  /* 0x00381f0018007f89 */ /* 0x000ee600000e0000 */
[----:B------:R-:W-:Y:S01]  /*eee0*/  IMAD.X R17, R9, 0x1, R29, P0 ;  /* 0x0000000109117824 */ /* 0x000fe200000e061d */
[----:B------:R-:W-:Y:S01]  /*eef0*/  @!PT LDS RZ, [RZ] ;  /* 0x00000000fffff984 */ /* 0x000fe20000000800 */
[----:B------:R4:W-:Y:S04]  /*ef00*/  LDGSTS.E.BYPASS.LTC128B.128 [R107+0x6100], [R2.64], !P3 ;  /* 0x06100000026b7fae */ /* 0x0009e8000d901d48 */
[----:B------:R4:W-:Y:S04]  /*ef10*/  LDGSTS.E.BYPASS.LTC128B.128 [R107+0x8100], [R18.64], !P2 ;  /* 0x08100000126b7fae */ /* 0x0009e8000d101d48 */
[----:B------:R4:W-:Y:S04]  /*ef20*/  LDGSTS.E.BYPASS.LTC128B.128 [R107+0xa100], [R16.64], !P4 ;  /* 0x0a100000106b7fae */ /* 0x0009e8000e101d48 */
[----:B------:R5:W2:Y:S02]  /*ef30*/  SHFL.IDX PT, R9, R20, 0x1, 0x181f ;  /* 0x00381f0014097f89 */ /* 0x000aa400000e0000 */
[----:B----45:R-:W-:-:S02]  /*ef40*/  IMAD.MOV.U32 R20, RZ, RZ, R149 ;  /* 0x000000ffff147224 */ /* 0x030fc400078e0095 */
.L_x_1892:
[----:B---3--:R-:W-:Y:S02]  /*ef50*/  IADD3 R2, -R22, 0x10, RZ ;  /* 0x0000001016027810 */ /* 0x008fe40007ffe1ff */
[----:B------:R-:W-:-:S02]  /*ef60*/  IADD3 R3, -R21, 0x10, RZ ;  /* 0x0000001015037810 */ /* 0x000fc40007ffe1ff */
[----:B------:R-:W-:-:S04]  /*ef70*/  LOP3.LUT R2, R2, 0xf, RZ, 0xc0, !PT ;  /* 0x0000000f02027812 */ /* 0x000fc800078ec0ff */
[-C--:B------:R-:W-:Y:S02]  /*ef80*/  IADD3 R18, P1, P0, R2, R0.reuse, R23 ;  /* 0x0000000002127210 */ /* 0x080fe4000783e017 */
[----:B------:R-:W-:Y:S02]  /*ef90*/  LOP3.LUT R2, R3, 0xf, RZ, 0xc0, !PT ;  /* 0x0000000f03027812 */ /* 0x000fe400078ec0ff */
[----:B------:R-:W-:Y:S02]  /*efa0*/  IADD3 R3, -R20, 0x10, RZ ;  /* 0x0000001014037810 */ /* 0x000fe40007ffe1ff */
[----:B--2---:R-:W-:Y:S02]  /*efb0*/  IADD3.X R19, RZ, R9, R25, P1, P0 ;  /* 0x00000009ff137210 */ /* 0x004fe40000fe0419 */
        /* <DEDUP_REMOVED lines=14> */
.L_x_1797:
[----:B------:R-:W-:Y:S05]  /*f0a0*/  BSYNC B0 ;  /* 0x0000000000007941 */ /* 0x000fea0003800000 */
.L_x_1796:
        /* <DEDUP_REMOVED lines=13> */
[C---:B------:R-:W-:Y:S01]  /*f180*/  HMMA.16816.F32 R24, R12.reuse, R36, RZ ;  /* 0x000000240c18723c */ /* 0x040fe200000018ff */
[----:B------:R-:W2:Y:S04]  /*f190*/  LDSM.16.M88.4 R84, [R2+0x1800] ;  /* 0x001800000254783b */ /* 0x000ea80000000200 */
[----:B------:R-:W-:Y:S03]  /*f1a0*/  LDSM.16.M88.4 R88, [R184+0x3000] ;  /* 0x00300000b858783b */ /* 0x000fe60000000200 */
[C---:B------:R-:W-:Y:S01]  /*f1b0*/  HMMA.16816.F32 R48, R12.reuse, R50, RZ ;  /* 0x000000320c30723c */ /* 0x040fe200000018ff */
[----:B------:R-:W-:Y:S04]  /*f1c0*/  LDSM.16.M88.4 R92, [R0+0x2000] ;  /* 0x00200000005c783b */ /* 0x000fe80000000200 */
[----:B------:R-:W-:Y:S03]  /*f1d0*/  LDSM.16.M88.4 R96, [R0+0x2800] ;  /* 0x002800000060783b */ /* 0x000fe60000000200 */
[C---:B-1----:R-:W-:Y:S01]  /*f1e0*/  HMMA.16816.F32 R44, R12.reuse, R40, RZ ;  /* 0x000000280c2c723c */ /* 0x042fe200000018ff */
[----:B------:R-:W5:Y:S01]  /*f1f0*/  LDL R150, [R1+0x4] ;  /* 0x0000040001967983 */ /* 0x000f620000100800 */
[----:B------:R-:W-:Y:S06]  /*f200*/  BSSY B0, `(.L_x_1800) ;  /* 0x000027f000007945 */ /* 0x000fec0003800000 */
[C---:B------:R-:W-:Y:S08]  /*f210*/  HMMA.16816.F32 R40, R12.reuse, R42, RZ ;  /* 0x0000002a0c28723c */ /* 0x040ff000000018ff */
[C---:B------:R-:W-:Y:S08]  /*f220*/  HMMA.16816.F32 R36, R12.reuse, R52, RZ ;  /* 0x000000340c24723c */ /* 0x040ff000000018ff */
[----:B------:R-:W-:Y:S08]  /*f230*/  HMMA.16816.F32 R28, R12, R54, RZ ;  /* 0x000000360c1c723c */ /* 0x000ff000000018ff */
[C---:B------:R-:W-:Y:S08]  /*f240*/  HMMA.16816.F32 R52, R4.reuse, R62, R20 ;  /* 0x0000003e0434723c */ /* 0x040ff00000001814 */
[C---:B------:R-:W-:Y:S01]  /*f250*/  HMMA.16816.F32 R20, R4.reuse, R60, R24 ;  /* 0x0000003c0414723c */ /* 0x040fe20000001818 */
[----:B------:R-:W-:Y:S07]  /*f260*/  LDSM.16.M88.4 R24, [R0] ;  /* 0x000000000018783b */ /* 0x000fee0000000200 */
[C---:B------:R-:W-:Y:S08]  /*f270*/  HMMA.16816.F32 R12, R4.reuse, R64, R32 ;  /* 0x00000040040c723c */ /* 0x040ff00000001820 */
[C---:B------:R-:W-:Y:S08]  /*f280*/  HMMA.16816.F32 R48, R4.reuse, R66, R48 ;  /* 0x000000420430723c */ /* 0x040ff00000001830 */
[C---:B------:R-:W-:Y:S08]  /*f290*/  HMMA.16816.F32 R60, R4.reuse, R74, R40 ;  /* 0x0000004a043c723c */ /* 0x040ff00000001828 */
[C---:B------:R-:W-:Y:S01]  /*f2a0*/  HMMA.16816.F32 R64, R4.reuse, R72, R44 ;  /* 0x000000480440723c */ /* 0x040fe2000000182c */
[----:B------:R-:W-:Y:S04]  /*f2b0*/  LDSM.16.M88.4 R44, [R0+0x800] ;  /* 0x00080000002c783b */ /* 0x000fe80000000200 */
[----:B------:R-:W-:Y:S03]  /*f2c0*/  LDSM.16.M88.4 R72, [R0+0x1800] ;  /* 0x001800000048783b */ /* 0x000fe60000000200 */
[C---:B------:R-:W-:Y:S08]  /*f2d0*/  HMMA.16816.F32 R40, R4.reuse, R80, R36 ;  /* 0x000000500428723c */ /* 0x040ff00000001824 */
[----:B------:R-:W-:Y:S01]  /*f2e0*/  HMMA.16816.F32 R36, R4, R82, R28 ;  /* 0x000000520424723c */ /* 0x000fe2000000181c */
[----:B------:R-:W1:Y:S04]  /*f2f0*/  LDSM.16.M88.4 R4, [R180] ;  /* 0x00000000b404783b */ /* 0x000e680000000200 */
[----:B------:R-:W-:Y:S03]  /*f300*/  LDSM.16.M88.4 R80, [R184+0x2000] ;  /* 0x00200000b850783b */ /* 0x000fe60000000200 */
[C---:B--2---:R-:W-:Y:S08]  /*f310*/  HMMA.16816.F32 R32, R16.reuse, R56, R20 ;  /* 0x000000381020723c */ /* 0x044ff00000001814 */
[C---:B---3--:R-:W-:Y:S01]  /*f320*/  HMMA.16816.F32 R20, R16.reuse, R68, R12 ;  /* 0x000000441014723c */ /* 0x048fe2000000180c */
[----:B------:R-:W-:Y:S07]  /*f330*/  LDSM.16.M88.4 R12, [R178+0x4000] ;  /* 0x00400000b20c783b */ /* 0x000fee0000000200 */
[C---:B------:R-:W-:Y:S01]  /*f340*/  HMMA.16816.F32 R48, R16.reuse, R70, R48 ;  /* 0x000000461030723c */ /* 0x040fe20000001830 */
[----:B------:R-:W2:Y:S07]  /*f350*/  LDSM.16.M88.4 R68, [R0+0x1000] ;  /* 0x001000000044783b */ /* 0x000eae0000000200 */
[C---:B------:R-:W-:Y:S08]  /*f360*/  HMMA.16816.F32 R28, R16.reuse, R58, R52 ;  /* 0x0000003a101c723c */ /* 0x040ff00000001834 */
[C---:B----4-:R-:W-:Y:S01]  /*f370*/  HMMA.16816.F32 R52, R16.reuse, R76, R64 ;  /* 0x0000004c1034723c */ /* 0x050fe20000001840 */
[----:B------:R-:W-:Y:S07]  /*f380*/  LDSM.16.M88.4 R64, [R184+0x3800] ;  /* 0x00380000b840783b */ /* 0x000fee0000000200 */
[C---:B------:R-:W-:Y:S08]  /*f390*/  HMMA.16816.F32 R40, R16.reuse, R84, R40 ;  /* 0x000000541028723c */ /* 0x040ff00000001828 */
[C---:B------:R-:W-:Y:S01]  /*f3a0*/  HMMA.16816.F32 R56, R16.reuse, R78, R60 ;  /* 0x0000004e1038723c */ /* 0x040fe2000000183c */
[----:B------:R-:W-:Y:S07]  /*f3b0*/  LDSM.16.M88.4 R60, [R8+0x2000] ;  /* 0x00200000083c783b */ /* 0x000fee0000000200 */
[----:B------:R-:W-:Y:S01]  /*f3c0*/  HMMA.16816.F32 R36, R16, R86, R36 ;  /* 0x000000561024723c */ /* 0x000fe20000001824 */
[----:B------:R-:W3:Y:S07]  /*f3d0*/  LDSM.16.M88.4 R84, [R184+0x2800] ;  /* 0x00280000b854783b */ /* 0x000eee0000000200 */
[C---:B-1----:R-:W-:Y:S08]  /*f3e0*/  HMMA.16816.F32 R32, R4.reuse, R24, R32 ;  /* 0x000000180420723c */ /* 0x042ff00000001820 */
[C---:B------:R-:W-:Y:S08]  /*f3f0*/  HMMA.16816.F32 R28, R4.reuse, R26, R28 ;  /* 0x0000001a041c723c */ /* 0x040ff0000000181c */
[C---:B------:R-:W-:Y:S08]  /*f400*/  HMMA.16816.F32 R24, R4.reuse, R44, R20 ;  /* 0x0000002c0418723c */ /* 0x040ff00000001814 */
[C---:B--2---:R-:W-:Y:S08]  /*f410*/  HMMA.16816.F32 R16, R4.reuse, R68, R52 ;  /* 0x000000440410723c */ /* 0x044ff00000001834 */
[C---:B------:R-:W-:Y:S08]  /*f420*/  HMMA.16816.F32 R76, R4.reuse, R72, R40 ;  /* 0x00000048044c723c */ /* 0x040ff00000001828 */
[C---:B------:R-:W-:Y:S01]  /*f430*/  HMMA.16816.F32 R20, R4.reuse, R46, R48 ;  /* 0x0000002e0414723c */ /* 0x040fe20000001830 */
[----:B------:R-:W-:Y:S07]  /*f440*/  LDSM.16.M88.4 R44, [R8+0x2800] ;  /* 0x00280000082c783b */ /* 0x000fee0000000200 */
[C---:B------:R-:W-:Y:S08]  /*f450*/  HMMA.16816.F32 R68, R4.reuse, R70, R56 ;  /* 0x000000460444723c */ /* 0x040ff00000001838 */
[----:B------:R-:W-:Y:S01]  /*f460*/  HMMA.16816.F32 R72, R4, R74, R36 ;  /* 0x0000004a0448723c */ /* 0x000fe20000001824 */
[----:B------:R-:W1:Y:S04]  /*f470*/  LDSM.16.M88.4 R4, [R179+0x4000] ;  /* 0x00400000b304783b */ /* 0x000e680000000200 */
[----:B------:R-:W-:Y:S03]  /*f480*/  LDSM.16.M88.4 R36, [R8+0x3000] ;  /* 0x003000000824783b */ /* 0x000fe60000000200 */
[C---:B------:R-:W-:Y:S08]  /*f490*/  HMMA.16816.F32 R52, R12.reuse, R80, R32 ;  /* 0x000000500c34723c */ /* 0x040ff00000001820 */
[C---:B---3--:R-:W-:Y:S01]  /*f4a0*/  HMMA.16816.F32 R48, R12.reuse, R84, R24 ;  /* 0x000000540c30723c */ /* 0x048fe20000001818 */
[----:B------:R-:W-:Y:S07]  /*f4b0*/  LDSM.16.M88.4 R24, [R180+0x4000] ;  /* 0x00400000b418783b */ /* 0x000fee0000000200 */
[C---:B------:R-:W-:Y:S01]  /*f4c0*/  HMMA.16816.F32 R40, R12.reuse, R86, R20 ;  /* 0x000000560c28723c */ /* 0x040fe20000001814 */
[----:B------:R-:W-:Y:S07]  /*f4d0*/  LDSM.16.M88.4 R84, [R2+0x2000] ;  /* 0x002000000254783b */ /* 0x000fee0000000200 */
[C---:B------:R-:W-:Y:S01]  /*f4e0*/  HMMA.16816.F32 R32, R12.reuse, R88, R16 ;  /* 0x000000580c20723c */ /* 0x040fe20000001810 */
[----:B------:R-:W2:Y:S07]  /*f4f0*/  LDSM.16.M88.4 R16, [R181+0x4000] ;  /* 0x00400000b510783b */ /* 0x000eae0000000200 */
[----:B------:R-:W-:Y:S08]  /*f500*/  HMMA.16816.F32 R56, R12, R82, R28 ;  /* 0x000000520c38723c */ /* 0x000ff0000000181c */
[----:B-1----:R-:W-:Y:S08]  /*f510*/  HMMA.16816.F32 R20, R4, R60, R52 ;  /* 0x0000003c0414723c */ /* 0x002ff00000001834 */
[C---:B------:R-:W-:Y:S01]  /*f520*/  HMMA.16816.F32 R28, R12.reuse, R90, R68 ;  /* 0x0000005a0c1c723c */ /* 0x040fe20000001844 */
[----:B------:R-:W1:Y:S07]  /*f530*/  LDSM.16.M88.4 R88, [R8+0x3800] ;  /* 0x003800000858783b */ /* 0x000e6e0000000200 */
[C---:B------:R-:W-:Y:S01]  /*f540*/  HMMA.16816.F32 R52, R12.reuse, R64, R76 ;  /* 0x000000400c34723c */ /* 0x040fe2000000184c */
[----:B------:R-:W-:Y:S07]  /*f550*/  LDSM.16.M88.4 R76, [R2+0x3800] ;  /* 0x00380000024c783b */ /* 0x000fee0000000200 */
[----:B------:R-:W-:Y:S01]  /*f560*/  HMMA.16816.F32 R80, R12, R66, R72 ;  /* 0x000000420c50723c */ /* 0x000fe20000001848 */
[----:B------:R-:W-:Y:S07]  /*f570*/  LDSM.16.M88.4 R64, [R184+0x4000] ;  /* 0x00400000b840783b */ /* 0x000fee0000000200 */
[----:B------:R-:W-:Y:S08]  /*f580*/  HMMA.16816.F32 R60, R4, R62, R56 ;  /* 0x0000003e043c723c */ /* 0x000ff00000001838 */
[----:B--2---:R-:W-:Y:S01]  /*f590*/  HMMA.16816.F32 R12, R16, R84, R20 ;  /* 0x00000054100c723c */ /* 0x004fe20000001814 */
[----:B------:R-:W2:Y:S07]  /*f5a0*/  LDSM.16.M88.4 R20, [R178+0x8000] ;  /* 0x00800000b214783b */ /* 0x000eae0000000200 */
[C---:B------:R-:W-:Y:S01]  /*f5b0*/  HMMA.16816.F32 R68, R4.reuse, R46, R40 ;  /* 0x0000002e0444723c */ /* 0x040fe20000001828 */
[----:B------:R-:W3:Y:S07]  /*f5c0*/  LDSM.16.M88.4 R40, [R2+0x2800] ;  /* 0x002800000228783b */ /* 0x000eee0000000200 */
[C---:B------:R-:W-:Y:S08]  /*f5d0*/  HMMA.16816.F32 R72, R4.reuse, R44, R48 ;  /* 0x0000002c0448723c */ /* 0x040ff00000001830 */
[C---:B------:R-:W-:Y:S08]  /*f5e0*/  HMMA.16816.F32 R56, R4.reuse, R36, R32 ;  /* 0x000000240438723c */ /* 0x040ff00000001820 */
[----:B------:R-:W-:Y:S01]  /*f5f0*/  HMMA.16816.F32 R48, R4, R38, R28 ;  /* 0x000000260430723c */ /* 0x000fe2000000181c */
[----:B------:R-:W4:Y:S07]  /*f600*/  LDSM.16.M88.4 R36, [R2+0x3000] ;  /* 0x003000000224783b */ /* 0x000f2e0000000200 */
[----:B------:R-:W-:Y:S01]  /*f610*/  HMMA.16816.F32 R32, R16, R86, R60 ;  /* 0x000000561020723c */ /* 0x000fe2000000183c */
[----:B------:R-:W-:Y:S04]  /*f620*/  LDSM.16.M88.4 R84, [R8+0x4000] ;  /* 0x004000000854783b */ /* 0x000fe80000000200 */
[----:B------:R-:W-:Y:S03]  /*f630*/  LDSM.16.M88.4 R60, [R0+0x3800] ;  /* 0x00380000003c783b */ /* 0x000fe60000000200 */
[----:B------:R-:W-:Y:S01]  /*f640*/  HMMA.16816.F32 R28, R24, R92, R12 ;  /* 0x0000005c181c723c */ /* 0x000fe2000000180c */
[----:B------:R-:W4:Y:S07]  /*f650*/  LDSM.16.M88.4 R12, [R179+0x8000] ;  /* 0x00800000b30c783b */ /* 0x000f2e0000000200 */
[----:B-1----:R-:W-:Y:S08]  /*f660*/  HMMA.16816.F32 R52, R4, R88, R52 ;  /* 0x000000580434723c */ /* 0x002ff00000001834 */
[----:B------:R-:W-:Y:S01]  /*f670*/  HMMA.16816.F32 R32, R24, R94, R32 ;  /* 0x0000005e1820723c */ /* 0x000fe20000001820 */
[----:B------:R-:W-:Y:S07]  /*f680*/  LDSM.16.M88.4 R92, [R8+0x4800] ;  /* 0x00480000085c783b */ /* 0x000fee0000000200 */
[----:B--2---:R-:W-:Y:S08]  /*f690*/  HMMA.16816.F32 R28, R20, R64, R28 ;  /* 0x00000040141c723c */ /* 0x004ff0000000181c */
[C---:B---3--:R-:W-:Y:S08]  /*f6a0*/  HMMA.16816.F32 R44, R16.reuse, R40, R72 ;  /* 0x00000028102c723c */ /* 0x048ff00000001848 */
[----:B------:R-:W-:Y:S08]  /*f6b0*/  HMMA.16816.F32 R72, R16, R42, R68 ;  /* 0x0000002a1048723c */ /* 0x000ff00000001844 */
[----:B------:R-:W-:Y:S01]  /*f6c0*/  HMMA.16816.F32 R80, R4, R90, R80 ;  /* 0x0000005a0450723c */ /* 0x000fe20000001850 */
[----:B------:R-:W-:Y:S04]  /*f6d0*/  LDSM.16.M88.4 R4, [R181+0x8000] ;  /* 0x00800000b504783b */ /* 0x000fe80000000200 */
[----:B------:R-:W-:Y:S03]  /*f6e0*/  LDSM.16.M88.4 R88, [R0+0x4000] ;  /* 0x004000000058783b */ /* 0x000fe60000000200 */
[C---:B------:R-:W-:Y:S01]  /*f6f0*/  HMMA.16816.F32 R68, R16.reuse, R76, R52 ;  /* 0x0000004c1044723c */ /* 0x040fe20000001834 */
[----:B------:R-:W1:Y:S07]  /*f700*/  LDSM.16.M88.4 R52, [R2+0x4000] ;  /* 0x004000000234783b */ /* 0x000e6e0000000200 */
[----:B----4-:R-:W-:Y:S01]  /*f710*/  HMMA.16816.F32 R100, R16, R36, R56 ;  /* 0x000000241064723c */ /* 0x010fe20000001838 */
[----:B------:R-:W2:Y:S07]  /*f720*/  LDSM.16.M88.4 R56, [R184+0x4800] ;  /* 0x00480000b838783b */ /* 0x000eae0000000200 */
[----:B------:R-:W-:Y:S08]  /*f730*/  HMMA.16816.F32 R32, R20, R66, R32 ;  /* 0x000000421420723c */ /* 0x000ff00000001820 */
[----:B------:R-:W-:Y:S08]  /*f740*/  HMMA.16816.F32 R28, R12, R84, R28 ;  /* 0x000000540c1c723c */ /* 0x000ff0000000181c */
[----:B------:R-:W-:Y:S01]  /*f750*/  HMMA.16816.F32 R112, R16, R38, R48 ;  /* 0x000000261070723c */ /* 0x000fe20000001830 */
[----:B------:R-:W3:Y:S07]  /*f760*/  LDSM.16.M88.4 R48, [R0+0x3000] ;  /* 0x003000000030783b */ /* 0x000eee0000000200 */
[----:B------:R-:W-:Y:S08]  /*f770*/  HMMA.16816.F32 R40, R24, R96, R44 ;  /* 0x000000601828723c */ /* 0x000ff0000000182c */
[----:B------:R-:W-:Y:S01]  /*f780*/  HMMA.16816.F32 R64, R16, R78, R80 ;  /* 0x0000004e1040723c */ /* 0x000fe20000001850 */
[----:B------:R-:W4:Y:S04]  /*f790*/  LDSM.16.M88.4 R16, [R180+0x8000] ;  /* 0x00800000b410783b */ /* 0x000f280000000200 */
[----:B------:R-:W4:Y:S03]  /*f7a0*/  LDSM.16.M88.4 R76, [R184+0x5000] ;  /* 0x00500000b84c783b */ /* 0x000f260000000200 */
[----:B------:R-:W-:Y:S01]  /*f7b0*/  HMMA.16816.F32 R44, R24, R98, R72 ;  /* 0x00000062182c723c */ /* 0x000fe20000001848 */
[----:B------:R-:W4:Y:S04]  /*f7c0*/  LDSM.16.M88.4 R80, [R2+0x4800] ;  /* 0x004800000250783b */ /* 0x000f280000000200 */
[----:B------:R-:W4:Y:S03]  /*f7d0*/  LDSM.16.M88.4 R72, [R8+0x5000] ;  /* 0x005000000848783b */ /* 0x000f260000000200 */
[----:B------:R-:W-:Y:S08]  /*f7e0*/  HMMA.16816.F32 R36, R12, R86, R32 ;  /* 0x000000560c24723c */ /* 0x000ff00000001820 */
[----:B-1----:R-:W-:Y:S08]  /*f7f0*/  HMMA.16816.F32 R28, R4, R52, R28 ;  /* 0x00000034041c723c */ /* 0x002ff0000000181c */
[----:B--2---:R-:W-:Y:S08]  /*f800*/  HMMA.16816.F32 R40, R20, R56, R40 ;  /* 0x000000381428723c */ /* 0x004ff00000001828 */
[----:B---3--:R-:W-:Y:S08]  /*f810*/  HMMA.16816.F32 R32, R24, R48, R100 ;  /* 0x000000301820723c */ /* 0x008ff00000001864 */
[----:B------:R-:W-:Y:S01]  /*f820*/  HMMA.16816.F32 R44, R20, R58, R44 ;  /* 0x0000003a142c723c */ /* 0x000fe2000000182c */
[----:B------:R-:W-:Y:S07]  /*f830*/  LDSM.16.M88.4 R56, [R2+0x5000] ;  /* 0x005000000238783b */ /* 0x000fee0000000200 */
[----:B------:R-:W-:Y:S08]  /*f840*/  HMMA.16816.F32 R36, R4, R54, R36 ;  /* 0x000000360424723c */ /* 0x000ff00000001824 */
[----:B----4-:R-:W-:Y:S08]  /*f850*/  HMMA.16816.F32 R52, R16, R88, R28 ;  /* 0x000000581034723c */ /* 0x010ff0000000181c */
[----:B------:R-:W-:Y:S08]  /*f860*/  HMMA.16816.F32 R40, R12, R92, R40 ;  /* 0x0000005c0c28723c */ /* 0x000ff00000001828 */
[C---:B------:R-:W-:Y:S08]  /*f870*/  HMMA.16816.F32 R84, R24.reuse, R50, R112 ;  /* 0x000000321854723c */ /* 0x040ff00000001870 */
[----:B------:R-:W-:Y:S01]  /*f880*/  HMMA.16816.F32 R100, R24, R60, R68 ;  /* 0x0000003c1864723c */ /* 0x000fe20000001844 */
[----:B------:R-:W1:Y:S01]  /*f890*/  LDSM.16.M88.4 R68, [R184+0x5800] ;  /* 0x00580000b844783b */ /* 0x000e620000000200 */
[----:B------:R-:W-:-:S06]  /*f8a0*/  FMUL.FTZ R3, R52, c[0x0][0x320] ;  /* 0x0000c80034037a20 */ /* 0x000fcc0000410000 */
[----:B------:R-:W-:Y:S08]  /*f8b0*/  HMMA.16816.F32 R28, R20, R76, R32 ;  /* 0x0000004c141c723c */ /* 0x000ff00000001820 */
[----:B------:R-:W-:Y:S01]  /*f8c0*/  HMMA.16816.F32 R96, R24, R62, R64 ;  /* 0x0000003e1860723c */ /* 0x000fe20000001840 */
[----:B------:R-:W2:Y:S04]  /*f8d0*/  LDSM.16.M88.4 R60, [R0+0x4800] ;  /* 0x00480000003c783b */ /* 0x000ea80000000200 */
[----:B------:R-:W3:Y:S03]  /*f8e0*/  LDSM.16.M88.4 R64, [R0+0x5000] ;  /* 0x005000000040783b */ /* 0x000ee60000000200 */
[----:B------:R-:W-:Y:S08]  /*f8f0*/  HMMA.16816.F32 R24, R12, R94, R44 ;  /* 0x0000005e0c18723c */ /* 0x000ff0000000182c */
[----:B------:R-:W-:Y:S08]  /*f900*/  HMMA.16816.F32 R48, R16, R90, R36 ;  /* 0x0000005a1030723c */ /* 0x000ff00000001824 */
[----:B------:R-:W-:Y:S01]  /*f910*/  HMMA.16816.F32 R32, R4, R80, R40 ;  /* 0x000000500420723c */ /* 0x000fe20000001828 */
[----:B------:R4:W-:Y:S07]  /*f920*/  MUFU.TANH R80, R3 ;  /* 0x0000000300507308 */ /* 0x0009ee0000002400 */
[----:B------:R-:W-:Y:S08]  /*f930*/  HMMA.16816.F32 R40, R20, R78, R84 ;  /* 0x0000004e1428723c */ /* 0x000ff00000001854 */
[----:B------:R-:W-:Y:S01]  /*f940*/  HMMA.16816.F32 R36, R12, R72, R28 ;  /* 0x000000480c24723c */ /* 0x000fe2000000181c */
[----:B----4-:R-:W-:-:S04]  /*f950*/  FMUL.FTZ R3, R53, c[0x0][0x320] ;  /* 0x0000c80035037a20 */ /* 0x010fc80000410000 */
[----:B------:R4:W-:Y:S03]  /*f960*/  MUFU.TANH R77, R3 ;  /* 0x00000003004d7308 */ /* 0x0009e60000002400 */
[----:B------:R-:W-:Y:S08]  /*f970*/  HMMA.16816.F32 R24, R4, R82, R24 ;  /* 0x000000520418723c */ /* 0x000ff00000001818 */
[----:B-1----:R-:W-:Y:S01]  /*f980*/  HMMA.16816.F32 R28, R20, R68, R100 ;  /* 0x00000044141c723c */ /* 0x002fe20000001864 */
[----:B----4-:R-:W-:-:S07]  /*f990*/  FMUL.FTZ R3, R54, c[0x0][0x320] ;  /* 0x0000c80036037a20 */ /* 0x010fce0000410000 */
[----:B--2---:R-:W-:Y:S01]  /*f9a0*/  HMMA.16816.F32 R44, R16, R60, R32 ;  /* 0x0000003c102c723c */ /* 0x004fe20000001820 */
[----:B------:R1:W2:Y:S07]  /*f9b0*/  MUFU.TANH R76, R3 ;  /* 0x00000003004c7308 */ /* 0x0002ae0000002400 */
[----:B------:R-:W-:Y:S08]  /*f9c0*/  HMMA.16816.F32 R32, R12, R74, R40 ;  /* 0x0000004a0c20723c */ /* 0x000ff00000001828 */
[----:B------:R-:W-:Y:S01]  /*f9d0*/  HMMA.16816.F32 R36, R4, R56, R36 ;  /* 0x000000380424723c */ /* 0x000fe20000001824 */
[----:B-1----:R-:W-:-:S02]  /*f9e0*/  FMUL.FTZ R3, R55, c[0x0][0x320] ;  /* 0x0000c80037037a20 */ /* 0x002fc40000410000 */
[----:B------:R-:W1:Y:S02]  /*f9f0*/  LDSM.16.M88.4 R52, [R8+0x5800] ;  /* 0x005800000834783b */ /* 0x000e640000000200 */
[----:B------:R4:W1:Y:S03]  /*fa00*/  MUFU.TANH R73, R3 ;  /* 0x0000000300497308 */ /* 0x0008660000002400 */
[----:B------:R-:W-:Y:S08]  /*fa10*/  HMMA.16816.F32 R40, R16, R62, R24 ;  /* 0x0000003e1028723c */ /* 0x000ff00000001818 */
[----:B------:R-:W-:Y:S01]  /*fa20*/  HMMA.16816.F32 R20, R20, R70, R96 ;  /* 0x000000461414723c */ /* 0x000fe20000001860 */
[----:B----4-:R-:W-:-:S07]  /*fa30*/  FMUL.FTZ R3, R48, c[0x0][0x320] ;  /* 0x0000c80030037a20 */ /* 0x010fce0000410000 */
[----:B---3--:R-:W-:Y:S01]  /*fa40*/  HMMA.16816.F32 R36, R16, R64, R36 ;  /* 0x000000401024723c */ /* 0x008fe20000001824 */
[----:B------:R3:W4:Y:S02]  /*fa50*/  MUFU.TANH R72, R3 ;  /* 0x0000000300487308 */ /* 0x0007240000002400 */
[----:B---3--:R-:W-:-:S05]  /*fa60*/  FMUL.FTZ R3, R49, c[0x0][0x320] ;  /* 0x0000c80031037a20 */ /* 0x008fca0000410000 */
[----:B-1----:R-:W-:Y:S01]  /*fa70*/  HMMA.16816.F32 R24, R12, R52, R28 ;  /* 0x000000340c18723c */ /* 0x002fe2000000181c */
[----:B------:R1:W-:Y:S07]  /*fa80*/  MUFU.TANH R68, R3 ;  /* 0x0000000300447308 */ /* 0x0003ee0000002400 */
[----:B------:R-:W-:Y:S01]  /*fa90*/  HMMA.16816.F32 R28, R4, R58, R32 ;  /* 0x0000003a041c723c */ /* 0x000fe20000001820 */
[----:B------:R3:W-:Y:S07]  /*faa0*/  LDSM.16.M88.4 R32, [R0+0x5800] ;  /* 0x005800000020783b */ /* 0x0007ee0000000200 */
[----:B------:R-:W-:Y:S01]  /*fab0*/  HMMA.16816.F32 R12, R12, R54, R20 ;  /* 0x000000360c0c723c */ /* 0x000fe20000001814 */
[----:B-1----:R-:W-:-:S04]  /*fac0*/  FMUL.FTZ R3, R50, c[0x0][0x320] ;  /* 0x0000c80032037a20 */ /* 0x002fc80000410000 */
[----:B------:R1:W1:Y:S01]  /*fad0*/  MUFU.TANH R61, R3 ;  /* 0x00000003003d7308 */ /* 0x0002620000002400 */
[----:B---3--:R-:W-:Y:S02]  /*fae0*/  FMUL.FTZ R0, R40, c[0x0][0x320] ;  /* 0x0000c80028007a20 */ /* 0x008fe40000410000 */
[----:B-1----:R-:W-:Y:S02]  /*faf0*/  FMUL.FTZ R3, R51, c[0x0][0x320] ;  /* 0x0000c80033037a20 */ /* 0x002fe40000410000 */
[----:B------:R1:W3:Y:S01]  /*fb00*/  LDSM.16.M88.4 R48, [R2+0x5800] ;  /* 0x005800000230783b */ /* 0x0002e20000000200 */
[----:B------:R-:W-:-:S04]  /*fb10*/  DEPBAR.LE SB0, 0x2 ;  /* 0x000080800000791a */ /* 0x000fc80000000000 */
[----:B------:R2:W1:Y:S02]  /*fb20*/  MUFU.TANH R60, R3 ;  /* 0x00000003003c7308 */ /* 0x0004640000002400 */
[----:B--2---:R-:W-:Y:S02]  /*fb30*/  FMUL.FTZ R3, R44, c[0x0][0x320] ;  /* 0x0000c8002c037a20 */ /* 0x004fe40000410000 */
[----:B-1----:R-:W-:-:S04]  /*fb40*/  FMUL.FTZ R2, R45, c[0x0][0x320] ;  /* 0x0000c8002d027a20 */ /* 0x002fc80000410000 */
[----:B------:R1:W-:Y:S08]  /*fb50*/  MUFU.TANH R45, R0 ;  /* 0x00000000002d7308 */ /* 0x0003f00000002400 */
[----:B------:R2:W-:Y:S01]  /*fb60*/  MUFU.TANH R56, R2 ;  /* 0x0000000200387308 */ /* 0x0005e20000002400 */
[----:B---3--:R-:W-:Y:S01]  /*fb70*/  HMMA.16816.F32 R20, R4, R48, R24 ;  /* 0x000000300414723c */ /* 0x008fe20000001818 */
[----:B-1----:R-:W-:-:S06]  /*fb80*/  FMUL.FTZ R0, R41, c[0x0][0x320] ;  /* 0x0000c80029007a20 */ /* 0x002fcc0000410000 */
[----:B------:R-:W1:Y:S01]  /*fb90*/  MUFU.TANH R57, R3 ;  /* 0x0000000300397308 */ /* 0x000e620000002400 */
[----:B------:R-:W-:Y:S01]  /*fba0*/  HMMA.16816.F32 R24, R16, R66, R28 ;  /* 0x000000421018723c */ /* 0x000fe2000000181c */
[----:B--2---:R-:W-:-:S06]  /*fbb0*/  FMUL.FTZ R2, R46, c[0x0][0x320] ;  /* 0x0000c8002e027a20 */ /* 0x004fcc0000410000 */
[----:B------:R2:W-:Y:S01]  /*fbc0*/  MUFU.TANH R46, R0 ;  /* 0x00000000002e7308 */ /* 0x0005e20000002400 */
[----:B------:R-:W-:Y:S01]  /*fbd0*/  HMMA.16816.F32 R12, R4, R50, R12 ;  /* 0x00000032040c723c */ /* 0x000fe2000000180c */
[----:B------:R-:W-:Y:S06]  /*fbe0*/  BAR.SYNC.DEFER_BLOCKING 0x0 ;  /* 0x0000000000007b1d */ /* 0x000fec0000010000 */
[----:B------:R3:W1:Y:S01]  /*fbf0*/  MUFU.TANH R52, R2 ;  /* 0x0000000200347308 */ /* 0x0006620000002400 */
[----:B------:R-:W-:Y:S01]  /*fc00*/  HMMA.16816.F32 R4, R16, R32, R20 ;  /* 0x000000201004723c */ /* 0x000fe20000001814 */
[----:B--2---:R-:W-:-:S06]  /*fc10*/  FMUL.FTZ R0, R42, c[0x0][0x320] ;  /* 0x0000c8002a007a20 */ /* 0x004fcc0000410000 */
[----:B------:R2:W-:Y:S01]  /*fc20*/  MUFU.TANH R44, R0 ;  /* 0x00000000002c7308 */ /* 0x0005e20000002400 */
[----:B---3--:R-:W-:-:S08]  /*fc30*/  FMUL.FTZ R2, R47, c[0x0][0x320] ;  /* 0x0000c8002f027a20 */ /* 0x008fd00000410000 */
[----:B------:R-:W-:Y:S01]  /*fc40*/  HMMA.16816.F32 R12, R16, R34, R12 ;  /* 0x00000022100c723c */ /* 0x000fe2000000180c */
[----:B------:R-:W-:Y:S01]  /*fc50*/  LDSM.16.MT88.4 R48, [R186] ;  /* 0x00000000ba30783b */ /* 0x000fe20000004200 */
[----:B------:R3:W1:Y:S01]  /*fc60*/  MUFU.TANH R47, R2 ;  /* 0x00000002002f7308 */ /* 0x0006620000002400 */
[----:B--2---:R-:W-:-:S05]  /*fc70*/  FMUL.FTZ R0, R43, c[0x0][0x320] ;  /* 0x0000c8002b007a20 */ /* 0x004fca0000410000 */
[----:B------:R-:W-:Y:S02]  /*fc80*/  FMUL.FTZ R3, R4, c[0x0][0x320] ;  /* 0x0000c80004037a20 */ /* 0x000fe40000410000 */
[----:B------:R2:W1:Y:S01]  /*fc90*/  MUFU.TANH R42, R0 ;  /* 0x00000000002a7308 */ /* 0x0004620000002400 */
[----:B------:R-:W-:Y:S02]  /*fca0*/  FMUL.FTZ R4, R5, c[0x0][0x320] ;  /* 0x0000c80005047a20 */ /* 0x000fe40000410000 */
[----:B------:R-:W-:Y:S02]  /*fcb0*/  FMUL.FTZ R8, R6, c[0x0][0x320] ;  /* 0x0000c80006087a20 */ /* 0x000fe40000410000 */
[----:B------:R-:W-:Y:S02]  /*fcc0*/  FMUL.FTZ R9, R7, c[0x0][0x320] ;  /* 0x0000c80007097a20 */ /* 0x000fe40000410000 */
[----:B---3--:R-:W-:Y:S01]  /*fcd0*/  FMUL.FTZ R2, R26, c[0x0][0x320] ;  /* 0x0000c8001a027a20 */ /* 0x008fe20000410000 */
[----:B------:R3:W-:Y:S01]  /*fce0*/  MUFU.TANH R31, R3 ;  /* 0x00000003001f7308 */ /* 0x0007e20000002400 */
[----:B--2---:R-:W-:-:S07]  /*fcf0*/  FMUL.FTZ R0, R36, c[0x0][0x320] ;  /* 0x0000c80024007a20 */ /* 0x004fce0000410000 */
[----:B------:R2:W-:Y:S08]  /*fd00*/  MUFU.TANH R30, R2 ;  /* 0x00000002001e7308 */ /* 0x0005f00000002400 */
[----:B------:R1:W1:Y:S01]  /*fd10*/  MUFU.TANH R41, R0 ;  /* 0x0000000000297308 */ /* 0x0002620000002400 */
[----:B---3--:R-:W-:Y:S02]  /*fd20*/  FMUL.FTZ R3, R12, c[0x0][0x320] ;  /* 0x0000c8000c037a20 */ /* 0x008fe40000410000 */
[----:B--2---:R-:W-:-:S05]  /*fd30*/  FMUL.FTZ R2, R27, c[0x0][0x320] ;  /* 0x0000c8001b027a20 */ /* 0x004fca0000410000 */
[----:B------:R-:W-:Y:S01]  /*fd40*/  MUFU.TANH R29, R8 ;  /* 0x00000008001d7308 */ /* 0x000fe20000002400 */
[----:B-1----:R-:W-:-:S07]  /*fd50*/  FMUL.FTZ R0, R37, c[0x0][0x320] ;  /* 0x0000c80025007a20 */ /* 0x002fce0000410000 */
[----:B------:R-:W-:Y:S08]  /*fd60*/  MUFU.TANH R28, R2 ;  /* 0x00000002001c7308 */ /* 0x000ff00000002400 */
[----:B------:R1:W-:Y:S08]  /*fd70*/  MUFU.TANH R40, R0 ;  /* 0x0000000000287308 */ /* 0x0003f00000002400 */
[----:B------:R-:W-:Y:S01]  /*fd80*/  MUFU.TANH R8, R3 ;  /* 0x0000000300087308 */ /* 0x000fe20000002400 */
[----:B-1----:R-:W-:-:S07]  /*fd90*/  FMUL.FTZ R0, R38, c[0x0][0x320] ;  /* 0x0000c80026007a20 */ /* 0x002fce0000410000 */
[----:B------:R1:W-:Y:S08]  /*fda0*/  MUFU.TANH R32, R4 ;  /* 0x0000000400207308 */ /* 0x0003f00000002400 */
[----:B------:R2:W3:Y:S01]  /*fdb0*/  MUFU.TANH R38, R0 ;  /* 0x0000000000267308 */ /* 0x0004e20000002400 */
[----:B-1----:R-:W-:-:S07]  /*fdc0*/  FMUL.FTZ R4, R13, c[0x0][0x320] ;  /* 0x0000c8000d047a20 */ /* 0x002fce0000410000 */
[----:B------:R-:W-:Y:S01]  /*fdd0*/  MUFU.TANH R27, R9 ;  /* 0x00000009001b7308 */ /* 0x000fe20000002400 */
[----:B--2---:R-:W-:-:S07]  /*fde0*/  FMUL.FTZ R0, R39, c[0x0][0x320] ;  /* 0x0000c80027007a20 */ /* 0x004fce0000410000 */
[----:B------:R1:W-:Y:S08]  /*fdf0*/  MUFU.TANH R9, R4 ;  /* 0x0000000400097308 */ /* 0x0003f00000002400 */
[----:B------:R2:W2:Y:S01]  /*fe00*/  MUFU.TANH R33, R0 ;  /* 0x0000000000217308 */ /* 0x0004a20000002400 */
[----:B-1----:R-:W-:Y:S02]  /*fe10*/  FMUL.FTZ R4, R14, c[0x0][0x320] ;  /* 0x0000c8000e047a20 */ /* 0x002fe40000410000 */
[----:B--2---:R-:W-:-:S05]  /*fe20*/  FMUL.FTZ R0, R24, c[0x0][0x320] ;  /* 0x0000c80018007a20 */ /* 0x004fca0000410000 */
[----:B------:R1:W2:Y:S02]  /*fe30*/  MUFU.TANH R36, R0 ;  /* 0x0000000000247308 */ /* 0x0002a40000002400 */
[----:B-1----:R-:W-:-:S06]  /*fe40*/  FMUL.FTZ R0, R25, c[0x0][0x320] ;  /* 0x0000c80019007a20 */ /* 0x002fcc0000410000 */
        /* <DEDUP_REMOVED lines=10> */
[----:B----4-:R-:W-:Y:S02]  /*fef0*/  FSEL R7, R72, -INF , P0 ;  /* 0xff80000048077808 */ /* 0x010fe40000000000 */
[----:B------:R-:W-:Y:S02]  /*ff00*/  FMNMX.FTZ R2, R5, R6, !PT ;  /* 0x0000000605027209 */ /* 0x000fe40007810000 */
[----:B------:R-:W-:Y:S02]  /*ff10*/  FSEL R20, R61, -INF , P0 ;  /* 0xff8000003d147808 */ /* 0x000fe40000000000 */
[----:B------:R-:W-:-:S02]  /*ff20*/  ISETP.GT.AND P0, PT, R0, 0x10, PT ;  /* 0x000000100000780c */ /* 0x000fc40003f04270 */
[----:B------:R-:W-:Y:S02]  /*ff30*/  FSEL R16, R68, -INF , P1 ;  /* 0xff80000044107808 */ /* 0x000fe40000800000 */
[----:B------:R-:W-:Y:S01]  /*ff40*/  FMNMX.FTZ R2, R7, R2, !PT ;  /* 0x0000000207027209 */ /* 0x000fe20007810000 */
[----:B------:R-:W-:Y:S01]  /*ff50*/  LDSM.16.MT88.4 R68, [R185+0x2800] ;  /* 0x00280000b944783b */ /* 0x000fe20000004200 */
[----:B------:R-:W-:Y:S02]  /*ff60*/  FSEL R21, R60, -INF , P1 ;  /* 0xff8000003c157808 */ /* 0x000fe40000800000 */
[----:B------:R-:W-:Y:S01]  /*ff70*/  ISETP.GT.AND P1, PT, R0, 0x11, PT ;  /* 0x000000110000780c */ /* 0x000fe20003f24270 */
[----:B------:R-:W-:Y:S01]  /*ff80*/  LDSM.16.MT88.4 R60, [R185+0x2000] ;  /* 0x00200000b93c783b */ /* 0x000fe20000004200 */
[----:B------:R-:W-:Y:S02]  /*ff90*/  FSEL R17, R57, -INF , P0 ;  /* 0xff80000039117808 */ /* 0x000fe40000000000 */
[----:B------:R-:W-:-:S02]  /*ffa0*/  FMNMX.FTZ R2, R16, R2, !PT ;  /* 0x0000000210027209 */ /* 0x000fc40007810000 */
[----:B------:R-:W-:Y:S02]  /*ffb0*/  FSEL R25, R52, -INF , P0 ;  /* 0xff80000034197808 */ /* 0x000fe40000000000 */
[----:B------:R-:W-:Y:S01]  /*ffc0*/  ISETP.GT.AND P0, PT, R0, 0x18, PT ;  /* 0x000000180000780c */ /* 0x000fe20003f04270 */
[----:B------:R-:W-:Y:S01]  /*ffd0*/  LDSM.16.MT88.4 R52, [R186+0x800] ;  /* 0x00080000ba34783b */ /* 0x000fe20000004200 */
[----:B------:R-:W-:Y:S02]  /*ffe0*/  FSEL R22, R56, -INF , P1 ;  /* 0xff80000038167808 */ /* 0x000fe40000800000 */
[----:B------:R-:W-:Y:S02]  /*fff0*/  FMNMX.FTZ R2, R17, R2, !PT ;  /* 0x0000000211027209 */ /* 0x000fe40007810000 */
[----:B------:R-:W-:Y:S02]  /*10000*/  FSEL R26, R47, -INF , P1 ;  /* 0xff8000002f1a7808 */ /* 0x000fe40000800000 */
[----:B------:R-:W-:-:S02]  /*10010*/  ISETP.GT.AND P1, PT, R0, 0x19, PT ;  /* 0x000000190000780c */ /* 0x000fc40003f24270 */
[----:B------:R-:W-:Y:S02]  /*10020*/  FSEL R23, R45, -INF , P0 ;  /* 0xff8000002d177808 */ /* 0x000fe40000000000 */
[----:B------:R-:W-:Y:S02]  /*10030*/  FMNMX.FTZ R2, R22, R2, !PT ;  /* 0x0000000216027209 */ /* 0x000fe40007810000 */
[----:B------:R-:W-:Y:S02]  /*10040*/  FSEL R56, R44, -INF , P0 ;  /* 0xff8000002c387808 */ /* 0x000fe40000000000 */
[----:B------:R-:W-:Y:S02]  /*10050*/  ISETP.GT.AND P0, PT, R0, 0x20, PT ;  /* 0x000000200000780c */ /* 0x000fe40003f04270 */
[----:B------:R-:W-:Y:S02]  /*10060*/  FSEL R24, R46, -INF , P1 ;  /* 0xff8000002e187808 */ /* 0x000fe40000800000 */
[----:B------:R-:W-:-:S02]  /*10070*/  FMNMX.FTZ R2, R23, R2, !PT ;  /* 0x0000000217027209 */ /* 0x000fc40007810000 */
[----:B------:R-:W-:Y:S02]  /*10080*/  FSEL R57, R42, -INF , P1 ;  /* 0xff8000002a397808 */ /* 0x000fe40000800000 */
[----:B------:R-:W-:Y:S02]  /*10090*/  ISETP.GT.AND P1, PT, R0, 0x21, PT ;  /* 0x000000210000780c */ /* 0x000fe40003f24270 */
[----:B------:R-:W-:Y:S02]  /*100a0*/  FSEL R93, R41, -INF , P0 ;  /* 0xff800000295d7808 */ /* 0x000fe40000000000 */
[----:B------:R-:W-:Y:S02]  /*100b0*/  FMNMX.FTZ R2, R24, R2, !PT ;  /* 0x0000000218027209 */ /* 0x000fe40007810000 */
[----:B------:R-:W-:Y:S02]  /*100c0*/  FMNMX.FTZ R3, R18, R19, !PT ;  /* 0x0000001312037209 */ /* 0x000fe40007810000 */
[----:B---3--:R-:W-:-:S02]  /*100d0*/  FSEL R98, R38, -INF , P0 ;  /* 0xff80000026627808 */ /* 0x008fc40000000000 */
[----:B------:R-:W-:Y:S02]  /*100e0*/  ISETP.GT.AND P0, PT, R0, 0x28, PT ;  /* 0x000000280000780c */ /* 0x000fe40003f04270 */
[----:B------:R-:W-:Y:S02]  /*100f0*/  FSEL R92, R40, -INF , P1 ;  /* 0xff800000285c7808 */ /* 0x000fe40000800000 */
[----:B------:R-:W-:Y:S01]  /*10100*/  FMNMX.FTZ R2, R93, R2, !PT ;  /* 0x000000025d027209 */ /* 0x000fe20007810000 */
[----:B-----5:R-:W-:Y:S01]  /*10110*/  LDSM.16.MT88.4 R40, [R150] ;  /* 0x000000009628783b */ /* 0x020fe20000004200 */
[----:B------:R-:W-:Y:S02]  /*10120*/  FMNMX.FTZ R3, R20, R3, !PT ;  /* 0x0000000314037209 */ /* 0x000fe40007810000 */
[----:B------:R-:W-:Y:S02]  /*10130*/  FSEL R99, R33, -INF , P1 ;  /* 0xff80000021637808 */ /* 0x000fe40000800000 */
[----:B------:R-:W-:-:S02]  /*10140*/  ISETP.GT.AND P1, PT, R0, 0x29, PT ;  /* 0x000000290000780c */ /* 0x000fc40003f24270 */
[----:B--2---:R-:W-:Y:S02]  /*10150*/  FSEL R89, R36, -INF , P0 ;  /* 0xff80000024597808 */ /* 0x004fe40000000000 */
[----:B------:R-:W-:Y:S02]  /*10160*/  FMNMX.FTZ R2, R92, R2, !PT ;  /* 0x000000025c027209 */ /* 0x000fe40007810000 */
[----:B------:R-:W-:Y:S02]  /*10170*/  FMNMX.FTZ R3, R21, R3, !PT ;  /* 0x0000000315037209 */ /* 0x000fe40007810000 */
[----:B------:R-:W-:Y:S02]  /*10180*/  FSEL R97, R30, -INF , P0 ;  /* 0xff8000001e617808 */ /* 0x000fe40000000000 */
[----:B------:R-:W-:Y:S02]  /*10190*/  ISETP.GT.AND P0, PT, R0, 0x30, PT ;  /* 0x000000300000780c */ /* 0x000fe40003f04270 */
[----:B------:R-:W-:-:S02]  /*101a0*/  FSEL R88, R37, -INF , P1 ;  /* 0xff80000025587808 */ /* 0x000fc40000800000 */
[----:B------:R-:W-:Y:S01]  /*101b0*/  FMNMX.FTZ R2, R89, R2, !PT ;  /* 0x0000000259027209 */ /* 0x000fe20007810000 */
[----:B------:R-:W-:Y:S01]  /*101c0*/  LDSM.16.MT88.4 R36, [R185+0x800] ;  /* 0x00080000b924783b */ /* 0x000fe20000004200 */
[----:B------:R-:W-:Y:S02]  /*101d0*/  FMNMX.FTZ R3, R25, R3, !PT ;  /* 0x0000000319037209 */ /* 0x000fe40007810000 */
[----:B------:R-:W-:Y:S02]  /*101e0*/  ISETP.GT.AND P2, PT, R0, 0x31, PT ;  /* 0x000000310000780c */ /* 0x000fe40003f44270 */
[----:B------:R-:W-:Y:S02]  /*101f0*/  FSEL R87, R31, -INF , P0 ;  /* 0xff8000001f577808 */ /* 0x000fe40000000000 */
[----:B------:R-:W-:Y:S02]  /*10200*/  FMNMX.FTZ R2, R88, R2, !PT ;  /* 0x0000000258027209 */ /* 0x000fe40007810000 */
[----:B------:R-:W-:-:S02]  /*10210*/  FMNMX.FTZ R3, R26, R3, !PT ;  /* 0x000000031a037209 */ /* 0x000fc40007810000 */
[----:B------:R-:W-:Y:S02]  /*10220*/  FSEL R96, R28, -INF , P1 ;  /* 0xff8000001c607808 */ /* 0x000fe40000800000 */
[----:B------:R-:W-:Y:S02]  /*10230*/  FSEL R95, R29, -INF , P0 ;  /* 0xff8000001d5f7808 */ /* 0x000fe40000000000 */
[C---:B------:R-:W-:Y:S02]  /*10240*/  ISETP.GT.AND P1, PT, R0.reuse, 0x38, PT ;  /* 0x000000380000780c */ /* 0x040fe40003f24270 */
[----:B------:R-:W-:Y:S02]  /*10250*/  ISETP.GT.AND P0, PT, R0, 0x39, PT ;  /* 0x000000390000780c */ /* 0x000fe40003f04270 */
[----:B------:R-:W-:Y:S02]  /*10260*/  FSEL R86, R32, -INF , P2 ;  /* 0xff80000020567808 */ /* 0x000fe40001000000 */
[----:B------:R-:W-:Y:S01]  /*10270*/  FMNMX.FTZ R0, R87, R2, !PT ;  /* 0x0000000257007209 */ /* 0x000fe20007810000 */
[----:B------:R-:W-:Y:S01]  /*10280*/  LDSM.16.MT88.4 R32, [R241+0x800] ;  /* 0x00080000f120783b */ /* 0x000fe20000004200 */
[----:B------:R-:W-:-:S02]  /*10290*/  FMNMX.FTZ R3, R56, R3, !PT ;  /* 0x0000000338037209 */ /* 0x000fc40007810000 */
[----:B------:R-:W-:Y:S02]  /*102a0*/  FSEL R85, R8, -INF , P1 ;  /* 0xff80000008557808 */ /* 0x000fe40000800000 */
[----:B------:R-:W-:Y:S01]  /*102b0*/  FMNMX.FTZ R0, R86, R0, !PT ;  /* 0x0000000056007209 */ /* 0x000fe20007810000 */
[----:B------:R-:W1:Y:S01]  /*102c0*/  MUFU.TANH R8, R4 ;  /* 0x0000000400087308 */ /* 0x000e620000002400 */
[----:B------:R-:W-:Y:S01]  /*102d0*/  FMNMX.FTZ R2, R57, R3, !PT ;  /* 0x0000000339027209 */ /* 0x000fe20007810000 */
[----:B------:R-:W-:Y:S01]  /*102e0*/  FMUL.FTZ R3, R15, c[0x0][0x320] ;  /* 0x0000c8000f037a20 */ /* 0x000fe20000410000 */
[----:B------:R-:W-:Y:S01]  /*102f0*/  FSEL R84, R9, -INF , P0 ;  /* 0xff80000009547808 */ /* 0x000fe20000000000 */
[----:B------:R-:W-:Y:S01]  /*10300*/  LDSM.16.MT88.4 R12, [R185] ;  /* 0x00000000b90c783b */ /* 0x000fe20000004200 */
[----:B------:R-:W-:Y:S02]  /*10310*/  FMNMX.FTZ R0, R85, R0, !PT ;  /* 0x0000000055007209 */ /* 0x000fe40007810000 */
[----:B------:R-:W-:Y:S01]  /*10320*/  FMNMX.FTZ R2, R98, R2, !PT ;  /* 0x0000000262027209 */ /* 0x000fe20007810000 */
[----:B------:R2:W3:Y:S01]  /*10330*/  MUFU.TANH R4, R3 ;  /* 0x0000000300047308 */ /* 0x0004e20000002400 */
[----:B------:R-:W-:-:S02]  /*10340*/  FMNMX.FTZ R0, R84, R0, !PT ;  /* 0x0000000054007209 */ /* 0x000fc40007810000 */
[----:B------:R-:W-:Y:S02]  /*10350*/  FMNMX.FTZ R2, R99, R2, !PT ;  /* 0x0000000263027209 */ /* 0x000fe40007810000 */
[----:B------:R-:W-:Y:S02]  /*10360*/  FSEL R94, R27, -INF , P2 ;  /* 0xff8000001b5e7808 */ /* 0x000fe40001000000 */
[----:B------:R-:W-:Y:S02]  /*10370*/  FMNMX.FTZ R2, R97, R2, !PT ;  /* 0x0000000261027209 */ /* 0x000fe40007810000 */
[----:B-1----:R-:W-:Y:S02]  /*10380*/  FSEL R91, R8, -INF , P1 ;  /* 0xff800000085b7808 */ /* 0x002fe40000800000 */
[----:B------:R-:W-:-:S04]  /*10390*/  FMNMX.FTZ R2, R96, R2, !PT ;  /* 0x0000000260027209 */ /* 0x000fc80007810000 */
[----:B------:R-:W-:Y:S01]  /*103a0*/  FMNMX.FTZ R2, R95, R2, !PT ;  /* 0x000000025f027209 */ /* 0x000fe20007810000 */
[----:B--2---:R-:W1:Y:S01]  /*103b0*/  SHFL.BFLY PT, R3, R0, 0x2, 0x1f ;  /* 0x0c401f0000037f89 */ /* 0x004e6200000e0000 */
[----:B---3--:R-:W-:Y:S02]  /*103c0*/  FSEL R90, R4, -INF , P0 ;  /* 0xff800000045a7808 */ /* 0x008fe40000000000 */
[----:B------:R-:W-:-:S04]  /*103d0*/  FMNMX.FTZ R2, R94, R2, !PT ;  /* 0x000000025e027209 */ /* 0x000fc80007810000 */
[----:B------:R-:W-:-:S04]  /*103e0*/  FMNMX.FTZ R2, R91, R2, !PT ;  /* 0x000000025b027209 */ /* 0x000fc80007810000 */
[----:B------:R-:W-:Y:S02]  /*103f0*/  FMNMX.FTZ R2, R90, R2, !PT ;  /* 0x000000025a027209 */ /* 0x000fe40007810000 */
[----:B-1----:R-:W-:-:S03]  /*10400*/  FMNMX.FTZ R0, R0, R3, !PT ;  /* 0x0000000300007209 */ /* 0x002fc60007810000 */
[----:B------:R-:W1:Y:S04]  /*10410*/  SHFL.BFLY PT, R3, R2, 0x2, 0x1f ;  /* 0x0c401f0002037f89 */ /* 0x000e6800000e0000 */
[----:B------:R-:W2:Y:S01]  /*10420*/  SHFL.BFLY PT, R4, R0, 0x1, 0x1f ;  /* 0x0c201f0000047f89 */ /* 0x000ea200000e0000 */
[----:B-1----:R-:W-:Y:S02]  /*10430*/  FMNMX.FTZ R3, R2, R3, !PT ;  /* 0x0000000302037209 */ /* 0x002fe40007810000 */
[----:B--2---:R-:W-:-:S03]  /*10440*/  FMNMX.FTZ R9, R0, R4, !PT ;  /* 0x0000000400097209 */ /* 0x004fc60007810000 */
[----:B------:R-:W1:Y:S01]  /*10450*/  SHFL.BFLY PT, R4, R3, 0x1, 0x1f ;  /* 0x0c201f0003047f89 */ /* 0x000e6200000e0000 */
[C---:B------:R-:W-:Y:S01]  /*10460*/  FSETP.NEU.FTZ.AND P0, PT, R9.reuse, -INF , PT ;  /* 0xff8000000900780b */ /* 0x040fe20003f1d000 */
[----:B------:R-:W-:-:S05]  /*10470*/  FMUL.FTZ R2, R9, c[0x0][0x2d0] ;  /* 0x0000b40009027a20 */ /* 0x000fca0000410000 */
[----:B------:R-:W-:-:S05]  /*10480*/  FSEL R2, R2, RZ, P0 ;  /* 0x000000ff02027208 */ /* 0x000fca0000000000 */
[----:B------:R-:W-:-:S04]  /*10490*/  FFMA.FTZ R0, R5, c[0x0][0x2d0], -R2 ;  /* 0x0000b40005007a23 */ /* 0x000fc80000010802 */
[----:B------:R2:W-:Y:S01]  /*104a0*/  MUFU.EX2 R67, R0 ;  /* 0x0000000000437308 */ /* 0x0005e20000000800 */
[----:B-1----:R-:W-:Y:S01]  /*104b0*/  FMNMX.FTZ R8, R3, R4, !PT ;  /* 0x0000000403087209 */ /* 0x002fe20007810000 */
[----:B------:R-:W-:-:S03]  /*104c0*/  FFMA.FTZ R3, R16, c[0x0][0x2d0], -R2 ;  /* 0x0000b40010037a23 */ /* 0x000fc60000010802 */
[----:B------:R-:W-:-:S03]  /*104d0*/  FSETP.NEU.FTZ.AND P0, PT, R8, -INF , PT ;  /* 0xff8000000800780b */ /* 0x000fc60003f1d000 */
[----:B------:R1:W-:Y:S01]  /*104e0*/  MUFU.EX2 R77, R3 ;  /* 0x00000003004d7308 */ /* 0x0003e20000000800 */
[----:B--2---:R-:W-:-:S07]  /*104f0*/  FFMA.FTZ R0, R6, c[0x0][0x2d0], -R2 ;  /* 0x0000b40006007a23 */ /* 0x004fce0000010802 */
[----:B------:R2:W3:Y:S01]  /*10500*/  MUFU.EX2 R66, R0 ;  /* 0x0000000000427308 */ /* 0x0004e20000000800 */
[----:B-1----:R-:W-:-:S07]  /*10510*/  FFMA.FTZ R3, R17, c[0x0][0x2d0], -R2 ;  /* 0x0000b40011037a23 */ /* 0x002fce0000010802 */
[----:B------:R-:W-:Y:S01]  /*10520*/  MUFU.EX2 R78, R3 ;  /* 0x00000003004e7308 */ /* 0x000fe20000000800 */
[----:B--2---:R-:W-:Y:S01]  /*10530*/  FFMA.FTZ R0, R7, c[0x0][0x2d0], -R2 ;  /* 0x0000b40007007a23 */ /* 0x004fe20000010802 */
[----:B---3--:R-:W-:Y:S01]  /*10540*/  F2FP.PACK_AB R16, R66, R67 ;  /* 0x000000434210723e */ /* 0x008fe200000000ff */
[----:B------:R-:W1:Y:S05]  /*10550*/  LDSM.16.MT88.4 R4, [R241] ;  /* 0x00000000f104783b */ /* 0x000e6a0000004200 */
[----:B------:R2:W3:Y:S02]  /*10560*/  MUFU.EX2 R74, R0 ;  /* 0x00000000004a7308 */ /* 0x0004e40000000800 */
[----:B--2---:R-:W-:-:S05]  /*10570*/  FMUL.FTZ R0, R8, c[0x0][0x2d0] ;  /* 0x0000b40008007a20 */ /* 0x004fca0000410000 */
[----:B------:R-:W-:-:S05]  /*10580*/  FSEL R0, R0, RZ, P0 ;  /* 0x000000ff00007208 */ /* 0x000fca0000000000 */
[----:B------:R-:W-:Y:S01]  /*10590*/  FFMA.FTZ R3, R18, c[0x0][0x2d0], -R0 ;  /* 0x0000b40012037a23 */ /* 0x000fe20000010800 */
[----:B---3--:R-:W-:-:S03]  /*105a0*/  F2FP.PACK_AB R18, R77, R74 ;  /* 0x0000004a4d12723e */ /* 0x008fc600000000ff */
        /* <DEDUP_REMOVED lines=10> */
[----:B------:R2:W3:Y:S02]  /*10650*/  MUFU.EX2 R79, R3 ;  /* 0x00000003004f7308 */ /* 0x0004e40000000800 */
[C---:B------:R-:W-:Y:S08]  /*10660*/  HMMA.16816.F32 R44, R16.reuse, R12, RZ ;  /* 0x0000000c102c723c */ /* 0x040ff000000018ff */
[----:B------:R-:W-:Y:S01]  /*10670*/  HMMA.16816.F32 R28, R16, R14, RZ ;  /* 0x0000000e101c723c */ /* 0x000fe200000018ff */
[----:B--2---:R-:W-:Y:S01]  /*10680*/  FFMA.FTZ R3, R23, c[0x0][0x2d0], -R2 ;  /* 0x0000b40017037a23 */ /* 0x004fe20000010802 */
[----:B---3--:R-:W-:-:S03]  /*10690*/  F2FP.PACK_AB R12, R79, R78 ;  /* 0x0000004e4f0c723e */ /* 0x008fc600000000ff */
[----:B------:R2:W-:Y:S03]  /*106a0*/  MUFU.EX2 R82, R3 ;  /* 0x0000000300527308 */ /* 0x0005e60000000800 */
[----:B-1----:R-:W-:Y:S01]  /*106b0*/  HMMA.16816.F32 R20, R16, R6, RZ ;  /* 0x000000061014723c */ /* 0x002fe200000018ff */
[----:B--2---:R-:W-:-:S04]  /*106c0*/  FFMA.FTZ R3, R24, c[0x0][0x2d0], -R2 ;  /* 0x0000b40018037a23 */ /* 0x004fc80000010802 */
[----:B------:R1:W2:Y:S02]  /*106d0*/  MUFU.EX2 R83, R3 ;  /* 0x0000000300537308 */ /* 0x0002a40000000800 */
[----:B-1----:R-:W-:Y:S01]  /*106e0*/  FFMA.FTZ R3, R25, c[0x0][0x2d0], -R0 ;  /* 0x0000b40019037a23 */ /* 0x002fe20000010800 */
[----:B--2---:R-:W-:-:S05]  /*106f0*/  F2FP.PACK_AB R14, R83, R82 ;  /* 0x00000052530e723e */ /* 0x004fca00000000ff */
[----:B------:R1:W-:Y:S02]  /*10700*/  MUFU.EX2 R72, R3 ;  /* 0x0000000300487308 */ /* 0x0003e40000000800 */
[--C-:B-1----:R-:W-:Y:S02]  /*10710*/  FFMA.FTZ R3, R26, c[0x0][0x2d0], -R0.reuse ;  /* 0x0000b4001a037a23 */ /* 0x102fe40000010800 */
[C---:B------:R-:W-:Y:S04]  /*10720*/  HMMA.16816.F32 R24, R16.reuse, R4, RZ ;  /* 0x000000041018723c */ /* 0x040fe800000018ff */
[----:B------:R1:W2:Y:S04]  /*10730*/  MUFU.EX2 R76, R3 ;  /* 0x00000003004c7308 */ /* 0x0002a80000000800 */
[----:B------:R-:W-:Y:S01]  /*10740*/  HMMA.16816.F32 R4, R16, R48, RZ ;  /* 0x000000301004723c */ /* 0x000fe200000018ff */
[----:B-1----:R-:W-:Y:S01]  /*10750*/  FFMA.FTZ R3, R56, c[0x0][0x2d0], -R0 ;  /* 0x0000b40038037a23 */ /* 0x002fe20000010800 */
[----:B--2---:R-:W-:-:S03]  /*10760*/  F2FP.PACK_AB R13, R76, R72 ;  /* 0x000000484c0d723e */ /* 0x004fc600000000ff */
[----:B------:R1:W-:Y:S02]  /*10770*/  MUFU.EX2 R81, R3 ;  /* 0x0000000300517308 */ /* 0x0003e40000000800 */
[----:B-1----:R-:W-:Y:S02]  /*10780*/  FFMA.FTZ R3, R57, c[0x0][0x2d0], -R0 ;  /* 0x0000b40039037a23 */ /* 0x002fe40000010800 */
[----:B------:R-:W1:Y:S04]  /*10790*/  LDSM.16.MT88.4 R56, [R242+0x800] ;  /* 0x00080000f238783b */ /* 0x000e680000004200 */
[----:B------:R-:W2:Y:S02]  /*107a0*/  MUFU.EX2 R80, R3 ;  /* 0x0000000300507308 */ /* 0x000ea40000000800 */
[----:B--2---:R-:W-:Y:S01]  /*107b0*/  F2FP.PACK_AB R15, R80, R81 ;  /* 0x00000051500f723e */ /* 0x004fe200000000ff */
[----:B------:R-:W-:-:S04]  /*107c0*/  FADD.FTZ R3, R67, R66 ;  /* 0x0000004243037221 */ /* 0x000fc80000010000 */
[----:B------:R-:W-:Y:S02]  /*107d0*/  FADD.FTZ R3, R74, R3 ;  /* 0x000000034a037221 */ /* 0x000fe40000010000 */
[C---:B------:R-:W-:Y:S08]  /*107e0*/  HMMA.16816.F32 R224, R12.reuse, R32, R24 ;  /* 0x000000200ce0723c */ /* 0x040ff00000001818 */
[----:B------:R-:W-:Y:S01]  /*107f0*/  HMMA.16816.F32 R124, R12, R34, R20 ;  /* 0x000000220c7c723c */ /* 0x000fe20000001814 */
[----:B------:R-:W-:Y:S07]  /*10800*/  LDSM.16.MT88.4 R32, [R241+0x2800] ;  /* 0x00280000f120783b */ /* 0x000fee0000004200 */
[C---:B------:R-:W-:Y:S08]  /*10810*/  HMMA.16816.F32 R24, R16.reuse, R40, RZ ;  /* 0x000000281018723c */ /* 0x040ff000000018ff */
[----:B------:R-:W-:Y:S01]  /*10820*/  HMMA.16816.F32 R20, R16, R42, RZ ;  /* 0x0000002a1014723c */ /* 0x000fe200000018ff */
[----:B------:R-:W2:Y:S07]  /*10830*/  LDSM.16.MT88.4 R40, [R241+0x2000] ;  /* 0x00200000f128783b */ /* 0x000eae0000004200 */
[C---:B------:R-:W-:Y:S01]  /*10840*/  HMMA.16816.F32 R140, R12.reuse, R36, R44 ;  /* 0x000000240c8c723c */ /* 0x040fe2000000182c */
[----:B------:R-:W3:Y:S07]  /*10850*/  LDSM.16.MT88.4 R44, [R186+0x2000] ;  /* 0x00200000ba2c783b */ /* 0x000eee0000004200 */
[----:B------:R-:W-:Y:S08]  /*10860*/  HMMA.16816.F32 R192, R12, R52, R4 ;  /* 0x000000340cc0723c */ /* 0x000ff00000001804 */
[----:B------:R-:W-:Y:S08]  /*10870*/  HMMA.16816.F32 R4, R16, R60, RZ ;  /* 0x0000003c1004723c */ /* 0x000ff000000018ff */
[C---:B------:R-:W-:Y:S01]  /*10880*/  HMMA.16816.F32 R132, R12.reuse, R38, R28 ;  /* 0x000000260c84723c */ /* 0x040fe2000000181c */
[----:B------:R-:W4:Y:S07]  /*10890*/  LDSM.16.MT88.4 R36, [R186+0x2800] ;  /* 0x00280000ba24783b */ /* 0x000f2e0000004200 */
[C---:B-1----:R-:W-:Y:S08]  /*108a0*/  HMMA.16816.F32 R172, R12.reuse, R56, R24 ;  /* 0x000000380cac723c */ /* 0x042ff00000001818 */
[----:B------:R-:W-:Y:S08]  /*108b0*/  HMMA.16816.F32 R164, R12, R58, R20 ;  /* 0x0000003a0ca4723c */ /* 0x000ff00000001814 */
[C---:B--2---:R-:W-:Y:S08]  /*108c0*/  HMMA.16816.F32 R24, R16.reuse, R40, RZ ;  /* 0x000000281018723c */ /* 0x044ff000000018ff */
[----:B------:R-:W-:Y:S01]  /*108d0*/  HMMA.16816.F32 R20, R16, R42, RZ ;  /* 0x0000002a1014723c */ /* 0x000fe200000018ff */
[----:B------:R-:W1:Y:S07]  /*108e0*/  LDSM.16.MT88.4 R40, [R242+0x2000] ;  /* 0x00200000f228783b */ /* 0x000e6e0000004200 */
[----:B------:R-:W-:Y:S08]  /*108f0*/  HMMA.16816.F32 R168, R12, R68, R4 ;  /* 0x000000440ca8723c */ /* 0x000ff00000001804 */
[C---:B---3--:R-:W-:Y:S08]  /*10900*/  HMMA.16816.F32 R4, R16.reuse, R44, RZ ;  /* 0x0000002c1004723c */ /* 0x048ff000000018ff */
[----:B------:R-:W-:Y:S08]  /*10910*/  HMMA.16816.F32 R28, R16, R50, RZ ;  /* 0x00000032101c723c */ /* 0x000ff000000018ff */
[C---:B------:R-:W-:Y:S01]  /*10920*/  HMMA.16816.F32 R56, R12.reuse, R32, R24 ;  /* 0x000000200c38723c */ /* 0x040fe20000001818 */
[----:B------:R-:W2:Y:S06]  /*10930*/  LDSM.16.MT88.4 R24, [R242+0x2800] ;  /* 0x00280000f218783b */ /* 0x000eac0000004200 */
[--C-:B------:R-:W-:Y:S01]  /*10940*/  FFMA.FTZ R32, R89, c[0x0][0x2d0], -R2.reuse ;  /* 0x0000b40059207a23 */ /* 0x100fe20000010802 */
[----:B----4-:R-:W-:Y:S01]  /*10950*/  HMMA.16816.F32 R160, R12, R36, R4 ;  /* 0x000000240ca0723c */ /* 0x010fe20000001804 */
[----:B------:R-:W-:-:S06]  /*10960*/  FFMA.FTZ R33, R88, c[0x0][0x2d0], -R2 ;  /* 0x0000b40058217a23 */ /* 0x000fcc0000010802 */
[--C-:B------:R-:W-:Y:S01]  /*10970*/  FFMA.FTZ R37, R95, c[0x0][0x2d0], -R0.reuse ;  /* 0x0000b4005f257a23 */ /* 0x100fe20000010800 */
[----:B------:R-:W-:Y:S01]  /*10980*/  HMMA.16816.F32 R116, R12, R54, R28 ;  /* 0x000000360c74723c */ /* 0x000fe2000000181c */
[----:B------:R-:W-:-:S07]  /*10990*/  FFMA.FTZ R36, R94, c[0x0][0x2d0], -R0 ;  /* 0x0000b4005e247a23 */ /* 0x000fce0000010800 */
[C---:B-1----:R-:W-:Y:S07]  /*109a0*/  HMMA.16816.F32 R4, R16.reuse, R40, RZ ;  /* 0x000000281004723c */ /* 0x042fee00000018ff */
[--C-:B------:R-:W-:Y:S01]  /*109b0*/  FFMA.FTZ R40, R87, c[0x0][0x2d0], -R2.reuse ;  /* 0x0000b40057287a23 */ /* 0x100fe20000010802 */
[----:B------:R-:W-:Y:S01]  /*109c0*/  HMMA.16816.F32 R28, R16, R62, RZ ;  /* 0x0000003e101c723c */ /* 0x000fe200000018ff */
[----:B------:R-:W-:-:S07]  /*109d0*/  FFMA.FTZ R41, R86, c[0x0][0x2d0], -R2 ;  /* 0x0000b40056297a23 */ /* 0x000fce0000010802 */
[C---:B------:R-:W-:Y:S07]  /*109e0*/  HMMA.16816.F32 R60, R12.reuse, R34, R20 ;  /* 0x000000220c3c723c */ /* 0x040fee0000001814 */
[--C-:B------:R-:W-:Y:S01]  /*109f0*/  FFMA.FTZ R35, R97, c[0x0][0x2d0], -R0.reuse ;  /* 0x0000b40061237a23 */ /* 0x100fe20000010800 */
[----:B--2---:R-:W-:Y:S01]  /*10a00*/  HMMA.16816.F32 R156, R12, R24, R4 ;  /* 0x000000180c9c723c */ /* 0x004fe20000001804 */
[----:B------:R-:W-:-:S07]  /*10a10*/  FFMA.FTZ R34, R96, c[0x0][0x2d0], -R0 ;  /* 0x0000b40060227a23 */ /* 0x000fce0000010800 */
[----:B------:R-:W-:Y:S01]  /*10a20*/  HMMA.16816.F32 R48, R12, R70, R28 ;  /* 0x000000460c30723c */ /* 0x000fe2000000181c */
[----:B------:R-:W1:Y:S07]  /*10a30*/  LDSM.16.MT88.4 R28, [R185+0x4000] ;  /* 0x00400000b91c783b */ /* 0x000e6e0000004200 */
[C---:B------:R-:W-:Y:S07]  /*10a40*/  HMMA.16816.F32 R4, R16.reuse, R42, RZ ;  /* 0x0000002a1004723c */ /* 0x040fee00000018ff */
[--C-:B------:R-:W-:Y:S01]  /*10a50*/  FFMA.FTZ R42, R85, c[0x0][0x2d0], -R2.reuse ;  /* 0x0000b400552a7a23 */ /* 0x100fe20000010802 */
[----:B------:R-:W-:Y:S01]  /*10a60*/  HMMA.16816.F32 R20, R16, R46, RZ ;  /* 0x0000002e1014723c */ /* 0x000fe200000018ff */
[----:B------:R-:W-:-:S02]  /*10a70*/  FFMA.FTZ R43, R84, c[0x0][0x2d0], -R2 ;  /* 0x0000b400542b7a23 */ /* 0x000fc40000010802 */
[----:B------:R-:W-:Y:S11]  /*10a80*/  LDSM.16.MT88.4 R84, [R241+0x5800] ;  /* 0x00580000f154783b */ /* 0x000ff60000004200 */
[----:B------:R-:W-:Y:S02]  /*10a90*/  @!UPT UIADD3 URZ, URZ, URZ, URZ ;  /* 0x0000003f3f3ff290 */ /* 0x000fe4000fffe03f */
[C---:B------:R-:W-:Y:S01]  /*10aa0*/  HMMA.16816.F32 R128, R12.reuse, R26, R4 ;  /* 0x0000001a0c80723c */ /* 0x040fe20000001804 */
[----:B------:R-:W2:Y:S07]  /*10ab0*/  LDSM.16.MT88.4 R24, [R185+0x4800] ;  /* 0x00480000b918783b */ /* 0x000eae0000004200 */
[----:B------:R-:W-:Y:S07]  /*10ac0*/  HMMA.16816.F32 R136, R12, R38, R20 ;  /* 0x000000260c88723c */ /* 0x000fee0000001814 */
[----:B------:R-:W-:Y:S01]  /*10ad0*/  FADD.FTZ R21, R65, R64 ;  /* 0x0000004041157221 */ /* 0x000fe20000010000 */
[----:B-1----:R-:W-:Y:S01]  /*10ae0*/  HMMA.16816.F32 R4, R16, R28, RZ ;  /* 0x0000001c1004723c */ /* 0x002fe200000018ff */
[----:B------:R-:W-:-:S02]  /*10af0*/  FADD.FTZ R20, R77, R3 ;  /* 0x000000034d147221 */ /* 0x000fc40000010000 */
[----:B------:R-:W-:Y:S02]  /*10b00*/  FADD.FTZ R21, R73, R21 ;  /* 0x0000001549157221 */ /* 0x000fe40000010000 */
[----:B------:R-:W-:Y:S02]  /*10b10*/  FFMA.FTZ R39, R91, c[0x0][0x2d0], -R0 ;  /* 0x0000b4005b277a23 */ /* 0x000fe40000010800 */
[----:B------:R-:W-:Y:S02]  /*10b20*/  FADD.FTZ R3, R75, R21 ;  /* 0x000000154b037221 */ /* 0x000fe40000010000 */
[----:B------:R-:W-:Y:S02]  /*10b30*/  FFMA.FTZ R28, R93, c[0x0][0x2d0], -R2 ;  /* 0x0000b4005d1c7a23 */ /* 0x000fe40000010802 */
[----:B------:R-:W-:Y:S02]  /*10b40*/  FADD.FTZ R3, R72, R3 ;  /* 0x0000000348037221 */ /* 0x000fe40000010000 */
[----:B------:R-:W-:-:S11]  /*10b50*/  FFMA.FTZ R38, R90, c[0x0][0x2d0], -R0 ;  /* 0x0000b4005a267a23 */ /* 0x000fd60000010800 */
[----:B--2---:R-:W-:Y:S08]  /*10b60*/  HMMA.16816.F32 R120, R12, R24, R4 ;  /* 0x000000180c78723c */ /* 0x004ff00000001804 */
[----:B------:R-:W-:Y:S07]  /*10b70*/  HMMA.16816.F32 R4, R16, R30, RZ ;  /* 0x0000001e1004723c */ /* 0x000fee00000018ff */
[----:B------:R-:W-:-:S02]  /*10b80*/  FFMA.FTZ R30, R92, c[0x0][0x2d0], -R2 ;  /* 0x0000b4005c1e7a23 */ /* 0x000fc40000010802 */
[----:B------:R-:W-:Y:S02]  /*10b90*/  FADD.FTZ R31, R76, R3 ;  /* 0x000000034c1f7221 */ /* 0x000fe40000010000 */
[----:B------:R-:W1:Y:S08]  /*10ba0*/  MUFU.EX2 R3, R28 ;  /* 0x0000001c00037308 */ /* 0x000e700000000800 */
[----:B------:R2:W3:Y:S05]  /*10bb0*/  MUFU.EX2 R2, R30 ;  /* 0x0000001e00027308 */ /* 0x0004ea0000000800 */
[----:B------:R-:W-:Y:S01]  /*10bc0*/  HMMA.16816.F32 R112, R12, R26, R4 ;  /* 0x0000001a0c70723c */ /* 0x000fe20000001804 */
[----:B------:R-:W-:Y:S06]  /*10bd0*/  LDSM.16.MT88.4 R24, [R241+0x4800] ;  /* 0x00480000f118783b */ /* 0x000fec0000004200 */
[----:B------:R-:W-:-:S02]  /*10be0*/  FADD.FTZ R4, R78, R20 ;  /* 0x000000144e047221 */ /* 0x000fc40000010000 */
[----:B------:R-:W4:Y:S02]  /*10bf0*/  LDSM.16.MT88.4 R20, [R241+0x4000] ;  /* 0x00400000f114783b */ /* 0x000f240000004200 */
[----:B------:R-:W-:Y:S02]  /*10c00*/  FADD.FTZ R29, R79, R4 ;  /* 0x000000044f1d7221 */ /* 0x000fe40000010000 */
[----:B----4-:R-:W-:Y:S01]  /*10c10*/  HMMA.16816.F32 R4, R16, R20, RZ ;  /* 0x000000141004723c */ /* 0x010fe200000018ff */
[----:B------:R-:W4:Y:S11]  /*10c20*/  MUFU.EX2 R20, R32 ;  /* 0x0000002000147308 */ /* 0x000f360000000800 */
[----:B------:R-:W-:Y:S11]  /*10c30*/  @!UPT UIADD3 URZ, URZ, URZ, URZ ;  /* 0x0000003f3f3ff290 */ /* 0x000ff6000fffe03f */
[----:B------:R-:W-:Y:S01]  /*10c40*/  @!UPT UIADD3 URZ, URZ, URZ, URZ ;  /* 0x0000003f3f3ff290 */ /* 0x000fe2000fffe03f */
[----:B------:R-:W-:Y:S08]  /*10c50*/  HMMA.16816.F32 R68, R12, R24, R4 ;  /* 0x000000180c44723c */ /* 0x000ff00000001804 */
[----:B------:R-:W-:Y:S11]  /*10c60*/  HMMA.16816.F32 R4, R16, R22, RZ ;  /* 0x000000161004723c */ /* 0x000ff600000018ff */
[----:B------:R-:W-:Y:S11]  /*10c70*/  @!UPT UIADD3 URZ, URZ, URZ, URZ ;  /* 0x0000003f3f3ff290 */ /* 0x000ff6000fffe03f */
[----:B------:R-:W-:Y:S02]  /*10c80*/  @!UPT UIADD3 URZ, URZ, URZ, URZ ;  /* 0x0000003f3f3ff290 */ /* 0x000fe4000fffe03f */
[----:B------:R-:W-:Y:S01]  /*10c90*/  HMMA.16816.F32 R152, R12, R26, R4 ;  /* 0x0000001a0c98723c */ /* 0x000fe20000001804 */
[----:B------:R-:W-:Y:S01]  /*10ca0*/  MUFU.EX2 R7, R33 ;  /* 0x0000002100077308 */ /* 0x000fe20000000800 */
[----:B------:R-:W-:Y:S05]  /*10cb0*/  LDSM.16.MT88.4 R24, [R186+0x4800] ;  /* 0x00480000ba18783b */ /* 0x000fea0000004200 */
[----:B------:R-:W-:Y:S02]  /*10cc0*/  FADD.FTZ R4, R82, R29 ;  /* 0x0000001d52047221 */ /* 0x000fe40000010000 */
[----:B------:R-:W-:Y:S02]  /*10cd0*/  FADD.FTZ R5, R81, R31 ;  /* 0x0000001f51057221 */ /* 0x000fe40000010000 */
[----:B--2---:R-:W2:Y:S01]  /*10ce0*/  LDSM.16.MT88.4 R28, [R186+0x4000] ;  /* 0x00400000ba1c783b */ /* 0x004ea20000004200 */
[----:B------:R-:W-:-:S02]  /*10cf0*/  FFMA.FTZ R6, R98, c[0x0][0x2d0], -R0 ;  /* 0x0000b40062067a23 */ /* 0x000fc40000010800 */
[----:B------:R-:W-:Y:S02]  /*10d00*/  FADD.FTZ R22, R80, R5 ;  /* 0x0000000550167221 */ /* 0x000fe40000010000 */
[----:B------:R-:W-:Y:S02]  /*10d10*/  FFMA.FTZ R5, R99, c[0x0][0x2d0], -R0 ;  /* 0x0000b40063057a23 */ /* 0x000fe40000010800 */
[----:B------:R-:W5:Y:S01]  /*10d20*/  MUFU.EX2 R6, R6 ;  /* 0x0000000600067308 */ /* 0x000f620000000800 */
[----:B------:R-:W-:-:S04]  /*10d30*/  FADD.FTZ R4, R83, R4 ;  /* 0x0000000453047221 */ /* 0x000fc80000010000 */
[----:B-1----:R-:W-:-:S03]  /*10d40*/  FADD.FTZ R4, R3, R4 ;  /* 0x0000000403047221 */ /* 0x002fc60000010000 */
[----:B------:R-:W1:Y:S01]  /*10d50*/  MUFU.EX2 R5, R5 ;  /* 0x0000000500057308 */ /* 0x000e620000000800 */
[C---:B---3--:R-:W-:Y:S01]  /*10d60*/  FADD.FTZ R21, R2.reuse, R4 ;  /* 0x0000000402157221 */ /* 0x048fe20000010000 */
[----:B------:R-:W-:-:S03]  /*10d70*/  F2FP.PACK_AB R4, R2, R3 ;  /* 0x000000030204723e */ /* 0x000fc600000000ff */
[----:B----4-:R-:W-:Y:S02]  /*10d80*/  FADD.FTZ R2, R20, R21 ;  /* 0x0000001514027221 */ /* 0x010fe40000010000 */
[----:B-----5:R-:W-:Y:S01]  /*10d90*/  FADD.FTZ R0, R6, R22 ;  /* 0x0000001606007221 */ /* 0x020fe20000010000 */
[----:B------:R-:W-:Y:S01]  /*10da0*/  MUFU.EX2 R3, R41 ;  /* 0x0000002900037308 */ /* 0x000fe20000000800 */
[----:B------:R-:W-:Y:S02]  /*10db0*/  FADD.FTZ R32, R7, R2 ;  /* 0x0000000207207221 */ /* 0x000fe40000010000 */
[C---:B-1----:R-:W-:Y:S01]  /*10dc0*/  FADD.FTZ R33, R5.reuse, R0 ;  /* 0x0000000005217221 */ /* 0x042fe20000010000 */
[----:B------:R-:W-:-:S04]  /*10dd0*/  F2FP.PACK_AB R5, R5, R6 ;  /* 0x000000060505723e */ /* 0x000fc800000000ff */
[----:B------:R-:W1:Y:S01]  /*10de0*/  MUFU.EX2 R2, R35 ;  /* 0x0000002300027308 */ /* 0x000e620000000800 */
[----:B------:R-:W-:Y:S02]  /*10df0*/  F2FP.PACK_AB R6, R7, R20 ;  /* 0x000000140706723e */ /* 0x000fe400000000ff */
[C---:B--2---:R-:W-:Y:S05]  /*10e00*/  HMMA.16816.F32 R20, R16.reuse, R28, RZ ;  /* 0x0000001c1014723c */ /* 0x044fea00000018ff */
[----:B------:R-:W2:Y:S03]  /*10e10*/  MUFU.EX2 R0, R34 ;  /* 0x0000002200007308 */ /* 0x000ea60000000800 */
[----:B------:R-:W-:Y:S01]  /*10e20*/  HMMA.16816.F32 R28, R16, R30, RZ ;  /* 0x0000001e101c723c */ /* 0x000fe200000018ff */
[----:B-1----:R-:W-:Y:S11]  /*10e30*/  FADD.FTZ R7, R2, R33 ;  /* 0x0000002102077221 */ /* 0x002ff60000010000 */
[----:B------:R-:W-:Y:S04]  /*10e40*/  @!UPT UIADD3 URZ, URZ, URZ, URZ ;  /* 0x0000003f3f3ff290 */ /* 0x000fe8000fffe03f */
[C---:B------:R-:W-:Y:S01]  /*10e50*/  HMMA.16816.F32 R52, R12.reuse, R24, R20 ;  /* 0x000000180c34723c */ /* 0x040fe20000001814 */
[----:B------:R-:W1:Y:S07]  /*10e60*/  MUFU.EX2 R20, R40 ;  /* 0x0000002800147308 */ /* 0x000e6e0000000800 */
[----:B------:R-:W-:Y:S01]  /*10e70*/  HMMA.16816.F32 R44, R12, R26, R28 ;  /* 0x0000001a0c2c723c */ /* 0x000fe2000000181c */
[----:B------:R-:W3:Y:S06]  /*10e80*/  MUFU.EX2 R24, R42 ;  /* 0x0000002a00187308 */ /* 0x000eec0000000800 */
[C---:B--2---:R-:W-:Y:S01]  /*10e90*/  FADD.FTZ R26, R0.reuse, R7 ;  /* 0x00000007001a7221 */ /* 0x044fe20000010000 */
[----:B------:R-:W-:Y:S01]  /*10ea0*/  F2FP.PACK_AB R7, R0, R2 ;  /* 0x000000020007723e */ /* 0x000fe200000000ff */
[----:B------:R-:W2:Y:S01]  /*10eb0*/  MUFU.EX2 R22, R37 ;  /* 0x0000002500167308 */ /* 0x000ea20000000800 */
[----:B-1----:R-:W-:Y:S01]  /*10ec0*/  FADD.FTZ R25, R20, R32 ;  /* 0x0000002014197221 */ /* 0x002fe20000010000 */
[----:B------:R-:W-:-:S03]  /*10ed0*/  F2FP.PACK_AB R100, R3, R20 ;  /* 0x000000140364723e */ /* 0x000fc600000000ff */
[----:B------:R-:W-:-:S03]  /*10ee0*/  FADD.FTZ R2, R3, R25 ;  /* 0x0000001903027221 */ /* 0x000fc60000010000 */
[----:B------:R-:W1:Y:S01]  /*10ef0*/  MUFU.EX2 R21, R36 ;  /* 0x0000002400157308 */ /* 0x000e620000000800 */
[----:B---3--:R-:W-:-:S07]  /*10f00*/  FADD.FTZ R2, R24, R2 ;  /* 0x0000000218027221 */ /* 0x008fce0000010000 */
[----:B------:R-:W3:Y:S01]  /*10f10*/  MUFU.EX2 R23, R43 ;  /* 0x0000002b00177308 */ /* 0x000ee20000000800 */
[----:B--2---:R-:W-:-:S04]  /*10f20*/  FADD.FTZ R0, R22, R26 ;  /* 0x0000001a16007221 */ /* 0x004fc80000010000 */
[C---:B-1----:R-:W-:Y:S01]  /*10f30*/  FADD.FTZ R3, R21.reuse, R0 ;  /* 0x0000000015037221 */ /* 0x042fe20000010000 */
[----:B------:R-:W-:Y:S02]  /*10f40*/  F2FP.PACK_AB R101, R21, R22 ;  /* 0x000000161565723e */ /* 0x000fe400000000ff */
[----:B------:R-:W-:Y:S01]  /*10f50*/  MUFU.EX2 R0, R38 ;  /* 0x0000002600007308 */ /* 0x000fe20000000800 */
[C---:B---3--:R-:W-:Y:S01]  /*10f60*/  FADD.FTZ R201, R23.reuse, R2 ;  /* 0x0000000217c97221 */ /* 0x048fe20000010000 */
[----:B------:R-:W-:-:S06]  /*10f70*/  F2FP.PACK_AB R102, R23, R24 ;  /* 0x000000181766723e */ /* 0x000fcc00000000ff */
[----:B------:R-:W1:Y:S01]  /*10f80*/  MUFU.EX2 R2, R39 ;  /* 0x0000002700027308 */ /* 0x000e620000000800 */
[----:B------:R-:W2:Y:S01]  /*10f90*/  LDSM.16.MT88.4 R20, [R150+0x4000] ;  /* 0x004000009614783b */ /* 0x000ea20000004200 */
[----:B-1----:R-:W-:Y:S01]  /*10fa0*/  F2FP.PACK_AB R103, R0, R2 ;  /* 0x000000020067723e */ /* 0x002fe200000000ff */
[----:B------:R-:W-:-:S04]  /*10fb0*/  FADD.FTZ R3, R2, R3 ;  /* 0x0000000302037221 */ /* 0x000fc80000010000 */
[----:B------:R-:W-:Y:S01]  /*10fc0*/  FADD.FTZ R197, R0, R3 ;  /* 0x0000000300c57221 */ /* 0x000fe20000010000 */
[----:B------:R-:W-:-:S04]  /*10fd0*/  IADD3 R0, R106, -0x3, RZ ;  /* 0xfffffffd6a007810 */ /* 0x000fc80007ffe0ff */
[----:B------:R-:W-:Y:S01]  /*10fe0*/  ISETP.GE.AND P0, PT, R0, R207, PT ;  /* 0x000000cf0000720c */ /* 0x000fe20003f06270 */
[C---:B--2---:R-:W-:Y:S08]  /*10ff0*/  HMMA.16816.F32 R24, R16.reuse, R20, RZ ;  /* 0x000000141018723c */ /* 0x044ff000000018ff */
        /* <DEDUP_REMOVED lines=9> */
[C---:B-1----:R-:W-:Y:S07]  /*11090*/  HMMA.16816.F32 R132, R4.reuse, R12, R224 ;  /* 0x0000000c0484723c */ /* 0x042fee00000018e0 */
[----:B------:R-:W-:Y:S01]  /*110a0*/  IMAD.MOV.U32 R225, RZ, RZ, 0x1f ;  /* 0x0000001fffe17424 */ /* 0x000fe200078e00ff */
[----:B------:R-:W-:Y:S01]  /*110b0*/  HMMA.16816.F32 R28, R4, R14, R124 ;  /* 0x0000000e041c723c */ /* 0x000fe2000000187c */
[----:B------:R-:W1:Y:S01]  /*110c0*/  LDSM.16.MT88.4 R12, [R186+0x1000] ;  /* 0x00100000ba0c783b */ /* 0x000e620000004200 */
[----:B------:R-:W-:-:S06]  /*110d0*/  IMAD.MOV.U32 R224, RZ, RZ, -0x1 ;  /* 0xffffffffffe07424 */ /* 0x000fcc00078e00ff */
        /* <DEDUP_REMOVED lines=18> */
[----:B------:R-:W1:Y:S04]  /*11200*/  LDSM.16.MT88.4 R12, [R185+0x5000] ;  /* 0x00500000b90c783b */ /* 0x000e680000004200 */
[----:B------:R-:W3:Y:S03]  /*11210*/  LDSM.16.MT88.4 R128, [R241+0x1800] ;  /* 0x00180000f180783b */ /* 0x000ee60000004200 */
[C---:B--2---:R-:W-:Y:S08]  /*11220*/  HMMA.16816.F32 R140, R100.reuse, R136, R140 ;  /* 0x00000088648c723c */ /* 0x044ff0000000188c */
[----:B------:R-:W-:Y:S08]  /*11230*/  HMMA.16816.F32 R136, R100, R138, R20 ;  /* 0x0000008a6488723c */ /* 0x000ff00000001814 */
[C---:B-1----:R-:W-:Y:S01]  /*11240*/  HMMA.16816.F32 R88, R4.reuse, R12, R120 ;  /* 0x0000000c0458723c */ /* 0x042fe20000001878 */
[----:B------:R-:W1:Y:S07]  /*11250*/  LDSM.16.MT88.4 R120, [R186+0x1800] ;  /* 0x00180000ba78783b */ /* 0x000e6e0000004200 */
[----:B------:R-:W-:Y:S01]  /*11260*/  HMMA.16816.F32 R92, R4, R14, R112 ;  /* 0x0000000e045c723c */ /* 0x000fe20000001870 */
[----:B------:R-:W2:Y:S04]  /*11270*/  LDSM.16.MT88.4 R12, [R241+0x5000] ;  /* 0x00500000f10c783b */ /* 0x000ea80000004200 */
[----:B------:R-:W4:Y:S03]  /*11280*/  LDSM.16.MT88.4 R112, [R242+0x1800] ;  /* 0x00180000f270783b */ /* 0x000f260000004200 */
[C---:B---3--:R-:W-:Y:S08]  /*11290*/  HMMA.16816.F32 R132, R100.reuse, R128, R132 ;  /* 0x000000806484723c */ /* 0x048ff00000001884 */
[C---:B------:R-:W-:Y:S08]  /*112a0*/  HMMA.16816.F32 R128, R100.reuse, R130, R28 ;  /* 0x000000826480723c */ /* 0x040ff0000000181c */
[----:B-1----:R-:W-:Y:S08]  /*112b0*/  HMMA.16816.F32 R124, R100, R120, R124 ;  /* 0x00000078647c723c */ /* 0x002ff0000000187c */
[C---:B--2---:R-:W-:Y:S01]  /*112c0*/  HMMA.16816.F32 R96, R4.reuse, R12, R68 ;  /* 0x0000000c0460723c */ /* 0x044fe20000001844 */
[----:B------:R-:W-:Y:S07]  /*112d0*/  LDSM.16.MT88.4 R68, [R242+0x3800] ;  /* 0x00380000f244783b */ /* 0x000fee0000004200 */
[----:B------:R-:W-:Y:S01]  /*112e0*/  HMMA.16816.F32 R152, R4, R14, R152 ;  /* 0x0000000e0498723c */ /* 0x000fe20000001898 */
[----:B------:R-:W1:Y:S07]  /*112f0*/  LDSM.16.MT88.4 R12, [R186+0x5000] ;  /* 0x00500000ba0c783b */ /* 0x000e6e0000004200 */
[C---:B----4-:R-:W-:Y:S08]  /*11300*/  HMMA.16816.F32 R116, R100.reuse, R112, R116 ;  /* 0x000000706474723c */ /* 0x050ff00000001874 */
[C---:B------:R-:W-:Y:S08]  /*11310*/  HMMA.16816.F32 R120, R100.reuse, R122, R32 ;  /* 0x0000007a6478723c */ /* 0x040ff00000001820 */
[----:B------:R-:W-:Y:S08]  /*11320*/  HMMA.16816.F32 R112, R100, R114, R36 ;  /* 0x000000726470723c */ /* 0x000ff00000001824 */
[C---:B-1----:R-:W-:Y:S01]  /*11330*/  HMMA.16816.F32 R156, R4.reuse, R14, R44 ;  /* 0x0000000e049c723c */ /* 0x042fe2000000182c */
[----:B------:R-:W1:Y:S07]  /*11340*/  LDSM.16.MT88.4 R44, [R185+0x3800] ;  /* 0x00380000b92c783b */ /* 0x000e6e0000004200 */
[----:B------:R-:W-:Y:S01]  /*11350*/  HMMA.16816.F32 R160, R4, R12, R52 ;  /* 0x0000000c04a0723c */ /* 0x000fe20000001834 */
[----:B------:R-:W2:Y:S04]  /*11360*/  LDSM.16.MT88.4 R52, [R241+0x3800] ;  /* 0x00380000f134783b */ /* 0x000ea80000004200 */
[----:B------:R-:W3:Y:S03]  /*11370*/  LDSM.16.MT88.4 R12, [R242+0x5000] ;  /* 0x00500000f20c783b */ /* 0x000ee60000004200 */
[C---:B-1----:R-:W-:Y:S08]  /*11380*/  HMMA.16816.F32 R40, R100.reuse, R44, R40 ;  /* 0x0000002c6428723c */ /* 0x042ff00000001828 */
[C---:B------:R-:W-:Y:S08]  /*11390*/  HMMA.16816.F32 R44, R100.reuse, R46, R48 ;  /* 0x0000002e642c723c */ /* 0x040ff00000001830 */
[C---:B--2---:R-:W-:Y:S08]  /*113a0*/  HMMA.16816.F32 R48, R100.reuse, R52, R56 ;  /* 0x000000346430723c */ /* 0x044ff00000001838 */
[----:B------:R-:W-:Y:S01]  /*113b0*/  HMMA.16816.F32 R52, R100, R54, R60 ;  /* 0x000000366434723c */ /* 0x000fe2000000183c */
[----:B------:R-:W1:Y:S07]  /*113c0*/  LDSM.16.MT88.4 R60, [R186+0x3800] ;  /* 0x00380000ba3c783b */ /* 0x000e6e0000004200 */
[C---:B---3--:R-:W-:Y:S08]  /*113d0*/  HMMA.16816.F32 R24, R4.reuse, R12, R24 ;  /* 0x0000000c0418723c */ /* 0x048ff00000001818 */
[----:B------:R-:W-:Y:S01]  /*113e0*/  HMMA.16816.F32 R16, R4, R14, R16 ;  /* 0x0000000e0410723c */ /* 0x000fe20000001810 */
[----:B------:R-:W2:Y:S07]  /*113f0*/  LDSM.16.MT88.4 R4, [R242+0x5800] ;  /* 0x00580000f204783b */ /* 0x000eae0000004200 */
[C---:B-1----:R-:W-:Y:S08]  /*11400*/  HMMA.16816.F32 R56, R100.reuse, R60, R64 ;  /* 0x0000003c6438723c */ /* 0x042ff00000001840 */
[C---:B------:R-:W-:Y:S01]  /*11410*/  HMMA.16816.F32 R64, R100.reuse, R68, R76 ;  /* 0x000000446440723c */ /* 0x040fe2000000184c */
[----:B------:R-:W1:Y:S07]  /*11420*/  LDSM.16.MT88.4 R76, [R185+0x5800] ;  /* 0x00580000b94c783b */ /* 0x000e6e0000004200 */
[C---:B------:R-:W-:Y:S08]  /*11430*/  HMMA.16816.F32 R60, R100.reuse, R62, R72 ;  /* 0x0000003e643c723c */ /* 0x040ff00000001848 */
[C---:B------:R-:W-:Y:S08]  /*11440*/  HMMA.16816.F32 R68, R100.reuse, R70, R80 ;  /* 0x000000466444723c */ /* 0x040ff00000001850 */
[C---:B------:R-:W-:Y:S08]  /*11450*/  HMMA.16816.F32 R80, R100.reuse, R84, R96 ;  /* 0x000000546450723c */ /* 0x040ff00000001860 */
[C---:B------:R-:W-:Y:S08]  /*11460*/  HMMA.16816.F32 R84, R100.reuse, R86, R152 ;  /* 0x000000566454723c */ /* 0x040ff00000001898 */
[C---:B--2---:R-:W-:Y:S08]  /*11470*/  HMMA.16816.F32 R96, R100.reuse, R4, R24 ;  /* 0x000000046460723c */ /* 0x044ff00000001818 */
[C---:B-1----:R-:W-:Y:S08]  /*11480*/  HMMA.16816.F32 R72, R100.reuse, R76, R88 ;  /* 0x0000004c6448723c */ /* 0x042ff00000001858 */
[C---:B------:R-:W-:Y:S01]  /*11490*/  HMMA.16816.F32 R76, R100.reuse, R78, R92 ;  /* 0x0000004e644c723c */ /* 0x040fe2000000185c */
[----:B------:R-:W1:Y:S07]  /*114a0*/  LDSM.16.MT88.4 R92, [R186+0x5800] ;  /* 0x00580000ba5c783b */ /* 0x000e6e0000004200 */
[C---:B-1----:R-:W-:Y:S08]  /*114b0*/  HMMA.16816.F32 R88, R100.reuse, R92, R160 ;  /* 0x0000005c6458723c */ /* 0x042ff000000018a0 */
        /* <DEDUP_REMOVED lines=19> */
[C---:B------:R-:W-:Y:S01]  /*115f0*/  SHF.L.U64.HI R18, R205.reuse, 0x1, R211 ;  /* 0x00000001cd127819 */ /* 0x040fe200000102d3 */
[----:B------:R-:W-:Y:S01]  /*11600*/  IMAD.SHL.U32 R17, R205, 0x2, RZ ;  /* 0x00000002cd117824 */ /* 0x000fe200078e00ff */
[----:B------:R-:W-:Y:S01]  /*11610*/  SHF.L.U64.HI R16, R204, 0x1, R212 ;  /* 0x00000001cc107819 */ /* 0x000fe200000102d4 */
[----:B------:R-:W-:Y:S01]  /*11620*/  IMAD R191, R0, c[0x0][0x2b8], R2 ;  /* 0x0000ae0000bf7a24 */ /* 0x000fe200078e0202 */
[----:B------:R-:W-:Y:S01]  /*11630*/  SHF.L.U64.HI R14, R202, 0x1, R203 ;  /* 0x00000001ca0e7819 */ /* 0x000fe200000102cb */
[----:B------:R-:W-:Y:S02]  /*11640*/  IMAD.SHL.U32 R15, R204, 0x2, RZ ;  /* 0x00000002cc0f7824 */ /* 0x000fe400078e00ff */
[----:B------:R-:W-:Y:S01]  /*11650*/  IMAD.WIDE.U32 R2, R191, c[0x0][0x1e0], RZ ;  /* 0x00007800bf027a25 */ /* 0x000fe200078e00ff */
[----:B------:R-:W-:-:S03]  /*11660*/  SHF.R.S32.HI R0, RZ, 0x1f, R191 ;  /* 0x0000001fff007819 */ /* 0x000fc600000114bf */
[----:B------:R-:W-:Y:S02]  /*11670*/  IMAD.SHL.U32 R7, R202, 0x2, RZ ;  /* 0x00000002ca077824 */ /* 0x000fe400078e00ff */
        /* <DEDUP_REMOVED lines=13> */
.L_x_1893:
[----:B------:R-:W-:Y:S05]  /*11750*/  BRA.DIV ~URZ, `(.L_x_1803) ;  /* 0x000092327f007947 */ /* 0x000fea000b800000 */
[----:B------:R-:W3:Y:S01]  /*11760*/  SHFL.IDX PT, R0, R6, RZ, 0x181f ;  /* 0x00181fff06007589 */ /* 0x000ee200000e0000 */
[C---:B------:R-:W-:Y:S01]  /*11770*/  LOP3.LUT P2, RZ, R196.reuse, 0x2, RZ, 0xc0, !PT ;  /* 0x00000002c4ff7812 */ /* 0x040fe2000784c0ff */
[----:B------:R-:W-:Y:S01]  /*11780*/  IMAD.MOV.U32 R12, RZ, RZ, R149 ;  /* 0x000000ffff0c7224 */ /* 0x000fe200078e0095 */
[C---:B------:R-:W-:Y:S02]  /*11790*/  LOP3.LUT P1, RZ, R196.reuse, 0x1, RZ, 0xc0, !PT ;  /* 0x00000001c4ff7812 */ /* 0x040fe4000782c0ff */
[----:B------:R-:W-:Y:S02]  /*117a0*/  LOP3.LUT P3, RZ, R196, 0x4, RZ, 0xc0, !PT ;  /* 0x00000004c4ff7812 */ /* 0x000fe4000786c0ff */
[----:B------:R-:W-:Y:S02]  /*117b0*/  SEL R13, RZ, 0x10, P1 ;  /* 0x00000010ff0d7807 */ /* 0x000fe40000800000 */
[----:B---3--:R-:W-:-:S05]  /*117c0*/  IADD3 R2, P0, R0, R7, RZ ;  /* 0x0000000700027210 */ /* 0x008fca0007f1e0ff */
[----:B--2---:R-:W-:-:S05]  /*117d0*/  IMAD.X R3, R4, 0x1, R14, P0 ;  /* 0x0000000104037824 */ /* 0x004fca00000e060e */
[----:B------:R-:W-:Y:S01]  /*117e0*/  @!PT LDS RZ, [RZ] ;  /* 0x00000000fffff984 */ /* 0x000fe20000000800 */
[----:B------:R-:W-:Y:S01]  /*117f0*/  @!PT LDS RZ, [RZ] ;  /* 0x00000000fffff984 */ /* 0x000fe20000000800 */
[----:B------:R2:W-:Y:S02]  /*11800*/  LDGSTS.E.BYPASS.LTC128B.128 [R107+0xc100], [R2.64], !P2 ;  /* 0x0c100000026b7fae */ /* 0x0005e4000d101d48 */
[----:B--2---:R-:W-:-:S05]  /*11810*/  IADD3 R2, P0, R0, R15, RZ ;  /* 0x0000000f00027210 */ /* 0x004fca0007f1e0ff */
[----:B------:R-:W-:-:S05]  /*11820*/  IMAD.X R3, R4, 0x1, R16, P0 ;  /* 0x0000000104037824 */ /* 0x000fca00000e0610 */
[----:B------:R2:W-:Y:S02]  /*11830*/  LDGSTS.E.BYPASS.LTC128B.128 [R107+0xe100], [R2.64], !P1 ;  /* 0x0e100000026b7fae */ /* 0x0005e4000c901d48 */
[----:B--2---:R-:W-:Y:S02]  /*11840*/  IADD3 R2, P0, R0, R17, RZ ;  /* 0x0000001100027210 */ /* 0x004fe40007f1e0ff */
[----:B------:R-:W2:Y:S03]  /*11850*/  SHFL.IDX PT, R0, R6, 0x1, 0x181f ;  /* 0x00381f0006007f89 */ /* 0x000ea600000e0000 */
[----:B------:R-:W-:Y:S02]  /*11860*/  IMAD.X R3, R4, 0x1, R18, P0 ;  /* 0x0000000104037824 */ /* 0x000fe400000e0612 */
[----:B------:R3:W4:Y:S04]  /*11870*/  SHFL.IDX PT, R4, R5, 0x1, 0x181f ;  /* 0x00381f0005047f89 */ /* 0x00072800000e0000 */
[----:B------:R1:W-:Y:S02]  /*11880*/  LDGSTS.E.BYPASS.LTC128B.128 [R107+0x10100], [R2.64], !P3 ;  /* 0x10100000026b7fae */ /* 0x0003e4000d901d48 */
[----:B-1-3--:R-:W-:-:S04]  /*11890*/  SEL R5, RZ, 0x10, P2 ;  /* 0x00000010ff057807 */ /* 0x00afc80001000000 */
.L_x_1894:
[C---:B--2---:R-:W-:Y:S02]  /*118a0*/  IADD3 R2, -R5.reuse, 0x10, RZ ;  /* 0x0000001005027810 */ /* 0x044fe40007ffe1ff */
[----:B------:R-:W-:-:S02]  /*118b0*/  ISETP.NE.U32.AND P2, PT, R5, RZ, PT ;  /* 0x000000ff0500720c */ /* 0x000fc40003f45070 */
[----:B------:R-:W-:-:S04]  /*118c0*/  LOP3.LUT R2, R2, 0xf, RZ, 0xc0, !PT ;  /* 0x0000000f02027812 */ /* 0x000fc800078ec0ff */
[----:B------:R-:W-:-:S04]  /*118d0*/  IADD3 R2, P1, P0, R2, R0, R7 ;  /* 0x0000000002027210 */ /* 0x000fc8000783e007 */
[----:B----4-:R-:W-:-:S05]  /*118e0*/  IADD3.X R3, RZ, R4, R14, P1, P0 ;  /* 0x00000004ff037210 */ /* 0x010fca0000fe040e */
[----:B------:R-:W-:Y:S01]  /*118f0*/  @!PT LDS RZ, [RZ] ;  /* 0x00000000fffff984 */ /* 0x000fe20000000800 */
[----:B------:R-:W-:Y:S01]  /*11900*/  @!PT LDS RZ, [RZ] ;  /* 0x00000000fffff984 */ /* 0x000fe20000000800 */
[----:B------:R-:W-:Y:S01]  /*11910*/  @!PT LDS RZ, [RZ] ;  /* 0x00000000fffff984 */ /* 0x000fe20000000800 */
[----:B------:R1:W-:Y:S02]  /*11920*/  LDGSTS.E.BYPASS.LTC128B.128.ZFILL [R107+0xd100], [R2.64], P2 ;  /* 0x0d100000026b7fae */ /* 0x0003e40009141d48 */
[----:B-1----:R-:W-:-:S04]  /*11930*/  IADD3 R2, -R13, 0x10, RZ ;  /* 0x000000100d027810 */ /* 0x002fc80007ffe1ff */
[----:B------:R-:W-:-:S04]  /*11940*/  LOP3.LUT R2, R2, 0xf, RZ, 0xc0, !PT ;  /* 0x0000000f02027812 */ /* 0x000fc800078ec0ff */
[----:B------:R-:W-:Y:S02]  /*11950*/  IADD3 R6, P1, P0, R2, R0, R15 ;  /* 0x0000000002067210 */ /* 0x000fe4000783e00f */
[----:B------:R-:W-:Y:S02]  /*11960*/  IADD3 R2, -R12, 0x10, RZ ;  /* 0x000000100c027810 */ /* 0x000fe40007ffe1ff */
[----:B------:R-:W-:Y:S02]  /*11970*/  IADD3.X R7, RZ, R4, R16, P1, P0 ;  /* 0x00000004ff077210 */ /* 0x000fe40000fe0410 */
[----:B------:R-:W-:-:S04]  /*11980*/  LOP3.LUT R2, R2, 0xf, RZ, 0xc0, !PT ;  /* 0x0000000f02027812 */ /* 0x000fc800078ec0ff */
[----:B------:R-:W-:-:S04]  /*11990*/  IADD3 R2, P1, P0, R2, R0, R17 ;  /* 0x0000000002027210 */ /* 0x000fc8000783e011 */
[----:B------:R-:W-:Y:S02]  /*119a0*/  IADD3.X R3, RZ, R4, R18, P1, P0 ;  /* 0x00000004ff037210 */ /* 0x000fe40000fe0412 */
[----:B------:R-:W-:Y:S02]  /*119b0*/  ISETP.NE.U32.AND P1, PT, R13, RZ, PT ;  /* 0x000000ff0d00720c */ /* 0x000fe40003f25070 */
[----:B------:R-:W-:-:S11]  /*119c0*/  ISETP.NE.U32.AND P0, PT, R12, RZ, PT ;  /* 0x000000ff0c00720c */ /* 0x000fd60003f05070 */
[----:B------:R1:W-:Y:S04]  /*119d0*/  LDGSTS.E.BYPASS.LTC128B.128.ZFILL [R107+0xf100], [R6.64], P1 ;  /* 0x0f100000066b7fae */ /* 0x0003e80008941d48 */
[----:B------:R1:W-:Y:S02]  /*119e0*/  LDGSTS.E.BYPASS.LTC128B.128.ZFILL [R107+0x11100], [R2.64], P0 ;  /* 0x11100000026b7fae */ /* 0x0003e40008141d48 */
.L_x_1801:
[----:B------:R-:W-:Y:S05]  /*119f0*/  BSYNC B0 ;  /* 0x0000000000007941 */ /* 0x000fea0003800000 */
.L_x_1800:
        /* <DEDUP_REMOVED lines=9> */
.L_x_1814:
        /* <DEDUP_REMOVED lines=9> */
[----:B------:R2:W4:Y:S04]  /*11b20*/  LDSM.16.M88.4 R12, [R8] ;  /* 0x00000000080c783b */ /* 0x0005280000000200 */
[----:B------:R2:W1:Y:S04]  /*11b30*/  LDSM.16.M88.4 R20, [R8+0x800] ;  /* 0x000800000814783b */ /* 0x0004680000000200 */
        /* <DEDUP_REMOVED lines=8> */
[C---:B------:R-:W-:Y:S01]  /*11bc0*/  IMAD.SHL.U32 R26, R205.reuse, 0x2, RZ ;  /* 0x00000002cd1a7824 */ /* 0x040fe200078e00ff */
[----:B-1----:R-:W-:Y:S01]  /*11bd0*/  SHF.R.S32.HI R2, RZ, 0x1f, R191 ;  /* 0x0000001fff027819 */ /* 0x002fe200000114bf */
[----:B------:R-:W-:Y:S01]  /*11be0*/  IMAD.SHL.U32 R17, R202, 0x2, RZ ;  /* 0x00000002ca117824 */ /* 0x000fe200078e00ff */
[----:B------:R-:W-:Y:S02]  /*11bf0*/  SHF.R.S32.HI R5, RZ, 0x1f, R189 ;  /* 0x0000001fff057819 */ /* 0x000fe400000114bd */
[----:B------:R-:W-:Y:S01]  /*11c00*/  SHF.L.U64.HI R27, R205, 0x1, R211 ;  /* 0x00000001cd1b7819 */ /* 0x000fe200000102d3 */
[----:B------:R-:W-:Y:S01]  /*11c10*/  IMAD R4, R2, c[0x0][0x208], RZ ;  /* 0x0000820002047a24 */ /* 0x000fe200078e02ff */
[C---:B------:R-:W-:Y:S01]  /*11c20*/  SHF.L.U64.HI R25, R204.reuse, 0x1, R212 ;  /* 0x00000001cc197819 */ /* 0x040fe200000102d4 */
[C---:B------:R-:W-:Y:S01]  /*11c30*/  IMAD.WIDE.U32 R2, R191.reuse, c[0x0][0x208], RZ ;  /* 0x00008200bf027a25 */ /* 0x040fe200078e00ff */
[----:B------:R-:W-:Y:S02]  /*11c40*/  SHF.L.U32 R24, R204, 0x1, RZ ;  /* 0x00000001cc187819 */ /* 0x000fe400000006ff */
[----:B------:R-:W-:Y:S01]  /*11c50*/  SHF.L.U64.HI R19, R202, 0x1, R203 ;  /* 0x00000001ca137819 */ /* 0x000fe200000102cb */
        /* <DEDUP_REMOVED lines=10> */
[----:B------:R1:W2:Y:S02]  /*11d00*/  SHFL.IDX PT, R5, R9, RZ, 0x181f ;  /* 0x00181fff09057589 */ /* 0x0002a400000e0000 */
.L_x_1895:
[----:B------:R-:W-:-:S05]  /*11d10*/  BRA.DIV ~URZ, `(.L_x_1808) ;  /* 0x00008f227f007947 */ /* 0x000fca000b800000 */
[----:B------:R-:W5:Y:S01]  /*11d20*/  SHFL.IDX PT, R2, R16, RZ, 0x181f ;  /* 0x00181fff10027589 */ /* 0x000f6200000e0000 */
[----:B------:R-:W-:Y:S01]  /*11d30*/  LOP3.LUT P3, RZ, R196, 0x2, RZ, 0xc0, !PT ;  /* 0x00000002c4ff7812 */ /* 0x000fe2000786c0ff */
[----:B------:R-:W-:Y:S01]  /*11d40*/  IMAD R4, R190, 0x6000, R10 ;  /* 0x00006000be047824 */ /* 0x000fe200078e020a */
[C---:B------:R-:W-:Y:S02]  /*11d50*/  LOP3.LUT P2, RZ, R196.reuse, 0x1, RZ, 0xc0, !PT ;  /* 0x00000001c4ff7812 */ /* 0x040fe4000784c0ff */
[----:B------:R-:W-:Y:S02]  /*11d60*/  LOP3.LUT P1, RZ, R196, 0x4, RZ, 0xc0, !PT ;  /* 0x00000004c4ff7812 */ /* 0x000fe4000782c0ff */
[----:B------:R-:W-:Y:S02]  /*11d70*/  SEL R18, RZ, 0x10, P2 ;  /* 0x00000010ff127807 */ /* 0x000fe40001000000 */
[C---:B-----5:R-:W-:Y:S05]  /*11d80*/  IADD3 R6, P0, R2.reuse, R17, RZ ;  /* 0x0000001102067210 */ /* 0x060fea0007f1e0ff */
[C---:B--2---:R-:W-:Y:S05]  /*11d90*/  IMAD.X R7, R5.reuse, 0x1, R19, P0 ;  /* 0x0000000105077824 */ /* 0x044fea00000e0613 */
[----:B------:R-:W-:Y:S01]  /*11da0*/  @!PT LDS RZ, [RZ] ;  /* 0x00000000fffff984 */ /* 0x000fe20000000800 */
[----:B------:R-:W-:Y:S01]  /*11db0*/  @!PT LDS RZ, [RZ] ;  /* 0x00000000fffff984 */ /* 0x000fe20000000800 */
[----:B------:R2:W-:Y:S02]  /*11dc0*/  LDGSTS.E.BYPASS.LTC128B.128 [R4], [R6.64], !P3 ;  /* 0x0000000006047fae */ /* 0x0005e4000d901d48 */
[C---:B--2---:R-:W-:Y:S05]  /*11dd0*/  IADD3 R6, P0, R2.reuse, R24, RZ ;  /* 0x0000001802067210 */ /* 0x044fea0007f1e0ff */
[C---:B------:R-:W-:Y:S01]  /*11de0*/  IMAD.X R7, R5.reuse, 0x1, R25, P0 ;  /* 0x0000000105077824 */ /* 0x040fe200000e0619 */
[----:B------:R-:W-:Y:S04]  /*11df0*/  IADD3 R2, P0, R2, R26, RZ ;  /* 0x0000001a02027210 */ /* 0x000fe80007f1e0ff */
[----:B------:R2:W-:Y:S01]  /*11e00*/  LDGSTS.E.BYPASS.LTC128B.128 [R4+0x2000], [R6.64], !P2 ;  /* 0x0200000006047fae */ /* 0x0005e2000d101d48 */
[----:B------:R-:W-:Y:S03]  /*11e10*/  IMAD.X R3, R5, 0x1, R27, P0 ;  /* 0x0000000105037824 */ /* 0x000fe600000e061b */
[----:B------:R5:W1:Y:S04]  /*11e20*/  SHFL.IDX PT, R5, R9, 0x1, 0x181f ;  /* 0x00381f0009057f89 */ /* 0x000a6800000e0000 */
[----:B------:R4:W-:Y:S01]  /*11e30*/  LDGSTS.E.BYPASS.LTC128B.128 [R4+0x4000], [R2.64], !P1 ;  /* 0x0400000002047fae */ /* 0x0009e2000c901d48 */
[----:B--2---:R-:W-:Y:S02]  /*11e40*/  SEL R6, RZ, 0x10, P3 ;  /* 0x00000010ff067807 */ /* 0x004fe40001800000 */
[----:B-1---5:R-:W-:Y:S01]  /*11e50*/  SEL R9, RZ, 0x10, P1 ;  /* 0x00000010ff097807 */ /* 0x022fe20000800000 */
[----:B----4-:R1:W2:Y:S04]  /*11e60*/  SHFL.IDX PT, R2, R16, 0x1, 0x181f ;  /* 0x00381f0010027f89 */ /* 0x0102a800000e0000 */
.L_x_1896:
[C---:B------:R-:W-:Y:S02]  /*11e70*/  IADD3 R3, -R6.reuse, 0x10, RZ ;  /* 0x0000001006037810 */ /* 0x040fe40007ffe1ff */
[----:B------:R-:W-:Y:S02]  /*11e80*/  ISETP.NE.U32.AND P2, PT, R6, RZ, PT ;  /* 0x000000ff0600720c */ /* 0x000fe40003f45070 */
[----:B------:R-:W-:Y:S04]  /*11e90*/  LOP3.LUT R3, R3, 0xf, RZ, 0xc0, !PT ;  /* 0x0000000f03037812 */ /* 0x000fe800078ec0ff */
[-C--:B-12---:R-:W-:Y:S02]  /*11ea0*/  IADD3 R16, P1, P0, R3, R2.reuse, R17 ;  /* 0x0000000203107210 */ /* 0x086fe4000783e011 */
[C---:B------:R-:W-:Y:S02]  /*11eb0*/  IADD3 R3, -R18.reuse, 0x10, RZ ;  /* 0x0000001012037810 */ /* 0x040fe40007ffe1ff */
[-C--:B------:R-:W-:Y:S02]  /*11ec0*/  IADD3.X R17, RZ, R5.reuse, R19, P1, P0 ;  /* 0x00000005ff117210 */ /* 0x080fe40000fe0413 */
[----:B------:R-:W-:Y:S03]  /*11ed0*/  LOP3.LUT R3, R3, 0xf, RZ, 0xc0, !PT ;  /* 0x0000000f03037812 */ /* 0x000fe600078ec0ff */
[----:B------:R-:W-:Y:S01]  /*11ee0*/  @!PT LDS RZ, [RZ] ;  /* 0x00000000fffff984 */ /* 0x000fe20000000800 */
[----:B------:R-:W-:Y:S01]  /*11ef0*/  @!PT LDS RZ, [RZ] ;  /* 0x00000000fffff984 */ /* 0x000fe20000000800 */
[----:B------:R-:W-:Y:S01]  /*11f00*/  @!PT LDS RZ, [RZ] ;  /* 0x00000000fffff984 */ /* 0x000fe20000000800 */
[----:B------:R1:W-:Y:S01]  /*11f10*/  LDGSTS.E.BYPASS.LTC128B.128.ZFILL [R4+0x1000], [R16.64], P2 ;  /* 0x0100000010047fae */ /* 0x0003e20009141d48 */
[-C--:B------:R-:W-:Y:S02]  /*11f20*/  IADD3 R6, P1, P0, R3, R2.reuse, R24 ;  /* 0x0000000203067210 */ /* 0x080fe4000783e018 */
[----:B------:R-:W-:Y:S02]  /*11f30*/  IADD3 R3, -R9, 0x10, RZ ;  /* 0x0000001009037810 */ /* 0x000fe40007ffe1ff */
        /* <DEDUP_REMOVED lines=8> */
.L_x_1806:
[----:B------:R-:W-:Y:S05]  /*11fc0*/  BSYNC B0 ;  /* 0x0000000000007941 */ /* 0x000fea0003800000 */
.L_x_1805:
[----:B------:R-:W0:Y:S01]  /*11fd0*/  LDGDEPBAR ;  /* 0x00000000000079af */ /* 0x000e220000000000 */
[----:B------:R-:W-:Y:S01]  /*11fe0*/  WARPSYNC 0xffffffff ;  /* 0xffffffff00007948 */ /* 0x000fe20003800000 */
[C---:B-1-34-:R-:W-:Y:S01]  /*11ff0*/  HMMA.16816.F32 R4, R36.reuse, R12, RZ ;  /* 0x0000000c2404723c */ /* 0x05afe200000018ff */
[----:B------:R-:W-:Y:S02]  /*12000*/  IMAD.MOV.U32 R2, RZ, RZ, 0x40 ;  /* 0x00000040ff027424 */ /* 0x000fe400078e00ff */
[----:B------:R-:W-:Y:S01]  /*12010*/  LOP3.LUT P0, RZ, R182, 0x4, RZ, 0xc0, !PT ;  /* 0x00000004b6ff7812 */ /* 0x000fe2000780c0ff */
[C-C-:B------:R-:W-:Y:S03]  /*12020*/  IMAD.IADD R3, R177.reuse, 0x1, R8.reuse ;  /* 0x00000001b1037824 */ /* 0x140fe600078e0208 */
[----:B------:R-:W-:Y:S01]  /*12030*/  SEL R2, R2, 0xffffffc0, !P0 ;  /* 0xffffffc002027807 */ /* 0x000fe20004000000 */
[C---:B------:R-:W-:Y:S01]  /*12040*/  HMMA.16816.F32 R12, R36.reuse, R14, RZ ;  /* 0x0000000e240c723c */ /* 0x040fe200000018ff */
[----:B------:R-:W-:Y:S03]  /*12050*/  ISETP.GE.AND P0, PT, R190, 0x1, PT ;  /* 0x00000001be00780c */ /* 0x000fe60003f06270 */
[C---:B------:R-:W-:Y:S02]  /*12060*/  IMAD.IADD R9, R2.reuse, 0x1, R8 ;  /* 0x0000000102097824 */ /* 0x040fe400078e0208 */
[----:B------:R-:W-:Y:S01]  /*12070*/  IMAD.IADD R150, R2, 0x1, R149 ;  /* 0x0000000102967824 */ /* 0x000fe200078e0295 */
[----:B------:R-:W-:Y:S01]  /*12080*/  IADD3 R2, R177, R8, R2 ;  /* 0x00000008b1027210 */ /* 0x000fe20007ffe002 */
[C---:B------:R-:W-:Y:S08]  /*12090*/  HMMA.16816.F32 R16, R36.reuse, R20, RZ ;  /* 0x000000142410723c */ /* 0x040ff000000018ff */
        /* <DEDUP_REMOVED lines=20> */
[----:B------:R-:W1:Y:S07]  /*121e0*/  LDSM.16.M88.4 R160, [R9+0x1800] ;  /* 0x0018000009a0783b */ /* 0x000e6e0000000200 */
[C---:B---3--:R-:W-:Y:S08]  /*121f0*/  HMMA.16816.F32 R16, R152.reuse, R156, R16 ;  /* 0x0000009c9810723c */ /* 0x048ff00000001810 */
[C---:B------:R-:W-:Y:S01]  /*12200*/  HMMA.16816.F32 R20, R152.reuse, R158, R20 ;  /* 0x0000009e9814723c */ /* 0x040fe20000001814 */
[----:B------:R-:W-:Y:S07]  /*12210*/  LDSM.16.M88.4 R156, [R180] ;  /* 0x00000000b49c783b */ /* 0x000fee0000000200 */
[C---:B------:R-:W-:Y:S08]  /*12220*/  HMMA.16816.F32 R24, R152.reuse, R164, R24 ;  /* 0x000000a49818723c */ /* 0x040ff00000001818 */
[C---:B------:R-:W-:Y:S01]  /*12230*/  HMMA.16816.F32 R28, R152.reuse, R166, R28 ;  /* 0x000000a6981c723c */ /* 0x040fe2000000181c */
[----:B------:R-:W3:Y:S07]  /*12240*/  LDSM.16.M88.4 R164, [R150] ;  /* 0x0000000096a4783b */ /* 0x000eee0000000200 */
[C---:B-1----:R-:W-:Y:S08]  /*12250*/  HMMA.16816.F32 R32, R152.reuse, R160, R32 ;  /* 0x000000a09820723c */ /* 0x042ff00000001820 */
[----:B------:R-:W-:Y:S01]  /*12260*/  HMMA.16816.F32 R36, R152, R162, R36 ;  /* 0x000000a29824723c */ /* 0x000fe20000001824 */
[----:B------:R-:W1:Y:S08]  /*12270*/  LDSM.16.M88.4 R152, [R150+0x800] ;  /* 0x000800009698783b */ /* 0x000e700000000200 */
[----:B------:R-:W4:Y:S01]  /*12280*/  LDSM.16.M88.4 R160, [R150+0x1000] ;  /* 0x0010000096a0783b */ /* 0x000f220000000200 */
[C---:B---3--:R-:W-:Y:S08]  /*12290*/  HMMA.16816.F32 R4, R156.reuse, R164, R4 ;  /* 0x000000a49c04723c */ /* 0x048ff00000001804 */
[C---:B------:R-:W-:Y:S01]  /*122a0*/  HMMA.16816.F32 R12, R156.reuse, R166, R12 ;  /* 0x000000a69c0c723c */ /* 0x040fe2000000180c */
[----:B------:R-:W-:Y:S07]  /*122b0*/  LDSM.16.M88.4 R164, [R178+0x4000] ;  /* 0x00400000b2a4783b */ /* 0x000fee0000000200 */
[C---:B-1----:R-:W-:Y:S08]  /*122c0*/  HMMA.16816.F32 R16, R156.reuse, R152, R16 ;  /* 0x000000989c10723c */ /* 0x042ff00000001810 */
[C---:B------:R-:W-:Y:S01]  /*122d0*/  HMMA.16816.F32 R20, R156.reuse, R154, R20 ;  /* 0x0000009a9c14723c */ /* 0x040fe20000001814 */
[----:B------:R-:W1:Y:S07]  /*122e0*/  LDSM.16.M88.4 R152, [R150+0x1800] ;  /* 0x001800009698783b */ /* 0x000e6e0000000200 */
[C---:B----4-:R-:W-:Y:S08]  /*122f0*/  HMMA.16816.F32 R24, R156.reuse, R160, R24 ;  /* 0x000000a09c18723c */ /* 0x050ff00000001818 */
[C---:B------:R-:W-:Y:S01]  /*12300*/  HMMA.16816.F32 R28, R156.reuse, R162, R28 ;  /* 0x000000a29c1c723c */ /* 0x040fe2000000181c */
[----:B------:R-:W3:Y:S07]  /*12310*/  LDSM.16.M88.4 R160, [R8+0x2000] ;  /* 0x0020000008a0783b */ /* 0x000eee0000000200 */
[C---:B-1----:R-:W-:Y:S08]  /*12320*/  HMMA.16816.F32 R32, R156.reuse, R152, R32 ;  /* 0x000000989c20723c */ /* 0x042ff00000001820 */
[----:B------:R-:W-:Y:S01]  /*12330*/  HMMA.16816.F32 R36, R156, R154, R36 ;  /* 0x0000009a9c24723c */ /* 0x000fe20000001824 */
[----:B------:R-:W1:Y:S07]  /*12340*/  LDSM.16.M88.4 R152, [R8+0x2800] ;  /* 0x002800000898783b */ /* 0x000e6e0000000200 */
[C---:B---3--:R-:W-:Y:S01]  /*12350*/  HMMA.16816.F32 R4, R164.reuse, R160, R4 ;  /* 0x000000a0a404723c */ /* 0x048fe20000001804 */
[----:B------:R-:W3:Y:S07]  /*12360*/  LDSM.16.M88.4 R156, [R8+0x3000] ;  /* 0x00300000089c783b */ /* 0x000eee0000000200 */
[C---:B------:R-:W-:Y:S01]  /*12370*/  HMMA.16816.F32 R12, R164.reuse, R162, R12 ;  /* 0x000000a2a40c723c */ /* 0x040fe2000000180c */
[----:B------:R-:W4:Y:S07]  /*12380*/  LDSM.16.M88.4 R160, [R8+0x3800] ;  /* 0x0038000008a0783b */ /* 0x000f2e0000000200 */
[C---:B-1----:R-:W-:Y:S08]  /*12390*/  HMMA.16816.F32 R16, R164.reuse, R152, R16 ;  /* 0x00000098a410723c */ /* 0x042ff00000001810 */
        /* <DEDUP_REMOVED lines=8> */
[----:B------:R-:W-:Y:S01]  /*12420*/  LDSM.16.M88.4 R164, [R3+0x3800] ;  /* 0x0038000003a4783b */ /* 0x000fe20000000200 */
[C---:B-1----:R-:W-:Y:S08]  /*12430*/  HMMA.16816.F32 R4, R152.reuse, R156, R4 ;  /* 0x0000009c9804723c */ /* 0x042ff00000001804 */
[C---:B------:R-:W-:Y:S01]  /*12440*/  HMMA.16816.F32 R12, R152.reuse, R158, R12 ;  /* 0x0000009e980c723c */ /* 0x040fe2000000180c */
[----:B------:R-:W1:Y:S07]  /*12450*/  LDSM.16.M88.4 R156, [R3+0x3000] ;  /* 0x00300000039c783b */ /* 0x000e6e0000000200 */
[C---:B---3--:R-:W-:Y:S08]  /*12460*/  HMMA.16816.F32 R16, R152.reuse, R160, R16 ;  /* 0x000000a09810723c */ /* 0x048ff00000001810 */
[C---:B------:R-:W-:Y:S01]  /*12470*/  HMMA.16816.F32 R20, R152.reuse, R162, R20 ;  /* 0x000000a29814723c */ /* 0x040fe20000001814 */
[----:B------:R-:W-:Y:S07]  /*12480*/  LDSM.16.M88.4 R160, [R9+0x2000] ;  /* 0x0020000009a0783b */ /* 0x000fee0000000200 */
[C---:B-1----:R-:W-:Y:S08]  /*12490*/  HMMA.16816.F32 R24, R152.reuse, R156, R24 ;  /* 0x0000009c9818723c */ /* 0x042ff00000001818 */
[C---:B------:R-:W-:Y:S01]  /*124a0*/  HMMA.16816.F32 R28, R152.reuse, R158, R28 ;  /* 0x0000009e981c723c */ /* 0x040fe2000000181c */
[----:B------:R-:W1:Y:S07]  /*124b0*/  LDSM.16.M88.4 R156, [R181+0x4000] ;  /* 0x00400000b59c783b */ /* 0x000e6e0000000200 */
[C---:B------:R-:W-:Y:S08]  /*124c0*/  HMMA.16816.F32 R32, R152.reuse, R164, R32 ;  /* 0x000000a49820723c */ /* 0x040ff00000001820 */
        /* <DEDUP_REMOVED lines=28> */
[----:B------:R-:W4:Y:S01]  /*12690*/  LDSM.16.M88.4 R164, [R8+0x5000] ;  /* 0x0050000008a4783b */ /* 0x000f220000000200 */
[C---:B-1----:R-:W-:Y:S08]  /*126a0*/  HMMA.16816.F32 R4, R156.reuse, R160, R4 ;  /* 0x000000a09c04723c */ /* 0x042ff00000001804 */
[C---:B------:R-:W-:Y:S01]  /*126b0*/  HMMA.16816.F32 R12, R156.reuse, R162, R12 ;  /* 0x000000a29c0c723c */ /* 0x040fe2000000180c */
[----:B------:R-:W1:Y:S07]  /*126c0*/  LDSM.16.M88.4 R160, [R8+0x5800] ;  /* 0x0058000008a0783b */ /* 0x000e6e0000000200 */
[C---:B---3--:R-:W-:Y:S08]  /*126d0*/  HMMA.16816.F32 R16, R156.reuse, R152, R16 ;  /* 0x000000989c10723c */ /* 0x048ff00000001810 */
[C---:B------:R-:W-:Y:S01]  /*126e0*/  HMMA.16816.F32 R20, R156.reuse, R154, R20 ;  /* 0x0000009a9c14723c */ /* 0x040fe20000001814 */
[----:B------:R-:W-:Y:S07]  /*126f0*/  LDSM.16.M88.4 R152, [R179+0x8000] ;  /* 0x00800000b398783b */ /* 0x000fee0000000200 */
[C---:B----4-:R-:W-:Y:S08]  /*12700*/  HMMA.16816.F32 R24, R156.reuse, R164, R24 ;  /* 0x000000a49c18723c */ /* 0x050ff00000001818 */
[C---:B------:R-:W-:Y:S01]  /*12710*/  HMMA.16816.F32 R28, R156.reuse, R166, R28 ;  /* 0x000000a69c1c723c */ /* 0x040fe2000000181c */
[----:B------:R-:W3:Y:S07]  /*12720*/  LDSM.16.M88.4 R164, [R149+0x4000] ;  /* 0x0040000095a4783b */ /* 0x000eee0000000200 */
        /* <DEDUP_REMOVED lines=9> */
[----:B------:R-:W-:Y:S07]  /*127c0*/  LDSM.16.M88.4 R156, [R181+0x8000] ;  /* 0x00800000b59c783b */ /* 0x000fee0000000200 */
[C---:B----4-:R-:W-:Y:S08]  /*127d0*/  HMMA.16816.F32 R24, R152.reuse, R160, R24 ;  /* 0x000000a09818723c */ /* 0x050ff00000001818 */
        /* <DEDUP_REMOVED lines=9> */
[C---:B------:R-:W-:Y:S08]  /*12870*/  HMMA.16816.F32 R16, R156.reuse, R164, R16 ;  /* 0x000000a49c10723c */ /* 0x040ff00000001810 */
[C---:B------:R-:W-:Y:S01]  /*12880*/  HMMA.16816.F32 R20, R156.reuse, R166, R20 ;  /* 0x000000a69c14723c */ /* 0x040fe20000001814 */
[----:B------:R-:W4:Y:S07]  /*12890*/  LDSM.16.M88.4 R164, [R180+0x8000] ;  /* 0x00800000b4a4783b */ /* 0x000f2e0000000200 */
[C---:B---3--:R-:W-:Y:S08]  /*128a0*/  HMMA.16816.F32 R24, R156.reuse, R152, R24 ;  /* 0x000000989c18723c */ /* 0x048ff00000001818 */
[C---:B------:R-:W-:Y:S01]  /*128b0*/  HMMA.16816.F32 R28, R156.reuse, R154, R28 ;  /* 0x0000009a9c1c723c */ /* 0x040fe2000000181c */
[----:B------:R-:W3:Y:S07]  /*128c0*/  LDSM.16.M88.4 R152, [R2+0x4800] ;  /* 0x004800000298783b */ /* 0x000eee0000000200 */
[C---:B-1----:R-:W-:Y:S08]  /*128d0*/  HMMA.16816.F32 R32, R156.reuse, R160, R32 ;  /* 0x000000a09c20723c */ /* 0x042ff00000001820 */
[----:B------:R-:W-:Y:S08]  /*128e0*/  HMMA.16816.F32 R36, R156, R162, R36 ;  /* 0x000000a29c24723c */ /* 0x000ff00000001824 */
[C---:B----4-:R-:W-:Y:S08]  /*128f0*/  HMMA.16816.F32 R4, R164.reuse, R168, R4 ;  /* 0x000000a8a404723c */ /* 0x050ff00000001804 */
[C---:B------:R-:W-:Y:S08]  /*12900*/  HMMA.16816.F32 R12, R164.reuse, R170, R12 ;  /* 0x000000aaa40c723c */ /* 0x040ff0000000180c */
[C---:B---3--:R-:W-:Y:S08]  /*12910*/  HMMA.16816.F32 R16, R164.reuse, R152, R16 ;  /* 0x00000098a410723c */ /* 0x048ff00000001810 */
[----:B------:R-:W-:Y:S01]  /*12920*/  FMUL.FTZ R3, R4, c[0x0][0x320] ;  /* 0x0000c80004037a20 */ /* 0x000fe20000410000 */
[C---:B------:R-:W-:Y:S03]  /*12930*/  HMMA.16816.F32 R20, R164.reuse, R154, R20 ;  /* 0x0000009aa414723c */ /* 0x040fe60000001814 */
[----:B------:R1:W-:Y:S04]  /*12940*/  MUFU.TANH R157, R3 ;  /* 0x00000003009d7308 */ /* 0x0003e80000002400 */
[----:B------:R-:W-:Y:S02]  /*12950*/  FMUL.FTZ R9, R13, c[0x0][0x320] ;  /* 0x0000c8000d097a20 */ /* 0x000fe40000410000 */
[----:B--2---:R-:W-:Y:S04]  /*12960*/  FMUL.FTZ R8, R15, c[0x0][0x320] ;  /* 0x0000c8000f087a20 */ /* 0x004fe80000410000 */
        /* <DEDUP_REMOVED lines=39> */
[----:B------:R-:W-:Y:S01]  /*12be0*/  MUFU.TANH R7, R7 ;  /* 0x0000000700077308 */ /* 0x000fe20000002400 */
[----:B---3--:R-:W-:Y:S09]  /*12bf0*/  FMUL.FTZ R3, R19, c[0x0][0x320] ;  /* 0x0000c80013037a20 */ /* 0x008ff20000410000 */
[----:B------:R1:W3:Y:S01]  /*12c00*/  MUFU.TANH R158, R3 ;  /* 0x00000003009e7308 */ /* 0x0002e20000002400 */
[----:B--2---:R-:W-:Y:S09]  /*12c10*/  FMUL.FTZ R4, R39, c[0x0][0x320] ;  /* 0x0000c80027047a20 */ /* 0x004ff20000410000 */
[----:B------:R2:W-:Y:S10]  /*12c20*/  MUFU.TANH R19, R2 ;  /* 0x0000000200137308 */ /* 0x0005f40000002400 */
[----:B------:R3:W-:Y:S01]  /*12c30*/  MUFU.TANH R12, R4 ;  /* 0x00000004000c7308 */ /* 0x0007e20000002400 */
[----:B-1----:R-:W-:Y:S09]  /*12c40*/  FMUL.FTZ R3, R20, c[0x0][0x320] ;  /* 0x0000c80014037a20 */ /* 0x002ff20000410000 */
[----:B------:R1:W-:Y:S01]  /*12c50*/  MUFU.TANH R150, R3 ;  /* 0x0000000300967308 */ /* 0x0003e20000002400 */
[----:B--2---:R-:W-:Y:S09]  /*12c60*/  FMUL.FTZ R2, R27, c[0x0][0x320] ;  /* 0x0000c8001b027a20 */ /* 0x004ff20000410000 */
[----:B------:R-:W-:Y:S01]  /*12c70*/  MUFU.TANH R6, R6 ;  /* 0x0000000600067308 */ /* 0x000fe20000002400 */
[----:B---3--:R-:W-:Y:S04]  /*12c80*/  IADD3 R4, R190, 0x1, RZ ;  /* 0x00000001be047810 */ /* 0x008fe80007ffe0ff */
[----:B------:R-:W-:Y:S01]  /*12c90*/  SEL R190, R4, RZ, !P0 ;  /* 0x000000ff04be7207 */ /* 0x000fe20004000000 */
[----:B-1----:R-:W-:Y:S04]  /*12ca0*/  FMUL.FTZ R3, R24, c[0x0][0x320] ;  /* 0x0000c80018037a20 */ /* 0x002fe80000410000 */
[----:B------:R1:W2:Y:S10]  /*12cb0*/  MUFU.TANH R24, R2 ;  /* 0x0000000200187308 */ /* 0x0002b40000002400 */
[----:B------:R3:W-:Y:S01]  /*12cc0*/  MUFU.TANH R21, R3 ;  /* 0x0000000300157308 */ /* 0x0007e20000002400 */
[----:B-1----:R-:W-:Y:S09]  /*12cd0*/  FMUL.FTZ R2, R28, c[0x0][0x320] ;  /* 0x0000c8001c027a20 */ /* 0x002ff20000410000 */
[----:B------:R1:W-:Y:S01]  /*12ce0*/  MUFU.TANH R18, R2 ;  /* 0x0000000200127308 */ /* 0x0003e20000002400 */
        /* <DEDUP_REMOVED lines=11> */
[----:B------:R-:W1:Y:S03]  /*12da0*/  MUFU.TANH R20, R2 ;  /* 0x0000000200147308 */ /* 0x000e660000002400 */
[----:B------:R-:W-:Y:S04]  /*12db0*/  FMNMX.FTZ R3, R155, R3, !PT ;  /* 0x000000039b037209 */ /* 0x000fe80007810000 */
[----:B------:R-:W-:Y:S04]  /*12dc0*/  FMNMX.FTZ R3, R154, R3, !PT ;  /* 0x000000039a037209 */ /* 0x000fe80007810000 */
[----:B------:R-:W-:Y:S04]  /*12dd0*/  FMNMX.FTZ R3, R26, R3, !PT ;  /* 0x000000031a037209 */ /* 0x000fe80007810000 */
[----:B--2---:R-:W-:Y:S04]  /*12de0*/  FMNMX.FTZ R3, R24, R3, !PT ;  /* 0x0000000318037209 */ /* 0x004fe80007810000 */
[----:B------:R-:W-:Y:S04]  /*12df0*/  FMNMX.FTZ R3, R23, R3, !PT ;  /* 0x0000000317037209 */ /* 0x000fe80007810000 */
[----:B-1----:R-:W-:Y:S01]  /*12e00*/  FMNMX.FTZ R3, R20, R3, !PT ;  /* 0x0000000314037209 */ /* 0x002fe20007810000 */
[----:B------:R-:W-:Y:S04]  /*12e10*/  FMUL.FTZ R2, R32, c[0x0][0x320] ;  /* 0x0000c80020027a20 */ /* 0x000fe80000410000 */
[----:B------:R1:W-:Y:S02]  /*12e20*/  MUFU.TANH R13, R2 ;  /* 0x00000002000d7308 */ /* 0x0003e40000002400 */
[----:B-1----:R-:W-:Y:S08]  /*12e30*/  FMUL.FTZ R2, R34, c[0x0][0x320] ;  /* 0x0000c80022027a20 */ /* 0x002ff00000410000 */
        /* <DEDUP_REMOVED lines=25> */
.L_x_1897:
        /* <DEDUP_REMOVED lines=11> */
[----:B------:R-:W2:Y:S01]  /*13080*/  MUFU.EX2 R2, R0 ;  /* 0x0000000000027308 */ /* 0x000ea20000000800 */
[--C-:B-1----:R-:W-:Y:S02]  /*13090*/  FFMA.FTZ R4, R161, c[0x0][0x2d0], -R3.reuse ;  /* 0x0000b400a1047a23 */ /* 0x102fe40000010803 */
        /* <DEDUP_REMOVED lines=14> */
[----:B------:R-:W-:Y:S02]  /*13180*/  FFMA.FTZ R193, R6, c[0x0][0x2d0], -R3 ;  /* 0x0000b40006c17a23 */ /* 0x000fe40000010803 */
[C---:B--2---:R-:W-:Y:S01]  /*13190*/  FMUL.FTZ R36, R2.reuse, R112 ;  /* 0x0000007002247220 */ /* 0x044fe20000410000 */
[----:B------:R-:W2:Y:S01]  /*131a0*/  MUFU.EX2 R3, R4 ;  /* 0x0000000400037308 */ /* 0x000ea20000000800 */
[C---:B------:R-:W-:Y:S02]  /*131b0*/  FMUL.FTZ R37, R2.reuse, R113 ;  /* 0x0000007102257220 */ /* 0x040fe40000410000 */
[C---:B------:R-:W-:Y:S02]  /*131c0*/  FMUL.FTZ R21, R2.reuse, R129 ;  /* 0x0000008102157220 */ /* 0x040fe40000410000 */
[C---:B-1----:R-:W-:Y:S02]  /*131d0*/  FFMA.FTZ R0, R2.reuse, R201, R7 ;  /* 0x000000c902007223 */ /* 0x042fe40000010007 */
[C---:B------:R-:W-:Y:S02]  /*131e0*/  FMUL.FTZ R32, R2.reuse, R116 ;  /* 0x0000007402207220 */ /* 0x040fe40000410000 */
[C---:B------:R-:W-:Y:S01]  /*131f0*/  FMUL.FTZ R33, R2.reuse, R117 ;  /* 0x0000007502217220 */ /* 0x040fe20000410000 */
[----:B------:R1:W-:Y:S01]  /*13200*/  MUFU.EX2 R17, R28 ;  /* 0x0000001c00117308 */ /* 0x0003e20000000800 */
[C---:B------:R-:W-:Y:S02]  /*13210*/  FMUL.FTZ R40, R2.reuse, R40 ;  /* 0x0000002802287220 */ /* 0x040fe40000410000 */
[C---:B------:R-:W-:Y:S02]  /*13220*/  FMUL.FTZ R41, R2.reuse, R41 ;  /* 0x0000002902297220 */ /* 0x040fe40000410000 */
[C---:B---3--:R-:W-:Y:S02]  /*13230*/  FMUL.FTZ R25, R2.reuse, R125 ;  /* 0x0000007d02197220 */ /* 0x048fe40000410000 */
[C---:B------:R-:W-:Y:S02]  /*13240*/  FMUL.FTZ R44, R2.reuse, R44 ;  /* 0x0000002c022c7220 */ /* 0x040fe40000410000 */
[C---:B------:R-:W-:Y:S01]  /*13250*/  FMUL.FTZ R45, R2.reuse, R45 ;  /* 0x0000002d022d7220 */ /* 0x040fe20000410000 */
[----:B------:R-:W-:Y:S01]  /*13260*/  MUFU.EX2 R13, R27 ;  /* 0x0000001b000d7308 */ /* 0x000fe20000000800 */
[C---:B------:R-:W-:Y:S02]  /*13270*/  FMUL.FTZ R48, R2.reuse, R48 ;  /* 0x0000003002307220 */ /* 0x040fe40000410000 */
[C---:B------:R-:W-:Y:S01]  /*13280*/  FMUL.FTZ R49, R2.reuse, R49 ;  /* 0x0000003102317220 */ /* 0x040fe20000410000 */
[C---:B--2---:R-:W-:Y:S01]  /*13290*/  F2FP.PACK_AB R152, R3.reuse, R7 ;  /* 0x000000070398723e */ /* 0x044fe200000000ff */
[----:B------:R-:W-:Y:S02]  /*132a0*/  FADD.FTZ R6, R3, R0 ;  /* 0x0000000003067221 */ /* 0x000fe40000010000 */
[----:B------:R-:W2:Y:S01]  /*132b0*/  SHFL.BFLY PT, R0, R5, 0x2, 0x1f ;  /* 0x0c401f0005007f89 */ /* 0x000ea200000e0000 */
[C---:B------:R-:W-:Y:S02]  /*132c0*/  FMUL.FTZ R52, R2.reuse, R52 ;  /* 0x0000003402347220 */ /* 0x040fe40000410000 */
[----:B------:R3:W4:Y:S01]  /*132d0*/  MUFU.EX2 R19, R29 ;  /* 0x0000001d00137308 */ /* 0x0007220000000800 */
[C---:B------:R-:W-:Y:S02]  /*132e0*/  FMUL.FTZ R53, R2.reuse, R53 ;  /* 0x0000003502357220 */ /* 0x040fe40000410000 */
[C---:B------:R-:W-:Y:S02]  /*132f0*/  FMUL.FTZ R56, R2.reuse, R56 ;  /* 0x0000003802387220 */ /* 0x040fe40000410000 */
[C---:B-1----:R-:W-:Y:S02]  /*13300*/  FMUL.FTZ R28, R2.reuse, R120 ;  /* 0x00000078021c7220 */ /* 0x042fe40000410000 */
        /* <DEDUP_REMOVED lines=9> */
[----:B--2---:R-:W-:Y:S01]  /*133a0*/  FMNMX.FTZ R0, R5, R0, !PT ;  /* 0x0000000005007209 */ /* 0x004fe20007810000 */
        /* <DEDUP_REMOVED lines=21> */
[----:B------:R-:W-:Y:S01]  /*13500*/  FADD.FTZ R0, -R8, R106 ;  /* 0x0000006a08007221 */ /* 0x000fe20000010100 */
[----:B------:R-:W-:Y:S01]  /*13510*/  IADD3 R106, R186, R151, RZ ;  /* 0x00000097ba6a7210 */ /* 0x000fe20007ffe0ff */
[--C-:B------:R-:W-:Y:S02]  /*13520*/  FFMA.FTZ R4, R168, c[0x0][0x2d0], -R3.reuse ;  /* 0x0000b400a8047a23 */ /* 0x100fe40000010803 */
        /* <DEDUP_REMOVED lines=11> */
[--C-:B------:R-:W-:Y:S01]  /*135e0*/  FFMA.FTZ R161, R154, c[0x0][0x2d0], -R3.reuse ;  /* 0x0000b4009aa17a23 */ /* 0x100fe20000010803 */
[----:B------:R-:W-:Y:S01]  /*135f0*/  F2FP.PACK_AB R154, R13, R17 ;  /* 0x000000110d9a723e */ /* 0x000fe200000000ff */
[--C-:B------:R-:W-:Y:S02]  /*13600*/  FFMA.FTZ R163, R26, c[0x0][0x2d0], -R3.reuse ;  /* 0x0000b4001aa37a23 */ /* 0x100fe40000010803 */
[--C-:B------:R-:W-:Y:S02]  /*13610*/  FFMA.FTZ R162, R24, c[0x0][0x2d0], -R3.reuse ;  /* 0x0000b40018a27a23 */ /* 0x100fe40000010803 */
[--C-:B------:R-:W-:Y:S01]  /*13620*/  FFMA.FTZ R166, R23, c[0x0][0x2d0], -R3.reuse ;  /* 0x0000b40017a67a23 */ /* 0x100fe20000010803 */
[----:B------:R-:W3:Y:S01]  /*13630*/  MUFU.EX2 R0, R0 ;  /* 0x0000000000007308 */ /* 0x000ee20000000800 */
[--C-:B------:R-:W-:Y:S02]  /*13640*/  FFMA.FTZ R167, R20, c[0x0][0x2d0], -R3.reuse ;  /* 0x0000b40014a77a23 */ /* 0x100fe40000010803 */
[--C-:B------:R-:W-:Y:S02]  /*13650*/  FFMA.FTZ R168, R16, c[0x0][0x2d0], -R3.reuse ;  /* 0x0000b40010a87a23 */ /* 0x100fe40000010803 */
[----:B------:R-:W-:Y:S02]  /*13660*/  FFMA.FTZ R195, R12, c[0x0][0x2d0], -R3 ;  /* 0x0000b4000cc37a23 */ /* 0x000fe40000010803 */
[----:B------:R-:W-:Y:S02]  /*13670*/  FADD.FTZ R3, R17, R6 ;  /* 0x0000000611037221 */ /* 0x000fe40000010000 */
[C---:B-1----:R-:W-:Y:S01]  /*13680*/  FMUL.FTZ R4, R2.reuse, R140 ;  /* 0x0000008c02047220 */ /* 0x042fe20000410000 */
[----:B------:R-:W-:Y:S01]  /*13690*/  MUFU.EX2 R161, R161 ;  /* 0x000000a100a17308 */ /* 0x000fe20000000800 */
[----:B------:R-:W-:Y:S02]  /*136a0*/  FADD.FTZ R3, R13, R3 ;  /* 0x000000030d037221 */ /* 0x000fe40000010000 */
[----:B------:R-:W-:Y:S01]  /*136b0*/  FMUL.FTZ R13, R2, R137 ;  /* 0x00000089020d7220 */ /* 0x000fe20000410000 */
[----:B--2---:R-:W-:Y:S01]  /*136c0*/  F2FP.PACK_AB R153, R14, R15 ;  /* 0x0000000f0e99723e */ /* 0x004fe200000000ff */
[C---:B------:R-:W-:Y:S02]  /*136d0*/  FMUL.FTZ R5, R2.reuse, R141 ;  /* 0x0000008d02057220 */ /* 0x040fe40000410000 */
[C---:B------:R-:W-:Y:S02]  /*136e0*/  FMUL.FTZ R12, R2.reuse, R136 ;  /* 0x00000088020c7220 */ /* 0x040fe40000410000 */
[C---:B------:R-:W-:Y:S01]  /*136f0*/  FMUL.FTZ R16, R2.reuse, R132 ;  /* 0x0000008402107220 */ /* 0x040fe20000410000 */
[----:B------:R1:W-:Y:S01]  /*13700*/  MUFU.EX2 R136, R18 ;  /* 0x0000001200887308 */ /* 0x0003e20000000800 */
[C---:B------:R-:W-:Y:S02]  /*13710*/  FMUL.FTZ R17, R2.reuse, R133 ;  /* 0x0000008502117220 */ /* 0x040fe40000410000 */
[C---:B------:R-:W-:Y:S02]  /*13720*/  FMUL.FTZ R20, R2.reuse, R128 ;  /* 0x0000008002147220 */ /* 0x040fe40000410000 */
[C---:B------:R-:W-:Y:S02]  /*13730*/  FMUL.FTZ R24, R2.reuse, R124 ;  /* 0x0000007c02187220 */ /* 0x040fe40000410000 */
[----:B------:R-:W-:Y:S01]  /*13740*/  FMUL.FTZ R101, R2, R101 ;  /* 0x0000006502657220 */ /* 0x000fe20000410000 */
[----:B------:R-:W-:Y:S01]  /*13750*/  IADD3 R2, R185, R151, RZ ;  /* 0x00000097b9027210 */ /* 0x000fe20007ffe0ff */
[----:B------:R-:W-:Y:S01]  /*13760*/  FADD.FTZ R3, R22, R3 ;  /* 0x0000000316037221 */ /* 0x000fe20000010000 */
[----:B------:R-:W2:Y:S01]  /*13770*/  MUFU.EX2 R133, R7 ;  /* 0x0000000700857308 */ /* 0x000ea20000000800 */
[C---:B---3--:R-:W-:Y:S02]  /*13780*/  FMUL.FTZ R38, R0.reuse, R114 ;  /* 0x0000007200267220 */ /* 0x048fe40000410000 */
[----:B------:R-:W3:Y:S01]  /*13790*/  LDSM.16.MT88.4 R156, [R2] ;  /* 0x00000000029c783b */ /* 0x000ee20000004200 */
[----:B------:R-:W-:Y:S01]  /*137a0*/  FADD.FTZ R117, R19, R3 ;  /* 0x0000000313757221 */ /* 0x000fe20000010000 */
[----:B------:R-:W-:Y:S01]  /*137b0*/  IADD3 R3, R183, R2, RZ ;  /* 0x00000002b7037210 */ /* 0x000fe20007ffe0ff */
[C---:B------:R-:W-:Y:S02]  /*137c0*/  FMUL.FTZ R39, R0.reuse, R115 ;  /* 0x0000007300277220 */ /* 0x040fe40000410000 */
[C---:B------:R-:W-:Y:S02]  /*137d0*/  FFMA.FTZ R6, R0.reuse, R197, R15 ;  /* 0x000000c500067223 */ /* 0x040fe4000001000f */
[----:B------:R-:W-:Y:S01]  /*137e0*/  FMUL.FTZ R15, R0, R139 ;  /* 0x0000008b000f7220 */ /* 0x000fe20000410000 */
[----:B------:R-:W4:Y:S01]  /*137f0*/  LDSM.16.MT88.4 R112, [R3] ;  /* 0x000000000370783b */ /* 0x000f220000004200 */
[----:B------:R-:W-:Y:S01]  /*13800*/  FADD.FTZ R129, R14, R6 ;  /* 0x000000060e817221 */ /* 0x000fe20000010000 */
[----:B------:R-:W-:Y:S01]  /*13810*/  MUFU.EX2 R132, R160 ;  /* 0x000000a000847308 */ /* 0x000fe20000000800 */
[C---:B------:R-:W-:Y:S02]  /*13820*/  FMUL.FTZ R6, R0.reuse, R142 ;  /* 0x0000008e00067220 */ /* 0x040fe40000410000 */
[C---:B------:R-:W-:Y:S02]  /*13830*/  FMUL.FTZ R14, R0.reuse, R138 ;  /* 0x0000008a000e7220 */ /* 0x040fe40000410000 */
[C---:B-1----:R-:W-:Y:S02]  /*13840*/  FMUL.FTZ R18, R0.reuse, R134 ;  /* 0x0000008600127220 */ /* 0x042fe40000410000 */
[C---:B------:R-:W-:Y:S02]  /*13850*/  FMUL.FTZ R19, R0.reuse, R135 ;  /* 0x0000008700137220 */ /* 0x040fe40000410000 */
[----:B------:R-:W-:Y:S01]  /*13860*/  FMUL.FTZ R22, R0, R130 ;  /* 0x0000008200167220 */ /* 0x000fe20000410000 */
[----:B------:R-:W-:Y:S01]  /*13870*/  MUFU.EX2 R124, R170 ;  /* 0x000000aa007c7308 */ /* 0x000fe20000000800 */
[----:B--2---:R-:W-:Y:S01]  /*13880*/  F2FP.PACK_AB R155, R136, R133 ;  /* 0x00000085889b723e */ /* 0x004fe200000000ff */
[C---:B------:R-:W-:Y:S02]  /*13890*/  FMUL.FTZ R7, R0.reuse, R143 ;  /* 0x0000008f00077220 */ /* 0x040fe40000410000 */
[C---:B------:R-:W-:Y:S02]  /*138a0*/  FMUL.FTZ R31, R0.reuse, R123 ;  /* 0x0000007b001f7220 */ /* 0x040fe40000410000 */
[----:B------:R-:W-:Y:S02]  /*138b0*/  FADD.FTZ R129, R133, R129 ;  /* 0x0000008185817221 */ /* 0x000fe40000010000 */
[C---:B------:R-:W-:Y:S02]  /*138c0*/  FMUL.FTZ R23, R0.reuse, R131 ;  /* 0x0000008300177220 */ /* 0x040fe40000410000 */
[----:B------:R-:W-:Y:S01]  /*138d0*/  MUFU.EX2 R130, R150 ;  /* 0x0000009600827308 */ /* 0x000fe20000000800 */
[C---:B------:R-:W-:Y:S02]  /*138e0*/  FMUL.FTZ R26, R0.reuse, R126 ;  /* 0x0000007e001a7220 */ /* 0x040fe40000410000 */
[C---:B------:R-:W-:Y:S02]  /*138f0*/  FMUL.FTZ R27, R0.reuse, R127 ;  /* 0x0000007f001b7220 */ /* 0x040fe40000410000 */
[C---:B------:R-:W-:Y:S02]  /*13900*/  FMUL.FTZ R30, R0.reuse, R122 ;  /* 0x0000007a001e7220 */ /* 0x040fe40000410000 */
[C---:B------:R-:W-:Y:S02]  /*13910*/  FMUL.FTZ R34, R0.reuse, R118 ;  /* 0x0000007600227220 */ /* 0x040fe40000410000 */
[C---:B------:R-:W-:Y:S01]  /*13920*/  FMUL.FTZ R35, R0.reuse, R119 ;  /* 0x0000007700237220 */ /* 0x040fe20000410000 */
[C---:B---3--:R-:W-:Y:S01]  /*13930*/  HMMA.16816.F32 R4, R152.reuse, R156, R4 ;  /* 0x0000009c9804723c */ /* 0x048fe20000001804 */
[----:B------:R-:W-:Y:S04]  /*13940*/  MUFU.EX2 R131, R149 ;  /* 0x0000009500837308 */ /* 0x000fe80000000800 */
[C---:B------:R-:W-:Y:S02]  /*13950*/  FMUL.FTZ R42, R0.reuse, R42 ;  /* 0x0000002a002a7220 */ /* 0x040fe40000410000 */
[C---:B------:R-:W-:Y:S01]  /*13960*/  FMUL.FTZ R43, R0.reuse, R43 ;  /* 0x0000002b002b7220 */ /* 0x040fe20000410000 */
[C---:B------:R-:W-:Y:S03]  /*13970*/  HMMA.16816.F32 R12, R152.reuse, R158, R12 ;  /* 0x0000009e980c723c */ /* 0x040fe6000000180c */
[----:B------:R-:W1:Y:S01]  /*13980*/  MUFU.EX2 R119, R165 ;  /* 0x000000a500777308 */ /* 0x000e620000000800 */
[C---:B------:R-:W-:Y:S02]  /*13990*/  FMUL.FTZ R46, R0.reuse, R46 ;  /* 0x0000002e002e7220 */ /* 0x040fe40000410000 */
[C---:B------:R-:W-:Y:S02]  /*139a0*/  FMUL.FTZ R47, R0.reuse, R47 ;  /* 0x0000002f002f7220 */ /* 0x040fe40000410000 */
[C---:B----4-:R-:W-:Y:S04]  /*139b0*/  HMMA.16816.F32 R16, R152.reuse, R112, R16 ;  /* 0x000000709810723c */ /* 0x050fe80000001810 */
[C---:B------:R-:W-:Y:S01]  /*139c0*/  FMUL.FTZ R50, R0.reuse, R50 ;  /* 0x0000003200327220 */ /* 0x040fe20000410000 */
[----:B------:R-:W2:Y:S01]  /*139d0*/  MUFU.EX2 R118, R164 ;  /* 0x000000a400767308 */ /* 0x000ea20000000800 */
[C---:B------:R-:W-:Y:S02]  /*139e0*/  FMUL.FTZ R51, R0.reuse, R51 ;  /* 0x0000003300337220 */ /* 0x040fe40000410000 */
[C---:B------:R-:W-:Y:S01]  /*139f0*/  HMMA.16816.F32 R20, R152.reuse, R114, R20 ;  /* 0x000000729814723c */ /* 0x040fe20000001814 */
[----:B------:R-:W3:Y:S03]  /*13a00*/  LDSM.16.MT88.4 R112, [R106] ;  /* 0x000000006a70783b */ /* 0x000ee60000004200 */
        /* <DEDUP_REMOVED lines=22> */
[C---:B---3--:R-:W-:Y:S03]  /*13b70*/  HMMA.16816.F32 R24, R152.reuse, R112, R24 ;  /* 0x000000709818723c */ /* 0x048fe60000001818 */
[C---:B------:R-:W-:Y:S02]  /*13b80*/  FMUL.FTZ R90, R0.reuse, R90 ;  /* 0x0000005a005a7220 */ /* 0x040fe40000410000 */
[C---:B------:R-:W-:Y:S01]  /*13b90*/  FMUL.FTZ R91, R0.reuse, R91 ;  /* 0x0000005b005b7220 */ /* 0x040fe20000410000 */
[----:B------:R-:W-:Y:S01]  /*13ba0*/  MUFU.EX2 R127, R174 ;  /* 0x000000ae007f7308 */ /* 0x000fe20000000800 */
[C---:B------:R-:W-:Y:S01]  /*13bb0*/  FMUL.FTZ R94, R0.reuse, R94 ;  /* 0x0000005e005e7220 */ /* 0x040fe20000410000 */
[C---:B------:R-:W-:Y:S04]  /*13bc0*/  HMMA.16816.F32 R28, R152.reuse, R114, R28 ;  /* 0x00000072981c723c */ /* 0x040fe8000000181c */
[C---:B------:R-:W-:Y:S02]  /*13bd0*/  FMUL.FTZ R95, R0.reuse, R95 ;  /* 0x0000005f005f7220 */ /* 0x040fe40000410000 */
[C---:B------:R-:W-:Y:S02]  /*13be0*/  FMUL.FTZ R98, R0.reuse, R98 ;  /* 0x0000006200627220 */ /* 0x040fe40000410000 */
[C---:B------:R-:W-:Y:S01]  /*13bf0*/  FMUL.FTZ R99, R0.reuse, R99 ;  /* 0x0000006300637220 */ /* 0x040fe20000410000 */
[----:B------:R-:W-:Y:S03]  /*13c00*/  MUFU.EX2 R126, R194 ;  /* 0x000000c2007e7308 */ /* 0x000fe60000000800 */
[C---:B------:R-:W-:Y:S02]  /*13c10*/  FMUL.FTZ R102, R0.reuse, R102 ;  /* 0x0000006600667220 */ /* 0x040fe40000410000 */
[----:B------:R-:W-:Y:S01]  /*13c20*/  FMUL.FTZ R103, R0, R103 ;  /* 0x0000006700677220 */ /* 0x000fe20000410000 */
[----:B------:R-:W-:Y:S01]  /*13c30*/  IADD3 R0, R183, R106, RZ ;  /* 0x0000006ab7007210 */ /* 0x000fe20007ffe0ff */
[----:B-1----:R-:W-:Y:S03]  /*13c40*/  FADD.FTZ R117, R119, R117 ;  /* 0x0000007577757221 */ /* 0x002fe60000010000 */
[----:B------:R-:W-:Y:S01]  /*13c50*/  MUFU.EX2 R157, R168 ;  /* 0x000000a8009d7308 */ /* 0x000fe20000000800 */
[----:B------:R-:W1:Y:S01]  /*13c60*/  LDSM.16.MT88.4 R112, [R0] ;  /* 0x000000000070783b */ /* 0x000e620000004200 */
[C---:B--2---:R-:W-:Y:S01]  /*13c70*/  FADD.FTZ R122, R118.reuse, R117 ;  /* 0x00000075767a7221 */ /* 0x044fe20000010000 */
[----:B------:R-:W-:Y:S02]  /*13c80*/  F2FP.PACK_AB R118, R118, R119 ;  /* 0x000000777676723e */ /* 0x000fe400000000ff */
[----:B------:R-:W-:Y:S02]  /*13c90*/  F2FP.PACK_AB R117, R131, R130 ;  /* 0x000000828375723e */ /* 0x000fe400000000ff */
[----:B------:R-:W-:Y:S03]  /*13ca0*/  F2FP.PACK_AB R119, R161, R132 ;  /* 0x00000084a177723e */ /* 0x000fe600000000ff */
[----:B------:R-:W2:Y:S10]  /*13cb0*/  MUFU.EX2 R156, R169 ;  /* 0x000000a9009c7308 */ /* 0x000eb40000000800 */
[----:B------:R-:W-:Y:S10]  /*13cc0*/  MUFU.EX2 R151, R175 ;  /* 0x000000af00977308 */ /* 0x000ff40000000800 */
[----:B------:R-:W3:Y:S01]  /*13cd0*/  MUFU.EX2 R150, R195 ;  /* 0x000000c300967308 */ /* 0x000ee20000000800 */
        /* <DEDUP_REMOVED lines=27> */
[----:B--2---:R-:W-:Y:S02]  /*13e90*/  F2FP.PACK_AB R153, R156, R157 ;  /* 0x0000009d9c99723e */ /* 0x004fe400000000ff */
        /* <DEDUP_REMOVED lines=35> */
[----:B------:R-:W-:Y:S01]  /*140d0*/  FADD.FTZ R112, R121, R122 ;  /* 0x0000007a79707221 */ /* 0x000fe20000010000 */
[----:B------:R-:W-:Y:S01]  /*140e0*/  HMMA.16816.F32 R100, R116, R114, R100 ;  /* 0x000000727464723c */ /* 0x000fe20000001864 */
[----:B------:R-:W1:Y:S03]  /*140f0*/  LDSM.16.MT88.4 R116, [R2+0x1000] ;  /* 0x001000000274783b */ /* 0x000e660000004200 */
[C---:B------:R-:W-:Y:S01]  /*14100*/  FADD.FTZ R113, R120.reuse, R112 ;  /* 0x0000007078717221 */ /* 0x040fe20000010000 */
[----:B------:R-:W-:Y:S02]  /*14110*/  F2FP.PACK_AB R112, R120, R121 ;  /* 0x000000797870723e */ /* 0x000fe400000000ff */
[C---:B------:R-:W-:Y:S01]  /*14120*/  F2FP.PACK_AB R114, R124.reuse, R125 ;  /* 0x0000007d7c72723e */ /* 0x040fe200000000ff */
[----:B------:R-:W-:Y:S01]  /*14130*/  FADD.FTZ R113, R125, R113 ;  /* 0x000000717d717221 */ /* 0x000fe20000010000 */
[----:B------:R-:W2:Y:S01]  /*14140*/  LDSM.16.MT88.4 R120, [R3+0x1000] ;  /* 0x001000000378783b */ /* 0x000ea20000004200 */
[----:B------:R-:W3:Y:S02]  /*14150*/  MUFU.EX2 R125, R193 ;  /* 0x000000c1007d7308 */ /* 0x000ee40000000800 */
[----:B------:R-:W-:Y:S01]  /*14160*/  FADD.FTZ R128, R124, R113 ;  /* 0x000000717c807221 */ /* 0x000fe20000010000 */
[----:B------:R-:W-:Y:S02]  /*14170*/  F2FP.PACK_AB R113, R162, R163 ;  /* 0x000000a3a271723e */ /* 0x000fe400000000ff */
[----:B------:R-:W-:Y:S05]  /*14180*/  F2FP.PACK_AB R115, R159, R158 ;  /* 0x0000009e9f73723e */ /* 0x000fea00000000ff */
[----:B------:R-:W4:Y:S01]  /*14190*/  MUFU.EX2 R124, R192 ;  /* 0x000000c0007c7308 */ /* 0x000f220000000800 */
[----:B---3--:R-:W-:Y:S01]  /*141a0*/  F2FP.PACK_AB R154, R125, R126 ;  /* 0x0000007e7d9a723e */ /* 0x008fe200000000ff */
[C---:B-1----:R-:W-:Y:S05]  /*141b0*/  HMMA.16816.F32 R4, R112.reuse, R116, R4 ;  /* 0x000000747004723c */ /* 0x042fea0000001804 */
[----:B----4-:R-:W-:Y:S03]  /*141c0*/  F2FP.PACK_AB R152, R124, R127 ;  /* 0x0000007f7c98723e */ /* 0x010fe600000000ff */
        /* <DEDUP_REMOVED lines=33> */
[----:B------:R-:W-:Y:S02]  /*143e0*/  FADD.FTZ R117, R130, R117 ;  /* 0x0000007582757221 */ /* 0x000fe40000010000 */
[----:B------:R-:W-:Y:S02]  /*143f0*/  FADD.FTZ R116, R127, R128 ;  /* 0x000000807f747221 */ /* 0x000fe40000010000 */
[C---:B--2---:R-:W-:Y:S04]  /*14400*/  HMMA.16816.F32 R96, R112.reuse, R120, R96 ;  /* 0x000000787060723c */ /* 0x044fe80000001860 */
[----:B------:R-:W-:Y:S02]  /*14410*/  FADD.FTZ R117, R131, R117 ;  /* 0x0000007583757221 */ /* 0x000fe40000010000 */
[----:B------:R-:W2:Y:S01]  /*14420*/  LDSM.16.MT88.4 R128, [R3+0x1800] ;  /* 0x001800000380783b */ /* 0x000ea20000004200 */
[----:B------:R-:W-:Y:S01]  /*14430*/  FADD.FTZ R116, R124, R116 ;  /* 0x000000747c747221 */ /* 0x000fe20000010000 */
[----:B------:R-:W-:Y:S04]  /*14440*/  HMMA.16816.F32 R100, R112, R122, R100 ;  /* 0x0000007a7064723c */ /* 0x000fe80000001864 */
[----:B------:R-:W-:Y:S02]  /*14450*/  FADD.FTZ R116, R126, R116 ;  /* 0x000000747e747221 */ /* 0x000fe40000010000 */
[----:B------:R-:W-:Y:S01]  /*14460*/  FADD.FTZ R149, R132, R117 ;  /* 0x0000007584957221 */ /* 0x000fe20000010000 */
[----:B------:R-:W-:Y:S01]  /*14470*/  LDSM.16.MT88.4 R112, [R0+0x1800] ;  /* 0x001800000070783b */ /* 0x000fe20000004200 */
[----:B------:R-:W-:Y:S07]  /*14480*/  FADD.FTZ R201, R125, R116 ;  /* 0x000000747dc97221 */ /* 0x000fee0000010000 */
[----:B------:R-:W3:Y:S01]  /*14490*/  LDSM.16.MT88.4 R116, [R106+0x1800] ;  /* 0x001800006a74783b */ /* 0x000ee20000004200 */
[C---:B-1----:R-:W-:Y:S07]  /*144a0*/  HMMA.16816.F32 R140, R152.reuse, R136, R4 ;  /* 0x00000088988c723c */ /* 0x042fee0000001804 */
[----:B------:R-:W1:Y:S01]  /*144b0*/  LDSM.16.MT88.4 R4, [R2+0x3800] ;  /* 0x003800000204783b */ /* 0x000e620000004200 */
[C---:B------:R-:W-:Y:S07]  /*144c0*/  HMMA.16816.F32 R136, R152.reuse, R138, R12 ;  /* 0x0000008a9888723c */ /* 0x040fee000000180c */
[----:B------:R-:W4:Y:S01]  /*144d0*/  LDSM.16.MT88.4 R12, [R3+0x3800] ;  /* 0x00380000030c783b */ /* 0x000f220000004200 */
[C---:B--2---:R-:W-:Y:S07]  /*144e0*/  HMMA.16816.F32 R132, R152.reuse, R128, R16 ;  /* 0x000000809884723c */ /* 0x044fee0000001810 */
[----:B------:R-:W2:Y:S01]  /*144f0*/  LDSM.16.MT88.4 R16, [R106+0x3800] ;  /* 0x003800006a10783b */ /* 0x000ea20000004200 */
[C---:B------:R-:W-:Y:S07]  /*14500*/  HMMA.16816.F32 R128, R152.reuse, R130, R20 ;  /* 0x000000829880723c */ /* 0x040fee0000001814 */
[----:B------:R-:W-:Y:S01]  /*14510*/  LDSM.16.MT88.4 R20, [R3+0x5800] ;  /* 0x005800000314783b */ /* 0x000fe20000004200 */
[C---:B---3--:R-:W-:Y:S07]  /*14520*/  HMMA.16816.F32 R124, R152.reuse, R116, R24 ;  /* 0x00000074987c723c */ /* 0x048fee0000001818 */
[----:B------:R-:W-:Y:S01]  /*14530*/  LDSM.16.MT88.4 R24, [R106+0x5800] ;  /* 0x005800006a18783b */ /* 0x000fe20000004200 */
[C---:B------:R-:W-:Y:S08]  /*14540*/  HMMA.16816.F32 R120, R152.reuse, R118, R28 ;  /* 0x000000769878723c */ /* 0x040ff0000000181c */
[C---:B------:R-:W-:Y:S08]  /*14550*/  HMMA.16816.F32 R116, R152.reuse, R112, R32 ;  /* 0x000000709874723c */ /* 0x040ff00000001820 */
[C---:B------:R-:W-:Y:S08]  /*14560*/  HMMA.16816.F32 R112, R152.reuse, R114, R36 ;  /* 0x000000729870723c */ /* 0x040ff00000001824 */
[C---:B-1----:R-:W-:Y:S08]  /*14570*/  HMMA.16816.F32 R40, R152.reuse, R4, R40 ;  /* 0x000000049828723c */ /* 0x042ff00000001828 */
[C---:B------:R-:W-:Y:S01]  /*14580*/  HMMA.16816.F32 R44, R152.reuse, R6, R44 ;  /* 0x00000006982c723c */ /* 0x040fe2000000182c */
[----:B------:R-:W1:Y:S07]  /*14590*/  LDSM.16.MT88.4 R4, [R0+0x3800] ;  /* 0x003800000004783b */ /* 0x000e6e0000004200 */
[C---:B----4-:R-:W-:Y:S08]  /*145a0*/  HMMA.16816.F32 R48, R152.reuse, R12, R48 ;  /* 0x0000000c9830723c */ /* 0x050ff00000001830 */
[C---:B------:R-:W-:Y:S01]  /*145b0*/  HMMA.16816.F32 R52, R152.reuse, R14, R52 ;  /* 0x0000000e9834723c */ /* 0x040fe20000001834 */
[----:B------:R3:W4:Y:S07]  /*145c0*/  LDSM.16.MT88.4 R12, [R2+0x5800] ;  /* 0x00580000020c783b */ /* 0x00072e0000004200 */
[C---:B--2---:R-:W-:Y:S08]  /*145d0*/  HMMA.16816.F32 R56, R152.reuse, R16, R56 ;  /* 0x000000109838723c */ /* 0x044ff00000001838 */
[C---:B------:R-:W-:Y:S01]  /*145e0*/  HMMA.16816.F32 R60, R152.reuse, R18, R60 ;  /* 0x00000012983c723c */ /* 0x040fe2000000183c */
[----:B------:R2:W5:Y:S03]  /*145f0*/  LDSM.16.MT88.4 R16, [R0+0x5800] ;  /* 0x005800000010783b */ /* 0x0005660000004200 */
[----:B---3--:R-:W-:Y:S04]  /*14600*/  IADD3 R2, R188, -0x2, RZ ;  /* 0xfffffffebc027810 */ /* 0x008fe80007ffe0ff */
[C---:B-1----:R-:W-:Y:S03]  /*14610*/  HMMA.16816.F32 R64, R152.reuse, R4, R64 ;  /* 0x000000049840723c */ /* 0x042fe60000001840 */
[----:B------:R-:W-:Y:S05]  /*14620*/  ISETP.GE.AND P0, PT, R2, R207, PT ;  /* 0x000000cf0200720c */ /* 0x000fea0003f06270 */
[C---:B------:R-:W-:Y:S04]  /*14630*/  HMMA.16816.F32 R68, R152.reuse, R6, R68 ;  /* 0x000000069844723c */ /* 0x040fe80000001844 */
[----:B--2---:R-:W-:Y:S04]  /*14640*/  FADD.FTZ R0, R161, R149 ;  /* 0x00000095a1007221 */ /* 0x004fe80000010000 */
        /* <DEDUP_REMOVED lines=12> */
[C---:B-----5:R-:W-:Y:S04]  /*14710*/  HMMA.16816.F32 R96, R152.reuse, R16, R96 ;  /* 0x000000109860723c */ /* 0x060fe80000001860 */
[----:B------:R-:W-:Y:S04]  /*14720*/  FADD.FTZ R0, R151, R0 ;  /* 0x0000000097007221 */ /* 0x000fe80000010000 */
[----:B------:R-:W-:Y:S04]  /*14730*/  HMMA.16816.F32 R100, R152, R18, R100 ;  /* 0x000000129864723c */ /* 0x000fe80000001864 */
[----:B------:R-:W-:Y:S04]  /*14740*/  FADD.FTZ R197, R150, R0 ;  /* 0x0000000096c57221 */ /* 0x000fe80000010000 */
[----:B------:R-:W-:-:S11]  /*14750*/  @!P0 BRA `(.L_x_1811) ;  /* 0x000004f000008947 */ /* 0x000fd60003800000 */
[C---:B------:R-:W-:Y:S01]  /*14760*/  SHF.L.U64.HI R20, R205.reuse, 0x1, R211 ;  /* 0x00000001cd147819 */ /* 0x040fe200000102d3 */
[----:B------:R-:W-:Y:S01]  /*14770*/  IMAD.MOV.U32 R226, RZ, RZ, c[0x0][0x2b8] ;  /* 0x0000ae00ffe27624 */ /* 0x000fe200078e00ff */
[----:B------:R-:W-:Y:S01]  /*14780*/  SHF.L.U64.HI R18, R204, 0x1, R212 ;  /* 0x00000001cc127819 */ /* 0x000fe200000102d4 */
[----:B------:R-:W-:Y:S01]  /*14790*/  IMAD R2, R188, 0x40, R230 ;  /* 0x00000040bc027824 */ /* 0x000fe200078e02e6 */
[----:B------:R-:W-:Y:S01]  /*147a0*/  SHF.L.U32 R17, R204, 0x1, RZ ;  /* 0x00000001cc117819 */ /* 0x000fe200000006ff */
[----:B------:R-:W-:Y:S01]  /*147b0*/  IMAD.MOV.U32 R189, RZ, RZ, RZ ;  /* 0x000000ffffbd7224 */ /* 0x000fe200078e00ff */
[----:B------:R-:W-:Y:S01]  /*147c0*/  ISETP.NE.AND P1, PT, R226, 0x1, PT ;  /* 0x00000001e200780c */ /* 0x000fe20003f25270 */
[----:B------:R-:W-:Y:S01]  /*147d0*/  IMAD.SHL.U32 R19, R205, 0x2, RZ ;  /* 0x00000002cd137824 */ /* 0x000fe200078e00ff */
[----:B------:R-:W-:Y:S01]  /*147e0*/  IADD3 R2, R2, -0x80, R216 ;  /* 0xffffff8002027810 */ /* 0x000fe20007ffe0d8 */
[C---:B------:R-:W-:Y:S01]  /*147f0*/  IMAD.SHL.U32 R13, R202.reuse, 0x2, RZ ;  /* 0x00000002ca0d7824 */ /* 0x040fe200078e00ff */
[----:B------:R-:W-:Y:S03]  /*14800*/  SHF.L.U64.HI R16, R202, 0x1, R203 ;  /* 0x00000001ca107819 */ /* 0x000fe600000102cb */
[--C-:B------:R-:W-:Y:S06]  /*14810*/  IMAD.MOV.U32 R0, RZ, RZ, R2.reuse ;  /* 0x000000ffff007224 */ /* 0x100fec00078e0002 */
[----:B------:R-:W-:Y:S05]  /*14820*/  @P1 IMAD.HI.U32 R3, R2, c[0x0][0x2bc], RZ ;  /* 0x0000af0002031a27 */ /* 0x000fea00078e00ff */
[----:B------:R-:W-:Y:S04]  /*14830*/  @P1 SHF.R.U32.HI R0, RZ, c[0x0][0x2c0], R3 ;  /* 0x0000b000ff001a19 */ /* 0x000fe80000011603 */
[C---:B------:R-:W-:Y:S04]  /*14840*/  @!P6 IADD3 R3, P0, R0.reuse, R220, RZ ;  /* 0x000000dc0003e210 */ /* 0x040fe80007f1e0ff */
[C---:B------:R-:W-:Y:S02]  /*14850*/  @!P6 LEA.HI.X.SX32 R5, R0.reuse, R228, 0x1, P0 ;  /* 0x000000e40005e211 */ /* 0x040fe400000f0eff */
[C---:B------:R-:W-:Y:S02]  /*14860*/  @!P6 LEA R4, P0, R3.reuse, c[0x0][0x2a0], 0x2 ;  /* 0x0000a8000304ea11 */ /* 0x040fe400078010ff */
[----:B------:R-:W-:Y:S02]  /*14870*/  IADD3 R0, -R0, RZ, RZ ;  /* 0x000000ff00007210 */ /* 0x000fe40007ffe1ff */
[----:B------:R-:W-:Y:S03]  /*14880*/  @!P6 LEA.HI.X R5, R3, c[0x0][0x2a4], R5, 0x2, P0 ;  /* 0x0000a9000305ea11 */ /* 0x000fe600000f1405 */
[----:B------:R-:W-:Y:S02]  /*14890*/  IMAD R191, R0, c[0x0][0x2b8], R2 ;  /* 0x0000ae0000bf7a24 */ /* 0x000fe400078e0202 */
[----:B------:R-:W2:Y:S02]  /*148a0*/  @!P6 LDG.E R189, [R4.64] ;  /* 0x0000000804bde981 */ /* 0x000ea4000c1e1900 */
[C---:B------:R-:W-:Y:S01]  /*148b0*/  IMAD.WIDE.U32 R2, R191.reuse, c[0x0][0x1e0], RZ ;  /* 0x00007800bf027a25 */ /* 0x040fe200078e00ff */
[----:B------:R-:W-:Y:S05]  /*148c0*/  SHF.R.S32.HI R0, RZ, 0x1f, R191 ;  /* 0x0000001fff007819 */ /* 0x000fea00000114bf */
        /* <DEDUP_REMOVED lines=13> */
.L_x_1898:
[----:B------:R-:W-:-:S05]  /*149a0*/  BRA.DIV ~URZ, `(.L_x_1813) ;  /* 0x000065a27f007947 */ /* 0x000fca000b800000 */
[----:B------:R-:W3:Y:S01]  /*149b0*/  SHFL.IDX PT, R2, R12, RZ, 0x181f ;  /* 0x00181fff0c027589 */ /* 0x000ee200000e0000 */
[----:B------:R-:W-:Y:S01]  /*149c0*/  LOP3.LUT P3, RZ, R196, 0x2, RZ, 0xc0, !PT ;  /* 0x00000002c4ff7812 */ /* 0x000fe2000786c0ff */
[----:B------:R-:W-:Y:S01]  /*149d0*/  IMAD R0, R190, 0x6000, R11 ;  /* 0x00006000be007824 */ /* 0x000fe200078e020b */
[C---:B------:R-:W-:Y:S02]  /*149e0*/  LOP3.LUT P2, RZ, R196.reuse, 0x1, RZ, 0xc0, !PT ;  /* 0x00000001c4ff7812 */ /* 0x040fe4000784c0ff */
[----:B------:R-:W-:Y:S02]  /*149f0*/  LOP3.LUT P1, RZ, R196, 0x4, RZ, 0xc0, !PT ;  /* 0x00000004c4ff7812 */ /* 0x000fe4000782c0ff */
[----:B------:R-:W-:Y:S02]  /*14a00*/  SEL R15, RZ, 0x10, P2 ;  /* 0x00000010ff0f7807 */ /* 0x000fe40001000000 */
[----:B------:R-:W-:Y:S02]  /*14a10*/  SEL R14, RZ, 0x10, P1 ;  /* 0x00000010ff0e7807 */ /* 0x000fe40000800000 */
[----:B---3--:R-:W-:Y:S05]  /*14a20*/  IADD3 R6, P0, R2, R13, RZ ;  /* 0x0000000d02067210 */ /* 0x008fea0007f1e0ff */
[----:B--2---:R-:W-:Y:S05]  /*14a30*/  IMAD.X R7, R4, 0x1, R16, P0 ;  /* 0x0000000104077824 */ /* 0x004fea00000e0610 */
[----:B------:R-:W-:Y:S01]  /*14a40*/  @!PT LDS RZ, [RZ] ;  /* 0x00000000fffff984 */ /* 0x000fe20000000800 */
[----:B------:R-:W-:Y:S01]  /*14a50*/  @!PT LDS RZ, [RZ] ;  /* 0x00000000fffff984 */ /* 0x000fe20000000800 */
[----:B------:R2:W-:Y:S02]  /*14a60*/  LDGSTS.E.BYPASS.LTC128B.128 [R0], [R6.64], !P3 ;  /* 0x0000000006007fae */ /* 0x0005e4000d901d48 */
[----:B--2---:R-:W-:Y:S05]  /*14a70*/  IADD3 R6, P0, R2, R17, RZ ;  /* 0x0000001102067210 */ /* 0x004fea0007f1e0ff */
[----:B------:R-:W-:Y:S01]  /*14a80*/  IMAD.X R7, R4, 0x1, R18, P0 ;  /* 0x0000000104077824 */ /* 0x000fe200000e0612 */
[----:B------:R-:W-:Y:S04]  /*14a90*/  IADD3 R2, P0, R2, R19, RZ ;  /* 0x0000001302027210 */ /* 0x000fe80007f1e0ff */
[----:B------:R2:W-:Y:S01]  /*14aa0*/  LDGSTS.E.BYPASS.LTC128B.128 [R0+0x2000], [R6.64], !P2 ;  /* 0x0200000006007fae */ /* 0x0005e2000d101d48 */
[----:B------:R-:W-:Y:S03]  /*14ab0*/  IMAD.X R3, R4, 0x1, R20, P0 ;  /* 0x0000000104037824 */ /* 0x000fe600000e0614 */
[----:B------:R3:W4:Y:S04]  /*14ac0*/  SHFL.IDX PT, R4, R5, 0x1, 0x181f ;  /* 0x00381f0005047f89 */ /* 0x00072800000e0000 */
[----:B------:R5:W-:Y:S01]  /*14ad0*/  LDGSTS.E.BYPASS.LTC128B.128 [R0+0x4000], [R2.64], !P1 ;  /* 0x0400000002007fae */ /* 0x000be2000c901d48 */
[----:B-1-3--:R-:W-:Y:S03]  /*14ae0*/  SEL R5, RZ, 0x10, P3 ;  /* 0x00000010ff057807 */ /* 0x00afe60001800000 */
[----:B-----5:R2:W1:Y:S04]  /*14af0*/  SHFL.IDX PT, R2, R12, 0x1, 0x181f ;  /* 0x00381f000c027f89 */ /* 0x02046800000e0000 */
.L_x_1899:
[C---:B----4-:R-:W-:Y:S02]  /*14b00*/  IADD3 R3, -R5.reuse, 0x10, RZ ;  /* 0x0000001005037810 */ /* 0x050fe40007ffe1ff */
[----:B------:R-:W-:Y:S02]  /*14b10*/  ISETP.NE.U32.AND P2, PT, R5, RZ, PT ;  /* 0x000000ff0500720c */ /* 0x000fe40003f45070 */
[----:B------:R-:W-:Y:S04]  /*14b20*/  LOP3.LUT R3, R3, 0xf, RZ, 0xc0, !PT ;  /* 0x0000000f03037812 */ /* 0x000fe800078ec0ff */
[----:B-12---:R-:W-:Y:S02]  /*14b30*/  IADD3 R12, P1, P0, R3, R2, R13 ;  /* 0x00000002030c7210 */ /* 0x006fe4000783e00d */
[----:B------:R-:W-:Y:S02]  /*14b40*/  IADD3 R3, -R15, 0x10, RZ ;  /* 0x000000100f037810 */ /* 0x000fe40007ffe1ff */
[----:B------:R-:W-:Y:S02]  /*14b50*/  IADD3.X R13, RZ, R4, R16, P1, P0 ;  /* 0x00000004ff0d7210 */ /* 0x000fe40000fe0410 */
[----:B------:R-:W-:Y:S03]  /*14b60*/  LOP3.LUT R3, R3, 0xf, RZ, 0xc0, !PT ;  /* 0x0000000f03037812 */ /* 0x000fe600078ec0ff */
[----:B------:R-:W-:Y:S01]  /*14b70*/  @!PT LDS RZ, [RZ] ;  /* 0x00000000fffff984 */ /* 0x000fe20000000800 */
[----:B------:R-:W-:Y:S01]  /*14b80*/  @!PT LDS RZ, [RZ] ;  /* 0x00000000fffff984 */ /* 0x000fe20000000800 */
[----:B------:R-:W-:Y:S01]  /*14b90*/  @!PT LDS RZ, [RZ] ;  /* 0x00000000fffff984 */ /* 0x000fe20000000800 */
[----:B------:R1:W-:Y:S01]  /*14ba0*/  LDGSTS.E.BYPASS.LTC128B.128.ZFILL [R0+0x1000], [R12.64], P2 ;  /* 0x010000000c007fae */ /* 0x0003e20009141d48 */
[----:B------:R-:W-:Y:S02]  /*14bb0*/  IADD3 R6, P1, P0, R3, R2, R17 ;  /* 0x0000000203067210 */ /* 0x000fe4000783e011 */
[C---:B------:R-:W-:Y:S02]  /*14bc0*/  IADD3 R3, -R14.reuse, 0x10, RZ ;  /* 0x000000100e037810 */ /* 0x040fe40007ffe1ff */
[----:B------:R-:W-:Y:S02]  /*14bd0*/  IADD3.X R7, RZ, R4, R18, P1, P0 ;  /* 0x00000004ff077210 */ /* 0x000fe40000fe0412 */
[----:B------:R-:W-:Y:S04]  /*14be0*/  LOP3.LUT R3, R3, 0xf, RZ, 0xc0, !PT ;  /* 0x0000000f03037812 */ /* 0x000fe800078ec0ff */
[----:B------:R-:W-:Y:S04]  /*14bf0*/  IADD3 R2, P1, P0, R3, R2, R19 ;  /* 0x0000000203027210 */ /* 0x000fe8000783e013 */
[----:B------:R-:W-:Y:S02]  /*14c00*/  IADD3.X R3, RZ, R4, R20, P1, P0 ;  /* 0x00000004ff037210 */ /* 0x000fe40000fe0414 */
[----:B------:R-:W-:Y:S02]  /*14c10*/  ISETP.NE.U32.AND P1, PT, R15, RZ, PT ;  /* 0x000000ff0f00720c */ /* 0x000fe40003f25070 */
[----:B------:R-:W-:Y:S11]  /*14c20*/  ISETP.NE.U32.AND P0, PT, R14, RZ, PT ;  /* 0x000000ff0e00720c */ /* 0x000ff60003f05070 */
[----:B------:R1:W-:Y:S04]  /*14c30*/  LDGSTS.E.BYPASS.LTC128B.128.ZFILL [R0+0x3000], [R6.64], P1 ;  /* 0x0300000006007fae */ /* 0x0003e80008941d48 */
[----:B------:R1:W-:Y:S02]  /*14c40*/  LDGSTS.E.BYPASS.LTC128B.128.ZFILL [R0+0x5000], [R2.64], P0 ;  /* 0x0500000002007fae */ /* 0x0003e40008141d48 */
.L_x_1811:
[----:B------:R-:W-:Y:S05]  /*14c50*/  BSYNC B0 ;  /* 0x0000000000007941 */ /* 0x000fea0003800000 */
.L_x_1810:
        /* <DEDUP_REMOVED lines=10> */
.L_x_1804:
[----:B------:R-:W-:Y:S05]  /*14d00*/  BRA.DIV ~URZ, `(.L_x_1815) ;  /* 0x000064927f007947 */ /* 0x000fea000b800000 */
[----:B------:R2:W3:Y:S02]  /*14d10*/  SHFL.BFLY PT, R0, R201, 0x2, 0x1f ;  /* 0x0c401f00c9007f89 */ /* 0x0004e400000e0000 */
.L_x_1900:
[----:B---3--:R-:W-:Y:S01]  /*14d20*/  FADD.FTZ R0, R0, R201 ;  /* 0x000000c900007221 */ /* 0x008fe20000010000 */
[----:B------:R-:W-:Y:S05]  /*14d30*/  BRA.DIV ~URZ, `(.L_x_1816) ;  /* 0x000064c27f007947 */ /* 0x000fea000b800000 */
[----:B-1----:R-:W1:Y:S04]  /*14d40*/  SHFL.BFLY PT, R2, R197, 0x2, 0x1f ;  /* 0x0c401f00c5027f89 */ /* 0x002e6800000e0000 */
[----:B------:R-:W3:Y:S01]  /*14d50*/  SHFL.BFLY PT, R5, R0, 0x1, 0x1f ;  /* 0x0c201f0000057f89 */ /* 0x000ee200000e0000 */
[----:B-1----:R-:W-:-:S02]  /*14d60*/  FADD.FTZ R4, R2, R197 ;  /* 0x000000c502047221 */ /* 0x002fc40000010000 */
[----:B---3--:R-:W-:-:S03]  /*14d70*/  FADD.FTZ R0, R0, R5 ;  /* 0x0000000500007221 */ /* 0x008fc60000010000 */
[----:B------:R1:W3:Y:S04]  /*14d80*/  SHFL.BFLY PT, R3, R4, 0x1, 0x1f ;  /* 0x0c201f0004037f89 */ /* 0x0002e800000e0000 */
.L_x_1901:
[----:B------:R-:W-:Y:S01]  /*14d90*/  FSETP.NE.FTZ.AND P1, PT, R0, RZ, PT ;  /* 0x000000ff0000720b */ /* 0x000fe20003f35000 */
[----:B---3--:R-:W-:Y:S01]  /*14da0*/  FADD.FTZ R3, R3, R4 ;  /* 0x0000000403037221 */ /* 0x008fe20000010000 */
[----:B------:R-:W-:Y:S02]  /*14db0*/  MOV R2, RZ ;  /* 0x000000ff00027202 */ /* 0x000fe40000000f00 */
[----:B------:R-:W-:Y:S02]  /*14dc0*/  MOV R22, 0xff800000 ;  /* 0xff80000000167802 */ /* 0x000fe40000000f00 */
[----:B------:R-:W-:Y:S02]  /*14dd0*/  FSETP.NE.FTZ.AND P0, PT, R3, RZ, PT ;  /* 0x000000ff0300720b */ /* 0x000fe40003f15000 */
[----:B-1----:R-:W-:Y:S02]  /*14de0*/  MOV R4, 0x1 ;  /* 0x0000000100047802 */ /* 0x002fe40000000f00 */
[----:B------:R-:W-:-:S03]  /*14df0*/  MOV R17, 0xff800000 ;  /* 0xff80000000117802 */ /* 0x000fc60000000f00 */
[----:B------:R-:W1:Y:S08]  /*14e00*/  @P1 MUFU.LG2 R5, R0 ;  /* 0x0000000000051308 */ /* 0x000e700000000c00 */
[----:B------:R3:W4:Y:S01]  /*14e10*/  @P1 MUFU.RCP R2, R0 ;  /* 0x0000000000021308 */ /* 0x0007220000001000 */
[----:B-1----:R-:W-:Y:S01]  /*14e20*/  @P1 FMUL.FTZ R5, R5, 0.69314718246459960938 ;  /* 0x3f31721805051820 */ /* 0x002fe20000410000 */
[----:B---3--:R-:W-:Y:S01]  /*14e30*/  @P1 MOV R0, 0x3f317218 ;  /* 0x3f31721800001802 */ /* 0x008fe20000000f00 */
[----:B----4-:R-:W-:-:S02]  /*14e40*/  FMUL.FTZ R38, R2, R124 ;  /* 0x0000007c02267220 */ /* 0x010fc40000410000 */
[----:B------:R-:W-:Y:S02]  /*14e50*/  FMUL.FTZ R39, R2, R125 ;  /* 0x0000007d02277220 */ /* 0x000fe40000410000 */
[----:B------:R-:W-:Y:S02]  /*14e60*/  @P1 FMUL.FTZ R0, R0, c[0x0][0x2d0] ;  /* 0x0000b40000001a20 */ /* 0x000fe40000410000 */
[----:B------:R-:W-:Y:S02]  /*14e70*/  FMUL.FTZ R124, R2, R72 ;  /* 0x00000048027c7220 */ /* 0x000fe40000410000 */
[----:B------:R-:W-:Y:S01]  /*14e80*/  @P1 FFMA.FTZ R22, R0, R9, R5 ;  /* 0x0000000900161223 */ /* 0x000fe20000010005 */
[----:B------:R-:W-:Y:S01]  /*14e90*/  MOV R0, RZ ;  /* 0x000000ff00007202 */ /* 0x000fe20000000f00 */
[C---:B------:R-:W-:Y:S02]  /*14ea0*/  FMUL.FTZ R125, R2.reuse, R73 ;  /* 0x00000049027d7220 */ /* 0x040fe40000410000 */
[----:B------:R-:W-:-:S02]  /*14eb0*/  FMUL.FTZ R72, R2, R76 ;  /* 0x0000004c02487220 */ /* 0x000fc40000410000 */
[C---:B------:R-:W-:Y:S01]  /*14ec0*/  FMUL.FTZ R73, R2.reuse, R77 ;  /* 0x0000004d02497220 */ /* 0x040fe20000410000 */
[----:B------:R-:W1:Y:S01]  /*14ed0*/  @P0 MUFU.RCP R0, R3 ;  /* 0x0000000300000308 */ /* 0x000e620000001000 */
        /* <DEDUP_REMOVED lines=43> */
[C---:B-1----:R-:W-:Y:S02]  /*15190*/  FMUL.FTZ R100, R0.reuse, R114 ;  /* 0x0000007200647220 */ /* 0x042fe40000410000 */
[C---:B------:R-:W-:Y:S02]  /*151a0*/  FMUL.FTZ R101, R0.reuse, R115 ;  /* 0x0000007300657220 */ /* 0x040fe40000410000 */
[C---:B------:R-:W-:Y:S02]  /*151b0*/  FMUL.FTZ R136, R0.reuse, R42 ;  /* 0x0000002a00887220 */ /* 0x040fe40000410000 */
[C---:B------:R-:W-:Y:S02]  /*151c0*/  FMUL.FTZ R137, R0.reuse, R43 ;  /* 0x0000002b00897220 */ /* 0x040fe40000410000 */
[----:B------:R-:W-:-:S02]  /*151d0*/  FMUL.FTZ R114, R0, R46 ;  /* 0x0000002e00727220 */ /* 0x000fc40000410000 */
[C---:B------:R-:W-:Y:S02]  /*151e0*/  FMUL.FTZ R115, R0.reuse, R47 ;  /* 0x0000002f00737220 */ /* 0x040fe40000410000 */
[C---:B------:R-:W-:Y:S02]  /*151f0*/  FMUL.FTZ R88, R0.reuse, R138 ;  /* 0x0000008a00587220 */ /* 0x040fe40000410000 */
[----:B------:R-:W-:Y:S01]  /*15200*/  FMUL.FTZ R89, R0, R139 ;  /* 0x0000008b00597220 */ /* 0x000fe20000410000 */
[----:B---3--:R-:W-:Y:S01]  /*15210*/  @P0 MOV R3, 0x3f317218 ;  /* 0x3f31721800030802 */ /* 0x008fe20000000f00 */
        /* <DEDUP_REMOVED lines=44> */
.L_x_1735:
        /* <DEDUP_REMOVED lines=16> */
.L_x_1818:
[----:B------:R-:W-:Y:S05]  /*155e0*/  BSYNC B0 ;  /* 0x0000000000007941 */ /* 0x000fea0003800000 */
.L_x_1817:
[----:B------:R-:W-:Y:S01]  /*155f0*/  PRMT R0, R0, 0x9910, RZ ;  /* 0x0000991000007816 */ /* 0x000fe200000000ff */
[----:B------:R-:W-:Y:S01]  /*15600*/  BSSY B1, `(.L_x_1819) ;  /* 0x000037c000017945 */ /* 0x000fe20003800000 */
[----:B------:R-:W-:Y:S02]  /*15610*/  IMAD.MOV.U32 R35, RZ, RZ, R232 ;  /* 0x000000ffff237224 */ /* 0x000fe400078e00e8 */
[----:B------:R-:W-:-:S13]  /*15620*/  ISETP.NE.AND P0, PT, R0, RZ, PT ;  /* 0x000000ff0000720c */ /* 0x000fda0003f05270 */
[----:B------:R-:W-:Y:S05]  /*15630*/  @!P0 BRA `(.L_x_1820) ;  /* 0x00002bd000008947 */ /* 0x000fea0003800000 */
[----:B------:R-:W-:Y:S01]  /*15640*/  SHF.R.S32.HI R2, RZ, 0x1f, R187 ;  /* 0x0000001fff027819 */ /* 0x000fe200000114bb */
[----:B------:R-:W-:Y:S01]  /*15650*/  WARPSYNC 0xffffffff ;  /* 0xffffffff00007948 */ /* 0x000fe20003800000 */
[----:B------:R-:W-:Y:S01]  /*15660*/  BAR.SYNC.DEFER_BLOCKING 0x1, 0x100 ;  /* 0x0044000000007b1d */ /* 0x000fe20000010000 */
[----:B------:R-:W-:Y:S01]  /*15670*/  LOP3.LUT R0, R147, R208, RZ, 0xfc, !PT ;  /* 0x000000d093007212 */ /* 0x000fe200078efcff */
[----:B------:R-:W-:Y:S01]  /*15680*/  IMAD.MOV.U32 R6, RZ, RZ, 0x20 ;  /* 0x00000020ff067424 */ /* 0x000fe200078e00ff */
[----:B------:R-:W-:Y:S01]  /*15690*/  LEA.HI R2, R2, R187, RZ, 0x5 ;  /* 0x000000bb02027211 */ /* 0x000fe200078f28ff */
[----:B------:R-:W-:Y:S01]  /*156a0*/  IMAD.MOV.U32 R9, RZ, RZ, 0x40 ;  /* 0x00000040ff097424 */ /* 0x000fe200078e00ff */
[----:B------:R-:W-:Y:S01]  /*156b0*/  F2FP.PACK_AB R5, R89, R88 ;  /* 0x000000585905723e */ /* 0x000fe200000000ff */
[----:B------:R-:W-:Y:S01]  /*156c0*/  IMAD.MOV.U32 R16, RZ, RZ, c[0x0][0x388] ;  /* 0x0000e200ff107624 */ /* 0x000fe200078e00ff */
[----:B------:R-:W-:Y:S02]  /*156d0*/  SHF.R.S32.HI R2, RZ, 0x5, R2 ;  /* 0x00000005ff027819 */ /* 0x000fe40000011402 */
[----:B------:R-:W-:-:S02]  /*156e0*/  F2FP.PACK_AB R7, R39, R38 ;  /* 0x000000262707723e */ /* 0x000fc400000000ff */
[----:B------:R-:W-:Y:S01]  /*156f0*/  F2FP.PACK_AB R8, R117, R116 ;  /* 0x000000747508723e */ /* 0x000fe200000000ff */
[----:B------:R-:W-:Y:S01]  /*15700*/  IMAD.SHL.U32 R2, R2, 0x400, RZ ;  /* 0x0000040002027824 */ /* 0x000fe200078e00ff */
[----:B------:R-:W-:-:S03]  /*15710*/  F2FP.PACK_AB R12, R77, R76 ;  /* 0x0000004c4d0c723e */ /* 0x000fc600000000ff */
[----:B------:R-:W-:Y:S01]  /*15720*/  IMAD R3, R231, 0x2, R2 ;  /* 0x00000002e7037824 */ /* 0x000fe200078e0202 */
[----:B------:R-:W-:-:S03]  /*15730*/  LOP3.LUT R2, R236, 0x1, RZ, 0xc0, !PT ;  /* 0x00000001ec027812 */ /* 0x000fc600078ec0ff */
[----:B------:R-:W-:Y:S01]  /*15740*/  IMAD.IADD R0, R3, 0x1, R0 ;  /* 0x0000000103007824 */ /* 0x000fe200078e0200 */
[----:B------:R-:W-:Y:S02]  /*15750*/  ISETP.NE.U32.AND P0, PT, R2, 0x1, PT ;  /* 0x000000010200780c */ /* 0x000fe40003f05070 */
[----:B------:R-:W-:Y:S01]  /*15760*/  F2FP.PACK_AB R3, R27, R26 ;  /* 0x0000001a1b03723e */ /* 0x000fe200000000ff */
[----:B------:R-:W-:Y:S01]  /*15770*/  IMAD.SHL.U32 R0, R0, 0x2, RZ ;  /* 0x0000000200007824 */ /* 0x000fe200078e00ff */
[----:B------:R-:W-:Y:S02]  /*15780*/  R2P PR, R236, 0x6 ;  /* 0x00000006ec007804 */ /* 0x000fe40000000000 */
[----:B------:R-:W-:Y:S02]  /*15790*/  ISETP.NE.U32.AND P3, PT, RZ, c[0x0][0x500], PT ;  /* 0x00014000ff007a0c */ /* 0x000fe40003f65070 */
[C---:B------:R-:W-:Y:S01]  /*157a0*/  IADD3 R4, R0.reuse, 0x80, RZ ;  /* 0x0000008000047810 */ /* 0x040fe20007ffe0ff */
[----:B------:R1:W-:Y:S01]  /*157b0*/  STS [R0+0x80], R3 ;  /* 0x0000800300007388 */ /* 0x0003e20000000800 */
[----:B------:R-:W-:-:S02]  /*157c0*/  IADD3 R2, R0, 0x70, RZ ;  /* 0x0000007000027810 */ /* 0x000fc40007ffe0ff */
[----:B------:R-:W-:Y:S02]  /*157d0*/  SEL R6, R6, 0xffffffe0, !P1 ;  /* 0xffffffe006067807 */ /* 0x000fe40004800000 */
[----:B------:R-:W-:Y:S02]  /*157e0*/  @P0 IADD3 R2, R4, 0x10, RZ ;  /* 0x0000001004020810 */ /* 0x000fe40007ffe0ff */
[----:B------:R-:W-:Y:S02]  /*157f0*/  F2FP.PACK_AB R4, R97, R96 ;  /* 0x000000606104723e */ /* 0x000fe400000000ff */
[----:B------:R-:W-:Y:S02]  /*15800*/  SEL R9, R9, 0xffffffc0, !P2 ;  /* 0xffffffc009097807 */ /* 0x000fe40005000000 */
[----:B------:R-:W-:Y:S01]  /*15810*/  ISETP.NE.U32.AND P0, PT, RZ, c[0x0][0x508], PT ;  /* 0x00014200ff007a0c */ /* 0x000fe20003f05070 */
[----:B------:R3:W-:Y:S01]  /*15820*/  STS [R0+0x480], R4 ;  /* 0x0004800400007388 */ /* 0x0007e20000000800 */
[----:B------:R-:W-:Y:S01]  /*15830*/  ISETP.NE.AND.EX P3, PT, RZ, c[0x0][0x504], PT, P3 ;  /* 0x00014100ff007a0c */ /* 0x000fe20003f65330 */
[----:B------:R-:W-:Y:S01]  /*15840*/  IMAD.IADD R13, R9, 0x1, R2 ;  /* 0x00000001090d7824 */ /* 0x000fe200078e0202 */
[----:B------:R-:W-:Y:S01]  /*15850*/  ISETP.NE.AND.EX P2, PT, RZ, c[0x0][0x50c], PT, P0 ;  /* 0x00014300ff007a0c */ /* 0x000fe20003f45300 */
[----:B------:R4:W-:Y:S01]  /*15860*/  STS [R2+0x400], R5 ;  /* 0x0004000502007388 */ /* 0x0009e20000000800 */
[----:B-1----:R-:W-:-:S05]  /*15870*/  F2FP.PACK_AB R3, R29, R28 ;  /* 0x0000001c1d03723e */ /* 0x002fca00000000ff */
[----:B------:R1:W-:Y:S01]  /*15880*/  STS [R2], R3 ;  /* 0x0000000302007388 */ /* 0x0003e20000000800 */
[----:B---3--:R-:W-:Y:S02]  /*15890*/  F2FP.PACK_AB R4, R31, R30 ;  /* 0x0000001e1f04723e */ /* 0x008fe400000000ff */
[----:B----4-:R-:W-:Y:S01]  /*158a0*/  F2FP.PACK_AB R5, R37, R36 ;  /* 0x000000242505723e */ /* 0x010fe200000000ff */
[----:B-1----:R-:W-:-:S05]  /*158b0*/  IMAD.IADD R3, R0, 0x1, R6 ;  /* 0x0000000100037824 */ /* 0x002fca00078e0206 */
[----:B------:R1:W-:Y:S02]  /*158c0*/  STS [R3+0x80], R4 ;  /* 0x0000800403007388 */ /* 0x0003e40000000800 */
[----:B-1----:R-:W-:Y:S01]  /*158d0*/  IMAD.IADD R4, R6, 0x1, R2 ;  /* 0x0000000106047824 */ /* 0x002fe200078e0202 */
[----:B------:R-:W-:-:S05]  /*158e0*/  F2FP.PACK_AB R6, R135, R134 ;  /* 0x000000868706723e */ /* 0x000fca00000000ff */
[----:B------:R1:W-:Y:S04]  /*158f0*/  STS [R3+0x480], R6 ;  /* 0x0004800603007388 */ /* 0x0003e80000000800 */
[----:B------:R3:W-:Y:S01]  /*15900*/  STS [R4], R5 ;  /* 0x0000000504007388 */ /* 0x0007e20000000800 */
[----:B-1----:R-:W-:Y:S01]  /*15910*/  IMAD.IADD R6, R0, 0x1, R9 ;  /* 0x0000000100067824 */ /* 0x002fe200078e0209 */
[----:B---3--:R-:W-:-:S05]  /*15920*/  F2FP.PACK_AB R5, R131, R130 ;  /* 0x000000828305723e */ /* 0x008fca00000000ff */
[----:B------:R1:W-:Y:S04]  /*15930*/  STS [R4+0x400], R5 ;  /* 0x0004000504007388 */ /* 0x0003e80000000800 */
[----:B------:R3:W-:Y:S01]  /*15940*/  STS [R6+0x80], R7 ;  /* 0x0000800706007388 */ /* 0x0007e20000000800 */
[----:B-1----:R-:W-:Y:S02]  /*15950*/  F2FP.PACK_AB R5, R93, R92 ;  /* 0x0000005c5d05723e */ /* 0x002fe400000000ff */
[----:B---3--:R-:W-:-:S03]  /*15960*/  F2FP.PACK_AB R7, R121, R120 ;  /* 0x000000787907723e */ /* 0x008fc600000000ff */
[----:B------:R1:W-:Y:S04]  /*15970*/  STS [R6+0x480], R5 ;  /* 0x0004800506007388 */ /* 0x0003e80000000800 */
[----:B------:R3:W-:Y:S01]  /*15980*/  STS [R13], R7 ;  /* 0x000000070d007388 */ /* 0x0007e20000000800 */
[----:B-1----:R-:W-:Y:S02]  /*15990*/  F2FP.PACK_AB R5, R123, R122 ;  /* 0x0000007a7b05723e */ /* 0x002fe400000000ff */
[----:B---3--:R-:W-:-:S03]  /*159a0*/  F2FP.PACK_AB R7, R119, R118 ;  /* 0x000000767707723e */ /* 0x008fc600000000ff */
[----:B------:R1:W-:Y:S02]  /*159b0*/  STS [R13+0x400], R5 ;  /* 0x000400050d007388 */ /* 0x0003e40000000800 */
[----:B-1----:R-:W-:-:S05]  /*159c0*/  IMAD.IADD R5, R9, 0x1, R3 ;  /* 0x0000000109057824 */ /* 0x002fca00078e0203 */
[----:B------:R1:W-:Y:S04]  /*159d0*/  STS [R5+0x80], R8 ;  /* 0x0000800805007388 */ /* 0x0003e80000000800 */
[----:B------:R3:W-:Y:S01]  /*159e0*/  STS [R5+0x480], R7 ;  /* 0x0004800705007388 */ /* 0x0007e20000000800 */
[----:B-1----:R-:W-:Y:S01]  /*159f0*/  F2FP.PACK_AB R8, R101, R100 ;  /* 0x000000646508723e */ /* 0x002fe200000000ff */
[----:B---3--:R-:W-:Y:S01]  /*15a00*/  IMAD.IADD R7, R4, 0x1, R9 ;  /* 0x0000000104077824 */ /* 0x008fe200078e0209 */
[----:B------:R-:W-:-:S04]  /*15a10*/  F2FP.PACK_AB R9, R113, R112 ;  /* 0x000000707109723e */ /* 0x000fc800000000ff */
[----:B------:R1:W-:Y:S04]  /*15a20*/  STS [R7+0x400], R8 ;  /* 0x0004000807007388 */ /* 0x0003e80000000800 */
[----:B------:R3:W-:Y:S01]  /*15a30*/  STS [R7], R9 ;  /* 0x0000000907007388 */ /* 0x0007e20000000800 */
[----:B-1----:R-:W-:Y:S02]  /*15a40*/  F2FP.PACK_AB R8, R137, R136 ;  /* 0x000000888908723e */ /* 0x002fe400000000ff */
[----:B---3--:R-:W-:-:S03]  /*15a50*/  F2FP.PACK_AB R9, R41, R40 ;  /* 0x000000282909723e */ /* 0x008fc600000000ff */
[----:B------:R1:W-:Y:S04]  /*15a60*/  STS [R0+0x4480], R8 ;  /* 0x0044800800007388 */ /* 0x0003e80000000800 */
[----:B------:R3:W-:Y:S01]  /*15a70*/  STS [R0+0x4080], R9 ;  /* 0x0040800900007388 */ /* 0x0007e20000000800 */
        /* <DEDUP_REMOVED lines=35> */
[----:B------:R3:W-:Y:S04]  /*15cb0*/  STS [R2+0x8400], R0 ;  /* 0x0084000002007388 */ /* 0x0007e80000000800 */
[----:B------:R-:W-:Y:S01]  /*15cc0*/  STS [R3+0x8080], R12 ;  /* 0x0080800c03007388 */ /* 0x000fe20000000800 */
[----:B-1----:R-:W-:Y:S02]  /*15cd0*/  F2FP.PACK_AB R8, R67, R66 ;  /* 0x000000424308723e */ /* 0x002fe400000000ff */
[----:B---3--:R-:W-:-:S03]  /*15ce0*/  F2FP.PACK_AB R2, R81, R80 ;  /* 0x000000505102723e */ /* 0x008fc600000000ff */
[----:B------:R1:W-:Y:S01]  /*15cf0*/  STS [R3+0x8480], R8 ;  /* 0x0084800803007388 */ /* 0x0003e20000000800 */
[----:B------:R-:W-:-:S03]  /*15d00*/  F2FP.PACK_AB R0, R83, R82 ;  /* 0x000000525300723e */ /* 0x000fc600000000ff */
[----:B------:R3:W-:Y:S04]  /*15d10*/  STS [R4+0x8000], R2 ;  /* 0x0080000204007388 */ /* 0x0007e80000000800 */
[----:B------:R4:W-:Y:S01]  /*15d20*/  STS [R4+0x8400], R0 ;  /* 0x0084000004007388 */ /* 0x0009e20000000800 */
[C---:B-1----:R-:W-:Y:S02]  /*15d30*/  @P2 IADD3 R8, P0, R238.reuse, c[0x0][0x508], RZ ;  /* 0x00014200ee082a10 */ /* 0x042fe40007f1e0ff */
[----:B---3--:R-:W-:Y:S02]  /*15d40*/  F2FP.PACK_AB R2, R133, R132 ;  /* 0x000000848502723e */ /* 0x008fe400000000ff */
[----:B------:R-:W-:Y:S02]  /*15d50*/  @P2 IADD3.X R9, R239, c[0x0][0x50c], RZ, P0, !PT ;  /* 0x00014300ef092a10 */ /* 0x000fe400007fe4ff */
[----:B----4-:R-:W-:Y:S01]  /*15d60*/  F2FP.PACK_AB R0, R79, R78 ;  /* 0x0000004e4f00723e */ /* 0x010fe200000000ff */
[----:B------:R1:W-:Y:S01]  /*15d70*/  STS [R6+0x8080], R2 ;  /* 0x0080800206007388 */ /* 0x0003e20000000800 */
[----:B------:R-:W-:-:S03]  /*15d80*/  IADD3 R4, P1, R238, c[0x0][0x500], RZ ;  /* 0x00014000ee047a10 */ /* 0x000fc60007f3e0ff */
        /* <DEDUP_REMOVED lines=11> */
[----:B------:R1:W-:Y:S01]  /*15e40*/  STS [R7+0x8400], R2 ;  /* 0x0084000207007388 */ /* 0x0003e20000000800 */
[----:B------:R-:W-:-:S03]  /*15e50*/  IADD3.X R5, R239, c[0x0][0x504], RZ, P1, !PT ;  /* 0x00014100ef057a10 */ /* 0x000fc60000ffe4ff */
[----:B------:R3:W-:Y:S04]  /*15e60*/  STS [R7+0x8000], R0 ;  /* 0x0080000007007388 */ /* 0x0007e80000000800 */
[----:B------:R-:W-:Y:S01]  /*15e70*/  BAR.SYNC.DEFER_BLOCKING 0x1, 0x100 ;  /* 0x0044000000007b1d */ /* 0x000fe20000010000 */
[----:B-1----:R-:W-:-:S05]  /*15e80*/  IMAD.MOV.U32 R2, RZ, RZ, RZ ;  /* 0x000000ffff027224 */ /* 0x002fca00078e00ff */
[----:B------:R1:W5:Y:S04]  /*15e90*/  @P2 LDG.E R16, [R8.64] ;  /* 0x0000000808102981 */ /* 0x000368000c1e1900 */
[----:B------:R1:W5:Y:S01]  /*15ea0*/  @P3 LDG.E R2, [R4.64] ;  /* 0x0000000804023981 */ /* 0x000362000c1e1900 */
[----:B------:R-:W-:-:S04]  /*15eb0*/  ISETP.NE.AND P0, PT, R244, RZ, PT ;  /* 0x000000fff400720c */ /* 0x000fc80003f05270 */
[----:B---3--:R-:W-:Y:S01]  /*15ec0*/  SEL R0, R244, c[0x0][0x3d4], P0 ;  /* 0x0000f500f4007a07 */ /* 0x008fe20000000000 */
[----:B------:R-:W-:Y:S05]  /*15ed0*/  @P2 BRA `(.L_x_1821) ;  /* 0x0000004000002947 */ /* 0x000fea0003800000 */
[----:B------:R-:W-:Y:S05]  /*15ee0*/  @!P3 BRA `(.L_x_1821) ;  /* 0x000000300000b947 */ /* 0x000fea0003800000 */
[----:B-----5:R3:W4:Y:S04]  /*15ef0*/  LDG.E R16, [R4.64] ;  /* 0x0000000804107981 */ /* 0x020728000c1e1900 */
[----:B-1-3--:R-:W4:Y:S02]  /*15f00*/  LDG.E R4, [R4.64+0x4] ;  /* 0x0000040804047981 */ /* 0x00af24000c1e1900 */
[----:B----4-:R-:W-:Y:S02]  /*15f10*/  IADD3 R16, -R16, R4, RZ ;  /* 0x0000000410107210 */ /* 0x010fe40007ffe1ff */
.L_x_1821:
[----:B------:R-:W-:Y:S01]  /*15f20*/  IMAD.MOV.U32 R12, RZ, RZ, 0x368 ;  /* 0x00000368ff0c7424 */ /* 0x000fe200078e00ff */
[----:B------:R-:W-:Y:S01]  /*15f30*/  ISETP.GT.AND P2, PT, R0, 0x1, PT ;  /* 0x000000010000780c */ /* 0x000fe20003f44270 */
        /* <DEDUP_REMOVED lines=9> */
[----:B------:R-:W2:Y:S08]  /*15fd0*/  LDC.64 R20, c[0x0][R12+0x178] ;  /* 0x00005e000c147b82 */ /* 0x000eb00000000a00 */
[----:B------:R1:W2:Y:S01]  /*15fe0*/  LDC.64 R18, c[0x0][R12+0x160] ;  /* 0x000058000c127b82 */ /* 0x0002a20000000a00 */
[----:B----4-:R-:W-:-:S04]  /*15ff0*/  IMAD R3, R7, R0, RZ ;  /* 0x0000000007037224 */ /* 0x010fc800078e02ff */
[C---:B------:R-:W-:Y:S02]  /*16000*/  IMAD R4, R6.reuse, R4, R3 ;  /* 0x0000000406047224 */ /* 0x040fe400078e0203 */
[----:B------:R-:W-:-:S04]  /*16010*/  IMAD.WIDE.U32 R6, R6, R0, RZ ;  /* 0x0000000006067225 */ /* 0x000fc800078e00ff */
[-C--:B-1----:R-:W-:Y:S02]  /*16020*/  IMAD R3, R9, R5.reuse, RZ ;  /* 0x0000000509037224 */ /* 0x082fe400078e02ff */
[----:B------:R-:W-:-:S04]  /*16030*/  IMAD.WIDE.U32 R8, R8, R5, RZ ;  /* 0x0000000508087225 */ /* 0x000fc800078e00ff */
[----:B------:R-:W-:Y:S01]  /*16040*/  IMAD.IADD R13, R9, 0x1, R3 ;  /* 0x00000001090d7824 */ /* 0x000fe200078e0203 */
[----:B-----5:R-:W-:Y:S01]  /*16050*/  IADD3 R14, P4, P3, R6, R8, R2 ;  /* 0x00000008060e7210 */ /* 0x020fe20007b9e002 */
[----:B------:R-:W-:Y:S01]  /*16060*/  IMAD.IADD R15, R7, 0x1, R4 ;  /* 0x00000001070f7824 */ /* 0x000fe200078e0204 */
[----:B------:R-:W-:Y:S01]  /*16070*/  SEL R6, R245, RZ, P2 ;  /* 0x000000fff5067207 */ /* 0x000fe20001000000 */
[----:B------:R-:W-:-:S04]  /*16080*/  IMAD.MOV.U32 R3, RZ, RZ, c[0x0][0x4e8] ;  /* 0x00013a00ff037624 */ /* 0x000fc800078e00ff */
[-C--:B--2---:R-:W-:Y:S01]  /*16090*/  IMAD R9, R21, R6.reuse, RZ ;  /* 0x0000000615097224 */ /* 0x084fe200078e02ff */
[----:B------:R-:W-:Y:S01]  /*160a0*/  ISETP.NE.AND P5, PT, R3, 0x1, PT ;  /* 0x000000010300780c */ /* 0x000fe20003fa5270 */
[----:B------:R-:W-:Y:S02]  /*160b0*/  IMAD.WIDE.U32 R6, R20, R6, RZ ;  /* 0x0000000614067225 */ /* 0x000fe400078e00ff */
[----:B------:R-:W2:Y:S02]  /*160c0*/  LDL R20, [R1+0x48] ;  /* 0x0000480001147983 */ /* 0x000ea40000100800 */
[----:B------:R-:W-:Y:S02]  /*160d0*/  IMAD.IADD R12, R7, 0x1, R9 ;  /* 0x00000001070c7824 */ /* 0x000fe400078e0209 */
[----:B---3--:R-:W-:-:S06]  /*160e0*/  IMAD R3, R233, 0x80, R23 ;  /* 0x00000080e9037824 */ /* 0x008fcc00078e0217 */
[----:B------:R-:W-:-:S04]  /*160f0*/  @P5 IMAD.HI.U32 R8, R3, c[0x0][0x4ec], RZ ;  /* 0x00013b0003085a27 */ /* 0x000fc800078e00ff */
[----:B------:R-:W-:Y:S01]  /*16100*/  IMAD.MOV.U32 R4, RZ, RZ, R3 ;  /* 0x000000ffff047224 */ /* 0x000fe200078e0003 */
[----:B------:R-:W-:Y:S02]  /*16110*/  @P5 SHF.R.U32.HI R4, RZ, c[0x0][0x4f0], R8 ;  /* 0x00013c00ff045a19 */ /* 0x000fe40000011608 */
[----:B------:R-:W-:Y:S02]  /*16120*/  SHF.R.S32.HI R8, RZ, 0x1f, R2 ;  /* 0x0000001fff087819 */ /* 0x000fe40000011402 */
[----:B------:R-:W-:Y:S02]  /*16130*/  IADD3 R6, P1, P0, R4, R14, R6 ;  /* 0x0000000e04067210 */ /* 0x000fe4000783e006 */
[--C-:B------:R-:W-:Y:S01]  /*16140*/  SHF.R.S32.HI R9, RZ, 0x1f, R4.reuse ;  /* 0x0000001fff097819 */ /* 0x100fe20000011404 */
[----:B------:R-:W-:Y:S01]  /*16150*/  IMAD.MOV R4, RZ, RZ, -R4 ;  /* 0x000000ffff047224 */ /* 0x000fe200078e0a04 */
[----:B------:R-:W-:-:S03]  /*16160*/  IADD3.X R7, R15, R13, R8, P4, P3 ;  /* 0x0000000d0f077210 */ /* 0x000fc600027e6408 */
[----:B------:R-:W-:Y:S01]  /*16170*/  IMAD R4, R4, c[0x0][0x4e8], R3 ;  /* 0x00013a0004047a24 */ /* 0x000fe200078e0203 */
[----:B------:R-:W-:-:S03]  /*16180*/  IADD3.X R7, R9, R7, R12, P1, P0 ;  /* 0x0000000709077210 */ /* 0x000fc60000fe040c */
[----:B------:R-:W-:Y:S01]  /*16190*/  IMAD R9, R19, R4, RZ ;  /* 0x0000000413097224 */ /* 0x000fe200078e02ff */
[----:B------:R-:W-:-:S05]  /*161a0*/  SHF.R.S32.HI R12, RZ, 0x1f, R4 ;  /* 0x0000001fff0c7819 */ /* 0x000fca0000011404 */
[C---:B------:R-:W-:Y:S02]  /*161b0*/  IMAD R9, R18.reuse, R12, R9 ;  /* 0x0000000c12097224 */ /* 0x040fe400078e0209 */
[----:B------:R-:W-:Y:S02]  /*161c0*/  IMAD.MOV.U32 R12, RZ, RZ, c[0x0][0x4a8] ;  /* 0x00012a00ff0c7624 */ /* 0x000fe400078e00ff */
[----:B------:R-:W-:Y:S01]  /*161d0*/  IMAD.WIDE.U32 R6, R18, R4, R6 ;  /* 0x0000000412067225 */ /* 0x000fe200078e0006 */
[----:B------:R-:W-:Y:S02]  /*161e0*/  SHF.R.S32.HI R23, RZ, 0x1f, R187 ;  /* 0x0000001fff177819 */ /* 0x000fe400000114bb */
[----:B------:R-:W-:Y:S01]  /*161f0*/  SEL R12, R12, c[0x0][0x450], P2 ;  /* 0x000114000c0c7a07 */ /* 0x000fe20001000000 */
[----:B------:R-:W-:Y:S02]  /*16200*/  IMAD.MOV.U32 R13, RZ, RZ, c[0x0][0x4ac] ;  /* 0x00012b00ff0d7624 */ /* 0x000fe400078e00ff */
[----:B------:R-:W-:Y:S01]  /*16210*/  IMAD.IADD R4, R7, 0x1, R9 ;  /* 0x0000000107047824 */ /* 0x000fe200078e0209 */
[----:B------:R-:W-:-:S02]  /*16220*/  LEA R12, P0, R6, R12, 0x2 ;  /* 0x0000000c060c7211 */ /* 0x000fc400078010ff */
[----:B------:R-:W-:Y:S02]  /*16230*/  SEL R13, R13, c[0x0][0x454], P2 ;  /* 0x000115000d0d7a07 */ /* 0x000fe40001000000 */
[----:B------:R-:W-:Y:S02]  /*16240*/  LEA.HI R23, R23, R187, RZ, 0x5 ;  /* 0x000000bb17177211 */ /* 0x000fe400078f28ff */
[----:B------:R-:W-:Y:S02]  /*16250*/  LEA.HI.X R6, R6, R13, R4, 0x2, P0 ;  /* 0x0000000d06067211 */ /* 0x000fe400000f1404 */
[----:B------:R-:W-:Y:S01]  /*16260*/  LOP3.LUT R23, R23, 0xffffffe0, RZ, 0xc0, !PT ;  /* 0xffffffe017177812 */ /* 0x000fe200078ec0ff */
[----:B------:R-:W-:Y:S04]  /*16270*/  SHFL.IDX PT, R14, R12, RZ, 0x1c1f ;  /* 0x001c1fff0c0e7589 */ /* 0x000fe800000e0000 */
[----:B------:R-:W1:Y:S01]  /*16280*/  SHFL.IDX PT, R15, R6, RZ, 0x1c1f ;  /* 0x001c1fff060f7589 */ /* 0x000e6200000e0000 */
[----:B------:R-:W-:-:S03]  /*16290*/  IMAD.IADD R23, R187, 0x1, -R23 ;  /* 0x00000001bb177824 */ /* 0x000fc600078e0a17 */
[----:B------:R-:W-:Y:S01]  /*162a0*/  SHFL.IDX PT, R12, R12, 0x1, 0x1c1f ;  /* 0x003c1f000c0c7f89 */ /* 0x000fe200000e0000 */
[----:B------:R-:W-:-:S03]  /*162b0*/  IMAD R4, R16, c[0x0][0x4e8], RZ ;  /* 0x00013a0010047a24 */ /* 0x000fc600078e02ff */
[----:B------:R2:W3:Y:S01]  /*162c0*/  SHFL.IDX PT, R13, R6, 0x1, 0x1c1f ;  /* 0x003c1f00060d7f89 */ /* 0x0004e200000e0000 */
[----:B------:R-:W-:Y:S01]  /*162d0*/  LOP3.LUT P0, RZ, R23, 0x3, RZ, 0xc0, !PT ;  /* 0x0000000317ff7812 */ /* 0x000fe2000780c0ff */
[----:B--2---:R-:W-:-:S05]  /*162e0*/  IMAD R6, R233, 0x80, R20 ;  /* 0x00000080e9067824 */ /* 0x004fca00078e0214 */
        /* <DEDUP_REMOVED lines=12> */
[----:B------:R1:W3:Y:S01]  /*163b0*/  LDS.128 R24, [R107+0x80] ;  /* 0x000080006b187984 */ /* 0x0002e20000000c00 */
[C---:B--2---:R-:W-:Y:S02]  /*163c0*/  LEA R12, R233.reuse, R237, 0x7 ;  /* 0x000000ede90c7211 */ /* 0x044fe400078e38ff */
[----:B------:R-:W-:Y:S01]  /*163d0*/  IMAD R2, R2, c[0x0][0x3a4], R8 ;  /* 0x0000e90002027a24 */ /* 0x000fe200078e0208 */
[----:B------:R-:W-:Y:S01]  /*163e0*/  LEA R8, R233, R216, 0x7 ;  /* 0x000000d8e9087211 */ /* 0x000fe200078e38ff */
[----:B------:R1:W2:Y:S03]  /*163f0*/  LDS.128 R40, [R107+0x1080] ;  /* 0x001080006b287984 */ /* 0x0002a60000000c00 */
[----:B------:R-:W-:Y:S01]  /*16400*/  IADD3 R3, R7, R2, RZ ;  /* 0x0000000207037210 */ /* 0x000fe20007ffe0ff */
[----:B------:R1:W4:Y:S01]  /*16410*/  LDS.128 R52, [R107+0x2080] ;  /* 0x002080006b347984 */ /* 0x0003220000000c00 */
        /* <DEDUP_REMOVED lines=30> */
[----:B------:R-:W-:-:S04]  /*16600*/  LEA R14, P0, R2, c[0x0][0x380], 0x1 ;  /* 0x0000e000020e7a11 */ /* 0x000fc800078008ff */
[----:B------:R-:W-:-:S04]  /*16610*/  IADD3 R0, R3, R0, RZ ;  /* 0x0000000003007210 */ /* 0x000fc80007ffe0ff */
[----:B------:R-:W-:Y:S01]  /*16620*/  LEA.HI.X R13, R2, c[0x0][0x384], R0, 0x1, P0 ;  /* 0x0000e100020d7a11 */ /* 0x000fe200000f0c00 */
[----:B------:R-:W-:Y:S05]  /*16630*/  BRA.DIV ~URZ, `(.L_x_1823) ;  /* 0x00004cb27f007947 */ /* 0x000fea000b800000 */
[----:B--234-:R2:W3:Y:S02]  /*16640*/  SHFL.IDX PT, R5, R13, RZ, 0x181f ;  /* 0x00181fff0d057589 */ /* 0x01c4e400000e0000 */
.L_x_1902:
[----:B------:R-:W-:Y:S05]  /*16650*/  BRA.DIV ~URZ, `(.L_x_1824) ;  /* 0x00004d027f007947 */ /* 0x000fea000b800000 */
[----:B------:R4:W2:Y:S02]  /*16660*/  SHFL.IDX PT, R0, R14, RZ, 0x181f ;  /* 0x00181fff0e007589 */ /* 0x0008a400000e0000 */
.L_x_1903:
        /* <DEDUP_REMOVED lines=15> */
.L_x_1826:
[----:B------:R-:W-:Y:S05]  /*16760*/  BSYNC B0 ;  /* 0x0000000000007941 */ /* 0x000fea0003800000 */
.L_x_1825:
[----:B------:R-:W-:Y:S05]  /*16770*/  BRA.DIV ~URZ, `(.L_x_1827) ;  /* 0x00004c527f007947 */ /* 0x000fea000b800000 */
[----:B---3--:R3:W4:Y:S04]  /*16780*/  SHFL.IDX PT, R5, R13, 0x1, 0x181f ;  /* 0x00381f000d057f89 */ /* 0x00872800000e0000 */
[----:B--2---:R3:W2:Y:S02]  /*16790*/  SHFL.IDX PT, R0, R14, 0x1, 0x181f ;  /* 0x00381f000e007f89 */ /* 0x0046a400000e0000 */
.L_x_1904:
        /* <DEDUP_REMOVED lines=16> */
.L_x_1829:
[----:B------:R-:W-:Y:S05]  /*168a0*/  BSYNC B0 ;  /* 0x0000000000007941 */ /* 0x000fea0003800000 */
.L_x_1828:
[----:B------:R-:W-:Y:S05]  /*168b0*/  BRA.DIV ~URZ, `(.L_x_1830) ;  /* 0x00004be27f007947 */ /* 0x000fea000b800000 */
[----:B----4-:R4:W3:Y:S02]  /*168c0*/  SHFL.IDX PT, R5, R13, 0x2, 0x181f ;  /* 0x00581f000d057f89 */ /* 0x0108e400000e0000 */
.L_x_1905:
[----:B------:R-:W-:Y:S05]  /*168d0*/  BRA.DIV ~URZ, `(.L_x_1831) ;  /* 0x00004c327f007947 */ /* 0x000fea000b800000 */
[----:B--2---:R2:W4:Y:S02]  /*168e0*/  SHFL.IDX PT, R0, R14, 0x2, 0x181f ;  /* 0x00581f000e007f89 */ /* 0x00452400000e0000 */
.L_x_1906:
        /* <DEDUP_REMOVED lines=16> */
.L_x_1833:
[----:B------:R-:W-:Y:S05]  /*169f0*/  BSYNC B0 ;  /* 0x0000000000007941 */ /* 0x000fea0003800000 */
.L_x_1832:
[----:B------:R-:W-:Y:S05]  /*16a00*/  BRA.DIV ~URZ, `(.L_x_1834) ;  /* 0x00004b727f007947 */ /* 0x000fea000b800000 */
[----:B---3--:R3:W2:Y:S04]  /*16a10*/  SHFL.IDX PT, R6, R13, 0x3, 0x181f ;  /* 0x00781f000d067f89 */ /* 0x0086a800000e0000 */
[----:B----4-:R3:W4:Y:S02]  /*16a20*/  SHFL.IDX PT, R0, R14, 0x3, 0x181f ;  /* 0x00781f000e007f89 */ /* 0x01072400000e0000 */
.L_x_1907:
[----:B------:R-:W-:-:S04]  /*16a30*/  IADD3 R2, R12, 0x60, RZ ;  /* 0x000000600c027810 */ /* 0x000fc80007ffe0ff */
[----:B------:R-:W-:-:S13]  /*16a40*/  ISETP.GE.AND P0, PT, R2, R4, PT ;  /* 0x000000040200720c */ /* 0x000fda0003f06270 */
[----:B------:R-:W-:Y:S05]  /*16a50*/  @P0 BRA `(.L_x_1835) ;  /* 0x0000236000000947 */ /* 0x000fea0003800000 */
[----:B------:R-:W-:Y:S02]  /*16a60*/  ISETP.GE.AND P1, PT, R202, c[0x0][0x3c8], PT ;  /* 0x0000f200ca007a0c */ /* 0x000fe40003f26270 */
[----:B------:R-:W-:-:S11]  /*16a70*/  ISETP.GE.AND P0, PT, R204, c[0x0][0x3c8], PT ;  /* 0x0000f200cc007a0c */ /* 0x000fd60003f06270 */
        /* <DEDUP_REMOVED lines=12> */
.L_x_1822:
[----:B------:R-:W-:Y:S02]  /*16b40*/  IMAD R8, R8, c[0x0][0x408], RZ ;  /* 0x0001020008087a24 */ /* 0x000fe400078e02ff */
[----:B------:R-:W-:-:S04]  /*16b50*/  IMAD.WIDE.U32 R6, R2, c[0x0][0x408], RZ ;  /* 0x0001020002067a25 */ /* 0x000fc800078e00ff */
[----:B------:R-:W-:-:S05]  /*16b60*/  IMAD R2, R2, c[0x0][0x40c], R8 ;  /* 0x0001030002027a24 */ /* 0x000fca00078e0208 */
[----:B------:R-:W-:Y:S02]  /*16b70*/  IADD3 R7, R7, R2, RZ ;  /* 0x0000000207077210 */ /* 0x000fe40007ffe0ff */
[----:B------:R-:W-:-:S03]  /*16b80*/  SHF.R.S32.HI R2, RZ, 0x1f, R0 ;  /* 0x0000001fff027819 */ /* 0x000fc60000011400 */
[----:B------:R-:W-:-:S04]  /*16b90*/  IMAD.WIDE.U32 R6, R5, c[0x0][0x438], R6 ;  /* 0x00010e0005067a25 */ /* 0x000fc800078e0006 */
[----:B------:R-:W-:Y:S01]  /*16ba0*/  IMAD R2, R2, c[0x0][0x440], RZ ;  /* 0x0001100002027a24 */ /* 0x000fe200078e02ff */
[----:B------:R-:W-:Y:S01]  /*16bb0*/  MOV R4, R6 ;  /* 0x0000000600047202 */ /* 0x000fe20000000f00 */
[----:B------:R-:W-:Y:S02]  /*16bc0*/  IMAD R5, R5, c[0x0][0x43c], R7 ;  /* 0x00010f0005057a24 */ /* 0x000fe400078e0207 */
[----:B------:R-:W-:-:S04]  /*16bd0*/  @P5 IMAD.HI.U32 R7, R3, c[0x0][0x4ec], RZ ;  /* 0x00013b0003075a27 */ /* 0x000fc800078e00ff */
[C---:B------:R-:W-:Y:S02]  /*16be0*/  IMAD R2, R0.reuse, c[0x0][0x444], R2 ;  /* 0x0001110000027a24 */ /* 0x040fe400078e0202 */
[----:B------:R-:W-:Y:S01]  /*16bf0*/  IMAD.WIDE.U32 R4, R0, c[0x0][0x440], R4 ;  /* 0x0001100000047a25 */ /* 0x000fe200078e0004 */
[----:B------:R-:W-:Y:S02]  /*16c00*/  MOV R0, R3 ;  /* 0x0000000300007202 */ /* 0x000fe40000000f00 */
[----:B------:R-:W-:Y:S02]  /*16c10*/  @P5 SHF.R.U32.HI R0, RZ, c[0x0][0x4f0], R7 ;  /* 0x00013c00ff005a19 */ /* 0x000fe40000011607 */
        /* <DEDUP_REMOVED lines=19> */
.L_x_1908:
[----:B------:R-:W-:Y:S05]  /*16d50*/  BRA.DIV ~URZ, `(.L_x_1837) ;  /* 0x000049627f007947 */ /* 0x000fea000b800000 */
[----:B------:R4:W1:Y:S02]  /*16d60*/  SHFL.IDX PT, R0, R14, RZ, 0x1c1f ;  /* 0x001c1fff0e007589 */ /* 0x00086400000e0000 */
.L_x_1909:
[----:B------:R-:W-:Y:S01]  /*16d70*/  BSSY B0, `(.L_x_1838) ;  /* 0x000009c000007945 */ /* 0x000fe20003800000 */
[----:B------:R-:W-:Y:S05]  /*16d80*/  @P0 BRA `(.L_x_1839) ;  /* 0x000009a000000947 */ /* 0x000fea0003800000 */
[C---:B------:R-:W-:Y:S02]  /*16d90*/  IADD3 R9, R246.reuse, 0x8, RZ ;  /* 0x00000008f6097810 */ /* 0x040fe40007ffe0ff */
[C---:B------:R-:W-:Y:S02]  /*16da0*/  ISETP.GE.AND P1, PT, R246.reuse, c[0x0][0x3c8], PT ;  /* 0x0000f200f6007a0c */ /* 0x040fe40003f26270 */
[----:B------:R-:W-:Y:S02]  /*16db0*/  ISETP.GE.AND P0, PT, R9, c[0x0][0x3c8], PT ;  /* 0x0000f20009007a0c */ /* 0x000fe40003f06270 */
[C---:B------:R-:W-:Y:S02]  /*16dc0*/  IADD3 R16, R246.reuse, 0x10, RZ ;  /* 0x00000010f6107810 */ /* 0x040fe40007ffe0ff */
[----:B------:R-:W-:-:S02]  /*16dd0*/  IADD3 R8, R246, 0x18, RZ ;  /* 0x00000018f6087810 */ /* 0x000fc40007ffe0ff */
[----:B------:R-:W-:Y:S02]  /*16de0*/  ISETP.GE.AND P3, PT, R16, c[0x0][0x3c8], PT ;  /* 0x0000f20010007a0c */ /* 0x000fe40003f66270 */
[----:B--2---:R-:W-:Y:S02]  /*16df0*/  IADD3 R13, R246, 0x8, RZ ;  /* 0x00000008f60d7810 */ /* 0x004fe40007ffe0ff */
[----:B------:R-:W-:Y:S01]  /*16e00*/  ISETP.GE.AND P4, PT, R8, c[0x0][0x3c8], PT ;  /* 0x0000f20008007a0c */ /* 0x000fe20003f86270 */
[----:B-1----:R-:W-:Y:S01]  /*16e10*/  @!P1 IMAD.MOV.U32 R6, RZ, RZ, R0 ;  /* 0x000000ffff069224 */ /* 0x002fe200078e0000 */
[----:B------:R-:W-:Y:S01]  /*16e20*/  SHF.R.S32.HI R13, RZ, 0x1f, R13 ;  /* 0x0000001fff0d7819 */ /* 0x000fe2000001140d */
[----:B---3--:R-:W-:Y:S01]  /*16e30*/  @!P1 IMAD.MOV.U32 R7, RZ, RZ, R4 ;  /* 0x000000ffff079224 */ /* 0x008fe200078e0004 */
[C---:B------:R-:W-:Y:S02]  /*16e40*/  @!P0 LEA R2, P2, R9.reuse, R0, 0x2 ;  /* 0x0000000009028211 */ /* 0x040fe400078410ff */
[C---:B------:R-:W-:Y:S01]  /*16e50*/  IADD3 R12, R246.reuse, 0x20, RZ ;  /* 0x00000020f60c7810 */ /* 0x040fe20007ffe0ff */
[----:B------:R-:W-:Y:S01]  /*16e60*/  @!P1 IMAD.WIDE R6, R246, 0x4, R6 ;  /* 0x00000004f6069825 */ /* 0x000fe200078e0206 */
[----:B------:R-:W-:-:S02]  /*16e70*/  @!P0 LEA.HI.X R3, R9, R4, R13, 0x2, P2 ;  /* 0x0000000409038211 */ /* 0x000fc400010f140d */
[C---:B------:R-:W-:Y:S02]  /*16e80*/  IADD3 R17, R246.reuse, 0x10, RZ ;  /* 0x00000010f6117810 */ /* 0x040fe40007ffe0ff */
[----:B------:R-:W-:Y:S01]  /*16e90*/  IADD3 R9, R246, 0x28, RZ ;  /* 0x00000028f6097810 */ /* 0x000fe20007ffe0ff */
[----:B------:R1:W-:Y:S01]  /*16ea0*/  @!P1 ST.E.64 [R6.64], R26 ;  /* 0x0000001a06009985 */ /* 0x0003e2000c101b08 */
[----:B------:R-:W-:Y:S02]  /*16eb0*/  ISETP.GE.AND P2, PT, R12, c[0x0][0x3c8], PT ;  /* 0x0000f2000c007a0c */ /* 0x000fe40003f46270 */
[----:B------:R-:W-:Y:S01]  /*16ec0*/  SHF.R.S32.HI R17, RZ, 0x1f, R17 ;  /* 0x0000001fff117819 */ /* 0x000fe20000011411 */
[----:B------:R2:W-:Y:S01]  /*16ed0*/  @!P0 ST.E.64 [R2.64], R28 ;  /* 0x0000001c02008985 */ /* 0x0005e2000c101b08 */
[----:B------:R-:W-:Y:S02]  /*16ee0*/  IADD3 R13, R246, 0x18, RZ ;  /* 0x00000018f60d7810 */ /* 0x000fe40007ffe0ff */
[----:B------:R-:W-:-:S02]  /*16ef0*/  ISETP.GE.AND P1, PT, R9, c[0x0][0x3c8], PT ;  /* 0x0000f20009007a0c */ /* 0x000fc40003f26270 */
[----:B------:R-:W-:Y:S02]  /*16f00*/  SHF.R.S32.HI R13, RZ, 0x1f, R13 ;  /* 0x0000001fff0d7819 */ /* 0x000fe4000001140d */
[----:B------:R-:W-:Y:S02]  /*16f10*/  ISETP.GE.AND P6, PT, R252, c[0x0][0x3c8], PT ;  /* 0x0000f200fc007a0c */ /* 0x000fe40003fc6270 */
[----:B------:R-:W-:Y:S02]  /*16f20*/  SHF.R.S32.HI R18, RZ, 0x1f, R249 ;  /* 0x0000001fff127819 */ /* 0x000fe400000114f9 */
[-C--:B-1----:R-:W-:Y:S02]  /*16f30*/  @!P3 LEA R6, P5, R16, R0.reuse, 0x2 ;  /* 0x000000001006b211 */ /* 0x082fe400078a10ff */
[----:B--2---:R-:W-:Y:S02]  /*16f40*/  @!P4 LEA R2, P0, R8, R0, 0x2 ;  /* 0x000000000802c211 */ /* 0x004fe400078010ff */
[----:B------:R-:W-:-:S02]  /*16f50*/  @!P3 LEA.HI.X R7, R16, R4, R17, 0x2, P5 ;  /* 0x000000041007b211 */ /* 0x000fc400028f1411 */
[C---:B------:R-:W-:Y:S02]  /*16f60*/  IADD3 R16, R246.reuse, 0x30, RZ ;  /* 0x00000030f6107810 */ /* 0x040fe40007ffe0ff */
[----:B------:R-:W-:Y:S01]  /*16f70*/  IADD3 R17, R246, 0x20, RZ ;  /* 0x00000020f6117810 */ /* 0x000fe20007ffe0ff */
[----:B------:R1:W-:Y:S01]  /*16f80*/  @!P3 ST.E.64 [R6.64], R30 ;  /* 0x0000001e0600b985 */ /* 0x0003e2000c101b08 */
[----:B------:R-:W-:Y:S02]  /*16f90*/  @!P4 LEA.HI.X R3, R8, R4, R13, 0x2, P0 ;  /* 0x000000040803c211 */ /* 0x000fe400000f140d */
[----:B------:R-:W-:Y:S02]  /*16fa0*/  IADD3 R8, R246, 0x38, RZ ;  /* 0x00000038f6087810 */ /* 0x000fe40007ffe0ff */
[----:B------:R-:W-:Y:S01]  /*16fb0*/  ISETP.GE.AND P3, PT, R16, c[0x0][0x3c8], PT ;  /* 0x0000f20010007a0c */ /* 0x000fe20003f66270 */
[----:B------:R2:W-:Y:S01]  /*16fc0*/  @!P4 ST.E.64 [R2.64], R36 ;  /* 0x000000240200c985 */ /* 0x0005e2000c101b08 */
[----:B------:R-:W-:-:S02]  /*16fd0*/  SHF.R.S32.HI R17, RZ, 0x1f, R17 ;  /* 0x0000001fff117819 */ /* 0x000fc40000011411 */
[----:B------:R-:W-:Y:S02]  /*16fe0*/  IADD3 R13, R246, 0x28, RZ ;  /* 0x00000028f60d7810 */ /* 0x000fe40007ffe0ff */
        /* <DEDUP_REMOVED lines=8> */
[C---:B------:R-:W-:Y:S02]  /*17070*/  IADD3 R17, R246.reuse, 0x30, RZ ;  /* 0x00000030f6117810 */ /* 0x040fe40007ffe0ff */
[----:B------:R-:W-:Y:S01]  /*17080*/  IADD3 R9, R246, 0x48, RZ ;  /* 0x00000048f6097810 */ /* 0x000fe20007ffe0ff */
[----:B------:R2:W-:Y:S01]  /*17090*/  @!P1 ST.E.64 [R2.64], R120 ;  /* 0x0000007802009985 */ /* 0x0005e2000c101b08 */
[----:B------:R-:W-:-:S02]  /*170a0*/  ISETP.GE.AND P2, PT, R12, c[0x0][0x3c8], PT ;  /* 0x0000f2000c007a0c */ /* 0x000fc40003f46270 */
[----:B------:R-:W-:Y:S02]  /*170b0*/  SHF.R.S32.HI R17, RZ, 0x1f, R17 ;  /* 0x0000001fff117819 */ /* 0x000fe40000011411 */
[----:B------:R-:W-:Y:S02]  /*170c0*/  IADD3 R13, R246, 0x38, RZ ;  /* 0x00000038f60d7810 */ /* 0x000fe40007ffe0ff */
[----:B------:R-:W-:Y:S02]  /*170d0*/  ISETP.GE.AND P1, PT, R9, c[0x0][0x3c8], PT ;  /* 0x0000f20009007a0c */ /* 0x000fe40003f26270 */
[----:B------:R-:W-:Y:S02]  /*170e0*/  SHF.R.S32.HI R13, RZ, 0x1f, R13 ;  /* 0x0000001fff0d7819 */ /* 0x000fe4000001140d */
[----:B-1----:R-:W-:-:S04]  /*170f0*/  @!P3 LEA R6, P5, R16, R0, 0x2 ;  /* 0x000000001006b211 */ /* 0x002fc800078a10ff */
[----:B------:R-:W-:Y:S02]  /*17100*/  @!P3 LEA.HI.X R7, R16, R4, R17, 0x2, P5 ;  /* 0x000000041007b211 */ /* 0x000fe400028f1411 */
[----:B--2---:R-:W-:Y:S02]  /*17110*/  @!P4 LEA R2, P0, R8, R0, 0x2 ;  /* 0x000000000802c211 */ /* 0x004fe400078010ff */
[C---:B------:R-:W-:Y:S01]  /*17120*/  IADD3 R16, R246.reuse, 0x50, RZ ;  /* 0x00000050f6107810 */ /* 0x040fe20007ffe0ff */
[----:B------:R1:W-:Y:S01]  /*17130*/  @!P3 ST.E.64 [R6.64], R116 ;  /* 0x000000740600b985 */ /* 0x0003e2000c101b08 */
[----:B------:R-:W-:Y:S02]  /*17140*/  IADD3 R17, R246, 0x40, RZ ;  /* 0x00000040f6117810 */ /* 0x000fe40007ffe0ff */
[----:B------:R-:W-:Y:S02]  /*17150*/  @!P4 LEA.HI.X R3, R8, R4, R13, 0x2, P0 ;  /* 0x000000040803c211 */ /* 0x000fe400000f140d */
[----:B------:R-:W-:-:S02]  /*17160*/  IADD3 R8, R246, 0x58, RZ ;  /* 0x00000058f6087810 */ /* 0x000fc40007ffe0ff */
[----:B------:R-:W-:Y:S01]  /*17170*/  ISETP.GE.AND P3, PT, R16, c[0x0][0x3c8], PT ;  /* 0x0000f20010007a0c */ /* 0x000fe20003f66270 */
[----:B------:R2:W-:Y:S01]  /*17180*/  @!P4 ST.E.64 [R2.64], R112 ;  /* 0x000000700200c985 */ /* 0x0005e2000c101b08 */
[----:B------:R-:W-:Y:S02]  /*17190*/  SHF.R.S32.HI R17, RZ, 0x1f, R17 ;  /* 0x0000001fff117819 */ /* 0x000fe40000011411 */
[----:B------:R-:W-:Y:S02]  /*171a0*/  IADD3 R13, R246, 0x48, RZ ;  /* 0x00000048f60d7810 */ /* 0x000fe40007ffe0ff */
[----:B------:R-:W-:Y:S02]  /*171b0*/  ISETP.GE.AND P4, PT, R8, c[0x0][0x3c8], PT ;  /* 0x0000f20008007a0c */ /* 0x000fe40003f86270 */
[----:B------:R-:W-:Y:S02]  /*171c0*/  SHF.R.S32.HI R13, RZ, 0x1f, R13 ;  /* 0x0000001fff0d7819 */ /* 0x000fe4000001140d */
[----:B-1----:R-:W-:-:S04]  /*171d0*/  @!P2 LEA R6, P5, R12, R0, 0x2 ;  /* 0x000000000c06a211 */ /* 0x002fc800078a10ff */
[----:B------:R-:W-:Y:S02]  /*171e0*/  @!P2 LEA.HI.X R7, R12, R4, R17, 0x2, P5 ;  /* 0x000000040c07a211 */ /* 0x000fe400028f1411 */
[C---:B------:R-:W-:Y:S02]  /*171f0*/  IADD3 R12, R246.reuse, 0x60, RZ ;  /* 0x00000060f60c7810 */ /* 0x040fe40007ffe0ff */
[C---:B--2---:R-:W-:Y:S01]  /*17200*/  @!P1 LEA R2, P0, R9.reuse, R0, 0x2 ;  /* 0x0000000009029211 */ /* 0x044fe200078010ff */
[----:B------:R1:W-:Y:S01]  /*17210*/  @!P2 ST.E.64 [R6.64], R40 ;  /* 0x000000280600a985 */ /* 0x0003e2000c101b08 */
[C---:B------:R-:W-:Y:S02]  /*17220*/  IADD3 R17, R246.reuse, 0x50, RZ ;  /* 0x00000050f6117810 */ /* 0x040fe40007ffe0ff */
        /* <DEDUP_REMOVED lines=10> */
[----:B------:R-:W-:Y:S02]  /*172d0*/  IADD3 R17, R246, 0x60, RZ ;  /* 0x00000060f6117810 */ /* 0x000fe40007ffe0ff */
[----:B--2---:R-:W-:Y:S01]  /*172e0*/  @!P4 LEA R2, P0, R8, R0, 0x2 ;  /* 0x000000000802c211 */ /* 0x004fe200078010ff */
[----:B------:R1:W-:Y:S01]  /*172f0*/  @!P3 ST.E.64 [R6.64], R48 ;  /* 0x000000300600b985 */ /* 0x0003e2000c101b08 */
[----:B------:R-:W-:Y:S02]  /*17300*/  IADD3 R16, R246, 0x70, RZ ;  /* 0x00000070f6107810 */ /* 0x000fe40007ffe0ff */
[----:B------:R-:W-:Y:S02]  /*17310*/  @!P4 LEA.HI.X R3, R8, R4, R13, 0x2, P0 ;  /* 0x000000040803c211 */ /* 0x000fe400000f140d */
[----:B------:R-:W-:-:S02]  /*17320*/  IADD3 R8, R246, 0x78, RZ ;  /* 0x00000078f6087810 */ /* 0x000fc40007ffe0ff */
[----:B------:R-:W-:Y:S01]  /*17330*/  SHF.R.S32.HI R17, RZ, 0x1f, R17 ;  /* 0x0000001fff117819 */ /* 0x000fe20000011411 */
[----:B------:R2:W-:Y:S01]  /*17340*/  @!P4 ST.E.64 [R2.64], R52 ;  /* 0x000000340200c985 */ /* 0x0005e2000c101b08 */
[----:B------:R-:W-:Y:S02]  /*17350*/  IADD3 R13, R246, 0x68, RZ ;  /* 0x00000068f60d7810 */ /* 0x000fe40007ffe0ff */
[----:B------:R-:W-:Y:S02]  /*17360*/  ISETP.GE.AND P3, PT, R16, c[0x0][0x3c8], PT ;  /* 0x0000f20010007a0c */ /* 0x000fe40003f66270 */
[----:B------:R-:W-:Y:S02]  /*17370*/  ISETP.GE.AND P4, PT, R8, c[0x0][0x3c8], PT ;  /* 0x0000f20008007a0c */ /* 0x000fe40003f86270 */
[----:B------:R-:W-:Y:S02]  /*17380*/  SHF.R.S32.HI R13, RZ, 0x1f, R13 ;  /* 0x0000001fff0d7819 */ /* 0x000fe4000001140d */
[----:B-1----:R-:W-:-:S04]  /*17390*/  @!P2 LEA R6, P5, R12, R0, 0x2 ;  /* 0x000000000c06a211 */ /* 0x002fc800078a10ff */
[----:B------:R-:W-:Y:S02]  /*173a0*/  @!P2 LEA.HI.X R7, R12, R4, R17, 0x2, P5 ;  /* 0x000000040c07a211 */ /* 0x000fe400028f1411 */
[----:B------:R-:W-:Y:S02]  /*173b0*/  IADD3 R12, R246, 0x80, RZ ;  /* 0x00000080f60c7810 */ /* 0x000fe40007ffe0ff */
[C---:B--2---:R-:W-:Y:S01]  /*173c0*/  @!P1 LEA R2, P0, R9.reuse, R0, 0x2 ;  /* 0x0000000009029211 */ /* 0x044fe200078010ff */
[----:B------:R1:W-:Y:S01]  /*173d0*/  @!P2 ST.E.64 [R6.64], R56 ;  /* 0x000000380600a985 */ /* 0x0003e2000c101b08 */
[----:B------:R-:W-:Y:S02]  /*173e0*/  ISETP.GE.AND P2, PT, R12, c[0x0][0x3c8], PT ;  /* 0x0000f2000c007a0c */ /* 0x000fe40003f46270 */
[----:B------:R-:W-:Y:S02]  /*173f0*/  @!P1 LEA.HI.X R3, R9, R4, R13, 0x2, P0 ;  /* 0x0000000409039211 */ /* 0x000fe400000f140d */
[----:B------:R-:W-:-:S02]  /*17400*/  IADD3 R13, R246, 0x88, RZ ;  /* 0x00000088f60d7810 */ /* 0x000fc40007ffe0ff */
[C---:B------:R-:W-:Y:S01]  /*17410*/  IADD3 R17, R246.reuse, 0x70, RZ ;  /* 0x00000070f6117810 */ /* 0x040fe20007ffe0ff */
[----:B------:R2:W-:Y:S01]  /*17420*/  @!P1 ST.E.64 [R2.64], R60 ;  /* 0x0000003c02009985 */ /* 0x0005e2000c101b08 */
[----:B------:R-:W-:Y:S02]  /*17430*/  IADD3 R9, R246, 0x78, RZ ;  /* 0x00000078f6097810 */ /* 0x000fe40007ffe0ff */
[----:B------:R-:W-:Y:S02]  /*17440*/  ISETP.GE.AND P1, PT, R13, c[0x0][0x3c8], PT ;  /* 0x0000f2000d007a0c */ /* 0x000fe40003f26270 */
[----:B------:R-:W-:Y:S02]  /*17450*/  SHF.R.S32.HI R17, RZ, 0x1f, R17 ;  /* 0x0000001fff117819 */ /* 0x000fe40000011411 */
[----:B------:R-:W-:Y:S02]  /*17460*/  SHF.R.S32.HI R9, RZ, 0x1f, R9 ;  /* 0x0000001fff097819 */ /* 0x000fe40000011409 */
[----:B-1----:R-:W-:-:S04]  /*17470*/  @!P3 LEA R6, P5, R16, R0, 0x2 ;  /* 0x000000001006b211 */ /* 0x002fc800078a10ff */
[----:B------:R-:W-:Y:S02]  /*17480*/  @!P3 LEA.HI.X R7, R16, R4, R17, 0x2, P5 ;  /* 0x000000041007b211 */ /* 0x000fe400028f1411 */
[----:B------:R-:W-:Y:S02]  /*17490*/  IADD3 R17, R246, 0x80, RZ ;  /* 0x00000080f6117810 */ /* 0x000fe40007ffe0ff */
[C---:B--2---:R-:W-:Y:S01]  /*174a0*/  @!P4 LEA R2, P0, R8.reuse, R0, 0x2 ;  /* 0x000000000802c211 */ /* 0x044fe200078010ff */
[----:B------:R1:W-:Y:S01]  /*174b0*/  @!P3 ST.E.64 [R6.64], R64 ;  /* 0x000000400600b985 */ /* 0x0003e2000c101b08 */
[----:B------:R-:W-:Y:S02]  /*174c0*/  SHF.R.S32.HI R17, RZ, 0x1f, R17 ;  /* 0x0000001fff117819 */ /* 0x000fe40000011411 */
[----:B------:R-:W-:Y:S02]  /*174d0*/  @!P4 LEA.HI.X R3, R8, R4, R9, 0x2, P0 ;  /* 0x000000040803c211 */ /* 0x000fe400000f1409 */
[----:B------:R-:W-:-:S02]  /*174e0*/  @!P2 LEA R8, P0, R12, R0, 0x2 ;  /* 0x000000000c08a211 */ /* 0x000fc400078010ff */
[----:B------:R-:W-:Y:S01]  /*174f0*/  IADD3 R16, R246, 0x88, RZ ;  /* 0x00000088f6107810 */ /* 0x000fe20007ffe0ff */
[----:B------:R2:W-:Y:S01]  /*17500*/  @!P4 ST.E.64 [R2.64], R68 ;  /* 0x000000440200c985 */ /* 0x0005e2000c101b08 */
[----:B------:R-:W-:Y:S02]  /*17510*/  ISETP.GE.AND P5, PT, R251, c[0x0][0x3c8], PT ;  /* 0x0000f200fb007a0c */ /* 0x000fe40003fa6270 */
[----:B------:R-:W-:Y:S02]  /*17520*/  SHF.R.S32.HI R16, RZ, 0x1f, R16 ;  /* 0x0000001fff107819 */ /* 0x000fe40000011410 */
[----:B------:R-:W-:Y:S02]  /*17530*/  @!P2 LEA.HI.X R9, R12, R4, R17, 0x2, P0 ;  /* 0x000000040c09a211 */ /* 0x000fe400000f1411 */
[----:B------:R-:W-:Y:S02]  /*17540*/  SHF.R.S32.HI R12, RZ, 0x1f, R252 ;  /* 0x0000001fff0c7819 */ /* 0x000fe400000114fc */
[----:B------:R-:W-:Y:S01]  /*17550*/  ISETP.GE.AND P4, PT, R250, c[0x0][0x3c8], PT ;  /* 0x0000f200fa007a0c */ /* 0x000fe20003f86270 */
[----:B------:R-:W-:Y:S01]  /*17560*/  @!P2 ST.E.64 [R8.64], R124 ;  /* 0x0000007c0800a985 */ /* 0x000fe2000c101b08 */
[----:B------:R-:W-:-:S02]  /*17570*/  ISETP.GE.AND P2, PT, R249, c[0x0][0x3c8], PT ;  /* 0x0000f200f9007a0c */ /* 0x000fc40003f46270 */
[----:B------:R-:W-:Y:S02]  /*17580*/  SHF.R.S32.HI R17, RZ, 0x1f, R248 ;  /* 0x0000001fff117819 */ /* 0x000fe400000114f8 */
[----:B-1----:R-:W-:-:S04]  /*17590*/  @!P6 LEA R6, P0, R252, R0, 0x2 ;  /* 0x00000000fc06e211 */ /* 0x002fc800078010ff */
[----:B------:R-:W-:Y:S02]  /*175a0*/  @!P6 LEA.HI.X R7, R252, R4, R12, 0x2, P0 ;  /* 0x00000004fc07e211 */ /* 0x000fe400000f140c */
[----:B------:R-:W-:Y:S02]  /*175b0*/  ISETP.GE.AND P0, PT, R247, c[0x0][0x3c8], PT ;  /* 0x0000f200f7007a0c */ /* 0x000fe40003f06270 */
[C---:B--2---:R-:W-:Y:S02]  /*175c0*/  @!P1 LEA R2, P3, R13.reuse, R0, 0x2 ;  /* 0x000000000d029211 */ /* 0x044fe400078610ff */
[----:B------:R-:W-:Y:S02]  /*175d0*/  SHF.R.S32.HI R12, RZ, 0x1f, R251 ;  /* 0x0000001fff0c7819 */ /* 0x000fe400000114fb */
[----:B------:R-:W-:Y:S02]  /*175e0*/  @!P1 LEA.HI.X R3, R13, R4, R16, 0x2, P3 ;  /* 0x000000040d039211 */ /* 0x000fe400018f1410 */
[----:B------:R-:W-:-:S03]  /*175f0*/  SHF.R.S32.HI R16, RZ, 0x1f, R250 ;  /* 0x0000001fff107819 */ /* 0x000fc600000114fa */
[----:B------:R1:W-:Y:S01]  /*17600*/  @!P1 ST.E.64 [R2.64], R72 ;  /* 0x0000004802009985 */ /* 0x0003e2000c101b08 */
[----:B------:R-:W-:-:S03]  /*17610*/  ISETP.GE.AND P1, PT, R248, c[0x0][0x3c8], PT ;  /* 0x0000f200f8007a0c */ /* 0x000fc60003f26270 */
[----:B------:R2:W-:Y:S01]  /*17620*/  @!P6 ST.E.64 [R6.64], R76 ;  /* 0x0000004c0600e985 */ /* 0x0005e2000c101b08 */
[----:B-1----:R-:W-:-:S04]  /*17630*/  @!P5 LEA R2, P3, R251, R0, 0x2 ;  /* 0x00000000fb02d211 */ /* 0x002fc800078610ff */
[----:B------:R-:W-:Y:S02]  /*17640*/  @!P5 LEA.HI.X R3, R251, R4, R12, 0x2, P3 ;  /* 0x00000004fb03d211 */ /* 0x000fe400018f140c */
[CC--:B------:R-:W-:Y:S02]  /*17650*/  @!P4 LEA R12, P6, R250.reuse, R0.reuse, 0x2 ;  /* 0x00000000fa0cc211 */ /* 0x0c0fe400078c10ff */
[C---:B------:R-:W-:Y:S01]  /*17660*/  @!P2 LEA R8, P3, R249.reuse, R0, 0x2 ;  /* 0x00000000f908a211 */ /* 0x040fe200078610ff */
[----:B------:R1:W-:Y:S01]  /*17670*/  @!P5 ST.E.64 [R2.64], R80 ;  /* 0x000000500200d985 */ /* 0x0003e2000c101b08 */
[----:B------:R-:W-:Y:S02]  /*17680*/  @!P4 LEA.HI.X R13, R250, R4, R16, 0x2, P6 ;  /* 0x00000004fa0dc211 */ /* 0x000fe400030f1410 */
[----:B--2---:R-:W-:Y:S02]  /*17690*/  @!P1 LEA R6, P5, R248, R0, 0x2 ;  /* 0x00000000f8069211 */ /* 0x004fe400078a10ff */
[----:B------:R-:W-:Y:S01]  /*176a0*/  @!P2 LEA.HI.X R9, R249, R4, R18, 0x2, P3 ;  /* 0x00000004f909a211 */ /* 0x000fe200018f1412 */
[----:B------:R2:W-:Y:S01]  /*176b0*/  @!P4 ST.E.64 [R12.64], R132 ;  /* 0x000000840c00c985 */ /* 0x0005e2000c101b08 */
[----:B------:R-:W-:-:S02]  /*176c0*/  SHF.R.S32.HI R16, RZ, 0x1f, R247 ;  /* 0x0000001fff107819 */ /* 0x000fc400000114f7 */
[----:B------:R-:W-:Y:S01]  /*176d0*/  @!P1 LEA.HI.X R7, R248, R4, R17, 0x2, P5 ;  /* 0x00000004f8079211 */ /* 0x000fe200028f1411 */
[----:B------:R2:W-:Y:S04]  /*176e0*/  @!P2 ST.E.64 [R8.64], R128 ;  /* 0x000000800800a985 */ /* 0x0005e8000c101b08 */
[----:B------:R2:W-:Y:S01]  /*176f0*/  @!P1 ST.E.64 [R6.64], R84 ;  /* 0x0000005406009985 */ /* 0x0005e2000c101b08 */
[----:B-1----:R-:W-:-:S04]  /*17700*/  @!P0 LEA R2, P3, R247, R0, 0x2 ;  /* 0x00000000f7028211 */ /* 0x002fc800078610ff */
[----:B------:R-:W-:-:S05]  /*17710*/  @!P0 LEA.HI.X R3, R247, R4, R16, 0x2, P3 ;  /* 0x00000004f7038211 */ /* 0x000fca00018f1410 */
[----:B------:R2:W-:Y:S04]  /*17720*/  @!P0 ST.E.64 [R2.64], R24 ;  /* 0x0000001802008985 */ /* 0x0005e8000c101b08 */
.L_x_1839:
[----:B------:R-:W-:Y:S05]  /*17730*/  BSYNC B0 ;  /* 0x0000000000007941 */ /* 0x000fea0003800000 */
.L_x_1838:
[----:B------:R-:W-:Y:S05]  /*17740*/  BRA.DIV ~URZ, `(.L_x_1840) ;  /* 0x00003fe27f007947 */ /* 0x000fea000b800000 */
[----:B---3--:R3:W2:Y:S04]  /*17750*/  SHFL.IDX PT, R4, R5, 0x1, 0x1c1f ;  /* 0x003c1f0005047f89 */ /* 0x0086a800000e0000 */
[----:B-1----:R3:W1:Y:S02]  /*17760*/  SHFL.IDX PT, R0, R14, 0x1, 0x1c1f ;  /* 0x003c1f000e007f89 */ /* 0x00266400000e0000 */
.L_x_1910:
        /* <DEDUP_REMOVED lines=8> */
[C---:B------:R-:W-:Y:S01]  /*177f0*/  IADD3 R9, R246.reuse, 0x8, RZ ;  /* 0x00000008f6097810 */ /* 0x040fe20007ffe0ff */
        /* <DEDUP_REMOVED lines=46> */
[----:B------:R-:W-:-:S04]  /*17ae0*/  IADD3 R13, R246, 0x50, RZ ;  /* 0x00000050f60d7810 */ /* 0x000fc80007ffe0ff */
[----:B------:R-:W-:Y:S02]  /*17af0*/  ISETP.GE.AND P0, PT, R13, c[0x0][0x3c8], PT ;  /* 0x0000f2000d007a0c */ /* 0x000fe40003f06270 */
        /* <DEDUP_REMOVED lines=64> */
[----:B------:R-:W-:Y:S02]  /*17f00*/  SHF.R.S32.HI R15, RZ, 0x1f, R15 ;  /* 0x0000001fff0f7819 */ /* 0x000fe4000001140f */
[----:B------:R-:W-:Y:S02]  /*17f10*/  SHF.R.S32.HI R13, RZ, 0x1f, R13 ;  /* 0x0000001fff0d7819 */ /* 0x000fe4000001140d */
        /* <DEDUP_REMOVED lines=9> */
[----:B------:R-:W-:Y:S01]  /*17fb0*/  ISETP.GE.AND P3, PT, R251, c[0x0][0x3c8], PT ;  /* 0x0000f200fb007a0c */ /* 0x000fe20003f66270 */
[----:B------:R1:W-:Y:S01]  /*17fc0*/  @!P1 ST.E.64 [R6.64], R70 ;  /* 0x0000004606009985 */ /* 0x0003e2000c101b08 */
[----:B------:R-:W-:Y:S02]  /*17fd0*/  SHF.R.S32.HI R13, RZ, 0x1f, R13 ;  /* 0x0000001fff0d7819 */ /* 0x000fe4000001140d */
[----:B------:R-:W-:Y:S01]  /*17fe0*/  SHF.R.S32.HI R5, RZ, 0x1f, R252 ;  /* 0x0000001fff057819 */ /* 0x000fe200000114fc */
[----:B------:R2:W-:Y:S01]  /*17ff0*/  @!P0 ST.E.64 [R2.64], R50 ;  /* 0x0000003202008985 */ /* 0x0005e2000c101b08 */
[----:B------:R-:W-:Y:S02]  /*18000*/  ISETP.GE.AND P1, PT, R249, c[0x0][0x3c8], PT ;  /* 0x0000f200f9007a0c */ /* 0x000fe40003f26270 */
[----:B------:R-:W-:Y:S02]  /*18010*/  SHF.R.S32.HI R15, RZ, 0x1f, R250 ;  /* 0x0000001fff0f7819 */ /* 0x000fe400000114fa */
[----:B------:R-:W-:-:S02]  /*18020*/  SHF.R.S32.HI R14, RZ, 0x1f, R249 ;  /* 0x0000001fff0e7819 */ /* 0x000fc400000114f9 */
        /* <DEDUP_REMOVED lines=30> */
.L_x_1820:
        /* <DEDUP_REMOVED lines=16> */
[----:B-1----:R1:W3:Y:S04]  /*18310*/  LDG.E R4, [R2.64] ;  /* 0x0000000802047981 */ /* 0x0022e8000c1e1900 */
[----:B-1----:R-:W3:Y:S02]  /*18320*/  LDG.E R2, [R2.64+0x4] ;  /* 0x0000040802027981 */ /* 0x002ee4000c1e1900 */
[----:B---3-5:R-:W-:Y:S02]  /*18330*/  IADD3 R21, -R4, R2, RZ ;  /* 0x0000000204157210 */ /* 0x028fe40007ffe1ff */
.L_x_1841:
[----:B------:R-:W-:Y:S01]  /*18340*/  ISETP.GT.AND P0, PT, R187, 0x7f, PT ;  /* 0x0000007fbb00780c */ /* 0x000fe20003f04270 */
[----:B------:R-:W-:Y:S01]  /*18350*/  BSSY B0, `(.L_x_1842) ;  /* 0x0000035000007945 */ /* 0x000fe20003800000 */
[----:B------:R-:W-:Y:S02]  /*18360*/  LOP3.LUT R8, R234, 0xffff, RZ, 0xc0, !PT ;  /* 0x0000ffffea087812 */ /* 0x000fe400078ec0ff */
[----:B------:R-:W-:-:S02]  /*18370*/  SEL R9, R240, RZ, !P3 ;  /* 0x000000fff0097207 */ /* 0x000fc40005800000 */
[----:B------:R-:W-:Y:S02]  /*18380*/  SEL R23, R243, RZ, !P3 ;  /* 0x000000fff3177207 */ /* 0x000fe40005800000 */
[----:B-----5:R-:W-:-:S05]  /*18390*/  SHF.R.S32.HI R19, RZ, 0x1f, R0 ;  /* 0x0000001fff137819 */ /* 0x020fca0000011400 */
[----:B------:R-:W-:Y:S05]  /*183a0*/  @P0 BRA `(.L_x_1843) ;  /* 0x000002f000000947 */ /* 0x000fea0003800000 */
[----:B-1----:R-:W-:Y:S01]  /*183b0*/  IMAD R2, R21, c[0x0][0x4e8], RZ ;  /* 0x00013a0015027a24 */ /* 0x002fe200078e02ff */
        /* <DEDUP_REMOVED lines=9> */
[----:B------:R1:W2:Y:S02]  /*18450*/  LDC.64 R14, c[0x0][R2+0x160] ;  /* 0x00005800020e7b82 */ /* 0x0002a40000000a00 */
[----:B-1----:R-:W-:-:S02]  /*18460*/  IMAD.MOV.U32 R2, RZ, RZ, c[0x0][0x4e8] ;  /* 0x00013a00ff027624 */ /* 0x002fc400078e00ff */
[-C--:B---3--:R-:W-:Y:S02]  /*18470*/  IMAD R3, R13, R9.reuse, RZ ;  /* 0x000000090d037224 */ /* 0x088fe400078e02ff */
[----:B------:R-:W-:Y:S01]  /*18480*/  IMAD.WIDE.U32 R4, R12, R9, RZ ;  /* 0x000000090c047225 */ /* 0x000fe200078e00ff */
[----:B------:R-:W-:Y:S02]  /*18490*/  ISETP.NE.AND P0, PT, R2, 0x1, PT ;  /* 0x000000010200780c */ /* 0x000fe40003f05270 */
[----:B------:R-:W-:Y:S01]  /*184a0*/  MOV R2, R18 ;  /* 0x0000001200027202 */ /* 0x000fe20000000f00 */
[----:B------:R-:W-:Y:S01]  /*184b0*/  IMAD R12, R12, R23, R3 ;  /* 0x000000170c0c7224 */ /* 0x000fe200078e0203 */
[----:B------:R-:W-:Y:S01]  /*184c0*/  SEL R3, R245, RZ, P2 ;  /* 0x000000fff5037207 */ /* 0x000fe20001000000 */
[-C--:B----4-:R-:W-:Y:S02]  /*184d0*/  IMAD R13, R7, R8.reuse, RZ ;  /* 0x00000008070d7224 */ /* 0x090fe400078e02ff */
[----:B------:R-:W-:-:S04]  /*184e0*/  IMAD.WIDE.U32 R6, R6, R8, RZ ;  /* 0x0000000806067225 */ /* 0x000fc800078e00ff */
[----:B------:R-:W-:Y:S01]  /*184f0*/  IMAD.IADD R13, R7, 0x1, R13 ;  /* 0x00000001070d7824 */ /* 0x000fe200078e020d */
[----:B------:R-:W-:Y:S01]  /*18500*/  IADD3 R7, R5, R12, RZ ;  /* 0x0000000c05077210 */ /* 0x000fe20007ffe0ff */
[----:B------:R-:W-:-:S04]  /*18510*/  @P0 IMAD.HI.U32 R22, R18, c[0x0][0x4ec], RZ ;  /* 0x00013b0012160a27 */ /* 0x000fc800078e00ff */
[-C--:B-----5:R-:W-:Y:S01]  /*18520*/  IMAD R12, R17, R3.reuse, RZ ;  /* 0x00000003110c7224 */ /* 0x0a0fe200078e02ff */
[----:B------:R-:W-:Y:S02]  /*18530*/  @P0 SHF.R.U32.HI R2, RZ, c[0x0][0x4f0], R22 ;  /* 0x00013c00ff020a19 */ /* 0x000fe40000011616 */
[----:B------:R-:W-:Y:S01]  /*18540*/  IADD3 R22, P1, P0, R4, R6, R0 ;  /* 0x0000000604167210 */ /* 0x000fe2000783e000 */
[----:B------:R-:W-:-:S03]  /*18550*/  IMAD.WIDE.U32 R4, R16, R3, RZ ;  /* 0x0000000310047225 */ /* 0x000fc600078e00ff */
[----:B------:R-:W-:Y:S01]  /*18560*/  IADD3.X R13, R7, R13, R19, P1, P0 ;  /* 0x0000000d070d7210 */ /* 0x000fe20000fe0413 */
[----:B------:R-:W-:Y:S01]  /*18570*/  IMAD.MOV R6, RZ, RZ, -R2 ;  /* 0x000000ffff067224 */ /* 0x000fe200078e0a02 */
[----:B------:R-:W-:Y:S02]  /*18580*/  IADD3 R7, R5, R12, RZ ;  /* 0x0000000c05077210 */ /* 0x000fe40007ffe0ff */
[----:B------:R-:W-:Y:S01]  /*18590*/  IADD3 R4, P1, P0, R2, R22, R4 ;  /* 0x0000001602047210 */ /* 0x000fe2000783e004 */
[----:B------:R-:W-:Y:S01]  /*185a0*/  IMAD R3, R6, c[0x0][0x4e8], R18 ;  /* 0x00013a0006037a24 */ /* 0x000fe200078e0212 */
[----:B------:R-:W-:-:S03]  /*185b0*/  SHF.R.S32.HI R5, RZ, 0x1f, R2 ;  /* 0x0000001fff057819 */ /* 0x000fc60000011402 */
[----:B--2---:R-:W-:Y:S01]  /*185c0*/  IMAD R2, R15, R3, RZ ;  /* 0x000000030f027224 */ /* 0x004fe200078e02ff */
[----:B------:R-:W-:Y:S02]  /*185d0*/  SHF.R.S32.HI R6, RZ, 0x1f, R3 ;  /* 0x0000001fff067819 */ /* 0x000fe40000011403 */
[----:B------:R-:W-:Y:S01]  /*185e0*/  IADD3.X R5, R5, R13, R7, P1, P0 ;  /* 0x0000000d05057210 */ /* 0x000fe20000fe0407 */
[----:B------:R-:W-:Y:S02]  /*185f0*/  IMAD.MOV.U32 R7, RZ, RZ, c[0x0][0x4a8] ;  /* 0x00012a00ff077624 */ /* 0x000fe400078e00ff */
[C---:B------:R-:W-:Y:S02]  /*18600*/  IMAD R6, R14.reuse, R6, R2 ;  /* 0x000000060e067224 */ /* 0x040fe400078e0202 */
[----:B------:R-:W-:Y:S01]  /*18610*/  IMAD.WIDE.U32 R2, R14, R3, R4 ;  /* 0x000000030e027225 */ /* 0x000fe200078e0004 */
[----:B------:R-:W-:Y:S02]  /*18620*/  MOV R5, c[0x0][0x4ac] ;  /* 0x00012b0000057a02 */ /* 0x000fe40000000f00 */
[----:B------:R-:W-:Y:S01]  /*18630*/  SEL R4, R7, c[0x0][0x450], P2 ;  /* 0x0001140007047a07 */ /* 0x000fe20001000000 */
[----:B------:R-:W-:Y:S01]  /*18640*/  IMAD.IADD R3, R3, 0x1, R6 ;  /* 0x0000000103037824 */ /* 0x000fe200078e0206 */
[----:B------:R-:W-:-:S02]  /*18650*/  SEL R5, R5, c[0x0][0x454], P2 ;  /* 0x0001150005057a07 */ /* 0x000fc40001000000 */
[----:B------:R-:W-:-:S04]  /*18660*/  LEA R4, P0, R2, R4, 0x2 ;  /* 0x0000000402047211 */ /* 0x000fc800078010ff */
[----:B------:R-:W-:Y:S02]  /*18670*/  LEA.HI.X R5, R2, R5, R3, 0x2, P0 ;  /* 0x0000000502057211 */ /* 0x000fe400000f1403 */
[----:B------:R-:W-:-:S05]  /*18680*/  MOV R2, 0xff800000 ;  /* 0xff80000000027802 */ /* 0x000fca0000000f00 */
[----:B------:R1:W-:Y:S02]  /*18690*/  STG.E [R4.64], R2 ;  /* 0x0000000204007986 */ /* 0x0003e4000c101908 */
.L_x_1843:
[----:B------:R-:W-:Y:S05]  /*186a0*/  BSYNC B0 ;  /* 0x0000000000007941 */ /* 0x000fea0003800000 */
.L_x_1842:
        /* <DEDUP_REMOVED lines=9> */
[----:B------:R-:W-:Y:S01]  /*18740*/  LEA R4, R233, R216, 0x7 ;  /* 0x000000d8e9047211 */ /* 0x000fe200078e38ff */
        /* <DEDUP_REMOVED lines=25> */
.L_x_1911:
[----:B------:R-:W-:Y:S05]  /*188e0*/  BRA.DIV ~URZ, `(.L_x_1845) ;  /* 0x00002f827f007947 */ /* 0x000fea000b800000 */
[----:B------:R4:W1:Y:S02]  /*188f0*/  SHFL.IDX PT, R0, R14, RZ, 0x181f ;  /* 0x00181fff0e007589 */ /* 0x00086400000e0000 */
.L_x_1912:
[----:B------:R-:W-:Y:S01]  /*18900*/  IMAD R12, R21, c[0x0][0x4e8], RZ ;  /* 0x00013a00150c7a24 */ /* 0x000fe200078e02ff */
[----:B------:R-:W-:Y:S04]  /*18910*/  BSSY B0, `(.L_x_1846) ;  /* 0x000000f000007945 */ /* 0x000fe80003800000 */
        /* <DEDUP_REMOVED lines=14> */
.L_x_1847:
[----:B------:R-:W-:Y:S05]  /*18a00*/  BSYNC B0 ;  /* 0x0000000000007941 */ /* 0x000fea0003800000 */
.L_x_1846:
[----:B------:R-:W-:Y:S05]  /*18a10*/  BRA.DIV ~URZ, `(.L_x_1848) ;  /* 0x00002ec27f007947 */ /* 0x000fea000b800000 */
[----:B---3--:R3:W2:Y:S04]  /*18a20*/  SHFL.IDX PT, R4, R5, 0x1, 0x181f ;  /* 0x00381f0005047f89 */ /* 0x0086a800000e0000 */
[----:B-1----:R3:W1:Y:S02]  /*18a30*/  SHFL.IDX PT, R0, R14, 0x1, 0x181f ;  /* 0x00381f000e007f89 */ /* 0x00266400000e0000 */
.L_x_1913:
        /* <DEDUP_REMOVED lines=16> */
.L_x_1850:
[----:B------:R-:W-:Y:S05]  /*18b40*/  BSYNC B0 ;  /* 0x0000000000007941 */ /* 0x000fea0003800000 */
.L_x_1849:
[----:B------:R-:W-:Y:S05]  /*18b50*/  BRA.DIV ~URZ, `(.L_x_1851) ;  /* 0x00002e527f007947 */ /* 0x000fea000b800000 */
[----:B--2---:R2:W3:Y:S02]  /*18b60*/  SHFL.IDX PT, R4, R5, 0x2, 0x181f ;  /* 0x00581f0005047f89 */ /* 0x0044e400000e0000 */
.L_x_1914:
[----:B------:R-:W-:Y:S05]  /*18b70*/  BRA.DIV ~URZ, `(.L_x_1852) ;  /* 0x00002ea27f007947 */ /* 0x000fea000b800000 */
[----:B-1----:R1:W2:Y:S02]  /*18b80*/  SHFL.IDX PT, R0, R14, 0x2, 0x181f ;  /* 0x00581f000e007f89 */ /* 0x0022a400000e0000 */
.L_x_1915:
        /* <DEDUP_REMOVED lines=16> */
.L_x_1854:
[----:B------:R-:W-:Y:S05]  /*18c90*/  BSYNC B0 ;  /* 0x0000000000007941 */ /* 0x000fea0003800000 */
.L_x_1853:
[----:B------:R-:W-:Y:S05]  /*18ca0*/  BRA.DIV ~URZ, `(.L_x_1855) ;  /* 0x00002de27f007947 */ /* 0x000fea000b800000 */
[----:B---3--:R3:W1:Y:S04]  /*18cb0*/  SHFL.IDX PT, R4, R5, 0x3, 0x181f ;  /* 0x00781f0005047f89 */ /* 0x00866800000e0000 */
[----:B--2---:R3:W2:Y:S02]  /*18cc0*/  SHFL.IDX PT, R0, R14, 0x3, 0x181f ;  /* 0x00781f000e007f89 */ /* 0x0046a400000e0000 */
.L_x_1916:
        /* <DEDUP_REMOVED lines=15> */
.L_x_1835:
[----:B------:R-:W-:Y:S05]  /*18dc0*/  BSYNC B1 ;  /* 0x0000000000017941 */ /* 0x000fea0003800000 */
.L_x_1819:
        /* <DEDUP_REMOVED lines=12> */
.L_x_1917:
[----:B------:R-:W-:Y:S05]  /*18e90*/  BRA.DIV ~URZ, `(.L_x_1858) ;  /* 0x00002d327f007947 */ /* 0x000fea000b800000 */
[----:B------:R2:W3:Y:S02]  /*18ea0*/  SHFL.IDX PT, R6, R35, 0x1, 0x1f ;  /* 0x00201f0023067f89 */ /* 0x0004e400000e0000 */
.L_x_1918:
[----:B-1----:R-:W-:Y:S02]  /*18eb0*/  IMAD.IADD R0, R235, 0x1, R16 ;  /* 0x00000001eb007824 */ /* 0x002fe400078e0210 */
[----:B------:R-:W-:-:S03]  /*18ec0*/  IMAD.MOV.U32 R7, RZ, RZ, RZ ;  /* 0x000000ffff077224 */ /* 0x000fc600078e00ff */
[----:B------:R-:W-:-:S13]  /*18ed0*/  ISETP.GE.OR P0, PT, R0, c[0x0][0x53c], !P6 ;  /* 0x00014f0000007a0c */ /* 0x000fda0007706670 */
[----:B------:R-:W-:Y:S01]  /*18ee0*/  @!P0 MOV R2, 0x4 ;  /* 0x0000000400028802 */ /* 0x000fe20000000f00 */
[----:B------:R-:W-:-:S04]  /*18ef0*/  @!P0 IMAD.MOV.U32 R4, RZ, RZ, 0x4 ;  /* 0x00000004ff048424 */ /* 0x000fc800078e00ff */
        /* <DEDUP_REMOVED lines=13> */
.L_x_1919:
        /* <DEDUP_REMOVED lines=16> */
.L_x_1920:
[----:B---3--:R-:W-:Y:S01]  /*190d0*/  IMAD R0, R0, c[0x0][0x538], RZ ;  /* 0x00014e0000007a24 */ /* 0x008fe200078e02ff */
[----:B------:R-:W-:Y:S04]  /*190e0*/  BSSY B1, `(.L_x_1861) ;  /* 0x000007e000017945 */ /* 0x000fe80003800000 */
[----:B------:R-:W-:-:S04]  /*190f0*/  IADD3 R6, R0, R6, RZ ;  /* 0x0000000600067210 */ /* 0x000fc80007ffe0ff */
[----:B----4-:R-:W-:-:S13]  /*19100*/  ISETP.GT.AND P0, PT, R6, R9, PT ;  /* 0x000000090600720c */ /* 0x010fda0003f04270 */
[----:B------:R-:W-:Y:S05]  /*19110*/  @P0 BRA `(.L_x_1862) ;  /* 0x0000025000000947 */ /* 0x000fea0003800000 */
.L_x_1866:
        /* <DEDUP_REMOVED lines=17> */
.L_x_1921:
        /* <DEDUP_REMOVED lines=16> */
.L_x_1922:
[----:B---3--:R-:W-:-:S05]  /*19330*/  IMAD R0, R0, c[0x0][0x538], RZ ;  /* 0x00014e0000007a24 */ /* 0x008fca00078e02ff */
[----:B------:R-:W-:-:S04]  /*19340*/  IADD3 R6, R0, R6, RZ ;  /* 0x0000000600067210 */ /* 0x000fc80007ffe0ff */
[----:B------:R-:W-:-:S13]  /*19350*/  ISETP.GT.AND P0, PT, R6, R9, PT ;  /* 0x000000090600720c */ /* 0x000fda0003f04270 */
[----:B-12---:R-:W-:Y:S05]  /*19360*/  @!P0 BRA `(.L_x_1866) ;  /* 0xfffffdb000008947 */ /* 0x006fea000383ffff */
.L_x_1862:
[----:B------:R-:W-:-:S05]  /*19370*/  IADD3 R14, -R0, R6, RZ ;  /* 0x00000006000e7210 */ /* 0x000fca0007ffe1ff */
[----:B------:R-:W-:-:S05]  /*19380*/  IMAD R0, R4, c[0x0][0x538], R14 ;  /* 0x00014e0004007a24 */ /* 0x000fca00078e020e */
[----:B------:R-:W-:Y:S01]  /*19390*/  ISETP.GT.AND P0, PT, R0, R9, PT ;  /* 0x000000090000720c */ /* 0x000fe20003f04270 */
[----:B------:R-:W-:-:S12]  /*193a0*/  BRA.DIV ~URZ, `(.L_x_1867) ;  /* 0x00002c827f007947 */ /* 0x000fd8000b800000 */
[----:B------:R-:W-:-:S04]  /*193b0*/  VOTE.ANY R0, PT, !P0 ;  /* 0x0000000000007806 */ /* 0x000fc800040e0100 */
.L_x_1923:
[----:B------:R3:W4:Y:S01]  /*193c0*/  POPC R13, R0 ;  /* 0x00000000000d7309 */ /* 0x0007220000000000 */
[----:B------:R-:W-:Y:S05]  /*193d0*/  BRA.DIV ~URZ, `(.L_x_1868) ;  /* 0x00002c927f007947 */ /* 0x000fea000b800000 */
[----:B----4-:R4:W1:Y:S04]  /*193e0*/  SHFL.IDX PT, R12, R7, R13, 0x1f ;  /* 0x00001f0d070c7589 */ /* 0x01086800000e0000 */
[----:B------:R4:W2:Y:S02]  /*193f0*/  SHFL.IDX PT, R5, R8, R13, 0x1f ;  /* 0x00001f0d08057589 */ /* 0x0008a400000e0000 */
.L_x_1924:
[----:B------:R-:W-:Y:S01]  /*19400*/  ISETP.NE.AND P0, PT, R0, RZ, PT ;  /* 0x000000ff0000720c */ /* 0x000fe20003f05270 */
[----:B------:R-:W-:-:S12]  /*19410*/  BSSY B0, `(.L_x_1869) ;  /* 0x0000005000007945 */ /* 0x000fd80003800000 */
[----:B------:R-:W-:Y:S05]  /*19420*/  @!P0 BRA `(.L_x_1870) ;  /* 0x0000003000008947 */ /* 0x000fea0003800000 */
[----:B---3--:R-:W-:Y:S01]  /*19430*/  IADD3 R0, R13, -0x1, RZ ;  /* 0xffffffff0d007810 */ /* 0x008fe20007ffe0ff */
[----:B------:R-:W-:Y:S05]  /*19440*/  BRA.DIV ~URZ, `(.L_x_1871) ;  /* 0x00002cf27f007947 */ /* 0x000fea000b800000 */
[----:B------:R3:W4:Y:S02]  /*19450*/  SHFL.IDX PT, R15, R4, R0, 0x1f ;  /* 0x00001f00040f7589 */ /* 0x00072400000e0000 */
.L_x_1870:
[----:B------:R-:W-:Y:S05]  /*19460*/  BSYNC B0 ;  /* 0x0000000000007941 */ /* 0x000fea0003800000 */
.L_x_1869:
[----:B-1----:R-:W-:Y:S01]  /*19470*/  IABS R2, R12 ;  /* 0x0000000c00027213 */ /* 0x002fe20000000000 */
[----:B----4-:R-:W-:Y:S01]  /*19480*/  IMAD R232, R15, c[0x0][0x538], R14 ;  /* 0x00014e000fe87a24 */ /* 0x010fe200078e020e */
[----:B--2---:R-:W-:Y:S01]  /*19490*/  IABS R3, R5 ;  /* 0x0000000500037213 */ /* 0x004fe20000000000 */
[----:B------:R-:W-:Y:S01]  /*194a0*/  IMAD.IADD R235, R13, 0x1, R235 ;  /* 0x000000010deb7824 */ /* 0x000fe200078e02eb */
[----:B------:R-:W1:Y:S01]  /*194b0*/  I2F.RP R6, R2 ;  /* 0x0000000200067306 */ /* 0x000e620000209400 */
[----:B------:R-:W-:Y:S01]  /*194c0*/  IMAD.IADD R8, R9, 0x1, -R232 ;  /* 0x0000000109087824 */ /* 0x000fe200078e0ae8 */
[----:B---3--:R-:W-:-:S04]  /*194d0*/  MOV R4, R3 ;  /* 0x0000000300047202 */ /* 0x008fc80000000f00 */
[----:B------:R-:W-:Y:S02]  /*194e0*/  IABS R9, R8 ;  /* 0x0000000800097213 */ /* 0x000fe40000000000 */
[----:B------:R-:W-:Y:S08]  /*194f0*/  I2F.RP R14, R4 ;  /* 0x00000004000e7306 */ /* 0x000ff00000209400 */
        /* <DEDUP_REMOVED lines=9> */
[----:B------:R-:W-:-:S03]  /*19590*/  IMAD.HI.U32 R7, R7, R3, R6 ;  /* 0x0000000307077227 */ /* 0x000fc600078e0006 */
[----:B------:R-:W-:Y:S01]  /*195a0*/  MOV R6, R0 ;  /* 0x0000000000067202 */ /* 0x000fe20000000f00 */
[----:B------:R-:W-:-:S04]  /*195b0*/  IMAD.MOV.U32 R3, RZ, RZ, R9 ;  /* 0x000000ffff037224 */ /* 0x000fc800078e0009 */
[----:B------:R-:W-:-:S04]  /*195c0*/  IMAD.HI.U32 R0, R7, R3, RZ ;  /* 0x0000000307007227 */ /* 0x000fc800078e00ff */
[----:B------:R-:W-:Y:S02]  /*195d0*/  IMAD R3, R0, R6, R3 ;  /* 0x0000000600037224 */ /* 0x000fe400078e0203 */
[----:B------:R-:W1:Y:S03]  /*195e0*/  MUFU.RCP R6, R14 ;  /* 0x0000000e00067308 */ /* 0x000e660000001000 */
        /* <DEDUP_REMOVED lines=23> */
[----:B------:R-:W-:-:S05]  /*19760*/  IMAD R3, R2, R6, R3 ;  /* 0x0000000602037224 */ /* 0x000fca00078e0203 */
[----:B------:R-:W-:-:S13]  /*19770*/  ISETP.GT.U32.AND P0, PT, R4, R3, PT ;  /* 0x000000030400720c */ /* 0x000fda0003f04070 */
[----:B------:R-:W-:Y:S01]  /*19780*/  @!P0 IMAD.IADD R3, R3, 0x1, -R4 ;  /* 0x0000000103038824 */ /* 0x000fe200078e0a04 */
[----:B------:R-:W-:Y:S02]  /*19790*/  @!P0 IADD3 R2, R2, 0x1, RZ ;  /* 0x0000000102028810 */ /* 0x000fe40007ffe0ff */
[----:B------:R-:W-:Y:S02]  /*197a0*/  ISETP.NE.AND P0, PT, R5, RZ, PT ;  /* 0x000000ff0500720c */ /* 0x000fe40003f05270 */
[----:B------:R-:W-:Y:S01]  /*197b0*/  ISETP.GE.U32.AND P2, PT, R3, R4, PT ;  /* 0x000000040300720c */ /* 0x000fe20003f46070 */
[C---:B------:R-:W-:Y:S01]  /*197c0*/  IMAD R4, R0.reuse, R12, RZ ;  /* 0x0000000c00047224 */ /* 0x040fe200078e02ff */
[----:B------:R-:W-:-:S04]  /*197d0*/  LOP3.LUT R3, R0, R5, RZ, 0x3c, !PT ;  /* 0x0000000500037212 */ /* 0x000fc800078e3cff */
[----:B------:R-:W-:Y:S02]  /*197e0*/  ISETP.GE.AND P1, PT, R3, RZ, PT ;  /* 0x000000ff0300720c */ /* 0x000fe40003f26270 */
[----:B------:R-:W-:-:S05]  /*197f0*/  IADD3 R233, R8, -R4, RZ ;  /* 0x8000000408e97210 */ /* 0x000fca0007ffe0ff */
        /* <DEDUP_REMOVED lines=8> */
.L_x_1863:
[----:B------:R-:W-:Y:S01]  /*19880*/  IMAD.MOV.U32 R232, RZ, RZ, R9 ;  /* 0x000000ffffe87224 */ /* 0x000fe200078e0009 */
[----:B------:R-:W-:Y:S01]  /*19890*/  MOV R234, RZ ;  /* 0x000000ff00ea7202 */ /* 0x000fe20000000f00 */
[----:B------:R-:W-:Y:S01]  /*198a0*/  IMAD.MOV.U32 R233, RZ, RZ, RZ ;  /* 0x000000ffffe97224 */ /* 0x000fe200078e00ff */
[----:B------:R-:W-:Y:S02]  /*198b0*/  MOV R235, c[0x0][0x53c] ;  /* 0x00014f0000eb7a02 */ /* 0x000fe40000000f00 */
.L_x_1872:
[----:B------:R-:W-:Y:S05]  /*198c0*/  BSYNC B1 ;  /* 0x0000000000017941 */ /* 0x000fea0003800000 */
.L_x_1861:
[----:B------:R-:W-:Y:S01]  /*198d0*/  WARPSYNC 0xffffffff ;  /* 0xffffffff00007948 */ /* 0x000fe20003800000 */
[----:B------:R-:W-:Y:S01]  /*198e0*/  BAR.SYNC.DEFER_BLOCKING 0x4, 0x100 ;  /* 0x0104000000007b1d */ /* 0x000fe20000010000 */
[----:B------:R-:W-:-:S13]  /*198f0*/  ISETP.NE.AND P0, PT, R16, RZ, PT ;  /* 0x000000ff1000720c */ /* 0x000fda0003f05270 */
[----:B------:R3:W-:Y:S04]  /*19900*/  @!P0 STS.128 [0x24100], R232 ;  /* 0x024100e8ff008388 */ /* 0x0007e80000000c00 */
[----:B------:R-:W-:Y:S06]  /*19910*/  BAR.ARV 0x5, 0x100 ;  /* 0x0144000000007b1d */ /* 0x000fec0000002000 */
.L_x_1856:
[----:B-1----:R-:W-:-:S13]  /*19920*/  ISETP.GE.AND P0, PT, R235, c[0x0][0x53c], PT ;  /* 0x00014f00eb007a0c */ /* 0x002fda0003f06270 */
[----:B--23--:R-:W-:Y:S01]  /*19930*/  @P0 CALL.REL.NOINC `(.L_x_1873) ;  /* 0x0000001000000944 */ /* 0x00cfe20003c00000 */
[----:B------:R-:W-:Y:S05]  /*19940*/  BRA `(.L_x_1874) ;  /* 0xfffe80b000007947 */ /* 0x000fea000383ffff */
.L_x_1873:
[----:B------:R-:W-:Y:S05]  /*19950*/  EXIT ;  /* 0x000000000000794d */ /* 0x000fea0003800000 */
.L_x_1693:
[----:B------:R-:W-:Y:S01]  /*19960*/  IMAD.MOV.U32 R0, RZ, RZ, R5 ;  /* 0x000000ffff007224 */ /* 0x000fe200078e0005 */
[----:B------:R-:W-:Y:S02]  /*19970*/  MOV R3, 0x1 ;  /* 0x0000000100037802 */ /* 0x000fe40000000f00 */
[----:B------:R-:W-:Y:S02]  /*19980*/  MOV R2, 0x199a0 ;  /* 0x000199a000027802 */ /* 0x000fe40000000f00 */
[----:B--2---:R-:W-:Y:S05]  /*19990*/  CALL.REL.NOINC `($__internal_32_$__cuda_sm70_shflsync_up_p) ;  /* 0x000028a000007944 */ /* 0x004fea0003c00000 */
[----:B------:R-:W-:Y:S01]  /*199a0*/  MOV R0, R4 ;  /* 0x0000000400007202 */ /* 0x000fe20000000f00 */
[----:B------:R-:W-:Y:S05]  /*199b0*/  BRA `(.L_x_1875) ;  /* 0xfffe6a9000007947 */ /* 0x000fea000383ffff */
.L_x_1694:
[----:B------:R-:W-:Y:S01]  /*199c0*/  IMAD.MOV.U32 R0, RZ, RZ, R5 ;  /* 0x000000ffff007224 */ /* 0x000fe200078e0005 */
[----:B------:R-:W-:Y:S02]  /*199d0*/  MOV R3, 0x2 ;  /* 0x0000000200037802 */ /* 0x000fe40000000f00 */
[----:B------:R-:W-:Y:S02]  /*199e0*/  MOV R2, 0x19a00 ;  /* 0x00019a0000027802 */ /* 0x000fe40000000f00 */
[----:B--2---:R-:W-:Y:S05]  /*199f0*/  CALL.REL.NOINC `($__internal_32_$__cuda_sm70_shflsync_up_p) ;  /* 0x0000284000007944 */ /* 0x004fea0003c00000 */
[----:B------:R-:W-:Y:S01]  /*19a00*/  SEL R4, R4, RZ, P4 ;  /* 0x000000ff04047207 */ /* 0x000fe20002000000 */
[----:B------:R-:W-:Y:S01]  /*19a10*/  IMAD.MOV.U32 R3, RZ, RZ, 0x4 ;  /* 0x00000004ff037424 */ /* 0x000fe200078e00ff */
[----:B------:R-:W-:-:S03]  /*19a20*/  MOV R2, 0x19a50 ;  /* 0x00019a5000027802 */ /* 0x000fc60000000f00 */
[----:B------:R-:W-:Y:S02]  /*19a30*/  IMAD.IADD R0, R5, 0x1, R4 ;  /* 0x0000000105007824 */ /* 0x000fe400078e0204 */
[----:B------:R-:W-:Y:S05]  /*19a40*/  CALL.REL.NOINC `($__internal_32_$__cuda_sm70_shflsync_up_p) ;  /* 0x000027f000007944 */ /* 0x000fea0003c00000 */
        /* <DEDUP_REMOVED lines=12> */
[----:B------:R-:W-:Y:S02]  /*19b10*/  MOV R3, 0x1f ;  /* 0x0000001f00037802 */ /* 0x000fe40000000f00 */
[----:B------:R-:W-:Y:S01]  /*19b20*/  MOV R2, 0x19b60 ;  /* 0x00019b6000027802 */ /* 0x000fe20000000f00 */
[----:B------:R-:W-:-:S04]  /*19b30*/  IMAD.IADD R4, R0, 0x1, R4 ;  /* 0x0000000100047824 */ /* 0x000fc800078e0204 */
[----:B------:R-:W-:Y:S02]  /*19b40*/  IMAD.MOV.U32 R33, RZ, RZ, R4 ;  /* 0x000000ffff217224 */ /* 0x000fe400078e0004 */
[----:B------:R-:W-:Y:S05]  /*19b50*/  CALL.REL.NOINC `($__internal_31_$__cuda_sm70_shflsync_idx_p) ;  /* 0x0000269000007944 */ /* 0x000fea0003c00000 */
[----:B------:R-:W-:Y:S01]  /*19b60*/  MOV R0, R34 ;  /* 0x0000002200007202 */ /* 0x000fe20000000f00 */
[----:B------:R-:W-:Y:S05]  /*19b70*/  BRA `(.L_x_1876) ;  /* 0xfffe69d000007947 */ /* 0x000fea000383ffff */
.L_x_1696:
[----:B------:R-:W-:Y:S02]  /*19b80*/  SEL R0, RZ, 0x1, P0 ;  /* 0x00000001ff007807 */ /* 0x000fe40000000000 */
[----:B------:R-:W-:Y:S02]  /*19b90*/  MOV R2, 0x19bb0 ;  /* 0x00019bb000027802 */ /* 0x000fe40000000f00 */
[----:B--2---:R-:W-:Y:S05]  /*19ba0*/  CALL.REL.NOINC `($__internal_33_$__cuda_sm70_votesync_ballot) ;  /* 0x000026f000007944 */ /* 0x004fea0003c00000 */
[----:B------:R-:W-:Y:S05]  /*19bb0*/  BRA `(.L_x_1877) ;  /* 0xfffe6a2000007947 */ /* 0x000fea000383ffff */
.L_x_1697:
[----:B------:R-:W-:Y:S01]  /*19bc0*/  IMAD.MOV.U32 R33, RZ, RZ, R8 ;  /* 0x000000ffff217224 */ /* 0x000fe200078e0008 */
[----:B---3--:R-:W-:Y:S01]  /*19bd0*/  MOV R32, R12 ;  /* 0x0000000c00207202 */ /* 0x008fe20000000f00 */
[----:B------:R-:W-:Y:S01]  /*19be0*/  IMAD.MOV.U32 R3, RZ, RZ, 0x1f ;  /* 0x0000001fff037424 */ /* 0x000fe200078e00ff */
[----:B------:R-:W-:Y:S02]  /*19bf0*/  MOV R2, 0x19c10 ;  /* 0x00019c1000027802 */ /* 0x000fe40000000f00 */
[----:B-12---:R-:W-:Y:S05]  /*19c00*/  CALL.REL.NOINC `($__internal_31_$__cuda_sm70_shflsync_idx_p) ;  /* 0x000025e000007944 */ /* 0x006fea0003c00000 */
[----:B------:R-:W-:Y:S01]  /*19c10*/  IMAD.MOV.U32 R11, RZ, RZ, R34 ;  /* 0x000000ffff0b7224 */ /* 0x000fe200078e0022 */
[----:B------:R-:W-:Y:S01]  /*19c20*/  MOV R33, R7 ;  /* 0x0000000700217202 */ /* 0x000fe20000000f00 */
[----:B------:R-:W-:Y:S01]  /*19c30*/  IMAD.MOV.U32 R5, RZ, RZ, RZ ;  /* 0x000000ffff057224 */ /* 0x000fe200078e00ff */
[----:B------:R-:W-:Y:S01]  /*19c40*/  MOV R32, R12 ;  /* 0x0000000c00207202 */ /* 0x000fe20000000f00 */
[----:B------:R-:W-:Y:S01]  /*19c50*/  IMAD.MOV.U32 R3, RZ, RZ, 0x1f ;  /* 0x0000001fff037424 */ /* 0x000fe200078e00ff */
[----:B------:R-:W-:-:S02]  /*19c60*/  MOV R2, 0x19c80 ;  /* 0x00019c8000027802 */ /* 0x000fc40000000f00 */
[----:B------:R-:W-:Y:S05]  /*19c70*/  CALL.REL.NOINC `($__internal_31_$__cuda_sm70_shflsync_idx_p) ;  /* 0x0000257000007944 */ /* 0x000fea0003c00000 */
[----:B------:R-:W-:Y:S01]  /*19c80*/  MOV R10, R34 ;  /* 0x00000022000a7202 */ /* 0x000fe20000000f00 */
[----:B------:R-:W-:Y:S05]  /*19c90*/  BRA `(.L_x_1878) ;  /* 0xfffe699000007947 */ /* 0x000fea000383ffff */
.L_x_1700:
[----:B------:R-:W-:Y:S01]  /*19ca0*/  IMAD.MOV.U32 R33, RZ, RZ, R4 ;  /* 0x000000ffff217224 */ /* 0x000fe200078e0004 */
[----:B------:R-:W-:-:S02]  /*19cb0*/  MOV R3, 0x1f ;  /* 0x0000001f00037802 */ /* 0x000fc40000000f00 */
[----:B------:R-:W-:Y:S02]  /*19cc0*/  MOV R2, 0x19ce0 ;  /* 0x00019ce000027802 */ /* 0x000fe40000000f00 */
[----:B-1234-:R-:W-:Y:S05]  /*19cd0*/  CALL.REL.NOINC `($__internal_31_$__cuda_sm70_shflsync_idx_p) ;  /* 0x0000251000007944 */ /* 0x01efea0003c00000 */
[----:B------:R-:W-:Y:S01]  /*19ce0*/  MOV R5, R34 ;  /* 0x0000002200057202 */ /* 0x000fe20000000f00 */
[----:B------:R-:W-:Y:S05]  /*19cf0*/  BRA `(.L_x_1699) ;  /* 0xfffe699000007947 */ /* 0x000fea000383ffff */
.L_x_1736:
[----:B------:R-:W-:Y:S01]  /*19d00*/  IMAD.MOV.U32 R33, RZ, RZ, R12 ;  /* 0x000000ffff217224 */ /* 0x000fe200078e000c */
[----:B------:R-:W-:Y:S01]  /*19d10*/  MOV R32, RZ ;  /* 0x000000ff00207202 */ /* 0x000fe20000000f00 */
[----:B------:R-:W-:Y:S01]  /*19d20*/  IMAD.MOV.U32 R3, RZ, RZ, 0x181f ;  /* 0x0000181fff037424 */ /* 0x000fe200078e00ff */
[----:B------:R-:W-:Y:S02]  /*19d30*/  MOV R2, 0x19d50 ;  /* 0x00019d5000027802 */ /* 0x000fe40000000f00 */
[----:B-----5:R-:W-:Y:S05]  /*19d40*/  CALL.REL.NOINC `($__internal_31_$__cuda_sm70_shflsync_idx_p) ;  /* 0x000024a000007944 */ /* 0x020fea0003c00000 */
[----:B------:R-:W-:Y:S01]  /*19d50*/  MOV R4, R34 ;  /* 0x0000002200047202 */ /* 0x000fe20000000f00 */
[----:B------:R-:W-:Y:S05]  /*19d60*/  BRA `(.L_x_1879) ;  /* 0xfffee32000007947 */ /* 0x000fea000383ffff */
.L_x_1737:
[----:B------:R-:W-:Y:S01]  /*19d70*/  IMAD.MOV.U32 R33, RZ, RZ, R13 ;  /* 0x000000ffff217224 */ /* 0x000fe200078e000d */
[----:B------:R-:W-:Y:S01]  /*19d80*/  MOV R32, RZ ;  /* 0x000000ff00207202 */ /* 0x000fe20000000f00 */
[----:B------:R-:W-:Y:S01]  /*19d90*/  IMAD.MOV.U32 R3, RZ, RZ, 0x181f ;  /* 0x0000181fff037424 */ /* 0x000fe200078e00ff */
[----:B------:R-:W-:Y:S02]  /*19da0*/  MOV R2, 0x19dc0 ;  /* 0x00019dc000027802 */ /* 0x000fe40000000f00 */
[----:B-12--5:R-:W-:Y:S05]  /*19db0*/  CALL.REL.NOINC `($__internal_31_$__cuda_sm70_shflsync_idx_p) ;  /* 0x0000243000007944 */ /* 0x026fea0003c00000 */
[----:B------:R-:W-:Y:S01]  /*19dc0*/  MOV R0, R34 ;  /* 0x0000002200007202 */ /* 0x000fe20000000f00 */
[----:B------:R-:W-:Y:S05]  /*19dd0*/  BRA `(.L_x_1880) ;  /* 0xfffee2d000007947 */ /* 0x000fea000383ffff */
.L_x_1740:
[----:B------:R-:W-:Y:S01]  /*19de0*/  IMAD.MOV.U32 R33, RZ, RZ, R12 ;  /* 0x000000ffff217224 */ /* 0x000fe200078e000c */
[----:B------:R-:W-:Y:S01]  /*19df0*/  MOV R32, 0x1 ;  /* 0x0000000100207802 */ /* 0x000fe20000000f00 */
[----:B--2---:R-:W-:Y:S01]  /*19e00*/  IMAD.MOV.U32 R3, RZ, RZ, 0x181f ;  /* 0x0000181fff037424 */ /* 0x004fe200078e00ff */
[----:B------:R-:W-:-:S02]  /*19e10*/  MOV R2, 0x19e30 ;  /* 0x00019e3000027802 */ /* 0x000fc40000000f00 */
[----:B-1-345:R-:W-:Y:S05]  /*19e20*/  CALL.REL.NOINC `($__internal_31_$__cuda_sm70_shflsync_idx_p) ;  /* 0x000023c000007944 */ /* 0x03afea0003c00000 */
[----:B------:R-:W-:Y:S01]  /*19e30*/  IMAD.MOV.U32 R4, RZ, RZ, R34 ;  /* 0x000000ffff047224 */ /* 0x000fe200078e0022 */
[----:B------:R-:W-:Y:S01]  /*19e40*/  MOV R32, 0x1 ;  /* 0x0000000100207802 */ /* 0x000fe20000000f00 */
[----:B------:R-:W-:Y:S01]  /*19e50*/  IMAD.MOV.U32 R33, RZ, RZ, R13 ;  /* 0x000000ffff217224 */ /* 0x000fe200078e000d */
[----:B------:R-:W-:-:S02]  /*19e60*/  MOV R3, 0x181f ;  /* 0x0000181f00037802 */ /* 0x000fc40000000f00 */
[----:B------:R-:W-:Y:S02]  /*19e70*/  MOV R2, 0x19e90 ;  /* 0x00019e9000027802 */ /* 0x000fe40000000f00 */
[----:B------:R-:W-:Y:S05]  /*19e80*/  CALL.REL.NOINC `($__internal_31_$__cuda_sm70_shflsync_idx_p) ;  /* 0x0000236000007944 */ /* 0x000fea0003c00000 */
[----:B------:R-:W-:Y:S01]  /*19e90*/  MOV R0, R34 ;  /* 0x0000002200007202 */ /* 0x000fe20000000f00 */
[----:B------:R-:W-:Y:S05]  /*19ea0*/  BRA `(.L_x_1881) ;  /* 0xfffee34000007947 */ /* 0x000fea000383ffff */
.L_x_1743:
[----:B------:R-:W-:Y:S01]  /*19eb0*/  IMAD.MOV.U32 R33, RZ, RZ, R12 ;  /* 0x000000ffff217224 */ /* 0x000fe200078e000c */
[----:B------:R-:W-:Y:S01]  /*19ec0*/  MOV R32, 0x2 ;  /* 0x0000000200207802 */ /* 0x000fe20000000f00 */
[----:B-1----:R-:W-:Y:S01]  /*19ed0*/  IMAD.MOV.U32 R3, RZ, RZ, 0x181f ;  /* 0x0000181fff037424 */ /* 0x002fe200078e00ff */
[----:B------:R-:W-:Y:S02]  /*19ee0*/  MOV R2, 0x19f00 ;  /* 0x00019f0000027802 */ /* 0x000fe40000000f00 */
[----:B--2345:R-:W-:Y:S05]  /*19ef0*/  CALL.REL.NOINC `($__internal_31_$__cuda_sm70_shflsync_idx_p) ;  /* 0x000022f000007944 */ /* 0x03cfea0003c00000 */
[----:B------:R-:W-:Y:S01]  /*19f00*/  MOV R4, R34 ;  /* 0x0000002200047202 */ /* 0x000fe20000000f00 */
[----:B------:R-:W-:Y:S05]  /*19f10*/  BRA `(.L_x_1882) ;  /* 0xfffee40000007947 */ /* 0x000fea000383ffff */
.L_x_1744:
[----:B------:R-:W-:Y:S01]  /*19f20*/  IMAD.MOV.U32 R33, RZ, RZ, R13 ;  /* 0x000000ffff217224 */ /* 0x000fe200078e000d */
[----:B------:R-:W-:Y:S01]  /*19f30*/  MOV R32, 0x2 ;  /* 0x0000000200207802 */ /* 0x000fe20000000f00 */
[----:B------:R-:W-:Y:S01]  /*19f40*/  IMAD.MOV.U32 R3, RZ, RZ, 0x181f ;  /* 0x0000181fff037424 */ /* 0x000fe200078e00ff */
[----:B------:R-:W-:Y:S02]  /*19f50*/  MOV R2, 0x19f70 ;  /* 0x00019f7000027802 */ /* 0x000fe40000000f00 */
[----:B-12345:R-:W-:Y:S05]  /*19f60*/  CALL.REL.NOINC `($__internal_31_$__cuda_sm70_shflsync_idx_p) ;  /* 0x0000228000007944 */ /* 0x03efea0003c00000 */
[----:B------:R-:W-:Y:S01]  /*19f70*/  MOV R0, R34 ;  /* 0x0000002200007202 */ /* 0x000fe20000000f00 */
[----:B------:R-:W-:Y:S05]  /*19f80*/  BRA `(.L_x_1883) ;  /* 0xfffee3b000007947 */ /* 0x000fea000383ffff */
.L_x_1747:
[----:B------:R-:W-:Y:S01]  /*19f90*/  IMAD.MOV.U32 R33, RZ, RZ, R12 ;  /* 0x000000ffff217224 */ /* 0x000fe200078e000c */
[----:B------:R-:W-:Y:S01]  /*19fa0*/  MOV R32, 0x3 ;  /* 0x0000000300207802 */ /* 0x000fe20000000f00 */
[----:B-1----:R-:W-:Y:S01]  /*19fb0*/  IMAD.MOV.U32 R3, RZ, RZ, 0x181f ;  /* 0x0000181fff037424 */ /* 0x002fe200078e00ff */
[----:B------:R-:W-:-:S02]  /*19fc0*/  MOV R2, 0x19fe0 ;  /* 0x00019fe000027802 */ /* 0x000fc40000000f00 */
[----:B--2345:R-:W-:Y:S05]  /*19fd0*/  CALL.REL.NOINC `($__internal_31_$__cuda_sm70_shflsync_idx_p) ;  /* 0x0000221000007944 */ /* 0x03cfea0003c00000 */
        /* <DEDUP_REMOVED lines=8> */
.L_x_1750:
[----:B------:R-:W-:Y:S01]  /*1a060*/  IMAD.MOV.U32 R33, RZ, RZ, R5 ;  /* 0x000000ffff217224 */ /* 0x000fe200078e0005 */
[----:B------:R-:W-:Y:S01]  /*1a070*/  MOV R32, RZ ;  /* 0x000000ff00207202 */ /* 0x000fe20000000f00 */
[----:B------:R-:W-:Y:S01]  /*1a080*/  IMAD.MOV.U32 R3, RZ, RZ, 0x181f ;  /* 0x0000181fff037424 */ /* 0x000fe200078e00ff */
[----:B------:R-:W-:Y:S02]  /*1a090*/  MOV R2, 0x1a0b0 ;  /* 0x0001a0b000027802 */ /* 0x000fe40000000f00 */
[----:B------:R-:W-:Y:S05]  /*1a0a0*/  CALL.REL.NOINC `($__internal_31_$__cuda_sm70_shflsync_idx_p) ;  /* 0x0000214000007944 */ /* 0x000fea0003c00000 */
[----:B------:R-:W-:Y:S01]  /*1a0b0*/  MOV R4, R34 ;  /* 0x0000002200047202 */ /* 0x000fe20000000f00 */
[----:B------:R-:W-:Y:S05]  /*1a0c0*/  BRA `(.L_x_1885) ;  /* 0xfffeeee000007947 */ /* 0x000fea000383ffff */
.L_x_1751:
[----:B------:R-:W-:Y:S01]  /*1a0d0*/  IMAD.MOV.U32 R33, RZ, RZ, R14 ;  /* 0x000000ffff217224 */ /* 0x000fe200078e000e */
[----:B------:R-:W-:Y:S01]  /*1a0e0*/  MOV R32, RZ ;  /* 0x000000ff00207202 */ /* 0x000fe20000000f00 */
[----:B------:R-:W-:Y:S01]  /*1a0f0*/  IMAD.MOV.U32 R3, RZ, RZ, 0x181f ;  /* 0x0000181fff037424 */ /* 0x000fe200078e00ff */
[----:B------:R-:W-:Y:S02]  /*1a100*/  MOV R2, 0x1a120 ;  /* 0x0001a12000027802 */ /* 0x000fe40000000f00 */
[----:B-12---:R-:W-:Y:S05]  /*1a110*/  CALL.REL.NOINC `($__internal_31_$__cuda_sm70_shflsync_idx_p) ;  /* 0x000020d000007944 */ /* 0x006fea0003c00000 */
[----:B------:R-:W-:Y:S01]  /*1a120*/  IADD3 R8, P0, R34, R21, RZ ;  /* 0x0000001522087210 */ /* 0x000fe20007f1e0ff */
[----:B------:R-:W-:Y:S01]  /*1a130*/  IMAD.MOV.U32 R33, RZ, RZ, R5 ;  /* 0x000000ffff217224 */ /* 0x000fe200078e0005 */
[C---:B------:R-:W-:Y:S01]  /*1a140*/  LOP3.LUT P2, RZ, R196.reuse, 0x2, RZ, 0xc0, !PT ;  /* 0x00000002c4ff7812 */ /* 0x040fe2000784c0ff */
[----:B------:R-:W-:Y:S01]  /*1a150*/  IMAD.MOV.U32 R32, RZ, RZ, 0x1 ;  /* 0x00000001ff207424 */ /* 0x000fe200078e00ff */
[----:B------:R-:W-:Y:S01]  /*1a160*/  LOP3.LUT P1, RZ, R196, 0x1, RZ, 0xc0, !PT ;  /* 0x00000001c4ff7812 */ /* 0x000fe2000782c0ff */
[----:B------:R-:W-:Y:S01]  /*1a170*/  IMAD.X R9, R4, 0x1, R20, P0 ;  /* 0x0000000104097824 */ /* 0x000fe200000e0614 */
[----:B------:R-:W-:-:S02]  /*1a180*/  IADD3 R6, P0, R34, R17, RZ ;  /* 0x0000001122067210 */ /* 0x000fc40007f1e0ff */
[----:B------:R-:W-:Y:S02]  /*1a190*/  LOP3.LUT P3, RZ, R196, 0x4, RZ, 0xc0, !PT ;  /* 0x00000004c4ff7812 */ /* 0x000fe4000786c0ff */
[----:B------:R-:W-:Y:S01]  /*1a1a0*/  SEL R13, RZ, 0x10, P2 ;  /* 0x00000010ff0d7807 */ /* 0x000fe20001000000 */
[----:B------:R-:W-:Y:S01]  /*1a1b0*/  IMAD.X R7, R4, 0x1, R18, P0 ;  /* 0x0000000104077824 */ /* 0x000fe200000e0612 */
[----:B------:R-:W-:Y:S02]  /*1a1c0*/  IADD3 R2, P0, R34, R19, RZ ;  /* 0x0000001322027210 */ /* 0x000fe40007f1e0ff */
[----:B------:R-:W-:Y:S01]  /*1a1d0*/  SEL R12, RZ, 0x10, P1 ;  /* 0x00000010ff0c7807 */ /* 0x000fe20000800000 */
[----:B------:R-:W-:Y:S01]  /*1a1e0*/  @!PT LDS RZ, [RZ] ;  /* 0x00000000fffff984 */ /* 0x000fe20000000800 */
[----:B------:R-:W-:Y:S01]  /*1a1f0*/  @!PT LDS RZ, [RZ] ;  /* 0x00000000fffff984 */ /* 0x000fe20000000800 */
[----:B------:R-:W-:Y:S01]  /*1a200*/  @!PT LDS RZ, [RZ] ;  /* 0x00000000fffff984 */ /* 0x000fe20000000800 */
[----:B------:R1:W-:Y:S02]  /*1a210*/  LDGSTS.E.BYPASS.LTC128B.128 [R107+0x12100], [R8.64], !P2 ;  /* 0x12100000086b7fae */ /* 0x0003e4000d101d48 */
[----:B------:R-:W-:Y:S02]  /*1a220*/  IMAD.X R3, R4, 0x1, R16, P0 ;  /* 0x0000000104037824 */ /* 0x000fe400000e0610 */
[----:B------:R2:W-:Y:S04]  /*1a230*/  LDGSTS.E.BYPASS.LTC128B.128 [R107+0x14100], [R6.64], !P1 ;  /* 0x14100000066b7fae */ /* 0x0005e8000c901d48 */
[----:B------:R3:W-:Y:S01]  /*1a240*/  LDGSTS.E.BYPASS.LTC128B.128 [R107+0x16100], [R2.64], !P3 ;  /* 0x16100000026b7fae */ /* 0x0007e2000d901d48 */
[----:B-1----:R-:W-:-:S02]  /*1a250*/  IMAD.MOV.U32 R9, RZ, RZ, R149 ;  /* 0x000000ffff097224 */ /* 0x002fc400078e0095 */
[----:B---3--:R-:W-:Y:S01]  /*1a260*/  IMAD.MOV.U32 R3, RZ, RZ, 0x181f ;  /* 0x0000181fff037424 */ /* 0x008fe200078e00ff */
[----:B------:R-:W-:Y:S02]  /*1a270*/  MOV R2, 0x1a290 ;  /* 0x0001a29000027802 */ /* 0x000fe40000000f00 */
[----:B--2---:R-:W-:Y:S05]  /*1a280*/  CALL.REL.NOINC `($__internal_31_$__cuda_sm70_shflsync_idx_p) ;  /* 0x00001f6000007944 */ /* 0x004fea0003c00000 */
[----:B------:R-:W-:Y:S01]  /*1a290*/  IMAD.MOV.U32 R8, RZ, RZ, R34 ;  /* 0x000000ffff087224 */ /* 0x000fe200078e0022 */
[----:B------:R-:W-:Y:S01]  /*1a2a0*/  MOV R32, 0x1 ;  /* 0x0000000100207802 */ /* 0x000fe20000000f00 */
[----:B------:R-:W-:Y:S01]  /*1a2b0*/  IMAD.MOV.U32 R33, RZ, RZ, R14 ;  /* 0x000000ffff217224 */ /* 0x000fe200078e000e */
[----:B------:R-:W-:Y:S02]  /*1a2c0*/  MOV R3, 0x181f ;  /* 0x0000181f00037802 */ /* 0x000fe40000000f00 */
[----:B------:R-:W-:Y:S02]  /*1a2d0*/  MOV R2, 0x1a2f0 ;  /* 0x0001a2f000027802 */ /* 0x000fe40000000f00 */
[----:B------:R-:W-:Y:S05]  /*1a2e0*/  CALL.REL.NOINC `($__internal_31_$__cuda_sm70_shflsync_idx_p) ;  /* 0x00001f0000007944 */ /* 0x000fea0003c00000 */
[----:B------:R-:W-:Y:S01]  /*1a2f0*/  MOV R0, R34 ;  /* 0x0000002200007202 */ /* 0x000fe20000000f00 */
[----:B------:R-:W-:Y:S05]  /*1a300*/  BRA `(.L_x_1886) ;  /* 0xfffeedf000007947 */ /* 0x000fea000383ffff */
.L_x_1756:
[----:B------:R-:W-:Y:S01]  /*1a310*/  IMAD.MOV.U32 R33, RZ, RZ, R0 ;  /* 0x000000ffff217224 */ /* 0x000fe200078e0000 */
[----:B------:R-:W-:Y:S01]  /*1a320*/  MOV R32, RZ ;  /* 0x000000ff00207202 */ /* 0x000fe20000000f00 */
[----:B------:R-:W-:Y:S01]  /*1a330*/  IMAD.MOV.U32 R3, RZ, RZ, 0x1c1f ;  /* 0x00001c1fff037424 */ /* 0x000fe200078e00ff */
[----:B------:R-:W-:-:S02]  /*1a340*/  MOV R2, 0x1a360 ;  /* 0x0001a36000027802 */ /* 0x000fc40000000f00 */
[----:B------:R-:W-:Y:S05]  /*1a350*/  CALL.REL.NOINC `($__internal_31_$__cuda_sm70_shflsync_idx_p) ;  /* 0x00001e9000007944 */ /* 0x000fea0003c00000 */
[----:B------:R-:W-:Y:S01]  /*1a360*/  MOV R8, R34 ;  /* 0x0000002200087202 */ /* 0x000fe20000000f00 */
[----:B------:R-:W-:Y:S05]  /*1a370*/  BRA `(.L_x_1887) ;  /* 0xfffef07000007947 */ /* 0x000fea000383ffff */
.L_x_1757:
[----:B------:R-:W-:Y:S01]  /*1a380*/  IMAD.MOV.U32 R33, RZ, RZ, R6 ;  /* 0x000000ffff217224 */ /* 0x000fe200078e0006 */
[----:B------:R-:W-:Y:S01]  /*1a390*/  MOV R32, RZ ;  /* 0x000000ff00207202 */ /* 0x000fe20000000f00 */
[----:B------:R-:W-:Y:S01]  /*1a3a0*/  IMAD.MOV.U32 R3, RZ, RZ, 0x1c1f ;  /* 0x00001c1fff037424 */ /* 0x000fe200078e00ff */
[----:B------:R-:W-:-:S02]  /*1a3b0*/  MOV R2, 0x1a3d0 ;  /* 0x0001a3d000027802 */ /* 0x000fc40000000f00 */
[----:B-12---:R-:W-:Y:S05]  /*1a3c0*/  CALL.REL.NOINC `($__internal_31_$__cuda_sm70_shflsync_idx_p) ;  /* 0x00001e2000007944 */ /* 0x006fea0003c00000 */
[----:B------:R-:W-:Y:S01]  /*1a3d0*/  IMAD.MOV.U32 R33, RZ, RZ, R5 ;  /* 0x000000ffff217224 */ /* 0x000fe200078e0005 */
[----:B------:R-:W-:Y:S01]  /*1a3e0*/  MOV R32, RZ ;  /* 0x000000ff00207202 */ /* 0x000fe20000000f00 */
[----:B------:R-:W-:Y:S01]  /*1a3f0*/  IMAD.MOV.U32 R3, RZ, RZ, 0x1c1f ;  /* 0x00001c1fff037424 */ /* 0x000fe200078e00ff */
[----:B------:R-:W-:Y:S01]  /*1a400*/  MOV R4, R34 ;  /* 0x0000002200047202 */ /* 0x000fe20000000f00 */
[----:B------:R-:W-:Y:S01]  /*1a410*/  IMAD.MOV.U32 R5, RZ, RZ, R8 ;  /* 0x000000ffff057224 */ /* 0x000fe200078e0008 */
[----:B------:R-:W-:-:S02]  /*1a420*/  MOV R2, 0x1a440 ;  /* 0x0001a44000027802 */ /* 0x000fc40000000f00 */
[----:B------:R-:W-:Y:S05]  /*1a430*/  CALL.REL.NOINC `($__internal_31_$__cuda_sm70_shflsync_idx_p) ;  /* 0x00001db000007944 */ /* 0x000fea0003c00000 */
[----:B------:R-:W-:Y:S01]  /*1a440*/  IMAD.MOV.U32 R30, RZ, RZ, R34 ;  /* 0x000000ffff1e7224 */ /* 0x000fe200078e0022 */
[----:B------:R-:W-:Y:S01]  /*1a450*/  MOV R32, RZ ;  /* 0x000000ff00207202 */ /* 0x000fe20000000f00 */
[----:B------:R-:W-:Y:S01]  /*1a460*/  IMAD.MOV.U32 R33, RZ, RZ, R12 ;  /* 0x000000ffff217224 */ /* 0x000fe200078e000c */
[----:B------:R-:W-:-:S02]  /*1a470*/  MOV R3, 0x1c1f ;  /* 0x00001c1f00037802 */ /* 0x000fc40000000f00 */
[----:B------:R-:W-:Y:S02]  /*1a480*/  MOV R2, 0x1a4a0 ;  /* 0x0001a4a000027802 */ /* 0x000fe40000000f00 */
[----:B------:R-:W-:Y:S05]  /*1a490*/  CALL.REL.NOINC `($__internal_31_$__cuda_sm70_shflsync_idx_p) ;  /* 0x00001d5000007944 */ /* 0x000fea0003c00000 */
[----:B------:R-:W-:Y:S01]  /*1a4a0*/  MOV R0, R34 ;  /* 0x0000002200007202 */ /* 0x000fe20000000f00 */
[----:B------:R-:W-:Y:S05]  /*1a4b0*/  BRA `(.L_x_1888) ;  /* 0xfffeef8000007947 */ /* 0x000fea000383ffff */
.L_x_1782:
[----:B------:R-:W-:Y:S01]  /*1a4c0*/  IMAD.MOV.U32 R33, RZ, RZ, R0 ;  /* 0x000000ffff217224 */ /* 0x000fe200078e0000 */
[----:B------:R-:W-:Y:S01]  /*1a4d0*/  MOV R32, RZ ;  /* 0x000000ff00207202 */ /* 0x000fe20000000f00 */
[----:B------:R-:W-:Y:S01]  /*1a4e0*/  IMAD.MOV.U32 R3, RZ, RZ, 0x1c1f ;  /* 0x00001c1fff037424 */ /* 0x000fe200078e00ff */
[----:B------:R-:W-:Y:S02]  /*1a4f0*/  MOV R2, 0x1a510 ;  /* 0x0001a51000027802 */ /* 0x000fe40000000f00 */
[----:B------:R-:W-:Y:S05]  /*1a500*/  CALL.REL.NOINC `($__internal_31_$__cuda_sm70_shflsync_idx_p) ;  /* 0x00001ce000007944 */ /* 0x000fea0003c00000 */
[----:B------:R-:W-:Y:S01]  /*1a510*/  MOV R0, R34 ;  /* 0x0000002200007202 */ /* 0x000fe20000000f00 */
[----:B------:R-:W-:Y:S05]  /*1a520*/  BRA `(.L_x_1889) ;  /* 0xffff1a1000007947 */ /* 0x000fea000383ffff */
.L_x_1783:
[----:B------:R-:W-:Y:S01]  /*1a530*/  IMAD.MOV.U32 R33, RZ, RZ, R6 ;  /* 0x000000ffff217224 */ /* 0x000fe200078e0006 */
[----:B------:R-:W-:Y:S01]  /*1a540*/  MOV R32, RZ ;  /* 0x000000ff00207202 */ /* 0x000fe20000000f00 */
[----:B------:R-:W-:Y:S01]  /*1a550*/  IMAD.MOV.U32 R3, RZ, RZ, 0x1c1f ;  /* 0x00001c1fff037424 */ /* 0x000fe200078e00ff */
[----:B------:R-:W-:Y:S02]  /*1a560*/  MOV R2, 0x1a580 ;  /* 0x0001a58000027802 */ /* 0x000fe40000000f00 */
[----:B-1----:R-:W-:Y:S05]  /*1a570*/  CALL.REL.NOINC `($__internal_31_$__cuda_sm70_shflsync_idx_p) ;  /* 0x00001c7000007944 */ /* 0x002fea0003c00000 */
        /* <DEDUP_REMOVED lines=15> */
.L_x_1798:
[----:B------:R-:W-:Y:S01]  /*1a670*/  IMAD.MOV.U32 R33, RZ, RZ, R20 ;  /* 0x000000ffff217224 */ /* 0x000fe200078e0014 */
[----:B------:R-:W-:Y:S01]  /*1a680*/  MOV R32, RZ ;  /* 0x000000ff00207202 */ /* 0x000fe20000000f00 */
[----:B------:R-:W-:Y:S01]  /*1a690*/  IMAD.MOV.U32 R3, RZ, RZ, 0x181f ;  /* 0x0000181fff037424 */ /* 0x000fe200078e00ff */
[----:B------:R-:W-:Y:S02]  /*1a6a0*/  MOV R2, 0x1a6c0 ;  /* 0x0001a6c000027802 */ /* 0x000fe40000000f00 */
[----:B-1234-:R-:W-:Y:S05]  /*1a6b0*/  CALL.REL.NOINC `($__internal_31_$__cuda_sm70_shflsync_idx_p) ;  /* 0x00001b3000007944 */ /* 0x01efea0003c00000 */
[----:B------:R-:W-:Y:S01]  /*1a6c0*/  MOV R9, R34 ;  /* 0x0000002200097202 */ /* 0x000fe20000000f00 */
[----:B------:R-:W-:Y:S05]  /*1a6d0*/  BRA `(.L_x_1891) ;  /* 0xffff473000007947 */ /* 0x000fea000383ffff */
.L_x_1799:
[----:B------:R-:W-:Y:S01]  /*1a6e0*/  IMAD.MOV.U32 R33, RZ, RZ, R24 ;  /* 0x000000ffff217224 */ /* 0x000fe200078e0018 */
[----:B------:R-:W-:Y:S01]  /*1a6f0*/  MOV R32, RZ ;  /* 0x000000ff00207202 */ /* 0x000fe20000000f00 */
[----:B------:R-:W-:Y:S01]  /*1a700*/  IMAD.MOV.U32 R3, RZ, RZ, 0x181f ;  /* 0x0000181fff037424 */ /* 0x000fe200078e00ff */
[----:B------:R-:W-:Y:S02]  /*1a710*/  MOV R2, 0x1a730 ;  /* 0x0001a73000027802 */ /* 0x000fe40000000f00 */
[----:B-1234-:R-:W-:Y:S05]  /*1a720*/  CALL.REL.NOINC `($__internal_31_$__cuda_sm70_shflsync_idx_p) ;  /* 0x00001ac000007944 */ /* 0x01efea0003c00000 */
[----:B------:R-:W-:Y:S01]  /*1a730*/  LOP3.LUT P2, RZ, R196, 0x2, RZ, 0xc0, !PT ;  /* 0x00000002c4ff7812 */ /* 0x000fe2000784c0ff */
[----:B------:R-:W-:Y:S01]  /*1a740*/  IMAD.MOV.U32 R33, RZ, RZ, R20 ;  /* 0x000000ffff217224 */ /* 0x000fe200078e0014 */
[----:B------:R-:W-:Y:S01]  /*1a750*/  IADD3 R2, P0, R34, R23, RZ ;  /* 0x0000001722027210 */ /* 0x000fe20007f1e0ff */
[----:B------:R-:W-:Y:S01]  /*1a760*/  IMAD.MOV.U32 R20, RZ, RZ, R149 ;  /* 0x000000ffff147224 */ /* 0x000fe200078e0095 */
[C---:B------:R-:W-:Y:S01]  /*1a770*/  LOP3.LUT P1, RZ, R196.reuse, 0x1, RZ, 0xc0, !PT ;  /* 0x00000001c4ff7812 */ /* 0x040fe2000782c0ff */
[----:B------:R-:W-:Y:S01]  /*1a780*/  IMAD.MOV.U32 R32, RZ, RZ, 0x1 ;  /* 0x00000001ff207424 */ /* 0x000fe200078e00ff */
[----:B------:R-:W-:Y:S01]  /*1a790*/  LOP3.LUT P3, RZ, R196, 0x4, RZ, 0xc0, !PT ;  /* 0x00000004c4ff7812 */ /* 0x000fe2000786c0ff */
[----:B------:R-:W-:Y:S01]  /*1a7a0*/  IMAD.X R3, R9, 0x1, R25, P0 ;  /* 0x0000000109037824 */ /* 0x000fe200000e0619 */
[----:B------:R-:W-:-:S02]  /*1a7b0*/  SEL R22, RZ, 0x10, P2 ;  /* 0x00000010ff167807 */ /* 0x000fc40001000000 */
[----:B------:R-:W-:-:S03]  /*1a7c0*/  SEL R21, RZ, 0x10, P1 ;  /* 0x00000010ff157807 */ /* 0x000fc60000800000 */
[----:B------:R-:W-:Y:S01]  /*1a7d0*/  @!PT LDS RZ, [RZ] ;  /* 0x00000000fffff984 */ /* 0x000fe20000000800 */
[----:B------:R-:W-:Y:S01]  /*1a7e0*/  @!PT LDS RZ, [RZ] ;  /* 0x00000000fffff984 */ /* 0x000fe20000000800 */
[----:B------:R-:W-:Y:S01]  /*1a7f0*/  @!PT LDS RZ, [RZ] ;  /* 0x00000000fffff984 */ /* 0x000fe20000000800 */
[----:B------:R1:W-:Y:S02]  /*1a800*/  LDGSTS.E.BYPASS.LTC128B.128 [R107+0x6100], [R2.64], !P2 ;  /* 0x06100000026b7fae */ /* 0x0003e4000d101d48 */
[----:B-1----:R-:W-:-:S05]  /*1a810*/  IADD3 R2, P0, R34, R26, RZ ;  /* 0x0000001a22027210 */ /* 0x002fca0007f1e0ff */
[----:B------:R-:W-:-:S05]  /*1a820*/  IMAD.X R3, R9, 0x1, R27, P0 ;  /* 0x0000000109037824 */ /* 0x000fca00000e061b */
[----:B------:R1:W-:Y:S02]  /*1a830*/  LDGSTS.E.BYPASS.LTC128B.128 [R107+0x8100], [R2.64], !P1 ;  /* 0x08100000026b7fae */ /* 0x0003e4000c901d48 */
[----:B-1----:R-:W-:-:S05]  /*1a840*/  IADD3 R2, P0, R34, R28, RZ ;  /* 0x0000001c22027210 */ /* 0x002fca0007f1e0ff */
[----:B------:R-:W-:-:S05]  /*1a850*/  IMAD.X R3, R9, 0x1, R29, P0 ;  /* 0x0000000109037824 */ /* 0x000fca00000e061d */
[----:B------:R1:W-:Y:S02]  /*1a860*/  LDGSTS.E.BYPASS.LTC128B.128 [R107+0xa100], [R2.64], !P3 ;  /* 0x0a100000026b7fae */ /* 0x0003e4000d901d48 */
[----:B-1----:R-:W-:Y:S01]  /*1a870*/  IMAD.MOV.U32 R3, RZ, RZ, 0x181f ;  /* 0x0000181fff037424 */ /* 0x002fe200078e00ff */
[----:B------:R-:W-:Y:S02]  /*1a880*/  MOV R2, 0x1a8a0 ;  /* 0x0001a8a000027802 */ /* 0x000fe40000000f00 */
[----:B------:R-:W-:Y:S05]  /*1a890*/  CALL.REL.NOINC `($__internal_31_$__cuda_sm70_shflsync_idx_p) ;  /* 0x0000195000007944 */ /* 0x000fea0003c00000 */
        /* <DEDUP_REMOVED lines=8> */
.L_x_1802:
[----:B------:R-:W-:Y:S01]  /*1a920*/  IMAD.MOV.U32 R33, RZ, RZ, R5 ;  /* 0x000000ffff217224 */ /* 0x000fe200078e0005 */
[----:B------:R-:W-:Y:S01]  /*1a930*/  MOV R32, RZ ;  /* 0x000000ff00207202 */ /* 0x000fe20000000f00 */
[----:B------:R-:W-:Y:S01]  /*1a940*/  IMAD.MOV.U32 R3, RZ, RZ, 0x181f ;  /* 0x0000181fff037424 */ /* 0x000fe200078e00ff */
[----:B------:R-:W-:-:S02]  /*1a950*/  MOV R2, 0x1a970 ;  /* 0x0001a97000027802 */ /* 0x000fc40000000f00 */
[----:B------:R-:W-:Y:S05]  /*1a960*/  CALL.REL.NOINC `($__internal_31_$__cuda_sm70_shflsync_idx_p) ;  /* 0x0000188000007944 */ /* 0x000fea0003c00000 */
[----:B------:R-:W-:Y:S01]  /*1a970*/  MOV R4, R34 ;  /* 0x0000002200047202 */ /* 0x000fe20000000f00 */
[----:B------:R-:W-:Y:S05]  /*1a980*/  BRA `(.L_x_1893) ;  /* 0xffff6dc000007947 */ /* 0x000fea000383ffff */
.L_x_1803:
[----:B------:R-:W-:Y:S01]  /*1a990*/  IMAD.MOV.U32 R33, RZ, RZ, R6 ;  /* 0x000000ffff217224 */ /* 0x000fe200078e0006 */
[----:B------:R-:W-:Y:S01]  /*1a9a0*/  MOV R32, RZ ;  /* 0x000000ff00207202 */ /* 0x000fe20000000f00 */
[----:B------:R-:W-:Y:S01]  /*1a9b0*/  IMAD.MOV.U32 R3, RZ, RZ, 0x181f ;  /* 0x0000181fff037424 */ /* 0x000fe200078e00ff */
[----:B------:R-:W-:-:S02]  /*1a9c0*/  MOV R2, 0x1a9e0 ;  /* 0x0001a9e000027802 */ /* 0x000fc40000000f00 */
[----:B-12---:R-:W-:Y:S05]  /*1a9d0*/  CALL.REL.NOINC `($__internal_31_$__cuda_sm70_shflsync_idx_p) ;  /* 0x0000181000007944 */ /* 0x006fea0003c00000 */
[----:B------:R-:W-:Y:S01]  /*1a9e0*/  IADD3 R20, P0, R34, R7, RZ ;  /* 0x0000000722147210 */ /* 0x000fe20007f1e0ff */
[----:B------:R-:W-:Y:S01]  /*1a9f0*/  IMAD.MOV.U32 R33, RZ, RZ, R5 ;  /* 0x000000ffff217224 */ /* 0x000fe200078e0005 */
[C---:B------:R-:W-:Y:S01]  /*1aa00*/  LOP3.LUT P2, RZ, R196.reuse, 0x2, RZ, 0xc0, !PT ;  /* 0x00000002c4ff7812 */ /* 0x040fe2000784c0ff */
[----:B------:R-:W-:Y:S01]  /*1aa10*/  IMAD.MOV.U32 R12, RZ, RZ, R149 ;  /* 0x000000ffff0c7224 */ /* 0x000fe200078e0095 */
[----:B------:R-:W-:Y:S01]  /*1aa20*/  LOP3.LUT P1, RZ, R196, 0x1, RZ, 0xc0, !PT ;  /* 0x00000001c4ff7812 */ /* 0x000fe2000782c0ff */
[----:B------:R-:W-:Y:S01]  /*1aa30*/  IMAD.X R21, R4, 0x1, R14, P0 ;  /* 0x0000000104157824 */ /* 0x000fe200000e060e */
[----:B------:R-:W-:Y:S01]  /*1aa40*/  IADD3 R2, P0, R34, R15, RZ ;  /* 0x0000000f22027210 */ /* 0x000fe20007f1e0ff */
[----:B------:R-:W-:Y:S01]  /*1aa50*/  IMAD.MOV.U32 R32, RZ, RZ, 0x1 ;  /* 0x00000001ff207424 */ /* 0x000fe200078e00ff */
[----:B------:R-:W-:-:S02]  /*1aa60*/  LOP3.LUT P3, RZ, R196, 0x4, RZ, 0xc0, !PT ;  /* 0x00000004c4ff7812 */ /* 0x000fc4000786c0ff */
[----:B------:R-:W-:Y:S01]  /*1aa70*/  SEL R5, RZ, 0x10, P2 ;  /* 0x00000010ff057807 */ /* 0x000fe20001000000 */
[----:B------:R-:W-:Y:S01]  /*1aa80*/  IMAD.X R3, R4, 0x1, R16, P0 ;  /* 0x0000000104037824 */ /* 0x000fe200000e0610 */
[----:B------:R-:W-:-:S03]  /*1aa90*/  SEL R13, RZ, 0x10, P1 ;  /* 0x00000010ff0d7807 */ /* 0x000fc60000800000 */
[----:B------:R-:W-:Y:S01]  /*1aaa0*/  @!PT LDS RZ, [RZ] ;  /* 0x00000000fffff984 */ /* 0x000fe20000000800 */
[----:B------:R-:W-:Y:S01]  /*1aab0*/  @!PT LDS RZ, [RZ] ;  /* 0x00000000fffff984 */ /* 0x000fe20000000800 */
[----:B------:R-:W-:Y:S01]  /*1aac0*/  @!PT LDS RZ, [RZ] ;  /* 0x00000000fffff984 */ /* 0x000fe20000000800 */
[----:B------:R1:W-:Y:S04]  /*1aad0*/  LDGSTS.E.BYPASS.LTC128B.128 [R107+0xc100], [R20.64], !P2 ;  /* 0x0c100000146b7fae */ /* 0x0003e8000d101d48 */
[----:B------:R2:W-:Y:S02]  /*1aae0*/  LDGSTS.E.BYPASS.LTC128B.128 [R107+0xe100], [R2.64], !P1 ;  /* 0x0e100000026b7fae */ /* 0x0005e4000c901d48 */
[----:B--2---:R-:W-:-:S05]  /*1aaf0*/  IADD3 R2, P0, R34, R17, RZ ;  /* 0x0000001122027210 */ /* 0x004fca0007f1e0ff */
[----:B------:R-:W-:-:S05]  /*1ab00*/  IMAD.X R3, R4, 0x1, R18, P0 ;  /* 0x0000000104037824 */ /* 0x000fca00000e0612 */
[----:B------:R2:W-:Y:S02]  /*1ab10*/  LDGSTS.E.BYPASS.LTC128B.128 [R107+0x10100], [R2.64], !P3 ;  /* 0x10100000026b7fae */ /* 0x0005e4000d901d48 */
[----:B--2---:R-:W-:Y:S01]  /*1ab20*/  IMAD.MOV.U32 R3, RZ, RZ, 0x181f ;  /* 0x0000181fff037424 */ /* 0x004fe200078e00ff */
[----:B------:R-:W-:Y:S02]  /*1ab30*/  MOV R2, 0x1ab50 ;  /* 0x0001ab5000027802 */ /* 0x000fe40000000f00 */
[----:B-1----:R-:W-:Y:S05]  /*1ab40*/  CALL.REL.NOINC `($__internal_31_$__cuda_sm70_shflsync_idx_p) ;  /* 0x000016a000007944 */ /* 0x002fea0003c00000 */
        /* <DEDUP_REMOVED lines=8> */
.L_x_1807:
[----:B------:R-:W-:Y:S01]  /*1abd0*/  MOV R32, RZ ;  /* 0x000000ff00207202 */ /* 0x000fe20000000f00 */
[----:B------:R-:W-:Y:S01]  /*1abe0*/  IMAD.MOV.U32 R33, RZ, RZ, R9 ;  /* 0x000000ffff217224 */ /* 0x000fe200078e0009 */
[----:B------:R-:W-:Y:S01]  /*1abf0*/  MOV R2, 0x1ac20 ;  /* 0x0001ac2000027802 */ /* 0x000fe20000000f00 */
[----:B------:R-:W-:Y:S02]  /*1ac00*/  IMAD.MOV.U32 R3, RZ, RZ, 0x181f ;  /* 0x0000181fff037424 */ /* 0x000fe400078e00ff */
[----:B--234-:R-:W-:Y:S05]  /*1ac10*/  CALL.REL.NOINC `($__internal_31_$__cuda_sm70_shflsync_idx_p) ;  /* 0x000015d000007944 */ /* 0x01cfea0003c00000 */
[----:B------:R-:W-:Y:S01]  /*1ac20*/  MOV R5, R34 ;  /* 0x0000002200057202 */ /* 0x000fe20000000f00 */
[----:B------:R-:W-:-:S05]  /*1ac30*/  BRA `(.L_x_1895) ;  /* 0xffff70d000007947 */ /* 0x000fca000383ffff */
.L_x_1808:
[----:B------:R-:W-:Y:S01]  /*1ac40*/  MOV R32, RZ ;  /* 0x000000ff00207202 */ /* 0x000fe20000000f00 */
[----:B------:R-:W-:Y:S01]  /*1ac50*/  IMAD.MOV.U32 R33, RZ, RZ, R16 ;  /* 0x000000ffff217224 */ /* 0x000fe200078e0010 */
[----:B------:R-:W-:Y:S01]  /*1ac60*/  MOV R2, 0x1ac90 ;  /* 0x0001ac9000027802 */ /* 0x000fe20000000f00 */
[----:B------:R-:W-:Y:S02]  /*1ac70*/  IMAD.MOV.U32 R3, RZ, RZ, 0x181f ;  /* 0x0000181fff037424 */ /* 0x000fe400078e00ff */
[----:B-1234-:R-:W-:Y:S05]  /*1ac80*/  CALL.REL.NOINC `($__internal_31_$__cuda_sm70_shflsync_idx_p) ;  /* 0x0000156000007944 */ /* 0x01efea0003c00000 */
[----:B------:R-:W-:Y:S01]  /*1ac90*/  LOP3.LUT P3, RZ, R196, 0x2, RZ, 0xc0, !PT ;  /* 0x00000002c4ff7812 */ /* 0x000fe2000786c0ff */
[----:B------:R-:W-:Y:S01]  /*1aca0*/  IMAD R4, R190, 0x6000, R10 ;  /* 0x00006000be047824 */ /* 0x000fe200078e020a */
[----:B------:R-:W-:Y:S01]  /*1acb0*/  IADD3 R2, P0, R34, R17, RZ ;  /* 0x0000001122027210 */ /* 0x000fe20007f1e0ff */
[----:B------:R-:W-:Y:S01]  /*1acc0*/  IMAD.MOV.U32 R33, RZ, RZ, R9 ;  /* 0x000000ffff217224 */ /* 0x000fe200078e0009 */
[C---:B------:R-:W-:Y:S01]  /*1acd0*/  LOP3.LUT P2, RZ, R196.reuse, 0x1, RZ, 0xc0, !PT ;  /* 0x00000001c4ff7812 */ /* 0x040fe2000784c0ff */
[----:B------:R-:W-:Y:S01]  /*1ace0*/  IMAD.MOV.U32 R32, RZ, RZ, 0x1 ;  /* 0x00000001ff207424 */ /* 0x000fe200078e00ff */
[----:B------:R-:W-:Y:S01]  /*1acf0*/  LOP3.LUT P1, RZ, R196, 0x4, RZ, 0xc0, !PT ;  /* 0x00000004c4ff7812 */ /* 0x000fe2000782c0ff */
[C---:B------:R-:W-:Y:S01]  /*1ad00*/  IMAD.X R3, R5.reuse, 0x1, R19, P0 ;  /* 0x0000000105037824 */ /* 0x040fe200000e0613 */
[C---:B------:R-:W-:Y:S02]  /*1ad10*/  IADD3 R6, P0, R34.reuse, R24, RZ ;  /* 0x0000001822067210 */ /* 0x040fe40007f1e0ff */
[----:B------:R-:W-:Y:S02]  /*1ad20*/  SEL R18, RZ, 0x10, P2 ;  /* 0x00000010ff127807 */ /* 0x000fe40001000000 */
[----:B------:R-:W-:Y:S01]  /*1ad30*/  SEL R9, RZ, 0x10, P1 ;  /* 0x00000010ff097807 */ /* 0x000fe20000800000 */
[----:B------:R-:W-:Y:S01]  /*1ad40*/  @!PT LDS RZ, [RZ] ;  /* 0x00000000fffff984 */ /* 0x000fe20000000800 */
[----:B------:R-:W-:Y:S01]  /*1ad50*/  @!PT LDS RZ, [RZ] ;  /* 0x00000000fffff984 */ /* 0x000fe20000000800 */
[----:B------:R-:W-:Y:S01]  /*1ad60*/  @!PT LDS RZ, [RZ] ;  /* 0x00000000fffff984 */ /* 0x000fe20000000800 */
[----:B------:R1:W-:Y:S01]  /*1ad70*/  LDGSTS.E.BYPASS.LTC128B.128 [R4], [R2.64], !P3 ;  /* 0x0000000002047fae */ /* 0x0003e2000d901d48 */
[C---:B------:R-:W-:Y:S05]  /*1ad80*/  IMAD.X R7, R5.reuse, 0x1, R25, P0 ;  /* 0x0000000105077824 */ /* 0x040fea00000e0619 */
[----:B------:R2:W-:Y:S01]  /*1ad90*/  LDGSTS.E.BYPASS.LTC128B.128 [R4+0x2000], [R6.64], !P2 ;  /* 0x0200000006047fae */ /* 0x0005e2000d101d48 */
[----:B-1----:R-:W-:Y:S05]  /*1ada0*/  IADD3 R2, P0, R34, R26, RZ ;  /* 0x0000001a22027210 */ /* 0x002fea0007f1e0ff */
[----:B------:R-:W-:Y:S01]  /*1adb0*/  IMAD.X R3, R5, 0x1, R27, P0 ;  /* 0x0000000105037824 */ /* 0x000fe200000e061b */
[----:B--2---:R-:W-:Y:S04]  /*1adc0*/  SEL R6, RZ, 0x10, P3 ;  /* 0x00000010ff067807 */ /* 0x004fe80001800000 */
[----:B------:R1:W-:Y:S02]  /*1add0*/  LDGSTS.E.BYPASS.LTC128B.128 [R4+0x4000], [R2.64], !P1 ;  /* 0x0400000002047fae */ /* 0x0003e4000c901d48 */
[----:B-1----:R-:W-:Y:S01]  /*1ade0*/  MOV R2, 0x1ae10 ;  /* 0x0001ae1000027802 */ /* 0x002fe20000000f00 */
[----:B------:R-:W-:Y:S02]  /*1adf0*/  IMAD.MOV.U32 R3, RZ, RZ, 0x181f ;  /* 0x0000181fff037424 */ /* 0x000fe400078e00ff */
[----:B------:R-:W-:Y:S05]  /*1ae00*/  CALL.REL.NOINC `($__internal_31_$__cuda_sm70_shflsync_idx_p) ;  /* 0x000013e000007944 */ /* 0x000fea0003c00000 */
[----:B------:R-:W-:Y:S01]  /*1ae10*/  MOV R32, 0x1 ;  /* 0x0000000100207802 */ /* 0x000fe20000000f00 */
[----:B------:R-:W-:Y:S01]  /*1ae20*/  IMAD.MOV.U32 R5, RZ, RZ, R34 ;  /* 0x000000ffff057224 */ /* 0x000fe200078e0022 */
[----:B------:R-:W-:Y:S01]  /*1ae30*/  MOV R3, 0x181f ;  /* 0x0000181f00037802 */ /* 0x000fe20000000f00 */
[----:B------:R-:W-:Y:S01]  /*1ae40*/  IMAD.MOV.U32 R33, RZ, RZ, R16 ;  /* 0x000000ffff217224 */ /* 0x000fe200078e0010 */
[----:B------:R-:W-:Y:S02]  /*1ae50*/  MOV R2, 0x1ae70 ;  /* 0x0001ae7000027802 */ /* 0x000fe40000000f00 */
[----:B------:R-:W-:Y:S05]  /*1ae60*/  CALL.REL.NOINC `($__internal_31_$__cuda_sm70_shflsync_idx_p) ;  /* 0x0000138000007944 */ /* 0x000fea0003c00000 */
[----:B------:R-:W-:Y:S01]  /*1ae70*/  MOV R2, R34 ;  /* 0x0000002200027202 */ /* 0x000fe20000000f00 */
[----:B------:R-:W-:-:S05]  /*1ae80*/  BRA `(.L_x_1896) ;  /* 0xffff6fe000007947 */ /* 0x000fca000383ffff */
.L_x_1809:
[----:B------:R-:W-:Y:S02]  /*1ae90*/  MOV R3, 0x2 ;  /* 0x0000000200037802 */ /* 0x000fe40000000f00 */
[----:B------:R-:W-:Y:S02]  /*1aea0*/  MOV R2, 0x1aec0 ;  /* 0x0001aec000027802 */ /* 0x000fe40000000f00 */
[----:B------:R-:W-:Y:S05]  /*1aeb0*/  CALL.REL.NOINC `($__internal_30_$__cuda_sm70_shflsync_bfly_p) ;  /* 0x000012f000007944 */ /* 0x000fea0003c00000 */
[----:B------:R-:W-:Y:S01]  /*1aec0*/  MOV R2, R22 ;  /* 0x0000001600027202 */ /* 0x000fe20000000f00 */
[----:B------:R-:W-:-:S05]  /*1aed0*/  BRA `(.L_x_1897) ;  /* 0xffff80f000007947 */ /* 0x000fca000383ffff */
.L_x_1812:
[----:B------:R-:W-:Y:S01]  /*1aee0*/  MOV R32, RZ ;  /* 0x000000ff00207202 */ /* 0x000fe20000000f00 */
[----:B------:R-:W-:Y:S01]  /*1aef0*/  IMAD.MOV.U32 R33, RZ, RZ, R5 ;  /* 0x000000ffff217224 */ /* 0x000fe200078e0005 */
[----:B------:R-:W-:Y:S01]  /*1af00*/  MOV R2, 0x1af30 ;  /* 0x0001af3000027802 */ /* 0x000fe20000000f00 */
[----:B------:R-:W-:Y:S02]  /*1af10*/  IMAD.MOV.U32 R3, RZ, RZ, 0x181f ;  /* 0x0000181fff037424 */ /* 0x000fe400078e00ff */
[----:B------:R-:W-:Y:S05]  /*1af20*/  CALL.REL.NOINC `($__internal_31_$__cuda_sm70_shflsync_idx_p) ;  /* 0x000012c000007944 */ /* 0x000fea0003c00000 */
[----:B------:R-:W-:Y:S01]  /*1af30*/  MOV R4, R34 ;  /* 0x0000002200047202 */ /* 0x000fe20000000f00 */
[----:B------:R-:W-:-:S05]  /*1af40*/  BRA `(.L_x_1898) ;  /* 0xffff9a5000007947 */ /* 0x000fca000383ffff */
.L_x_1813:
[----:B------:R-:W-:Y:S01]  /*1af50*/  MOV R32, RZ ;  /* 0x000000ff00207202 */ /* 0x000fe20000000f00 */
[----:B------:R-:W-:Y:S01]  /*1af60*/  IMAD.MOV.U32 R33, RZ, RZ, R12 ;  /* 0x000000ffff217224 */ /* 0x000fe200078e000c */
[----:B------:R-:W-:Y:S01]  /*1af70*/  MOV R2, 0x1afa0 ;  /* 0x0001afa000027802 */ /* 0x000fe20000000f00 */
[----:B------:R-:W-:Y:S02]  /*1af80*/  IMAD.MOV.U32 R3, RZ, RZ, 0x181f ;  /* 0x0000181fff037424 */ /* 0x000fe400078e00ff */
[----:B-12---:R-:W-:Y:S05]  /*1af90*/  CALL.REL.NOINC `($__internal_31_$__cuda_sm70_shflsync_idx_p) ;  /* 0x0000125000007944 */ /* 0x006fea0003c00000 */
[----:B------:R-:W-:Y:S01]  /*1afa0*/  LOP3.LUT P3, RZ, R196, 0x2, RZ, 0xc0, !PT ;  /* 0x00000002c4ff7812 */ /* 0x000fe2000786c0ff */
[----:B------:R-:W-:Y:S01]  /*1afb0*/  IMAD R0, R190, 0x6000, R11 ;  /* 0x00006000be007824 */ /* 0x000fe200078e020b */
[----:B------:R-:W-:Y:S01]  /*1afc0*/  IADD3 R2, P0, R34, R13, RZ ;  /* 0x0000000d22027210 */ /* 0x000fe20007f1e0ff */
[----:B------:R-:W-:Y:S01]  /*1afd0*/  IMAD.MOV.U32 R33, RZ, RZ, R5 ;  /* 0x000000ffff217224 */ /* 0x000fe200078e0005 */
[C---:B------:R-:W-:Y:S01]  /*1afe0*/  LOP3.LUT P2, RZ, R196.reuse, 0x1, RZ, 0xc0, !PT ;  /* 0x00000001c4ff7812 */ /* 0x040fe2000784c0ff */
[----:B------:R-:W-:Y:S01]  /*1aff0*/  IMAD.MOV.U32 R32, RZ, RZ, 0x1 ;  /* 0x00000001ff207424 */ /* 0x000fe200078e00ff */
[----:B------:R-:W-:Y:S01]  /*1b000*/  LOP3.LUT P1, RZ, R196, 0x4, RZ, 0xc0, !PT ;  /* 0x00000004c4ff7812 */ /* 0x000fe2000782c0ff */
[----:B------:R-:W-:Y:S01]  /*1b010*/  IMAD.X R3, R4, 0x1, R16, P0 ;  /* 0x0000000104037824 */ /* 0x000fe200000e0610 */
[----:B------:R-:W-:Y:S02]  /*1b020*/  IADD3 R6, P0, R34, R17, RZ ;  /* 0x0000001122067210 */ /* 0x000fe40007f1e0ff */
[----:B------:R-:W-:Y:S02]  /*1b030*/  SEL R5, RZ, 0x10, P3 ;  /* 0x00000010ff057807 */ /* 0x000fe40001800000 */
[----:B------:R-:W-:Y:S01]  /*1b040*/  SEL R15, RZ, 0x10, P2 ;  /* 0x00000010ff0f7807 */ /* 0x000fe20001000000 */
[----:B------:R-:W-:Y:S01]  /*1b050*/  @!PT LDS RZ, [RZ] ;  /* 0x00000000fffff984 */ /* 0x000fe20000000800 */
[----:B------:R-:W-:Y:S01]  /*1b060*/  @!PT LDS RZ, [RZ] ;  /* 0x00000000fffff984 */ /* 0x000fe20000000800 */
[----:B------:R-:W-:Y:S01]  /*1b070*/  @!PT LDS RZ, [RZ] ;  /* 0x00000000fffff984 */ /* 0x000fe20000000800 */
[----:B------:R1:W-:Y:S01]  /*1b080*/  LDGSTS.E.BYPASS.LTC128B.128 [R0], [R2.64], !P3 ;  /* 0x0000000002007fae */ /* 0x0003e2000d901d48 */
[----:B------:R-:W-:Y:S01]  /*1b090*/  IMAD.X R7, R4, 0x1, R18, P0 ;  /* 0x0000000104077824 */ /* 0x000fe200000e0612 */
[----:B------:R-:W-:Y:S04]  /*1b0a0*/  SEL R14, RZ, 0x10, P1 ;  /* 0x00000010ff0e7807 */ /* 0x000fe80000800000 */
[----:B------:R2:W-:Y:S01]  /*1b0b0*/  LDGSTS.E.BYPASS.LTC128B.128 [R0+0x2000], [R6.64], !P2 ;  /* 0x0200000006007fae */ /* 0x0005e2000d101d48 */
[----:B-1----:R-:W-:Y:S05]  /*1b0c0*/  IADD3 R2, P0, R34, R19, RZ ;  /* 0x0000001322027210 */ /* 0x002fea0007f1e0ff */
[----:B------:R-:W-:Y:S05]  /*1b0d0*/  IMAD.X R3, R4, 0x1, R20, P0 ;  /* 0x0000000104037824 */ /* 0x000fea00000e0614 */
[----:B------:R1:W-:Y:S02]  /*1b0e0*/  LDGSTS.E.BYPASS.LTC128B.128 [R0+0x4000], [R2.64], !P1 ;  /* 0x0400000002007fae */ /* 0x0003e4000c901d48 */
[----:B-1----:R-:W-:Y:S01]  /*1b0f0*/  MOV R2, 0x1b120 ;  /* 0x0001b12000027802 */ /* 0x002fe20000000f00 */
[----:B------:R-:W-:Y:S02]  /*1b100*/  IMAD.MOV.U32 R3, RZ, RZ, 0x181f ;  /* 0x0000181fff037424 */ /* 0x000fe400078e00ff */
[----:B--2---:R-:W-:Y:S05]  /*1b110*/  CALL.REL.NOINC `($__internal_31_$__cuda_sm70_shflsync_idx_p) ;  /* 0x000010d000007944 */ /* 0x004fea0003c00000 */
        /* <DEDUP_REMOVED lines=8> */
.L_x_1815:
[----:B------:R-:W-:Y:S01]  /*1b1a0*/  IMAD.MOV.U32 R4, RZ, RZ, R201 ;  /* 0x000000ffff047224 */ /* 0x000fe200078e00c9 */
[----:B-1----:R-:W-:-:S02]  /*1b1b0*/  MOV R3, 0x2 ;  /* 0x0000000200037802 */ /* 0x002fc40000000f00 */
[----:B------:R-:W-:Y:S02]  /*1b1c0*/  MOV R2, 0x1b1e0 ;  /* 0x0001b1e000027802 */ /* 0x000fe40000000f00 */
[----:B------:R-:W-:Y:S05]  /*1b1d0*/  CALL.REL.NOINC `($__internal_30_$__cuda_sm70_shflsync_bfly_p) ;  /* 0x00000fd000007944 */ /* 0x000fea0003c00000 */
[----:B------:R-:W-:Y:S01]  /*1b1e0*/  MOV R0, R22 ;  /* 0x0000001600007202 */ /* 0x000fe20000000f00 */
[----:B------:R-:W-:Y:S05]  /*1b1f0*/  BRA `(.L_x_1900) ;  /* 0xffff9b2000007947 */ /* 0x000fea000383ffff */
.L_x_1816:
[----:B------:R-:W-:Y:S01]  /*1b200*/  IMAD.MOV.U32 R4, RZ, RZ, R0 ;  /* 0x000000ffff047224 */ /* 0x000fe200078e0000 */
[----:B-1----:R-:W-:Y:S02]  /*1b210*/  MOV R3, 0x1 ;  /* 0x0000000100037802 */ /* 0x002fe40000000f00 */
[----:B------:R-:W-:Y:S02]  /*1b220*/  MOV R2, 0x1b240 ;  /* 0x0001b24000027802 */ /* 0x000fe40000000f00 */
[----:B--2---:R-:W-:Y:S05]  /*1b230*/  CALL.REL.NOINC `($__internal_30_$__cuda_sm70_shflsync_bfly_p) ;  /* 0x00000f7000007944 */ /* 0x004fea0003c00000 */
[----:B------:R-:W-:Y:S01]  /*1b240*/  FADD.FTZ R0, R0, R22 ;  /* 0x0000001600007221 */ /* 0x000fe20000010000 */
[----:B------:R-:W-:Y:S02]  /*1b250*/  MOV R4, R197 ;  /* 0x000000c500047202 */ /* 0x000fe40000000f00 */
[----:B------:R-:W-:Y:S02]  /*1b260*/  MOV R3, 0x2 ;  /* 0x0000000200037802 */ /* 0x000fe40000000f00 */
[----:B------:R-:W-:Y:S02]  /*1b270*/  MOV R2, 0x1b290 ;  /* 0x0001b29000027802 */ /* 0x000fe40000000f00 */
[----:B------:R-:W-:Y:S05]  /*1b280*/  CALL.REL.NOINC `($__internal_30_$__cuda_sm70_shflsync_bfly_p) ;  /* 0x00000f2000007944 */ /* 0x000fea0003c00000 */
[----:B------:R-:W-:Y:S01]  /*1b290*/  FADD.FTZ R4, R197, R22 ;  /* 0x00000016c5047221 */ /* 0x000fe20000010000 */
[----:B------:R-:W-:-:S02]  /*1b2a0*/  MOV R3, 0x1 ;  /* 0x0000000100037802 */ /* 0x000fc40000000f00 */
[----:B------:R-:W-:Y:S02]  /*1b2b0*/  MOV R2, 0x1b2d0 ;  /* 0x0001b2d000027802 */ /* 0x000fe40000000f00 */
[----:B------:R-:W-:Y:S05]  /*1b2c0*/  CALL.REL.NOINC `($__internal_30_$__cuda_sm70_shflsync_bfly_p) ;  /* 0x00000ee000007944 */ /* 0x000fea0003c00000 */
[----:B------:R-:W-:Y:S01]  /*1b2d0*/  MOV R3, R22 ;  /* 0x0000001600037202 */ /* 0x000fe20000000f00 */
[----:B------:R-:W-:Y:S05]  /*1b2e0*/  BRA `(.L_x_1901) ;  /* 0xffff9aa000007947 */ /* 0x000fea000383ffff */
.L_x_1823:
[----:B--234-:R-:W-:Y:S01]  /*1b2f0*/  IMAD.MOV.U32 R33, RZ, RZ, R13 ;  /* 0x000000ffff217224 */ /* 0x01cfe200078e000d */
[----:B------:R-:W-:Y:S01]  /*1b300*/  MOV R32, RZ ;  /* 0x000000ff00207202 */ /* 0x000fe20000000f00 */
[----:B------:R-:W-:Y:S01]  /*1b310*/  IMAD.MOV.U32 R3, RZ, RZ, 0x181f ;  /* 0x0000181fff037424 */ /* 0x000fe200078e00ff */
[----:B------:R-:W-:Y:S02]  /*1b320*/  MOV R2, 0x1b340 ;  /* 0x0001b34000027802 */ /* 0x000fe40000000f00 */
[----:B-1----:R-:W-:Y:S05]  /*1b330*/  CALL.REL.NOINC `($__internal_31_$__cuda_sm70_shflsync_idx_p) ;  /* 0x00000eb000007944 */ /* 0x002fea0003c00000 */
[----:B------:R-:W-:Y:S01]  /*1b340*/  MOV R5, R34 ;  /* 0x0000002200057202 */ /* 0x000fe20000000f00 */
[----:B------:R-:W-:Y:S05]  /*1b350*/  BRA `(.L_x_1902) ;  /* 0xffffb2f000007947 */ /* 0x000fea000383ffff */
.L_x_1824:
[----:B------:R-:W-:Y:S01]  /*1b360*/  IMAD.MOV.U32 R33, RZ, RZ, R14 ;  /* 0x000000ffff217224 */ /* 0x000fe200078e000e */
[----:B------:R-:W-:Y:S01]  /*1b370*/  MOV R32, RZ ;  /* 0x000000ff00207202 */ /* 0x000fe20000000f00 */
[----:B------:R-:W-:Y:S01]  /*1b380*/  IMAD.MOV.U32 R3, RZ, RZ, 0x181f ;  /* 0x0000181fff037424 */ /* 0x000fe200078e00ff */
[----:B------:R-:W-:Y:S02]  /*1b390*/  MOV R2, 0x1b3b0 ;  /* 0x0001b3b000027802 */ /* 0x000fe40000000f00 */
[----:B-123--:R-:W-:Y:S05]  /*1b3a0*/  CALL.REL.NOINC `($__internal_31_$__cuda_sm70_shflsync_idx_p) ;  /* 0x00000e4000007944 */ /* 0x00efea0003c00000 */
[----:B------:R-:W-:Y:S01]  /*1b3b0*/  MOV R0, R34 ;  /* 0x0000002200007202 */ /* 0x000fe20000000f00 */
[----:B------:R-:W-:Y:S05]  /*1b3c0*/  BRA `(.L_x_1903) ;  /* 0xffffb2a000007947 */ /* 0x000fea000383ffff */
.L_x_1827:
[----:B------:R-:W-:Y:S01]  /*1b3d0*/  IMAD.MOV.U32 R33, RZ, RZ, R13 ;  /* 0x000000ffff217224 */ /* 0x000fe200078e000d */
[----:B------:R-:W-:Y:S01]  /*1b3e0*/  MOV R32, 0x1 ;  /* 0x0000000100207802 */ /* 0x000fe20000000f00 */
[----:B--2---:R-:W-:Y:S01]  /*1b3f0*/  IMAD.MOV.U32 R3, RZ, RZ, 0x181f ;  /* 0x0000181fff037424 */ /* 0x004fe200078e00ff */
[----:B------:R-:W-:-:S02]  /*1b400*/  MOV R2, 0x1b420 ;  /* 0x0001b42000027802 */ /* 0x000fc40000000f00 */
[----:B-1-34-:R-:W-:Y:S05]  /*1b410*/  CALL.REL.NOINC `($__internal_31_$__cuda_sm70_shflsync_idx_p) ;  /* 0x00000dd000007944 */ /* 0x01afea0003c00000 */
        /* <DEDUP_REMOVED lines=8> */
.L_x_1830:
[----:B------:R-:W-:Y:S01]  /*1b4a0*/  IMAD.MOV.U32 R33, RZ, RZ, R13 ;  /* 0x000000ffff217224 */ /* 0x000fe200078e000d */
[----:B------:R-:W-:Y:S01]  /*1b4b0*/  MOV R32, 0x2 ;  /* 0x0000000200207802 */ /* 0x000fe20000000f00 */
[----:B--2---:R-:W-:Y:S01]  /*1b4c0*/  IMAD.MOV.U32 R3, RZ, RZ, 0x181f ;  /* 0x0000181fff037424 */ /* 0x004fe200078e00ff */
[----:B------:R-:W-:Y:S02]  /*1b4d0*/  MOV R2, 0x1b4f0 ;  /* 0x0001b4f000027802 */ /* 0x000fe40000000f00 */
[----:B-1-34-:R-:W-:Y:S05]  /*1b4e0*/  CALL.REL.NOINC `($__internal_31_$__cuda_sm70_shflsync_idx_p) ;  /* 0x00000d0000007944 */ /* 0x01afea0003c00000 */
[----:B------:R-:W-:Y:S01]  /*1b4f0*/  MOV R5, R34 ;  /* 0x0000002200057202 */ /* 0x000fe20000000f00 */
[----:B------:R-:W-:Y:S05]  /*1b500*/  BRA `(.L_x_1905) ;  /* 0xffffb3c000007947 */ /* 0x000fea000383ffff */
.L_x_1831:
[----:B------:R-:W-:Y:S01]  /*1b510*/  IMAD.MOV.U32 R33, RZ, RZ, R14 ;  /* 0x000000ffff217224 */ /* 0x000fe200078e000e */
[----:B------:R-:W-:Y:S01]  /*1b520*/  MOV R32, 0x2 ;  /* 0x0000000200207802 */ /* 0x000fe20000000f00 */
[----:B--2---:R-:W-:Y:S01]  /*1b530*/  IMAD.MOV.U32 R3, RZ, RZ, 0x181f ;  /* 0x0000181fff037424 */ /* 0x004fe200078e00ff */
[----:B------:R-:W-:Y:S02]  /*1b540*/  MOV R2, 0x1b560 ;  /* 0x0001b56000027802 */ /* 0x000fe40000000f00 */
[----:B-1-34-:R-:W-:Y:S05]  /*1b550*/  CALL.REL.NOINC `($__internal_31_$__cuda_sm70_shflsync_idx_p) ;  /* 0x00000c9000007944 */ /* 0x01afea0003c00000 */
[----:B------:R-:W-:Y:S01]  /*1b560*/  MOV R0, R34 ;  /* 0x0000002200007202 */ /* 0x000fe20000000f00 */
[----:B------:R-:W-:Y:S05]  /*1b570*/  BRA `(.L_x_1906) ;  /* 0xffffb37000007947 */ /* 0x000fea000383ffff */
.L_x_1834:
[----:B------:R-:W-:Y:S01]  /*1b580*/  IMAD.MOV.U32 R33, RZ, RZ, R13 ;  /* 0x000000ffff217224 */ /* 0x000fe200078e000d */
[----:B------:R-:W-:Y:S01]  /*1b590*/  MOV R32, 0x3 ;  /* 0x0000000300207802 */ /* 0x000fe20000000f00 */
[----:B---3--:R-:W-:Y:S01]  /*1b5a0*/  IMAD.MOV.U32 R3, RZ, RZ, 0x181f ;  /* 0x0000181fff037424 */ /* 0x008fe200078e00ff */
        /* <DEDUP_REMOVED lines=10> */
.L_x_1836:
[----:B------:R-:W-:Y:S01]  /*1b650*/  IMAD.MOV.U32 R33, RZ, RZ, R5 ;  /* 0x000000ffff217224 */ /* 0x000fe200078e0005 */
[----:B------:R-:W-:Y:S01]  /*1b660*/  MOV R32, RZ ;  /* 0x000000ff00207202 */ /* 0x000fe20000000f00 */
[----:B------:R-:W-:Y:S01]  /*1b670*/  IMAD.MOV.U32 R3, RZ, RZ, 0x1c1f ;  /* 0x00001c1fff037424 */ /* 0x000fe200078e00ff */
[----:B------:R-:W-:Y:S02]  /*1b680*/  MOV R2, 0x1b6a0 ;  /* 0x0001b6a000027802 */ /* 0x000fe40000000f00 */
[----:B--2---:R-:W-:Y:S05]  /*1b690*/  CALL.REL.NOINC `($__internal_31_$__cuda_sm70_shflsync_idx_p) ;  /* 0x00000b5000007944 */ /* 0x004fea0003c00000 */
[----:B------:R-:W-:Y:S01]  /*1b6a0*/  MOV R4, R34 ;  /* 0x0000002200047202 */ /* 0x000fe20000000f00 */
[----:B------:R-:W-:Y:S05]  /*1b6b0*/  BRA `(.L_x_1908) ;  /* 0xffffb69000007947 */ /* 0x000fea000383ffff */
.L_x_1837:
[----:B------:R-:W-:Y:S01]  /*1b6c0*/  IMAD.MOV.U32 R33, RZ, RZ, R14 ;  /* 0x000000ffff217224 */ /* 0x000fe200078e000e */
[----:B------:R-:W-:Y:S01]  /*1b6d0*/  MOV R32, RZ ;  /* 0x000000ff00207202 */ /* 0x000fe20000000f00 */
[----:B------:R-:W-:Y:S01]  /*1b6e0*/  IMAD.MOV.U32 R3, RZ, RZ, 0x1c1f ;  /* 0x00001c1fff037424 */ /* 0x000fe200078e00ff */
[----:B------:R-:W-:Y:S02]  /*1b6f0*/  MOV R2, 0x1b710 ;  /* 0x0001b71000027802 */ /* 0x000fe40000000f00 */
[----:B-123--:R-:W-:Y:S05]  /*1b700*/  CALL.REL.NOINC `($__internal_31_$__cuda_sm70_shflsync_idx_p) ;  /* 0x00000ae000007944 */ /* 0x00efea0003c00000 */
[----:B------:R-:W-:Y:S01]  /*1b710*/  MOV R0, R34 ;  /* 0x0000002200007202 */ /* 0x000fe20000000f00 */
[----:B------:R-:W-:Y:S05]  /*1b720*/  BRA `(.L_x_1909) ;  /* 0xffffb64000007947 */ /* 0x000fea000383ffff */
.L_x_1840:
        /* <DEDUP_REMOVED lines=13> */
.L_x_1844:
[----:B------:R-:W-:Y:S01]  /*1b800*/  IMAD.MOV.U32 R33, RZ, RZ, R5 ;  /* 0x000000ffff217224 */ /* 0x000fe200078e0005 */
[----:B------:R-:W-:Y:S01]  /*1b810*/  MOV R32, RZ ;  /* 0x000000ff00207202 */ /* 0x000fe20000000f00 */
[----:B------:R-:W-:Y:S01]  /*1b820*/  IMAD.MOV.U32 R3, RZ, RZ, 0x181f ;  /* 0x0000181fff037424 */ /* 0x000fe200078e00ff */
[----:B------:R-:W-:Y:S02]  /*1b830*/  MOV R2, 0x1b850 ;  /* 0x0001b85000027802 */ /* 0x000fe40000000f00 */
[----:B--2---:R-:W-:Y:S05]  /*1b840*/  CALL.REL.NOINC `($__internal_31_$__cuda_sm70_shflsync_idx_p) ;  /* 0x000009a000007944 */ /* 0x004fea0003c00000 */
[----:B------:R-:W-:Y:S01]  /*1b850*/  MOV R4, R34 ;  /* 0x0000002200047202 */ /* 0x000fe20000000f00 */
[----:B------:R-:W-:Y:S05]  /*1b860*/  BRA `(.L_x_1911) ;  /* 0xffffd07000007947 */ /* 0x000fea000383ffff */
.L_x_1845:
[----:B------:R-:W-:Y:S01]  /*1b870*/  IMAD.MOV.U32 R33, RZ, RZ, R14 ;  /* 0x000000ffff217224 */ /* 0x000fe200078e000e */
[----:B------:R-:W-:Y:S01]  /*1b880*/  MOV R32, RZ ;  /* 0x000000ff00207202 */ /* 0x000fe20000000f00 */
[----:B------:R-:W-:Y:S01]  /*1b890*/  IMAD.MOV.U32 R3, RZ, RZ, 0x181f ;  /* 0x0000181fff037424 */ /* 0x000fe200078e00ff */
[----:B------:R-:W-:Y:S02]  /*1b8a0*/  MOV R2, 0x1b8c0 ;  /* 0x0001b8c000027802 */ /* 0x000fe40000000f00 */
[----:B-123--:R-:W-:Y:S05]  /*1b8b0*/  CALL.REL.NOINC `($__internal_31_$__cuda_sm70_shflsync_idx_p) ;  /* 0x0000093000007944 */ /* 0x00efea0003c00000 */
[----:B------:R-:W-:Y:S01]  /*1b8c0*/  MOV R0, R34 ;  /* 0x0000002200007202 */ /* 0x000fe20000000f00 */
[----:B------:R-:W-:Y:S05]  /*1b8d0*/  BRA `(.L_x_1912) ;  /* 0xffffd02000007947 */ /* 0x000fea000383ffff */
.L_x_1848:
[----:B------:R-:W-:Y:S01]  /*1b8e0*/  IMAD.MOV.U32 R33, RZ, RZ, R5 ;  /* 0x000000ffff217224 */ /* 0x000fe200078e0005 */
[----:B------:R-:W-:Y:S01]  /*1b8f0*/  MOV R32, 0x1 ;  /* 0x0000000100207802 */ /* 0x000fe20000000f00 */
[----:B-1----:R-:W-:Y:S01]  /*1b900*/  IMAD.MOV.U32 R3, RZ, RZ, 0x181f ;  /* 0x0000181fff037424 */ /* 0x002fe200078e00ff */
[----:B------:R-:W-:-:S02]  /*1b910*/  MOV R2, 0x1b930 ;  /* 0x0001b93000027802 */ /* 0x000fc40000000f00 */
[----:B--234-:R-:W-:Y:S05]  /*1b920*/  CALL.REL.NOINC `($__internal_31_$__cuda_sm70_shflsync_idx_p) ;  /* 0x000008c000007944 */ /* 0x01cfea0003c00000 */
        /* <DEDUP_REMOVED lines=8> */
.L_x_1851:
[----:B------:R-:W-:Y:S01]  /*1b9b0*/  IMAD.MOV.U32 R33, RZ, RZ, R5 ;  /* 0x000000ffff217224 */ /* 0x000fe200078e0005 */
[----:B------:R-:W-:Y:S01]  /*1b9c0*/  MOV R32, 0x2 ;  /* 0x0000000200207802 */ /* 0x000fe20000000f00 */
[----:B-1----:R-:W-:Y:S01]  /*1b9d0*/  IMAD.MOV.U32 R3, RZ, RZ, 0x181f ;  /* 0x0000181fff037424 */ /* 0x002fe200078e00ff */
[----:B------:R-:W-:Y:S02]  /*1b9e0*/  MOV R2, 0x1ba00 ;  /* 0x0001ba0000027802 */ /* 0x000fe40000000f00 */
[----:B--234-:R-:W-:Y:S05]  /*1b9f0*/  CALL.REL.NOINC `($__internal_31_$__cuda_sm70_shflsync_idx_p) ;  /* 0x000007f000007944 */ /* 0x01cfea0003c00000 */
[----:B------:R-:W-:Y:S01]  /*1ba00*/  MOV R4, R34 ;  /* 0x0000002200047202 */ /* 0x000fe20000000f00 */
[----:B------:R-:W-:Y:S05]  /*1ba10*/  BRA `(.L_x_1914) ;  /* 0xffffd15000007947 */ /* 0x000fea000383ffff */
.L_x_1852:
[----:B------:R-:W-:Y:S01]  /*1ba20*/  IMAD.MOV.U32 R33, RZ, RZ, R14 ;  /* 0x000000ffff217224 */ /* 0x000fe200078e000e */
[----:B------:R-:W-:Y:S01]  /*1ba30*/  MOV R32, 0x2 ;  /* 0x0000000200207802 */ /* 0x000fe20000000f00 */
[----:B-1----:R-:W-:Y:S01]  /*1ba40*/  IMAD.MOV.U32 R3, RZ, RZ, 0x181f ;  /* 0x0000181fff037424 */ /* 0x002fe200078e00ff */
[----:B------:R-:W-:Y:S02]  /*1ba50*/  MOV R2, 0x1ba70 ;  /* 0x0001ba7000027802 */ /* 0x000fe40000000f00 */
[----:B--234-:R-:W-:Y:S05]  /*1ba60*/  CALL.REL.NOINC `($__internal_31_$__cuda_sm70_shflsync_idx_p) ;  /* 0x0000078000007944 */ /* 0x01cfea0003c00000 */
[----:B------:R-:W-:Y:S01]  /*1ba70*/  MOV R0, R34 ;  /* 0x0000002200007202 */ /* 0x000fe20000000f00 */
[----:B------:R-:W-:Y:S05]  /*1ba80*/  BRA `(.L_x_1915) ;  /* 0xffffd10000007947 */ /* 0x000fea000383ffff */
.L_x_1855:
        /* <DEDUP_REMOVED lines=13> */
.L_x_1857:
[----:B------:R-:W-:Y:S01]  /*1bb60*/  IMAD.MOV.U32 R33, RZ, RZ, R35 ;  /* 0x000000ffff217224 */ /* 0x000fe200078e0023 */
[----:B------:R-:W-:Y:S01]  /*1bb70*/  MOV R32, RZ ;  /* 0x000000ff00207202 */ /* 0x000fe20000000f00 */
[----:B------:R-:W-:Y:S01]  /*1bb80*/  IMAD.MOV.U32 R3, RZ, RZ, 0x1f ;  /* 0x0000001fff037424 */ /* 0x000fe200078e00ff */
[----:B------:R-:W-:Y:S02]  /*1bb90*/  MOV R2, 0x1bbb0 ;  /* 0x0001bbb000027802 */ /* 0x000fe40000000f00 */
[----:B-1-3--:R-:W-:Y:S05]  /*1bba0*/  CALL.REL.NOINC `($__internal_31_$__cuda_sm70_shflsync_idx_p) ;  /* 0x0000064000007944 */ /* 0x00afea0003c00000 */
[----:B------:R-:W-:Y:S01]  /*1bbb0*/  MOV R9, R34 ;  /* 0x0000002200097202 */ /* 0x000fe20000000f00 */
[----:B------:R-:W-:Y:S05]  /*1bbc0*/  BRA `(.L_x_1917) ;  /* 0xffffd2c000007947 */ /* 0x000fea000383ffff */
.L_x_1858:
[----:B------:R-:W-:Y:S01]  /*1bbd0*/  IMAD.MOV.U32 R33, RZ, RZ, R35 ;  /* 0x000000ffff217224 */ /* 0x000fe200078e0023 */
[----:B------:R-:W-:Y:S01]  /*1bbe0*/  MOV R32, 0x1 ;  /* 0x0000000100207802 */ /* 0x000fe20000000f00 */
[----:B------:R-:W-:Y:S01]  /*1bbf0*/  IMAD.MOV.U32 R3, RZ, RZ, 0x1f ;  /* 0x0000001fff037424 */ /* 0x000fe200078e00ff */
[----:B------:R-:W-:Y:S02]  /*1bc00*/  MOV R2, 0x1bc20 ;  /* 0x0001bc2000027802 */ /* 0x000fe40000000f00 */
[----:B-1234-:R-:W-:Y:S05]  /*1bc10*/  CALL.REL.NOINC `($__internal_31_$__cuda_sm70_shflsync_idx_p) ;  /* 0x000005d000007944 */ /* 0x01efea0003c00000 */
[----:B------:R-:W-:Y:S01]  /*1bc20*/  MOV R6, R34 ;  /* 0x0000002200067202 */ /* 0x000fe20000000f00 */
[----:B------:R-:W-:Y:S05]  /*1bc30*/  BRA `(.L_x_1918) ;  /* 0xffffd27000007947 */ /* 0x000fea000383ffff */
.L_x_1859:
[----:B------:R-:W-:Y:S02]  /*1bc40*/  MOV R3, 0x1 ;  /* 0x0000000100037802 */ /* 0x000fe40000000f00 */
[----:B------:R-:W-:-:S02]  /*1bc50*/  MOV R2, 0x1bc70 ;  /* 0x0001bc7000027802 */ /* 0x000fc40000000f00 */
[----:B--2-4-:R-:W-:Y:S05]  /*1bc60*/  CALL.REL.NOINC `($__internal_32_$__cuda_sm70_shflsync_up_p) ;  /* 0x000005d000007944 */ /* 0x014fea0003c00000 */
[----:B------:R-:W-:Y:S05]  /*1bc70*/  BRA `(.L_x_1919) ;  /* 0xffffd35000007947 */ /* 0x000fea000383ffff */
.L_x_1860:
[----:B------:R-:W-:Y:S02]  /*1bc80*/  MOV R3, 0x2 ;  /* 0x0000000200037802 */ /* 0x000fe40000000f00 */
[----:B------:R-:W-:-:S02]  /*1bc90*/  MOV R2, 0x1bcb0 ;  /* 0x0001bcb000027802 */ /* 0x000fc40000000f00 */
[----:B--2-4-:R-:W-:Y:S05]  /*1bca0*/  CALL.REL.NOINC `($__internal_32_$__cuda_sm70_shflsync_up_p) ;  /* 0x0000059000007944 */ /* 0x014fea0003c00000 */
        /* <DEDUP_REMOVED lines=24> */
.L_x_1864:
[----:B------:R-:W-:Y:S02]  /*1be30*/  MOV R3, 0x1 ;  /* 0x0000000100037802 */ /* 0x000fe40000000f00 */
[----:B------:R-:W-:Y:S02]  /*1be40*/  MOV R2, 0x1be60 ;  /* 0x0001be6000027802 */ /* 0x000fe40000000f00 */
[----:B--2---:R-:W-:Y:S05]  /*1be50*/  CALL.REL.NOINC `($__internal_32_$__cuda_sm70_shflsync_up_p) ;  /* 0x000003e000007944 */ /* 0x004fea0003c00000 */
[----:B------:R-:W-:Y:S01]  /*1be60*/  MOV R2, R4 ;  /* 0x0000000400027202 */ /* 0x000fe20000000f00 */
[----:B------:R-:W-:Y:S05]  /*1be70*/  BRA `(.L_x_1921) ;  /* 0xffffd3b000007947 */ /* 0x000fea000383ffff */
.L_x_1865:
        /* <DEDUP_REMOVED lines=27> */
.L_x_1867:
[----:B------:R-:W-:Y:S02]  /*1c030*/  SEL R0, RZ, 0x1, P0 ;  /* 0x00000001ff007807 */ /* 0x000fe40000000000 */
[----:B------:R-:W-:Y:S02]  /*1c040*/  MOV R2, 0x1c060 ;  /* 0x0001c06000027802 */ /* 0x000fe40000000f00 */
[----:B-12---:R-:W-:Y:S05]  /*1c050*/  CALL.REL.NOINC `($__internal_33_$__cuda_sm70_votesync_ballot) ;  /* 0x0000024000007944 */ /* 0x006fea0003c00000 */
[----:B------:R-:W-:Y:S05]  /*1c060*/  BRA `(.L_x_1923) ;  /* 0xffffd35000007947 */ /* 0x000fea000383ffff */
.L_x_1868:
[----:B------:R-:W-:Y:S01]  /*1c070*/  IMAD.MOV.U32 R33, RZ, RZ, R7 ;  /* 0x000000ffff217224 */ /* 0x000fe200078e0007 */
[----:B----4-:R-:W-:Y:S01]  /*1c080*/  MOV R32, R13 ;  /* 0x0000000d00207202 */ /* 0x010fe20000000f00 */
[----:B------:R-:W-:Y:S01]  /*1c090*/  IMAD.MOV.U32 R3, RZ, RZ, 0x1f ;  /* 0x0000001fff037424 */ /* 0x000fe200078e00ff */
[----:B------:R-:W-:Y:S02]  /*1c0a0*/  MOV R2, 0x1c0c0 ;  /* 0x0001c0c000027802 */ /* 0x000fe40000000f00 */
[----:B-123--:R-:W-:Y:S05]  /*1c0b0*/  CALL.REL.NOINC `($__internal_31_$__cuda_sm70_shflsync_idx_p) ;  /* 0x0000013000007944 */ /* 0x00efea0003c00000 */
[----:B------:R-:W-:Y:S01]  /*1c0c0*/  IMAD.MOV.U32 R12, RZ, RZ, R34 ;  /* 0x000000ffff0c7224 */ /* 0x000fe200078e0022 */
[----:B------:R-:W-:Y:S01]  /*1c0d0*/  MOV R32, R13 ;  /* 0x0000000d00207202 */ /* 0x000fe20000000f00 */
[----:B------:R-:W-:Y:S01]  /*1c0e0*/  IMAD.MOV.U32 R33, RZ, RZ, R8 ;  /* 0x000000ffff217224 */ /* 0x000fe200078e0008 */
[----:B------:R-:W-:Y:S02]  /*1c0f0*/  MOV R3, 0x1f ;  /* 0x0000001f00037802 */ /* 0x000fe40000000f00 */
[----:B------:R-:W-:-:S02]  /*1c100*/  MOV R2, 0x1c120 ;  /* 0x0001c12000027802 */ /* 0x000fc40000000f00 */
[----:B------:R-:W-:Y:S05]  /*1c110*/  CALL.REL.NOINC `($__internal_31_$__cuda_sm70_shflsync_idx_p) ;  /* 0x000000d000007944 */ /* 0x000fea0003c00000 */
[----:B------:R-:W-:Y:S01]  /*1c120*/  MOV R5, R34 ;  /* 0x0000002200057202 */ /* 0x000fe20000000f00 */
[----:B------:R-:W-:Y:S05]  /*1c130*/  BRA `(.L_x_1924) ;  /* 0xffffd2c000007947 */ /* 0x000fea000383ffff */
.L_x_1871:
[----:B------:R-:W-:Y:S01]  /*1c140*/  IMAD.MOV.U32 R33, RZ, RZ, R4 ;  /* 0x000000ffff217224 */ /* 0x000fe200078e0004 */
[----:B------:R-:W-:Y:S01]  /*1c150*/  MOV R32, R0 ;  /* 0x0000000000207202 */ /* 0x000fe20000000f00 */
[----:B------:R-:W-:Y:S01]  /*1c160*/  IMAD.MOV.U32 R3, RZ, RZ, 0x1f ;  /* 0x0000001fff037424 */ /* 0x000fe200078e00ff */
[----:B------:R-:W-:-:S02]  /*1c170*/  MOV R2, 0x1c190 ;  /* 0x0001c19000027802 */ /* 0x000fc40000000f00 */
[----:B-12-4-:R-:W-:Y:S05]  /*1c180*/  CALL.REL.NOINC `($__internal_31_$__cuda_sm70_shflsync_idx_p) ;  /* 0x0000006000007944 */ /* 0x016fea0003c00000 */
[----:B------:R-:W-:Y:S01]  /*1c190*/  MOV R15, R34 ;  /* 0x00000022000f7202 */ /* 0x000fe20000000f00 */
[----:B------:R-:W-:Y:S05]  /*1c1a0*/  BRA `(.L_x_1870) ;  /* 0xffffd2b000007947 */ /* 0x000fea000383ffff */
        .weak           $__internal_30_$__cuda_sm70_shflsync_bfly_p
        .type           $__internal_30_$__cuda_sm70_shflsync_bfly_p,@function
        .size           $__internal_30_$__cuda_sm70_shflsync_bfly_p,($__internal_31_$__cuda_sm70_shflsync_idx_p - $__internal_30_$__cuda_sm70_shflsync_bfly_p)
$__internal_30_$__cuda_sm70_shflsync_bfly_p:
[----:B------:R-:W-:Y:S04]  /*1c1b0*/  WARPSYNC R224 ;  /* 0x000000e000007348 */ /* 0x000fe80003800000 */
[----:B------:R1:W2:Y:S02]  /*1c1c0*/  SHFL.BFLY PT, R22, R4, R3, R225 ;  /* 0x0c00000304167389 */ /* 0x0002a400000e00e1 */
[----:B-1----:R-:W-:-:S04]  /*1c1d0*/  MOV R3, 0x0 ;  /* 0x0000000000037802 */ /* 0x002fc80000000f00 */
[----:B--2---:R-:W-:Y:S05]  /*1c1e0*/  RET.REL.NODEC R2 `(_ZN7cutlass13device_kernelIN5flash19enable_sm80_to_sm89INS1_16FlashAttnFwdSm80INS1_25CollectiveMainloopFwdSm80ILi8ELi2ELb0EN4cute5tupleIJNS5_1CILi128EEENS7_ILi64EEENS7_ILi192EEEEEELi192ENS_6half_tEfNS_4arch4Sm80ELb0ELb0ELb1ELb1ELb1ELb1ELb1ELb1EEENS1_21CollectiveEpilogueFwdINS6_IJS8_SA_S9_EEENS6_IJNS7_ILi1EEESI_SI_EEESC_SE_Li256ELb1ELb1ELb1ELb0EEENS1_36VarlenDynamicPersistentTileSchedulerILi128ELi64ELi256ELi256ELb1ELb1ELb0ELb0ELb1ELb1EEEEEEEEEvNT_6ParamsE) ;  /* 0xfffe3e1002007950 */ /* 0x004fea0003c3ffff */
        .weak           $__internal_31_$__cuda_sm70_shflsync_idx_p
        .type           $__internal_31_$__cuda_sm70_shflsync_idx_p,@function
        .size           $__internal_31_$__cuda_sm70_shflsync_idx_p,($__internal_32_$__cuda_sm70_shflsync_up_p - $__internal_31_$__cuda_sm70_shflsync_idx_p)
$__internal_31_$__cuda_sm70_shflsync_idx_p:
[----:B------:R-:W-:-:S04]  /*1c1f0*/  MOV R34, 0xffffffff ;  /* 0xffffffff00227802 */ /* 0x000fc80000000f00 */
[----:B------:R-:W-:Y:S04]  /*1c200*/  WARPSYNC R34 ;  /* 0x0000002200007348 */ /* 0x000fe80003800000 */
[----:B------:R1:W2:Y:S02]  /*1c210*/  SHFL.IDX PT, R34, R33, R32, R3 ;  /* 0x0000002021227389 */ /* 0x0002a400000e0003 */
[----:B-1----:R-:W-:-:S04]  /*1c220*/  MOV R3, 0x0 ;  /* 0x0000000000037802 */ /* 0x002fc80000000f00 */
[----:B--2---:R-:W-:Y:S05]  /*1c230*/  RET.REL.NODEC R2 `(_ZN7cutlass13device_kernelIN5flash19enable_sm80_to_sm89INS1_16FlashAttnFwdSm80INS1_25CollectiveMainloopFwdSm80ILi8ELi2ELb0EN4cute5tupleIJNS5_1CILi128EEENS7_ILi64EEENS7_ILi192EEEEEELi192ENS_6half_tEfNS_4arch4Sm80ELb0ELb0ELb1ELb1ELb1ELb1ELb1ELb1EEENS1_21CollectiveEpilogueFwdINS6_IJS8_SA_S9_EEENS6_IJNS7_ILi1EEESI_SI_EEESC_SE_Li256ELb1ELb1ELb1ELb0EEENS1_36VarlenDynamicPersistentTileSchedulerILi128ELi64ELi256ELi256ELb1ELb1ELb0ELb0ELb1ELb1EEEEEEEEEvNT_6ParamsE) ;  /* 0xfffe3dc002007950 */ /* 0x004fea0003c3ffff */
        .weak           $__internal_32_$__cuda_sm70_shflsync_up_p
        .type           $__internal_32_$__cuda_sm70_shflsync_up_p,@function
        .size           $__internal_32_$__cuda_sm70_shflsync_up_p,($__internal_33_$__cuda_sm70_votesync_ballot - $__internal_32_$__cuda_sm70_shflsync_up_p)
$__internal_32_$__cuda_sm70_shflsync_up_p:
[----:B------:R-:W-:Y:S02]  /*1c240*/  MOV R4, RZ ;  /* 0x000000ff00047202 */ /* 0x000fe40000000f00 */
[----:B------:R-:W-:-:S04]  /*1c250*/  MOV R12, 0xffffffff ;  /* 0xffffffff000c7802 */ /* 0x000fc80000000f00 */
[----:B------:R-:W-:Y:S04]  /*1c260*/  WARPSYNC R12 ;  /* 0x0000000c00007348 */ /* 0x000fe80003800000 */
[----:B------:R1:W2:Y:S02]  /*1c270*/  SHFL.UP PT, R4, R0, R3, R4 ;  /* 0x0400000300047389 */ /* 0x0002a400000e0004 */
[----:B-1----:R-:W-:-:S04]  /*1c280*/  MOV R3, 0x0 ;  /* 0x0000000000037802 */ /* 0x002fc80000000f00 */
[----:B--2---:R-:W-:Y:S05]  /*1c290*/  RET.REL.NODEC R2 `(_ZN7cutlass13device_kernelIN5flash19enable_sm80_to_sm89INS1_16FlashAttnFwdSm80INS1_25CollectiveMainloopFwdSm80ILi8ELi2ELb0EN4cute5tupleIJNS5_1CILi128EEENS7_ILi64EEENS7_ILi192EEEEEELi192ENS_6half_tEfNS_4arch4Sm80ELb0ELb0ELb1ELb1ELb1ELb1ELb1ELb1EEENS1_21CollectiveEpilogueFwdINS6_IJS8_SA_S9_EEENS6_IJNS7_ILi1EEESI_SI_EEESC_SE_Li256ELb1ELb1ELb1ELb0EEENS1_36VarlenDynamicPersistentTileSchedulerILi128ELi64ELi256ELi256ELb1ELb1ELb0ELb0ELb1ELb1EEEEEEEEEvNT_6ParamsE) ;  /* 0xfffe3d6002007950 */ /* 0x004fea0003c3ffff */
        .weak           $__internal_33_$__cuda_sm70_votesync_ballot
        .type           $__internal_33_$__cuda_sm70_votesync_ballot,@function
        .size           $__internal_33_$__cuda_sm70_votesync_ballot,(.L_x_3126 - $__internal_33_$__cuda_sm70_votesync_ballot)
$__internal_33_$__cuda_sm70_votesync_ballot:
[----:B------:R-:W-:Y:S01]  /*1c2a0*/  ISETP.NE.U32.AND P0, PT, R0, 0x1, PT ;  /* 0x000000010000780c */ /* 0x000fe20003f05070 */
[----:B------:R-:W-:-:S04]  /*1c2b0*/  IMAD.MOV.U32 R3, RZ, RZ, -0x1 ;  /* 0xffffffffff037424 */ /* 0x000fc800078e00ff */
[----:B------:R-:W-:Y:S08]  /*1c2c0*/  WARPSYNC R3 ;  /* 0x0000000300007348 */ /* 0x000ff00003800000 */
[----:B------:R-:W-:-:S04]  /*1c2d0*/  VOTE.ANY R0, PT, !P0 ;  /* 0x0000000000007806 */ /* 0x000fc800040e0100 */
[----:B------:R-:W-:Y:S01]  /*1c2e0*/  LOP3.LUT R0, R0, R3, RZ, 0xc0, !PT ;  /* 0x0000000300007212 */ /* 0x000fe200078ec0ff */
[----:B------:R-:W-:-:S04]  /*1c2f0*/  IMAD.MOV.U32 R3, RZ, RZ, 0x0 ;  /* 0x00000000ff037424 */ /* 0x000fc800078e00ff */
[----:B------:R-:W-:Y:S05]  /*1c300*/  RET.REL.NODEC R2 `(_ZN7cutlass13device_kernelIN5flash19enable_sm80_to_sm89INS1_16FlashAttnFwdSm80INS1_25CollectiveMainloopFwdSm80ILi8ELi2ELb0EN4cute5tupleIJNS5_1CILi128EEENS7_ILi64EEENS7_ILi192EEEEEELi192ENS_6half_tEfNS_4arch4Sm80ELb0ELb0ELb1ELb1ELb1ELb1ELb1ELb1EEENS1_21CollectiveEpilogueFwdINS6_IJS8_SA_S9_EEENS6_IJNS7_ILi1EEESI_SI_EEESC_SE_Li256ELb1ELb1ELb1ELb0EEENS1_36VarlenDynamicPersistentTileSchedulerILi128ELi64ELi256ELi256ELb1ELb1ELb0ELb0ELb1ELb1EEEEEEEEEvNT_6ParamsE) ;  /* 0xfffe3cf002007950 */ /* 0x000fea0003c3ffff */
.L_x_1925:
        /* <DEDUP_REMOVED lines=15> */
.L_x_3126:


//--------------------- .text._ZN7cutlass13device_kernelIN5flash19enable_sm80_to_sm89INS1_16FlashAttnFwdSm80INS1_25CollectiveMainloopFwdSm80ILi8ELi2ELb0EN4cute5tupleIJNS5_1CILi128EEENS7_ILi64EEENS7_ILi192EEEEEELi192ENS_6half_tEfNS_4arch4Sm80ELb0ELb1ELb1ELb0ELb1ELb0ELb1ELb1EEENS1_21CollectiveEpilogueFwdINS6_IJS8_SA_S9_EEENS6_IJNS7_ILi1EEESI_SI_EEESC_SE_Li256ELb0ELb1ELb1ELb0EEENS1_19SingleTileSchedulerILb0ELb1ELb1ELi128EEEEEEEEEvNT_6ParamsE --------------------------
	.section	.text._ZN7cutlass13device_kernelIN5flash19enable_sm80_to_sm89INS1_16FlashAttnFwdSm80INS1_25CollectiveMainloopFwdSm80ILi8ELi2ELb0EN4cute5tupleIJNS5_1CILi128EEENS7_ILi64EEENS7_ILi192EEEEEELi192ENS_6half_tEfNS_4arch4Sm80ELb0ELb1ELb1ELb0ELb1ELb0ELb1ELb1EEENS1_21CollectiveEpilogueFwdINS6_IJS8_SA_S9_EEENS6_IJNS7_ILi1EEESI_SI_EEESC_SE_Li256ELb0ELb1ELb1ELb0EEENS1_19SingleTileSchedulerILb0ELb1ELb1ELi128EEEEEEEEEvNT_6ParamsE,"ax",@progbits
	.sectioninfo	@"SHI_REGISTERS=250"
	.align	128
.text._ZN7cutlass13device_kernelIN5flash19enable_sm80_to_sm89INS1_16FlashAttnFwdSm80INS1_25CollectiveMainloopFwdSm80ILi8ELi2ELb0EN4cute5tupleIJNS5_1CILi128EEENS7_ILi64EEENS7_ILi192EEEEEELi192ENS_6half_tEfNS_4arch4Sm80ELb0ELb1ELb1ELb0ELb1ELb0ELb1ELb1EEENS1_21CollectiveEpilogueFwdINS6_IJS8_SA_S9_EEENS6_IJNS7_ILi1EEESI_SI_EEESC_SE_Li256ELb0ELb1ELb1ELb0EEENS1_19SingleTileSchedulerILb0ELb1ELb1ELi128EEEEEEEEEvNT_6ParamsE:
        .type           _ZN7cutlass13device_kernelIN5flash19enable_sm80_to_sm89INS1_16FlashAttnFwdSm80INS1_25CollectiveMainloopFwdSm80ILi8ELi2ELb0EN4cute5tupleIJNS5_1CILi128EEENS7_ILi64EEENS7_ILi192EEEEEELi192ENS_6half_tEfNS_4arch4Sm80ELb0ELb1ELb1ELb0ELb1ELb0ELb1ELb1EEENS1_21CollectiveEpilogueFwdINS6_IJS8_SA_S9_EEENS6_IJNS7_ILi1EEESI_SI_EEESC_SE_Li256ELb0ELb1ELb1ELb0EEENS1_19SingleTileSchedulerILb0ELb1ELb1ELi128EEEEEEEEEvNT_6ParamsE,@function
        .size           _ZN7cutlass13device_kernelIN5flash19enable_sm80_to_sm89INS1_16FlashAttnFwdSm80INS1_25CollectiveMainloopFwdSm80ILi8ELi2ELb0EN4cute5tupleIJNS5_1CILi128EEENS7_ILi64EEENS7_ILi192EEEEEELi192ENS_6half_tEfNS_4arch4Sm80ELb0ELb1ELb1ELb0ELb1ELb0ELb1ELb1EEENS1_21CollectiveEpilogueFwdINS6_IJS8_SA_S9_EEENS6_IJNS7_ILi1EEESI_SI_EEESC_SE_Li256ELb0ELb1ELb1ELb0EEENS1_19SingleTileSchedulerILb0ELb1ELb1ELi128EEEEEEEEEvNT_6ParamsE,(.L_x_3131 - _ZN7cutlass13device_kernelIN5flash19enable_sm80_to_sm89INS1_16FlashAttnFwdSm80INS1_25CollectiveMainloopFwdSm80ILi8ELi2ELb0EN4cute5tupleIJNS5_1CILi128EEENS7_ILi64EEENS7_ILi192EEEEEELi192ENS_6half_tEfNS_4arch4Sm80ELb0ELb1ELb1ELb0ELb1ELb0ELb1ELb1EEENS1_21CollectiveEpilogueFwdINS6_IJS8_SA_S9_EEENS6_IJNS7_ILi1EEESI_SI_EEESC_SE_Li256ELb0ELb1ELb1ELb0EEENS1_19SingleTileSchedulerILb0ELb1ELb1ELi128EEEEEEEEEvNT_6ParamsE)
        .other          _ZN7cutlass13device_kernelIN5flash19enable_sm80_to_sm89INS1_16FlashAttnFwdSm80INS1_25CollectiveMainloopFwdSm80ILi8ELi2ELb0EN4cute5tupleIJNS5_1CILi128EEENS7_ILi64EEENS7_ILi192EEEEEELi192ENS_6half_tEfNS_4arch4Sm80ELb0ELb1ELb1ELb0ELb1ELb0ELb1ELb1EEENS1_21CollectiveEpilogueFwdINS6_IJS8_SA_S9_EEENS6_IJNS7_ILi1EEESI_SI_EEESC_SE_Li256ELb0ELb1ELb1ELb0EEENS1_19SingleTileSchedulerILb0ELb1ELb1ELi128EEEEEEEEEvNT_6ParamsE,@"STO_CUDA_ENTRY STV_DEFAULT"
_ZN7cutlass13device_kernelIN5flash19enable_sm80_to_sm89INS1_16FlashAttnFwdSm80INS1_25CollectiveMainloopFwdSm80ILi8ELi2ELb0EN4cute5tupleIJNS5_1CILi128EEENS7_ILi64EEENS7_ILi192EEEEEELi192ENS_6half_tEfNS_4arch4Sm80ELb0ELb1ELb1ELb0ELb1ELb0ELb1ELb1EEENS1_21CollectiveEpilogueFwdINS6_IJS8_SA_S9_EEENS6_IJNS7_ILi1EEESI_SI_EEESC_SE_Li256ELb0ELb1ELb1ELb0EEENS1_19SingleTileSchedulerILb0ELb1ELb1ELi128EEEEEEEEEvNT_6ParamsE:
        /* <DEDUP_REMOVED lines=17> */
.L_x_1926:
[----:B------:R-:W-:Y:S02]  /*0110*/  ULDC.64 UR4, c[0x0][0x550] ;  /* 0x0001540000047ab9 */ /* 0x000fe40000000a00 */
[----:B------:R-:W-:Y:S02]  /*0120*/  UISETP.NE.AND UP0, UPT, UR4, 0x1, UPT ;  /* 0x000000010400788c */ /* 0x000fe4000bf05270 */
[----:B------:R-:W-:-:S02]  /*0130*/  UIMAD.WIDE.U32 UR10, UR6, UR5, URZ ;  /* 0x00000005060a72a5 */ /* 0x000fc4000f8e003f */
[----:B------:R-:W-:Y:S02]  /*0140*/  ULDC UR4, c[0x0][0x558] ;  /* 0x0001560000047ab9 */ /* 0x000fe40000000800 */
[----:B------:R-:W-:-:S05]  /*0150*/  UMOV UR14, UR6 ;  /* 0x00000006000e7c82 */ /* 0x000fca0008000000 */
[----:B------:R-:W-:-:S03]  /*0160*/  @UP0 USHF.R.U32.HI UR14, URZ, UR4, UR11 ;  /* 0x000000043f0e0299 */ /* 0x000fc6000801160b */
.L_x_1927:
[----:B------:R-:W-:Y:S01]  /*0170*/  ISETP.LE.AND P0, PT, RZ, UR8, PT ;  /* 0x00000008ff007c0c */ /* 0x000fe2000bf03270 */
[----:B------:R-:W-:Y:S02]  /*0180*/  UIADD3 UR4, -UR14, URZ, URZ ;  /* 0x0000003f0e047290 */ /* 0x000fe4000fffe13f */
[----:B------:R-:W-:Y:S02]  /*0190*/  ULDC UR7, c[0x0][0x550] ;  /* 0x0001540000077ab9 */ /* 0x000fe40000000800 */
[----:B------:R-:W-:-:S08]  /*01a0*/  UIMAD UR7, UR4, UR7, UR6 ;  /* 0x00000007040772a4 */ /* 0x000fd0000f8e0206 */
[----:B------:R-:W-:Y:S05]  /*01b0*/  @!P0 EXIT ;  /* 0x000000000000894d */ /* 0x000fea0003800000 */
[----:B------:R-:W-:Y:S01]  /*01c0*/  ULDC.64 UR4, c[0x0][0x370] ;  /* 0x0000dc0000047ab9 */ /* 0x000fe20000000a00 */
[----:B------:R-:W-:Y:S01]  /*01d0*/  IMAD.MOV.U32 R202, RZ, RZ, RZ ;  /* 0x000000ffffca7224 */ /* 0x000fe200078e00ff */
[----:B------:R-:W-:Y:S02]  /*01e0*/  UISETP.NE.U32.AND UP0, UPT, URZ, UR4, UPT ;  /* 0x000000043f00728c */ /* 0x000fe4000bf05070 */
[----:B------:R-:W-:Y:S02]  /*01f0*/  ULDC.64 UR10, c[0x0][0x370] ;  /* 0x0000dc00000a7ab9 */ /* 0x000fe40000000a00 */
[----:B------:R-:W-:Y:S01]  /*0200*/  UISETP.NE.AND.EX UP0, UPT, URZ, UR5, UPT, UP0 ;  /* 0x000000053f00728c */ /* 0x000fe2000bf05300 */
[----:B------:R-:W1:Y:S01]  /*0210*/  S2UR UR6, SR_CTAID.X ;  /* 0x00000000000679c3 */ /* 0x000e620000002500 */
[----:B------:R-:W-:Y:S02]  /*0220*/  ULDC UR12, c[0x0][0x2ac] ;  /* 0x0000ab00000c7ab9 */ /* 0x000fe40000000800 */
[----:B------:R-:W-:-:S02]  /*0230*/  ULDC.64 UR20, c[0x0][0x118] ;  /* 0x0000460000147ab9 */ /* 0x000fc40000000a00 */
[----:B------:R-:W-:-:S05]  /*0240*/  PLOP3.LUT P0, PT, PT, PT, UP0, 0x80, 0x0 ;  /* 0x000000000000781c */ /* 0x000fca0003f0f008 */
[----:B------:R-:W-:Y:S02]  /*0250*/  @UP0 UMOV UR4, 0x4 ;  /* 0x0000000400040882 */ /* 0x000fe40000000000 */
[----:B------:R-:W-:-:S06]  /*0260*/  @UP0 UIMAD.WIDE UR4, UR8, UR4, UR10 ;  /* 0x00000004080402a5 */ /* 0x000fcc000f8e020a */
[----:B------:R-:W-:Y:S01]  /*0270*/  MOV R2, UR4 ;  /* 0x0000000400027c02 */ /* 0x000fe20008000f00 */
[----:B------:R-:W-:Y:S01]  /*0280*/  ULDC UR4, c[0x0][0x2c4] ;  /* 0x0000b10000047ab9 */ /* 0x000fe20000000800 */
[----:B------:R-:W-:Y:S01]  /*0290*/  IMAD.U32 R3, RZ, RZ, UR5 ;  /* 0x00000005ff037e24 */ /* 0x000fe2000f8e00ff */
[----:B------:R-:W-:Y:S02]  /*02a0*/  UISETP.NE.AND UP1, UPT, UR4, 0x1, UPT ;  /* 0x000000010400788c */ /* 0x000fe4000bf25270 */
[----:B-1----:R-:W-:Y:S02]  /*02b0*/  USHF.L.U32 UR24, UR6, 0x7, URZ ;  /* 0x0000000706187899 */ /* 0x002fe4000800063f */
[----:B------:R1:W5:Y:S01]  /*02c0*/  @P0 LDG.E R202, [R2.64] ;  /* 0x0000001402ca0981 */ /* 0x000362000c1e1900 */
[----:B------:R-:W-:Y:S02]  /*02d0*/  ULDC.64 UR4, c[0x0][0x2c8] ;  /* 0x0000b20000047ab9 */ /* 0x000fe40000000a00 */
[----:B------:R-:W-:-:S04]  /*02e0*/  UIADD3 UR9, UR24, 0x7f, URZ ;  /* 0x0000007f18097890 */ /* 0x000fc8000fffe03f */
[----:B------:R-:W-:-:S04]  /*02f0*/  @UP1 UIADD3 UR10, UR24, 0x7f, URZ ;  /* 0x0000007f180a1890 */ /* 0x000fc8000fffe03f */
[----:B------:R-:W-:-:S03]  /*0300*/  UIMAD.WIDE.U32 UR10, UR10, UR4, URZ ;  /* 0x000000040a0a72a5 */ /* 0x000fc6000f8e003f */
[----:B------:R-:W-:Y:S02]  /*0310*/  ULDC UR4, c[0x0][0x1d0] ;  /* 0x0000740000047ab9 */ /* 0x000fe40000000800 */
[----:B------:R-:W-:Y:S02]  /*0320*/  @UP1 USHF.R.U32.HI UR9, URZ, UR5, UR11 ;  /* 0x000000053f091299 */ /* 0x000fe4000801160b */
[----:B------:R-:W-:Y:S02]  /*0330*/  UIMAD UR12, UR12, UR4, URZ ;  /* 0x000000040c0c72a4 */ /* 0x000fe4000f8e023f */
[----:B------:R-:W-:Y:S02]  /*0340*/  UMOV UR10, 0x1 ;  /* 0x00000001000a7882 */ /* 0x000fe40000000000 */
[----:B------:R-:W-:Y:S02]  /*0350*/  ULDC.64 UR4, c[0x0][0x328] ;  /* 0x0000ca0000047ab9 */ /* 0x000fe40000000a00 */
[----:B------:R-:W-:-:S02]  /*0360*/  UISETP.LE.AND UP0, UPT, UR10, UR5, UPT ;  /* 0x000000050a00728c */ /* 0x000fc4000bf03270 */
[----:B------:R-:W-:Y:S02]  /*0370*/  ULDC UR11, c[0x0][0x168] ;  /* 0x00005a00000b7ab9 */ /* 0x000fe40000000800 */
[----:B------:R-:W-:Y:S02]  /*0380*/  UIADD3 UR11, UR12, -UR11, UR10 ;  /* 0x8000000b0c0b7290 */ /* 0x000fe4000fffe00a */
[----:B------:R-:W-:Y:S02]  /*0390*/  PLOP3.LUT P0, PT, PT, PT, UP0, 0x40, 0x0 ;  /* 0x000000000000781c */ /* 0x000fe40003f0e808 */
[----:B------:R-:W-:-:S04]  /*03a0*/  UIADD3 UR5, UR11, UR9, URZ ;  /* 0x000000090b057290 */ /* 0x000fc8000fffe03f */
[----:B------:R-:W-:-:S07]  /*03b0*/  UIADD3 UR9, UR5, UR4, URZ ;  /* 0x0000000405097290 */ /* 0x000fce000fffe03f */
[----:B------:R-:W-:Y:S05]  /*03c0*/  @P0 BRA `(.L_x_1928) ;  /* 0x0000016000000947 */ /* 0x000fea0003800000 */
[----:B-1----:R-:W-:Y:S01]  /*03d0*/  ISETP.LT.AND P0, PT, RZ, UR5, PT ;  /* 0x00000005ff007c0c */ /* 0x002fe2000bf01270 */
        /* <DEDUP_REMOVED lines=11> */
.L_x_1929:
[----:B------:R-:W-:Y:S02]  /*0490*/  ULDC UR4, c[0x0][0x32c] ;  /* 0x0000cb0000047ab9 */ /* 0x000fe40000000800 */
[----:B------:R-:W-:-:S03]  /*04a0*/  UISETP.NE.AND UP2, UPT, UR10, UR4, UPT ;  /* 0x000000040a00728c */ /* 0x000fc6000bf45270 */
[----:B------:R-:W-:Y:S02]  /*04b0*/  ULDC.64 UR4, c[0x0][0x330] ;  /* 0x0000cc0000047ab9 */ /* 0x000fe40000000a00 */
[----:B------:R-:W-:-:S07]  /*04c0*/  UIMAD.WIDE.U32 UR16, UR11, UR4, URZ ;  /* 0x000000040b1072a5 */ /* 0x000fce000f8e003f */
[----:B------:R-:W-:Y:S02]  /*04d0*/  @UP2 UMOV UR13, UR17 ;  /* 0x00000011000d2c82 */ /* 0x000fe40008000000 */
[----:B------:R-:W-:Y:S02]  /*04e0*/  @UP2 USHF.R.U32.HI UR11, URZ, UR5, UR13 ;  /* 0x000000053f0b2299 */ /* 0x000fe4000801160d */
.L_x_1930:
[----:B------:R-:W-:Y:S02]  /*04f0*/  ULDC UR4, c[0x0][0x32c] ;  /* 0x0000cb0000047ab9 */ /* 0x000fe40000000800 */
[----:B------:R-:W-:-:S04]  /*0500*/  UIMAD UR4, UR11, UR4, UR4 ;  /* 0x000000040b0472a4 */ /* 0x000fc8000f8e0204 */
[----:B------:R-:W-:-:S04]  /*0510*/  UISETP.LT.AND UP2, UPT, UR9, UR4, UPT ;  /* 0x000000040900728c */ /* 0x000fc8000bf41270 */
[----:B------:R-:W-:Y:S02]  /*0520*/  USEL UR9, UR9, UR4, UP2 ;  /* 0x0000000409097287 */ /* 0x000fe40009000000 */
.L_x_1928:
[----:B-1----:R-:W-:Y:S01]  /*0530*/  UIADD3 UR10, UR12, 0x3f, URZ ;  /* 0x0000003f0c0a7890 */ /* 0x002fe2000fffe03f */
        /* <DEDUP_REMOVED lines=33> */
.L_x_1932:
[----:B------:R-:W-:Y:S02]  /*0750*/  ULDC UR4, c[0x0][0x32c] ;  /* 0x0000cb0000047ab9 */ /* 0x000fe40000000800 */
[----:B------:R-:W-:-:S03]  /*0760*/  UISETP.NE.AND UP2, UPT, UR4, 0x1, UPT ;  /* 0x000000010400788c */ /* 0x000fc6000bf45270 */
[----:B------:R-:W-:Y:S02]  /*0770*/  ULDC.64 UR4, c[0x0][0x330] ;  /* 0x0000cc0000047ab9 */ /* 0x000fe40000000a00 */
[----:B------:R-:W-:-:S07]  /*0780*/  UIMAD.WIDE.U32 UR16, UR11, UR4, URZ ;  /* 0x000000040b1072a5 */ /* 0x000fce000f8e003f */
[----:B------:R-:W-:Y:S02]  /*0790*/  @UP2 UMOV UR13, UR17 ;  /* 0x00000011000d2c82 */ /* 0x000fe40008000000 */
[----:B------:R-:W-:Y:S02]  /*07a0*/  @UP2 USHF.R.U32.HI UR11, URZ, UR5, UR13 ;  /* 0x000000053f0b2299 */ /* 0x000fe4000801160d */
.L_x_1933:
[----:B------:R-:W-:Y:S02]  /*07b0*/  ULDC UR4, c[0x0][0x32c] ;  /* 0x0000cb0000047ab9 */ /* 0x000fe40000000800 */
[----:B------:R-:W-:-:S04]  /*07c0*/  UIMAD UR4, UR11, UR4, URZ ;  /* 0x000000040b0472a4 */ /* 0x000fc8000f8e023f */
[----:B------:R-:W-:-:S04]  /*07d0*/  UISETP.LT.AND UP2, UPT, UR10, UR4, UPT ;  /* 0x000000040a00728c */ /* 0x000fc8000bf41270 */
[----:B------:R-:W-:-:S04]  /*07e0*/  USEL UR10, UR10, UR4, !UP2 ;  /* 0x000000040a0a7287 */ /* 0x000fc8000d000000 */
.L_x_1931:
        /* <DEDUP_REMOVED lines=16> */
[-C--:B------:R-:W-:Y:S01]  /*08f0*/  IABS R2, R0.reuse ;  /* 0x0000000000027213 */ /* 0x080fe20000000000 */
[----:B------:R-:W-:Y:S01]  /*0900*/  UIADD3 UR17, -UR11, UR17, URZ ;  /* 0x000000110b117290 */ /* 0x000fe2000fffe13f */
[----:B------:R-:W-:Y:S02]  /*0910*/  IABS R0, R0 ;  /* 0x0000000000007213 */ /* 0x000fe40000000000 */
[----:B------:R1:W2:Y:S03]  /*0920*/  R2UR UR16, R2 ;  /* 0x00000000021073c2 */ /* 0x0002a600000e0000 */
[----:B------:R-:W-:Y:S01]  /*0930*/  IMAD.U32 R4, RZ, RZ, UR17 ;  /* 0x00000011ff047e24 */ /* 0x000fe2000f8e00ff */
[----:B------:R-:W-:Y:S01]  /*0940*/  ULOP3.LUT UR17, UR17, UR5, URZ, 0x3c, !UPT ;  /* 0x0000000511117292 */ /* 0x000fe2000f8e3c3f */
[----:B------:R-:W-:-:S04]  /*0950*/  IMAD.MOV R0, RZ, RZ, -R0 ;  /* 0x000000ffff007224 */ /* 0x000fc800078e0a00 */
[----:B------:R-:W3:Y:S01]  /*0960*/  R2UR UR10, R0 ;  /* 0x00000000000a73c2 */ /* 0x000ee200000e0000 */
[----:B-1----:R-:W-:Y:S01]  /*0970*/  IABS R2, R4 ;  /* 0x0000000400027213 */ /* 0x002fe20000000000 */
[----:B--2---:R-:W1:Y:S06]  /*0980*/  I2F.RP R5, UR16 ;  /* 0x0000001000057d06 */ /* 0x004e6c0008209400 */
[----:B------:R-:W2:Y:S02]  /*0990*/  R2UR UR13, R2 ;  /* 0x00000000020d73c2 */ /* 0x000ea400000e0000 */
[----:B-1----:R-:W1:Y:S02]  /*09a0*/  MUFU.RCP R3, R5 ;  /* 0x0000000500037308 */ /* 0x002e640000001000 */
[----:B-1----:R-:W-:-:S06]  /*09b0*/  IADD3 R3, R3, 0xffffffe, RZ ;  /* 0x0ffffffe03037810 */ /* 0x002fcc0007ffe0ff */
[----:B------:R-:W1:Y:S02]  /*09c0*/  F2I.FTZ.U32.TRUNC.NTZ R3, R3 ;  /* 0x0000000300037305 */ /* 0x000e64000021f000 */
[----:B-1----:R-:W1:Y:S02]  /*09d0*/  R2UR UR19, R3 ;  /* 0x00000000031373c2 */ /* 0x002e6400000e0000 */
[----:B-1----:R-:W-:-:S04]  /*09e0*/  UIADD3 UR4, URZ, -UR19, URZ ;  /* 0x800000133f047290 */ /* 0x002fc8000fffe03f */
[----:B------:R-:W-:-:S04]  /*09f0*/  UIMAD UR4, UR4, UR16, URZ ;  /* 0x00000010040472a4 */ /* 0x000fc8000f8e023f */
[----:B------:R-:W-:-:S04]  /*0a00*/  UIMAD.WIDE.U32 UR18, UR19, UR4, UR18 ;  /* 0x00000004131272a5 */ /* 0x000fc8000f8e0012 */
[----:B--2---:R-:W-:-:S04]  /*0a10*/  UIMAD.WIDE.U32 UR18, UR19, UR13, URZ ;  /* 0x0000000d131272a5 */ /* 0x004fc8000f8e003f */
[----:B---3--:R-:W-:-:S04]  /*0a20*/  UIMAD UR10, UR19, UR10, UR13 ;  /* 0x0000000a130a72a4 */ /* 0x008fc8000f8e020d */
        /* <DEDUP_REMOVED lines=10> */
.L_x_1934:
        /* <DEDUP_REMOVED lines=72> */
[----:B------:R1:W2:Y:S01]  /*0f50*/  @P2 LDG.E R4, [R4.64] ;  /* 0x0000001404042981 */ /* 0x0002a2000c1e1900 */
[-C--:B------:R-:W-:Y:S01]  /*0f60*/  LEA.HI R20, R94, R7.reuse, RZ, 0x3 ;  /* 0x000000075e147211 */ /* 0x080fe200078f18ff */
[----:B------:R-:W-:Y:S01]  /*0f70*/  UIMAD UR9, UR9, UR4, URZ ;  /* 0x00000004090972a4 */ /* 0x000fe2000f8e023f */
[----:B------:R-:W-:Y:S01]  /*0f80*/  PLOP3.LUT P0, PT, PT, PT, UP1, 0x80, 0x0 ;  /* 0x000000000000781c */ /* 0x000fe20003f0f018 */
[----:B------:R-:W-:Y:S01]  /*0f90*/  UIMAD.WIDE.U32 UR16, UR14, UR4, URZ ;  /* 0x000000040e1072a5 */ /* 0x000fe2000f8e003f */
[----:B------:R-:W-:Y:S01]  /*0fa0*/  LOP3.LUT R0, R20, 0xfffffff8, RZ, 0xc0, !PT ;  /* 0xfffffff814007812 */ /* 0x000fe200078ec0ff */
[----:B------:R-:W-:Y:S01]  /*0fb0*/  UIMAD UR9, UR14, UR5, UR9 ;  /* 0x000000050e0972a4 */ /* 0x000fe2000f8e0209 */
[----:B------:R-:W-:Y:S01]  /*0fc0*/  SHF.R.S32.HI R20, RZ, 0x3, R20 ;  /* 0x00000003ff147819 */ /* 0x000fe20000011414 */
[----:B------:R-:W-:Y:S01]  /*0fd0*/  USHF.R.S32.HI UR10, URZ, 0x1f, UR8 ;  /* 0x0000001f3f0a7899 */ /* 0x000fe20008011408 */
[-C--:B------:R-:W-:Y:S01]  /*0fe0*/  LEA.HI R21, R94, R7.reuse, RZ, 0x4 ;  /* 0x000000075e157211 */ /* 0x080fe200078f20ff */
        /* <DEDUP_REMOVED lines=10> */
[----:B------:R-:W-:Y:S01]  /*1090*/  IADD3 R2, R201, UR24, RZ ;  /* 0x00000018c9027c10 */ /* 0x000fe2000fffe0ff */
[----:B------:R-:W-:Y:S01]  /*10a0*/  ULDC UR4, c[0x0][0x168] ;  /* 0x00005a0000047ab9 */ /* 0x000fe20000000800 */
[----:B------:R-:W-:Y:S01]  /*10b0*/  IMAD.MOV.U32 R188, RZ, RZ, 0x10 ;  /* 0x00000010ffbc7424 */ /* 0x000fe200078e00ff */
[----:B------:R-:W-:Y:S01]  /*10c0*/  UIADD3 UR5, UR17, UR5, URZ ;  /* 0x0000000511057290 */ /* 0x000fe2000fffe03f */
[----:B------:R-:W-:Y:S01]  /*10d0*/  IMAD.U32 R9, RZ, RZ, UR17 ;  /* 0x00000011ff097e24 */ /* 0x000fe2000f8e00ff */
[----:B------:R-:W-:Y:S01]  /*10e0*/  LEA.HI R11, R94, R7, RZ, 0x6 ;  /* 0x000000075e0b7211 */ /* 0x000fe200078f30ff */
[----:B------:R-:W-:Y:S01]  /*10f0*/  @P1 IMAD.HI.U32 R0, R2, c[0x0][0x2c8], RZ ;  /* 0x0000b20002001a27 */ /* 0x000fe200078e00ff */
[----:B------:R-:W-:Y:S01]  /*1100*/  IADD3 R10, R207, 0x40, RZ ;  /* 0x00000040cf0a7810 */ /* 0x000fe20007ffe0ff */
[----:B------:R-:W-:Y:S01]  /*1110*/  BSSY B0, `(.L_x_1936) ;  /* 0x0000041000007945 */ /* 0x000fe20003800000 */
[----:B------:R-:W-:Y:S01]  /*1120*/  LOP3.LUT P1, RZ, R209, 0x4, RZ, 0xc0, !PT ;  /* 0x00000004d1ff7812 */ /* 0x000fe2000782c0ff */
[----:B------:R-:W-:Y:S01]  /*1130*/  IMAD.MOV.U32 R3, RZ, RZ, R2 ;  /* 0x000000ffff037224 */ /* 0x000fe200078e0002 */
[----:B------:R-:W-:Y:S01]  /*1140*/  @P0 SHF.R.U32.HI R3, RZ, c[0x0][0x2cc], R0 ;  /* 0x0000b300ff030a19 */ /* 0x000fe20000011600 */
[----:B------:R-:W-:Y:S01]  /*1150*/  IMAD.U32 R8, RZ, RZ, UR16 ;  /* 0x00000010ff087e24 */ /* 0x000fe2000f8e00ff */
[----:B------:R-:W-:Y:S01]  /*1160*/  ISETP.GE.AND P3, PT, R10, c[0x0][0x198], PT ;  /* 0x000066000a007a0c */ /* 0x000fe20003f66270 */
[----:B------:R-:W-:Y:S01]  /*1170*/  IMAD.U32 R9, RZ, RZ, UR5 ;  /* 0x00000005ff097e24 */ /* 0x000fe2000f8e00ff */
[--C-:B------:R-:W-:Y:S01]  /*1180*/  SHF.R.S32.HI R0, RZ, 0x1f, R3.reuse ;  /* 0x0000001fff007819 */ /* 0x100fe20000011403 */
[----:B-1----:R-:W-:Y:S01]  /*1190*/  IMAD.MOV R5, RZ, RZ, -R3 ;  /* 0x000000ffff057224 */ /* 0x002fe200078e0a03 */
[----:B------:R-:W-:Y:S01]  /*11a0*/  ULDC UR5, c[0x0][0x2c4] ;  /* 0x0000b10000057ab9 */ /* 0x000fe20000000800 */
[----:B------:R-:W-:Y:S01]  /*11b0*/  IMAD.WIDE.U32 R8, R3, c[0x0][0x1b0], R8 ;  /* 0x00006c0003087a25 */ /* 0x000fe200078e0008 */
[----:B------:R-:W-:-:S03]  /*11c0*/  UIMAD UR4, UR5, UR4, URZ ;  /* 0x00000004050472a4 */ /* 0x000fc6000f8e023f */
[----:B------:R-:W-:Y:S02]  /*11d0*/  IMAD R2, R5, c[0x0][0x2c4], R2 ;  /* 0x0000b10005027a24 */ /* 0x000fe400078e0202 */
[----:B------:R-:W-:Y:S02]  /*11e0*/  IMAD R0, R0, c[0x0][0x1b0], RZ ;  /* 0x00006c0000007a24 */ /* 0x000fe400078e02ff */
[----:B------:R-:W-:Y:S01]  /*11f0*/  IMAD.SHL.U32 R11, R11, 0x8, RZ ;  /* 0x000000080b0b7824 */ /* 0x000fe200078e00ff */
[----:B------:R-:W-:Y:S01]  /*1200*/  SHF.R.S32.HI R5, RZ, 0x1f, R2 ;  /* 0x0000001fff057819 */ /* 0x000fe20000011402 */
[----:B------:R-:W-:Y:S01]  /*1210*/  IMAD R3, R3, c[0x0][0x1b4], R0 ;  /* 0x00006d0003037a24 */ /* 0x000fe200078e0200 */
[----:B------:R-:W-:-:S03]  /*1220*/  LOP3.LUT R0, R21, 0xfffffff0, RZ, 0xc0, !PT ;  /* 0xfffffff015007812 */ /* 0x000fc600078ec0ff */
[----:B------:R-:W-:Y:S02]  /*1230*/  IMAD R5, R5, c[0x0][0x1a8], RZ ;  /* 0x00006a0005057a24 */ /* 0x000fe400078e02ff */
[----:B------:R-:W-:Y:S02]  /*1240*/  IMAD.IADD R9, R9, 0x1, R3 ;  /* 0x0000000109097824 */ /* 0x000fe400078e0203 */
[----:B------:R-:W-:Y:S02]  /*1250*/  IMAD.IADD R19, R7, 0x1, -R0 ;  /* 0x0000000107137824 */ /* 0x000fe400078e0a00 */
[C---:B------:R-:W-:Y:S02]  /*1260*/  IMAD R5, R2.reuse, c[0x0][0x1ac], R5 ;  /* 0x00006b0002057a24 */ /* 0x040fe400078e0205 */
[----:B------:R-:W-:Y:S01]  /*1270*/  IMAD.WIDE.U32 R2, R2, c[0x0][0x1a8], R8 ;  /* 0x00006a0002027a25 */ /* 0x000fe200078e0008 */
[----:B------:R-:W-:Y:S02]  /*1280*/  SHF.R.S32.HI R0, RZ, 0x1f, R19 ;  /* 0x0000001fff007819 */ /* 0x000fe40000011413 */
[----:B------:R-:W-:Y:S01]  /*1290*/  SHF.R.U32.HI R9, RZ, 0x3, R200 ;  /* 0x00000003ff097819 */ /* 0x000fe200000116c8 */
[----:B------:R-:W-:Y:S01]  /*12a0*/  IMAD.IADD R3, R3, 0x1, R5 ;  /* 0x0000000103037824 */ /* 0x000fe200078e0205 */
[----:B------:R-:W-:-:S02]  /*12b0*/  LEA R5, P0, R2, c[0x0][0x160], 0x1 ;  /* 0x0000580002057a11 */ /* 0x000fc400078008ff */
[----:B------:R-:W-:Y:S02]  /*12c0*/  LEA.HI R0, R0, R19, RZ, 0x3 ;  /* 0x0000001300007211 */ /* 0x000fe400078f18ff */
[----:B------:R-:W-:Y:S01]  /*12d0*/  LEA.HI.X R3, R2, c[0x0][0x164], R3, 0x1, P0 ;  /* 0x0000590002037a11 */ /* 0x000fe200000f0c03 */
[----:B------:R1:W3:Y:S01]  /*12e0*/  SHFL.IDX PT, R12, R5, RZ, 0x181f ;  /* 0x00181fff050c7589 */ /* 0x0002e200000e0000 */
[----:B------:R-:W-:Y:S02]  /*12f0*/  LOP3.LUT R2, R0, 0xfffffff8, RZ, 0xc0, !PT ;  /* 0xfffffff800027812 */ /* 0x000fe400078ec0ff */
[----:B------:R-:W-:Y:S01]  /*1300*/  LOP3.LUT P0, RZ, R209, 0x2, RZ, 0xc0, !PT ;  /* 0x00000002d1ff7812 */ /* 0x000fe2000780c0ff */
[----:B------:R1:W4:Y:S01]  /*1310*/  SHFL.IDX PT, R13, R3, RZ, 0x181f ;  /* 0x00181fff030d7589 */ /* 0x00032200000e0000 */
[----:B------:R-:W-:Y:S01]  /*1320*/  LOP3.LUT R200, R200, 0x38, R207, 0xf8, !PT ;  /* 0x00000038c8c87812 */ /* 0x000fe200078ef8cf */
[----:B------:R-:W-:Y:S01]  /*1330*/  IMAD.IADD R19, R19, 0x1, -R2 ;  /* 0x0000000113137824 */ /* 0x000fe200078e0a02 */
[----:B------:R-:W-:-:S02]  /*1340*/  IADD3 R2, R20, UR24, RZ ;  /* 0x0000001814027c10 */ /* 0x000fc4000fffe0ff */
[----:B------:R-:W-:Y:S02]  /*1350*/  LOP3.LUT R200, R200, R9, RZ, 0x3c, !PT ;  /* 0x00000009c8c87212 */ /* 0x000fe400078e3cff */
[----:B------:R-:W-:Y:S02]  /*1360*/  ISETP.GE.AND P5, PT, R2, UR4, PT ;  /* 0x0000000402007c0c */ /* 0x000fe4000bfa6270 */
[----:B------:R-:W-:Y:S02]  /*1370*/  IADD3 R9, R207, 0x80, RZ ;  /* 0x00000080cf097810 */ /* 0x000fe40007ffe0ff */
[----:B------:R-:W-:Y:S02]  /*1380*/  LOP3.LUT R200, R200, 0xfffffe00, R11, 0xf8, !PT ;  /* 0xfffffe00c8c87812 */ /* 0x000fe400078ef80b */
[----:B------:R-:W-:Y:S01]  /*1390*/  ISETP.GE.AND P4, PT, R9, c[0x0][0x198], PT ;  /* 0x0000660009007a0c */ /* 0x000fe20003f86270 */
[----:B--2---:R2:W1:Y:S02]  /*13a0*/  @P2 R2UR UR9, R4 ;  /* 0x00000000040923c2 */ /* 0x00446400000e0000 */
[----:B-1----:R-:W-:Y:S01]  /*13b0*/  @!UP2 UMOV UR9, UR8 ;  /* 0x000000080009ac82 */ /* 0x002fe20008000000 */
[----:B------:R-:W-:-:S02]  /*13c0*/  ISETP.GE.AND P2, PT, R207, c[0x0][0x198], PT ;  /* 0x00006600cf007a0c */ /* 0x000fc40003f46270 */
[----:B--2---:R-:W-:Y:S01]  /*13d0*/  P2R R4, PR, RZ, 0x1 ;  /* 0x00000001ff047803 */ /* 0x004fe20000000000 */
[----:B------:R-:W-:Y:S01]  /*13e0*/  IMAD.MOV.U32 R4, RZ, RZ, 0x20 ;  /* 0x00000020ff047424 */ /* 0x000fe200078e00ff */
[----:B------:R-:W-:-:S04]  /*13f0*/  LOP3.LUT P0, RZ, R19, 0x2, RZ, 0xc0, !PT ;  /* 0x0000000213ff7812 */ /* 0x000fc8000780c0ff */
[----:B------:R-:W-:Y:S02]  /*1400*/  SEL R188, R188, 0xfffffff0, !P0 ;  /* 0xfffffff0bcbc7807 */ /* 0x000fe40004000000 */
[----:B------:R-:W-:-:S04]  /*1410*/  LOP3.LUT P0, RZ, R19, 0x4, RZ, 0xc0, !PT ;  /* 0x0000000413ff7812 */ /* 0x000fc8000780c0ff */
[----:B------:R-:W-:Y:S01]  /*1420*/  SEL R4, R4, 0xffffffe0, !P0 ;  /* 0xffffffe004047807 */ /* 0x000fe20004000000 */
[----:B------:R-:W-:Y:S05]  /*1430*/  @P5 BRA `(.L_x_1937) ;  /* 0x000000e000005947 */ /* 0x000fea0003800000 */
[----:B---34-:R-:W-:Y:S01]  /*1440*/  SHF.R.S32.HI R11, RZ, 0x1f, R10 ;  /* 0x0000001fff0b7819 */ /* 0x018fe2000001140a */
[----:B------:R-:W-:Y:S01]  /*1450*/  IMAD.WIDE R14, R207, 0x2, R12 ;  /* 0x00000002cf0e7825 */ /* 0x000fe200078e020c */
        /* <DEDUP_REMOVED lines=12> */
.L_x_1937:
[----:B---34-:R-:W-:Y:S05]  /*1520*/  BSYNC B0 ;  /* 0x0000000000007941 */ /* 0x018fea0003800000 */
.L_x_1936:
[----:B------:R-:W-:Y:S01]  /*1530*/  IADD3 R6, R2, 0x20, RZ ;  /* 0x0000002002067810 */ /* 0x000fe20007ffe0ff */
[----:B-1----:R1:W2:Y:S01]  /*1540*/  SHFL.IDX PT, R13, R3, 0x1, 0x181f ;  /* 0x00381f00030d7f89 */ /* 0x0022a200000e0000 */
        /* <DEDUP_REMOVED lines=18> */
.L_x_1939:
[----:B------:R-:W-:Y:S05]  /*1670*/  BSYNC B0 ;  /* 0x0000000000007941 */ /* 0x000fea0003800000 */
.L_x_1938:
        /* <DEDUP_REMOVED lines=20> */
.L_x_1941:
[----:B------:R-:W-:Y:S05]  /*17c0*/  BSYNC B0 ;  /* 0x0000000000007941 */ /* 0x000fea0003800000 */
.L_x_1940:
[----:B---3--:R-:W-:Y:S01]  /*17d0*/  SHFL.IDX PT, R16, R5, 0x3, 0x181f ;  /* 0x00781f0005107f89 */ /* 0x008fe200000e0000 */
[----:B------:R-:W-:Y:S01]  /*17e0*/  IADD3 R2, R2, 0x60, RZ ;  /* 0x0000006002027810 */ /* 0x000fe20007ffe0ff */
[----:B------:R-:W-:Y:S01]  /*17f0*/  UIADD3 UR13, UR7, -0x1, URZ ;  /* 0xffffffff070d7890 */ /* 0x000fe2000fffe03f */
[----:B------:R-:W-:Y:S01]  /*1800*/  SHF.R.S32.HI R194, RZ, 0x1f, R9 ;  /* 0x0000001fffc27819 */ /* 0x000fe20000011409 */
[----:B------:R3:W1:Y:S01]  /*1810*/  SHFL.IDX PT, R17, R3, 0x3, 0x181f ;  /* 0x00781f0003117f89 */ /* 0x00066200000e0000 */
[----:B------:R-:W-:Y:S01]  /*1820*/  ISETP.GE.AND P0, PT, R2, UR4, PT ;  /* 0x0000000402007c0c */ /* 0x000fe2000bf06270 */
[----:B------:R-:W-:Y:S01]  /*1830*/  IMAD.MOV.U32 R195, RZ, RZ, c[0x0][0x2b8] ;  /* 0x0000ae00ffc37624 */ /* 0x000fe200078e00ff */
[----:B------:R-:W-:Y:S01]  /*1840*/  USHF.L.U32 UR25, UR13, 0x6, URZ ;  /* 0x000000060d197899 */ /* 0x000fe2000800063f */
[----:B------:R-:W-:Y:S01]  /*1850*/  LEA.HI R194, R194, R9, RZ, 0x3 ;  /* 0x00000009c2c27211 */ /* 0x000fe200078f18ff */
[----:B------:R-:W-:Y:S01]  /*1860*/  IMAD.SHL.U32 R133, R200, 0x2, RZ ;  /* 0x00000002c8857824 */ /* 0x000fe200078e00ff */
[----:B------:R-:W-:Y:S01]  /*1870*/  USHF.R.S32.HI UR8, URZ, 0x1f, UR9 ;  /* 0x0000001f3f087899 */ /* 0x000fe20008011409 */
[----:B------:R-:W-:Y:S01]  /*1880*/  ISETP.NE.AND P5, PT, R195, 0x1, PT ;  /* 0x00000001c300780c */ /* 0x000fe20003fa5270 */
[----:B------:R-:W-:Y:S01]  /*1890*/  ULDC.64 UR4, c[0x0][0x2b0] ;  /* 0x0000ac0000047ab9 */ /* 0x000fe20000000a00 */
[----:B------:R-:W-:Y:S01]  /*18a0*/  LOP3.LUT R194, R194, 0xfffffff8, RZ, 0xc0, !PT ;  /* 0xfffffff8c2c27812 */ /* 0x000fe200078ec0ff */
[----:B------:R-:W-:Y:S01]  /*18b0*/  UIMAD UR8, UR8, UR4, URZ ;  /* 0x00000004080872a4 */ /* 0x000fe2000f8e023f */
[----:B------:R-:W-:Y:S01]  /*18c0*/  IADD3 R199, R201, UR25, RZ ;  /* 0x00000019c9c77c10 */ /* 0x000fe2000fffe0ff */
[----:B------:R-:W-:Y:S01]  /*18d0*/  UIMAD.WIDE.U32 UR18, UR9, UR4, URZ ;  /* 0x00000004091272a5 */ /* 0x000fe2000f8e003f */
[----:B------:R-:W-:Y:S01]  /*18e0*/  P2R R2, PR, RZ, 0x20 ;  /* 0x00000020ff027803 */ /* 0x000fe20000000000 */
[----:B------:R-:W-:Y:S01]  /*18f0*/  UIMAD UR5, UR9, UR5, UR8 ;  /* 0x00000005090572a4 */ /* 0x000fe2000f8e0208 */
[----:B------:R-:W-:Y:S01]  /*1900*/  IMAD.MOV.U32 R198, RZ, RZ, RZ ;  /* 0x000000ffffc67224 */ /* 0x000fe200078e00ff */
[----:B------:R-:W-:-:S02]  /*1910*/  P2R R11, PR, RZ, 0x2 ;  /* 0x00000002ff0b7803 */ /* 0x000fc40000000000 */
[----:B------:R-:W-:Y:S01]  /*1920*/  UIADD3 UR10, UR19, UR5, URZ ;  /* 0x00000005130a7290 */ /* 0x000fe2000fffe03f */
[----:B-123--:R-:W-:Y:S01]  /*1930*/  SHF.R.S32.HI R3, RZ, 0x1f, R10 ;  /* 0x0000001fff037819 */ /* 0x00efe2000001140a */
[----:B----4-:R-:W-:Y:S01]  /*1940*/  @!P0 IMAD.WIDE R12, R207, 0x2, R16 ;  /* 0x00000002cf0c8825 */ /* 0x010fe200078e0210 */
[----:B------:R-:W-:Y:S02]  /*1950*/  USHF.R.S32.HI UR8, URZ, 0x1f, UR14 ;  /* 0x0000001f3f087899 */ /* 0x000fe4000801140e */
[----:B------:R-:W-:Y:S01]  /*1960*/  LEA.HI R192, R3, R10, RZ, 0x3 ;  /* 0x0000000a03c07211 */ /* 0x000fe200078f18ff */
[----:B------:R-:W-:Y:S01]  /*1970*/  ULDC.64 UR4, c[0x0][0x1e8] ;  /* 0x00007a0000047ab9 */ /* 0x000fe20000000a00 */
[----:B------:R-:W-:Y:S01]  /*1980*/  @!PT LDS RZ, [RZ] ;  /* 0x00000000fffff984 */ /* 0x000fe20000000800 */
[----:B------:R1:W-:Y:S01]  /*1990*/  @!P0 LDGSTS.E.BYPASS.LTC128B.128 [R133+0x1b100], [R12.64], !P2 ;  /* 0x1b1000000c858fae */ /* 0x0003e2000d101d54 */
[C---:B------:R-:W-:Y:S01]  /*19a0*/  ISETP.GE.AND P2, PT, R199.reuse, UR12, PT ;  /* 0x0000000cc7007c0c */ /* 0x040fe2000bf46270 */
[----:B-----5:R-:W-:Y:S01]  /*19b0*/  IMAD.IADD R199, R199, 0x1, R202 ;  /* 0x00000001c7c77824 */ /* 0x020fe200078e02ca */
[----:B------:R-:W-:-:S02]  /*19c0*/  LOP3.LUT R192, R192, 0xfffffff8, RZ, 0xc0, !PT ;  /* 0xfffffff8c0c07812 */ /* 0x000fc400078ec0ff */
[----:B------:R-:W-:Y:S01]  /*19d0*/  ISETP.GT.OR P2, PT, R201, 0x3f, P2 ;  /* 0x0000003fc900780c */ /* 0x000fe20001744670 */
[----:B------:R-:W-:-:S04]  /*19e0*/  @P5 IMAD.HI.U32 R3, R199, c[0x0][0x2bc], RZ ;  /* 0x0000af00c7035a27 */ /* 0x000fc800078e00ff */
[----:B------:R-:W-:-:S04]  /*19f0*/  @!P0 IMAD.WIDE R14, R192, 0x2, R16 ;  /* 0x00000002c00e8825 */ /* 0x000fc800078e0210 */
[----:B------:R-:W-:Y:S01]  /*1a00*/  @!P0 IMAD.WIDE R16, R194, 0x2, R16 ;  /* 0x00000002c2108825 */ /* 0x000fe200078e0210 */
[----:B------:R2:W-:Y:S03]  /*1a10*/  @!P0 LDGSTS.E.BYPASS.LTC128B.128 [R133+0x1f100], [R14.64], !P3 ;  /* 0x1f1000000e858fae */ /* 0x0005e6000d901d54 */
[----:B------:R-:W-:Y:S01]  /*1a20*/  IMAD.MOV.U32 R2, RZ, RZ, R199 ;  /* 0x000000ffff027224 */ /* 0x000fe200078e00c7 */
[----:B------:R3:W-:Y:S01]  /*1a30*/  @!P0 LDGSTS.E.BYPASS.LTC128B.128 [R133+0x23100], [R16.64], !P4 ;  /* 0x2310000010858fae */ /* 0x0007e2000e101d54 */
[----:B------:R-:W-:-:S03]  /*1a40*/  @P5 SHF.R.U32.HI R2, RZ, c[0x0][0x2c0], R3 ;  /* 0x0000b000ff025a19 */ /* 0x000fc60000011603 */
[----:B------:R-:W0:Y:S01]  /*1a50*/  LDGDEPBAR ;  /* 0x00000000000079af */ /* 0x000e220000000000 */
[----:B------:R-:W-:-:S04]  /*1a60*/  @!P2 IADD3 R6, P3, R2, UR18, RZ ;  /* 0x000000120206ac10 */ /* 0x000fc8000ff7e0ff */
[----:B------:R-:W-:Y:S02]  /*1a70*/  @!P2 LEA.HI.X.SX32 R3, R2, UR10, 0x1, P3 ;  /* 0x0000000a0203ac11 */ /* 0x000fe400098f0eff */
[----:B-1----:R-:W-:-:S04]  /*1a80*/  @!P2 LEA R12, P3, R6, c[0x0][0x2a0], 0x2 ;  /* 0x0000a800060caa11 */ /* 0x002fc800078610ff */
[----:B------:R-:W-:Y:S01]  /*1a90*/  @!P2 LEA.HI.X R13, R6, c[0x0][0x2a4], R3, 0x2, P3 ;  /* 0x0000a900060daa11 */ /* 0x000fe200018f1403 */
[----:B------:R-:W-:Y:S06]  /*1aa0*/  BAR.SYNC.DEFER_BLOCKING 0x0 ;  /* 0x0000000000007b1d */ /* 0x000fec0000010000 */
[----:B------:R-:W4:Y:S01]  /*1ab0*/  @!P2 LDG.E R198, [R12.64] ;  /* 0x000000140cc6a981 */ /* 0x000f22000c1e1900 */
[----:B------:R-:W-:Y:S01]  /*1ac0*/  IMAD.MOV R2, RZ, RZ, -R2 ;  /* 0x000000ffff027224 */ /* 0x000fe200078e0a02 */
[----:B------:R-:W-:Y:S01]  /*1ad0*/  UIMAD UR9, UR8, UR4, URZ ;  /* 0x00000004080972a4 */ /* 0x000fe2000f8e023f */
[----:B------:R-:W-:Y:S01]  /*1ae0*/  ISETP.GE.AND P5, PT, R207, c[0x0][0x1d4], PT ;  /* 0x00007500cf007a0c */ /* 0x000fe20003fa6270 */
[----:B------:R-:W-:Y:S01]  /*1af0*/  UIMAD.WIDE.U32 UR16, UR14, UR4, URZ ;  /* 0x000000040e1072a5 */ /* 0x000fe2000f8e003f */
[----:B------:R-:W-:Y:S01]  /*1b00*/  IMAD R199, R2, c[0x0][0x2b8], R199 ;  /* 0x0000ae0002c77a24 */ /* 0x000fe200078e02c7 */
[----:B------:R-:W-:Y:S01]  /*1b10*/  UIMAD UR9, UR14, UR5, UR9 ;  /* 0x000000050e0972a4 */ /* 0x000fe2000f8e0209 */
[----:B------:R-:W-:Y:S01]  /*1b20*/  ISETP.GE.AND P4, PT, R10, c[0x0][0x1d4], PT ;  /* 0x000075000a007a0c */ /* 0x000fe20003f86270 */
[----:B------:R-:W-:Y:S01]  /*1b30*/  UISETP.GT.AND UP2, UPT, UR13, UR11, UPT ;  /* 0x0000000b0d00728c */ /* 0x000fe2000bf44270 */
[----:B------:R-:W-:Y:S01]  /*1b40*/  IMAD.WIDE.U32 R22, R199, c[0x0][0x1e0], RZ ;  /* 0x00007800c7167a25 */ /* 0x000fe200078e00ff */
[----:B--2---:R-:W-:Y:S01]  /*1b50*/  SHF.R.S32.HI R14, RZ, 0x1f, R199 ;  /* 0x0000001fff0e7819 */ /* 0x004fe200000114c7 */
[----:B------:R-:W-:Y:S01]  /*1b60*/  UIADD3 UR9, UR17, UR9, URZ ;  /* 0x0000000911097290 */ /* 0x000fe2000fffe03f */
[----:B------:R-:W-:Y:S01]  /*1b70*/  ISETP.GE.AND P6, PT, R9, c[0x0][0x1d4], PT ;  /* 0x0000750009007a0c */ /* 0x000fe20003fc6270 */
[----:B---3--:R-:W-:Y:S01]  /*1b80*/  IMAD.MOV.U32 R16, RZ, RZ, R22 ;  /* 0x000000ffff107224 */ /* 0x008fe200078e0016 */
[----:B------:R-:W-:Y:S01]  /*1b90*/  ULDC.64 UR4, c[0x0][0x210] ;  /* 0x0000840000047ab9 */ /* 0x000fe20000000a00 */
[C---:B------:R-:W-:Y:S01]  /*1ba0*/  IMAD R2, R14.reuse, c[0x0][0x1e0], RZ ;  /* 0x000078000e027a24 */ /* 0x040fe200078e02ff */
[----:B------:R-:W-:Y:S01]  /*1bb0*/  UIMAD UR8, UR8, UR4, URZ ;  /* 0x00000004080872a4 */ /* 0x000fe2000f8e023f */
[----:B------:R-:W-:Y:S01]  /*1bc0*/  IMAD R14, R14, c[0x0][0x208], RZ ;  /* 0x000082000e0e7a24 */ /* 0x000fe200078e02ff */
[----:B------:R-:W-:Y:S01]  /*1bd0*/  UIMAD.WIDE.U32 UR22, UR14, UR4, URZ ;  /* 0x000000040e1672a5 */ /* 0x000fe2000f8e003f */
[C---:B------:R-:W-:Y:S01]  /*1be0*/  IMAD R2, R199.reuse, c[0x0][0x1e4], R2 ;  /* 0x00007900c7027a24 */ /* 0x040fe200078e0202 */
[----:B------:R-:W-:Y:S01]  /*1bf0*/  UIMAD UR8, UR14, UR5, UR8 ;  /* 0x000000050e0872a4 */ /* 0x000fe2000f8e0208 */
[----:B------:R-:W-:Y:S01]  /*1c00*/  IMAD R14, R199, c[0x0][0x20c], R14 ;  /* 0x00008300c70e7a24 */ /* 0x000fe200078e020e */
[----:B------:R-:W-:Y:S01]  /*1c10*/  ISETP.GE.AND P3, PT, R207, c[0x0][0x1d4], PT ;  /* 0x00007500cf007a0c */ /* 0x000fe20003f66270 */
[----:B------:R-:W-:Y:S01]  /*1c20*/  IMAD.IADD R17, R23, 0x1, R2 ;  /* 0x0000000117117824 */ /* 0x000fe200078e0202 */
[----:B------:R-:W-:Y:S01]  /*1c30*/  UIADD3 UR8, UR23, UR8, URZ ;  /* 0x0000000817087290 */ /* 0x000fe2000fffe03f */
[----:B------:R-:W-:Y:S01]  /*1c40*/  IMAD.WIDE.U32 R22, R199, c[0x0][0x208], RZ ;  /* 0x00008200c7167a25 */ /* 0x000fe200078e00ff */
[----:B------:R-:W-:-:S02]  /*1c50*/  LEA.HI R92, R94, R7, RZ, 0x5 ;  /* 0x000000075e5c7211 */ /* 0x000fc400078f28ff */
[----:B------:R-:W-:Y:S01]  /*1c60*/  SHF.R.S32.HI R132, RZ, 0x1f, R207 ;  /* 0x0000001fff847819 */ /* 0x000fe200000114cf */
[----:B------:R-:W-:Y:S01]  /*1c70*/  IMAD.IADD R15, R23, 0x1, R14 ;  /* 0x00000001170f7824 */ /* 0x000fe200078e020e */
[----:B------:R-:W-:Y:S01]  /*1c80*/  SEL R208, RZ, 0x10, P6 ;  /* 0x00000010ffd07807 */ /* 0x000fe20003000000 */
[----:B------:R-:W-:Y:S01]  /*1c90*/  IMAD.MOV.U32 R14, RZ, RZ, R22 ;  /* 0x000000ffff0e7224 */ /* 0x000fe200078e0016 */
[----:B------:R-:W-:Y:S02]  /*1ca0*/  IADD3 R196, R133, 0x100, RZ ;  /* 0x0000010085c47810 */ /* 0x000fe40007ffe0ff */
[----:B------:R-:W-:Y:S02]  /*1cb0*/  SHF.R.S32.HI R197, RZ, 0x1f, R194 ;  /* 0x0000001fffc57819 */ /* 0x000fe400000114c2 */
[----:B----4-:R-:W-:Y:S01]  /*1cc0*/  SHF.R.S32.HI R3, RZ, 0x1f, R198 ;  /* 0x0000001fff037819 */ /* 0x010fe200000114c6 */
[----:B------:R-:W-:-:S04]  /*1cd0*/  IMAD.WIDE.U32 R12, R198, c[0x0][0x1f0], R16 ;  /* 0x00007c00c60c7a25 */ /* 0x000fc800078e0010 */
[C---:B------:R-:W-:Y:S01]  /*1ce0*/  IMAD R5, R3.reuse, c[0x0][0x1f0], RZ ;  /* 0x00007c0003057a24 */ /* 0x040fe200078e02ff */
[----:B------:R-:W-:Y:S01]  /*1cf0*/  IADD3 R12, P0, R12, UR16, RZ ;  /* 0x000000100c0c7c10 */ /* 0x000fe2000ff1e0ff */
[----:B------:R-:W-:Y:S02]  /*1d00*/  IMAD R3, R3, c[0x0][0x218], RZ ;  /* 0x0000860003037a24 */ /* 0x000fe400078e02ff */
[C---:B------:R-:W-:Y:S02]  /*1d10*/  IMAD R2, R198.reuse, c[0x0][0x1f4], R5 ;  /* 0x00007d00c6027a24 */ /* 0x040fe400078e0205 */
[----:B------:R-:W-:-:S03]  /*1d20*/  IMAD.WIDE.U32 R14, R198, c[0x0][0x218], R14 ;  /* 0x00008600c60e7a25 */ /* 0x000fc600078e000e */
[----:B------:R-:W-:Y:S01]  /*1d30*/  IADD3.X R5, R13, UR9, R2, P0, !PT ;  /* 0x000000090d057c10 */ /* 0x000fe200087fe402 */
[----:B------:R-:W-:Y:S01]  /*1d40*/  IMAD R3, R198, c[0x0][0x21c], R3 ;  /* 0x00008700c6037a24 */ /* 0x000fe200078e0203 */
[----:B------:R-:W-:-:S04]  /*1d50*/  LEA R13, P0, R12, c[0x0][0x1c8], 0x1 ;  /* 0x000072000c0d7a11 */ /* 0x000fc800078008ff */
[----:B------:R-:W-:Y:S01]  /*1d60*/  LEA.HI.X R12, R12, c[0x0][0x1cc], R5, 0x1, P0 ;  /* 0x000073000c0c7a11 */ /* 0x000fe200000f0c05 */
[----:B------:R-:W-:Y:S01]  /*1d70*/  SHFL.IDX PT, R16, R13, RZ, 0x181f ;  /* 0x00181fff0d107589 */ /* 0x000fe200000e0000 */
[----:B------:R-:W-:-:S03]  /*1d80*/  IMAD.U32 R5, RZ, RZ, UR25 ;  /* 0x00000019ff057e24 */ /* 0x000fc6000f8e00ff */
[----:B------:R-:W1:Y:S02]  /*1d90*/  SHFL.IDX PT, R17, R12, RZ, 0x181f ;  /* 0x00181fff0c117589 */ /* 0x000e6400000e0000 */
[----:B------:R-:W-:Y:S02]  /*1da0*/  IADD3 R2, -R20, UR12, -R5 ;  /* 0x0000000c14027c10 */ /* 0x000fe4000fffe905 */
[----:B------:R-:W-:Y:S02]  /*1db0*/  SHFL.IDX PT, R28, R13, 0x1, 0x181f ;  /* 0x00381f000d1c7f89 */ /* 0x000fe400000e0000 */
[----:B------:R-:W-:Y:S02]  /*1dc0*/  ISETP.GE.AND P0, PT, R2, 0x1, PT ;  /* 0x000000010200780c */ /* 0x000fe40003f06270 */
[----:B------:R2:W3:Y:S11]  /*1dd0*/  SHFL.IDX PT, R29, R12, 0x1, 0x181f ;  /* 0x00381f000c1d7f89 */ /* 0x0004f600000e0000 */
[----:B-1----:R-:W-:-:S04]  /*1de0*/  @P0 IMAD.WIDE R24, R207, 0x2, R16 ;  /* 0x00000002cf180825 */ /* 0x002fc800078e0210 */
[--C-:B------:R-:W-:Y:S01]  /*1df0*/  @P0 IMAD.WIDE R22, R192, 0x2, R16.reuse ;  /* 0x00000002c0160825 */ /* 0x100fe200078e0210 */
[----:B------:R1:W-:Y:S03]  /*1e00*/  @P0 LDGSTS.E.BYPASS.LTC128B.128 [R133+0xc100], [R24.64], !P5 ;  /* 0x0c10000018850fae */ /* 0x0003e6000e901d54 */
[----:B------:R-:W-:Y:S01]  /*1e10*/  @P0 IMAD.WIDE R16, R194, 0x2, R16 ;  /* 0x00000002c2100825 */ /* 0x000fe200078e0210 */
[----:B------:R4:W-:Y:S03]  /*1e20*/  @P0 LDGSTS.E.BYPASS.LTC128B.128 [R133+0xe100], [R22.64], !P4 ;  /* 0x0e10000016850fae */ /* 0x0009e6000e101d54 */
[----:B--2---:R-:W-:Y:S01]  /*1e30*/  IMAD.WIDE R12, R207, 0x2, RZ ;  /* 0x00000002cf0c7825 */ /* 0x004fe200078e02ff */
[----:B------:R2:W-:Y:S01]  /*1e40*/  @P0 LDGSTS.E.BYPASS.LTC128B.128 [R133+0x10100], [R16.64], !P6 ;  /* 0x1010000010850fae */ /* 0x0005e2000f101d54 */
[----:B------:R-:W-:-:S04]  /*1e50*/  IADD3 R5, P0, R14, UR22, RZ ;  /* 0x000000160e057c10 */ /* 0x000fc8000ff1e0ff */
[----:B------:R-:W-:Y:S02]  /*1e60*/  IADD3.X R14, R15, UR8, R3, P0, !PT ;  /* 0x000000080f0e7c10 */ /* 0x000fe400087fe403 */
[----:B------:R-:W-:-:S04]  /*1e70*/  LEA R15, P0, R5, c[0x0][0x1f8], 0x1 ;  /* 0x00007e00050f7a11 */ /* 0x000fc800078008ff */
[----:B------:R-:W-:Y:S01]  /*1e80*/  LEA.HI.X R14, R5, c[0x0][0x1fc], R14, 0x1, P0 ;  /* 0x00007f00050e7a11 */ /* 0x000fe200000f0c0e */
[----:B------:R-:W2:Y:S01]  /*1e90*/  SHFL.IDX PT, R6, R15, RZ, 0x181f ;  /* 0x00181fff0f067589 */ /* 0x000ea200000e0000 */
[----:B------:R-:W-:-:S03]  /*1ea0*/  ISETP.GT.AND P0, PT, R2, 0x20, PT ;  /* 0x000000200200780c */ /* 0x000fc60003f04270 */
[----:B------:R-:W2:Y:S01]  /*1eb0*/  SHFL.IDX PT, R8, R14, RZ, 0x181f ;  /* 0x00181fff0e087589 */ /* 0x000ea200000e0000 */
[----:B-1----:R-:W-:-:S03]  /*1ec0*/  IMAD.WIDE R24, R192, 0x2, RZ ;  /* 0x00000002c0187825 */ /* 0x002fc600078e02ff */
[----:B------:R-:W1:Y:S01]  /*1ed0*/  SHFL.IDX PT, R3, R15, 0x1, 0x181f ;  /* 0x00381f000f037f89 */ /* 0x000e6200000e0000 */
[----:B----4-:R-:W-:-:S03]  /*1ee0*/  IMAD.WIDE R22, R194, 0x2, RZ ;  /* 0x00000002c2167825 */ /* 0x010fc600078e02ff */
[----:B------:R4:W1:Y:S02]  /*1ef0*/  SHFL.IDX PT, R5, R14, 0x1, 0x181f ;  /* 0x00381f000e057f89 */ /* 0x00086400000e0000 */
[----:B---3--:R-:W-:-:S04]  /*1f00*/  @P0 IMAD.WIDE R26, R207, 0x2, R28 ;  /* 0x00000002cf1a0825 */ /* 0x008fc800078e021c */
[--C-:B------:R-:W-:Y:S01]  /*1f10*/  @P0 IMAD.WIDE R30, R192, 0x2, R28.reuse ;  /* 0x00000002c01e0825 */ /* 0x100fe200078e021c */
[----:B------:R3:W-:Y:S03]  /*1f20*/  @P0 LDGSTS.E.BYPASS.LTC128B.128 [R133+0xd100], [R26.64], !P5 ;  /* 0x0d1000001a850fae */ /* 0x0007e6000e901d54 */
[----:B------:R-:W-:Y:S01]  /*1f30*/  @P0 IMAD.WIDE R28, R194, 0x2, R28 ;  /* 0x00000002c21c0825 */ /* 0x000fe200078e021c */
[----:B------:R3:W-:Y:S04]  /*1f40*/  @P0 LDGSTS.E.BYPASS.LTC128B.128 [R133+0xf100], [R30.64], !P4 ;  /* 0x0f1000001e850fae */ /* 0x0007e8000e101d54 */
[----:B------:R3:W-:Y:S01]  /*1f50*/  @P0 LDGSTS.E.BYPASS.LTC128B.128 [R133+0x11100], [R28.64], !P6 ;  /* 0x111000001c850fae */ /* 0x0007e2000f101d54 */
[----:B--2---:R-:W-:-:S03]  /*1f60*/  IADD3 R16, P0, R6, R12, RZ ;  /* 0x0000000c06107210 */ /* 0x004fc60007f1e0ff */
[----:B------:R-:W0:Y:S02]  /*1f70*/  LDGDEPBAR ;  /* 0x00000000000079af */ /* 0x000e240000000000 */
[----:B------:R-:W-:Y:S01]  /*1f80*/  IMAD.X R17, R8, 0x1, R13, P0 ;  /* 0x0000000108117824 */ /* 0x000fe200000e060d */
[----:B----4-:R-:W-:-:S05]  /*1f90*/  IADD3 R14, P0, R6, R24, RZ ;  /* 0x00000018060e7210 */ /* 0x010fca0007f1e0ff */
[----:B------:R-:W-:Y:S01]  /*1fa0*/  IMAD.X R15, R8, 0x1, R25, P0 ;  /* 0x00000001080f7824 */ /* 0x000fe200000e0619 */
[----:B-1----:R-:W-:-:S05]  /*1fb0*/  IADD3 R12, P0, R12, R3, RZ ;  /* 0x000000030c0c7210 */ /* 0x002fca0007f1e0ff */
[----:B------:R-:W-:Y:S01]  /*1fc0*/  IMAD.X R13, R13, 0x1, R5, P0 ;  /* 0x000000010d0d7824 */ /* 0x000fe200000e0605 */
[----:B---3--:R-:W-:Y:S02]  /*1fd0*/  IADD3 R26, P0, R6, R22, RZ ;  /* 0x00000016061a7210 */ /* 0x008fe40007f1e0ff */
[----:B------:R-:W-:-:S03]  /*1fe0*/  SHF.R.S32.HI R6, RZ, 0x5, R92 ;  /* 0x00000005ff067819 */ /* 0x000fc6000001145c */
[----:B------:R-:W-:Y:S01]  /*1ff0*/  IMAD.X R27, R8, 0x1, R23, P0 ;  /* 0x00000001081b7824 */ /* 0x000fe200000e0617 */
[----:B------:R-:W-:-:S05]  /*2000*/  IADD3 R24, P0, R24, R3, RZ ;  /* 0x0000000318187210 */ /* 0x000fca0007f1e0ff */
[----:B------:R-:W-:Y:S01]  /*2010*/  IMAD.X R25, R25, 0x1, R5, P0 ;  /* 0x0000000119197824 */ /* 0x000fe200000e0605 */
[----:B------:R-:W-:Y:S02]  /*2020*/  IADD3 R22, P0, R22, R3, RZ ;  /* 0x0000000316167210 */ /* 0x000fe40007f1e0ff */
[----:B------:R-:W-:-:S03]  /*2030*/  SHF.R.S32.HI R3, RZ, 0x1f, R192 ;  /* 0x0000001fff037819 */ /* 0x000fc600000114c0 */
[----:B------:R-:W-:Y:S01]  /*2040*/  IMAD.X R23, R23, 0x1, R5, P0 ;  /* 0x0000000117177824 */ /* 0x000fe200000e0605 */
[C---:B------:R-:W-:Y:S02]  /*2050*/  ISETP.LT.OR P0, PT, R2.reuse, 0x1, P3 ;  /* 0x000000010200780c */ /* 0x040fe40001f01670 */
[----:B------:R-:W-:-:S11]  /*2060*/  ISETP.LT.OR P3, PT, R2, 0x21, P3 ;  /* 0x000000210200780c */ /* 0x000fd60001f61670 */
[----:B------:R1:W-:Y:S01]  /*2070*/  LDGSTS.E.BYPASS.LTC128B.128 [R133+0x100], [R16.64], !P0 ;  /* 0x0010000010857fae */ /* 0x0003e2000c101d54 */
[----:B------:R-:W-:-:S04]  /*2080*/  ISETP.GE.AND P0, PT, R10, c[0x0][0x1d4], PT ;  /* 0x000075000a007a0c */ /* 0x000fc80003f06270 */
[C---:B------:R-:W-:Y:S02]  /*2090*/  ISETP.LT.OR P2, PT, R2.reuse, 0x1, P0 ;  /* 0x000000010200780c */ /* 0x040fe40000741670 */
[----:B------:R-:W-:-:S11]  /*20a0*/  ISETP.LT.OR P0, PT, R2, 0x21, P0 ;  /* 0x000000210200780c */ /* 0x000fd60000701670 */
[----:B------:R1:W-:Y:S01]  /*20b0*/  LDGSTS.E.BYPASS.LTC128B.128 [R133+0x2100], [R14.64], !P2 ;  /* 0x021000000e857fae */ /* 0x0003e2000d101d54 */
[----:B------:R-:W-:-:S04]  /*20c0*/  ISETP.GE.AND P2, PT, R9, c[0x0][0x1d4], PT ;  /* 0x0000750009007a0c */ /* 0x000fc80003f46270 */
[----:B------:R-:W-:-:S13]  /*20d0*/  ISETP.LT.OR P1, PT, R2, 0x1, P2 ;  /* 0x000000010200780c */ /* 0x000fda0001721670 */
[----:B------:R1:W-:Y:S01]  /*20e0*/  LDGSTS.E.BYPASS.LTC128B.128 [R133+0x4100], [R26.64], !P1 ;  /* 0x041000001a857fae */ /* 0x0003e2000c901d54 */
[----:B------:R-:W-:-:S03]  /*20f0*/  ISETP.NE.AND P1, PT, R11, RZ, PT ;  /* 0x000000ff0b00720c */ /* 0x000fc60003f25270 */
[----:B------:R1:W-:Y:S01]  /*2100*/  LDGSTS.E.BYPASS.LTC128B.128 [R133+0x1100], [R12.64], !P3 ;  /* 0x011000000c857fae */ /* 0x0003e2000d901d54 */
[----:B------:R-:W-:-:S03]  /*2110*/  ISETP.GT.AND P3, PT, R201, 0x3f, PT ;  /* 0x0000003fc900780c */ /* 0x000fc60003f64270 */
[----:B------:R1:W-:Y:S01]  /*2120*/  LDGSTS.E.BYPASS.LTC128B.128 [R133+0x3100], [R24.64], !P0 ;  /* 0x0310000018857fae */ /* 0x0003e2000c101d54 */
[----:B------:R-:W-:-:S13]  /*2130*/  ISETP.LT.OR P0, PT, R2, 0x21, P2 ;  /* 0x000000210200780c */ /* 0x000fda0001701670 */
[----:B------:R1:W-:Y:S01]  /*2140*/  LDGSTS.E.BYPASS.LTC128B.128 [R133+0x5100], [R22.64], !P0 ;  /* 0x0510000016857fae */ /* 0x0003e2000c101d54 */
[----:B------:R-:W-:-:S03]  /*2150*/  PLOP3.LUT P0, PT, PT, PT, UP2, 0x40, 0x0 ;  /* 0x000000000000781c */ /* 0x000fc60003f0e828 */
[----:B------:R-:W0:Y:S10]  /*2160*/  LDGDEPBAR ;  /* 0x00000000000079af */ /* 0x000e340000000000 */
[----:B------:R-:W-:Y:S05]  /*2170*/  @P0 BRA `(.L_x_1942) ;  /* 0x0000042000000947 */ /* 0x000fea0003800000 */
[----:B------:R-:W-:Y:S01]  /*2180*/  ISETP.NE.AND P2, PT, R195, 0x1, PT ;  /* 0x00000001c300780c */ /* 0x000fe20003f45270 */
[----:B------:R-:W-:Y:S01]  /*2190*/  IMAD.MOV.U32 R198, RZ, RZ, RZ ;  /* 0x000000ffffc67224 */ /* 0x000fe200078e00ff */
[----:B------:R-:W-:-:S04]  /*21a0*/  IADD3 R199, R201, UR25, R202 ;  /* 0x00000019c9c77c10 */ /* 0x000fc8000fffe0ca */
[----:B------:R-:W-:-:S05]  /*21b0*/  IADD3 R199, R199, -0x40, RZ ;  /* 0xffffffc0c7c77810 */ /* 0x000fca0007ffe0ff */
[----:B------:R-:W-:Y:S02]  /*21c0*/  IMAD.MOV.U32 R2, RZ, RZ, R199 ;  /* 0x000000ffff027224 */ /* 0x000fe400078e00c7 */
[----:B------:R-:W-:-:S05]  /*21d0*/  @P2 IMAD.HI.U32 R5, R199, c[0x0][0x2bc], RZ ;  /* 0x0000af00c7052a27 */ /* 0x000fca00078e00ff */
[----:B------:R-:W-:-:S04]  /*21e0*/  @P2 SHF.R.U32.HI R2, RZ, c[0x0][0x2c0], R5 ;  /* 0x0000b000ff022a19 */ /* 0x000fc80000011605 */
[----:B------:R-:W-:-:S04]  /*21f0*/  @!P3 IADD3 R10, P0, R2, UR18, RZ ;  /* 0x00000012020abc10 */ /* 0x000fc8000ff1e0ff */
[----:B------:R-:W-:Y:S02]  /*2200*/  @!P3 LEA.HI.X.SX32 R5, R2, UR10, 0x1, P0 ;  /* 0x0000000a0205bc11 */ /* 0x000fe400080f0eff */
[----:B------:R-:W-:-:S04]  /*2210*/  @!P3 LEA R8, P0, R10, c[0x0][0x2a0], 0x2 ;  /* 0x0000a8000a08ba11 */ /* 0x000fc800078010ff */
[----:B------:R-:W-:-:S05]  /*2220*/  @!P3 LEA.HI.X R9, R10, c[0x0][0x2a4], R5, 0x2, P0 ;  /* 0x0000a9000a09ba11 */ /* 0x000fca00000f1405 */
[----:B------:R-:W2:Y:S01]  /*2230*/  @!P3 LDG.E R198, [R8.64] ;  /* 0x0000001408c6b981 */ /* 0x000ea2000c1e1900 */
[----:B------:R-:W-:Y:S01]  /*2240*/  IMAD.MOV R2, RZ, RZ, -R2 ;  /* 0x000000ffff027224 */ /* 0x000fe200078e0a02 */
[C---:B-1----:R-:W-:Y:S01]  /*2250*/  SHF.L.U64.HI R13, R207.reuse, 0x1, R132 ;  /* 0x00000001cf0d7819 */ /* 0x042fe20000010284 */
[----:B------:R-:W-:Y:S01]  /*2260*/  IMAD.SHL.U32 R12, R207, 0x2, RZ ;  /* 0x00000002cf0c7824 */ /* 0x000fe200078e00ff */
        /* <DEDUP_REMOVED lines=8> */
[----:B--2---:R-:W-:-:S03]  /*22f0*/  SHF.R.S32.HI R5, RZ, 0x1f, R198 ;  /* 0x0000001fff057819 */ /* 0x004fc600000114c6 */
[----:B------:R-:W-:Y:S01]  /*2300*/  IMAD.WIDE.U32 R8, R198, c[0x0][0x1f0], R10 ;  /* 0x00007c00c6087a25 */ /* 0x000fe200078e000a */
[----:B------:R-:W-:Y:S02]  /*2310*/  SEL R11, RZ, 0x10, P5 ;  /* 0x00000010ff0b7807 */ /* 0x000fe40002800000 */
[----:B------:R-:W-:Y:S01]  /*2320*/  SHF.L.U64.HI R10, R192, 0x1, R3 ;  /* 0x00000001c00a7819 */ /* 0x000fe20000010203 */
[----:B------:R-:W-:Y:S01]  /*2330*/  IMAD R5, R5, c[0x0][0x1f0], RZ ;  /* 0x00007c0005057a24 */ /* 0x000fe200078e02ff */
[----:B------:R-:W-:Y:S02]  /*2340*/  IADD3 R14, P0, R8, UR16, RZ ;  /* 0x00000010080e7c10 */ /* 0x000fe4000ff1e0ff */
[----:B------:R-:W-:Y:S01]  /*2350*/  IADD3 R25, -R11, 0x10, RZ ;  /* 0x000000100b197810 */ /* 0x000fe20007ffe1ff */
[----:B------:R-:W-:Y:S01]  /*2360*/  IMAD R2, R198, c[0x0][0x1f4], R5 ;  /* 0x00007d00c6027a24 */ /* 0x000fe200078e0205 */
[----:B------:R-:W-:Y:S02]  /*2370*/  SEL R8, RZ, 0x10, P4 ;  /* 0x00000010ff087807 */ /* 0x000fe40002000000 */
[----:B------:R-:W-:-:S02]  /*2380*/  LOP3.LUT R25, R25, 0xf, RZ, 0xc0, !PT ;  /* 0x0000000f19197812 */ /* 0x000fc400078ec0ff */
[----:B------:R-:W-:Y:S01]  /*2390*/  IADD3.X R9, R9, UR9, R2, P0, !PT ;  /* 0x0000000909097c10 */ /* 0x000fe200087fe402 */
[----:B------:R-:W-:Y:S01]  /*23a0*/  IMAD.SHL.U32 R2, R194, 0x2, RZ ;  /* 0x00000002c2027824 */ /* 0x000fe200078e00ff */
[----:B------:R-:W-:Y:S02]  /*23b0*/  LEA R15, P0, R14, c[0x0][0x1c8], 0x1 ;  /* 0x000072000e0f7a11 */ /* 0x000fe400078008ff */
[----:B------:R-:W-:Y:S02]  /*23c0*/  IADD3 R22, -R8, 0x10, RZ ;  /* 0x0000001008167810 */ /* 0x000fe40007ffe1ff */
[----:B------:R-:W-:Y:S01]  /*23d0*/  LEA.HI.X R14, R14, c[0x0][0x1cc], R9, 0x1, P0 ;  /* 0x000073000e0e7a11 */ /* 0x000fe200000f0c09 */
[----:B------:R-:W1:Y:S01]  /*23e0*/  SHFL.IDX PT, R16, R15, 0x1, 0x181f ;  /* 0x00381f000f107f89 */ /* 0x000e6200000e0000 */
[----:B------:R-:W-:Y:S01]  /*23f0*/  IMAD.SHL.U32 R9, R192, 0x2, RZ ;  /* 0x00000002c0097824 */ /* 0x000fe200078e00ff */
[----:B------:R-:W-:Y:S02]  /*2400*/  LOP3.LUT R22, R22, 0xf, RZ, 0xc0, !PT ;  /* 0x0000000f16167812 */ /* 0x000fe400078ec0ff */
[----:B------:R-:W2:Y:S01]  /*2410*/  SHFL.IDX PT, R18, R14, 0x1, 0x181f ;  /* 0x00381f000e127f89 */ /* 0x000ea200000e0000 */
[----:B------:R-:W-:-:S03]  /*2420*/  SHF.L.U64.HI R5, R194, 0x1, R197 ;  /* 0x00000001c2057819 */ /* 0x000fc600000102c5 */
[----:B------:R-:W3:Y:S04]  /*2430*/  SHFL.IDX PT, R15, R15, RZ, 0x181f ;  /* 0x00181fff0f0f7589 */ /* 0x000ee800000e0000 */
[----:B------:R-:W4:Y:S01]  /*2440*/  SHFL.IDX PT, R14, R14, RZ, 0x181f ;  /* 0x00181fff0e0e7589 */ /* 0x000f2200000e0000 */
[----:B-1----:R-:W-:-:S04]  /*2450*/  IADD3 R24, P2, P0, R25, R16, R12 ;  /* 0x0000001019187210 */ /* 0x002fc8000785e00c */
[----:B--2---:R-:W-:Y:S02]  /*2460*/  IADD3.X R25, RZ, R18, R13, P2, P0 ;  /* 0x00000012ff197210 */ /* 0x004fe400017e040d */
[----:B------:R-:W-:-:S04]  /*2470*/  IADD3 R22, P2, P0, R22, R16, R9 ;  /* 0x0000001016167210 */ /* 0x000fc8000785e009 */
[----:B------:R-:W-:Y:S02]  /*2480*/  IADD3.X R23, RZ, R18, R10, P2, P0 ;  /* 0x00000012ff177210 */ /* 0x000fe400017e040a */
[----:B------:R-:W-:-:S04]  /*2490*/  IADD3 R16, P2, P0, R17, R16, R2 ;  /* 0x0000001011107210 */ /* 0x000fc8000785e002 */
[----:B------:R-:W-:Y:S02]  /*24a0*/  IADD3.X R17, RZ, R18, R5, P2, P0 ;  /* 0x00000012ff117210 */ /* 0x000fe400017e0405 */
[----:B---3--:R-:W-:-:S05]  /*24b0*/  IADD3 R12, P0, R15, R12, RZ ;  /* 0x0000000c0f0c7210 */ /* 0x008fca0007f1e0ff */
[----:B----4-:R-:W-:Y:S01]  /*24c0*/  IMAD.X R13, R14, 0x1, R13, P0 ;  /* 0x000000010e0d7824 */ /* 0x010fe200000e060d */
        /* <DEDUP_REMOVED lines=13> */
.L_x_1942:
[----:B------:R-:W0:Y:S01]  /*25a0*/  LDGDEPBAR ;  /* 0x00000000000079af */ /* 0x000e220000000000 */
[----:B------:R-:W-:Y:S01]  /*25b0*/  SHF.R.S32.HI R2, RZ, 0x4, R21 ;  /* 0x00000004ff027819 */ /* 0x000fe20000011415 */
[C---:B------:R-:W-:Y:S01]  /*25c0*/  IMAD.SHL.U32 R5, R209.reuse, 0x40, RZ ;  /* 0x00000040d1057824 */ /* 0x040fe200078e00ff */
[----:B------:R-:W-:Y:S01]  /*25d0*/  LOP3.LUT P0, RZ, R209, 0x2, RZ, 0xc0, !PT ;  /* 0x00000002d1ff7812 */ /* 0x000fe2000780c0ff */
[----:B------:R-:W-:Y:S01]  /*25e0*/  IMAD.SHL.U32 R20, R20, 0x8, RZ ;  /* 0x0000000814147824 */ /* 0x000fe200078e00ff */
[----:B------:R-:W-:Y:S01]  /*25f0*/  LEA.HI R21, R21, R2, RZ, 0x1 ;  /* 0x0000000215157211 */ /* 0x000fe200078f08ff */
[----:B------:R-:W-:Y:S01]  /*2600*/  IMAD.SHL.U32 R19, R19, 0x40, RZ ;  /* 0x0000004013137824 */ /* 0x000fe200078e00ff */
[----:B------:R-:W-:Y:S01]  /*2610*/  LOP3.LUT R5, R5, 0x1c0, RZ, 0xc0, !PT ;  /* 0x000001c005057812 */ /* 0x000fe200078ec0ff */
[----:B------:R-:W-:Y:S01]  /*2620*/  IMAD.MOV.U32 R186, RZ, RZ, 0x20 ;  /* 0x00000020ffba7424 */ /* 0x000fe200078e00ff */
[----:B------:R-:W-:Y:S01]  /*2630*/  LOP3.LUT R21, R21, 0xfffffffe, RZ, 0xc0, !PT ;  /* 0xfffffffe15157812 */ /* 0x000fe200078ec0ff */
[----:B------:R-:W-:Y:S01]  /*2640*/  IMAD.SHL.U32 R188, R188, 0x2, RZ ;  /* 0x00000002bcbc7824 */ /* 0x000fe200078e00ff */
[----:B------:R-:W-:-:S02]  /*2650*/  LOP3.LUT R20, R5, 0x8, R20, 0xf8, !PT ;  /* 0x0000000805147812 */ /* 0x000fc400078ef814 */
[----:B------:R-:W-:Y:S01]  /*2660*/  SHF.R.U32.HI R5, RZ, 0x3, R5 ;  /* 0x00000003ff057819 */ /* 0x000fe20000011605 */
[----:B------:R-:W-:Y:S01]  /*2670*/  IMAD.IADD R21, R2, 0x1, -R21 ;  /* 0x0000000102157824 */ /* 0x000fe200078e0a15 */
[----:B------:R-:W-:Y:S02]  /*2680*/  LOP3.LUT R19, R19, 0x1c0, RZ, 0xc0, !PT ;  /* 0x000001c013137812 */ /* 0x000fe400078ec0ff */
[----:B------:R-:W-:Y:S01]  /*2690*/  LOP3.LUT R20, R20, R5, RZ, 0x3c, !PT ;  /* 0x0000000514147212 */ /* 0x000fe200078e3cff */
[C---:B------:R-:W-:Y:S01]  /*26a0*/  IMAD.SHL.U32 R2, R21.reuse, 0x8, RZ ;  /* 0x0000000815027824 */ /* 0x040fe200078e00ff */
[----:B------:R-:W-:Y:S01]  /*26b0*/  SEL R186, R186, 0xffffffe0, !P0 ;  /* 0xffffffe0baba7807 */ /* 0x000fe20004000000 */
[----:B------:R-:W-:Y:S01]  /*26c0*/  IMAD.SHL.U32 R5, R0, 0x40, RZ ;  /* 0x0000004000057824 */ /* 0x000fe200078e00ff */
[----:B------:R-:W-:Y:S01]  /*26d0*/  PLOP3.LUT P0, PT, PT, PT, UP2, 0x40, 0x0 ;  /* 0x000000000000781c */ /* 0x000fe20003f0e828 */
[----:B------:R-:W-:Y:S01]  /*26e0*/  IMAD R189, R21, 0x200, R20 ;  /* 0x0000020015bd7824 */ /* 0x000fe200078e0214 */
[----:B------:R-:W-:Y:S01]  /*26f0*/  LOP3.LUT R2, R19, 0x8, R2, 0xf8, !PT ;  /* 0x0000000813027812 */ /* 0x000fe200078ef802 */
[----:B------:R-:W-:-:S04]  /*2700*/  DEPBAR.LE SB0, 0x3 ;  /* 0x000080c00000791a */ /* 0x000fc80000000000 */
[----:B------:R-:W-:-:S04]  /*2710*/  DEPBAR.LE SB0, 0x2 ;  /* 0x000080800000791a */ /* 0x000fc80000000000 */
[----:B------:R-:W-:Y:S01]  /*2720*/  SHF.R.U32.HI R19, RZ, 0x3, R19 ;  /* 0x00000003ff137819 */ /* 0x000fe20000011613 */
[----:B------:R-:W-:Y:S01]  /*2730*/  IMAD.SHL.U32 R189, R189, 0x2, RZ ;  /* 0x00000002bdbd7824 */ /* 0x000fe200078e00ff */
[----:B------:R-:W-:Y:S01]  /*2740*/  LOP3.LUT R5, R5, 0xfffffe00, RZ, 0xc0, !PT ;  /* 0xfffffe0005057812 */ /* 0x000fe200078ec0ff */
[----:B------:R-:W-:Y:S01]  /*2750*/  BAR.SYNC.DEFER_BLOCKING 0x0 ;  /* 0x0000000000007b1d */ /* 0x000fe20000010000 */
[----:B------:R-:W-:Y:S01]  /*2760*/  LOP3.LUT R2, R2, R19, RZ, 0x3c, !PT ;  /* 0x0000001302027212 */ /* 0x000fe200078e3cff */
[----:B------:R-:W-:Y:S02]  /*2770*/  IMAD.IADD R96, R189, 0x1, R186 ;  /* 0x00000001bd607824 */ /* 0x000fe400078e02ba */
[----:B------:R-:W-:-:S04]  /*2780*/  IMAD R9, R6, 0x400, R5 ;  /* 0x0000040006097824 */ /* 0x000fc800078e0205 */
[----:B------:R-:W-:-:S04]  /*2790*/  IMAD.IADD R0, R2, 0x1, R9 ;  /* 0x0000000102007824 */ /* 0x000fc800078e0209 */
[C---:B------:R-:W-:Y:S01]  /*27a0*/  IMAD.SHL.U32 R8, R0.reuse, 0x2, RZ ;  /* 0x0000000200087824 */ /* 0x040fe200078e00ff */
[----:B------:R-:W-:-:S05]  /*27b0*/  LEA R191, R0, 0x18100, 0x1 ;  /* 0x0001810000bf7811 */ /* 0x000fca00078e08ff */
[----:B------:R-:W-:Y:S01]  /*27c0*/  IMAD.IADD R187, R191, 0x1, R188 ;  /* 0x00000001bfbb7824 */ /* 0x000fe200078e02bc */
[----:B------:R2:W3:Y:S04]  /*27d0*/  LDSM.16.M88.4 R56, [R189+0xc100] ;  /* 0x00c10000bd38783b */ /* 0x0004e80000000200 */
[----:B-1----:R2:W1:Y:S04]  /*27e0*/  LDSM.16.M88.4 R24, [R189+0xc900] ;  /* 0x00c90000bd18783b */ /* 0x0024680000000200 */
        /* <DEDUP_REMOVED lines=8> */
[----:B------:R-:W-:Y:S05]  /*2870*/  @P0 BRA `(.L_x_1943) ;  /* 0x0000034000000947 */ /* 0x000fea0003800000 */
[----:B------:R-:W-:Y:S01]  /*2880*/  SHF.R.S32.HI R0, RZ, 0x1f, R199 ;  /* 0x0000001fff007819 */ /* 0x000fe200000114c7 */
[----:B------:R-:W-:Y:S01]  /*2890*/  IMAD.WIDE.U32 R16, R199, c[0x0][0x208], RZ ;  /* 0x00008200c7107a25 */ /* 0x000fe200078e00ff */
[----:B------:R-:W-:-:S02]  /*28a0*/  SHF.R.S32.HI R19, RZ, 0x1f, R198 ;  /* 0x0000001fff137819 */ /* 0x000fc400000114c6 */
[----:B------:R-:W-:Y:S01]  /*28b0*/  SEL R20, RZ, 0x10, P5 ;  /* 0x00000010ff147807 */ /* 0x000fe20002800000 */
[----:B------:R-:W-:Y:S01]  /*28c0*/  IMAD R0, R0, c[0x0][0x208], RZ ;  /* 0x0000820000007a24 */ /* 0x000fe200078e02ff */
[----:B------:R-:W-:Y:S01]  /*28d0*/  SHF.L.U64.HI R22, R207, 0x1, R132 ;  /* 0x00000001cf167819 */ /* 0x000fe20000010284 */
[----:B------:R-:W-:Y:S01]  /*28e0*/  IMAD R19, R19, c[0x0][0x218], RZ ;  /* 0x0000860013137a24 */ /* 0x000fe200078e02ff */
[----:B------:R-:W-:Y:S01]  /*28f0*/  IADD3 R38, -R20, 0x10, RZ ;  /* 0x0000001014267810 */ /* 0x000fe20007ffe1ff */
[----:B------:R-:W-:Y:S01]  /*2900*/  IMAD R0, R199, c[0x0][0x20c], R0 ;  /* 0x00008300c7007a24 */ /* 0x000fe200078e0200 */
[----:B------:R-:W-:Y:S01]  /*2910*/  IADD3 R29, -R208, 0x10, RZ ;  /* 0x00000010d01d7810 */ /* 0x000fe20007ffe1ff */
[----:B------:R-:W-:Y:S01]  /*2920*/  IMAD.SHL.U32 R21, R207, 0x2, RZ ;  /* 0x00000002cf157824 */ /* 0x000fe200078e00ff */
[----:B------:R-:W-:Y:S01]  /*2930*/  LOP3.LUT R38, R38, 0xf, RZ, 0xc0, !PT ;  /* 0x0000000f26267812 */ /* 0x000fe200078ec0ff */
[----:B------:R-:W-:Y:S01]  /*2940*/  IMAD.IADD R17, R17, 0x1, R0 ;  /* 0x0000000111117824 */ /* 0x000fe200078e0200 */
[----:B------:R-:W-:Y:S01]  /*2950*/  LOP3.LUT R29, R29, 0xf, RZ, 0xc0, !PT ;  /* 0x0000000f1d1d7812 */ /* 0x000fe200078ec0ff */
[----:B------:R-:W-:Y:S01]  /*2960*/  IMAD R0, R198, c[0x0][0x21c], R19 ;  /* 0x00008700c6007a24 */ /* 0x000fe200078e0213 */
[----:B------:R-:W-:Y:S01]  /*2970*/  SHF.L.U64.HI R19, R192, 0x1, R3 ;  /* 0x00000001c0137819 */ /* 0x000fe20000010203 */
[----:B------:R-:W-:-:S04]  /*2980*/  IMAD.WIDE.U32 R16, R198, c[0x0][0x218], R16 ;  /* 0x00008600c6107a25 */ /* 0x000fc800078e0010 */
[----:B------:R-:W-:Y:S01]  /*2990*/  IMAD.SHL.U32 R18, R192, 0x2, RZ ;  /* 0x00000002c0127824 */ /* 0x000fe200078e00ff */
[----:B------:R-:W-:Y:S02]  /*29a0*/  IADD3 R23, P0, R16, UR22, RZ ;  /* 0x0000001610177c10 */ /* 0x000fe4000ff1e0ff */
[C---:B------:R-:W-:Y:S02]  /*29b0*/  SHF.L.U64.HI R16, R194.reuse, 0x1, R197 ;  /* 0x00000001c2107819 */ /* 0x040fe400000102c5 */
[----:B------:R-:W-:Y:S02]  /*29c0*/  IADD3.X R0, R17, UR8, R0, P0, !PT ;  /* 0x0000000811007c10 */ /* 0x000fe400087fe400 */
[C---:B------:R-:W-:Y:S02]  /*29d0*/  LEA R28, P0, R23.reuse, c[0x0][0x1f8], 0x1 ;  /* 0x00007e00171c7a11 */ /* 0x040fe400078008ff */
[----:B------:R-:W-:Y:S02]  /*29e0*/  SEL R17, RZ, 0x10, P4 ;  /* 0x00000010ff117807 */ /* 0x000fe40002000000 */
[----:B------:R-:W-:Y:S01]  /*29f0*/  LEA.HI.X R23, R23, c[0x0][0x1fc], R0, 0x1, P0 ;  /* 0x00007f0017177a11 */ /* 0x000fe200000f0c00 */
[----:B------:R-:W5:Y:S01]  /*2a00*/  SHFL.IDX PT, R30, R28, 0x1, 0x181f ;  /* 0x00381f001c1e7f89 */ /* 0x000f6200000e0000 */
[----:B------:R-:W-:Y:S01]  /*2a10*/  IADD3 R37, -R17, 0x10, RZ ;  /* 0x0000001011257810 */ /* 0x000fe20007ffe1ff */
[----:B------:R-:W-:-:S02]  /*2a20*/  IMAD.SHL.U32 R0, R194, 0x2, RZ ;  /* 0x00000002c2007824 */ /* 0x000fc400078e00ff */
[----:B------:R-:W2:Y:S01]  /*2a30*/  SHFL.IDX PT, R31, R23, 0x1, 0x181f ;  /* 0x00381f00171f7f89 */ /* 0x000ea200000e0000 */
[----:B------:R-:W-:-:S03]  /*2a40*/  LOP3.LUT R37, R37, 0xf, RZ, 0xc0, !PT ;  /* 0x0000000f25257812 */ /* 0x000fc600078ec0ff */
[----:B------:R-:W-:Y:S01]  /*2a50*/  SHFL.IDX PT, R23, R23, RZ, 0x181f ;  /* 0x00181fff17177589 */ /* 0x000fe200000e0000 */
[----:B-----5:R-:W-:-:S04]  /*2a60*/  IADD3 R38, P2, P0, R38, R30, R21 ;  /* 0x0000001e26267210 */ /* 0x020fc8000785e015 */
[----:B--2---:R-:W-:Y:S02]  /*2a70*/  IADD3.X R39, RZ, R31, R22, P2, P0 ;  /* 0x0000001fff277210 */ /* 0x004fe400017e0416 */
[----:B------:R-:W-:-:S04]  /*2a80*/  IADD3 R36, P2, P0, R37, R30, R18 ;  /* 0x0000001e25247210 */ /* 0x000fc8000785e012 */
[-C--:B------:R-:W-:Y:S02]  /*2a90*/  IADD3.X R37, RZ, R31.reuse, R19, P2, P0 ;  /* 0x0000001fff257210 */ /* 0x080fe400017e0413 */
[----:B------:R-:W-:Y:S02]  /*2aa0*/  IADD3 R30, P2, P0, R29, R30, R0 ;  /* 0x0000001e1d1e7210 */ /* 0x000fe4000785e000 */
[----:B------:R-:W2:Y:S02]  /*2ab0*/  SHFL.IDX PT, R29, R28, RZ, 0x181f ;  /* 0x00181fff1c1d7589 */ /* 0x000ea400000e0000 */
[----:B------:R-:W-:Y:S02]  /*2ac0*/  IADD3.X R31, RZ, R31, R16, P2, P0 ;  /* 0x0000001fff1f7210 */ /* 0x000fe400017e0410 */
[----:B--2---:R-:W-:-:S05]  /*2ad0*/  IADD3 R44, P0, R29, R21, RZ ;  /* 0x000000151d2c7210 */ /* 0x004fca0007f1e0ff */
        /* <DEDUP_REMOVED lines=14> */
.L_x_1943:
[----:B------:R-:W-:Y:S01]  /*2bc0*/  IMAD.MOV.U32 R0, RZ, RZ, 0x40 ;  /* 0x00000040ff007424 */ /* 0x000fe200078e00ff */
[C---:B-123--:R-:W-:Y:S01]  /*2bd0*/  HMMA.16816.F32 R16, R8.reuse, R56, RZ ;  /* 0x000000380810723c */ /* 0x04efe200000018ff */
[C---:B------:R-:W-:Y:S01]  /*2be0*/  IMAD R185, R4.reuse, 0x2, R191 ;  /* 0x0000000204b97824 */ /* 0x040fe200078e02bf */
[----:B------:R-:W-:Y:S01]  /*2bf0*/  LDSM.16.M88.4 R76, [R191+0x8000] ;  /* 0x00800000bf4c783b */ /* 0x000fe20000000200 */
[----:B------:R-:W-:Y:S01]  /*2c00*/  IMAD R184, R4, 0x2, R187 ;  /* 0x0000000204b87824 */ /* 0x000fe200078e02bb */
[----:B------:R-:W-:Y:S01]  /*2c10*/  SEL R193, R0, 0xffffffc0, !P1 ;  /* 0xffffffc000c17807 */ /* 0x000fe20004800000 */
[----:B------:R-:W-:Y:S01]  /*2c20*/  UIADD3 UR26, UR12, 0x1, -UR25 ;  /* 0x000000010c1a7890 */ /* 0x000fe2000fffe819 */
[----:B------:R-:W-:Y:S01]  /*2c30*/  LDSM.16.M88.4 R36, [R185] ;  /* 0x00000000b924783b */ /* 0x000fe20000000200 */
[----:B------:R-:W-:Y:S01]  /*2c40*/  PLOP3.LUT P0, PT, PT, PT, UP1, 0x80, 0x0 ;  /* 0x000000000000781c */ /* 0x000fe20003f0f018 */
[C---:B------:R-:W-:Y:S01]  /*2c50*/  HMMA.16816.F32 R28, R8.reuse, R24, RZ ;  /* 0x00000018081c723c */ /* 0x040fe200000018ff */
[----:B------:R-:W-:Y:S01]  /*2c60*/  IADD3 R93, R189, R193, RZ ;  /* 0x000000c1bd5d7210 */ /* 0x000fe20007ffe0ff */
[----:B------:R-:W-:Y:S01]  /*2c70*/  IMAD.IADD R0, R193, 0x1, R96 ;  /* 0x00000001c1007824 */ /* 0x000fe200078e0260 */
[----:B------:R-:W-:Y:S01]  /*2c80*/  LDSM.16.M88.4 R80, [R189+0x11900] ;  /* 0x01190000bd50783b */ /* 0x000fe20000000200 */
[----:B------:R-:W-:Y:S01]  /*2c90*/  ULDC UR13, c[0x0][0x324] ;  /* 0x0000c900000d7ab9 */ /* 0x000fe20000000800 */
[----:B------:R-:W-:Y:S01]  /*2ca0*/  IMAD.IADD R135, R5, 0x1, R2 ;  /* 0x0000000105877824 */ /* 0x000fe200078e0202 */
[----:B------:R-:W-:Y:S01]  /*2cb0*/  ULDC UR5, c[0x0][0x2ac] ;  /* 0x0000ab0000057ab9 */ /* 0x000fe20000000800 */
[----:B------:R-:W1:Y:S01]  /*2cc0*/  LDSM.16.M88.4 R20, [R93+0xc100] ;  /* 0x00c100005d14783b */ /* 0x000e620000000200 */
[----:B----4-:R-:W-:Y:S01]  /*2cd0*/  HMMA.16816.F32 R52, R8, R48, RZ ;  /* 0x000000300834723c */ /* 0x010fe200000018ff */
[----:B------:R-:W-:-:S02]  /*2ce0*/  ULDC UR4, c[0x0][0x1d0] ;  /* 0x0000740000047ab9 */ /* 0x000fc40000000800 */
[----:B------:R-:W-:Y:S01]  /*2cf0*/  LDSM.16.M88.4 R68, [R93+0xd900] ;  /* 0x00d900005d44783b */ /* 0x000fe20000000200 */
[----:B------:R-:W-:Y:S02]  /*2d00*/  UIMAD UR4, UR5, UR4, -UR25 ;  /* 0x00000004050472a4 */ /* 0x000fe4000f8e0a19 */
[----:B------:R-:W-:Y:S01]  /*2d10*/  ULOP3.LUT UR13, URZ, UR13, URZ, 0x33, !UPT ;  /* 0x0000000d3f0d7292 */ /* 0x000fe2000f8e333f */
[----:B------:R-:W-:Y:S01]  /*2d20*/  LDSM.16.M88.4 R88, [R96+0x10100] ;  /* 0x010100006058783b */ /* 0x000fe20000000200 */
[C---:B------:R-:W-:Y:S03]  /*2d30*/  HMMA.16816.F32 R56, R8.reuse, R58, RZ ;  /* 0x0000003a0838723c */ /* 0x040fe600000018ff */
[----:B------:R-:W-:Y:S04]  /*2d40*/  LDSM.16.M88.4 R84, [R93+0x10100] ;  /* 0x010100005d54783b */ /* 0x000fe80000000200 */
[----:B------:R-:W0:Y:S01]  /*2d50*/  LDGDEPBAR ;  /* 0x00000000000079af */ /* 0x000e220000000000 */
[C---:B------:R-:W-:Y:S08]  /*2d60*/  HMMA.16816.F32 R24, R8.reuse, R26, RZ ;  /* 0x0000001a0818723c */ /* 0x040ff000000018ff */
[C---:B------:R-:W-:Y:S08]  /*2d70*/  HMMA.16816.F32 R48, R8.reuse, R50, RZ ;  /* 0x000000320830723c */ /* 0x040ff000000018ff */
[C---:B------:R-:W-:Y:S08]  /*2d80*/  HMMA.16816.F32 R44, R8.reuse, R12, RZ ;  /* 0x0000000c082c723c */ /* 0x040ff000000018ff */
[----:B------:R-:W-:Y:S01]  /*2d90*/  HMMA.16816.F32 R8, R8, R14, RZ ;  /* 0x0000000e0808723c */ /* 0x000fe200000018ff */
[----:B------:R-:W2:Y:S07]  /*2da0*/  LDSM.16.M88.4 R12, [R93+0xc900] ;  /* 0x00c900005d0c783b */ /* 0x000eae0000000200 */
        /* <DEDUP_REMOVED lines=11> */
[----:B------:R-:W3:Y:S04]  /*2e60*/  LDSM.16.M88.4 R8, [R93+0xd100] ;  /* 0x00d100005d08783b */ /* 0x000ee80000000200 */
[----:B------:R-:W4:Y:S03]  /*2e70*/  LDSM.16.M88.4 R32, [R184] ;  /* 0x00000000b820783b */ /* 0x000f260000000200 */
[C---:B-1----:R-:W-:Y:S08]  /*2e80*/  HMMA.16816.F32 R16, R36.reuse, R20, R16 ;  /* 0x000000142410723c */ /* 0x042ff00000001810 */
[C---:B------:R-:W-:Y:S01]  /*2e90*/  HMMA.16816.F32 R56, R36.reuse, R22, R56 ;  /* 0x000000162438723c */ /* 0x040fe20000001838 */
[----:B------:R-:W1:Y:S07]  /*2ea0*/  LDSM.16.M88.4 R20, [R0+0xc900] ;  /* 0x00c900000014783b */ /* 0x000e6e0000000200 */
[C---:B--2---:R-:W-:Y:S08]  /*2eb0*/  HMMA.16816.F32 R28, R36.reuse, R12, R28 ;  /* 0x0000000c241c723c */ /* 0x044ff0000000181c */
[C---:B------:R-:W-:Y:S01]  /*2ec0*/  HMMA.16816.F32 R24, R36.reuse, R14, R24 ;  /* 0x0000000e2418723c */ /* 0x040fe20000001818 */
[----:B------:R-:W-:Y:S07]  /*2ed0*/  LDSM.16.M88.4 R12, [R191+0x4000] ;  /* 0x00400000bf0c783b */ /* 0x000fee0000000200 */
[C---:B------:R-:W-:Y:S08]  /*2ee0*/  HMMA.16816.F32 R44, R36.reuse, R68, R44 ;  /* 0x00000044242c723c */ /* 0x040ff0000000182c */
[C---:B---3--:R-:W-:Y:S08]  /*2ef0*/  HMMA.16816.F32 R52, R36.reuse, R8, R52 ;  /* 0x000000082434723c */ /* 0x048ff00000001834 */
[C---:B------:R-:W-:Y:S01]  /*2f00*/  HMMA.16816.F32 R48, R36.reuse, R10, R48 ;  /* 0x0000000a2430723c */ /* 0x040fe20000001830 */
[----:B------:R-:W2:Y:S07]  /*2f10*/  LDSM.16.M88.4 R8, [R189+0xe100] ;  /* 0x00e10000bd08783b */ /* 0x000eae0000000200 */
[----:B------:R-:W-:Y:S01]  /*2f20*/  HMMA.16816.F32 R72, R36, R70, R72 ;  /* 0x000000462448723c */ /* 0x000fe20000001848 */
[----:B------:R-:W3:Y:S04]  /*2f30*/  LDSM.16.M88.4 R36, [R189+0xe900] ;  /* 0x00e90000bd24783b */ /* 0x000ee80000000200 */
[----:B------:R-:W-:Y:S03]  /*2f40*/  LDSM.16.M88.4 R68, [R187+0x8000] ;  /* 0x00800000bb44783b */ /* 0x000fe60000000200 */
[C---:B----4-:R-:W-:Y:S08]  /*2f50*/  HMMA.16816.F32 R16, R32.reuse, R40, R16 ;  /* 0x000000282010723c */ /* 0x050ff00000001810 */
[C---:B------:R-:W-:Y:S01]  /*2f60*/  HMMA.16816.F32 R56, R32.reuse, R42, R56 ;  /* 0x0000002a2038723c */ /* 0x040fe20000001838 */
[----:B------:R-:W4:Y:S07]  /*2f70*/  LDSM.16.M88.4 R40, [R189+0xf100] ;  /* 0x00f10000bd28783b */ /* 0x000f2e0000000200 */
[C---:B-1----:R-:W-:Y:S08]  /*2f80*/  HMMA.16816.F32 R28, R32.reuse, R20, R28 ;  /* 0x00000014201c723c */ /* 0x042ff0000000181c */
[C---:B------:R-:W-:Y:S01]  /*2f90*/  HMMA.16816.F32 R24, R32.reuse, R22, R24 ;  /* 0x000000162018723c */ /* 0x040fe20000001818 */
[----:B------:R-:W1:Y:S07]  /*2fa0*/  LDSM.16.M88.4 R20, [R189+0xf900] ;  /* 0x00f90000bd14783b */ /* 0x000e6e0000000200 */
[C---:B------:R-:W-:Y:S08]  /*2fb0*/  HMMA.16816.F32 R52, R32.reuse, R64, R52 ;  /* 0x000000402034723c */ /* 0x040ff00000001834 */
[C---:B------:R-:W-:Y:S01]  /*2fc0*/  HMMA.16816.F32 R48, R32.reuse, R66, R48 ;  /* 0x000000422030723c */ /* 0x040fe20000001830 */
[----:B------:R-:W-:Y:S07]  /*2fd0*/  LDSM.16.M88.4 R64, [R96+0x11100] ;  /* 0x011100006040783b */ /* 0x000fee0000000200 */
[C---:B------:R-:W-:Y:S08]  /*2fe0*/  HMMA.16816.F32 R44, R32.reuse, R60, R44 ;  /* 0x0000003c202c723c */ /* 0x040ff0000000182c */
[----:B------:R-:W-:Y:S01]  /*2ff0*/  HMMA.16816.F32 R72, R32, R62, R72 ;  /* 0x0000003e2048723c */ /* 0x000fe20000001848 */
[----:B------:R-:W-:Y:S04]  /*3000*/  LDSM.16.M88.4 R32, [R187+0x4000] ;  /* 0x00400000bb20783b */ /* 0x000fe80000000200 */
[----:B------:R-:W-:Y:S03]  /*3010*/  LDSM.16.M88.4 R60, [R96+0xe900] ;  /* 0x00e90000603c783b */ /* 0x000fe60000000200 */
[C---:B--2---:R-:W-:Y:S08]  /*3020*/  HMMA.16816.F32 R16, R12.reuse, R8, R16 ;  /* 0x000000080c10723c */ /* 0x044ff00000001810 */
[C---:B------:R-:W-:Y:S01]  /*3030*/  HMMA.16816.F32 R56, R12.reuse, R10, R56 ;  /* 0x0000000a0c38723c */ /* 0x040fe20000001838 */
[----:B------:R-:W2:Y:S07]  /*3040*/  LDSM.16.M88.4 R8, [R96+0xe100] ;  /* 0x00e100006008783b */ /* 0x000eae0000000200 */
[C---:B---3--:R-:W-:Y:S08]  /*3050*/  HMMA.16816.F32 R28, R12.reuse, R36, R28 ;  /* 0x000000240c1c723c */ /* 0x048ff0000000181c */
[C---:B------:R-:W-:Y:S01]  /*3060*/  HMMA.16816.F32 R24, R12.reuse, R38, R24 ;  /* 0x000000260c18723c */ /* 0x040fe20000001818 */
[----:B------:R-:W3:Y:S07]  /*3070*/  LDSM.16.M88.4 R36, [R96+0xf100] ;  /* 0x00f100006024783b */ /* 0x000eee0000000200 */
[C---:B----4-:R-:W-:Y:S08]  /*3080*/  HMMA.16816.F32 R52, R12.reuse, R40, R52 ;  /* 0x000000280c34723c */ /* 0x050ff00000001834 */
[C---:B------:R-:W-:Y:S01]  /*3090*/  HMMA.16816.F32 R48, R12.reuse, R42, R48 ;  /* 0x0000002a0c30723c */ /* 0x040fe20000001830 */
[----:B------:R-:W4:Y:S07]  /*30a0*/  LDSM.16.M88.4 R40, [R96+0xf900] ;  /* 0x00f900006028783b */ /* 0x000f2e0000000200 */
[C---:B-1----:R-:W-:Y:S08]  /*30b0*/  HMMA.16816.F32 R44, R12.reuse, R20, R44 ;  /* 0x000000140c2c723c */ /* 0x042ff0000000182c */
[----:B------:R-:W-:Y:S01]  /*30c0*/  HMMA.16816.F32 R72, R12, R22, R72 ;  /* 0x000000160c48723c */ /* 0x000fe20000001848 */
[----:B------:R-:W-:Y:S04]  /*30d0*/  LDSM.16.M88.4 R20, [R185+0x4000] ;  /* 0x00400000b914783b */ /* 0x000fe80000000200 */
[----:B------:R-:W1:Y:S03]  /*30e0*/  LDSM.16.M88.4 R12, [R93+0xe100] ;  /* 0x00e100005d0c783b */ /* 0x000e660000000200 */
[C---:B--2---:R-:W-:Y:S08]  /*30f0*/  HMMA.16816.F32 R16, R32.reuse, R8, R16 ;  /* 0x000000082010723c */ /* 0x044ff00000001810 */
[C---:B------:R-:W-:Y:S01]  /*3100*/  HMMA.16816.F32 R56, R32.reuse, R10, R56 ;  /* 0x0000000a2038723c */ /* 0x040fe20000001838 */
[----:B------:R-:W2:Y:S07]  /*3110*/  LDSM.16.M88.4 R8, [R93+0xe900] ;  /* 0x00e900005d08783b */ /* 0x000eae0000000200 */
[C---:B------:R-:W-:Y:S08]  /*3120*/  HMMA.16816.F32 R28, R32.reuse, R60, R28 ;  /* 0x0000003c201c723c */ /* 0x040ff0000000181c */
[C---:B------:R-:W-:Y:S01]  /*3130*/  HMMA.16816.F32 R24, R32.reuse, R62, R24 ;  /* 0x0000003e2018723c */ /* 0x040fe20000001818 */
[----:B------:R-:W5:Y:S07]  /*3140*/  LDSM.16.M88.4 R60, [R93+0xf100] ;  /* 0x00f100005d3c783b */ /* 0x000f6e0000000200 */
[C---:B---3--:R-:W-:Y:S08]  /*3150*/  HMMA.16816.F32 R52, R32.reuse, R36, R52 ;  /* 0x000000242034723c */ /* 0x048ff00000001834 */
[C---:B------:R-:W-:Y:S01]  /*3160*/  HMMA.16816.F32 R48, R32.reuse, R38, R48 ;  /* 0x000000262030723c */ /* 0x040fe20000001830 */
[----:B------:R-:W3:Y:S07]  /*3170*/  LDSM.16.M88.4 R36, [R93+0xf900] ;  /* 0x00f900005d24783b */ /* 0x000eee0000000200 */
[C---:B----4-:R-:W-:Y:S08]  /*3180*/  HMMA.16816.F32 R44, R32.reuse, R40, R44 ;  /* 0x00000028202c723c */ /* 0x050ff0000000182c */
[----:B------:R-:W-:Y:S01]  /*3190*/  HMMA.16816.F32 R72, R32, R42, R72 ;  /* 0x0000002a2048723c */ /* 0x000fe20000001848 */
[----:B------:R-:W-:Y:S04]  /*31a0*/  LDSM.16.M88.4 R32, [R184+0x4000] ;  /* 0x00400000b820783b */ /* 0x000fe80000000200 */
[----:B------:R-:W-:Y:S03]  /*31b0*/  LDSM.16.M88.4 R40, [R0+0xf100] ;  /* 0x00f100000028783b */ /* 0x000fe60000000200 */
[C---:B-1----:R-:W-:Y:S08]  /*31c0*/  HMMA.16816.F32 R16, R20.reuse, R12, R16 ;  /* 0x0000000c1410723c */ /* 0x042ff00000001810 */
[C---:B------:R-:W-:Y:S01]  /*31d0*/  HMMA.16816.F32 R56, R20.reuse, R14, R56 ;  /* 0x0000000e1438723c */ /* 0x040fe20000001838 */
[----:B------:R-:W1:Y:S07]  /*31e0*/  LDSM.16.M88.4 R12, [R0+0xe100] ;  /* 0x00e10000000c783b */ /* 0x000e6e0000000200 */
[C---:B--2---:R-:W-:Y:S08]  /*31f0*/  HMMA.16816.F32 R28, R20.reuse, R8, R28 ;  /* 0x00000008141c723c */ /* 0x044ff0000000181c */
[C---:B------:R-:W-:Y:S01]  /*3200*/  HMMA.16816.F32 R24, R20.reuse, R10, R24 ;  /* 0x0000000a1418723c */ /* 0x040fe20000001818 */
[----:B------:R-:W2:Y:S07]  /*3210*/  LDSM.16.M88.4 R8, [R0+0xe900] ;  /* 0x00e900000008783b */ /* 0x000eae0000000200 */
[C---:B-----5:R-:W-:Y:S08]  /*3220*/  HMMA.16816.F32 R52, R20.reuse, R60, R52 ;  /* 0x0000003c1434723c */ /* 0x060ff00000001834 */
[C---:B------:R-:W-:Y:S01]  /*3230*/  HMMA.16816.F32 R48, R20.reuse, R62, R48 ;  /* 0x0000003e1430723c */ /* 0x040fe20000001830 */
[----:B------:R-:W-:Y:S07]  /*3240*/  LDSM.16.M88.4 R60, [R96+0x11900] ;  /* 0x01190000603c783b */ /* 0x000fee0000000200 */
[C---:B---3--:R-:W-:Y:S08]  /*3250*/  HMMA.16816.F32 R44, R20.reuse, R36, R44 ;  /* 0x00000024142c723c */ /* 0x048ff0000000182c */
[----:B------:R-:W-:Y:S01]  /*3260*/  HMMA.16816.F32 R72, R20, R38, R72 ;  /* 0x000000261448723c */ /* 0x000fe20000001848 */
[----:B------:R-:W3:Y:S04]  /*3270*/  LDSM.16.M88.4 R20, [R189+0x10100] ;  /* 0x01010000bd14783b */ /* 0x000ee80000000200 */
[----:B------:R-:W-:Y:S03]  /*3280*/  LDSM.16.M88.4 R36, [R0+0xf900] ;  /* 0x00f900000024783b */ /* 0x000fe60000000200 */
[C---:B-1----:R-:W-:Y:S08]  /*3290*/  HMMA.16816.F32 R16, R32.reuse, R12, R16 ;  /* 0x0000000c2010723c */ /* 0x042ff00000001810 */
[C---:B------:R-:W-:Y:S01]  /*32a0*/  HMMA.16816.F32 R56, R32.reuse, R14, R56 ;  /* 0x0000000e2038723c */ /* 0x040fe20000001838 */
[----:B------:R-:W1:Y:S07]  /*32b0*/  LDSM.16.M88.4 R12, [R189+0x10900] ;  /* 0x01090000bd0c783b */ /* 0x000e6e0000000200 */
[C---:B--2---:R-:W-:Y:S08]  /*32c0*/  HMMA.16816.F32 R28, R32.reuse, R8, R28 ;  /* 0x00000008201c723c */ /* 0x044ff0000000181c */
[C---:B------:R-:W-:Y:S01]  /*32d0*/  HMMA.16816.F32 R24, R32.reuse, R10, R24 ;  /* 0x0000000a2018723c */ /* 0x040fe20000001818 */
[----:B------:R-:W2:Y:S07]  /*32e0*/  LDSM.16.M88.4 R8, [R189+0x11100] ;  /* 0x01110000bd08783b */ /* 0x000eae0000000200 */
[----:B------:R-:W-:Y:S08]  /*32f0*/  HMMA.16816.F32 R52, R32, R40, R52 ;  /* 0x000000282034723c */ /* 0x000ff00000001834 */
[C---:B---3--:R-:W-:Y:S08]  /*3300*/  HMMA.16816.F32 R16, R76.reuse, R20, R16 ;  /* 0x000000144c10723c */ /* 0x048ff00000001810 */
[----:B------:R-:W-:Y:S01]  /*3310*/  HMMA.16816.F32 R56, R76, R22, R56 ;  /* 0x000000164c38723c */ /* 0x000fe20000001838 */
[----:B------:R-:W3:Y:S07]  /*3320*/  LDSM.16.M88.4 R20, [R96+0x10900] ;  /* 0x010900006014783b */ /* 0x000eee0000000200 */
[----:B------:R-:W-:Y:S01]  /*3330*/  HMMA.16816.F32 R48, R32, R42, R48 ;  /* 0x0000002a2030723c */ /* 0x000fe20000001830 */
[----:B------:R-:W-:Y:S07]  /*3340*/  LDSM.16.M88.4 R40, [R185+0x8000] ;  /* 0x00800000b928783b */ /* 0x000fee0000000200 */
[C---:B-1----:R-:W-:Y:S08]  /*3350*/  HMMA.16816.F32 R28, R76.reuse, R12, R28 ;  /* 0x0000000c4c1c723c */ /* 0x042ff0000000181c */
[----:B------:R-:W-:Y:S01]  /*3360*/  HMMA.16816.F32 R24, R76, R14, R24 ;  /* 0x0000000e4c18723c */ /* 0x000fe20000001818 */
[----:B------:R-:W-:Y:S07]  /*3370*/  LDSM.16.M88.4 R12, [R0+0x10100] ;  /* 0x01010000000c783b */ /* 0x000fee0000000200 */
[C---:B------:R-:W-:Y:S08]  /*3380*/  HMMA.16816.F32 R44, R32.reuse, R36, R44 ;  /* 0x00000024202c723c */ /* 0x040ff0000000182c */
[----:B------:R-:W-:Y:S01]  /*3390*/  HMMA.16816.F32 R72, R32, R38, R72 ;  /* 0x000000262048723c */ /* 0x000fe20000001848 */
[----:B------:R-:W1:Y:S04]  /*33a0*/  LDSM.16.M88.4 R36, [R93+0x10900] ;  /* 0x010900005d24783b */ /* 0x000e680000000200 */
[----:B------:R-:W-:Y:S03]  /*33b0*/  LDSM.16.M88.4 R32, [R93+0x11100] ;  /* 0x011100005d20783b */ /* 0x000fe60000000200 */
[C---:B--2---:R-:W-:Y:S08]  /*33c0*/  HMMA.16816.F32 R52, R76.reuse, R8, R52 ;  /* 0x000000084c34723c */ /* 0x044ff00000001834 */
[----:B------:R-:W-:Y:S01]  /*33d0*/  HMMA.16816.F32 R48, R76, R10, R48 ;  /* 0x0000000a4c30723c */ /* 0x000fe20000001830 */
[----:B------:R-:W-:Y:S07]  /*33e0*/  LDSM.16.M88.4 R8, [R184+0x8000] ;  /* 0x00800000b808783b */ /* 0x000fee0000000200 */
[C---:B---3--:R-:W-:Y:S08]  /*33f0*/  HMMA.16816.F32 R28, R68.reuse, R20, R28 ;  /* 0x00000014441c723c */ /* 0x048ff0000000181c */
[----:B------:R-:W-:Y:S01]  /*3400*/  HMMA.16816.F32 R24, R68, R22, R24 ;  /* 0x000000164418723c */ /* 0x000fe20000001818 */
[----:B------:R-:W2:Y:S07]  /*3410*/  LDSM.16.M88.4 R20, [R0+0x10900] ;  /* 0x010900000014783b */ /* 0x000eae0000000200 */
[----:B------:R-:W-:Y:S08]  /*3420*/  HMMA.16816.F32 R44, R76, R80, R44 ;  /* 0x000000504c2c723c */ /* 0x000ff0000000182c */
[C---:B------:R-:W-:Y:S08]  /*3430*/  HMMA.16816.F32 R52, R68.reuse, R64, R52 ;  /* 0x000000404434723c */ /* 0x040ff00000001834 */
[----:B------:R-:W-:Y:S01]  /*3440*/  HMMA.16816.F32 R48, R68, R66, R48 ;  /* 0x000000424430723c */ /* 0x000fe20000001830 */
[----:B------:R-:W3:Y:S07]  /*3450*/  LDSM.16.M88.4 R64, [R93+0x11900] ;  /* 0x011900005d40783b */ /* 0x000eee0000000200 */
[C---:B-1----:R-:W-:Y:S08]  /*3460*/  HMMA.16816.F32 R28, R40.reuse, R36, R28 ;  /* 0x00000024281c723c */ /* 0x042ff0000000181c */
[----:B------:R-:W-:Y:S01]  /*3470*/  HMMA.16816.F32 R24, R40, R38, R24 ;  /* 0x000000262818723c */ /* 0x000fe20000001818 */
[----:B------:R-:W-:Y:S07]  /*3480*/  LDSM.16.M88.4 R36, [R0+0x11100] ;  /* 0x011100000024783b */ /* 0x000fee0000000200 */
[----:B------:R-:W-:Y:S08]  /*3490*/  HMMA.16816.F32 R16, R68, R88, R16 ;  /* 0x000000584410723c */ /* 0x000ff00000001810 */
[----:B------:R-:W-:Y:S08]  /*34a0*/  HMMA.16816.F32 R72, R76, R82, R72 ;  /* 0x000000524c48723c */ /* 0x000ff00000001848 */
[----:B------:R-:W-:Y:S08]  /*34b0*/  HMMA.16816.F32 R44, R68, R60, R44 ;  /* 0x0000003c442c723c */ /* 0x000ff0000000182c */
[C---:B--2---:R-:W-:Y:S08]  /*34c0*/  HMMA.16816.F32 R28, R8.reuse, R20, R28 ;  /* 0x00000014081c723c */ /* 0x044ff0000000181c */
[----:B------:R-:W-:Y:S01]  /*34d0*/  HMMA.16816.F32 R24, R8, R22, R24 ;  /* 0x000000160818723c */ /* 0x000fe20000001818 */
[----:B------:R1:W2:Y:S07]  /*34e0*/  LDSM.16.M88.4 R20, [R0+0x11900] ;  /* 0x011900000014783b */ /* 0x0002ae0000000200 */
[----:B------:R-:W-:Y:S08]  /*34f0*/  HMMA.16816.F32 R16, R40, R84, R16 ;  /* 0x000000542810723c */ /* 0x000ff00000001810 */
[----:B------:R-:W-:Y:S08]  /*3500*/  HMMA.16816.F32 R72, R68, R62, R72 ;  /* 0x0000003e4448723c */ /* 0x000ff00000001848 */
[----:B---3--:R-:W-:Y:S01]  /*3510*/  HMMA.16816.F32 R44, R40, R64, R44 ;  /* 0x00000040282c723c */ /* 0x008fe2000000182c */
[----:B-1----:R-:W-:Y:S01]  /*3520*/  FMUL.FTZ R0, R24, c[0x0][0x320] ;  /* 0x0000c80018007a20 */ /* 0x002fe20000410000 */
[----:B------:R-:W-:-:S04]  /*3530*/  LEA.HI R24, R94, R7, RZ, 0x2 ;  /* 0x000000075e187211 */ /* 0x000fc800078f10ff */
[----:B------:R-:W-:Y:S01]  /*3540*/  LOP3.LUT R24, R24, 0xfffffffc, RZ, 0xc0, !PT ;  /* 0xfffffffc18187812 */ /* 0x000fe200078ec0ff */
[----:B------:R-:W1:Y:S01]  /*3550*/  MUFU.TANH R0, R0 ;  /* 0x0000000000007308 */ /* 0x000e620000002400 */
[----:B------:R-:W-:Y:S08]  /*3560*/  HMMA.16816.F32 R16, R8, R12, R16 ;  /* 0x0000000c0810723c */ /* 0x000ff00000001810 */
[----:B------:R-:W-:Y:S08]  /*3570*/  HMMA.16816.F32 R56, R68, R90, R56 ;  /* 0x0000005a4438723c */ /* 0x000ff00000001838 */
[----:B------:R-:W-:Y:S08]  /*3580*/  HMMA.16816.F32 R72, R40, R66, R72 ;  /* 0x000000422848723c */ /* 0x000ff00000001848 */
[----:B--2---:R-:W-:Y:S01]  /*3590*/  HMMA.16816.F32 R44, R8, R20, R44 ;  /* 0x00000014082c723c */ /* 0x004fe2000000182c */
[----:B------:R-:W-:-:S02]  /*35a0*/  FMUL.FTZ R13, R18, c[0x0][0x320] ;  /* 0x0000c800120d7a20 */ /* 0x000fc40000410000 */
[----:B------:R-:W-:Y:S02]  /*35b0*/  FMUL.FTZ R18, R25, c[0x0][0x320] ;  /* 0x0000c80019127a20 */ /* 0x000fe40000410000 */
[----:B------:R-:W-:Y:S02]  /*35c0*/  FMUL.FTZ R12, R16, c[0x0][0x320] ;  /* 0x0000c800100c7a20 */ /* 0x000fe40000410000 */
[----:B------:R-:W-:Y:S01]  /*35d0*/  SHF.R.S32.HI R21, RZ, 0x1f, R6 ;  /* 0x0000001fff157819 */ /* 0x000fe20000011406 */
[----:B------:R-:W-:Y:S01]  /*35e0*/  HMMA.16816.F32 R56, R40, R86, R56 ;  /* 0x000000562838723c */ /* 0x000fe20000001838 */
[----:B------:R-:W-:Y:S01]  /*35f0*/  LOP3.LUT R20, R92, 0xffffffe0, RZ, 0xc0, !PT ;  /* 0xffffffe05c147812 */ /* 0x000fe200078ec0ff */
[----:B------:R-:W-:Y:S01]  /*3600*/  FMUL.FTZ R16, R17, c[0x0][0x320] ;  /* 0x0000c80011107a20 */ /* 0x000fe20000410000 */
[-C--:B------:R-:W-:Y:S01]  /*3610*/  LEA.HI R21, R21, R6.reuse, RZ, 0x3 ;  /* 0x0000000615157211 */ /* 0x080fe200078f18ff */
[----:B------:R-:W-:Y:S01]  /*3620*/  FMUL.FTZ R17, R29, c[0x0][0x320] ;  /* 0x0000c8001d117a20 */ /* 0x000fe20000410000 */
[----:B------:R-:W-:Y:S01]  /*3630*/  IADD3 R20, -R20, R7, RZ ;  /* 0x0000000714147210 */ /* 0x000fe20007ffe1ff */
[----:B------:R-:W-:Y:S01]  /*3640*/  IMAD.IADD R7, R7, 0x1, -R24 ;  /* 0x0000000107077824 */ /* 0x000fe200078e0a18 */
[----:B------:R-:W-:Y:S01]  /*3650*/  LOP3.LUT R21, R21, 0xffffff8, RZ, 0xc0, !PT ;  /* 0x0ffffff815157812 */ /* 0x000fe200078ec0ff */
[----:B------:R-:W-:Y:S01]  /*3660*/  HMMA.16816.F32 R72, R8, R22, R72 ;  /* 0x000000160848723c */ /* 0x000fe20000001848 */
[----:B------:R-:W-:Y:S01]  /*3670*/  SHF.R.S32.HI R25, RZ, 0x1f, R20 ;  /* 0x0000001fff197819 */ /* 0x000fe20000011414 */
[----:B------:R-:W2:Y:S01]  /*3680*/  MUFU.TANH R12, R12 ;  /* 0x0000000c000c7308 */ /* 0x000ea20000002400 */
[----:B------:R-:W-:-:S02]  /*3690*/  IADD3 R21, -R21, R6, RZ ;  /* 0x0000000615157210 */ /* 0x000fc40007ffe1ff */
[----:B------:R-:W-:Y:S02]  /*36a0*/  LEA.HI R6, R25, R20, RZ, 0x2 ;  /* 0x0000001419067211 */ /* 0x000fe400078f10ff */
[----:B------:R-:W-:Y:S01]  /*36b0*/  LEA.HI R23, R7, R7, RZ, 0x1 ;  /* 0x0000000707177211 */ /* 0x000fe200078f08ff */
[C---:B------:R-:W-:Y:S01]  /*36c0*/  HMMA.16816.F32 R52, R40.reuse, R32, R52 ;  /* 0x000000202834723c */ /* 0x040fe20000001834 */
[----:B------:R-:W-:Y:S01]  /*36d0*/  LEA.HI.SX32 R22, R6, UR24, 0x1e ;  /* 0x0000001806167c11 */ /* 0x000fe2000f8ff2ff */
[----:B------:R-:W-:Y:S01]  /*36e0*/  FMUL.FTZ R44, R44, c[0x0][0x320] ;  /* 0x0000c8002c2c7a20 */ /* 0x000fe20000410000 */
[----:B------:R-:W-:Y:S01]  /*36f0*/  LOP3.LUT R24, R23, 0x1ffffffe, RZ, 0xc0, !PT ;  /* 0x1ffffffe17187812 */ /* 0x000fe200078ec0ff */
[----:B------:R-:W-:Y:S01]  /*3700*/  FMUL.FTZ R45, R45, c[0x0][0x320] ;  /* 0x0000c8002d2d7a20 */ /* 0x000fe20000410000 */
[----:B------:R-:W3:Y:S01]  /*3710*/  MUFU.TANH R16, R16 ;  /* 0x0000001000107308 */ /* 0x000ee20000002400 */
[----:B------:R-:W-:Y:S01]  /*3720*/  IMAD R21, R21, 0x10, R22 ;  /* 0x0000001015157824 */ /* 0x000fe200078e0216 */
[----:B------:R-:W-:Y:S01]  /*3730*/  IADD3 R24, R7, -R24, RZ ;  /* 0x8000001807187210 */ /* 0x000fe20007ffe0ff */
[----:B------:R-:W-:Y:S04]  /*3740*/  HMMA.16816.F32 R48, R40, R34, R48 ;  /* 0x000000222830723c */ /* 0x000fe80000001830 */
[----:B------:R-:W-:Y:S01]  /*3750*/  IMAD R203, R24, 0x8, R21 ;  /* 0x0000000818cb7824 */ /* 0x000fe200078e0215 */
[----:B------:R-:W4:Y:S03]  /*3760*/  MUFU.TANH R13, R13 ;  /* 0x0000000d000d7308 */ /* 0x000f260000002400 */
[----:B------:R-:W-:Y:S01]  /*3770*/  @P0 IMAD.HI.U32 R7, R203, c[0x0][0x2c8], RZ ;  /* 0x0000b200cb070a27 */ /* 0x000fe200078e00ff */
[----:B------:R-:W-:Y:S01]  /*3780*/  PLOP3.LUT P0, PT, PT, PT, UP1, 0x80, 0x0 ;  /* 0x000000000000781c */ /* 0x000fe20003f0f018 */
[----:B------:R-:W-:Y:S02]  /*3790*/  HMMA.16816.F32 R56, R8, R14, R56 ;  /* 0x0000000e0838723c */ /* 0x000fe40000001838 */
[----:B------:R-:W-:Y:S01]  /*37a0*/  FMUL.FTZ R72, R72, c[0x0][0x320] ;  /* 0x0000c80048487a20 */ /* 0x000fe20000410000 */
[----:B------:R-:W1:Y:S01]  /*37b0*/  MUFU.TANH R17, R17 ;  /* 0x0000001100117308 */ /* 0x000e620000002400 */
[----:B------:R-:W-:-:S04]  /*37c0*/  FMUL.FTZ R73, R73, c[0x0][0x320] ;  /* 0x0000c80049497a20 */ /* 0x000fc80000410000 */
[C---:B------:R-:W-:Y:S03]  /*37d0*/  HMMA.16816.F32 R52, R8.reuse, R36, R52 ;  /* 0x000000240834723c */ /* 0x040fe60000001834 */
[----:B------:R-:W1:Y:S05]  /*37e0*/  MUFU.TANH R18, R18 ;  /* 0x0000001200127308 */ /* 0x000e6a0000002400 */
[----:B------:R-:W-:Y:S03]  /*37f0*/  HMMA.16816.F32 R48, R8, R38, R48 ;  /* 0x000000260830723c */ /* 0x000fe60000001830 */
[----:B------:R1:W1:Y:S04]  /*3800*/  MUFU.TANH R175, R44 ;  /* 0x0000002c00af7308 */ /* 0x0002680000002400 */
[----:B------:R-:W-:Y:S01]  /*3810*/  MOV R8, R203 ;  /* 0x000000cb00087202 */ /* 0x000fe20000000f00 */
[----:B------:R-:W-:Y:S01]  /*3820*/  FMUL.FTZ R11, R28, c[0x0][0x320] ;  /* 0x0000c8001c0b7a20 */ /* 0x000fe20000410000 */
[----:B------:R-:W-:Y:S01]  /*3830*/  @P0 SHF.R.U32.HI R8, RZ, c[0x0][0x2cc], R7 ;  /* 0x0000b300ff080a19 */ /* 0x000fe20000011607 */
[----:B------:R-:W-:Y:S01]  /*3840*/  FMUL.FTZ R15, R57, c[0x0][0x320] ;  /* 0x0000c800390f7a20 */ /* 0x000fe20000410000 */
[----:B------:R-:W-:Y:S01]  /*3850*/  LOP3.LUT R9, R6, 0x7ffffffc, RZ, 0xc0, !PT ;  /* 0x7ffffffc06097812 */ /* 0x000fe200078ec0ff */
[----:B------:R-:W-:Y:S01]  /*3860*/  FMUL.FTZ R21, R56, c[0x0][0x320] ;  /* 0x0000c80038157a20 */ /* 0x000fe20000410000 */
[----:B------:R-:W-:Y:S01]  /*3870*/  PLOP3.LUT P0, PT, PT, PT, UP0, 0x40, 0x0 ;  /* 0x000000000000781c */ /* 0x000fe20003f0e808 */
[----:B------:R-:W5:Y:S01]  /*3880*/  SHFL.IDX PT, R7, R8, RZ, 0x1c1f ;  /* 0x001c1fff08077589 */ /* 0x000f6200000e0000 */
[----:B------:R1:W1:Y:S01]  /*3890*/  MUFU.TANH R173, R45 ;  /* 0x0000002d00ad7308 */ /* 0x0002620000002400 */
[----:B------:R-:W-:Y:S01]  /*38a0*/  IMAD.IADD R204, R20, 0x1, -R9 ;  /* 0x0000000114cc7824 */ /* 0x000fe200078e0a09 */
[----:B------:R-:W-:Y:S01]  /*38b0*/  MOV R9, UR26 ;  /* 0x0000001a00097c02 */ /* 0x000fe20008000f00 */
[----:B------:R-:W-:-:S02]  /*38c0*/  FMUL.FTZ R52, R52, c[0x0][0x320] ;  /* 0x0000c80034347a20 */ /* 0x000fc40000410000 */
[----:B------:R-:W-:Y:S02]  /*38d0*/  IMAD.SHL.U32 R204, R204, 0x2, RZ ;  /* 0x00000002cccc7824 */ /* 0x000fe400078e00ff */
[----:B------:R-:W-:Y:S01]  /*38e0*/  FMUL.FTZ R53, R53, c[0x0][0x320] ;  /* 0x0000c80035357a20 */ /* 0x000fe20000410000 */
[----:B------:R1:W1:Y:S01]  /*38f0*/  MUFU.TANH R161, R52 ;  /* 0x0000003400a17308 */ /* 0x0002620000002400 */
[----:B------:R-:W-:Y:S01]  /*3900*/  FMUL.FTZ R48, R48, c[0x0][0x320] ;  /* 0x0000c80030307a20 */ /* 0x000fe20000410000 */
[----:B------:R-:W-:Y:S01]  /*3910*/  IADD3 R14, R9, -c[0x0][0x168], -R204 ;  /* 0x80005a00090e7a10 */ /* 0x000fe20007ffe8cc */
[----:B------:R-:W-:Y:S01]  /*3920*/  FMUL.FTZ R49, R49, c[0x0][0x320] ;  /* 0x0000c80031317a20 */ /* 0x000fe20000410000 */
[----:B------:R-:W-:Y:S02]  /*3930*/  IADD3 R10, -R204, UR4, RZ ;  /* 0x00000004cc0a7c10 */ /* 0x000fe4000fffe1ff */
[C---:B------:R-:W-:Y:S02]  /*3940*/  IADD3 R20, R14.reuse, c[0x0][0x328], RZ ;  /* 0x0000ca000e147a10 */ /* 0x040fe40007ffe0ff */
[----:B------:R1:W1:Y:S01]  /*3950*/  MUFU.TANH R171, R53 ;  /* 0x0000003500ab7308 */ /* 0x0002620000002400 */
[----:B------:R-:W-:-:S02]  /*3960*/  IADD3 R14, R14, UR13, RZ ;  /* 0x0000000d0e0e7c10 */ /* 0x000fc4000fffe0ff */
[----:B-----5:R-:W-:-:S05]  /*3970*/  IADD3 R9, R20, R7, RZ ;  /* 0x0000000714097210 */ /* 0x020fca0007ffe0ff */
[----:B------:R1:W1:Y:S01]  /*3980*/  MUFU.TANH R167, R48 ;  /* 0x0000003000a77308 */ /* 0x0002620000002400 */
[----:B------:R-:W-:Y:S02]  /*3990*/  IADD3 R2, R14, R7, RZ ;  /* 0x000000070e027210 */ /* 0x000fe40007ffe0ff */
[----:B------:R-:W-:-:S05]  /*39a0*/  IMNMX R22, R9, R10, PT ;  /* 0x0000000a09167217 */ /* 0x000fca0003800200 */
[----:B------:R1:W1:Y:S08]  /*39b0*/  MUFU.TANH R163, R49 ;  /* 0x0000003100a37308 */ /* 0x0002700000002400 */
[----:B------:R1:W1:Y:S08]  /*39c0*/  MUFU.TANH R143, R72 ;  /* 0x00000048008f7308 */ /* 0x0002700000002400 */
[----:B------:R1:W1:Y:S08]  /*39d0*/  MUFU.TANH R141, R73 ;  /* 0x00000049008d7308 */ /* 0x0002700000002400 */
[----:B------:R-:W1:Y:S08]  /*39e0*/  MUFU.TANH R11, R11 ;  /* 0x0000000b000b7308 */ /* 0x000e700000002400 */
[----:B------:R-:W1:Y:S08]  /*39f0*/  MUFU.TANH R15, R15 ;  /* 0x0000000f000f7308 */ /* 0x000e700000002400 */
[----:B------:R-:W1:Y:S01]  /*3a00*/  MUFU.TANH R21, R21 ;  /* 0x0000001500157308 */ /* 0x000e620000002400 */
[----:B------:R-:W-:Y:S05]  /*3a10*/  @P0 BRA `(.L_x_1944) ;  /* 0x0000017000000947 */ /* 0x000fea0003800000 */
[----:B--234-:R-:W-:Y:S01]  /*3a20*/  IMAD.U32 R6, RZ, RZ, UR12 ;  /* 0x0000000cff067e24 */ /* 0x01cfe2000f8e00ff */
        /* <DEDUP_REMOVED lines=11> */
.L_x_1946:
[----:B------:R-:W-:-:S04]  /*3ae0*/  MOV R5, c[0x0][0x32c] ;  /* 0x0000cb0000057a02 */ /* 0x000fc80000000f00 */
[----:B------:R-:W-:-:S13]  /*3af0*/  ISETP.NE.AND P0, PT, R5, 0x1, PT ;  /* 0x000000010500780c */ /* 0x000fda0003f05270 */
[----:B------:R-:W-:-:S05]  /*3b00*/  @P0 IMAD.HI.U32 R5, R6, c[0x0][0x330], RZ ;  /* 0x0000cc0006050a27 */ /* 0x000fca00078e00ff */
[----:B------:R-:W-:Y:S02]  /*3b10*/  @P0 SHF.R.U32.HI R6, RZ, c[0x0][0x334], R5 ;  /* 0x0000cd00ff060a19 */ /* 0x000fe40000011605 */
.L_x_1947:
[----:B------:R-:W-:Y:S05]  /*3b20*/  BSYNC B0 ;  /* 0x0000000000007941 */ /* 0x000fea0003800000 */
.L_x_1945:
[----:B------:R-:W-:-:S04]  /*3b30*/  IMAD.MOV.U32 R5, RZ, RZ, c[0x0][0x32c] ;  /* 0x0000cb00ff057624 */ /* 0x000fc800078e00ff */
[----:B------:R-:W-:-:S04]  /*3b40*/  IMAD R5, R6, R5, -UR25 ;  /* 0x8000001906057e24 */ /* 0x000fc8000f8e0205 */
[----:B------:R-:W-:-:S05]  /*3b50*/  IMAD.IADD R7, R5, 0x1, -R204 ;  /* 0x0000000105077824 */ /* 0x000fca00078e0acc */
[----:B------:R-:W-:Y:S02]  /*3b60*/  IADD3 R5, R7, c[0x0][0x32c], RZ ;  /* 0x0000cb0007057a10 */ /* 0x000fe40007ffe0ff */
[----:B------:R-:W-:Y:S02]  /*3b70*/  IMNMX R2, R2, R7, !PT ;  /* 0x0000000702027217 */ /* 0x000fe40007800200 */
[----:B------:R-:W-:Y:S02]  /*3b80*/  IMNMX R22, R22, R5, PT ;  /* 0x0000000516167217 */ /* 0x000fe40003800200 */
.L_x_1944:
[----:B--234-:R-:W-:Y:S01]  /*3b90*/  ISETP.LT.AND P1, PT, RZ, UR7, PT ;  /* 0x00000007ff007c0c */ /* 0x01cfe2000bf21270 */
[----:B------:R-:W2:Y:S01]  /*3ba0*/  SHFL.IDX PT, R25, R8, 0x1, 0x1c1f ;  /* 0x003c1f0008197f89 */ /* 0x000ea200000e0000 */
[----:B------:R-:W-:Y:S02]  /*3bb0*/  FMUL.FTZ R59, R59, c[0x0][0x320] ;  /* 0x0000c8003b3b7a20 */ /* 0x000fe40000410000 */
[----:B------:R-:W-:Y:S01]  /*3bc0*/  ISETP.GT.AND P0, PT, R2, RZ, P1 ;  /* 0x000000ff0200720c */ /* 0x000fe20000f04270 */
[----:B------:R-:W-:Y:S01]  /*3bd0*/  FMUL.FTZ R50, R50, c[0x0][0x320] ;  /* 0x0000c80032327a20 */ /* 0x000fe20000410000 */
[----:B------:R3:W4:Y:S01]  /*3be0*/  MUFU.TANH R152, R59 ;  /* 0x0000003b00987308 */ /* 0x0007220000002400 */
[----:B------:R-:W-:Y:S01]  /*3bf0*/  FMUL.FTZ R51, R51, c[0x0][0x320] ;  /* 0x0000c80033337a20 */ /* 0x000fe20000410000 */
[----:B------:R-:W-:Y:S01]  /*3c00*/  ISETP.LT.OR P0, PT, R22, 0x1, P0 ;  /* 0x000000011600780c */ /* 0x000fe20000701670 */
[----:B------:R-:W-:-:S02]  /*3c10*/  FMUL.FTZ R46, R46, c[0x0][0x320] ;  /* 0x0000c8002e2e7a20 */ /* 0x000fc40000410000 */
[----:B------:R-:W-:Y:S01]  /*3c20*/  FMUL.FTZ R47, R47, c[0x0][0x320] ;  /* 0x0000c8002f2f7a20 */ /* 0x000fe20000410000 */
[----:B------:R-:W-:Y:S01]  /*3c30*/  FSEL R6, R12, -INF , !P0 ;  /* 0xff8000000c067808 */ /* 0x000fe20004000000 */
[----:B------:R-:W-:Y:S01]  /*3c40*/  FMUL.FTZ R12, R31, c[0x0][0x320] ;  /* 0x0000c8001f0c7a20 */ /* 0x000fe20000410000 */
[----:B------:R-:W-:Y:S01]  /*3c50*/  ISETP.GT.AND P0, PT, R2, 0x1, P1 ;  /* 0x000000010200780c */ /* 0x000fe20000f04270 */
[----:B------:R-:W-:Y:S01]  /*3c60*/  FMUL.FTZ R74, R74, c[0x0][0x320] ;  /* 0x0000c8004a4a7a20 */ /* 0x000fe20000410000 */
[----:B------:R3:W1:Y:S01]  /*3c70*/  MUFU.TANH R170, R50 ;  /* 0x0000003200aa7308 */ /* 0x0006620000002400 */
[----:B------:R-:W-:Y:S01]  /*3c80*/  FMUL.FTZ R75, R75, c[0x0][0x320] ;  /* 0x0000c8004b4b7a20 */ /* 0x000fe20000410000 */
[----:B------:R-:W-:Y:S01]  /*3c90*/  ISETP.LT.OR P0, PT, R22, 0x2, P0 ;  /* 0x000000021600780c */ /* 0x000fe20000701670 */
[----:B------:R-:W-:Y:S02]  /*3ca0*/  FMUL.FTZ R54, R54, c[0x0][0x320] ;  /* 0x0000c80036367a20 */ /* 0x000fe40000410000 */
[----:B------:R-:W-:Y:S01]  /*3cb0*/  FMUL.FTZ R55, R55, c[0x0][0x320] ;  /* 0x0000c80037377a20 */ /* 0x000fe20000410000 */
[----:B------:R-:W-:Y:S01]  /*3cc0*/  FSEL R23, R16, -INF , !P0 ;  /* 0xff80000010177808 */ /* 0x000fe20004000000 */
[----:B------:R-:W-:Y:S01]  /*3cd0*/  FMUL.FTZ R16, R58, c[0x0][0x320] ;  /* 0x0000c8003a107a20 */ /* 0x000fe20000410000 */
[----:B------:R-:W-:Y:S01]  /*3ce0*/  ISETP.GT.AND P0, PT, R2, 0x8, P1 ;  /* 0x000000080200780c */ /* 0x000fe20000f04270 */
[----:B------:R3:W1:Y:S03]  /*3cf0*/  MUFU.TANH R176, R51 ;  /* 0x0000003300b07308 */ /* 0x0006660000002400 */
[----:B------:R-:W-:-:S04]  /*3d00*/  ISETP.LT.OR P0, PT, R22, 0x9, P0 ;  /* 0x000000091600780c */ /* 0x000fc80000701670 */
[----:B-1----:R-:W-:Y:S01]  /*3d10*/  FSEL R21, R21, -INF , !P0 ;  /* 0xff80000015157808 */ /* 0x002fe20004000000 */
        /* <DEDUP_REMOVED lines=12> */
[----:B------:R-:W-:Y:S01]  /*3de0*/  FSEL R9, R17, -INF , !P0 ;  /* 0xff80000011097808 */ /* 0x000fe20004000000 */
[----:B--2---:R-:W-:Y:S01]  /*3df0*/  IMAD.IADD R17, R20, 0x1, R25 ;  /* 0x0000000114117824 */ /* 0x004fe200078e0219 */
[----:B------:R-:W-:Y:S01]  /*3e00*/  ISETP.GT.AND P0, PT, R2, 0x18, P1 ;  /* 0x000000180200780c */ /* 0x000fe20000f04270 */
[----:B------:R3:W2:Y:S03]  /*3e10*/  MUFU.TANH R166, R75 ;  /* 0x0000004b00a67308 */ /* 0x0006a60000002400 */
[----:B------:R-:W-:Y:S02]  /*3e20*/  ISETP.LT.OR P0, PT, R22, 0x19, P0 ;  /* 0x000000191600780c */ /* 0x000fe40000701670 */
[----:B------:R-:W-:Y:S02]  /*3e30*/  IMNMX R17, R17, R10, PT ;  /* 0x0000000a11117217 */ /* 0x000fe40003800200 */
[----:B------:R-:W-:Y:S01]  /*3e40*/  FSEL R7, R0, -INF , !P0 ;  /* 0xff80000000077808 */ /* 0x000fe20004000000 */
[----:B------:R-:W-:Y:S01]  /*3e50*/  FMUL.FTZ R0, R27, c[0x0][0x320] ;  /* 0x0000c8001b007a20 */ /* 0x000fe20000410000 */
[----:B------:R-:W-:Y:S01]  /*3e60*/  ISETP.GT.AND P0, PT, R2, 0x19, P1 ;  /* 0x000000190200780c */ /* 0x000fe20000f04270 */
[----:B------:R3:W1:Y:S03]  /*3e70*/  MUFU.TANH R178, R54 ;  /* 0x0000003600b27308 */ /* 0x0006660000002400 */
[----:B------:R-:W-:-:S04]  /*3e80*/  ISETP.LT.OR P0, PT, R22, 0x1a, P0 ;  /* 0x0000001a1600780c */ /* 0x000fc80000701670 */
[----:B------:R-:W-:Y:S01]  /*3e90*/  FSEL R5, R18, -INF , !P0 ;  /* 0xff80000012057808 */ /* 0x000fe20004000000 */
[----:B------:R-:W-:Y:S01]  /*3ea0*/  FMUL.FTZ R18, R19, c[0x0][0x320] ;  /* 0x0000c80013127a20 */ /* 0x000fe20000410000 */
[----:B------:R-:W-:Y:S01]  /*3eb0*/  ISETP.GT.AND P0, PT, R2, 0x20, P1 ;  /* 0x000000200200780c */ /* 0x000fe20000f04270 */
[----:B------:R-:W1:Y:S01]  /*3ec0*/  MUFU.TANH R0, R0 ;  /* 0x0000000000007308 */ /* 0x000e620000002400 */
[----:B------:R-:W-:Y:S02]  /*3ed0*/  IMAD.IADD R19, R14, 0x1, R25 ;  /* 0x000000010e137824 */ /* 0x000fe400078e0219 */
[----:B------:R-:W-:-:S04]  /*3ee0*/  ISETP.LT.OR P0, PT, R22, 0x21, P0 ;  /* 0x000000211600780c */ /* 0x000fc80000701670 */
[----:B------:R-:W-:Y:S01]  /*3ef0*/  FSEL R161, R161, -INF , !P0 ;  /* 0xff800000a1a17808 */ /* 0x000fe20004000000 */
[----:B------:R3:W1:Y:S01]  /*3f00*/  MUFU.TANH R168, R55 ;  /* 0x0000003700a87308 */ /* 0x0006620000002400 */
[----:B------:R-:W-:-:S04]  /*3f10*/  ISETP.GT.AND P0, PT, R2, 0x21, P1 ;  /* 0x000000210200780c */ /* 0x000fc80000f04270 */
[----:B------:R-:W-:-:S03]  /*3f20*/  ISETP.LT.OR P0, PT, R22, 0x22, P0 ;  /* 0x000000221600780c */ /* 0x000fc60000701670 */
[----:B------:R-:W1:Y:S01]  /*3f30*/  MUFU.TANH R18, R18 ;  /* 0x0000001200127308 */ /* 0x000e620000002400 */
[----:B------:R-:W-:Y:S02]  /*3f40*/  FSEL R171, R171, -INF , !P0 ;  /* 0xff800000abab7808 */ /* 0x000fe40004000000 */
[----:B------:R-:W-:-:S04]  /*3f50*/  ISETP.GT.AND P0, PT, R2, 0x28, P1 ;  /* 0x000000280200780c */ /* 0x000fc80000f04270 */
[----:B------:R-:W-:Y:S01]  /*3f60*/  ISETP.LT.OR P0, PT, R22, 0x29, P0 ;  /* 0x000000291600780c */ /* 0x000fe20000701670 */
[----:B------:R-:W1:Y:S03]  /*3f70*/  MUFU.TANH R16, R16 ;  /* 0x0000001000107308 */ /* 0x000e660000002400 */
        /* <DEDUP_REMOVED lines=14> */
[----:B------:R-:W-:-:S03]  /*4060*/  FMUL.FTZ R2, R26, c[0x0][0x320] ;  /* 0x0000c8001a027a20 */ /* 0x000fc60000410000 */
[----:B------:R-:W-:Y:S01]  /*4070*/  ISETP.LT.OR P0, PT, R22, 0x3a, P0 ;  /* 0x0000003a1600780c */ /* 0x000fe20000701670 */
[----:B------:R-:W-:Y:S02]  /*4080*/  FMUL.FTZ R22, R30, c[0x0][0x320] ;  /* 0x0000c8001e167a20 */ /* 0x000fe40000410000 */
[----:B------:R-:W1:Y:S01]  /*4090*/  MUFU.TANH R2, R2 ;  /* 0x0000000200027308 */ /* 0x000e620000002400 */
[----:B------:R-:W-:Y:S02]  /*40a0*/  FSEL R141, R141, -INF , !P0 ;  /* 0xff8000008d8d7808 */ /* 0x000fe40004000000 */
[----:B------:R-:W-:-:S05]  /*40b0*/  PLOP3.LUT P0, PT, PT, PT, UP0, 0x40, 0x0 ;  /* 0x000000000000781c */ /* 0x000fca0003f0e808 */
[----:B------:R-:W1:Y:S08]  /*40c0*/  MUFU.TANH R22, R22 ;  /* 0x0000001600167308 */ /* 0x000e700000002400 */
        /* <DEDUP_REMOVED lines=13> */
.L_x_1950:
[----:B------:R-:W-:-:S04]  /*41a0*/  MOV R8, c[0x0][0x32c] ;  /* 0x0000cb0000087a02 */ /* 0x000fc80000000f00 */
[----:B------:R-:W-:-:S13]  /*41b0*/  ISETP.NE.AND P0, PT, R8, 0x1, PT ;  /* 0x000000010800780c */ /* 0x000fda0003f05270 */
[----:B------:R-:W-:-:S05]  /*41c0*/  @P0 IMAD.HI.U32 R8, R25, c[0x0][0x330], RZ ;  /* 0x0000cc0019080a27 */ /* 0x000fca00078e00ff */
[----:B------:R-:W-:Y:S02]  /*41d0*/  @P0 SHF.R.U32.HI R25, RZ, c[0x0][0x334], R8 ;  /* 0x0000cd00ff190a19 */ /* 0x000fe40000011608 */
.L_x_1951:
[----:B------:R-:W-:Y:S05]  /*41e0*/  BSYNC B0 ;  /* 0x0000000000007941 */ /* 0x000fea0003800000 */
.L_x_1949:
[----:B------:R-:W-:-:S04]  /*41f0*/  IMAD.MOV.U32 R8, RZ, RZ, c[0x0][0x32c] ;  /* 0x0000cb00ff087624 */ /* 0x000fc800078e00ff */
[----:B------:R-:W-:-:S04]  /*4200*/  IMAD R25, R25, R8, -UR25 ;  /* 0x8000001919197e24 */ /* 0x000fc8000f8e0208 */
[----:B------:R-:W-:-:S05]  /*4210*/  IMAD.IADD R10, R25, 0x1, -R204 ;  /* 0x00000001190a7824 */ /* 0x000fca00078e0acc */
[----:B------:R-:W-:Y:S02]  /*4220*/  IADD3 R8, R10, c[0x0][0x32c], RZ ;  /* 0x0000cb000a087a10 */ /* 0x000fe40007ffe0ff */
[----:B------:R-:W-:Y:S02]  /*4230*/  IMNMX R19, R19, R10, !PT ;  /* 0x0000000a13137217 */ /* 0x000fe40007800200 */
[----:B------:R-:W-:Y:S02]  /*4240*/  IMNMX R17, R17, R8, PT ;  /* 0x0000000811117217 */ /* 0x000fe40003800200 */
.L_x_1948:
[----:B--234-:R-:W-:Y:S01]  /*4250*/  ISETP.GT.AND P0, PT, R19, 0x1, P1 ;  /* 0x000000011300780c */ /* 0x01cfe20000f04270 */
[----:B------:R-:W-:-:S04]  /*4260*/  DEPBAR.LE SB0, 0x2 ;  /* 0x000080800000791a */ /* 0x000fc80000000000 */
[----:B------:R-:W-:Y:S01]  /*4270*/  BAR.SYNC.DEFER_BLOCKING 0x0 ;  /* 0x0000000000007b1d */ /* 0x000fe20000010000 */
[----:B------:R-:W-:Y:S01]  /*4280*/  ISETP.LT.OR P0, PT, R17, 0x2, P0 ;  /* 0x000000021100780c */ /* 0x000fe20000701670 */
[----:B------:R-:W-:Y:S01]  /*4290*/  IMAD.SHL.U32 R135, R135, 0x2, RZ ;  /* 0x0000000287877824 */ /* 0x000fe200078e00ff */
[----:B------:R-:W-:Y:S02]  /*42a0*/  UIADD3 UR4, UR7, -0x3, URZ ;  /* 0xfffffffd07047890 */ /* 0x000fe4000fffe03f */
[----:B-1----:R-:W-:Y:S01]  /*42b0*/  FSEL R18, R18, -INF , !P0 ;  /* 0xff80000012127808 */ /* 0x002fe20004000000 */
[--C-:B------:R-:W-:Y:S01]  /*42c0*/  IMAD R134, R4, 0x2, R135.reuse ;  /* 0x0000000204867824 */ /* 0x100fe200078e0287 */
[----:B------:R-:W-:Y:S01]  /*42d0*/  ISETP.GT.AND P0, PT, R19, 0x8, P1 ;  /* 0x000000081300780c */ /* 0x000fe20000f04270 */
[C---:B------:R-:W-:Y:S01]  /*42e0*/  IMAD.IADD R169, R188.reuse, 0x1, R135 ;  /* 0x00000001bca97824 */ /* 0x040fe200078e0287 */
[----:B------:R-:W-:Y:S01]  /*42f0*/  UISETP.GE.AND UP2, UPT, UR4, UR11, UPT ;  /* 0x0000000b0400728c */ /* 0x000fe2000bf46270 */
[----:B------:R-:W-:Y:S01]  /*4300*/  IMAD.IADD R160, R188, 0x1, R134 ;  /* 0x00000001bca07824 */ /* 0x000fe200078e0286 */
[----:B------:R-:W-:Y:S01]  /*4310*/  ISETP.LT.OR P0, PT, R17, 0x9, P0 ;  /* 0x000000091100780c */ /* 0x000fe20000701670 */
[----:B------:R-:W-:-:S03]  /*4320*/  IMAD R4, R4, 0x2, R169 ;  /* 0x0000000204047824 */ /* 0x000fc600078e02a9 */
[----:B------:R-:W-:Y:S02]  /*4330*/  FSEL R16, R16, -INF , !P0 ;  /* 0xff80000010107808 */ /* 0x000fe40004000000 */
[----:B------:R-:W-:-:S04]  /*4340*/  ISETP.GT.AND P0, PT, R19, 0x9, P1 ;  /* 0x000000091300780c */ /* 0x000fc80000f04270 */
[----:B------:R-:W-:Y:S01]  /*4350*/  ISETP.LT.OR P0, PT, R17, 0xa, P0 ;  /* 0x0000000a1100780c */ /* 0x000fe20000701670 */
[----:B------:R-:W-:Y:S03]  /*4360*/  LDSM.16.MT88.4 R40, [R135+0x2100] ;  /* 0x002100008728783b */ /* 0x000fe60000004200 */
[----:B------:R-:W-:Y:S02]  /*4370*/  FSEL R152, R152, -INF , !P0 ;  /* 0xff80000098987808 */ /* 0x000fe40004000000 */
[----:B------:R-:W-:Y:S01]  /*4380*/  ISETP.GT.AND P0, PT, R19, 0x10, P1 ;  /* 0x000000101300780c */ /* 0x000fe20000f04270 */
[----:B------:R-:W-:Y:S03]  /*4390*/  LDSM.16.MT88.4 R56, [R134+0x2100] ;  /* 0x002100008638783b */ /* 0x000fe60000004200 */
[----:B------:R-:W-:Y:S01]  /*43a0*/  ISETP.LT.OR P0, PT, R17, 0x11, P0 ;  /* 0x000000111100780c */ /* 0x000fe20000701670 */
[----:B------:R-:W-:Y:S03]  /*43b0*/  LDSM.16.MT88.4 R124, [R135+0x100] ;  /* 0x00010000877c783b */ /* 0x000fe60000004200 */
[----:B------:R-:W-:Y:S01]  /*43c0*/  FSEL R14, R22, -INF , !P0 ;  /* 0xff800000160e7808 */ /* 0x000fe20004000000 */
[----:B------:R-:W-:Y:S01]  /*43d0*/  LDSM.16.MT88.4 R116, [R169+0x100] ;  /* 0x00010000a974783b */ /* 0x000fe20000004200 */
[----:B------:R-:W-:-:S03]  /*43e0*/  ISETP.GT.AND P0, PT, R19, 0x11, P1 ;  /* 0x000000111300780c */ /* 0x000fc60000f04270 */
[----:B------:R-:W-:Y:S01]  /*43f0*/  LDSM.16.MT88.4 R108, [R134+0x100] ;  /* 0x00010000866c783b */ /* 0x000fe20000004200 */
[----:B------:R-:W-:-:S03]  /*4400*/  ISETP.LT.OR P0, PT, R17, 0x12, P0 ;  /* 0x000000121100780c */ /* 0x000fc60000701670 */
[----:B------:R-:W-:Y:S01]  /*4410*/  LDSM.16.MT88.4 R100, [R4+0x100] ;  /* 0x000100000464783b */ /* 0x000fe20000004200 */
        /* <DEDUP_REMOVED lines=13> */
[----:B------:R-:W-:Y:S01]  /*44f0*/  LDSM.16.MT88.4 R136, [R169+0x900] ;  /* 0x00090000a988783b */ /* 0x000fe20000004200 */
[----:B------:R-:W-:Y:S02]  /*4500*/  FMNMX.FTZ R0, R6, R23, !PT ;  /* 0x0000001706007209 */ /* 0x000fe40007810000 */
[----:B------:R-:W-:Y:S01]  /*4510*/  ISETP.LT.OR P0, PT, R17, 0x21, P0 ;  /* 0x000000211100780c */ /* 0x000fe20000701670 */
[----:B------:R-:W-:Y:S01]  /*4520*/  LDSM.16.MT88.4 R32, [R134+0x900] ;  /* 0x000900008620783b */ /* 0x000fe20000004200 */
[----:B------:R-:W-:Y:S02]  /*4530*/  FMNMX.FTZ R0, R21, R0, !PT ;  /* 0x0000000015007209 */ /* 0x000fe40007810000 */
[----:B------:R-:W-:Y:S01]  /*4540*/  FSEL R178, R178, -INF , !P0 ;  /* 0xff800000b2b27808 */ /* 0x000fe20004000000 */
[----:B------:R-:W-:Y:S01]  /*4550*/  LDSM.16.MT88.4 R28, [R160+0x900] ;  /* 0x00090000a01c783b */ /* 0x000fe20000004200 */
[----:B------:R-:W-:-:S02]  /*4560*/  ISETP.GT.AND P0, PT, R19, 0x21, P1 ;  /* 0x000000211300780c */ /* 0x000fc40000f04270 */
[----:B------:R-:W-:Y:S02]  /*4570*/  FMNMX.FTZ R0, R15, R0, !PT ;  /* 0x000000000f007209 */ /* 0x000fe40007810000 */
[----:B------:R-:W-:Y:S02]  /*4580*/  ISETP.LT.OR P0, PT, R17, 0x22, P0 ;  /* 0x000000221100780c */ /* 0x000fe40000701670 */
[----:B------:R-:W-:Y:S02]  /*4590*/  FMNMX.FTZ R0, R11, R0, !PT ;  /* 0x000000000b007209 */ /* 0x000fe40007810000 */
[----:B------:R-:W-:Y:S02]  /*45a0*/  FSEL R168, R168, -INF , !P0 ;  /* 0xff800000a8a87808 */ /* 0x000fe40004000000 */
[----:B------:R-:W-:Y:S02]  /*45b0*/  ISETP.GT.AND P0, PT, R19, 0x28, P1 ;  /* 0x000000281300780c */ /* 0x000fe40000f04270 */
[----:B------:R-:W-:-:S02]  /*45c0*/  FMNMX.FTZ R0, R9, R0, !PT ;  /* 0x0000000009007209 */ /* 0x000fc40007810000 */
[----:B------:R-:W-:Y:S02]  /*45d0*/  ISETP.LT.OR P0, PT, R17, 0x29, P0 ;  /* 0x000000291100780c */ /* 0x000fe40000701670 */
[----:B------:R-:W-:Y:S02]  /*45e0*/  FMNMX.FTZ R0, R7, R0, !PT ;  /* 0x0000000007007209 */ /* 0x000fe40007810000 */
[----:B------:R-:W-:Y:S02]  /*45f0*/  FSEL R170, R170, -INF , !P0 ;  /* 0xff800000aaaa7808 */ /* 0x000fe40004000000 */
[----:B------:R-:W-:Y:S02]  /*4600*/  ISETP.GT.AND P0, PT, R19, 0x29, P1 ;  /* 0x000000291300780c */ /* 0x000fe40000f04270 */
[----:B------:R-:W-:Y:S02]  /*4610*/  FMNMX.FTZ R0, R5, R0, !PT ;  /* 0x0000000005007209 */ /* 0x000fe40007810000 */
[----:B------:R-:W-:-:S02]  /*4620*/  ISETP.LT.OR P0, PT, R17, 0x2a, P0 ;  /* 0x0000002a1100780c */ /* 0x000fc40000701670 */
[----:B------:R-:W-:Y:S02]  /*4630*/  FMNMX.FTZ R0, R161, R0, !PT ;  /* 0x00000000a1007209 */ /* 0x000fe40007810000 */
[----:B------:R-:W-:Y:S02]  /*4640*/  FSEL R176, R176, -INF , !P0 ;  /* 0xff800000b0b07808 */ /* 0x000fe40004000000 */
[----:B------:R-:W-:Y:S02]  /*4650*/  ISETP.GT.AND P0, PT, R19, 0x30, P1 ;  /* 0x000000301300780c */ /* 0x000fe40000f04270 */
[----:B------:R-:W-:Y:S02]  /*4660*/  FMNMX.FTZ R0, R171, R0, !PT ;  /* 0x00000000ab007209 */ /* 0x000fe40007810000 */
[----:B------:R-:W-:Y:S02]  /*4670*/  ISETP.LT.OR P0, PT, R17, 0x31, P0 ;  /* 0x000000311100780c */ /* 0x000fe40000701670 */
[----:B------:R-:W-:-:S02]  /*4680*/  FMNMX.FTZ R0, R167, R0, !PT ;  /* 0x00000000a7007209 */ /* 0x000fc40007810000 */
[----:B------:R-:W-:Y:S02]  /*4690*/  FSEL R172, R172, -INF , !P0 ;  /* 0xff800000acac7808 */ /* 0x000fe40004000000 */
[----:B------:R-:W-:Y:S02]  /*46a0*/  ISETP.GT.AND P0, PT, R19, 0x31, P1 ;  /* 0x000000311300780c */ /* 0x000fe40000f04270 */
[----:B------:R-:W-:Y:S02]  /*46b0*/  FMNMX.FTZ R0, R163, R0, !PT ;  /* 0x00000000a3007209 */ /* 0x000fe40007810000 */
[----:B------:R-:W-:Y:S02]  /*46c0*/  ISETP.LT.OR P0, PT, R17, 0x32, P0 ;  /* 0x000000321100780c */ /* 0x000fe40000701670 */
[----:B------:R-:W-:Y:S02]  /*46d0*/  FMNMX.FTZ R0, R175, R0, !PT ;  /* 0x00000000af007209 */ /* 0x000fe40007810000 */
[----:B------:R-:W-:-:S02]  /*46e0*/  FSEL R142, R142, -INF , !P0 ;  /* 0xff8000008e8e7808 */ /* 0x000fc40004000000 */
[----:B------:R-:W-:Y:S02]  /*46f0*/  ISETP.GT.AND P0, PT, R19, 0x38, P1 ;  /* 0x000000381300780c */ /* 0x000fe40000f04270 */
[----:B------:R-:W-:Y:S02]  /*4700*/  FMNMX.FTZ R0, R173, R0, !PT ;  /* 0x00000000ad007209 */ /* 0x000fe40007810000 */
[----:B------:R-:W-:Y:S02]  /*4710*/  ISETP.LT.OR P0, PT, R17, 0x39, P0 ;  /* 0x000000391100780c */ /* 0x000fe40000701670 */
[----:B------:R-:W-:Y:S02]  /*4720*/  FMNMX.FTZ R0, R143, R0, !PT ;  /* 0x000000008f007209 */ /* 0x000fe40007810000 */
[----:B------:R-:W-:Y:S02]  /*4730*/  FSEL R140, R140, -INF , !P0 ;  /* 0xff8000008c8c7808 */ /* 0x000fe40004000000 */
[----:B------:R-:W-:-:S02]  /*4740*/  ISETP.GT.AND P0, PT, R19, RZ, P1 ;  /* 0x000000ff1300720c */ /* 0x000fc40000f04270 */
[----:B------:R-:W-:Y:S02]  /*4750*/  FMNMX.FTZ R25, R141, R0, !PT ;  /* 0x000000008d197209 */ /* 0x000fe40007810000 */
[----:B------:R-:W-:-:S03]  /*4760*/  ISETP.LT.OR P0, PT, R17, 0x1, P0 ;  /* 0x000000011100780c */ /* 0x000fc60000701670 */
[----:B------:R-:W1:Y:S01]  /*4770*/  SHFL.BFLY PT, R0, R25, 0x2, 0x1f ;  /* 0x0c401f0019007f89 */ /* 0x000e6200000e0000 */
[----:B------:R-:W-:Y:S02]  /*4780*/  FSEL R13, R13, -INF , !P0 ;  /* 0xff8000000d0d7808 */ /* 0x000fe40004000000 */
[----:B------:R-:W-:Y:S02]  /*4790*/  ISETP.GT.AND P0, PT, R19, 0x39, P1 ;  /* 0x000000391300780c */ /* 0x000fe40000f04270 */
[----:B------:R-:W-:Y:S02]  /*47a0*/  FMNMX.FTZ R27, R13, R18, !PT ;  /* 0x000000120d1b7209 */ /* 0x000fe40007810000 */
[----:B------:R-:W-:Y:S02]  /*47b0*/  ISETP.LT.OR P0, PT, R17, 0x3a, P0 ;  /* 0x0000003a1100780c */ /* 0x000fe40000701670 */
[----:B------:R-:W-:Y:S02]  /*47c0*/  FMNMX.FTZ R27, R16, R27, !PT ;  /* 0x0000001b101b7209 */ /* 0x000fe40007810000 */
[----:B------:R-:W-:-:S02]  /*47d0*/  FSEL R166, R166, -INF , !P0 ;  /* 0xff800000a6a67808 */ /* 0x000fc40004000000 */
[----:B------:R-:W-:-:S04]  /*47e0*/  FMNMX.FTZ R27, R152, R27, !PT ;  /* 0x0000001b981b7209 */ /* 0x000fc80007810000 */
        /* <DEDUP_REMOVED lines=9> */
[----:B------:R-:W-:Y:S02]  /*4880*/  FMNMX.FTZ R17, R142, R27, !PT ;  /* 0x0000001b8e117209 */ /* 0x000fe40007810000 */
[----:B-1----:R-:W-:Y:S02]  /*4890*/  FMNMX.FTZ R27, R25, R0, !PT ;  /* 0x00000000191b7209 */ /* 0x002fe40007810000 */
[----:B------:R-:W-:-:S03]  /*48a0*/  FMNMX.FTZ R17, R140, R17, !PT ;  /* 0x000000118c117209 */ /* 0x000fc60007810000 */
[----:B------:R-:W1:Y:S01]  /*48b0*/  SHFL.BFLY PT, R2, R27, 0x1, 0x1f ;  /* 0x0c201f001b027f89 */ /* 0x000e6200000e0000 */
[----:B------:R-:W-:-:S05]  /*48c0*/  FMNMX.FTZ R19, R166, R17, !PT ;  /* 0x00000011a6137209 */ /* 0x000fca0007810000 */
[----:B------:R-:W2:Y:S01]  /*48d0*/  SHFL.BFLY PT, R0, R19, 0x2, 0x1f ;  /* 0x0c401f0013007f89 */ /* 0x000ea200000e0000 */
[----:B-1----:R-:W-:-:S03]  /*48e0*/  FMNMX.FTZ R2, R27, R2, !PT ;  /* 0x000000021b027209 */ /* 0x002fc60007810000 */
[----:B------:R-:W-:Y:S01]  /*48f0*/  LDSM.16.MT88.4 R24, [R169+0x2900] ;  /* 0x00290000a918783b */ /* 0x000fe20000004200 */
[C---:B------:R-:W-:Y:S01]  /*4900*/  FSETP.NEU.FTZ.AND P0, PT, R2.reuse, -INF , PT ;  /* 0xff8000000200780b */ /* 0x040fe20003f1d000 */
[----:B------:R-:W-:Y:S01]  /*4910*/  FMUL.FTZ R174, R2, c[0x0][0x2d0] ;  /* 0x0000b40002ae7a20 */ /* 0x000fe20000410000 */
[----:B--2---:R-:W-:-:S04]  /*4920*/  FMNMX.FTZ R17, R19, R0, !PT ;  /* 0x0000000013117209 */ /* 0x004fc80007810000 */
[----:B------:R-:W-:Y:S01]  /*4930*/  FSEL R174, R174, RZ, P0 ;  /* 0x000000ffaeae7208 */ /* 0x000fe20000000000 */
[----:B------:R-:W1:Y:S04]  /*4940*/  SHFL.BFLY PT, R0, R17, 0x1, 0x1f ;  /* 0x0c201f0011007f89 */ /* 0x000e6800000e0000 */
[--C-:B------:R-:W-:Y:S02]  /*4950*/  FFMA.FTZ R156, R6, c[0x0][0x2d0], -R174.reuse ;  /* 0x0000b400069c7a23 */ /* 0x100fe400000108ae */
[--C-:B------:R-:W-:Y:S02]  /*4960*/  FFMA.FTZ R155, R23, c[0x0][0x2d0], -R174.reuse ;  /* 0x0000b400179b7a23 */ /* 0x100fe400000108ae */
[--C-:B------:R-:W-:Y:S02]  /*4970*/  FFMA.FTZ R153, R21, c[0x0][0x2d0], -R174.reuse ;  /* 0x0000b40015997a23 */ /* 0x100fe400000108ae */
[--C-:B------:R-:W-:Y:S01]  /*4980*/  FFMA.FTZ R150, R15, c[0x0][0x2d0], -R174.reuse ;  /* 0x0000b4000f967a23 */ /* 0x100fe200000108ae */
[----:B------:R-:W-:Y:S01]  /*4990*/  MUFU.EX2 R156, R156 ;  /* 0x0000009c009c7308 */ /* 0x000fe20000000800 */
[--C-:B------:R-:W-:Y:S01]  /*49a0*/  FFMA.FTZ R148, R7, c[0x0][0x2d0], -R174.reuse ;  /* 0x0000b40007947a23 */ /* 0x100fe200000108ae */
[----:B------:R-:W-:Y:S01]  /*49b0*/  LDSM.16.MT88.4 R20, [R135+0x900] ;  /* 0x000900008714783b */ /* 0x000fe20000004200 */
[----:B------:R-:W-:-:S02]  /*49c0*/  FFMA.FTZ R145, R5, c[0x0][0x2d0], -R174 ;  /* 0x0000b40005917a23 */ /* 0x000fc400000108ae */
[--C-:B------:R-:W-:Y:S01]  /*49d0*/  FFMA.FTZ R154, R11, c[0x0][0x2d0], -R174.reuse ;  /* 0x0000b4000b9a7a23 */ /* 0x100fe200000108ae */
[----:B------:R-:W2:Y:S01]  /*49e0*/  LDSM.16.MT88.4 R4, [R4+0x4100] ;  /* 0x004100000404783b */ /* 0x000ea20000004200 */
[--C-:B------:R-:W-:Y:S01]  /*49f0*/  FFMA.FTZ R149, R9, c[0x0][0x2d0], -R174.reuse ;  /* 0x0000b40009957a23 */ /* 0x100fe200000108ae */
[----:B------:R-:W3:Y:S01]  /*4a00*/  MUFU.EX2 R155, R155 ;  /* 0x0000009b009b7308 */ /* 0x000ee20000000800 */
[--C-:B------:R-:W-:Y:S02]  /*4a10*/  FFMA.FTZ R164, R171, c[0x0][0x2d0], -R174.reuse ;  /* 0x0000b400aba47a23 */ /* 0x100fe400000108ae */
[--C-:B------:R-:W-:Y:S01]  /*4a20*/  FFMA.FTZ R162, R167, c[0x0][0x2d0], -R174.reuse ;  /* 0x0000b400a7a27a23 */ /* 0x100fe200000108ae */
[----:B-1----:R-:W-:Y:S01]  /*4a30*/  FMNMX.FTZ R0, R17, R0, !PT ;  /* 0x0000000011007209 */ /* 0x002fe20007810000 */
[----:B------:R-:W-:-:S03]  /*4a40*/  FFMA.FTZ R161, R161, c[0x0][0x2d0], -R174 ;  /* 0x0000b400a1a17a23 */ /* 0x000fc600000108ae */
[----:B------:R-:W-:Y:S01]  /*4a50*/  MUFU.EX2 R153, R153 ;  /* 0x0000009900997308 */ /* 0x000fe20000000800 */
[C---:B------:R-:W-:Y:S01]  /*4a60*/  FSETP.NEU.FTZ.AND P0, PT, R0.reuse, -INF , PT ;  /* 0xff8000000000780b */ /* 0x040fe20003f1d000 */
[----:B------:R-:W-:Y:S02]  /*4a70*/  FMUL.FTZ R165, R0, c[0x0][0x2d0] ;  /* 0x0000b40000a57a20 */ /* 0x000fe40000410000 */
[--C-:B------:R-:W-:Y:S02]  /*4a80*/  FFMA.FTZ R163, R163, c[0x0][0x2d0], -R174.reuse ;  /* 0x0000b400a3a37a23 */ /* 0x100fe400000108ae */
[----:B------:R-:W-:Y:S01]  /*4a90*/  FFMA.FTZ R175, R175, c[0x0][0x2d0], -R174 ;  /* 0x0000b400afaf7a23 */ /* 0x000fe200000108ae */
[----:B------:R-:W-:Y:S01]  /*4aa0*/  FSEL R165, R165, RZ, P0 ;  /* 0x000000ffa5a57208 */ /* 0x000fe20000000000 */
[----:B------:R-:W1:Y:S01]  /*4ab0*/  MUFU.EX2 R150, R150 ;  /* 0x0000009600967308 */ /* 0x000e620000000800 */
[----:B---3--:R-:W-:Y:S01]  /*4ac0*/  F2FP.PACK_AB R96, R155, R156 ;  /* 0x0000009c9b60723e */ /* 0x008fe200000000ff */
[----:B------:R-:W-:Y:S01]  /*4ad0*/  FADD.FTZ R156, R156, R155 ;  /* 0x0000009b9c9c7221 */ /* 0x000fe20000010000 */
[----:B------:R-:W-:Y:S01]  /*4ae0*/  PLOP3.LUT P0, PT, PT, PT, UP2, 0x40, 0x0 ;  /* 0x000000000000781c */ /* 0x000fe20003f0e828 */
[----:B------:R-:W-:-:S02]  /*4af0*/  FFMA.FTZ R158, R13, c[0x0][0x2d0], -R165 ;  /* 0x0000b4000d9e7a23 */ /* 0x000fc400000108a5 */
[--C-:B------:R-:W-:Y:S02]  /*4b00*/  FFMA.FTZ R157, R18, c[0x0][0x2d0], -R165.reuse ;  /* 0x0000b400129d7a23 */ /* 0x100fe400000108a5 */
[--C-:B------:R-:W-:Y:S01]  /*4b10*/  FFMA.FTZ R159, R16, c[0x0][0x2d0], -R165.reuse ;  /* 0x0000b400109f7a23 */ /* 0x100fe200000108a5 */
[----:B------:R-:W-:Y:S01]  /*4b20*/  MUFU.EX2 R154, R154 ;  /* 0x0000009a009a7308 */ /* 0x000fe20000000800 */
[--C-:B------:R-:W-:Y:S01]  /*4b30*/  FFMA.FTZ R152, R152, c[0x0][0x2d0], -R165.reuse ;  /* 0x0000b40098987a23 */ /* 0x100fe200000108a5 */
[----:B------:R-:W-:Y:S01]  /*4b40*/  LDSM.16.MT88.4 R16, [R134+0x2900] ;  /* 0x002900008610783b */ /* 0x000fe20000004200 */
[--C-:B------:R-:W-:Y:S02]  /*4b50*/  FFMA.FTZ R147, R10, c[0x0][0x2d0], -R165.reuse ;  /* 0x0000b4000a937a23 */ /* 0x100fe400000108a5 */
[--C-:B------:R-:W-:Y:S02]  /*4b60*/  FFMA.FTZ R144, R8, c[0x0][0x2d0], -R165.reuse ;  /* 0x0000b40008907a23 */ /* 0x100fe400000108a5 */
[----:B------:R-:W3:Y:S01]  /*4b70*/  LDSM.16.MT88.4 R8, [R135+0x2900] ;  /* 0x002900008708783b */ /* 0x000ee20000004200 */
[----:B------:R-:W-:Y:S01]  /*4b80*/  MUFU.EX2 R158, R158 ;  /* 0x0000009e009e7308 */ /* 0x000fe20000000800 */
[----:B-1----:R-:W-:Y:S01]  /*4b90*/  F2FP.PACK_AB R98, R150, R153 ;  /* 0x000000999662723e */ /* 0x002fe200000000ff */
[----:B------:R-:W-:-:S02]  /*4ba0*/  FFMA.FTZ R151, R14, c[0x0][0x2d0], -R165 ;  /* 0x0000b4000e977a23 */ /* 0x000fc400000108a5 */
[--C-:B------:R-:W-:Y:S02]  /*4bb0*/  FFMA.FTZ R146, R12, c[0x0][0x2d0], -R165.reuse ;  /* 0x0000b4000c927a23 */ /* 0x100fe400000108a5 */
[----:B------:R-:W1:Y:S01]  /*4bc0*/  LDSM.16.MT88.4 R12, [R160+0x2900] ;  /* 0x00290000a00c783b */ /* 0x000e620000004200 */
[--C-:B------:R-:W-:Y:S01]  /*4bd0*/  FFMA.FTZ R167, R178, c[0x0][0x2d0], -R165.reuse ;  /* 0x0000b400b2a77a23 */ /* 0x100fe200000108a5 */
[----:B------:R-:W4:Y:S01]  /*4be0*/  MUFU.EX2 R157, R157 ;  /* 0x0000009d009d7308 */ /* 0x000f220000000800 */
[--C-:B------:R-:W-:Y:S02]  /*4bf0*/  FFMA.FTZ R168, R168, c[0x0][0x2d0], -R165.reuse ;  /* 0x0000b400a8a87a23 */ /* 0x100fe400000108a5 */
[--C-:B------:R-:W-:Y:S02]  /*4c00*/  FFMA.FTZ R170, R170, c[0x0][0x2d0], -R165.reuse ;  /* 0x0000b400aaaa7a23 */ /* 0x100fe400000108a5 */
[----:B------:R-:W-:Y:S02]  /*4c10*/  FFMA.FTZ R171, R176, c[0x0][0x2d0], -R165 ;  /* 0x0000b400b0ab7a23 */ /* 0x000fe400000108a5 */
[--C-:B------:R-:W-:Y:S01]  /*4c20*/  FFMA.FTZ R176, R173, c[0x0][0x2d0], -R174.reuse ;  /* 0x0000b400adb07a23 */ /* 0x100fe200000108ae */
[----:B------:R-:W-:Y:S01]  /*4c30*/  MUFU.EX2 R159, R159 ;  /* 0x0000009f009f7308 */ /* 0x000fe20000000800 */
[----:B------:R-:W-:-:S02]  /*4c40*/  FFMA.FTZ R173, R143, c[0x0][0x2d0], -R174 ;  /* 0x0000b4008fad7a23 */ /* 0x000fc400000108ae */
[--C-:B------:R-:W-:Y:S02]  /*4c50*/  FFMA.FTZ R172, R172, c[0x0][0x2d0], -R165.reuse ;  /* 0x0000b400acac7a23 */ /* 0x100fe400000108a5 */
[--C-:B------:R-:W-:Y:S02]  /*4c60*/  FFMA.FTZ R177, R142, c[0x0][0x2d0], -R165.reuse ;  /* 0x0000b4008eb17a23 */ /* 0x100fe400000108a5 */
[--C-:B------:R-:W-:Y:S01]  /*4c70*/  FFMA.FTZ R178, R140, c[0x0][0x2d0], -R165.reuse ;  /* 0x0000b4008cb27a23 */ /* 0x100fe200000108a5 */
[----:B------:R-:W5:Y:S01]  /*4c80*/  MUFU.EX2 R152, R152 ;  /* 0x0000009800987308 */ /* 0x000f620000000800 */
[----:B----4-:R-:W-:Y:S01]  /*4c90*/  F2FP.PACK_AB R97, R157, R158 ;  /* 0x0000009e9d61723e */ /* 0x010fe200000000ff */
[----:B------:R-:W-:Y:S02]  /*4ca0*/  FFMA.FTZ R174, R141, c[0x0][0x2d0], -R174 ;  /* 0x0000b4008dae7a23 */ /* 0x000fe400000108ae */
[----:B------:R-:W-:Y:S01]  /*4cb0*/  FFMA.FTZ R165, R166, c[0x0][0x2d0], -R165 ;  /* 0x0000b400a6a57a23 */ /* 0x000fe200000108a5 */
[----:B------:R-:W-:Y:S01]  /*4cc0*/  LDSM.16.MT88.4 R140, [R169+0x3900] ;  /* 0x00390000a98c783b */ /* 0x000fe20000004200 */
[----:B------:R-:W-:-:S02]  /*4cd0*/  FADD.FTZ R158, R158, R157 ;  /* 0x0000009d9e9e7221 */ /* 0x000fc40000010000 */
[----:B------:R-:W4:Y:S01]  /*4ce0*/  MUFU.EX2 R149, R149 ;  /* 0x0000009500957308 */ /* 0x000f220000000800 */
[----:B------:R-:W-:-:S04]  /*4cf0*/  FADD.FTZ R153, R153, R156 ;  /* 0x0000009c99997221 */ /* 0x000fc80000010000 */
[----:B------:R-:W-:Y:S01]  /*4d00*/  FADD.FTZ R153, R150, R153 ;  /* 0x0000009996997221 */ /* 0x000fe20000010000 */
[----:B-----5:R-:W-:Y:S02]  /*4d10*/  F2FP.PACK_AB R99, R152, R159 ;  /* 0x0000009f9863723e */ /* 0x020fe400000000ff */
[----:B------:R-:W-:Y:S01]  /*4d20*/  MUFU.EX2 R148, R148 ;  /* 0x0000009400947308 */ /* 0x000fe20000000800 */
[----:B------:R-:W-:-:S04]  /*4d30*/  FADD.FTZ R159, R159, R158 ;  /* 0x0000009e9f9f7221 */ /* 0x000fc80000010000 */
[----:B------:R-:W-:Y:S01]  /*4d40*/  FADD.FTZ R152, R152, R159 ;  /* 0x0000009f98987221 */ /* 0x000fe20000010000 */
        /* <DEDUP_REMOVED lines=42> */
[C---:B------:R-:W-:Y:S08]  /*4ff0*/  HMMA.16816.F32 R88, R96.reuse, R90, RZ ;  /* 0x0000005a6058723c */ /* 0x040ff000000018ff */
[C---:B--2---:R-:W-:Y:S07]  /*5000*/  HMMA.16816.F32 R92, R96.reuse, R4, RZ ;  /* 0x00000004605c723c */ /* 0x044fee00000018ff */
[----:B----4-:R-:W-:Y:S01]  /*5010*/  F2FP.PACK_AB R4, R149, R154 ;  /* 0x0000009a9504723e */ /* 0x010fe200000000ff */
[----:B------:R-:W-:Y:S01]  /*5020*/  HMMA.16816.F32 R96, R96, R6, RZ ;  /* 0x000000066060723c */ /* 0x000fe200000018ff */
[----:B-----5:R-:W-:Y:S01]  /*5030*/  F2FP.PACK_AB R5, R146, R151 ;  /* 0x000000979205723e */ /* 0x020fe200000000ff */
        /* <DEDUP_REMOVED lines=103> */
[----:B---3--:R-:W-:Y:S01]  /*56b0*/  HMMA.16816.F32 R120, R4, R12, R120 ;  /* 0x0000000c0478723c */ /* 0x008fe20000001878 */
[----:B------:R-:W-:-:S02]  /*56c0*/  FADD.FTZ R178, R178, R177 ;  /* 0x000000b1b2b27221 */ /* 0x000fc40000010000 */
[----:B------:R-:W-:Y:S02]  /*56d0*/  FADD.FTZ R205, R174, R173 ;  /* 0x000000adaecd7221 */ /* 0x000fe40000010000 */
[----:B------:R-:W-:-:S03]  /*56e0*/  FADD.FTZ R206, R165, R178 ;  /* 0x000000b2a5ce7221 */ /* 0x000fc60000010000 */
        /* <DEDUP_REMOVED lines=25> */
[----:B------:R-:W-:Y:S01]  /*5880*/  HMMA.16816.F32 R96, R4, R18, R96 ;  /* 0x000000120460723c */ /* 0x000fe20000001860 */
[----:B------:R-:W-:Y:S07]  /*5890*/  @P0 BRA `(.L_x_1952) ;  /* 0x0000043000000947 */ /* 0x000fee0003800000 */
        /* <DEDUP_REMOVED lines=13> */
[C---:B------:R-:W-:Y:S01]  /*5970*/  SHF.L.U64.HI R11, R207.reuse, 0x1, R132 ;  /* 0x00000001cf0b7819 */ /* 0x040fe20000010284 */
        /* <DEDUP_REMOVED lines=8> */
[----:B------:R-:W-:Y:S02]  /*5a00*/  IMAD.IADD R9, R5, 0x1, R8 ;  /* 0x0000000105097824 */ /* 0x000fe400078e0208 */
[----:B------:R-:W-:Y:S02]  /*5a10*/  IMAD.MOV.U32 R8, RZ, RZ, R4 ;  /* 0x000000ffff087224 */ /* 0x000fe400078e0004 */
[----:B------:R-:W-:Y:S01]  /*5a20*/  IMAD.SHL.U32 R4, R194, 0x2, RZ ;  /* 0x00000002c2047824 */ /* 0x000fe200078e00ff */
[----:B--2---:R-:W-:Y:S01]  /*5a30*/  SHF.R.S32.HI R5, RZ, 0x1f, R198 ;  /* 0x0000001fff057819 */ /* 0x004fe200000114c6 */
[----:B------:R-:W-:Y:S01]  /*5a40*/  IMAD.WIDE.U32 R6, R198, c[0x0][0x1f0], R8 ;  /* 0x00007c00c6067a25 */ /* 0x000fe200078e0008 */
[----:B------:R-:W-:Y:S02]  /*5a50*/  SEL R9, RZ, 0x10, P5 ;  /* 0x00000010ff097807 */ /* 0x000fe40002800000 */
[----:B------:R-:W-:Y:S01]  /*5a60*/  SHF.L.U64.HI R8, R192, 0x1, R3 ;  /* 0x00000001c0087819 */ /* 0x000fe20000010203 */
[----:B------:R-:W-:Y:S01]  /*5a70*/  IMAD R5, R5, c[0x0][0x1f0], RZ ;  /* 0x00007c0005057a24 */ /* 0x000fe200078e02ff */
[----:B------:R-:W-:-:S03]  /*5a80*/  IADD3 R21, -R9, 0x10, RZ ;  /* 0x0000001009157810 */ /* 0x000fc60007ffe1ff */
[----:B------:R-:W-:Y:S01]  /*5a90*/  IMAD R12, R198, c[0x0][0x1f4], R5 ;  /* 0x00007d00c60c7a24 */ /* 0x000fe200078e0205 */
[----:B------:R-:W-:Y:S02]  /*5aa0*/  IADD3 R5, P0, R6, UR16, RZ ;  /* 0x0000001006057c10 */ /* 0x000fe4000ff1e0ff */
[----:B------:R-:W-:Y:S02]  /*5ab0*/  SEL R6, RZ, 0x10, P4 ;  /* 0x00000010ff067807 */ /* 0x000fe40002000000 */
[----:B------:R-:W-:Y:S01]  /*5ac0*/  IADD3.X R12, R7, UR9, R12, P0, !PT ;  /* 0x00000009070c7c10 */ /* 0x000fe200087fe40c */
[----:B------:R-:W-:Y:S01]  /*5ad0*/  IMAD.SHL.U32 R7, R192, 0x2, RZ ;  /* 0x00000002c0077824 */ /* 0x000fe200078e00ff */
[----:B------:R-:W-:Y:S02]  /*5ae0*/  LEA R13, P0, R5, c[0x0][0x1c8], 0x1 ;  /* 0x00007200050d7a11 */ /* 0x000fe400078008ff */
[----:B------:R-:W-:Y:S02]  /*5af0*/  LOP3.LUT R21, R21, 0xf, RZ, 0xc0, !PT ;  /* 0x0000000f15157812 */ /* 0x000fe400078ec0ff */
[----:B------:R-:W-:Y:S01]  /*5b00*/  LEA.HI.X R12, R5, c[0x0][0x1cc], R12, 0x1, P0 ;  /* 0x00007300050c7a11 */ /* 0x000fe200000f0c0c */
[----:B------:R-:W1:Y:S01]  /*5b10*/  SHFL.IDX PT, R14, R13, 0x1, 0x181f ;  /* 0x00381f000d0e7f89 */ /* 0x000e6200000e0000 */
[----:B------:R-:W-:-:S02]  /*5b20*/  IADD3 R18, -R6, 0x10, RZ ;  /* 0x0000001006127810 */ /* 0x000fc40007ffe1ff */
[----:B------:R-:W-:Y:S01]  /*5b30*/  SHF.L.U64.HI R5, R194, 0x1, R197 ;  /* 0x00000001c2057819 */ /* 0x000fe200000102c5 */
[----:B------:R-:W2:Y:S01]  /*5b40*/  SHFL.IDX PT, R16, R12, 0x1, 0x181f ;  /* 0x00381f000c107f89 */ /* 0x000ea200000e0000 */
[----:B------:R-:W-:-:S03]  /*5b50*/  LOP3.LUT R18, R18, 0xf, RZ, 0xc0, !PT ;  /* 0x0000000f12127812 */ /* 0x000fc600078ec0ff */
        /* <DEDUP_REMOVED lines=23> */
.L_x_1952:
[----:B------:R-:W-:Y:S01]  /*5cd0*/  ULDC.64 UR4, c[0x0][0x2c8] ;  /* 0x0000b20000047ab9 */ /* 0x000fe20000000a00 */
[----:B------:R-:W-:Y:S01]  /*5ce0*/  PLOP3.LUT P0, PT, PT, PT, UP0, 0x40, 0x0 ;  /* 0x000000000000781c */ /* 0x000fe20003f0e808 */
[----:B------:R-:W-:Y:S01]  /*5cf0*/  UIMAD.WIDE.U32 UR26, UR24, UR4, URZ ;  /* 0x00000004181a72a5 */ /* 0x000fe2000f8e003f */
[----:B------:R-:W0:Y:S01]  /*5d00*/  LDGDEPBAR ;  /* 0x00000000000079af */ /* 0x000e220000000000 */
[----:B------:R-:W-:-:S05]  /*5d10*/  UIADD3 UR7, UR7, -0x2, URZ ;  /* 0xfffffffe07077890 */ /* 0x000fca000fffe03f */
[----:B------:R-:W-:Y:S01]  /*5d20*/  @UP1 UMOV UR25, UR27 ;  /* 0x0000001b00191c82 */ /* 0x000fe20008000000 */
[----:B------:R-:W-:Y:S01]  /*5d30*/  MOV R210, UR7 ;  /* 0x0000000700d27c02 */ /* 0x000fe20008000f00 */
[----:B------:R-:W-:-:S04]  /*5d40*/  @UP1 USHF.R.U32.HI UR24, URZ, UR5, UR25 ;  /* 0x000000053f181299 */ /* 0x000fc80008011619 */
[----:B------:R-:W-:-:S03]  /*5d50*/  UIADD3 UR4, UR15, UR24, URZ ;  /* 0x000000180f047290 */ /* 0x000fc6000fffe03f */
[----:B------:R-:W-:Y:S02]  /*5d60*/  ULDC UR15, c[0x0][0x328] ;  /* 0x0000ca00000f7ab9 */ /* 0x000fe40000000800 */
[----:B------:R-:W-:Y:S01]  /*5d70*/  UIADD3 UR15, UR4, UR15, URZ ;  /* 0x0000000f040f7290 */ /* 0x000fe2000fffe03f */
[----:B------:R-:W-:Y:S05]  /*5d80*/  @P0 BRA `(.L_x_1953) ;  /* 0x0000015000000947 */ /* 0x000fea0003800000 */
[----:B------:R-:W-:Y:S01]  /*5d90*/  ISETP.LT.AND P0, PT, RZ, UR4, PT ;  /* 0x00000004ff007c0c */ /* 0x000fe2000bf01270 */
[----:B------:R-:W-:Y:S02]  /*5da0*/  UIADD3 UR24, UR4, -0x1, URZ ;  /* 0xffffffff04187890 */ /* 0x000fe4000fffe03f */
[----:B------:R-:W-:-:S10]  /*5db0*/  ULDC UR7, c[0x0][0x32c] ;  /* 0x0000cb0000077ab9 */ /* 0x000fd40000000800 */
[----:B------:R-:W-:Y:S05]  /*5dc0*/  @P0 BRA `(.L_x_1954) ;  /* 0x0000008000000947 */ /* 0x000fea0003800000 */
[----:B------:R-:W-:Y:S02]  /*5dd0*/  UISETP.NE.AND UP2, UPT, UR7, 0x1, UPT ;  /* 0x000000010700788c */ /* 0x000fe4000bf45270 */
[----:B------:R-:W-:-:S03]  /*5de0*/  UIADD3 UR24, -UR4, URZ, URZ ;  /* 0x0000003f04187290 */ /* 0x000fc6000fffe13f */
[----:B------:R-:W-:Y:S02]  /*5df0*/  ULDC.64 UR4, c[0x0][0x330] ;  /* 0x0000cc0000047ab9 */ /* 0x000fe40000000a00 */
[----:B------:R-:W-:-:S07]  /*5e00*/  UIMAD.WIDE.U32 UR26, UR24, UR4, URZ ;  /* 0x00000004181a72a5 */ /* 0x000fce000f8e003f */
[----:B------:R-:W-:Y:S02]  /*5e10*/  @UP2 UMOV UR25, UR27 ;  /* 0x0000001b00192c82 */ /* 0x000fe40008000000 */
[----:B------:R-:W-:-:S04]  /*5e20*/  @UP2 USHF.R.U32.HI UR24, URZ, UR5, UR25 ;  /* 0x000000053f182299 */ /* 0x000fc80008011619 */
[----:B------:R-:W-:Y:S01]  /*5e30*/  ULOP3.LUT UR24, URZ, UR24, URZ, 0x33, !UPT ;  /* 0x000000183f187292 */ /* 0x000fe2000f8e333f */
[----:B------:R-:W-:Y:S05]  /*5e40*/  BRA `(.L_x_1955) ;  /* 0x0000005000007947 */ /* 0x000fea0003800000 */
.L_x_1954:
[----:B------:R-:W-:Y:S02]  /*5e50*/  UISETP.NE.AND UP2, UPT, UR7, 0x1, UPT ;  /* 0x000000010700788c */ /* 0x000fe4000bf45270 */
[----:B------:R-:W-:Y:S02]  /*5e60*/  ULDC.64 UR4, c[0x0][0x330] ;  /* 0x0000cc0000047ab9 */ /* 0x000fe40000000a00 */
[----:B------:R-:W-:-:S07]  /*5e70*/  UIMAD.WIDE.U32 UR26, UR24, UR4, URZ ;  /* 0x00000004181a72a5 */ /* 0x000fce000f8e003f */
[----:B------:R-:W-:Y:S02]  /*5e80*/  @UP2 UMOV UR25, UR27 ;  /* 0x0000001b00192c82 */ /* 0x000fe40008000000 */
[----:B------:R-:W-:Y:S02]  /*5e90*/  @UP2 USHF.R.U32.HI UR24, URZ, UR5, UR25 ;  /* 0x000000053f182299 */ /* 0x000fe40008011619 */
.L_x_1955:
[----:B------:R-:W-:Y:S02]  /*5ea0*/  ULDC UR4, c[0x0][0x32c] ;  /* 0x0000cb0000047ab9 */ /* 0x000fe40000000800 */
[----:B------:R-:W-:-:S04]  /*5eb0*/  UIMAD UR4, UR24, UR7, UR4 ;  /* 0x00000007180472a4 */ /* 0x000fc8000f8e0204 */
[----:B------:R-:W-:-:S04]  /*5ec0*/  UISETP.LT.AND UP2, UPT, UR15, UR4, UPT ;  /* 0x000000040f00728c */ /* 0x000fc8000bf41270 */
[----:B------:R-:W-:-:S04]  /*5ed0*/  USEL UR15, UR15, UR4, UP2 ;  /* 0x000000040f0f7287 */ /* 0x000fc80009000000 */
.L_x_1953:
[----:B------:R-:W-:Y:S02]  /*5ee0*/  USHF.R.S32.HI UR4, URZ, 0x1f, UR15 ;  /* 0x0000001f3f047899 */ /* 0x000fe4000801140f */
[----:B------:R-:W-:Y:S02]  /*5ef0*/  UMOV UR5, 0x1 ;  /* 0x0000000100057882 */ /* 0x000fe40000000000 */
[----:B------:R-:W-:-:S03]  /*5f00*/  ULEA.HI UR4, UR4, UR15, URZ, 0x6 ;  /* 0x0000000f04047291 */ /* 0x000fc6000f8f303f */
[----:B------:R-:W-:Y:S02]  /*5f10*/  UMOV UR15, URZ ;  /* 0x0000003f000f7c82 */ /* 0x000fe40008000000 */
[----:B------:R-:W-:-:S04]  /*5f20*/  USHF.R.S32.HI UR7, URZ, 0x6, UR4 ;  /* 0x000000063f077899 */ /* 0x000fc80008011404 */
[----:B------:R-:W-:-:S04]  /*5f30*/  UISETP.LT.AND UP2, UPT, UR11, UR7, UPT ;  /* 0x000000070b00728c */ /* 0x000fc8000bf41270 */
[----:B------:R-:W-:-:S06]  /*5f40*/  USEL UR7, UR11, UR7, !UP2 ;  /* 0x000000070b077287 */ /* 0x000fcc000d000000 */
[----:B------:R-:W-:-:S13]  /*5f50*/  ISETP.GE.AND P0, PT, R210, UR7, PT ;  /* 0x00000007d2007c0c */ /* 0x000fda000bf06270 */
[----:B------:R-:W-:Y:S05]  /*5f60*/  @!P0 BRA `(.L_x_1956) ;  /* 0x00003bd000008947 */ /* 0x000fea0003800000 */
[----:B------:R-:W-:Y:S01]  /*5f70*/  IMAD.MOV.U32 R186, RZ, RZ, 0x20 ;  /* 0x00000020ffba7424 */ /* 0x000fe200078e00ff */
[----:B------:R-:W-:Y:S01]  /*5f80*/  LOP3.LUT P1, RZ, R209, 0x2, RZ, 0xc0, !PT ;  /* 0x00000002d1ff7812 */ /* 0x000fe2000782c0ff */
[C---:B------:R-:W-:Y:S01]  /*5f90*/  IMAD.SHL.U32 R215, R207.reuse, 0x2, RZ ;  /* 0x00000002cfd77824 */ /* 0x040fe200078e00ff */
[----:B------:R-:W-:Y:S01]  /*5fa0*/  SHF.L.U64.HI R216, R207, 0x1, R132 ;  /* 0x00000001cfd87819 */ /* 0x000fe20000010284 */
[----:B------:R-:W-:Y:S01]  /*5fb0*/  IMAD.MOV.U32 R132, RZ, RZ, R2 ;  /* 0x000000ffff847224 */ /* 0x000fe200078e0002 */
[C---:B------:R-:W-:Y:S01]  /*5fc0*/  SHF.L.U64.HI R213, R192.reuse, 0x1, R3 ;  /* 0x00000001c0d57819 */ /* 0x040fe20000010203 */
[----:B------:R-:W-:Y:S01]  /*5fd0*/  IMAD.MOV.U32 R3, RZ, RZ, R0 ;  /* 0x000000ffff037224 */ /* 0x000fe200078e0000 */
[----:B------:R-:W-:Y:S01]  /*5fe0*/  SEL R214, RZ, 0x10, P5 ;  /* 0x00000010ffd67807 */ /* 0x000fe20002800000 */
[----:B------:R-:W-:Y:S01]  /*5ff0*/  IMAD.SHL.U32 R212, R192, 0x2, RZ ;  /* 0x00000002c0d47824 */ /* 0x000fe200078e00ff */
[----:B------:R-:W-:Y:S01]  /*6000*/  SEL R211, RZ, 0x10, P4 ;  /* 0x00000010ffd37807 */ /* 0x000fe20002000000 */
[----:B------:R-:W-:Y:S01]  /*6010*/  UMOV UR15, URZ ;  /* 0x0000003f000f7c82 */ /* 0x000fe20008000000 */
[----:B------:R-:W-:Y:S01]  /*6020*/  SEL R186, R186, 0xffffffe0, !P1 ;  /* 0xffffffe0baba7807 */ /* 0x000fe20004800000 */
[----:B------:R-:W-:-:S02]  /*6030*/  UMOV UR5, 0x1 ;  /* 0x0000000100057882 */ /* 0x000fc40000000000 */
.L_x_1967:
[----:B------:R-:W-:Y:S04]  /*6040*/  DEPBAR.LE SB0, 0x2 ;  /* 0x000080800000791a */ /* 0x000fe80000000000 */
[----:B------:R-:W-:Y:S01]  /*6050*/  BAR.SYNC.DEFER_BLOCKING 0x0 ;  /* 0x0000000000007b1d */ /* 0x000fe20000010000 */
[----:B------:R-:W-:Y:S01]  /*6060*/  UIMAD UR4, UR5, 0x6000, URZ ;  /* 0x00006000050478a4 */ /* 0x000fe2000f8e023f */
[----:B------:R-:W-:Y:S05]  /*6070*/  ISETP.LE.AND P0, PT, R210, UR11, PT ;  /* 0x0000000bd2007c0c */ /* 0x000fea000bf03270 */
[----:B-1----:R-:W-:Y:S05]  /*6080*/  IADD3 R133, R189, UR4, RZ ;  /* 0x00000004bd857c10 */ /* 0x002fea000fffe0ff */
[----:B------:R-:W-:Y:S01]  /*6090*/  IMAD.IADD R190, R186, 0x1, R133 ;  /* 0x00000001babe7824 */ /* 0x000fe200078e0285 */
[----:B------:R1:W2:Y:S04]  /*60a0*/  LDSM.16.M88.4 R136, [R191] ;  /* 0x00000000bf88783b */ /* 0x0002a80000000200 */
[----:B------:R1:W3:Y:S04]  /*60b0*/  LDSM.16.M88.4 R140, [R189+UR4+0xc100] ;  /* 0x00c10004bd8c783b */ /* 0x0002e80008000200 */
[----:B------:R1:W4:Y:S04]  /*60c0*/  LDSM.16.M88.4 R144, [R189+UR4+0xc900] ;  /* 0x00c90004bd90783b */ /* 0x0003280008000200 */
        /* <DEDUP_REMOVED lines=18> */
[----:B------:R-:W-:Y:S01]  /*61f0*/  IMAD R5, R198, c[0x0][0x21c], R5 ;  /* 0x00008700c6057a24 */ /* 0x000fe200078e0205 */
[----:B------:R-:W-:Y:S01]  /*6200*/  IADD3 R11, -R208, 0x10, RZ ;  /* 0x00000010d00b7810 */ /* 0x000fe20007ffe1ff */
[----:B------:R-:W-:Y:S03]  /*6210*/  IMAD.IADD R7, R7, 0x1, R9 ;  /* 0x0000000107077824 */ /* 0x000fe600078e0209 */
[----:B------:R-:W-:Y:S01]  /*6220*/  LOP3.LUT R11, R11, 0xf, RZ, 0xc0, !PT ;  /* 0x0000000f0b0b7812 */ /* 0x000fe200078ec0ff */
[----:B------:R-:W-:Y:S05]  /*6230*/  IMAD.WIDE.U32 R6, R198, c[0x0][0x218], R6 ;  /* 0x00008600c6067a25 */ /* 0x000fea00078e0006 */
[----:B------:R-:W-:Y:S04]  /*6240*/  IADD3 R0, P0, R6, UR22, RZ ;  /* 0x0000001606007c10 */ /* 0x000fe8000ff1e0ff */
[----:B------:R-:W-:Y:S02]  /*6250*/  IADD3.X R5, R7, UR8, R5, P0, !PT ;  /* 0x0000000807057c10 */ /* 0x000fe400087fe405 */
[C---:B------:R-:W-:Y:S04]  /*6260*/  LEA R4, P0, R0.reuse, c[0x0][0x1f8], 0x1 ;  /* 0x00007e0000047a11 */ /* 0x040fe800078008ff */
[----:B------:R-:W-:Y:S01]  /*6270*/  LEA.HI.X R2, R0, c[0x0][0x1fc], R5, 0x1, P0 ;  /* 0x00007f0000027a11 */ /* 0x000fe200000f0c05 */
[----:B------:R-:W5:Y:S01]  /*6280*/  SHFL.IDX PT, R10, R4, 0x1, 0x181f ;  /* 0x00381f00040a7f89 */ /* 0x000f6200000e0000 */
[----:B------:R-:W-:Y:S03]  /*6290*/  IMAD.SHL.U32 R0, R194, 0x2, RZ ;  /* 0x00000002c2007824 */ /* 0x000fe600078e00ff */
[----:B------:R-:W4:Y:S04]  /*62a0*/  SHFL.IDX PT, R5, R2, 0x1, 0x181f ;  /* 0x00381f0002057f89 */ /* 0x000f2800000e0000 */
[----:B------:R3:W-:Y:S04]  /*62b0*/  SHFL.IDX PT, R9, R2, RZ, 0x181f ;  /* 0x00181fff02097589 */ /* 0x0007e800000e0000 */
[----:B------:R-:W2:Y:S01]  /*62c0*/  SHFL.IDX PT, R7, R4, RZ, 0x181f ;  /* 0x00181fff04077589 */ /* 0x000ea200000e0000 */
[-C--:B-----5:R-:W-:Y:S04]  /*62d0*/  IADD3 R14, P1, P0, R14, R10.reuse, R215 ;  /* 0x0000000a0e0e7210 */ /* 0x0a0fe8000783e0d7 */
[-C--:B----4-:R-:W-:Y:S02]  /*62e0*/  IADD3.X R15, RZ, R5.reuse, R216, P1, P0 ;  /* 0x00000005ff0f7210 */ /* 0x090fe40000fe04d8 */
[-C--:B------:R-:W-:Y:S02]  /*62f0*/  IADD3 R12, P1, P0, R13, R10.reuse, R212 ;  /* 0x0000000a0d0c7210 */ /* 0x080fe4000783e0d4 */
[----:B---3--:R-:W-:Y:S02]  /*6300*/  SHF.L.U64.HI R2, R194, 0x1, R197 ;  /* 0x00000001c2027819 */ /* 0x008fe400000102c5 */
[-CC-:B------:R-:W-:Y:S02]  /*6310*/  IADD3.X R13, RZ, R5.reuse, R213.reuse, P1, P0 ;  /* 0x00000005ff0d7210 */ /* 0x180fe40000fe04d5 */
[----:B------:R-:W-:Y:S04]  /*6320*/  IADD3 R10, P1, P0, R11, R10, R0 ;  /* 0x0000000a0b0a7210 */ /* 0x000fe8000783e000 */
[----:B------:R-:W-:Y:S01]  /*6330*/  IADD3.X R11, RZ, R5, R2, P1, P0 ;  /* 0x00000005ff0b7210 */ /* 0x000fe20000fe0402 */
[----:B------:R-:W-:Y:S01]  /*6340*/  IMAD.U32 R5, RZ, RZ, UR15 ;  /* 0x0000000fff057e24 */ /* 0x000fe2000f8e00ff */
[C---:B--2---:R-:W-:Y:S02]  /*6350*/  IADD3 R18, P1, R7.reuse, R215, RZ ;  /* 0x000000d707127210 */ /* 0x044fe40007f3e0ff */
[----:B------:R-:W-:Y:S03]  /*6360*/  IADD3 R16, P0, R7, R212, RZ ;  /* 0x000000d407107210 */ /* 0x000fe60007f1e0ff */
[C---:B------:R-:W-:Y:S01]  /*6370*/  IMAD.X R19, R9.reuse, 0x1, R216, P1 ;  /* 0x0000000109137824 */ /* 0x040fe200008e06d8 */
[----:B------:R-:W-:Y:S01]  /*6380*/  ISETP.NE.U32.AND P1, PT, R214, RZ, PT ;  /* 0x000000ffd600720c */ /* 0x000fe20003f25070 */
[----:B------:R-:W-:Y:S01]  /*6390*/  IMAD.X R17, R9, 0x1, R213, P0 ;  /* 0x0000000109117824 */ /* 0x000fe200000e06d5 */
[----:B------:R-:W-:Y:S01]  /*63a0*/  IADD3 R8, P0, R7, R0, RZ ;  /* 0x0000000007087210 */ /* 0x000fe20007f1e0ff */
[----:B------:R-:W-:Y:S04]  /*63b0*/  IMAD R7, R5, 0x6000, R196 ;  /* 0x0000600005077824 */ /* 0x000fe800078e02c4 */
[----:B------:R-:W-:Y:S01]  /*63c0*/  IMAD.X R9, R9, 0x1, R2, P0 ;  /* 0x0000000109097824 */ /* 0x000fe200000e0602 */
[----:B------:R2:W-:Y:S01]  /*63d0*/  LDGSTS.E.BYPASS.LTC128B.128 [R7], [R18.64], !P5 ;  /* 0x0000000012077fae */ /* 0x0005e2000e901d54 */
[----:B------:R-:W-:Y:S03]  /*63e0*/  ISETP.NE.U32.AND P0, PT, R208, RZ, PT ;  /* 0x000000ffd000720c */ /* 0x000fe60003f05070 */
[----:B------:R2:W-:Y:S04]  /*63f0*/  LDGSTS.E.BYPASS.LTC128B.128 [R7+0x2000], [R16.64], !P4 ;  /* 0x0200000010077fae */ /* 0x0005e8000e101d54 */
[----:B------:R2:W-:Y:S04]  /*6400*/  LDGSTS.E.BYPASS.LTC128B.128 [R7+0x4000], [R8.64], !P6 ;  /* 0x0400000008077fae */ /* 0x0005e8000f101d54 */
[----:B------:R2:W-:Y:S01]  /*6410*/  LDGSTS.E.BYPASS.LTC128B.128.ZFILL [R7+0x1000], [R14.64], P1 ;  /* 0x010000000e077fae */ /* 0x0005e20008941d54 */
[----:B------:R-:W-:Y:S11]  /*6420*/  ISETP.NE.U32.AND P1, PT, R211, RZ, PT ;  /* 0x000000ffd300720c */ /* 0x000ff60003f25070 */
[----:B------:R-:W-:Y:S02]  /*6430*/  @!UPT UIADD3 URZ, URZ, URZ, URZ ;  /* 0x0000003f3f3ff290 */ /* 0x000fe4000fffe03f */
[----:B------:R2:W-:Y:S04]  /*6440*/  LDGSTS.E.BYPASS.LTC128B.128.ZFILL [R7+0x3000], [R12.64], P1 ;  /* 0x030000000c077fae */ /* 0x0005e80008941d54 */
[----:B------:R2:W-:Y:S02]  /*6450*/  LDGSTS.E.BYPASS.LTC128B.128.ZFILL [R7+0x5000], [R10.64], P0 ;  /* 0x050000000a077fae */ /* 0x0005e40008141d54 */
.L_x_1957:
[C---:B--23--:R-:W-:Y:S01]  /*6460*/  HMMA.16816.F32 R4, R136.reuse, R140, RZ ;  /* 0x0000008c8804723c */ /* 0x04cfe200000018ff */
[----:B------:R-:W-:Y:S01]  /*6470*/  LDSM.16.M88.4 R180, [R189+UR4+0x10100] ;  /* 0x01010004bdb4783b */ /* 0x000fe20008000200 */
[----:B------:R-:W-:Y:S01]  /*6480*/  PLOP3.LUT P1, PT, PT, PT, UP1, 0x80, 0x0 ;  /* 0x000000000000781c */ /* 0x000fe20003f2f018 */
[----:B------:R-:W-:Y:S01]  /*6490*/  UIADD3 UR24, UR15, 0x1, URZ ;  /* 0x000000010f187890 */ /* 0x000fe2000fffe03f */
[CC--:B------:R-:W-:Y:S01]  /*64a0*/  IADD3 R0, R193.reuse, R133.reuse, RZ ;  /* 0x00000085c1007210 */ /* 0x0c0fe20007ffe0ff */
[----:B------:R-:W-:Y:S01]  /*64b0*/  UISETP.GE.AND UP2, UPT, UR15, 0x1, UPT ;  /* 0x000000010f00788c */ /* 0x000fe2000bf46270 */
[----:B------:R-:W-:Y:S02]  /*64c0*/  IADD3 R2, R193, R190, RZ ;  /* 0x000000bec1027210 */ /* 0x000fe40007ffe0ff */
[C---:B------:R-:W-:Y:S01]  /*64d0*/  HMMA.16816.F32 R8, R136.reuse, R142, RZ ;  /* 0x0000008e8808723c */ /* 0x040fe200000018ff */
[----:B------:R-:W-:Y:S01]  /*64e0*/  LDSM.16.M88.4 R140, [R185] ;  /* 0x00000000b98c783b */ /* 0x000fe20000000200 */
[----:B------:R-:W-:Y:S01]  /*64f0*/  PLOP3.LUT P0, PT, PT, PT, UP1, 0x80, 0x0 ;  /* 0x000000000000781c */ /* 0x000fe20003f0f018 */
[----:B------:R-:W-:Y:S01]  /*6500*/  USEL UR15, UR24, URZ, !UP2 ;  /* 0x0000003f180f7287 */ /* 0x000fe2000d000000 */
[----:B------:R-:W-:Y:S02]  /*6510*/  IADD3 R133, R186, R133, R193 ;  /* 0x00000085ba857210 */ /* 0x000fe40007ffe0c1 */
[----:B------:R-:W-:Y:S02]  /*6520*/  MOV R245, R203 ;  /* 0x000000cb00f57202 */ /* 0x000fe40000000f00 */
[C---:B----4-:R-:W-:Y:S01]  /*6530*/  HMMA.16816.F32 R12, R136.reuse, R144, RZ ;  /* 0x00000090880c723c */ /* 0x050fe200000018ff */
[----:B------:R-:W-:Y:S03]  /*6540*/  LDSM.16.M88.4 R176, [R0+0xe100] ;  /* 0x00e1000000b0783b */ /* 0x000fe60000000200 */
[----:B------:R-:W-:Y:S04]  /*6550*/  MOV R240, c[0x0][0x2ac] ;  /* 0x0000ab0000f07a02 */ /* 0x000fe80000000f00 */
[C---:B------:R-:W-:Y:S01]  /*6560*/  HMMA.16816.F32 R16, R136.reuse, R146, RZ ;  /* 0x000000928810723c */ /* 0x040fe200000018ff */
[----:B------:R-:W2:Y:S07]  /*6570*/  LDSM.16.M88.4 R144, [R0+0xc100] ;  /* 0x00c100000090783b */ /* 0x000eae0000000200 */
[C---:B-1----:R-:W-:Y:S01]  /*6580*/  HMMA.16816.F32 R20, R136.reuse, R148, RZ ;  /* 0x000000948814723c */ /* 0x042fe200000018ff */
[----:B------:R-:W0:Y:S07]  /*6590*/  LDGDEPBAR ;  /* 0x00000000000079af */ /* 0x000e2e0000000000 */
[C---:B------:R-:W-:Y:S01]  /*65a0*/  HMMA.16816.F32 R24, R136.reuse, R150, RZ ;  /* 0x000000968818723c */ /* 0x040fe200000018ff */
[----:B------:R-:W-:Y:S07]  /*65b0*/  LDSM.16.M88.4 R148, [R0+0xd100] ;  /* 0x00d100000094783b */ /* 0x000fee0000000200 */
[C---:B------:R-:W-:Y:S08]  /*65c0*/  HMMA.16816.F32 R28, R136.reuse, R152, RZ ;  /* 0x00000098881c723c */ /* 0x040ff000000018ff */
[----:B------:R-:W-:Y:S01]  /*65d0*/  HMMA.16816.F32 R32, R136, R154, RZ ;  /* 0x0000009a8820723c */ /* 0x000fe200000018ff */
[----:B------:R-:W1:Y:S07]  /*65e0*/  LDSM.16.M88.4 R136, [R0+0xc900] ;  /* 0x00c900000088783b */ /* 0x000e6e0000000200 */
[C---:B------:R-:W-:Y:S01]  /*65f0*/  HMMA.16816.F32 R4, R156.reuse, R160, R4 ;  /* 0x000000a09c04723c */ /* 0x040fe20000001804 */
[----:B------:R-:W3:Y:S07]  /*6600*/  LDSM.16.M88.4 R152, [R0+0xd900] ;  /* 0x00d900000098783b */ /* 0x000eee0000000200 */
[C---:B------:R-:W-:Y:S01]  /*6610*/  HMMA.16816.F32 R8, R156.reuse, R162, R8 ;  /* 0x000000a29c08723c */ /* 0x040fe20000001808 */
[----:B------:R-:W-:Y:S07]  /*6620*/  LDSM.16.M88.4 R160, [R184] ;  /* 0x00000000b8a0783b */ /* 0x000fee0000000200 */
[C---:B------:R-:W-:Y:S08]  /*6630*/  HMMA.16816.F32 R12, R156.reuse, R164, R12 ;  /* 0x000000a49c0c723c */ /* 0x040ff0000000180c */
[C---:B------:R-:W-:Y:S01]  /*6640*/  HMMA.16816.F32 R16, R156.reuse, R166, R16 ;  /* 0x000000a69c10723c */ /* 0x040fe20000001810 */
[----:B------:R-:W4:Y:S07]  /*6650*/  LDSM.16.M88.4 R164, [R2+0xc100] ;  /* 0x00c1000002a4783b */ /* 0x000f2e0000000200 */
[C---:B------:R-:W-:Y:S08]  /*6660*/  HMMA.16816.F32 R20, R156.reuse, R168, R20 ;  /* 0x000000a89c14723c */ /* 0x040ff00000001814 */
[C---:B------:R-:W-:Y:S01]  /*6670*/  HMMA.16816.F32 R24, R156.reuse, R170, R24 ;  /* 0x000000aa9c18723c */ /* 0x040fe20000001818 */
[----:B------:R-:W-:Y:S07]  /*6680*/  LDSM.16.M88.4 R168, [R190+0xe100] ;  /* 0x00e10000bea8783b */ /* 0x000fee0000000200 */
[C---:B------:R-:W-:Y:S08]  /*6690*/  HMMA.16816.F32 R28, R156.reuse, R172, R28 ;  /* 0x000000ac9c1c723c */ /* 0x040ff0000000181c */
[----:B------:R-:W-:Y:S01]  /*66a0*/  HMMA.16816.F32 R32, R156, R174, R32 ;  /* 0x000000ae9c20723c */ /* 0x000fe20000001820 */
[----:B------:R-:W5:Y:S07]  /*66b0*/  LDSM.16.M88.4 R156, [R2+0xc900] ;  /* 0x00c90000029c783b */ /* 0x000f6e0000000200 */
[C---:B--2---:R-:W-:Y:S01]  /*66c0*/  HMMA.16816.F32 R4, R140.reuse, R144, R4 ;  /* 0x000000908c04723c */ /* 0x044fe20000001804 */
[----:B------:R-:W-:Y:S07]  /*66d0*/  LDSM.16.M88.4 R172, [R190+0xe900] ;  /* 0x00e90000beac783b */ /* 0x000fee0000000200 */
[C---:B------:R-:W-:Y:S01]  /*66e0*/  HMMA.16816.F32 R8, R140.reuse, R146, R8 ;  /* 0x000000928c08723c */ /* 0x040fe20000001808 */
[----:B------:R-:W2:Y:S07]  /*66f0*/  LDSM.16.M88.4 R144, [R2+0xd100] ;  /* 0x00d100000290783b */ /* 0x000eae0000000200 */
[C---:B-1----:R-:W-:Y:S08]  /*6700*/  HMMA.16816.F32 R12, R140.reuse, R136, R12 ;  /* 0x000000888c0c723c */ /* 0x042ff0000000180c */
[C---:B------:R-:W-:Y:S01]  /*6710*/  HMMA.16816.F32 R16, R140.reuse, R138, R16 ;  /* 0x0000008a8c10723c */ /* 0x040fe20000001810 */
[----:B------:R-:W1:Y:S07]  /*6720*/  LDSM.16.M88.4 R136, [R2+0xd900] ;  /* 0x00d900000288783b */ /* 0x000e6e0000000200 */
[C---:B------:R-:W-:Y:S08]  /*6730*/  HMMA.16816.F32 R20, R140.reuse, R148, R20 ;  /* 0x000000948c14723c */ /* 0x040ff00000001814 */
[C---:B------:R-:W-:Y:S01]  /*6740*/  HMMA.16816.F32 R24, R140.reuse, R150, R24 ;  /* 0x000000968c18723c */ /* 0x040fe20000001818 */
[----:B------:R-:W-:Y:S07]  /*6750*/  LDSM.16.M88.4 R148, [R189+UR4+0xe100] ;  /* 0x00e10004bd94783b */ /* 0x000fee0008000200 */
[C---:B---3--:R-:W-:Y:S08]  /*6760*/  HMMA.16816.F32 R28, R140.reuse, R152, R28 ;  /* 0x000000988c1c723c */ /* 0x048ff0000000181c */
[----:B------:R-:W-:Y:S01]  /*6770*/  HMMA.16816.F32 R32, R140, R154, R32 ;  /* 0x0000009a8c20723c */ /* 0x000fe20000001820 */
[----:B------:R-:W3:Y:S07]  /*6780*/  LDSM.16.M88.4 R140, [R191+0x4000] ;  /* 0x00400000bf8c783b */ /* 0x000eee0000000200 */
[C---:B----4-:R-:W-:Y:S01]  /*6790*/  HMMA.16816.F32 R4, R160.reuse, R164, R4 ;  /* 0x000000a4a004723c */ /* 0x050fe20000001804 */
[----:B------:R-:W4:Y:S07]  /*67a0*/  LDSM.16.M88.4 R152, [R189+UR4+0xe900] ;  /* 0x00e90004bd98783b */ /* 0x000f2e0008000200 */
[C---:B------:R-:W-:Y:S01]  /*67b0*/  HMMA.16816.F32 R8, R160.reuse, R166, R8 ;  /* 0x000000a6a008723c */ /* 0x040fe20000001808 */
[----:B------:R-:W-:Y:S07]  /*67c0*/  LDSM.16.M88.4 R164, [R189+UR4+0xf900] ;  /* 0x00f90004bda4783b */ /* 0x000fee0008000200 */
[C---:B-----5:R-:W-:Y:S08]  /*67d0*/  HMMA.16816.F32 R12, R160.reuse, R156, R12 ;  /* 0x0000009ca00c723c */ /* 0x060ff0000000180c */
[C---:B------:R-:W-:Y:S01]  /*67e0*/  HMMA.16816.F32 R16, R160.reuse, R158, R16 ;  /* 0x0000009ea010723c */ /* 0x040fe20000001810 */
[----:B------:R-:W5:Y:S07]  /*67f0*/  LDSM.16.M88.4 R156, [R189+UR4+0xf100] ;  /* 0x00f10004bd9c783b */ /* 0x000f6e0008000200 */
[C---:B--2---:R-:W-:Y:S08]  /*6800*/  HMMA.16816.F32 R20, R160.reuse, R144, R20 ;  /* 0x00000090a014723c */ /* 0x044ff00000001814 */
[C---:B------:R-:W-:Y:S01]  /*6810*/  HMMA.16816.F32 R24, R160.reuse, R146, R24 ;  /* 0x00000092a018723c */ /* 0x040fe20000001818 */
[----:B------:R-:W2:Y:S07]  /*6820*/  LDSM.16.M88.4 R144, [R187+0x4000] ;  /* 0x00400000bb90783b */ /* 0x000eae0000000200 */
[C---:B-1----:R-:W-:Y:S08]  /*6830*/  HMMA.16816.F32 R28, R160.reuse, R136, R28 ;  /* 0x00000088a01c723c */ /* 0x042ff0000000181c */
[----:B------:R-:W-:Y:S01]  /*6840*/  HMMA.16816.F32 R32, R160, R138, R32 ;  /* 0x0000008aa020723c */ /* 0x000fe20000001820 */
[----:B------:R-:W1:Y:S07]  /*6850*/  LDSM.16.M88.4 R136, [R190+0xf100] ;  /* 0x00f10000be88783b */ /* 0x000e6e0000000200 */
[C---:B---3--:R-:W-:Y:S01]  /*6860*/  HMMA.16816.F32 R4, R140.reuse, R148, R4 ;  /* 0x000000948c04723c */ /* 0x048fe20000001804 */
[----:B------:R-:W-:Y:S07]  /*6870*/  LDSM.16.M88.4 R160, [R185+0x4000] ;  /* 0x00400000b9a0783b */ /* 0x000fee0000000200 */
[C---:B------:R-:W-:Y:S01]  /*6880*/  HMMA.16816.F32 R8, R140.reuse, R150, R8 ;  /* 0x000000968c08723c */ /* 0x040fe20000001808 */
[----:B------:R-:W3:Y:S07]  /*6890*/  LDSM.16.M88.4 R148, [R190+0xf900] ;  /* 0x00f90000be94783b */ /* 0x000eee0000000200 */
[C---:B----4-:R-:W-:Y:S08]  /*68a0*/  HMMA.16816.F32 R12, R140.reuse, R152, R12 ;  /* 0x000000988c0c723c */ /* 0x050ff0000000180c */
[C---:B------:R-:W-:Y:S01]  /*68b0*/  HMMA.16816.F32 R16, R140.reuse, R154, R16 ;  /* 0x0000009a8c10723c */ /* 0x040fe20000001810 */
[----:B------:R-:W-:Y:S07]  /*68c0*/  LDSM.16.M88.4 R152, [R0+0xf100] ;  /* 0x00f100000098783b */ /* 0x000fee0000000200 */
[C---:B-----5:R-:W-:Y:S08]  /*68d0*/  HMMA.16816.F32 R20, R140.reuse, R156, R20 ;  /* 0x0000009c8c14723c */ /* 0x060ff00000001814 */
[C---:B------:R-:W-:Y:S01]  /*68e0*/  HMMA.16816.F32 R24, R140.reuse, R158, R24 ;  /* 0x0000009e8c18723c */ /* 0x040fe20000001818 */
[----:B------:R-:W-:Y:S07]  /*68f0*/  LDSM.16.M88.4 R156, [R0+0xf900] ;  /* 0x00f90000009c783b */ /* 0x000fee0000000200 */
[C---:B------:R-:W-:Y:S08]  /*6900*/  HMMA.16816.F32 R28, R140.reuse, R164, R28 ;  /* 0x000000a48c1c723c */ /* 0x040ff0000000181c */
[----:B------:R-:W-:Y:S01]  /*6910*/  HMMA.16816.F32 R32, R140, R166, R32 ;  /* 0x000000a68c20723c */ /* 0x000fe20000001820 */
[----:B------:R-:W4:Y:S07]  /*6920*/  LDSM.16.M88.4 R140, [R0+0xe900] ;  /* 0x00e90000008c783b */ /* 0x000f2e0000000200 */
[C---:B--2---:R-:W-:Y:S01]  /*6930*/  HMMA.16816.F32 R4, R144.reuse, R168, R4 ;  /* 0x000000a89004723c */ /* 0x044fe20000001804 */
[----:B------:R-:W-:Y:S07]  /*6940*/  LDSM.16.M88.4 R164, [R184+0x4000] ;  /* 0x00400000b8a4783b */ /* 0x000fee0000000200 */
[C---:B------:R-:W-:Y:S01]  /*6950*/  HMMA.16816.F32 R8, R144.reuse, R170, R8 ;  /* 0x000000aa9008723c */ /* 0x040fe20000001808 */
[----:B------:R-:W2:Y:S07]  /*6960*/  LDSM.16.M88.4 R168, [R2+0xe100] ;  /* 0x00e1000002a8783b */ /* 0x000eae0000000200 */
[C---:B------:R-:W-:Y:S08]  /*6970*/  HMMA.16816.F32 R12, R144.reuse, R172, R12 ;  /* 0x000000ac900c723c */ /* 0x040ff0000000180c */
[C---:B------:R-:W-:Y:S01]  /*6980*/  HMMA.16816.F32 R16, R144.reuse, R174, R16 ;  /* 0x000000ae9010723c */ /* 0x040fe20000001810 */
[----:B------:R-:W-:Y:S07]  /*6990*/  LDSM.16.M88.4 R172, [R191+0x8000] ;  /* 0x00800000bfac783b */ /* 0x000fee0000000200 */
[C---:B-1----:R-:W-:Y:S08]  /*69a0*/  HMMA.16816.F32 R20, R144.reuse, R136, R20 ;  /* 0x000000889014723c */ /* 0x042ff00000001814 */
[C---:B------:R-:W-:Y:S01]  /*69b0*/  HMMA.16816.F32 R24, R144.reuse, R138, R24 ;  /* 0x0000008a9018723c */ /* 0x040fe20000001818 */
[----:B------:R-:W1:Y:S07]  /*69c0*/  LDSM.16.M88.4 R136, [R133+0xe900] ;  /* 0x00e900008588783b */ /* 0x000e6e0000000200 */
[C---:B---3--:R-:W-:Y:S08]  /*69d0*/  HMMA.16816.F32 R28, R144.reuse, R148, R28 ;  /* 0x00000094901c723c */ /* 0x048ff0000000181c */
[----:B------:R-:W-:Y:S01]  /*69e0*/  HMMA.16816.F32 R32, R144, R150, R32 ;  /* 0x000000969020723c */ /* 0x000fe20000001820 */
[----:B------:R-:W3:Y:S07]  /*69f0*/  LDSM.16.M88.4 R144, [R133+0xf100] ;  /* 0x00f100008590783b */ /* 0x000eee0000000200 */
[C---:B------:R-:W-:Y:S01]  /*6a00*/  HMMA.16816.F32 R4, R160.reuse, R176, R4 ;  /* 0x000000b0a004723c */ /* 0x040fe20000001804 */
[----:B------:R-:W5:Y:S07]  /*6a10*/  LDSM.16.M88.4 R148, [R133+0xf900] ;  /* 0x00f900008594783b */ /* 0x000f6e0000000200 */
[C---:B------:R-:W-:Y:S01]  /*6a20*/  HMMA.16816.F32 R8, R160.reuse, R178, R8 ;  /* 0x000000b2a008723c */ /* 0x040fe20000001808 */
[----:B------:R-:W-:Y:S07]  /*6a30*/  LDSM.16.M88.4 R176, [R190+0x10100] ;  /* 0x01010000beb0783b */ /* 0x000fee0000000200 */
[C---:B----4-:R-:W-:Y:S08]  /*6a40*/  HMMA.16816.F32 R12, R160.reuse, R140, R12 ;  /* 0x0000008ca00c723c */ /* 0x050ff0000000180c */
[C---:B------:R-:W-:Y:S01]  /*6a50*/  HMMA.16816.F32 R16, R160.reuse, R142, R16 ;  /* 0x0000008ea010723c */ /* 0x040fe20000001810 */
[----:B------:R-:W4:Y:S07]  /*6a60*/  LDSM.16.M88.4 R140, [R189+UR4+0x10900] ;  /* 0x01090004bd8c783b */ /* 0x000f2e0008000200 */
[C---:B------:R-:W-:Y:S08]  /*6a70*/  HMMA.16816.F32 R20, R160.reuse, R152, R20 ;  /* 0x00000098a014723c */ /* 0x040ff00000001814 */
[C---:B------:R-:W-:Y:S01]  /*6a80*/  HMMA.16816.F32 R24, R160.reuse, R154, R24 ;  /* 0x0000009aa018723c */ /* 0x040fe20000001818 */
[----:B------:R-:W3:Y:S07]  /*6a90*/  LDSM.16.M88.4 R152, [R189+UR4+0x11100] ;  /* 0x01110004bd98783b */ /* 0x000eee0008000200 */
[C---:B------:R-:W-:Y:S08]  /*6aa0*/  HMMA.16816.F32 R28, R160.reuse, R156, R28 ;  /* 0x0000009ca01c723c */ /* 0x040ff0000000181c */
[----:B------:R-:W-:Y:S01]  /*6ab0*/  HMMA.16816.F32 R32, R160, R158, R32 ;  /* 0x0000009ea020723c */ /* 0x000fe20000001820 */
[----:B------:R-:W4:Y:S07]  /*6ac0*/  LDSM.16.M88.4 R156, [R189+UR4+0x11900] ;  /* 0x01190004bd9c783b */ /* 0x000f2e0008000200 */
[C---:B--2---:R-:W-:Y:S01]  /*6ad0*/  HMMA.16816.F32 R4, R164.reuse, R168, R4 ;  /* 0x000000a8a404723c */ /* 0x044fe20000001804 */
[----:B------:R-:W2:Y:S07]  /*6ae0*/  LDSM.16.M88.4 R160, [R187+0x8000] ;  /* 0x00800000bba0783b */ /* 0x000eae0000000200 */
[C---:B------:R-:W-:Y:S01]  /*6af0*/  HMMA.16816.F32 R8, R164.reuse, R170, R8 ;  /* 0x000000aaa408723c */ /* 0x040fe20000001808 */
[----:B------:R-:W-:Y:S07]  /*6b00*/  LDSM.16.M88.4 R168, [R0+0x10100] ;  /* 0x0101000000a8783b */ /* 0x000fee0000000200 */
[C---:B-1----:R-:W-:Y:S08]  /*6b10*/  HMMA.16816.F32 R12, R164.reuse, R136, R12 ;  /* 0x00000088a40c723c */ /* 0x042ff0000000180c */
[C---:B------:R-:W-:Y:S01]  /*6b20*/  HMMA.16816.F32 R16, R164.reuse, R138, R16 ;  /* 0x0000008aa410723c */ /* 0x040fe20000001810 */
[----:B------:R-:W1:Y:S07]  /*6b30*/  LDSM.16.M88.4 R136, [R190+0x10900] ;  /* 0x01090000be88783b */ /* 0x000e6e0000000200 */
[C---:B---3--:R-:W-:Y:S08]  /*6b40*/  HMMA.16816.F32 R20, R164.reuse, R144, R20 ;  /* 0x00000090a414723c */ /* 0x048ff00000001814 */
[C---:B------:R-:W-:Y:S01]  /*6b50*/  HMMA.16816.F32 R24, R164.reuse, R146, R24 ;  /* 0x00000092a418723c */ /* 0x040fe20000001818 */
[----:B------:R-:W3:Y:S07]  /*6b60*/  LDSM.16.M88.4 R144, [R190+0x11100] ;  /* 0x01110000be90783b */ /* 0x000eee0000000200 */
[C---:B-----5:R-:W-:Y:S08]  /*6b70*/  HMMA.16816.F32 R28, R164.reuse, R148, R28 ;  /* 0x00000094a41c723c */ /* 0x060ff0000000181c */
[----:B------:R-:W-:Y:S01]  /*6b80*/  HMMA.16816.F32 R32, R164, R150, R32 ;  /* 0x00000096a420723c */ /* 0x000fe20000001820 */
[----:B------:R-:W5:Y:S07]  /*6b90*/  LDSM.16.M88.4 R148, [R190+0x11900] ;  /* 0x01190000be94783b */ /* 0x000f6e0000000200 */
[C---:B------:R-:W-:Y:S01]  /*6ba0*/  HMMA.16816.F32 R4, R172.reuse, R180, R4 ;  /* 0x000000b4ac04723c */ /* 0x040fe20000001804 */
[----:B------:R-:W1:Y:S07]  /*6bb0*/  LDSM.16.M88.4 R164, [R185+0x8000] ;  /* 0x00800000b9a4783b */ /* 0x000e6e0000000200 */
        /* <DEDUP_REMOVED lines=10> */
[----:B------:R-:W4:Y:S07]  /*6c60*/  LDSM.16.M88.4 R156, [R0+0x11900] ;  /* 0x01190000009c783b */ /* 0x000f2e0000000200 */
[C---:B--2---:R-:W-:Y:S01]  /*6c70*/  HMMA.16816.F32 R4, R160.reuse, R176, R4 ;  /* 0x000000b0a004723c */ /* 0x044fe20000001804 */
[----:B------:R-:W2:Y:S07]  /*6c80*/  LDSM.16.M88.4 R172, [R184+0x8000] ;  /* 0x00800000b8ac783b */ /* 0x000eae0000000200 */
[C---:B------:R-:W-:Y:S08]  /*6c90*/  HMMA.16816.F32 R8, R160.reuse, R178, R8 ;  /* 0x000000b2a008723c */ /* 0x040ff00000001808 */
[C---:B-1----:R-:W-:Y:S08]  /*6ca0*/  HMMA.16816.F32 R12, R160.reuse, R136, R12 ;  /* 0x00000088a00c723c */ /* 0x042ff0000000180c */
[C---:B------:R-:W-:Y:S01]  /*6cb0*/  HMMA.16816.F32 R16, R160.reuse, R138, R16 ;  /* 0x0000008aa010723c */ /* 0x040fe20000001810 */
[----:B------:R-:W1:Y:S07]  /*6cc0*/  LDSM.16.M88.4 R136, [R133+0x10900] ;  /* 0x010900008588783b */ /* 0x000e6e0000000200 */
[C---:B---3--:R-:W-:Y:S08]  /*6cd0*/  HMMA.16816.F32 R20, R160.reuse, R144, R20 ;  /* 0x00000090a014723c */ /* 0x048ff00000001814 */
[C---:B------:R-:W-:Y:S08]  /*6ce0*/  HMMA.16816.F32 R24, R160.reuse, R146, R24 ;  /* 0x00000092a018723c */ /* 0x040ff00000001818 */
[C---:B-----5:R-:W-:Y:S08]  /*6cf0*/  HMMA.16816.F32 R28, R160.reuse, R148, R28 ;  /* 0x00000094a01c723c */ /* 0x060ff0000000181c */
[----:B------:R-:W-:Y:S08]  /*6d00*/  HMMA.16816.F32 R32, R160, R150, R32 ;  /* 0x00000096a020723c */ /* 0x000ff00000001820 */
[C---:B------:R-:W-:Y:S08]  /*6d10*/  HMMA.16816.F32 R4, R164.reuse, R168, R4 ;  /* 0x000000a8a404723c */ /* 0x040ff00000001804 */
[C---:B------:R-:W-:Y:S08]  /*6d20*/  HMMA.16816.F32 R8, R164.reuse, R170, R8 ;  /* 0x000000aaa408723c */ /* 0x040ff00000001808 */
[C---:B----4-:R-:W-:Y:S08]  /*6d30*/  HMMA.16816.F32 R12, R164.reuse, R140, R12 ;  /* 0x0000008ca40c723c */ /* 0x050ff0000000180c */
[C---:B------:R-:W-:Y:S01]  /*6d40*/  HMMA.16816.F32 R16, R164.reuse, R142, R16 ;  /* 0x0000008ea410723c */ /* 0x040fe20000001810 */
[----:B------:R-:W3:Y:S07]  /*6d50*/  LDSM.16.M88.4 R140, [R133+0x11100] ;  /* 0x01110000858c783b */ /* 0x000eee0000000200 */
        /* <DEDUP_REMOVED lines=8> */
[----:B------:R-:W1:Y:S03]  /*6de0*/  LDSM.16.M88.4 R136, [R133+0x11900] ;  /* 0x011900008588783b */ /* 0x000e660000000200 */
[----:B------:R-:W-:Y:S02]  /*6df0*/  FMUL.FTZ R179, R4, c[0x0][0x320] ;  /* 0x0000c80004b37a20 */ /* 0x000fe40000410000 */
[----:B------:R-:W-:Y:S02]  /*6e00*/  FMUL.FTZ R181, R5, c[0x0][0x320] ;  /* 0x0000c80005b57a20 */ /* 0x000fe40000410000 */
[C---:B---3--:R-:W-:Y:S02]  /*6e10*/  HMMA.16816.F32 R20, R172.reuse, R140, R20 ;  /* 0x0000008cac14723c */ /* 0x048fe40000001814 */
[----:B------:R-:W2:Y:S02]  /*6e20*/  MUFU.TANH R179, R179 ;  /* 0x000000b300b37308 */ /* 0x000ea40000002400 */
[----:B------:R-:W-:Y:S02]  /*6e30*/  FMUL.FTZ R176, R6, c[0x0][0x320] ;  /* 0x0000c80006b07a20 */ /* 0x000fe40000410000 */
[----:B------:R-:W-:Y:S02]  /*6e40*/  FMUL.FTZ R177, R7, c[0x0][0x320] ;  /* 0x0000c80007b17a20 */ /* 0x000fe40000410000 */
[C---:B------:R-:W-:Y:S04]  /*6e50*/  HMMA.16816.F32 R24, R172.reuse, R142, R24 ;  /* 0x0000008eac18723c */ /* 0x040fe80000001818 */
[----:B------:R-:W3:Y:S01]  /*6e60*/  MUFU.TANH R181, R181 ;  /* 0x000000b500b57308 */ /* 0x000ee20000002400 */
[----:B------:R-:W-:Y:S02]  /*6e70*/  FMUL.FTZ R182, R8, c[0x0][0x320] ;  /* 0x0000c80008b67a20 */ /* 0x000fe40000410000 */
[----:B------:R-:W-:Y:S02]  /*6e80*/  FMUL.FTZ R218, R9, c[0x0][0x320] ;  /* 0x0000c80009da7a20 */ /* 0x000fe40000410000 */
[----:B------:R-:W-:Y:S03]  /*6e90*/  FMUL.FTZ R178, R10, c[0x0][0x320] ;  /* 0x0000c8000ab27a20 */ /* 0x000fe60000410000 */
[----:B------:R-:W-:Y:S02]  /*6ea0*/  FMUL.FTZ R180, R11, c[0x0][0x320] ;  /* 0x0000c8000bb47a20 */ /* 0x000fe40000410000 */
[----:B------:R-:W4:Y:S01]  /*6eb0*/  MUFU.TANH R176, R176 ;  /* 0x000000b000b07308 */ /* 0x000f220000002400 */
[----:B------:R-:W-:Y:S02]  /*6ec0*/  FMUL.FTZ R222, R12, c[0x0][0x320] ;  /* 0x0000c8000cde7a20 */ /* 0x000fe40000410000 */
[----:B------:R-:W-:Y:S02]  /*6ed0*/  FMUL.FTZ R221, R13, c[0x0][0x320] ;  /* 0x0000c8000ddd7a20 */ /* 0x000fe40000410000 */
[----:B------:R-:W-:Y:S02]  /*6ee0*/  FMUL.FTZ R217, R14, c[0x0][0x320] ;  /* 0x0000c8000ed97a20 */ /* 0x000fe40000410000 */
[----:B------:R-:W-:Y:S02]  /*6ef0*/  FMUL.FTZ R183, R15, c[0x0][0x320] ;  /* 0x0000c8000fb77a20 */ /* 0x000fe40000410000 */
[----:B------:R-:W-:Y:S01]  /*6f00*/  FMUL.FTZ R225, R16, c[0x0][0x320] ;  /* 0x0000c80010e17a20 */ /* 0x000fe20000410000 */
[----:B------:R-:W2:Y:S01]  /*6f10*/  MUFU.TANH R177, R177 ;  /* 0x000000b100b17308 */ /* 0x000ea20000002400 */
[C---:B-1----:R-:W-:Y:S03]  /*6f20*/  HMMA.16816.F32 R28, R172.reuse, R136, R28 ;  /* 0x00000088ac1c723c */ /* 0x042fe6000000181c */
[----:B------:R-:W-:Y:S02]  /*6f30*/  FMUL.FTZ R226, R17, c[0x0][0x320] ;  /* 0x0000c80011e27a20 */ /* 0x000fe40000410000 */
[----:B------:R-:W-:Y:S02]  /*6f40*/  FMUL.FTZ R220, R18, c[0x0][0x320] ;  /* 0x0000c80012dc7a20 */ /* 0x000fe40000410000 */
[----:B------:R-:W-:Y:S01]  /*6f50*/  FMUL.FTZ R219, R19, c[0x0][0x320] ;  /* 0x0000c80013db7a20 */ /* 0x000fe20000410000 */
[----:B------:R-:W-:Y:S01]  /*6f60*/  HMMA.16816.F32 R32, R172, R138, R32 ;  /* 0x0000008aac20723c */ /* 0x000fe20000001820 */
[----:B------:R-:W1:Y:S03]  /*6f70*/  MUFU.TANH R182, R182 ;  /* 0x000000b600b67308 */ /* 0x000e660000002400 */
[----:B------:R-:W-:Y:S02]  /*6f80*/  FMUL.FTZ R230, R20, c[0x0][0x320] ;  /* 0x0000c80014e67a20 */ /* 0x000fe40000410000 */
[----:B------:R-:W-:Y:S02]  /*6f90*/  FMUL.FTZ R229, R21, c[0x0][0x320] ;  /* 0x0000c80015e57a20 */ /* 0x000fe40000410000 */
[----:B------:R-:W-:Y:S03]  /*6fa0*/  @P1 IMAD.HI.U32 R175, R203, c[0x0][0x2c8], RZ ;  /* 0x0000b200cbaf1a27 */ /* 0x000fe600078e00ff */
[----:B------:R-:W1:Y:S01]  /*6fb0*/  MUFU.TANH R218, R218 ;  /* 0x000000da00da7308 */ /* 0x000e620000002400 */
[----:B------:R-:W-:Y:S01]  /*6fc0*/  FMUL.FTZ R224, R22, c[0x0][0x320] ;  /* 0x0000c80016e07a20 */ /* 0x000fe20000410000 */
[----:B------:R-:W-:Y:S01]  /*6fd0*/  @P0 SHF.R.U32.HI R245, RZ, c[0x0][0x2cc], R175 ;  /* 0x0000b300fff50a19 */ /* 0x000fe200000116af */
[----:B------:R-:W-:Y:S01]  /*6fe0*/  FMUL.FTZ R223, R23, c[0x0][0x320] ;  /* 0x0000c80017df7a20 */ /* 0x000fe20000410000 */
[----:B------:R-:W-:Y:S01]  /*6ff0*/  SHF.L.U32 R175, R210, 0x6, RZ ;  /* 0x00000006d2af7819 */ /* 0x000fe200000006ff */
[----:B------:R-:W-:Y:S01]  /*7000*/  FMUL.FTZ R232, R24, c[0x0][0x320] ;  /* 0x0000c80018e87a20 */ /* 0x000fe20000410000 */
[----:B------:R-:W-:Y:S01]  /*7010*/  PLOP3.LUT P0, PT, PT, PT, UP0, 0x40, 0x0 ;  /* 0x000000000000781c */ /* 0x000fe20003f0e808 */
[----:B------:R-:W5:Y:S01]  /*7020*/  SHFL.IDX PT, R247, R245, RZ, 0x1c1f ;  /* 0x001c1ffff5f77589 */ /* 0x000f6200000e0000 */
[----:B------:R-:W-:Y:S01]  /*7030*/  FMUL.FTZ R231, R25, c[0x0][0x320] ;  /* 0x0000c80019e77a20 */ /* 0x000fe20000410000 */
[----:B------:R-:W-:Y:S01]  /*7040*/  IADD3 R241, -R204, 0x1, -R175 ;  /* 0x00000001ccf17810 */ /* 0x000fe20007ffe9af */
        /* <DEDUP_REMOVED lines=13> */
[----:B------:R-:W-:Y:S05]  /*7120*/  IMAD R241, R240, c[0x0][0x1d0], R241 ;  /* 0x00007400f0f17a24 */ /* 0x000fea00078e02f1 */
[----:B------:R-:W-:Y:S04]  /*7130*/  IADD3 R241, R241, -c[0x0][0x168], RZ ;  /* 0x80005a00f1f17a10 */ /* 0x000fe80007ffe0ff */
[----:B------:R-:W1:Y:S01]  /*7140*/  MUFU.TANH R221, R221 ;  /* 0x000000dd00dd7308 */ /* 0x000e620000002400 */
[C---:B------:R-:W-:Y:S02]  /*7150*/  IADD3 R242, R241.reuse, c[0x0][0x328], RZ ;  /* 0x0000ca00f1f27a10 */ /* 0x040fe40007ffe0ff */
[----:B------:R-:W-:Y:S02]  /*7160*/  IADD3 R241, R241, UR13, RZ ;  /* 0x0000000df1f17c10 */ /* 0x000fe4000fffe0ff */
[-C--:B-----5:R-:W-:Y:S02]  /*7170*/  IADD3 R244, R242, R247.reuse, RZ ;  /* 0x000000f7f2f47210 */ /* 0x0a0fe40007ffe0ff */
[----:B------:R-:W-:Y:S03]  /*7180*/  IADD3 R243, R241, R247, RZ ;  /* 0x000000f7f1f37210 */ /* 0x000fe60007ffe0ff */
        /* <DEDUP_REMOVED lines=23> */
[----:B--234-:R-:W-:Y:S01]  /*7300*/  IMAD R247, R240, c[0x0][0x1d0], R247 ;  /* 0x00007400f0f77a24 */ /* 0x01cfe200078e02f7 */
[----:B------:R-:W-:Y:S04]  /*7310*/  BSSY B0, `(.L_x_1959) ;  /* 0x0000012000007945 */ /* 0x000fe80003800000 */
        /* <DEDUP_REMOVED lines=12> */
.L_x_1960:
[----:B------:R-:W-:Y:S04]  /*73e0*/  MOV R0, 0x1 ;  /* 0x0000000100007802 */ /* 0x000fe80000000f00 */
[----:B------:R-:W-:Y:S11]  /*73f0*/  ISETP.NE.AND P0, PT, R0, c[0x0][0x32c], PT ;  /* 0x0000cb0000007a0c */ /* 0x000ff60003f05270 */
[----:B------:R-:W-:Y:S02]  /*7400*/  @!UPT UIADD3 URZ, URZ, URZ, URZ ;  /* 0x0000003f3f3ff290 */ /* 0x000fe4000fffe03f */
[----:B------:R-:W-:Y:S05]  /*7410*/  @P0 IMAD.HI.U32 R0, R2, c[0x0][0x330], RZ ;  /* 0x0000cc0002000a27 */ /* 0x000fea00078e00ff */
[----:B------:R-:W-:Y:S02]  /*7420*/  @P0 SHF.R.U32.HI R2, RZ, c[0x0][0x334], R0 ;  /* 0x0000cd00ff020a19 */ /* 0x000fe40000011600 */
.L_x_1961:
[----:B------:R-:W-:Y:S05]  /*7430*/  BSYNC B0 ;  /* 0x0000000000007941 */ /* 0x000fea0003800000 */
.L_x_1959:
[----:B------:R-:W-:Y:S04]  /*7440*/  IMAD R5, R2, c[0x0][0x32c], -R175 ;  /* 0x0000cb0002057a24 */ /* 0x000fe800078e0aaf */
[----:B------:R-:W-:Y:S05]  /*7450*/  IMAD.IADD R0, R5, 0x1, -R204 ;  /* 0x0000000105007824 */ /* 0x000fea00078e0acc */
[----:B------:R-:W-:Y:S02]  /*7460*/  IADD3 R5, R0, c[0x0][0x32c], RZ ;  /* 0x0000cb0000057a10 */ /* 0x000fe40007ffe0ff */
[----:B------:R-:W-:Y:S02]  /*7470*/  IMNMX R243, R243, R0, !PT ;  /* 0x00000000f3f37217 */ /* 0x000fe40007800200 */
[----:B------:R-:W-:Y:S02]  /*7480*/  IMNMX R244, R244, R5, PT ;  /* 0x00000005f4f47217 */ /* 0x000fe40003800200 */
.L_x_1958:
[----:B--234-:R-:W-:Y:S01]  /*7490*/  ISETP.GT.AND P2, PT, R210, -0x1, PT ;  /* 0xffffffffd200780c */ /* 0x01cfe20003f44270 */
[----:B------:R-:W2:Y:S03]  /*74a0*/  SHFL.IDX PT, R9, R245, 0x1, 0x1c1f ;  /* 0x003c1f00f5097f89 */ /* 0x000ea600000e0000 */
[----:B------:R-:W-:Y:S04]  /*74b0*/  ISETP.GT.AND P0, PT, R243, RZ, P2 ;  /* 0x000000fff300720c */ /* 0x000fe80001704270 */
[C---:B------:R-:W-:Y:S04]  /*74c0*/  ISETP.LT.OR P0, PT, R244.reuse, 0x1, P0 ;  /* 0x00000001f400780c */ /* 0x040fe80000701670 */
[----:B------:R-:W-:Y:S02]  /*74d0*/  FSEL R179, R179, -INF , !P0 ;  /* 0xff800000b3b37808 */ /* 0x000fe40004000000 */
[----:B------:R-:W-:Y:S04]  /*74e0*/  ISETP.GT.AND P0, PT, R243, 0x1, P2 ;  /* 0x00000001f300780c */ /* 0x000fe80001704270 */
[----:B------:R-:W-:Y:S04]  /*74f0*/  ISETP.LT.OR P0, PT, R244, 0x2, P0 ;  /* 0x00000002f400780c */ /* 0x000fe80000701670 */
[----:B------:R-:W-:Y:S02]  /*7500*/  FSEL R181, R181, -INF , !P0 ;  /* 0xff800000b5b57808 */ /* 0x000fe40004000000 */
[----:B------:R-:W-:Y:S01]  /*7510*/  ISETP.GT.AND P0, PT, R243, 0x8, P2 ;  /* 0x00000008f300780c */ /* 0x000fe20001704270 */
[--C-:B--2---:R-:W-:Y:S02]  /*7520*/  IMAD.IADD R242, R242, 0x1, R9.reuse ;  /* 0x00000001f2f27824 */ /* 0x104fe400078e0209 */
[----:B------:R-:W-:Y:S01]  /*7530*/  IMAD.IADD R241, R241, 0x1, R9 ;  /* 0x00000001f1f17824 */ /* 0x000fe200078e0209 */
[----:B------:R-:W-:Y:S04]  /*7540*/  ISETP.LT.OR P0, PT, R244, 0x9, P0 ;  /* 0x00000009f400780c */ /* 0x000fe80000701670 */
[----:B-1----:R-:W-:Y:S02]  /*7550*/  FSEL R5, R182, -INF , !P0 ;  /* 0xff800000b6057808 */ /* 0x002fe40004000000 */
[C---:B------:R-:W-:Y:S04]  /*7560*/  ISETP.GT.AND P0, PT, R243.reuse, 0x9, P2 ;  /* 0x00000009f300780c */ /* 0x040fe80001704270 */
[----:B------:R-:W-:Y:S04]  /*7570*/  ISETP.LT.OR P0, PT, R244, 0xa, P0 ;  /* 0x0000000af400780c */ /* 0x000fe80000701670 */
[----:B------:R-:W-:Y:S02]  /*7580*/  FSEL R7, R218, -INF , !P0 ;  /* 0xff800000da077808 */ /* 0x000fe40004000000 */
[C---:B------:R-:W-:Y:S04]  /*7590*/  ISETP.GT.AND P0, PT, R243.reuse, 0x10, P2 ;  /* 0x00000010f300780c */ /* 0x040fe80001704270 */
[----:B------:R-:W-:Y:S04]  /*75a0*/  ISETP.LT.OR P0, PT, R244, 0x11, P0 ;  /* 0x00000011f400780c */ /* 0x000fe80000701670 */
[----:B------:R-:W-:Y:S02]  /*75b0*/  FSEL R173, R222, -INF , !P0 ;  /* 0xff800000dead7808 */ /* 0x000fe40004000000 */
[----:B------:R-:W-:Y:S04]  /*75c0*/  ISETP.GT.AND P0, PT, R243, 0x11, P2 ;  /* 0x00000011f300780c */ /* 0x000fe80001704270 */
[C---:B------:R-:W-:Y:S04]  /*75d0*/  ISETP.LT.OR P0, PT, R244.reuse, 0x12, P0 ;  /* 0x00000012f400780c */ /* 0x040fe80000701670 */
[----:B------:R-:W-:Y:S02]  /*75e0*/  FSEL R163, R221, -INF , !P0 ;  /* 0xff800000dda37808 */ /* 0x000fe40004000000 */
[----:B------:R-:W-:Y:S04]  /*75f0*/  ISETP.GT.AND P0, PT, R243, 0x18, P2 ;  /* 0x00000018f300780c */ /* 0x000fe80001704270 */
[C---:B------:R-:W-:Y:S04]  /*7600*/  ISETP.LT.OR P0, PT, R244.reuse, 0x19, P0 ;  /* 0x00000019f400780c */ /* 0x040fe80000701670 */
[----:B------:R-:W-:Y:S02]  /*7610*/  FSEL R143, R225, -INF , !P0 ;  /* 0xff800000e18f7808 */ /* 0x000fe40004000000 */
        /* <DEDUP_REMOVED lines=25> */
[----:B------:R-:W-:Y:S04]  /*77b0*/  ISETP.LT.OR P0, PT, R244, 0x3a, P0 ;  /* 0x0000003af400780c */ /* 0x000fe80000701670 */
[----:B------:R-:W-:Y:S02]  /*77c0*/  FSEL R147, R238, -INF , !P0 ;  /* 0xff800000ee937808 */ /* 0x000fe40004000000 */
[----:B------:R-:W-:Y:S11]  /*77d0*/  PLOP3.LUT P0, PT, PT, PT, UP0, 0x40, 0x0 ;  /* 0x000000000000781c */ /* 0x000ff60003f0e808 */
[----:B------:R-:W-:Y:S02]  /*77e0*/  @!UPT UIADD3 URZ, URZ, URZ, URZ ;  /* 0x0000003f3f3ff290 */ /* 0x000fe4000fffe03f */
[----:B------:R-:W-:-:S05]  /*77f0*/  @P0 BRA `(.L_x_1962) ;  /* 0x0000019000000947 */ /* 0x000fca0003800000 */
[----:B------:R-:W-:Y:S01]  /*7800*/  IMAD R9, R240, c[0x0][0x1d0], R9 ;  /* 0x00007400f0097a24 */ /* 0x000fe200078e0209 */
        /* <DEDUP_REMOVED lines=13> */
.L_x_1964:
[----:B------:R-:W-:Y:S04]  /*78e0*/  MOV R0, 0x1 ;  /* 0x0000000100007802 */ /* 0x000fe80000000f00 */
[----:B------:R-:W-:Y:S11]  /*78f0*/  ISETP.NE.AND P0, PT, R0, c[0x0][0x32c], PT ;  /* 0x0000cb0000007a0c */ /* 0x000ff60003f05270 */
[----:B------:R-:W-:Y:S02]  /*7900*/  @!UPT UIADD3 URZ, URZ, URZ, URZ ;  /* 0x0000003f3f3ff290 */ /* 0x000fe4000fffe03f */
[----:B------:R-:W-:Y:S05]  /*7910*/  @P0 IMAD.HI.U32 R0, R2, c[0x0][0x330], RZ ;  /* 0x0000cc0002000a27 */ /* 0x000fea00078e00ff */
[----:B------:R-:W-:Y:S02]  /*7920*/  @P0 SHF.R.U32.HI R2, RZ, c[0x0][0x334], R0 ;  /* 0x0000cd00ff020a19 */ /* 0x000fe40000011600 */
.L_x_1965:
[----:B------:R-:W-:Y:S05]  /*7930*/  BSYNC B0 ;  /* 0x0000000000007941 */ /* 0x000fea0003800000 */
.L_x_1963:
[----:B------:R-:W-:Y:S04]  /*7940*/  IMAD R9, R2, c[0x0][0x32c], -R175 ;  /* 0x0000cb0002097a24 */ /* 0x000fe800078e0aaf */
[----:B------:R-:W-:Y:S05]  /*7950*/  IMAD.IADD R0, R9, 0x1, -R204 ;  /* 0x0000000109007824 */ /* 0x000fea00078e0acc */
[----:B------:R-:W-:Y:S02]  /*7960*/  IADD3 R9, R0, c[0x0][0x32c], RZ ;  /* 0x0000cb0000097a10 */ /* 0x000fe40007ffe0ff */
[----:B------:R-:W-:Y:S02]  /*7970*/  IMNMX R241, R241, R0, !PT ;  /* 0x00000000f1f17217 */ /* 0x000fe40007800200 */
[----:B------:R-:W-:Y:S02]  /*7980*/  IMNMX R242, R242, R9, PT ;  /* 0x00000009f2f27217 */ /* 0x000fe40003800200 */
.L_x_1962:
[----:B------:R-:W-:Y:S01]  /*7990*/  ISETP.GT.AND P0, PT, R241, RZ, P2 ;  /* 0x000000fff100720c */ /* 0x000fe20001704270 */
[----:B------:R-:W-:Y:S04]  /*79a0*/  DEPBAR.LE SB0, 0x2 ;  /* 0x000080800000791a */ /* 0x000fe80000000000 */
[----:B------:R-:W-:Y:S01]  /*79b0*/  BAR.SYNC.DEFER_BLOCKING 0x0 ;  /* 0x0000000000007b1d */ /* 0x000fe20000010000 */
[----:B------:R-:W-:Y:S02]  /*79c0*/  ISETP.LT.OR P0, PT, R242, 0x1, P0 ;  /* 0x00000001f200780c */ /* 0x000fe40000701670 */
[----:B------:R-:W-:Y:S02]  /*79d0*/  FMNMX.FTZ R0, R179, R132, !PT ;  /* 0x00000084b3007209 */ /* 0x000fe40007810000 */
[----:B------:R-:W-:Y:S02]  /*79e0*/  FSEL R176, R176, -INF , !P0 ;  /* 0xff800000b0b07808 */ /* 0x000fe40004000000 */
[----:B------:R-:W-:Y:S02]  /*79f0*/  ISETP.GT.AND P0, PT, R241, 0x1, P2 ;  /* 0x00000001f100780c */ /* 0x000fe40001704270 */
[----:B------:R-:W-:Y:S02]  /*7a00*/  FMNMX.FTZ R0, R181, R0, !PT ;  /* 0x00000000b5007209 */ /* 0x000fe40007810000 */
[C---:B------:R-:W-:Y:S02]  /*7a10*/  ISETP.LT.OR P0, PT, R242.reuse, 0x2, P0 ;  /* 0x00000002f200780c */ /* 0x040fe40000701670 */
[----:B------:R-:W-:Y:S02]  /*7a20*/  FMNMX.FTZ R0, R5, R0, !PT ;  /* 0x0000000005007209 */ /* 0x000fe40007810000 */
[----:B------:R-:W-:Y:S02]  /*7a30*/  FSEL R8, R177, -INF , !P0 ;  /* 0xff800000b1087808 */ /* 0x000fe40004000000 */
[----:B------:R-:W-:Y:S02]  /*7a40*/  ISETP.GT.AND P0, PT, R241, 0x8, P2 ;  /* 0x00000008f100780c */ /* 0x000fe40001704270 */
[----:B------:R-:W-:Y:S02]  /*7a50*/  FMNMX.FTZ R0, R7, R0, !PT ;  /* 0x0000000007007209 */ /* 0x000fe40007810000 */
[----:B------:R-:W-:Y:S02]  /*7a60*/  ISETP.LT.OR P0, PT, R242, 0x9, P0 ;  /* 0x00000009f200780c */ /* 0x000fe40000701670 */
[----:B------:R-:W-:Y:S01]  /*7a70*/  FMNMX.FTZ R0, R173, R0, !PT ;  /* 0x00000000ad007209 */ /* 0x000fe20007810000 */
[----:B------:R-:W-:Y:S01]  /*7a80*/  LDSM.16.MT88.4 R28, [R134+UR4+0x100] ;  /* 0x00010004861c783b */ /* 0x000fe20008004200 */
[----:B------:R-:W-:Y:S02]  /*7a90*/  FSEL R6, R178, -INF , !P0 ;  /* 0xff800000b2067808 */ /* 0x000fe40004000000 */
[----:B------:R-:W-:Y:S02]  /*7aa0*/  ISETP.GT.AND P0, PT, R241, 0x9, P2 ;  /* 0x00000009f100780c */ /* 0x000fe40001704270 */
[----:B------:R-:W-:Y:S02]  /*7ab0*/  FMNMX.FTZ R0, R163, R0, !PT ;  /* 0x00000000a3007209 */ /* 0x000fe40007810000 */
[----:B------:R-:W-:Y:S02]  /*7ac0*/  ISETP.LT.OR P0, PT, R242, 0xa, P0 ;  /* 0x0000000af200780c */ /* 0x000fe40000701670 */
[----:B------:R-:W-:Y:S02]  /*7ad0*/  FMNMX.FTZ R0, R143, R0, !PT ;  /* 0x000000008f007209 */ /* 0x000fe40007810000 */
        /* <DEDUP_REMOVED lines=41> */
[----:B------:R-:W-:Y:S02]  /*7d70*/  FMNMX.FTZ R11, R160, R11, !PT ;  /* 0x0000000ba00b7209 */ /* 0x000fe40007810000 */
[----:B------:R-:W-:Y:S02]  /*7d80*/  ISETP.GT.AND P0, PT, R241, 0x30, P2 ;  /* 0x00000030f100780c */ /* 0x000fe40001704270 */
[----:B------:R-:W-:Y:S02]  /*7d90*/  FMNMX.FTZ R0, R147, R2, !PT ;  /* 0x0000000293007209 */ /* 0x000fe40007810000 */
[----:B------:R-:W-:Y:S02]  /*7da0*/  FMNMX.FTZ R11, R158, R11, !PT ;  /* 0x0000000b9e0b7209 */ /* 0x000fe40007810000 */
[----:B------:R-:W-:Y:S01]  /*7db0*/  ISETP.LT.OR P0, PT, R242, 0x31, P0 ;  /* 0x00000031f200780c */ /* 0x000fe20000701670 */
[----:B------:R-:W1:Y:S01]  /*7dc0*/  SHFL.BFLY PT, R9, R0, 0x2, 0x1f ;  /* 0x0c401f0000097f89 */ /* 0x000e6200000e0000 */
[----:B------:R-:W-:Y:S02]  /*7dd0*/  FMNMX.FTZ R11, R156, R11, !PT ;  /* 0x0000000b9c0b7209 */ /* 0x000fe40007810000 */
[----:B------:R-:W-:Y:S02]  /*7de0*/  FSEL R150, R233, -INF , !P0 ;  /* 0xff800000e9967808 */ /* 0x000fe40004000000 */
[C---:B------:R-:W-:Y:S02]  /*7df0*/  ISETP.GT.AND P0, PT, R241.reuse, 0x31, P2 ;  /* 0x00000031f100780c */ /* 0x040fe40001704270 */
[----:B------:R-:W-:Y:S02]  /*7e00*/  FMNMX.FTZ R11, R154, R11, !PT ;  /* 0x0000000b9a0b7209 */ /* 0x000fe40007810000 */
[----:B------:R-:W-:Y:S02]  /*7e10*/  ISETP.LT.OR P0, PT, R242, 0x32, P0 ;  /* 0x00000032f200780c */ /* 0x000fe40000701670 */
[C---:B------:R-:W-:Y:S02]  /*7e20*/  ISETP.GT.AND P1, PT, R241.reuse, 0x38, P2 ;  /* 0x00000038f100780c */ /* 0x040fe40001724270 */
[----:B------:R-:W-:Y:S02]  /*7e30*/  FSEL R148, R174, -INF , !P0 ;  /* 0xff800000ae947808 */ /* 0x000fe40004000000 */
[----:B------:R-:W-:Y:S02]  /*7e40*/  FMNMX.FTZ R11, R150, R11, !PT ;  /* 0x0000000b960b7209 */ /* 0x000fe40007810000 */
[----:B------:R-:W-:Y:S02]  /*7e50*/  ISETP.LT.OR P1, PT, R242, 0x39, P1 ;  /* 0x00000039f200780c */ /* 0x000fe40000f21670 */
[----:B------:R-:W-:Y:S02]  /*7e60*/  ISETP.GT.AND P0, PT, R241, 0x39, P2 ;  /* 0x00000039f100780c */ /* 0x000fe40001704270 */
[----:B------:R-:W-:Y:S02]  /*7e70*/  FSEL R146, R235, -INF , !P1 ;  /* 0xff800000eb927808 */ /* 0x000fe40004800000 */
[----:B------:R-:W-:Y:S02]  /*7e80*/  FMNMX.FTZ R11, R148, R11, !PT ;  /* 0x0000000b940b7209 */ /* 0x000fe40007810000 */
[----:B------:R-:W-:Y:S02]  /*7e90*/  ISETP.LT.OR P0, PT, R242, 0x3a, P0 ;  /* 0x0000003af200780c */ /* 0x000fe40000701670 */
[----:B------:R-:W-:Y:S02]  /*7ea0*/  FMNMX.FTZ R15, R146, R11, !PT ;  /* 0x0000000b920f7209 */ /* 0x000fe40007810000 */
[----:B------:R-:W-:Y:S02]  /*7eb0*/  FSEL R144, R234, -INF , !P0 ;  /* 0xff800000ea907808 */ /* 0x000fe40004000000 */
[----:B-1----:R-:W-:Y:S02]  /*7ec0*/  FMNMX.FTZ R4, R0, R9, !PT ;  /* 0x0000000900047209 */ /* 0x002fe40007810000 */
[----:B------:R-:W-:Y:S02]  /*7ed0*/  FMNMX.FTZ R13, R144, R15, !PT ;  /* 0x0000000f900d7209 */ /* 0x000fe40007810000 */
[----:B------:R-:W-:Y:S01]  /*7ee0*/  IADD3 R17, R134, UR4, RZ ;  /* 0x0000000486117c10 */ /* 0x000fe2000fffe0ff */
[----:B------:R-:W1:Y:S03]  /*7ef0*/  SHFL.BFLY PT, R11, R4, 0x1, 0x1f ;  /* 0x0c201f00040b7f89 */ /* 0x000e6600000e0000 */
[----:B------:R-:W-:Y:S05]  /*7f00*/  IADD3 R164, R188, R17, RZ ;  /* 0x00000011bca47210 */ /* 0x000fea0007ffe0ff */
[----:B------:R-:W2:Y:S01]  /*7f10*/  SHFL.BFLY PT, R0, R13, 0x2, 0x1f ;  /* 0x0c401f000d007f89 */ /* 0x000ea200000e0000 */
[----:B-1----:R-:W-:Y:S04]  /*7f20*/  FMNMX.FTZ R2, R4, R11, !PT ;  /* 0x0000000b04027209 */ /* 0x002fe80007810000 */
[C---:B------:R-:W-:Y:S01]  /*7f30*/  FSETP.NEU.FTZ.AND P0, PT, R2.reuse, -INF , PT ;  /* 0xff8000000200780b */ /* 0x040fe20003f1d000 */
[----:B------:R-:W-:Y:S01]  /*7f40*/  FMUL.FTZ R152, R2, c[0x0][0x2d0] ;  /* 0x0000b40002987a20 */ /* 0x000fe20000410000 */
[----:B--2---:R-:W-:Y:S04]  /*7f50*/  FMNMX.FTZ R9, R13, R0, !PT ;  /* 0x000000000d097209 */ /* 0x004fe80007810000 */
[----:B------:R-:W-:Y:S01]  /*7f60*/  FSEL R152, R152, RZ, P0 ;  /* 0x000000ff98987208 */ /* 0x000fe20000000000 */
[----:B------:R-:W-:Y:S04]  /*7f70*/  LDSM.16.MT88.4 R12, [R135+UR4+0x100] ;  /* 0x00010004870c783b */ /* 0x000fe80008004200 */
[--C-:B------:R-:W-:Y:S01]  /*7f80*/  FFMA.FTZ R165, R5, c[0x0][0x2d0], -R152.reuse ;  /* 0x0000b40005a57a23 */ /* 0x100fe20000010898 */
[----:B------:R-:W-:Y:S01]  /*7f90*/  FSEL R5, R2, RZ, P0 ;  /* 0x000000ff02057208 */ /* 0x000fe20000000000 */
[--C-:B------:R-:W-:Y:S02]  /*7fa0*/  FFMA.FTZ R167, R179, c[0x0][0x2d0], -R152.reuse ;  /* 0x0000b400b3a77a23 */ /* 0x100fe40000010898 */
[----:B------:R-:W1:Y:S01]  /*7fb0*/  SHFL.BFLY PT, R0, R9, 0x1, 0x1f ;  /* 0x0c201f0009007f89 */ /* 0x000e6200000e0000 */
[----:B------:R-:W-:Y:S01]  /*7fc0*/  FFMA.FTZ R166, R181, c[0x0][0x2d0], -R152 ;  /* 0x0000b400b5a67a23 */ /* 0x000fe20000010898 */
[----:B------:R-:W-:Y:S01]  /*7fd0*/  MUFU.EX2 R165, R165 ;  /* 0x000000a500a57308 */ /* 0x000fe20000000800 */
[----:B------:R-:W-:Y:S01]  /*7fe0*/  FADD.FTZ R4, -R5, R132 ;  /* 0x0000008405047221 */ /* 0x000fe20000010100 */
[----:B------:R-:W-:Y:S01]  /*7ff0*/  IADD3 R5, R135, UR4, RZ ;  /* 0x0000000487057c10 */ /* 0x000fe2000fffe0ff */
[--C-:B------:R-:W-:Y:S02]  /*8000*/  FFMA.FTZ R168, R7, c[0x0][0x2d0], -R152.reuse ;  /* 0x0000b40007a87a23 */ /* 0x100fe40000010898 */
[----:B------:R-:W-:Y:S01]  /*8010*/  FMUL.FTZ R132, R4, c[0x0][0x2d0] ;  /* 0x0000b40004847a20 */ /* 0x000fe20000410000 */
[----:B------:R-:W-:Y:S01]  /*8020*/  IADD3 R133, R188, R5, RZ ;  /* 0x00000005bc857210 */ /* 0x000fe20007ffe0ff */
[--C-:B------:R-:W-:Y:S02]  /*8030*/  FFMA.FTZ R174, R163, c[0x0][0x2d0], -R152.reuse ;  /* 0x0000b400a3ae7a23 */ /* 0x100fe40000010898 */
[--C-:B------:R-:W-:Y:S01]  /*8040*/  FFMA.FTZ R177, R141, c[0x0][0x2d0], -R152.reuse ;  /* 0x0000b4008db17a23 */ /* 0x100fe20000010898 */
[----:B------:R-:W-:Y:S01]  /*8050*/  MUFU.EX2 R167, R167 ;  /* 0x000000a700a77308 */ /* 0x000fe20000000800 */
[----:B------:R-:W2:Y:S01]  /*8060*/  LDSM.16.MT88.4 R20, [R133+0x100] ;  /* 0x000100008514783b */ /* 0x000ea20000004200 */
[--C-:B------:R-:W-:Y:S02]  /*8070*/  FFMA.FTZ R182, R161, c[0x0][0x2d0], -R152.reuse ;  /* 0x0000b400a1b67a23 */ /* 0x100fe40000010898 */
[--C-:B------:R-:W-:Y:S02]  /*8080*/  FFMA.FTZ R183, R159, c[0x0][0x2d0], -R152.reuse ;  /* 0x0000b4009fb77a23 */ /* 0x100fe40000010898 */
[--C-:B------:R-:W-:Y:S02]  /*8090*/  FFMA.FTZ R190, R157, c[0x0][0x2d0], -R152.reuse ;  /* 0x0000b4009dbe7a23 */ /* 0x100fe40000010898 */
[--C-:B------:R-:W-:Y:S02]  /*80a0*/  FFMA.FTZ R217, R155, c[0x0][0x2d0], -R152.reuse ;  /* 0x0000b4009bd97a23 */ /* 0x100fe40000010898 */
[----:B------:R-:W3:Y:S01]  /*80b0*/  MUFU.EX2 R132, R132 ;  /* 0x0000008400847308 */ /* 0x000ee20000000800 */
[--C-:B------:R-:W-:Y:S01]  /*80c0*/  FFMA.FTZ R222, R153, c[0x0][0x2d0], -R152.reuse ;  /* 0x0000b40099de7a23 */ /* 0x100fe20000010898 */
[----:B-1----:R-:W-:Y:S01]  /*80d0*/  FMNMX.FTZ R0, R9, R0, !PT ;  /* 0x0000000009007209 */ /* 0x002fe20007810000 */
[--C-:B------:R-:W-:Y:S02]  /*80e0*/  FFMA.FTZ R223, R151, c[0x0][0x2d0], -R152.reuse ;  /* 0x0000b40097df7a23 */ /* 0x100fe40000010898 */
[--C-:B------:R-:W-:Y:S01]  /*80f0*/  FFMA.FTZ R224, R149, c[0x0][0x2d0], -R152.reuse ;  /* 0x0000b40095e07a23 */ /* 0x100fe20000010898 */
[C---:B------:R-:W-:Y:S01]  /*8100*/  FSETP.NEU.FTZ.AND P0, PT, R0.reuse, -INF , PT ;  /* 0xff8000000000780b */ /* 0x040fe20003f1d000 */
[C---:B------:R-:W-:Y:S02]  /*8110*/  FMUL.FTZ R145, R0.reuse, c[0x0][0x2d0] ;  /* 0x0000b40000917a20 */ /* 0x040fe40000410000 */
[--C-:B------:R-:W-:Y:S01]  /*8120*/  FFMA.FTZ R173, R173, c[0x0][0x2d0], -R152.reuse ;  /* 0x0000b400adad7a23 */ /* 0x100fe20000010898 */
[----:B------:R-:W-:Y:S01]  /*8130*/  FSEL R4, R0, RZ, P0 ;  /* 0x000000ff00047208 */ /* 0x000fe20000000000 */
[----:B------:R-:W1:Y:S01]  /*8140*/  MUFU.EX2 R166, R166 ;  /* 0x000000a600a67308 */ /* 0x000e620000000800 */
[----:B------:R-:W-:Y:S03]  /*8150*/  FSEL R145, R145, RZ, P0 ;  /* 0x000000ff91917208 */ /* 0x000fe60000000000 */
[----:B------:R-:W-:Y:S02]  /*8160*/  FADD.FTZ R4, -R4, R3 ;  /* 0x0000000304047221 */ /* 0x000fe40000010100 */
[--C-:B------:R-:W-:Y:S02]  /*8170*/  FFMA.FTZ R171, R176, c[0x0][0x2d0], -R145.reuse ;  /* 0x0000b400b0ab7a23 */ /* 0x100fe40000010891 */
[--C-:B------:R-:W-:Y:S02]  /*8180*/  FFMA.FTZ R170, R8, c[0x0][0x2d0], -R145.reuse ;  /* 0x0000b40008aa7a23 */ /* 0x100fe40000010891 */
[--C-:B------:R-:W-:Y:S01]  /*8190*/  FFMA.FTZ R169, R6, c[0x0][0x2d0], -R145.reuse ;  /* 0x0000b40006a97a23 */ /* 0x100fe20000010891 */
[----:B------:R-:W4:Y:S01]  /*81a0*/  MUFU.EX2 R168, R168 ;  /* 0x000000a800a87308 */ /* 0x000f220000000800 */
[--C-:B------:R-:W-:Y:S02]  /*81b0*/  FFMA.FTZ R172, R180, c[0x0][0x2d0], -R145.reuse ;  /* 0x0000b400b4ac7a23 */ /* 0x100fe40000010891 */
[----:B------:R-:W-:Y:S02]  /*81c0*/  FMUL.FTZ R3, R4, c[0x0][0x2d0] ;  /* 0x0000b40004037a20 */ /* 0x000fe40000410000 */
[C---:B---3--:R-:W-:Y:S02]  /*81d0*/  FMUL.FTZ R4, R132.reuse, R128 ;  /* 0x0000008084047220 */ /* 0x048fe40000410000 */
[C---:B------:R-:W-:Y:S02]  /*81e0*/  FMUL.FTZ R5, R132.reuse, R129 ;  /* 0x0000008184057220 */ /* 0x040fe40000410000 */
[C---:B------:R-:W-:Y:S01]  /*81f0*/  FMUL.FTZ R8, R132.reuse, R124 ;  /* 0x0000007c84087220 */ /* 0x040fe20000410000 */
[----:B------:R-:W3:Y:S01]  /*8200*/  MUFU.EX2 R3, R3 ;  /* 0x0000000300037308 */ /* 0x000ee20000000800 */
[----:B------:R-:W-:Y:S01]  /*8210*/  FMUL.FTZ R9, R132, R125 ;  /* 0x0000007d84097220 */ /* 0x000fe20000410000 */
[----:B-1----:R-:W-:Y:S01]  /*8220*/  F2FP.PACK_AB R136, R166, R167 ;  /* 0x000000a7a688723e */ /* 0x002fe200000000ff */
[C---:B------:R-:W-:Y:S02]  /*8230*/  FMUL.FTZ R16, R132.reuse, R116 ;  /* 0x0000007484107220 */ /* 0x040fe40000410000 */
[C---:B------:R-:W-:Y:S02]  /*8240*/  FMUL.FTZ R17, R132.reuse, R117 ;  /* 0x0000007584117220 */ /* 0x040fe40000410000 */
[C---:B------:R-:W-:Y:S03]  /*8250*/  FMUL.FTZ R24, R132.reuse, R108 ;  /* 0x0000006c84187220 */ /* 0x040fe60000410000 */
[----:B------:R-:W-:Y:S01]  /*8260*/  MUFU.EX2 R171, R171 ;  /* 0x000000ab00ab7308 */ /* 0x000fe20000000800 */
[C---:B------:R-:W-:Y:S02]  /*8270*/  FMUL.FTZ R25, R132.reuse, R109 ;  /* 0x0000006d84197220 */ /* 0x040fe40000410000 */
[----:B------:R-:W-:Y:S01]  /*8280*/  FMUL.FTZ R32, R132, R100 ;  /* 0x0000006484207220 */ /* 0x000fe20000410000 */
[----:B----4-:R-:W-:Y:S01]  /*8290*/  F2FP.PACK_AB R138, R168, R165 ;  /* 0x000000a5a88a723e */ /* 0x010fe200000000ff */
[----:B------:R-:W-:Y:S02]  /*82a0*/  FMUL.FTZ R33, R132, R101 ;  /* 0x0000006584217220 */ /* 0x000fe40000410000 */
[--C-:B------:R-:W-:Y:S02]  /*82b0*/  FFMA.FTZ R176, R143, c[0x0][0x2d0], -R152.reuse ;  /* 0x0000b4008fb07a23 */ /* 0x100fe40000010898 */
[--C-:B------:R-:W-:Y:S01]  /*82c0*/  FFMA.FTZ R180, R142, c[0x0][0x2d0], -R145.reuse ;  /* 0x0000b4008eb47a23 */ /* 0x100fe20000010891 */
[----:B------:R-:W1:Y:S01]  /*82d0*/  MUFU.EX2 R170, R170 ;  /* 0x000000aa00aa7308 */ /* 0x000e620000000800 */
[--C-:B------:R-:W-:Y:S02]  /*82e0*/  FFMA.FTZ R181, R140, c[0x0][0x2d0], -R145.reuse ;  /* 0x0000b4008cb57a23 */ /* 0x100fe40000010891 */
[----:B------:R-:W-:Y:S01]  /*82f0*/  LDSM.16.MT88.4 R140, [R134+UR4+0x2900] ;  /* 0x00290004868c783b */ /* 0x000fe20008004200 */
[C---:B---3--:R-:W-:Y:S02]  /*8300*/  FMUL.FTZ R6, R3.reuse, R130 ;  /* 0x0000008203067220 */ /* 0x048fe40000410000 */
[C---:B------:R-:W-:Y:S02]  /*8310*/  FMUL.FTZ R7, R3.reuse, R131 ;  /* 0x0000008303077220 */ /* 0x040fe40000410000 */
[C---:B------:R-:W-:Y:S02]  /*8320*/  FMUL.FTZ R10, R3.reuse, R126 ;  /* 0x0000007e030a7220 */ /* 0x040fe40000410000 */
[----:B------:R-:W-:Y:S01]  /*8330*/  MUFU.EX2 R169, R169 ;  /* 0x000000a900a97308 */ /* 0x000fe20000000800 */
[C---:B------:R-:W-:Y:S01]  /*8340*/  FMUL.FTZ R11, R3.reuse, R127 ;  /* 0x0000007f030b7220 */ /* 0x040fe20000410000 */
[----:B------:R-:W-:Y:S01]  /*8350*/  LDSM.16.MT88.4 R128, [R133+0x2900] ;  /* 0x002900008580783b */ /* 0x000fe20000004200 */
[C---:B------:R-:W-:Y:S02]  /*8360*/  FMUL.FTZ R18, R3.reuse, R118 ;  /* 0x0000007603127220 */ /* 0x040fe40000410000 */
[C---:B------:R-:W-:Y:S02]  /*8370*/  FMUL.FTZ R19, R3.reuse, R119 ;  /* 0x0000007703137220 */ /* 0x040fe40000410000 */
[C---:B------:R-:W-:Y:S02]  /*8380*/  FMUL.FTZ R26, R3.reuse, R110 ;  /* 0x0000006e031a7220 */ /* 0x040fe40000410000 */
[C---:B------:R-:W-:Y:S01]  /*8390*/  FMUL.FTZ R27, R3.reuse, R111 ;  /* 0x0000006f031b7220 */ /* 0x040fe20000410000 */
[----:B------:R-:W3:Y:S01]  /*83a0*/  MUFU.EX2 R172, R172 ;  /* 0x000000ac00ac7308 */ /* 0x000ee20000000800 */
[----:B------:R-:W-:Y:S01]  /*83b0*/  LDSM.16.MT88.4 R108, [R164+0x2100] ;  /* 0x00210000a46c783b */ /* 0x000fe20000004200 */
[C---:B------:R-:W-:Y:S01]  /*83c0*/  FMUL.FTZ R34, R3.reuse, R102 ;  /* 0x0000006603227220 */ /* 0x040fe20000410000 */
[----:B-1----:R-:W-:Y:S01]  /*83d0*/  F2FP.PACK_AB R137, R170, R171 ;  /* 0x000000abaa89723e */ /* 0x002fe200000000ff */
[----:B------:R-:W-:Y:S02]  /*83e0*/  FMUL.FTZ R35, R3, R103 ;  /* 0x0000006703237220 */ /* 0x000fe40000410000 */
[--C-:B------:R-:W-:Y:S03]  /*83f0*/  FFMA.FTZ R218, R160, c[0x0][0x2d0], -R145.reuse ;  /* 0x0000b400a0da7a23 */ /* 0x100fe60000010891 */
[----:B------:R-:W-:Y:S01]  /*8400*/  LDSM.16.MT88.4 R100, [R134+UR4+0x2100] ;  /* 0x002100048664783b */ /* 0x000fe20008004200 */
[--C-:B------:R-:W-:Y:S01]  /*8410*/  FFMA.FTZ R219, R158, c[0x0][0x2d0], -R145.reuse ;  /* 0x0000b4009edb7a23 */ /* 0x100fe20000010891 */
[----:B------:R-:W-:Y:S01]  /*8420*/  MUFU.EX2 R173, R173 ;  /* 0x000000ad00ad7308 */ /* 0x000fe20000000800 */
[--C-:B------:R-:W-:Y:S02]  /*8430*/  FFMA.FTZ R220, R156, c[0x0][0x2d0], -R145.reuse ;  /* 0x0000b4009cdc7a23 */ /* 0x100fe40000010891 */
[--C-:B------:R-:W-:Y:S02]  /*8440*/  FFMA.FTZ R221, R154, c[0x0][0x2d0], -R145.reuse ;  /* 0x0000b4009add7a23 */ /* 0x100fe40000010891 */
[--C-:B------:R-:W-:Y:S01]  /*8450*/  FFMA.FTZ R226, R150, c[0x0][0x2d0], -R145.reuse ;  /* 0x0000b40096e27a23 */ /* 0x100fe20000010891 */
[----:B------:R-:W-:Y:S01]  /*8460*/  LDSM.16.MT88.4 R116, [R134+UR4+0x900] ;  /* 0x000900048674783b */ /* 0x000fe20008004200 */
[--C-:B------:R-:W-:Y:S02]  /*8470*/  FFMA.FTZ R227, R148, c[0x0][0x2d0], -R145.reuse ;  /* 0x0000b40094e37a23 */ /* 0x100fe40000010891 */
[--C-:B------:R-:W-:Y:S01]  /*8480*/  FFMA.FTZ R228, R146, c[0x0][0x2d0], -R145.reuse ;  /* 0x0000b40092e47a23 */ /* 0x100fe20000010891 */
[----:B------:R-:W1:Y:S01]  /*8490*/  MUFU.EX2 R174, R174 ;  /* 0x000000ae00ae7308 */ /* 0x000e620000000800 */
[----:B------:R-:W-:Y:S01]  /*84a0*/  FFMA.FTZ R152, R147, c[0x0][0x2d0], -R152 ;  /* 0x0000b40093987a23 */ /* 0x000fe20000010898 */
[----:B---3--:R-:W-:Y:S02]  /*84b0*/  F2FP.PACK_AB R139, R172, R169 ;  /* 0x000000a9ac8b723e */ /* 0x008fe400000000ff */
[----:B------:R-:W-:Y:S01]  /*84c0*/  LDSM.16.MT88.4 R124, [R135+UR4+0x2900] ;  /* 0x00290004877c783b */ /* 0x000fe20008004200 */
[C---:B------:R-:W-:Y:S02]  /*84d0*/  FMUL.FTZ R36, R132.reuse, R36 ;  /* 0x0000002484247220 */ /* 0x040fe40000410000 */
[C---:B------:R-:W-:Y:S02]  /*84e0*/  FMUL.FTZ R37, R132.reuse, R37 ;  /* 0x0000002584257220 */ /* 0x040fe40000410000 */
[C---:B------:R-:W-:Y:S01]  /*84f0*/  FMUL.FTZ R38, R3.reuse, R38 ;  /* 0x0000002603267220 */ /* 0x040fe20000410000 */
[C---:B------:R-:W-:Y:S01]  /*8500*/  HMMA.16816.F32 R4, R136.reuse, R12, R4 ;  /* 0x0000000c8804723c */ /* 0x040fe20000001804 */
[----:B------:R3:W-:Y:S01]  /*8510*/  MUFU.EX2 R225, R152 ;  /* 0x0000009800e17308 */ /* 0x0007e20000000800 */
[----:B------:R-:W-:Y:S03]  /*8520*/  LDSM.16.MT88.4 R148, [R133+0x3900] ;  /* 0x003900008594783b */ /* 0x000fe60000004200 */
[C---:B------:R-:W-:Y:S02]  /*8530*/  FMUL.FTZ R39, R3.reuse, R39 ;  /* 0x0000002703277220 */ /* 0x040fe40000410000 */
[C---:B------:R-:W-:Y:S01]  /*8540*/  FMUL.FTZ R12, R132.reuse, R120 ;  /* 0x00000078840c7220 */ /* 0x040fe20000410000 */
[C---:B------:R-:W-:Y:S02]  /*8550*/  HMMA.16816.F32 R8, R136.reuse, R14, R8 ;  /* 0x0000000e8808723c */ /* 0x040fe40000001808 */
[----:B------:R-:W-:Y:S01]  /*8560*/  LDSM.16.MT88.4 R156, [R164+0x3900] ;  /* 0x00390000a49c783b */ /* 0x000fe20000004200 */
[----:B------:R-:W-:Y:S01]  /*8570*/  MUFU.EX2 R176, R176 ;  /* 0x000000b000b07308 */ /* 0x000fe20000000800 */
[C---:B------:R-:W-:Y:S02]  /*8580*/  FMUL.FTZ R13, R132.reuse, R121 ;  /* 0x00000079840d7220 */ /* 0x040fe40000410000 */
[C---:B------:R-:W-:Y:S02]  /*8590*/  FMUL.FTZ R40, R132.reuse, R40 ;  /* 0x0000002884287220 */ /* 0x040fe40000410000 */
[C---:B------:R-:W-:Y:S04]  /*85a0*/  FMUL.FTZ R14, R3.reuse, R122 ;  /* 0x0000007a030e7220 */ /* 0x040fe80000410000 */
[C---:B------:R-:W-:Y:S01]  /*85b0*/  FMUL.FTZ R15, R3.reuse, R123 ;  /* 0x0000007b030f7220 */ /* 0x040fe20000410000 */
[----:B------:R-:W4:Y:S01]  /*85c0*/  MUFU.EX2 R177, R177 ;  /* 0x000000b100b17308 */ /* 0x000f220000000800 */
[----:B------:R-:W5:Y:S01]  /*85d0*/  LDSM.16.MT88.4 R120, [R164+0x100] ;  /* 0x00010000a478783b */ /* 0x000f620000004200 */
[C---:B------:R-:W-:Y:S02]  /*85e0*/  FMUL.FTZ R41, R132.reuse, R41 ;  /* 0x0000002984297220 */ /* 0x040fe40000410000 */
[C---:B------:R-:W-:Y:S02]  /*85f0*/  FMUL.FTZ R42, R3.reuse, R42 ;  /* 0x0000002a032a7220 */ /* 0x040fe40000410000 */
[C---:B--2---:R-:W-:Y:S03]  /*8600*/  HMMA.16816.F32 R12, R136.reuse, R20, R12 ;  /* 0x00000014880c723c */ /* 0x044fe6000000180c */
[----:B---3--:R-:W-:Y:S01]  /*8610*/  LDSM.16.MT88.4 R152, [R134+UR4+0x3900] ;  /* 0x003900048698783b */ /* 0x008fe20008004200 */
[C---:B------:R-:W-:Y:S01]  /*8620*/  FMUL.FTZ R43, R3.reuse, R43 ;  /* 0x0000002b032b7220 */ /* 0x040fe20000410000 */
[----:B------:R-:W-:Y:S01]  /*8630*/  MUFU.EX2 R180, R180 ;  /* 0x000000b400b47308 */ /* 0x000fe20000000800 */
[C---:B------:R-:W-:Y:S02]  /*8640*/  FMUL.FTZ R44, R132.reuse, R44 ;  /* 0x0000002c842c7220 */ /* 0x040fe40000410000 */
[C---:B------:R-:W-:Y:S04]  /*8650*/  HMMA.16816.F32 R16, R136.reuse, R22, R16 ;  /* 0x000000168810723c */ /* 0x040fe80000001810 */
[C---:B------:R-:W-:Y:S02]  /*8660*/  FMUL.FTZ R20, R132.reuse, R112 ;  /* 0x0000007084147220 */ /* 0x040fe40000410000 */
[C---:B------:R-:W-:Y:S01]  /*8670*/  FMUL.FTZ R21, R132.reuse, R113 ;  /* 0x0000007184157220 */ /* 0x040fe20000410000 */
[----:B------:R-:W2:Y:S01]  /*8680*/  MUFU.EX2 R181, R181 ;  /* 0x000000b500b57308 */ /* 0x000ea20000000800 */
[C---:B------:R-:W-:Y:S04]  /*8690*/  FMUL.FTZ R22, R3.reuse, R114 ;  /* 0x0000007203167220 */ /* 0x040fe80000410000 */
[C---:B------:R-:W-:Y:S02]  /*86a0*/  FMUL.FTZ R23, R3.reuse, R115 ;  /* 0x0000007303177220 */ /* 0x040fe40000410000 */
[----:B------:R-:W3:Y:S01]  /*86b0*/  LDSM.16.MT88.4 R112, [R135+UR4+0x2100] ;  /* 0x002100048770783b */ /* 0x000ee20008004200 */
[C---:B------:R-:W-:Y:S02]  /*86c0*/  FMUL.FTZ R45, R132.reuse, R45 ;  /* 0x0000002d842d7220 */ /* 0x040fe40000410000 */
[C---:B------:R-:W-:Y:S01]  /*86d0*/  FMUL.FTZ R46, R3.reuse, R46 ;  /* 0x0000002e032e7220 */ /* 0x040fe20000410000 */
[----:B------:R-:W-:Y:S01]  /*86e0*/  MUFU.EX2 R182, R182 ;  /* 0x000000b600b67308 */ /* 0x000fe20000000800 */
        /* <DEDUP_REMOVED lines=9> */
[----:B------:R-:W-:Y:S01]  /*8780*/  MUFU.EX2 R190, R190 ;  /* 0x000000be00be7308 */ /* 0x000fe20000000800 */
[C---:B------:R-:W-:Y:S02]  /*8790*/  FMUL.FTZ R31, R3.reuse, R107 ;  /* 0x0000006b031f7220 */ /* 0x040fe40000410000 */
[----:B------:R-:W1:Y:S01]  /*87a0*/  LDSM.16.MT88.4 R104, [R133+0x2100] ;  /* 0x002100008568783b */ /* 0x000e620000004200 */
[C---:B------:R-:W-:Y:S02]  /*87b0*/  FMUL.FTZ R50, R3.reuse, R50 ;  /* 0x0000003203327220 */ /* 0x040fe40000410000 */
[C---:B------:R-:W-:Y:S02]  /*87c0*/  FMUL.FTZ R51, R3.reuse, R51 ;  /* 0x0000003303337220 */ /* 0x040fe40000410000 */
[C---:B-----5:R-:W-:Y:S02]  /*87d0*/  HMMA.16816.F32 R28, R136.reuse, R120, R28 ;  /* 0x00000078881c723c */ /* 0x060fe4000000181c */
[----:B------:R-:W-:Y:S01]  /*87e0*/  MUFU.EX2 R217, R217 ;  /* 0x000000d900d97308 */ /* 0x000fe20000000800 */
[C---:B------:R-:W-:Y:S02]  /*87f0*/  FMUL.FTZ R52, R132.reuse, R52 ;  /* 0x0000003484347220 */ /* 0x040fe40000410000 */
[C---:B------:R-:W-:Y:S02]  /*8800*/  FMUL.FTZ R53, R132.reuse, R53 ;  /* 0x0000003584357220 */ /* 0x040fe40000410000 */
[C---:B------:R-:W-:Y:S01]  /*8810*/  FMUL.FTZ R54, R3.reuse, R54 ;  /* 0x0000003603367220 */ /* 0x040fe20000410000 */
[C---:B------:R-:W-:Y:S01]  /*8820*/  HMMA.16816.F32 R32, R136.reuse, R122, R32 ;  /* 0x0000007a8820723c */ /* 0x040fe20000001820 */
[----:B------:R-:W-:Y:S03]  /*8830*/  LDSM.16.MT88.4 R120, [R164+0x900] ;  /* 0x00090000a478783b */ /* 0x000fe60000004200 */
[C---:B------:R-:W-:Y:S01]  /*8840*/  FMUL.FTZ R55, R3.reuse, R55 ;  /* 0x0000003703377220 */ /* 0x040fe20000410000 */
[----:B------:R-:W-:Y:S01]  /*8850*/  MUFU.EX2 R218, R218 ;  /* 0x000000da00da7308 */ /* 0x000fe20000000800 */
[C---:B------:R-:W-:Y:S02]  /*8860*/  FMUL.FTZ R56, R132.reuse, R56 ;  /* 0x0000003884387220 */ /* 0x040fe40000410000 */
[C---:B---3--:R-:W-:Y:S04]  /*8870*/  HMMA.16816.F32 R36, R136.reuse, R112, R36 ;  /* 0x000000708824723c */ /* 0x048fe80000001824 */
[C---:B------:R-:W-:Y:S02]  /*8880*/  FMUL.FTZ R57, R132.reuse, R57 ;  /* 0x0000003984397220 */ /* 0x040fe40000410000 */
[C---:B------:R-:W-:Y:S01]  /*8890*/  FMUL.FTZ R58, R3.reuse, R58 ;  /* 0x0000003a033a7220 */ /* 0x040fe20000410000 */
[----:B------:R-:W-:Y:S01]  /*88a0*/  MUFU.EX2 R219, R219 ;  /* 0x000000db00db7308 */ /* 0x000fe20000000800 */
[C---:B------:R-:W-:Y:S01]  /*88b0*/  HMMA.16816.F32 R40, R136.reuse, R114, R40 ;  /* 0x000000728828723c */ /* 0x040fe20000001828 */
[----:B------:R-:W-:Y:S03]  /*88c0*/  LDSM.16.MT88.4 R112, [R135+UR4+0x900] ;  /* 0x000900048770783b */ /* 0x000fe60008004200 */
[C---:B------:R-:W-:Y:S02]  /*88d0*/  FMUL.FTZ R59, R3.reuse, R59 ;  /* 0x0000003b033b7220 */ /* 0x040fe40000410000 */
[C---:B------:R-:W-:Y:S02]  /*88e0*/  FMUL.FTZ R60, R132.reuse, R60 ;  /* 0x0000003c843c7220 */ /* 0x040fe40000410000 */
[C---:B------:R-:W-:Y:S01]  /*88f0*/  FMUL.FTZ R61, R132.reuse, R61 ;  /* 0x0000003d843d7220 */ /* 0x040fe20000410000 */
[----:B------:R-:W-:Y:S01]  /*8900*/  MUFU.EX2 R220, R220 ;  /* 0x000000dc00dc7308 */ /* 0x000fe20000000800 */
[C---:B-1----:R-:W-:Y:S03]  /*8910*/  HMMA.16816.F32 R44, R136.reuse, R104, R44 ;  /* 0x00000068882c723c */ /* 0x042fe6000000182c */
[C---:B------:R-:W-:Y:S02]  /*8920*/  FMUL.FTZ R62, R3.reuse, R62 ;  /* 0x0000003e033e7220 */ /* 0x040fe40000410000 */
[C---:B------:R-:W-:Y:S02]  /*8930*/  FMUL.FTZ R63, R3.reuse, R63 ;  /* 0x0000003f033f7220 */ /* 0x040fe40000410000 */
[C---:B------:R-:W-:Y:S01]  /*8940*/  FMUL.FTZ R64, R132.reuse, R64 ;  /* 0x0000004084407220 */ /* 0x040fe20000410000 */
[C---:B------:R-:W-:Y:S01]  /*8950*/  HMMA.16816.F32 R48, R136.reuse, R106, R48 ;  /* 0x0000006a8830723c */ /* 0x040fe20000001830 */
[----:B------:R-:W1:Y:S01]  /*8960*/  LDSM.16.MT88.4 R104, [R135+UR4+0x4100] ;  /* 0x004100048768783b */ /* 0x000e620008004200 */
[----:B------:R-:W-:Y:S02]  /*8970*/  MUFU.EX2 R221, R221 ;  /* 0x000000dd00dd7308 */ /* 0x000fe40000000800 */
[C---:B------:R-:W-:Y:S02]  /*8980*/  FMUL.FTZ R65, R132.reuse, R65 ;  /* 0x0000004184417220 */ /* 0x040fe40000410000 */
[C---:B------:R-:W-:Y:S02]  /*8990*/  FMUL.FTZ R66, R3.reuse, R66 ;  /* 0x0000004203427220 */ /* 0x040fe40000410000 */
[C---:B------:R-:W-:Y:S04]  /*89a0*/  HMMA.16816.F32 R52, R136.reuse, R100, R52 ;  /* 0x000000648834723c */ /* 0x040fe80000001834 */
[C---:B------:R-:W-:Y:S01]  /*89b0*/  FMUL.FTZ R67, R3.reuse, R67 ;  /* 0x0000004303437220 */ /* 0x040fe20000410000 */
[----:B------:R-:W-:Y:S01]  /*89c0*/  MUFU.EX2 R222, R222 ;  /* 0x000000de00de7308 */ /* 0x000fe20000000800 */
[C---:B------:R-:W-:Y:S02]  /*89d0*/  FMUL.FTZ R68, R132.reuse, R68 ;  /* 0x0000004484447220 */ /* 0x040fe40000410000 */
[C---:B------:R-:W-:Y:S01]  /*89e0*/  HMMA.16816.F32 R56, R136.reuse, R102, R56 ;  /* 0x000000668838723c */ /* 0x040fe20000001838 */
[----:B------:R-:W3:Y:S03]  /*89f0*/  LDSM.16.MT88.4 R100, [R133+0x4100] ;  /* 0x004100008564783b */ /* 0x000ee60000004200 */
[C---:B------:R-:W-:Y:S02]  /*8a00*/  FMUL.FTZ R69, R132.reuse, R69 ;  /* 0x0000004584457220 */ /* 0x040fe40000410000 */
[C---:B------:R-:W-:Y:S01]  /*8a10*/  FMUL.FTZ R70, R3.reuse, R70 ;  /* 0x0000004603467220 */ /* 0x040fe20000410000 */
[----:B------:R-:W-:Y:S01]  /*8a20*/  MUFU.EX2 R223, R223 ;  /* 0x000000df00df7308 */ /* 0x000fe20000000800 */
[C---:B------:R-:W-:Y:S04]  /*8a30*/  HMMA.16816.F32 R60, R136.reuse, R108, R60 ;  /* 0x0000006c883c723c */ /* 0x040fe8000000183c */
[C---:B------:R-:W-:Y:S02]  /*8a40*/  FMUL.FTZ R71, R3.reuse, R71 ;  /* 0x0000004703477220 */ /* 0x040fe40000410000 */
[C---:B------:R-:W-:Y:S02]  /*8a50*/  FMUL.FTZ R72, R132.reuse, R72 ;  /* 0x0000004884487220 */ /* 0x040fe40000410000 */
[C---:B------:R-:W-:Y:S01]  /*8a60*/  HMMA.16816.F32 R64, R136.reuse, R110, R64 ;  /* 0x0000006e8840723c */ /* 0x040fe20000001840 */
[----:B------:R-:W5:Y:S01]  /*8a70*/  LDSM.16.MT88.4 R108, [R134+UR4+0x4100] ;  /* 0x00410004866c783b */ /* 0x000f620008004200 */
[----:B------:R-:W-:Y:S02]  /*8a80*/  MUFU.EX2 R224, R224 ;  /* 0x000000e000e07308 */ /* 0x000fe40000000800 */
[C---:B------:R-:W-:Y:S02]  /*8a90*/  FMUL.FTZ R73, R132.reuse, R73 ;  /* 0x0000004984497220 */ /* 0x040fe40000410000 */
[C---:B------:R-:W-:Y:S02]  /*8aa0*/  FMUL.FTZ R74, R3.reuse, R74 ;  /* 0x0000004a034a7220 */ /* 0x040fe40000410000 */
[C---:B------:R-:W-:Y:S01]  /*8ab0*/  FMUL.FTZ R75, R3.reuse, R75 ;  /* 0x0000004b034b7220 */ /* 0x040fe20000410000 */
[C---:B-1----:R-:W-:Y:S03]  /*8ac0*/  HMMA.16816.F32 R68, R136.reuse, R104, R68 ;  /* 0x000000688844723c */ /* 0x042fe60000001844 */
[C---:B------:R-:W-:Y:S01]  /*8ad0*/  FMUL.FTZ R84, R132.reuse, R84 ;  /* 0x0000005484547220 */ /* 0x040fe20000410000 */
[----:B------:R-:W-:Y:S01]  /*8ae0*/  MUFU.EX2 R226, R226 ;  /* 0x000000e200e27308 */ /* 0x000fe20000000800 */
[C---:B------:R-:W-:Y:S02]  /*8af0*/  FMUL.FTZ R85, R132.reuse, R85 ;  /* 0x0000005584557220 */ /* 0x040fe40000410000 */
[C---:B------:R-:W-:Y:S01]  /*8b00*/  FMUL.FTZ R86, R3.reuse, R86 ;  /* 0x0000005603567220 */ /* 0x040fe20000410000 */
[C---:B------:R-:W-:Y:S01]  /*8b10*/  HMMA.16816.F32 R72, R136.reuse, R106, R72 ;  /* 0x0000006a8848723c */ /* 0x040fe20000001848 */
[----:B------:R-:W1:Y:S03]  /*8b20*/  LDSM.16.MT88.4 R104, [R164+0x4100] ;  /* 0x00410000a468783b */ /* 0x000e660000004200 */
[C---:B------:R-:W-:Y:S02]  /*8b30*/  FMUL.FTZ R76, R132.reuse, R76 ;  /* 0x0000004c844c7220 */ /* 0x040fe40000410000 */
[----:B------:R-:W-:Y:S01]  /*8b40*/  FMUL.FTZ R77, R132, R77 ;  /* 0x0000004d844d7220 */ /* 0x000fe20000410000 */
[----:B------:R-:W-:Y:S01]  /*8b50*/  MUFU.EX2 R227, R227 ;  /* 0x000000e300e37308 */ /* 0x000fe20000000800 */
[C---:B------:R-:W-:Y:S04]  /*8b60*/  FMUL.FTZ R78, R3.reuse, R78 ;  /* 0x0000004e034e7220 */ /* 0x040fe80000410000 */
[C---:B------:R-:W-:Y:S02]  /*8b70*/  FMUL.FTZ R79, R3.reuse, R79 ;  /* 0x0000004f034f7220 */ /* 0x040fe40000410000 */
[C---:B------:R-:W-:Y:S02]  /*8b80*/  FMUL.FTZ R87, R3.reuse, R87 ;  /* 0x0000005703577220 */ /* 0x040fe40000410000 */
[--C-:B------:R-:W-:Y:S01]  /*8b90*/  FFMA.FTZ R179, R178, c[0x0][0x2d0], -R145.reuse ;  /* 0x0000b400b2b37a23 */ /* 0x100fe20000010891 */
[----:B------:R-:W-:Y:S01]  /*8ba0*/  MUFU.EX2 R228, R228 ;  /* 0x000000e400e47308 */ /* 0x000fe20000000800 */
[--C-:B------:R-:W-:Y:S01]  /*8bb0*/  FFMA.FTZ R178, R162, c[0x0][0x2d0], -R145.reuse ;  /* 0x0000b400a2b27a23 */ /* 0x100fe20000010891 */
[C---:B---3--:R-:W-:Y:S01]  /*8bc0*/  HMMA.16816.F32 R76, R136.reuse, R100, R76 ;  /* 0x00000064884c723c */ /* 0x048fe2000000184c */
[----:B------:R-:W-:Y:S02]  /*8bd0*/  LDSM.16.MT88.4 R160, [R135+UR4+0x5900] ;  /* 0x0059000487a0783b */ /* 0x000fe40008004200 */
[C---:B------:R-:W-:Y:S02]  /*8be0*/  FMUL.FTZ R80, R132.reuse, R80 ;  /* 0x0000005084507220 */ /* 0x040fe40000410000 */
[----:B------:R-:W-:Y:S02]  /*8bf0*/  FMUL.FTZ R81, R132, R81 ;  /* 0x0000005184517220 */ /* 0x000fe40000410000 */
[C---:B------:R-:W-:Y:S01]  /*8c00*/  FMUL.FTZ R82, R3.reuse, R82 ;  /* 0x0000005203527220 */ /* 0x040fe20000410000 */
[----:B------:R-:W-:Y:S01]  /*8c10*/  MUFU.EX2 R179, R179 ;  /* 0x000000b300b37308 */ /* 0x000fe20000000800 */
[C---:B------:R-:W-:Y:S03]  /*8c20*/  FMUL.FTZ R83, R3.reuse, R83 ;  /* 0x0000005303537220 */ /* 0x040fe60000410000 */
[----:B------:R-:W-:Y:S01]  /*8c30*/  FFMA.FTZ R145, R144, c[0x0][0x2d0], -R145 ;  /* 0x0000b40090917a23 */ /* 0x000fe20000010891 */
[----:B------:R-:W-:Y:S01]  /*8c40*/  F2FP.PACK_AB R100, R174, R173 ;  /* 0x000000adae64723e */ /* 0x000fe200000000ff */
[C---:B------:R-:W-:Y:S02]  /*8c50*/  FMUL.FTZ R88, R132.reuse, R88 ;  /* 0x0000005884587220 */ /* 0x040fe40000410000 */
[C---:B------:R-:W-:Y:S02]  /*8c60*/  HMMA.16816.F32 R80, R136.reuse, R102, R80 ;  /* 0x000000668850723c */ /* 0x040fe40000001850 */
[----:B------:R3:W-:Y:S01]  /*8c70*/  MUFU.EX2 R229, R145 ;  /* 0x0000009100e57308 */ /* 0x0007e20000000800 */
[C---:B------:R-:W-:Y:S02]  /*8c80*/  FMUL.FTZ R89, R132.reuse, R89 ;  /* 0x0000005984597220 */ /* 0x040fe40000410000 */
[C---:B------:R-:W-:Y:S02]  /*8c90*/  FMUL.FTZ R90, R3.reuse, R90 ;  /* 0x0000005a035a7220 */ /* 0x040fe40000410000 */
[----:B------:R-:W-:Y:S01]  /*8ca0*/  FMUL.FTZ R91, R3, R91 ;  /* 0x0000005b035b7220 */ /* 0x000fe20000410000 */
[C---:B-----5:R-:W-:Y:S04]  /*8cb0*/  HMMA.16816.F32 R84, R136.reuse, R108, R84 ;  /* 0x0000006c8854723c */ /* 0x060fe80000001854 */
[----:B------:R-:W5:Y:S01]  /*8cc0*/  MUFU.EX2 R178, R178 ;  /* 0x000000b200b27308 */ /* 0x000f620000000800 */
[C---:B------:R-:W-:Y:S01]  /*8cd0*/  FMUL.FTZ R92, R132.reuse, R92 ;  /* 0x0000005c845c7220 */ /* 0x040fe20000410000 */
[----:B----4-:R-:W-:Y:S01]  /*8ce0*/  F2FP.PACK_AB R102, R177, R176 ;  /* 0x000000b0b166723e */ /* 0x010fe200000000ff */
[C---:B------:R-:W-:Y:S01]  /*8cf0*/  FMUL.FTZ R93, R132.reuse, R93 ;  /* 0x0000005d845d7220 */ /* 0x040fe20000410000 */
[C---:B------:R-:W-:Y:S01]  /*8d00*/  HMMA.16816.F32 R88, R136.reuse, R110, R88 ;  /* 0x0000006e8858723c */ /* 0x040fe20000001858 */
[----:B------:R-:W4:Y:S03]  /*8d10*/  LDSM.16.MT88.4 R108, [R133+0x900] ;  /* 0x00090000856c783b */ /* 0x000f260000004200 */
[----:B------:R-:W-:Y:S01]  /*8d20*/  FMUL.FTZ R94, R3, R94 ;  /* 0x0000005e035e7220 */ /* 0x000fe20000410000 */
[----:B--2---:R-:W-:Y:S01]  /*8d30*/  F2FP.PACK_AB R103, R181, R180 ;  /* 0x000000b4b567723e */ /* 0x004fe200000000ff */
[C---:B------:R-:W-:Y:S02]  /*8d40*/  FMUL.FTZ R95, R3.reuse, R95 ;  /* 0x0000005f035f7220 */ /* 0x040fe40000410000 */
[C---:B------:R-:W-:Y:S01]  /*8d50*/  FMUL.FTZ R96, R132.reuse, R96 ;  /* 0x0000006084607220 */ /* 0x040fe20000410000 */
[----:B---3--:R-:W-:Y:S03]  /*8d60*/  LDSM.16.MT88.4 R144, [R135+UR4+0x3900] ;  /* 0x003900048790783b */ /* 0x008fe60008004200 */
[----:B------:R-:W-:Y:S01]  /*8d70*/  FMUL.FTZ R97, R132, R97 ;  /* 0x0000006184617220 */ /* 0x000fe20000410000 */
[C---:B-1----:R-:W-:Y:S03]  /*8d80*/  HMMA.16816.F32 R92, R136.reuse, R104, R92 ;  /* 0x00000068885c723c */ /* 0x042fe6000000185c */
[C---:B------:R-:W-:Y:S02]  /*8d90*/  FMUL.FTZ R98, R3.reuse, R98 ;  /* 0x0000006203627220 */ /* 0x040fe40000410000 */
[C---:B------:R-:W-:Y:S01]  /*8da0*/  FMUL.FTZ R99, R3.reuse, R99 ;  /* 0x0000006303637220 */ /* 0x040fe20000410000 */
[----:B-----5:R-:W-:Y:S01]  /*8db0*/  F2FP.PACK_AB R101, R178, R179 ;  /* 0x000000b3b265723e */ /* 0x020fe200000000ff */
[----:B------:R-:W-:Y:S05]  /*8dc0*/  FFMA.FTZ R167, R132, R205, R167 ;  /* 0x000000cd84a77223 */ /* 0x000fea00000100a7 */
[----:B------:R-:W-:Y:S01]  /*8dd0*/  HMMA.16816.F32 R96, R136, R106, R96 ;  /* 0x0000006a8860723c */ /* 0x000fe20000001860 */
[----:B------:R-:W1:Y:S02]  /*8de0*/  LDSM.16.MT88.4 R104, [R164+0x2900] ;  /* 0x00290000a468783b */ /* 0x000e640000004200 */
[----:B------:R-:W-:Y:S02]  /*8df0*/  FFMA.FTZ R171, R3, R206, R171 ;  /* 0x000000ce03ab7223 */ /* 0x000fe400000100ab */
[----:B------:R-:W-:Y:S02]  /*8e00*/  FADD.FTZ R166, R166, R167 ;  /* 0x000000a7a6a67221 */ /* 0x000fe40000010000 */
[----:B------:R-:W-:Y:S01]  /*8e10*/  F2FP.PACK_AB R136, R223, R222 ;  /* 0x000000dedf88723e */ /* 0x000fe200000000ff */
[C---:B------:R-:W-:Y:S05]  /*8e20*/  HMMA.16816.F32 R4, R100.reuse, R112, R4 ;  /* 0x000000706404723c */ /* 0x040fea0000001804 */
[----:B------:R-:W-:Y:S01]  /*8e30*/  F2FP.PACK_AB R138, R225, R224 ;  /* 0x000000e0e18a723e */ /* 0x000fe200000000ff */
[----:B------:R-:W-:Y:S01]  /*8e40*/  FADD.FTZ R170, R170, R171 ;  /* 0x000000abaaaa7221 */ /* 0x000fe20000010000 */
[----:B------:R-:W-:Y:S01]  /*8e50*/  F2FP.PACK_AB R137, R227, R226 ;  /* 0x000000e2e389723e */ /* 0x000fe200000000ff */
[C---:B------:R-:W-:Y:S01]  /*8e60*/  HMMA.16816.F32 R8, R100.reuse, R114, R8 ;  /* 0x000000726408723c */ /* 0x040fe20000001808 */
[----:B------:R-:W-:Y:S03]  /*8e70*/  LDSM.16.MT88.4 R112, [R133+0x4900] ;  /* 0x004900008570783b */ /* 0x000fe60000004200 */
[----:B------:R-:W-:Y:S01]  /*8e80*/  F2FP.PACK_AB R139, R229, R228 ;  /* 0x000000e4e58b723e */ /* 0x000fe200000000ff */
[----:B------:R-:W-:Y:S02]  /*8e90*/  FADD.FTZ R165, R165, R166 ;  /* 0x000000a6a5a57221 */ /* 0x000fe40000010000 */
[----:B------:R-:W-:Y:S01]  /*8ea0*/  FADD.FTZ R169, R169, R170 ;  /* 0x000000aaa9a97221 */ /* 0x000fe20000010000 */
[C---:B----4-:R-:W-:Y:S04]  /*8eb0*/  HMMA.16816.F32 R12, R100.reuse, R108, R12 ;  /* 0x0000006c640c723c */ /* 0x050fe8000000180c */
[----:B------:R-:W-:Y:S02]  /*8ec0*/  FADD.FTZ R168, R168, R165 ;  /* 0x000000a5a8a87221 */ /* 0x000fe40000010000 */
[----:B------:R-:W-:Y:S02]  /*8ed0*/  FADD.FTZ R172, R172, R169 ;  /* 0x000000a9acac7221 */ /* 0x000fe40000010000 */
[C---:B------:R-:W-:Y:S01]  /*8ee0*/  HMMA.16816.F32 R16, R100.reuse, R110, R16 ;  /* 0x0000006e6410723c */ /* 0x040fe20000001810 */
[----:B------:R-:W2:Y:S03]  /*8ef0*/  LDSM.16.MT88.4 R108, [R135+UR4+0x4900] ;  /* 0x00490004876c783b */ /* 0x000ea60008004200 */
[----:B------:R-:W-:Y:S02]  /*8f00*/  FADD.FTZ R3, R173, R168 ;  /* 0x000000a8ad037221 */ /* 0x000fe40000010000 */
[----:B------:R-:W-:Y:S02]  /*8f10*/  FADD.FTZ R179, R179, R172 ;  /* 0x000000acb3b37221 */ /* 0x000fe40000010000 */
[C---:B------:R-:W-:Y:S04]  /*8f20*/  HMMA.16816.F32 R20, R100.reuse, R116, R20 ;  /* 0x000000746414723c */ /* 0x040fe80000001814 */
[----:B------:R-:W-:Y:S02]  /*8f30*/  FADD.FTZ R3, R174, R3 ;  /* 0x00000003ae037221 */ /* 0x000fe40000010000 */
[----:B------:R-:W-:Y:S02]  /*8f40*/  FADD.FTZ R179, R178, R179 ;  /* 0x000000b3b2b37221 */ /* 0x000fe40000010000 */
[C---:B------:R-:W-:Y:S01]  /*8f50*/  HMMA.16816.F32 R24, R100.reuse, R118, R24 ;  /* 0x000000766418723c */ /* 0x040fe20000001818 */
[----:B------:R-:W-:Y:S03]  /*8f60*/  LDSM.16.MT88.4 R116, [R164+0x4900] ;  /* 0x00490000a474783b */ /* 0x000fe60000004200 */
[----:B------:R-:W-:Y:S01]  /*8f70*/  FADD.FTZ R176, R176, R3 ;  /* 0x00000003b0b07221 */ /* 0x000fe20000010000 */
[----:B------:R-:W-:Y:S01]  /*8f80*/  IADD3 R3, R210, -0x2, RZ ;  /* 0xfffffffed2037810 */ /* 0x000fe20007ffe0ff */
[----:B------:R-:W-:Y:S02]  /*8f90*/  FADD.FTZ R180, R180, R179 ;  /* 0x000000b3b4b47221 */ /* 0x000fe40000010000 */
[C---:B------:R-:W-:Y:S03]  /*8fa0*/  HMMA.16816.F32 R28, R100.reuse, R120, R28 ;  /* 0x00000078641c723c */ /* 0x040fe6000000181c */
[----:B------:R-:W-:Y:S01]  /*8fb0*/  ISETP.GE.AND P0, PT, R3, UR11, PT ;  /* 0x0000000b03007c0c */ /* 0x000fe2000bf06270 */
[----:B------:R-:W-:Y:S02]  /*8fc0*/  FADD.FTZ R177, R177, R176 ;  /* 0x000000b0b1b17221 */ /* 0x000fe40000010000 */
[----:B------:R-:W-:Y:S02]  /*8fd0*/  FADD.FTZ R181, R181, R180 ;  /* 0x000000b4b5b57221 */ /* 0x000fe40000010000 */
[C---:B------:R-:W-:Y:S01]  /*8fe0*/  HMMA.16816.F32 R32, R100.reuse, R122, R32 ;  /* 0x0000007a6420723c */ /* 0x040fe20000001820 */
[----:B------:R-:W-:Y:S07]  /*8ff0*/  LDSM.16.MT88.4 R120, [R133+0x1100] ;  /* 0x001100008578783b */ /* 0x000fee0000004200 */
[C---:B------:R-:W-:Y:S08]  /*9000*/  HMMA.16816.F32 R36, R100.reuse, R124, R36 ;  /* 0x0000007c6424723c */ /* 0x040ff00000001824 */
[C---:B------:R-:W-:Y:S01]  /*9010*/  HMMA.16816.F32 R40, R100.reuse, R126, R40 ;  /* 0x0000007e6428723c */ /* 0x040fe20000001828 */
[----:B------:R-:W-:Y:S07]  /*9020*/  LDSM.16.MT88.4 R124, [R164+0x1100] ;  /* 0x00110000a47c783b */ /* 0x000fee0000004200 */
[C---:B------:R-:W-:Y:S08]  /*9030*/  HMMA.16816.F32 R44, R100.reuse, R128, R44 ;  /* 0x00000080642c723c */ /* 0x040ff0000000182c */
[C---:B------:R-:W-:Y:S08]  /*9040*/  HMMA.16816.F32 R48, R100.reuse, R130, R48 ;  /* 0x000000826430723c */ /* 0x040ff00000001830 */
[C---:B------:R-:W-:Y:S08]  /*9050*/  HMMA.16816.F32 R52, R100.reuse, R140, R52 ;  /* 0x0000008c6434723c */ /* 0x040ff00000001834 */
[C---:B------:R-:W-:Y:S01]  /*9060*/  HMMA.16816.F32 R56, R100.reuse, R142, R56 ;  /* 0x0000008e6438723c */ /* 0x040fe20000001838 */
[----:B------:R-:W-:Y:S07]  /*9070*/  LDSM.16.MT88.4 R140, [R164+0x1900] ;  /* 0x00190000a48c783b */ /* 0x000fee0000004200 */
[C---:B-1----:R-:W-:Y:S08]  /*9080*/  HMMA.16816.F32 R60, R100.reuse, R104, R60 ;  /* 0x00000068643c723c */ /* 0x042ff0000000183c */
[C---:B------:R-:W-:Y:S01]  /*9090*/  HMMA.16816.F32 R64, R100.reuse, R106, R64 ;  /* 0x0000006a6440723c */ /* 0x040fe20000001840 */
[----:B------:R-:W1:Y:S07]  /*90a0*/  LDSM.16.MT88.4 R104, [R134+UR4+0x4900] ;  /* 0x004900048668783b */ /* 0x000e6e0008004200 */
[C---:B--2---:R-:W-:Y:S08]  /*90b0*/  HMMA.16816.F32 R68, R100.reuse, R108, R68 ;  /* 0x0000006c6444723c */ /* 0x044ff00000001844 */
[C---:B------:R-:W-:Y:S01]  /*90c0*/  HMMA.16816.F32 R72, R100.reuse, R110, R72 ;  /* 0x0000006e6448723c */ /* 0x040fe20000001848 */
[----:B------:R-:W2:Y:S07]  /*90d0*/  LDSM.16.MT88.4 R108, [R135+UR4+0x1100] ;  /* 0x00110004876c783b */ /* 0x000eae0008004200 */
[C---:B------:R-:W-:Y:S08]  /*90e0*/  HMMA.16816.F32 R76, R100.reuse, R112, R76 ;  /* 0x00000070644c723c */ /* 0x040ff0000000184c */
[C---:B------:R-:W-:Y:S01]  /*90f0*/  HMMA.16816.F32 R80, R100.reuse, R114, R80 ;  /* 0x000000726450723c */ /* 0x040fe20000001850 */
[----:B------:R-:W3:Y:S07]  /*9100*/  LDSM.16.MT88.4 R112, [R134+UR4+0x1100] ;  /* 0x001100048670783b */ /* 0x000eee0008004200 */
[C---:B-1----:R-:W-:Y:S08]  /*9110*/  HMMA.16816.F32 R84, R100.reuse, R104, R84 ;  /* 0x000000686454723c */ /* 0x042ff00000001854 */
[C---:B------:R-:W-:Y:S01]  /*9120*/  HMMA.16816.F32 R88, R100.reuse, R106, R88 ;  /* 0x0000006a6458723c */ /* 0x040fe20000001858 */
[----:B------:R-:W1:Y:S07]  /*9130*/  LDSM.16.MT88.4 R104, [R135+UR4+0x3100] ;  /* 0x003100048768783b */ /* 0x000e6e0008004200 */
[C---:B------:R-:W-:Y:S08]  /*9140*/  HMMA.16816.F32 R92, R100.reuse, R116, R92 ;  /* 0x00000074645c723c */ /* 0x040ff0000000185c */
[----:B------:R-:W-:Y:S01]  /*9150*/  HMMA.16816.F32 R96, R100, R118, R96 ;  /* 0x000000766460723c */ /* 0x000fe20000001860 */
[----:B------:R-:W4:Y:S06]  /*9160*/  LDSM.16.MT88.4 R116, [R133+0x3100] ;  /* 0x003100008574783b */ /* 0x000f2c0000004200 */
        /* <DEDUP_REMOVED lines=14> */
[----:B------:R-:W2:Y:S03]  /*9250*/  LDSM.16.MT88.4 R108, [R134+UR4+0x3100] ;  /* 0x00310004866c783b */ /* 0x000ea60008004200 */
[----:B------:R-:W-:Y:S02]  /*9260*/  FADD.FTZ R222, R222, R217 ;  /* 0x000000d9dede7221 */ /* 0x000fe40000010000 */
[----:B------:R-:W-:Y:S02]  /*9270*/  FADD.FTZ R226, R226, R221 ;  /* 0x000000dde2e27221 */ /* 0x000fe40000010000 */
[C---:B------:R-:W-:Y:S04]  /*9280*/  HMMA.16816.F32 R12, R100.reuse, R120, R12 ;  /* 0x00000078640c723c */ /* 0x040fe8000000180c */
[----:B------:R-:W-:Y:S02]  /*9290*/  FADD.FTZ R223, R223, R222 ;  /* 0x000000dedfdf7221 */ /* 0x000fe40000010000 */
[----:B------:R-:W-:Y:S02]  /*92a0*/  FADD.FTZ R227, R227, R226 ;  /* 0x000000e2e3e37221 */ /* 0x000fe40000010000 */
[C---:B------:R-:W-:Y:S04]  /*92b0*/  HMMA.16816.F32 R16, R100.reuse, R122, R16 ;  /* 0x0000007a6410723c */ /* 0x040fe80000001810 */
[----:B------:R-:W-:Y:S02]  /*92c0*/  FADD.FTZ R224, R224, R223 ;  /* 0x000000dfe0e07221 */ /* 0x000fe40000010000 */
[----:B------:R-:W-:Y:S02]  /*92d0*/  FADD.FTZ R206, R228, R227 ;  /* 0x000000e3e4ce7221 */ /* 0x000fe40000010000 */
[C---:B---3--:R-:W-:Y:S04]  /*92e0*/  HMMA.16816.F32 R20, R100.reuse, R112, R20 ;  /* 0x000000706414723c */ /* 0x048fe80000001814 */
[----:B------:R-:W-:Y:S02]  /*92f0*/  FADD.FTZ R205, R225, R224 ;  /* 0x000000e0e1cd7221 */ /* 0x000fe40000010000 */
[----:B------:R-:W-:Y:S02]  /*9300*/  FADD.FTZ R206, R229, R206 ;  /* 0x000000cee5ce7221 */ /* 0x000fe40000010000 */
[C---:B------:R-:W-:Y:S01]  /*9310*/  HMMA.16816.F32 R24, R100.reuse, R114, R24 ;  /* 0x000000726418723c */ /* 0x040fe20000001818 */
[----:B------:R-:W3:Y:S07]  /*9320*/  LDSM.16.MT88.4 R112, [R164+0x3100] ;  /* 0x00310000a470783b */ /* 0x000eee0000004200 */
[C---:B------:R-:W-:Y:S08]  /*9330*/  HMMA.16816.F32 R28, R100.reuse, R124, R28 ;  /* 0x0000007c641c723c */ /* 0x040ff0000000181c */
[C---:B------:R-:W-:Y:S01]  /*9340*/  HMMA.16816.F32 R32, R100.reuse, R126, R32 ;  /* 0x0000007e6420723c */ /* 0x040fe20000001820 */
[----:B------:R-:W-:Y:S07]  /*9350*/  LDSM.16.MT88.4 R124, [R135+UR4+0x1900] ;  /* 0x00190004877c783b */ /* 0x000fee0008004200 */
[C---:B-1----:R-:W-:Y:S08]  /*9360*/  HMMA.16816.F32 R36, R100.reuse, R104, R36 ;  /* 0x000000686424723c */ /* 0x042ff00000001824 */
[C---:B------:R-:W-:Y:S01]  /*9370*/  HMMA.16816.F32 R40, R100.reuse, R106, R40 ;  /* 0x0000006a6428723c */ /* 0x040fe20000001828 */
[----:B------:R-:W1:Y:S07]  /*9380*/  LDSM.16.MT88.4 R104, [R135+UR4+0x5100] ;  /* 0x005100048768783b */ /* 0x000e6e0008004200 */
[C---:B----4-:R-:W-:Y:S08]  /*9390*/  HMMA.16816.F32 R44, R100.reuse, R116, R44 ;  /* 0x00000074642c723c */ /* 0x050ff0000000182c */
[C---:B------:R-:W-:Y:S01]  /*93a0*/  HMMA.16816.F32 R48, R100.reuse, R118, R48 ;  /* 0x000000766430723c */ /* 0x040fe20000001830 */
[----:B------:R-:W4:Y:S07]  /*93b0*/  LDSM.16.MT88.4 R116, [R133+0x5100] ;  /* 0x005100008574783b */ /* 0x000f2e0000004200 */
[C---:B--2---:R-:W-:Y:S08]  /*93c0*/  HMMA.16816.F32 R52, R100.reuse, R108, R52 ;  /* 0x0000006c6434723c */ /* 0x044ff00000001834 */
[C---:B------:R-:W-:Y:S01]  /*93d0*/  HMMA.16816.F32 R56, R100.reuse, R110, R56 ;  /* 0x0000006e6438723c */ /* 0x040fe20000001838 */
[----:B------:R-:W2:Y:S07]  /*93e0*/  LDSM.16.MT88.4 R108, [R134+UR4+0x5100] ;  /* 0x00510004866c783b */ /* 0x000eae0008004200 */
[C---:B---3--:R-:W-:Y:S08]  /*93f0*/  HMMA.16816.F32 R60, R100.reuse, R112, R60 ;  /* 0x00000070643c723c */ /* 0x048ff0000000183c */
[C---:B------:R-:W-:Y:S01]  /*9400*/  HMMA.16816.F32 R64, R100.reuse, R114, R64 ;  /* 0x000000726440723c */ /* 0x040fe20000001840 */
[----:B------:R-:W3:Y:S07]  /*9410*/  LDSM.16.MT88.4 R112, [R164+0x5100] ;  /* 0x00510000a470783b */ /* 0x000eee0000004200 */
[C---:B-1----:R-:W-:Y:S08]  /*9420*/  HMMA.16816.F32 R68, R100.reuse, R104, R68 ;  /* 0x000000686444723c */ /* 0x042ff00000001844 */
[C---:B------:R-:W-:Y:S01]  /*9430*/  HMMA.16816.F32 R72, R100.reuse, R106, R72 ;  /* 0x0000006a6448723c */ /* 0x040fe20000001848 */
[----:B------:R-:W-:Y:S07]  /*9440*/  LDSM.16.MT88.4 R104, [R134+UR4+0x1900] ;  /* 0x001900048668783b */ /* 0x000fee0008004200 */
[C---:B----4-:R-:W-:Y:S08]  /*9450*/  HMMA.16816.F32 R76, R100.reuse, R116, R76 ;  /* 0x00000074644c723c */ /* 0x050ff0000000184c */
[C---:B------:R-:W-:Y:S01]  /*9460*/  HMMA.16816.F32 R80, R100.reuse, R118, R80 ;  /* 0x000000766450723c */ /* 0x040fe20000001850 */
[----:B------:R-:W1:Y:S07]  /*9470*/  LDSM.16.MT88.4 R116, [R133+0x1900] ;  /* 0x001900008574783b */ /* 0x000e6e0000004200 */
[C---:B--2---:R-:W-:Y:S08]  /*9480*/  HMMA.16816.F32 R84, R100.reuse, R108, R84 ;  /* 0x0000006c6454723c */ /* 0x044ff00000001854 */
[C---:B------:R-:W-:Y:S08]  /*9490*/  HMMA.16816.F32 R88, R100.reuse, R110, R88 ;  /* 0x0000006e6458723c */ /* 0x040ff00000001858 */
[C---:B---3--:R-:W-:Y:S08]  /*94a0*/  HMMA.16816.F32 R92, R100.reuse, R112, R92 ;  /* 0x00000070645c723c */ /* 0x048ff0000000185c */
[----:B------:R-:W-:Y:S08]  /*94b0*/  HMMA.16816.F32 R96, R100, R114, R96 ;  /* 0x000000726460723c */ /* 0x000ff00000001860 */
[C---:B------:R-:W-:Y:S01]  /*94c0*/  HMMA.16816.F32 R128, R136.reuse, R124, R4 ;  /* 0x0000007c8880723c */ /* 0x040fe20000001804 */
[----:B------:R-:W2:Y:S07]  /*94d0*/  LDSM.16.MT88.4 R4, [R133+0x5900] ;  /* 0x005900008504783b */ /* 0x000eae0000004200 */
[C---:B------:R-:W-:Y:S01]  /*94e0*/  HMMA.16816.F32 R124, R136.reuse, R126, R8 ;  /* 0x0000007e887c723c */ /* 0x040fe20000001808 */
[----:B------:R-:W3:Y:S07]  /*94f0*/  LDSM.16.MT88.4 R8, [R134+UR4+0x5900] ;  /* 0x005900048608783b */ /* 0x000eee0008004200 */
        /* <DEDUP_REMOVED lines=17> */
[C---:B--2---:R-:W-:Y:S08]  /*9610*/  HMMA.16816.F32 R76, R136.reuse, R4, R76 ;  /* 0x00000004884c723c */ /* 0x044ff0000000184c */
[C---:B------:R-:W-:Y:S08]  /*9620*/  HMMA.16816.F32 R80, R136.reuse, R6, R80 ;  /* 0x000000068850723c */ /* 0x040ff00000001850 */
[C---:B---3--:R-:W-:Y:S08]  /*9630*/  HMMA.16816.F32 R84, R136.reuse, R8, R84 ;  /* 0x000000088854723c */ /* 0x048ff00000001854 */
[C---:B------:R-:W-:Y:S08]  /*9640*/  HMMA.16816.F32 R88, R136.reuse, R10, R88 ;  /* 0x0000000a8858723c */ /* 0x040ff00000001858 */
[C---:B-1----:R-:W-:Y:S08]  /*9650*/  HMMA.16816.F32 R92, R136.reuse, R12, R92 ;  /* 0x0000000c885c723c */ /* 0x042ff0000000185c */
[----:B------:R-:W-:Y:S01]  /*9660*/  HMMA.16816.F32 R96, R136, R14, R96 ;  /* 0x0000000e8860723c */ /* 0x000fe20000001860 */
[----:B------:R-:W-:-:S07]  /*9670*/  @!P0 BRA `(.L_x_1966) ;  /* 0x0000040000008947 */ /* 0x000fce0003800000 */
[----:B------:R-:W-:Y:S01]  /*9680*/  ISETP.NE.AND P2, PT, R195, 0x1, PT ;  /* 0x00000001c300780c */ /* 0x000fe20003f45270 */
[----:B------:R-:W-:Y:S01]  /*9690*/  IMAD.MOV.U32 R198, RZ, RZ, RZ ;  /* 0x000000ffffc67224 */ /* 0x000fe200078e00ff */
[----:B------:R-:W-:Y:S02]  /*96a0*/  IADD3 R199, R201, R175, R202 ;  /* 0x000000afc9c77210 */ /* 0x000fe40007ffe0ca */
[----:B------:R-:W-:Y:S02]  /*96b0*/  IADD3 R12, -R214, 0x10, RZ ;  /* 0x00000010d60c7810 */ /* 0x000fe40007ffe1ff */
[----:B------:R-:W-:Y:S02]  /*96c0*/  IADD3 R199, R199, -0x80, RZ ;  /* 0xffffff80c7c77810 */ /* 0x000fe40007ffe0ff */
[----:B------:R-:W-:Y:S02]  /*96d0*/  LOP3.LUT R12, R12, 0xf, RZ, 0xc0, !PT ;  /* 0x0000000f0c0c7812 */ /* 0x000fe400078ec0ff */
[----:B------:R-:W-:Y:S01]  /*96e0*/  IADD3 R11, -R211, 0x10, RZ ;  /* 0x00000010d30b7810 */ /* 0x000fe20007ffe1ff */
[----:B------:R-:W-:Y:S02]  /*96f0*/  IMAD.MOV.U32 R3, RZ, RZ, R199 ;  /* 0x000000ffff037224 */ /* 0x000fe400078e00c7 */
[----:B------:R-:W-:Y:S01]  /*9700*/  @P2 IMAD.HI.U32 R6, R199, c[0x0][0x2bc], RZ ;  /* 0x0000af00c7062a27 */ /* 0x000fe200078e00ff */
[----:B------:R-:W-:Y:S04]  /*9710*/  LOP3.LUT R11, R11, 0xf, RZ, 0xc0, !PT ;  /* 0x0000000f0b0b7812 */ /* 0x000fe800078ec0ff */
[----:B------:R-:W-:Y:S04]  /*9720*/  @P2 SHF.R.U32.HI R3, RZ, c[0x0][0x2c0], R6 ;  /* 0x0000b000ff032a19 */ /* 0x000fe80000011606 */
[C---:B------:R-:W-:Y:S04]  /*9730*/  @!P3 IADD3 R7, P0, R3.reuse, UR18, RZ ;  /* 0x000000120307bc10 */ /* 0x040fe8000ff1e0ff */
[----:B------:R-:W-:Y:S02]  /*9740*/  @!P3 LEA.HI.X.SX32 R6, R3, UR10, 0x1, P0 ;  /* 0x0000000a0306bc11 */ /* 0x000fe400080f0eff */
[C---:B------:R-:W-:Y:S04]  /*9750*/  @!P3 LEA R4, P0, R7.reuse, c[0x0][0x2a0], 0x2 ;  /* 0x0000a8000704ba11 */ /* 0x040fe800078010ff */
[----:B------:R-:W-:Y:S01]  /*9760*/  @!P3 LEA.HI.X R5, R7, c[0x0][0x2a4], R6, 0x2, P0 ;  /* 0x0000a9000705ba11 */ /* 0x000fe200000f1406 */
[----:B------:R-:W-:Y:S04]  /*9770*/  IMAD.MOV R6, RZ, RZ, -R3 ;  /* 0x000000ffff067224 */ /* 0x000fe800078e0a03 */
[----:B------:R-:W2:Y:S01]  /*9780*/  @!P3 LDG.E R198, [R4.64] ;  /* 0x0000001404c6b981 */ /* 0x000ea2000c1e1900 */
[----:B------:R-:W-:Y:S04]  /*9790*/  IMAD R199, R6, c[0x0][0x2b8], R199 ;  /* 0x0000ae0006c77a24 */ /* 0x000fe800078e02c7 */
        /* <DEDUP_REMOVED lines=11> */
[C---:B------:R-:W-:Y:S02]  /*9850*/  LEA R5, P0, R7.reuse, c[0x0][0x1c8], 0x1 ;  /* 0x0000720007057a11 */ /* 0x040fe400078008ff */
        /* <DEDUP_REMOVED lines=8> */
[----:B-1----:R-:W-:Y:S04]  /*98e0*/  IADD3 R12, P1, P0, R12, R8, R215 ;  /* 0x000000080c0c7210 */ /* 0x002fe8000783e0d7 */
[----:B--2---:R-:W-:Y:S02]  /*98f0*/  IADD3.X R13, RZ, R14, R216, P1, P0 ;  /* 0x0000000eff0d7210 */ /* 0x004fe40000fe04d8 */
[----:B------:R-:W-:Y:S02]  /*9900*/  IADD3 R10, P1, P0, R11, R8, R212 ;  /* 0x000000080b0a7210 */ /* 0x000fe4000783e0d4 */
[----:B---3--:R-:W-:Y:S02]  /*9910*/  SHF.L.U64.HI R5, R194, 0x1, R197 ;  /* 0x00000001c2057819 */ /* 0x008fe400000102c5 */
[----:B------:R-:W-:Y:S01]  /*9920*/  IADD3.X R11, RZ, R14, R213, P1, P0 ;  /* 0x0000000eff0b7210 */ /* 0x000fe20000fe04d5 */
[----:B-----5:R-:W-:Y:S01]  /*9930*/  IMAD.U32 R3, RZ, RZ, UR15 ;  /* 0x0000000fff037e24 */ /* 0x020fe2000f8e00ff */
[----:B------:R-:W-:Y:S03]  /*9940*/  IADD3 R8, P1, P0, R9, R8, R4 ;  /* 0x0000000809087210 */ /* 0x000fe6000783e004 */
[----:B------:R-:W-:Y:S01]  /*9950*/  IMAD R3, R3, 0x3000, R200 ;  /* 0x0000300003037824 */ /* 0x000fe200078e02c8 */
[----:B------:R-:W-:Y:S02]  /*9960*/  IADD3.X R9, RZ, R14, R5, P1, P0 ;  /* 0x0000000eff097210 */ /* 0x000fe40000fe0405 */
[C---:B----4-:R-:W-:Y:S02]  /*9970*/  IADD3 R16, P1, R7.reuse, R215, RZ ;  /* 0x000000d707107210 */ /* 0x050fe40007f3e0ff */
[C---:B------:R-:W-:Y:S03]  /*9980*/  IADD3 R14, P0, R7.reuse, R212, RZ ;  /* 0x000000d4070e7210 */ /* 0x040fe60007f1e0ff */
[----:B------:R-:W-:Y:S01]  /*9990*/  IMAD.X R17, R6, 0x1, R216, P1 ;  /* 0x0000000106117824 */ /* 0x000fe200008e06d8 */
[----:B------:R-:W-:Y:S01]  /*99a0*/  ISETP.NE.U32.AND P1, PT, R214, RZ, PT ;  /* 0x000000ffd600720c */ /* 0x000fe20003f25070 */
[C---:B------:R-:W-:Y:S01]  /*99b0*/  IMAD.X R15, R6.reuse, 0x1, R213, P0 ;  /* 0x00000001060f7824 */ /* 0x040fe200000e06d5 */
[----:B------:R-:W-:Y:S01]  /*99c0*/  IADD3 R4, P0, R7, R4, RZ ;  /* 0x0000000407047210 */ /* 0x000fe20007f1e0ff */
[----:B------:R-:W-:Y:S04]  /*99d0*/  IMAD.SHL.U32 R7, R3, 0x2, RZ ;  /* 0x0000000203077824 */ /* 0x000fe800078e00ff */
[----:B------:R-:W-:Y:S01]  /*99e0*/  IMAD.X R5, R6, 0x1, R5, P0 ;  /* 0x0000000106057824 */ /* 0x000fe200000e0605 */
[----:B------:R1:W-:Y:S01]  /*99f0*/  LDGSTS.E.BYPASS.LTC128B.128 [R7+0xc100], [R16.64], !P5 ;  /* 0x0c10000010077fae */ /* 0x0003e2000e901d54 */
        /* <DEDUP_REMOVED lines=8> */
.L_x_1966:
[----:B------:R-:W-:Y:S01]  /*9a80*/  UISETP.GE.AND UP3, UPT, UR5, 0x1, UPT ;  /* 0x000000010500788c */ /* 0x000fe2000bf66270 */
[----:B------:R2:W3:Y:S01]  /*9a90*/  R2UR UR4, R210 ;  /* 0x00000000d20473c2 */ /* 0x0004e200000e0000 */
[----:B------:R-:W0:Y:S01]  /*9aa0*/  LDGDEPBAR ;  /* 0x00000000000079af */ /* 0x000e220000000000 */
[----:B------:R-:W-:Y:S02]  /*9ab0*/  IMAD.MOV.U32 R3, RZ, RZ, R0 ;  /* 0x000000ffff037224 */ /* 0x000fe400078e0000 */
[----:B------:R-:W-:Y:S01]  /*9ac0*/  IMAD.MOV.U32 R132, RZ, RZ, R2 ;  /* 0x000000ffff847224 */ /* 0x000fe200078e0002 */
[----:B--2---:R-:W-:Y:S01]  /*9ad0*/  IADD3 R210, R210, -0x1, RZ ;  /* 0xffffffffd2d27810 */ /* 0x004fe20007ffe0ff */
[----:B---3--:R-:W-:Y:S02]  /*9ae0*/  UISETP.GT.AND UP2, UPT, UR4, UR7, UPT ;  /* 0x000000070400728c */ /* 0x008fe4000bf44270 */
[----:B------:R-:W-:Y:S04]  /*9af0*/  UIADD3 UR4, UR5, 0x1, URZ ;  /* 0x0000000105047890 */ /* 0x000fe8000fffe03f */
[----:B------:R-:W-:Y:S01]  /*9b00*/  USEL UR5, UR4, URZ, !UP3 ;  /* 0x0000003f04057287 */ /* 0x000fe2000d800000 */
[----:B------:R-:W-:Y:S11]  /*9b10*/  PLOP3.LUT P0, PT, PT, PT, UP2, 0x80, 0x0 ;  /* 0x000000000000781c */ /* 0x000ff60003f0f028 */
[----:B------:R-:W-:Y:S02]  /*9b20*/  @!UPT UIADD3 URZ, URZ, URZ, URZ ;  /* 0x0000003f3f3ff290 */ /* 0x000fe4000fffe03f */
[----:B------:R-:W-:-:S05]  /*9b30*/  @P0 BRA `(.L_x_1967) ;  /* 0xffffc50000000947 */ /* 0x000fca000383ffff */
.L_x_1956:
[----:B------:R-:W-:Y:S01]  /*9b40*/  IMAD.MOV.U32 R3, RZ, RZ, 0x1 ;  /* 0x00000001ff037424 */ /* 0x000fe200078e00ff */
[----:B------:R-:W-:Y:S01]  /*9b50*/  ULEA UR4, UR6, 0x7f, 0x7 ;  /* 0x0000007f06047891 */ /* 0x000fe2000f8e383f */
[----:B------:R-:W-:Y:S01]  /*9b60*/  PLOP3.LUT P0, PT, PT, PT, UP0, 0x40, 0x0 ;  /* 0x000000000000781c */ /* 0x000fe20003f0e808 */
[----:B-1----:R-:W-:Y:S01]  /*9b70*/  IMAD.MOV.U32 R4, RZ, RZ, c[0x0][0x2ac] ;  /* 0x0000ab00ff047624 */ /* 0x002fe200078e00ff */
[----:B------:R-:W-:Y:S01]  /*9b80*/  ULDC.64 UR6, c[0x0][0x2c8] ;  /* 0x0000b20000067ab9 */ /* 0x000fe20000000a00 */
[----:B------:R-:W-:Y:S01]  /*9b90*/  IADD3 R5, R3, -c[0x0][0x168], RZ ;  /* 0x80005a0003057a10 */ /* 0x000fe20007ffe0ff */
[----:B------:R-:W-:-:S04]  /*9ba0*/  UIMAD.WIDE.U32 UR24, UR4, UR6, URZ ;  /* 0x00000006041872a5 */ /* 0x000fc8000f8e003f */
[----:B------:R-:W-:Y:S01]  /*9bb0*/  @UP1 USHF.R.U32.HI UR4, URZ, UR7, UR25 ;  /* 0x000000073f041299 */ /* 0x000fe20008011619 */
[----:B------:R-:W-:-:S05]  /*9bc0*/  IMAD R4, R4, c[0x0][0x1d0], R5 ;  /* 0x0000740004047a24 */ /* 0x000fca00078e0205 */
[----:B------:R-:W-:-:S04]  /*9bd0*/  IADD3 R4, R4, UR4, RZ ;  /* 0x0000000404047c10 */ /* 0x000fc8000fffe0ff */
[----:B------:R-:W-:Y:S01]  /*9be0*/  IADD3 R5, R4, -c[0x0][0x324], RZ ;  /* 0x8000c90004057a10 */ /* 0x000fe20007ffe0ff */
[----:B------:R-:W-:Y:S05]  /*9bf0*/  @P0 BRA `(.L_x_1968) ;  /* 0x000000d000000947 */ /* 0x000fea0003800000 */
[----:B------:R-:W-:-:S13]  /*9c00*/  ISETP.GT.AND P0, PT, R4, -0x1, PT ;  /* 0xffffffff0400780c */ /* 0x000fda0003f04270 */
[----:B------:R-:W-:Y:S05]  /*9c10*/  @P0 BRA `(.L_x_1969) ;  /* 0x0000006000000947 */ /* 0x000fea0003800000 */
[----:B------:R-:W-:Y:S02]  /*9c20*/  ISETP.NE.AND P0, PT, R3, c[0x0][0x32c], PT ;  /* 0x0000cb0003007a0c */ /* 0x000fe40003f05270 */
[----:B------:R-:W-:-:S11]  /*9c30*/  LOP3.LUT R4, RZ, R4, RZ, 0x33, !PT ;  /* 0x00000004ff047212 */ /* 0x000fd600078e33ff */
[----:B------:R-:W-:-:S05]  /*9c40*/  @P0 IMAD.HI.U32 R3, R4, c[0x0][0x330], RZ ;  /* 0x0000cc0004030a27 */ /* 0x000fca00078e00ff */
[----:B------:R-:W-:-:S04]  /*9c50*/  @P0 SHF.R.U32.HI R4, RZ, c[0x0][0x334], R3 ;  /* 0x0000cd00ff040a19 */ /* 0x000fc80000011603 */
[----:B------:R-:W-:Y:S01]  /*9c60*/  LOP3.LUT R4, RZ, R4, RZ, 0x33, !PT ;  /* 0x00000004ff047212 */ /* 0x000fe200078e33ff */
[----:B------:R-:W-:Y:S05]  /*9c70*/  BRA `(.L_x_1970) ;  /* 0x0000003000007947 */ /* 0x000fea0003800000 */
.L_x_1969:
[----:B------:R-:W-:-:S13]  /*9c80*/  ISETP.NE.AND P0, PT, R3, c[0x0][0x32c], PT ;  /* 0x0000cb0003007a0c */ /* 0x000fda0003f05270 */
[----:B------:R-:W-:-:S05]  /*9c90*/  @P0 IMAD.HI.U32 R3, R4, c[0x0][0x330], RZ ;  /* 0x0000cc0004030a27 */ /* 0x000fca00078e00ff */
[----:B------:R-:W-:-:S05]  /*9ca0*/  @P0 SHF.R.U32.HI R4, RZ, c[0x0][0x334], R3 ;  /* 0x0000cd00ff040a19 */ /* 0x000fca0000011603 */
.L_x_1970:
[----:B------:R-:W-:-:S05]  /*9cb0*/  IMAD R4, R4, c[0x0][0x32c], RZ ;  /* 0x0000cb0004047a24 */ /* 0x000fca00078e02ff */
[----:B------:R-:W-:-:S04]  /*9cc0*/  IMNMX R5, R5, R4, !PT ;  /* 0x0000000405057217 */ /* 0x000fc80007800200 */
.L_x_1968:
[----:B------:R-:W-:-:S04]  /*9cd0*/  IADD3 R4, R5, 0x3f, RZ ;  /* 0x0000003f05047810 */ /* 0x000fc80007ffe0ff */
[----:B------:R-:W-:-:S04]  /*9ce0*/  SHF.R.S32.HI R3, RZ, 0x1f, R4 ;  /* 0x0000001fff037819 */ /* 0x000fc80000011404 */
[----:B------:R-:W-:-:S04]  /*9cf0*/  LEA.HI R3, R3, R4, RZ, 0x6 ;  /* 0x0000000403037211 */ /* 0x000fc800078f30ff */
[----:B------:R-:W-:-:S04]  /*9d00*/  SHF.R.S32.HI R217, RZ, 0x6, R3 ;  /* 0x00000006ffd97819 */ /* 0x000fc80000011403 */
[----:B------:R-:W-:-:S04]  /*9d10*/  IMNMX R217, R217, UR11, !PT ;  /* 0x0000000bd9d97c17 */ /* 0x000fc8000f800200 */
[----:B------:R-:W-:-:S13]  /*9d20*/  ISETP.GE.AND P0, PT, R210, R217, PT ;  /* 0x000000d9d200720c */ /* 0x000fda0003f06270 */
[----:B------:R-:W-:Y:S05]  /*9d30*/  @!P0 BRA `(.L_x_1971) ;  /* 0x000030a000008947 */ /* 0x000fea0003800000 */
[----:B------:R-:W-:Y:S01]  /*9d40*/  IMAD.MOV.U32 R186, RZ, RZ, 0x20 ;  /* 0x00000020ffba7424 */ /* 0x000fe200078e00ff */
[----:B------:R-:W-:Y:S01]  /*9d50*/  LOP3.LUT P0, RZ, R209, 0x2, RZ, 0xc0, !PT ;  /* 0x00000002d1ff7812 */ /* 0x000fe2000780c0ff */
[----:B------:R-:W-:Y:S01]  /*9d60*/  IMAD.MOV.U32 R3, RZ, RZ, R0 ;  /* 0x000000ffff037224 */ /* 0x000fe200078e0000 */
[----:B------:R-:W-:Y:S01]  /*9d70*/  SHF.R.S32.HI R216, RZ, 0x1f, R207 ;  /* 0x0000001fffd87819 */ /* 0x000fe200000114cf */
[----:B------:R-:W-:Y:S01]  /*9d80*/  IMAD.MOV.U32 R133, RZ, RZ, R2 ;  /* 0x000000ffff857224 */ /* 0x000fe200078e0002 */
[----:B------:R-:W-:Y:S01]  /*9d90*/  SHF.R.S32.HI R213, RZ, 0x1f, R192 ;  /* 0x0000001fffd57819 */ /* 0x000fe200000114c0 */
[C---:B------:R-:W-:Y:S01]  /*9da0*/  IMAD.SHL.U32 R215, R207.reuse, 0x2, RZ ;  /* 0x00000002cfd77824 */ /* 0x040fe200078e00ff */
[----:B------:R-:W-:Y:S01]  /*9db0*/  SEL R214, RZ, 0x10, P5 ;  /* 0x00000010ffd67807 */ /* 0x000fe20002800000 */
[----:B------:R-:W-:Y:S01]  /*9dc0*/  IMAD.SHL.U32 R212, R192, 0x2, RZ ;  /* 0x00000002c0d47824 */ /* 0x000fe200078e00ff */
[----:B------:R-:W-:Y:S02]  /*9dd0*/  SEL R211, RZ, 0x10, P4 ;  /* 0x00000010ffd37807 */ /* 0x000fe40002000000 */
[----:B------:R-:W-:-:S02]  /*9de0*/  SHF.L.U64.HI R216, R207, 0x1, R216 ;  /* 0x00000001cfd87819 */ /* 0x000fc400000102d8 */
[----:B------:R-:W-:Y:S02]  /*9df0*/  SHF.L.U64.HI R213, R192, 0x1, R213 ;  /* 0x00000001c0d57819 */ /* 0x000fe400000102d5 */
[----:B------:R-:W-:Y:S02]  /*9e00*/  SEL R186, R186, 0xffffffe0, !P0 ;  /* 0xffffffe0baba7807 */ /* 0x000fe40004000000 */
.L_x_1974:
[----:B------:R-:W-:Y:S04]  /*9e10*/  DEPBAR.LE SB0, 0x2 ;  /* 0x000080800000791a */ /* 0x000fe80000000000 */
[----:B------:R-:W-:Y:S01]  /*9e20*/  BAR.SYNC.DEFER_BLOCKING 0x0 ;  /* 0x0000000000007b1d */ /* 0x000fe20000010000 */
[----:B------:R-:W-:Y:S01]  /*9e30*/  UIMAD UR4, UR5, 0x6000, URZ ;  /* 0x00006000050478a4 */ /* 0x000fe2000f8e023f */
[----:B------:R-:W-:Y:S05]  /*9e40*/  ISETP.LE.AND P0, PT, R210, UR11, PT ;  /* 0x0000000bd2007c0c */ /* 0x000fea000bf03270 */
[----:B------:R-:W-:Y:S05]  /*9e50*/  IADD3 R180, R189, UR4, RZ ;  /* 0x00000004bdb47c10 */ /* 0x000fea000fffe0ff */
[----:B------:R-:W-:Y:S01]  /*9e60*/  IMAD.IADD R132, R186, 0x1, R180 ;  /* 0x00000001ba847824 */ /* 0x000fe200078e02b4 */
[----:B-1----:R1:W2:Y:S04]  /*9e70*/  LDSM.16.M88.4 R136, [R191] ;  /* 0x00000000bf88783b */ /* 0x0022a80000000200 */
        /* <DEDUP_REMOVED lines=59> */
.L_x_1972:
[C---:B--23--:R-:W-:Y:S01]  /*a230*/  HMMA.16816.F32 R4, R136.reuse, R140, RZ ;  /* 0x0000008c8804723c */ /* 0x04cfe200000018ff */
[----:B------:R-:W-:Y:S01]  /*a240*/  LDSM.16.M88.4 R172, [R132+0xe900] ;  /* 0x00e9000084ac783b */ /* 0x000fe20000000200 */
[----:B------:R-:W-:Y:S02]  /*a250*/  UIADD3 UR6, UR15, 0x1, URZ ;  /* 0x000000010f067890 */ /* 0x000fe4000fffe03f */
[C---:B------:R-:W-:Y:S01]  /*a260*/  IADD3 R0, R193.reuse, R180, RZ ;  /* 0x000000b4c1007210 */ /* 0x040fe20007ffe0ff */
[----:B------:R-:W-:Y:S01]  /*a270*/  UISETP.GE.AND UP2, UPT, UR15, 0x1, UPT ;  /* 0x000000010f00788c */ /* 0x000fe2000bf46270 */
[----:B------:R-:W-:Y:S02]  /*a280*/  IADD3 R2, R193, R132, RZ ;  /* 0x00000084c1027210 */ /* 0x000fe40007ffe0ff */
[C---:B------:R-:W-:Y:S01]  /*a290*/  HMMA.16816.F32 R8, R136.reuse, R142, RZ ;  /* 0x0000008e8808723c */ /* 0x040fe200000018ff */
[----:B------:R-:W-:Y:S01]  /*a2a0*/  LDSM.16.M88.4 R140, [R185] ;  /* 0x00000000b98c783b */ /* 0x000fe20000000200 */
[----:B------:R-:W-:Y:S02]  /*a2b0*/  USEL UR15, UR6, URZ, !UP2 ;  /* 0x0000003f060f7287 */ /* 0x000fe4000d000000 */
[----:B------:R-:W-:Y:S04]  /*a2c0*/  IADD3 R190, R186, R180, R193 ;  /* 0x000000b4babe7210 */ /* 0x000fe80007ffe0c1 */
[C---:B----4-:R-:W-:Y:S01]  /*a2d0*/  HMMA.16816.F32 R12, R136.reuse, R16, RZ ;  /* 0x00000010880c723c */ /* 0x050fe200000018ff */
[----:B------:R-:W2:Y:S07]  /*a2e0*/  LDSM.16.M88.4 R164, [R0+0xc100] ;  /* 0x00c1000000a4783b */ /* 0x000eae0000000200 */
[C---:B------:R-:W-:Y:S01]  /*a2f0*/  HMMA.16816.F32 R16, R136.reuse, R18, RZ ;  /* 0x000000128810723c */ /* 0x040fe200000018ff */
[----:B------:R-:W-:Y:S07]  /*a300*/  LDSM.16.M88.4 R168, [R2+0xc100] ;  /* 0x00c1000002a8783b */ /* 0x000fee0000000200 */
[C---:B-1----:R-:W-:Y:S01]  /*a310*/  HMMA.16816.F32 R20, R136.reuse, R24, RZ ;  /* 0x000000188814723c */ /* 0x042fe200000018ff */
[----:B------:R-:W-:Y:S07]  /*a320*/  LDSM.16.M88.4 R176, [R0+0xe100] ;  /* 0x00e1000000b0783b */ /* 0x000fee0000000200 */
[C---:B------:R-:W-:Y:S01]  /*a330*/  HMMA.16816.F32 R24, R136.reuse, R26, RZ ;  /* 0x0000001a8818723c */ /* 0x040fe200000018ff */
[----:B------:R-:W-:Y:S07]  /*a340*/  LDSM.16.M88.4 R180, [R189+UR4+0x10100] ;  /* 0x01010004bdb4783b */ /* 0x000fee0008000200 */
[C---:B------:R-:W-:Y:S01]  /*a350*/  HMMA.16816.F32 R28, R136.reuse, R32, RZ ;  /* 0x00000020881c723c */ /* 0x040fe200000018ff */
[----:B------:R-:W0:Y:S07]  /*a360*/  LDGDEPBAR ;  /* 0x00000000000079af */ /* 0x000e2e0000000000 */
[----:B------:R-:W-:Y:S01]  /*a370*/  HMMA.16816.F32 R32, R136, R34, RZ ;  /* 0x000000228820723c */ /* 0x000fe200000018ff */
[----:B------:R-:W1:Y:S07]  /*a380*/  LDSM.16.M88.4 R136, [R0+0xc900] ;  /* 0x00c900000088783b */ /* 0x000e6e0000000200 */
[C---:B------:R-:W-:Y:S08]  /*a390*/  HMMA.16816.F32 R4, R144.reuse, R148, R4 ;  /* 0x000000949004723c */ /* 0x040ff00000001804 */
[C---:B------:R-:W-:Y:S01]  /*a3a0*/  HMMA.16816.F32 R8, R144.reuse, R150, R8 ;  /* 0x000000969008723c */ /* 0x040fe20000001808 */
[----:B------:R-:W3:Y:S07]  /*a3b0*/  LDSM.16.M88.4 R148, [R0+0xd100] ;  /* 0x00d100000094783b */ /* 0x000eee0000000200 */
[C---:B------:R-:W-:Y:S08]  /*a3c0*/  HMMA.16816.F32 R12, R144.reuse, R152, R12 ;  /* 0x00000098900c723c */ /* 0x040ff0000000180c */
[C---:B------:R-:W-:Y:S01]  /*a3d0*/  HMMA.16816.F32 R16, R144.reuse, R154, R16 ;  /* 0x0000009a9010723c */ /* 0x040fe20000001810 */
[----:B------:R-:W4:Y:S07]  /*a3e0*/  LDSM.16.M88.4 R152, [R0+0xd900] ;  /* 0x00d900000098783b */ /* 0x000f2e0000000200 */
[C---:B------:R-:W-:Y:S08]  /*a3f0*/  HMMA.16816.F32 R20, R144.reuse, R156, R20 ;  /* 0x0000009c9014723c */ /* 0x040ff00000001814 */
[C---:B------:R-:W-:Y:S01]  /*a400*/  HMMA.16816.F32 R24, R144.reuse, R158, R24 ;  /* 0x0000009e9018723c */ /* 0x040fe20000001818 */
[----:B------:R-:W5:Y:S07]  /*a410*/  LDSM.16.M88.4 R156, [R184] ;  /* 0x00000000b89c783b */ /* 0x000f6e0000000200 */
[C---:B------:R-:W-:Y:S08]  /*a420*/  HMMA.16816.F32 R28, R144.reuse, R160, R28 ;  /* 0x000000a0901c723c */ /* 0x040ff0000000181c */
[----:B------:R-:W-:Y:S01]  /*a430*/  HMMA.16816.F32 R32, R144, R162, R32 ;  /* 0x000000a29020723c */ /* 0x000fe20000001820 */
[----:B------:R-:W4:Y:S07]  /*a440*/  LDSM.16.M88.4 R144, [R2+0xc900] ;  /* 0x00c900000290783b */ /* 0x000f2e0000000200 */
[C---:B--2---:R-:W-:Y:S01]  /*a450*/  HMMA.16816.F32 R4, R140.reuse, R164, R4 ;  /* 0x000000a48c04723c */ /* 0x044fe20000001804 */
[----:B------:R-:W2:Y:S07]  /*a460*/  LDSM.16.M88.4 R160, [R2+0xd100] ;  /* 0x00d1000002a0783b */ /* 0x000eae0000000200 */
[C---:B------:R-:W-:Y:S01]  /*a470*/  HMMA.16816.F32 R8, R140.reuse, R166, R8 ;  /* 0x000000a68c08723c */ /* 0x040fe20000001808 */
[----:B------:R-:W-:Y:S07]  /*a480*/  LDSM.16.M88.4 R164, [R189+UR4+0xf900] ;  /* 0x00f90004bda4783b */ /* 0x000fee0008000200 */
[C---:B-1----:R-:W-:Y:S08]  /*a490*/  HMMA.16816.F32 R12, R140.reuse, R136, R12 ;  /* 0x000000888c0c723c */ /* 0x042ff0000000180c */
[C---:B------:R-:W-:Y:S01]  /*a4a0*/  HMMA.16816.F32 R16, R140.reuse, R138, R16 ;  /* 0x0000008a8c10723c */ /* 0x040fe20000001810 */
[----:B------:R-:W1:Y:S07]  /*a4b0*/  LDSM.16.M88.4 R136, [R2+0xd900] ;  /* 0x00d900000288783b */ /* 0x000e6e0000000200 */
[C---:B---3--:R-:W-:Y:S08]  /*a4c0*/  HMMA.16816.F32 R20, R140.reuse, R148, R20 ;  /* 0x000000948c14723c */ /* 0x048ff00000001814 */
[C---:B------:R-:W-:Y:S01]  /*a4d0*/  HMMA.16816.F32 R24, R140.reuse, R150, R24 ;  /* 0x000000968c18723c */ /* 0x040fe20000001818 */
[----:B------:R-:W-:Y:S07]  /*a4e0*/  LDSM.16.M88.4 R148, [R189+UR4+0xe100] ;  /* 0x00e10004bd94783b */ /* 0x000fee0008000200 */
[C---:B----4-:R-:W-:Y:S08]  /*a4f0*/  HMMA.16816.F32 R28, R140.reuse, R152, R28 ;  /* 0x000000988c1c723c */ /* 0x050ff0000000181c */
[----:B------:R-:W-:Y:S01]  /*a500*/  HMMA.16816.F32 R32, R140, R154, R32 ;  /* 0x0000009a8c20723c */ /* 0x000fe20000001820 */
[----:B------:R-:W3:Y:S07]  /*a510*/  LDSM.16.M88.4 R140, [R191+0x4000] ;  /* 0x00400000bf8c783b */ /* 0x000eee0000000200 */
[C---:B-----5:R-:W-:Y:S01]  /*a520*/  HMMA.16816.F32 R4, R156.reuse, R168, R4 ;  /* 0x000000a89c04723c */ /* 0x060fe20000001804 */
[----:B------:R-:W4:Y:S07]  /*a530*/  LDSM.16.M88.4 R152, [R189+UR4+0xe900] ;  /* 0x00e90004bd98783b */ /* 0x000f2e0008000200 */
[C---:B------:R-:W-:Y:S01]  /*a540*/  HMMA.16816.F32 R8, R156.reuse, R170, R8 ;  /* 0x000000aa9c08723c */ /* 0x040fe20000001808 */
[----:B------:R-:W-:Y:S07]  /*a550*/  LDSM.16.M88.4 R168, [R132+0xe100] ;  /* 0x00e1000084a8783b */ /* 0x000fee0000000200 */
[C---:B------:R-:W-:Y:S08]  /*a560*/  HMMA.16816.F32 R12, R156.reuse, R144, R12 ;  /* 0x000000909c0c723c */ /* 0x040ff0000000180c */
        /* <DEDUP_REMOVED lines=95> */
[C---:B------:R-:W-:Y:S04]  /*ab60*/  HMMA.16816.F32 R16, R172.reuse, R138, R16 ;  /* 0x0000008aac10723c */ /* 0x040fe80000001810 */
[----:B------:R-:W-:Y:S02]  /*ab70*/  FMUL.FTZ R165, R4, c[0x0][0x320] ;  /* 0x0000c80004a57a20 */ /* 0x000fe40000410000 */
[----:B------:R-:W-:Y:S02]  /*ab80*/  FMUL.FTZ R145, R5, c[0x0][0x320] ;  /* 0x0000c80005917a20 */ /* 0x000fe40000410000 */
[C---:B---3--:R-:W-:Y:S02]  /*ab90*/  HMMA.16816.F32 R20, R172.reuse, R140, R20 ;  /* 0x0000008cac14723c */ /* 0x048fe40000001814 */
[----:B------:R-:W1:Y:S02]  /*aba0*/  MUFU.TANH R165, R165 ;  /* 0x000000a500a57308 */ /* 0x000e640000002400 */
[----:B------:R-:W-:Y:S02]  /*abb0*/  FMUL.FTZ R9, R9, c[0x0][0x320] ;  /* 0x0000c80009097a20 */ /* 0x000fe40000410000 */
[----:B------:R-:W-:Y:S02]  /*abc0*/  FMUL.FTZ R10, R10, c[0x0][0x320] ;  /* 0x0000c8000a0a7a20 */ /* 0x000fe40000410000 */
[C---:B------:R-:W-:Y:S04]  /*abd0*/  HMMA.16816.F32 R24, R172.reuse, R142, R24 ;  /* 0x0000008eac18723c */ /* 0x040fe80000001818 */
[----:B------:R-:W-:Y:S01]  /*abe0*/  FMUL.FTZ R11, R11, c[0x0][0x320] ;  /* 0x0000c8000b0b7a20 */ /* 0x000fe20000410000 */
[----:B------:R-:W-:Y:S01]  /*abf0*/  MUFU.TANH R169, R9 ;  /* 0x0000000900a97308 */ /* 0x000fe20000002400 */
[----:B------:R-:W-:Y:S02]  /*ac00*/  FMUL.FTZ R167, R8, c[0x0][0x320] ;  /* 0x0000c80008a77a20 */ /* 0x000fe40000410000 */
[----:B------:R-:W-:Y:S04]  /*ac10*/  FMUL.FTZ R166, R6, c[0x0][0x320] ;  /* 0x0000c80006a67a20 */ /* 0x000fe80000410000 */
[----:B------:R-:W-:Y:S02]  /*ac20*/  FMUL.FTZ R13, R13, c[0x0][0x320] ;  /* 0x0000c8000d0d7a20 */ /* 0x000fe40000410000 */
[----:B------:R-:W-:Y:S01]  /*ac30*/  FMUL.FTZ R164, R7, c[0x0][0x320] ;  /* 0x0000c80007a47a20 */ /* 0x000fe20000410000 */
[----:B------:R-:W-:Y:S01]  /*ac40*/  MUFU.TANH R218, R10 ;  /* 0x0000000a00da7308 */ /* 0x000fe20000002400 */
[----:B------:R-:W-:Y:S02]  /*ac50*/  FMUL.FTZ R181, R12, c[0x0][0x320] ;  /* 0x0000c8000cb57a20 */ /* 0x000fe40000410000 */
[----:B------:R-:W-:Y:S01]  /*ac60*/  FMUL.FTZ R14, R14, c[0x0][0x320] ;  /* 0x0000c8000e0e7a20 */ /* 0x000fe20000410000 */
[----:B-1----:R-:W-:Y:S01]  /*ac70*/  FMNMX.FTZ R0, R165, R133, !PT ;  /* 0x00000085a5007209 */ /* 0x002fe20007810000 */
[----:B------:R-:W-:Y:S02]  /*ac80*/  FMUL.FTZ R15, R15, c[0x0][0x320] ;  /* 0x0000c8000f0f7a20 */ /* 0x000fe40000410000 */
[----:B------:R-:W-:Y:S02]  /*ac90*/  FMUL.FTZ R16, R16, c[0x0][0x320] ;  /* 0x0000c80010107a20 */ /* 0x000fe40000410000 */
[----:B------:R-:W-:Y:S01]  /*aca0*/  FMUL.FTZ R17, R17, c[0x0][0x320] ;  /* 0x0000c80011117a20 */ /* 0x000fe20000410000 */
[----:B------:R1:W-:Y:S01]  /*acb0*/  MUFU.TANH R182, R11 ;  /* 0x0000000b00b67308 */ /* 0x0003e20000002400 */
[----:B------:R-:W-:Y:S02]  /*acc0*/  FMUL.FTZ R18, R18, c[0x0][0x320] ;  /* 0x0000c80012127a20 */ /* 0x000fe40000410000 */
[----:B------:R-:W-:Y:S02]  /*acd0*/  FMUL.FTZ R20, R20, c[0x0][0x320] ;  /* 0x0000c80014147a20 */ /* 0x000fe40000410000 */
[----:B------:R-:W-:Y:S02]  /*ace0*/  FMUL.FTZ R19, R19, c[0x0][0x320] ;  /* 0x0000c80013137a20 */ /* 0x000fe40000410000 */
[----:B------:R-:W-:Y:S02]  /*acf0*/  FMUL.FTZ R21, R21, c[0x0][0x320] ;  /* 0x0000c80015157a20 */ /* 0x000fe40000410000 */
[----:B------:R-:W-:Y:S01]  /*ad00*/  FMUL.FTZ R22, R22, c[0x0][0x320] ;  /* 0x0000c80016167a20 */ /* 0x000fe20000410000 */
[----:B------:R-:W2:Y:S01]  /*ad10*/  MUFU.TANH R145, R145 ;  /* 0x0000009100917308 */ /* 0x000ea20000002400 */
[----:B------:R-:W-:Y:S02]  /*ad20*/  FMUL.FTZ R23, R23, c[0x0][0x320] ;  /* 0x0000c80017177a20 */ /* 0x000fe40000410000 */
[----:B------:R-:W-:Y:S02]  /*ad30*/  FMUL.FTZ R24, R24, c[0x0][0x320] ;  /* 0x0000c80018187a20 */ /* 0x000fe40000410000 */
[----:B------:R-:W-:Y:S02]  /*ad40*/  FMUL.FTZ R25, R25, c[0x0][0x320] ;  /* 0x0000c80019197a20 */ /* 0x000fe40000410000 */
[----:B------:R-:W-:Y:S02]  /*ad50*/  FMUL.FTZ R26, R26, c[0x0][0x320] ;  /* 0x0000c8001a1a7a20 */ /* 0x000fe40000410000 */
[----:B------:R-:W-:Y:S01]  /*ad60*/  FMUL.FTZ R27, R27, c[0x0][0x320] ;  /* 0x0000c8001b1b7a20 */ /* 0x000fe20000410000 */
[----:B------:R-:W3:Y:S01]  /*ad70*/  MUFU.TANH R166, R166 ;  /* 0x000000a600a67308 */ /* 0x000ee20000002400 */
[----:B-1----:R-:W1:Y:S01]  /*ad80*/  LDSM.16.M88.4 R8, [R190+0x11900] ;  /* 0x01190000be08783b */ /* 0x002e620000000200 */
[----:B------:R-:W-:Y:S08]  /*ad90*/  DEPBAR.LE SB0, 0x2 ;  /* 0x000080800000791a */ /* 0x000ff00000000000 */
[----:B------:R3:W-:Y:S01]  /*ada0*/  MUFU.TANH R179, R13 ;  /* 0x0000000d00b37308 */ /* 0x0007e20000002400 */
[----:B------:R-:W-:Y:S01]  /*adb0*/  BAR.SYNC.DEFER_BLOCKING 0x0 ;  /* 0x0000000000007b1d */ /* 0x000fe20000010000 */
[----:B--2---:R-:W-:Y:S02]  /*adc0*/  FMNMX.FTZ R0, R145, R0, !PT ;  /* 0x0000000091007209 */ /* 0x004fe40007810000 */
[----:B---3--:R-:W-:Y:S05]  /*add0*/  FMNMX.FTZ R13, R166, R3, !PT ;  /* 0x00000003a60d7209 */ /* 0x008fea0007810000 */
[----:B------:R-:W-:Y:S01]  /*ade0*/  LDSM.16.MT88.4 R140, [R134+UR4+0x2900] ;  /* 0x00290004868c783b */ /* 0x000fe20008004200 */
[----:B------:R-:W2:Y:S01]  /*adf0*/  MUFU.TANH R164, R164 ;  /* 0x000000a400a47308 */ /* 0x000ea20000002400 */
[C---:B-1----:R-:W-:Y:S09]  /*ae00*/  HMMA.16816.F32 R28, R172.reuse, R8, R28 ;  /* 0x00000008ac1c723c */ /* 0x042ff2000000181c */
[----:B------:R-:W1:Y:S01]  /*ae10*/  MUFU.TANH R167, R167 ;  /* 0x000000a700a77308 */ /* 0x000e620000002400 */
[----:B------:R-:W-:Y:S09]  /*ae20*/  HMMA.16816.F32 R32, R172, R10, R32 ;  /* 0x0000000aac20723c */ /* 0x000ff20000001820 */
[----:B------:R-:W3:Y:S03]  /*ae30*/  MUFU.TANH R181, R181 ;  /* 0x000000b500b57308 */ /* 0x000ee60000002400 */
[----:B--2---:R-:W-:Y:S04]  /*ae40*/  FMNMX.FTZ R13, R164, R13, !PT ;  /* 0x0000000da40d7209 */ /* 0x004fe80007810000 */
[----:B------:R-:W-:Y:S03]  /*ae50*/  FMNMX.FTZ R13, R218, R13, !PT ;  /* 0x0000000dda0d7209 */ /* 0x000fe60007810000 */
[----:B------:R-:W2:Y:S01]  /*ae60*/  MUFU.TANH R178, R14 ;  /* 0x0000000e00b27308 */ /* 0x000ea20000002400 */
[----:B------:R-:W-:Y:S01]  /*ae70*/  FMUL.FTZ R28, R28, c[0x0][0x320] ;  /* 0x0000c8001c1c7a20 */ /* 0x000fe20000410000 */
[----:B------:R-:W-:Y:S01]  /*ae80*/  FMNMX.FTZ R13, R182, R13, !PT ;  /* 0x0000000db60d7209 */ /* 0x000fe20007810000 */
[----:B------:R-:W-:Y:S01]  /*ae90*/  FMUL.FTZ R29, R29, c[0x0][0x320] ;  /* 0x0000c8001d1d7a20 */ /* 0x000fe20000410000 */
[----:B-1----:R-:W-:Y:S01]  /*aea0*/  FMNMX.FTZ R0, R167, R0, !PT ;  /* 0x00000000a7007209 */ /* 0x002fe20007810000 */
[----:B------:R-:W-:Y:S02]  /*aeb0*/  FMUL.FTZ R30, R30, c[0x0][0x320] ;  /* 0x0000c8001e1e7a20 */ /* 0x000fe40000410000 */
[----:B------:R-:W-:Y:S01]  /*aec0*/  FMUL.FTZ R31, R31, c[0x0][0x320] ;  /* 0x0000c8001f1f7a20 */ /* 0x000fe20000410000 */
[----:B------:R-:W-:Y:S01]  /*aed0*/  FMNMX.FTZ R0, R169, R0, !PT ;  /* 0x00000000a9007209 */ /* 0x000fe20007810000 */
[----:B------:R-:W-:Y:S01]  /*aee0*/  FMUL.FTZ R32, R32, c[0x0][0x320] ;  /* 0x0000c80020207a20 */ /* 0x000fe20000410000 */
[----:B------:R-:W1:Y:S01]  /*aef0*/  MUFU.TANH R176, R15 ;  /* 0x0000000f00b07308 */ /* 0x000e620000002400 */
[----:B------:R-:W-:Y:S02]  /*af00*/  FMUL.FTZ R33, R33, c[0x0][0x320] ;  /* 0x0000c80021217a20 */ /* 0x000fe40000410000 */
[----:B------:R-:W-:Y:S01]  /*af10*/  FMUL.FTZ R34, R34, c[0x0][0x320] ;  /* 0x0000c80022227a20 */ /* 0x000fe20000410000 */
[----:B---3--:R-:W-:Y:S01]  /*af20*/  FMNMX.FTZ R0, R181, R0, !PT ;  /* 0x00000000b5007209 */ /* 0x008fe20007810000 */
[----:B------:R-:W-:Y:S03]  /*af30*/  FMUL.FTZ R35, R35, c[0x0][0x320] ;  /* 0x0000c80023237a20 */ /* 0x000fe60000410000 */
[----:B------:R-:W-:Y:S02]  /*af40*/  FMNMX.FTZ R0, R179, R0, !PT ;  /* 0x00000000b3007209 */ /* 0x000fe40007810000 */
[----:B------:R-:W3:Y:S01]  /*af50*/  MUFU.TANH R177, R16 ;  /* 0x0000001000b17308 */ /* 0x000ee20000002400 */
[----:B--2---:R-:W-:Y:S09]  /*af60*/  FMNMX.FTZ R13, R178, R13, !PT ;  /* 0x0000000db20d7209 */ /* 0x004ff20007810000 */
[----:B------:R-:W2:Y:S01]  /*af70*/  MUFU.TANH R163, R17 ;  /* 0x0000001100a37308 */ /* 0x000ea20000002400 */
[----:B-1----:R-:W-:Y:S09]  /*af80*/  FMNMX.FTZ R13, R176, R13, !PT ;  /* 0x0000000db00d7209 */ /* 0x002ff20007810000 */
[----:B------:R-:W1:Y:S01]  /*af90*/  MUFU.TANH R180, R18 ;  /* 0x0000001200b47308 */ /* 0x000e620000002400 */
[----:B---3--:R-:W-:Y:S09]  /*afa0*/  FMNMX.FTZ R0, R177, R0, !PT ;  /* 0x00000000b1007209 */ /* 0x008ff20007810000 */
[----:B------:R-:W3:Y:S01]  /*afb0*/  MUFU.TANH R162, R19 ;  /* 0x0000001300a27308 */ /* 0x000ee20000002400 */
[----:B--2---:R-:W-:Y:S02]  /*afc0*/  FMNMX.FTZ R0, R163, R0, !PT ;  /* 0x00000000a3007209 */ /* 0x004fe40007810000 */
[----:B------:R-:W-:Y:S07]  /*afd0*/  IADD3 R17, R134, UR4, RZ ;  /* 0x0000000486117c10 */ /* 0x000fee000fffe0ff */
        /* <DEDUP_REMOVED lines=27> */
[----:B---3--:R-:W-:Y:S01]  /*b190*/  FMNMX.FTZ R13, R150, R13, !PT ;  /* 0x0000000d960d7209 */ /* 0x008fe20007810000 */
[----:B------:R-:W-:Y:S08]  /*b1a0*/  LDSM.16.MT88.4 R28, [R134+UR4+0x100] ;  /* 0x00010004861c783b */ /* 0x000ff00008004200 */
        /* <DEDUP_REMOVED lines=11> */
[----:B------:R-:W-:Y:S01]  /*b260*/  LDSM.16.MT88.4 R12, [R135+UR4+0x100] ;  /* 0x00010004870c783b */ /* 0x000fe20008004200 */
[----:B-1----:R-:W-:Y:S07]  /*b270*/  FMNMX.FTZ R2, R11, R2, !PT ;  /* 0x000000020b027209 */ /* 0x002fee0007810000 */
[----:B------:R-:W1:Y:S01]  /*b280*/  SHFL.BFLY PT, R0, R9, 0x1, 0x1f ;  /* 0x0c201f0009007f89 */ /* 0x000e6200000e0000 */
[C---:B------:R-:W-:Y:S02]  /*b290*/  FADD.FTZ R4, -R2.reuse, R133 ;  /* 0x0000008502047221 */ /* 0x040fe40000010100 */
[----:B------:R-:W-:Y:S02]  /*b2a0*/  FMUL.FTZ R148, R2, c[0x0][0x2d0] ;  /* 0x0000b40002947a20 */ /* 0x000fe40000410000 */
[----:B------:R-:W-:Y:S02]  /*b2b0*/  FMUL.FTZ R132, R4, c[0x0][0x2d0] ;  /* 0x0000b40004847a20 */ /* 0x000fe40000410000 */
[--C-:B------:R-:W-:Y:S02]  /*b2c0*/  FFMA.FTZ R171, R145, c[0x0][0x2d0], -R148.reuse ;  /* 0x0000b40091ab7a23 */ /* 0x100fe40000010894 */
[--C-:B------:R-:W-:Y:S02]  /*b2d0*/  FFMA.FTZ R172, R165, c[0x0][0x2d0], -R148.reuse ;  /* 0x0000b400a5ac7a23 */ /* 0x100fe40000010894 */
[--C-:B------:R-:W-:Y:S01]  /*b2e0*/  FFMA.FTZ R170, R167, c[0x0][0x2d0], -R148.reuse ;  /* 0x0000b400a7aa7a23 */ /* 0x100fe20000010894 */
[----:B------:R-:W2:Y:S01]  /*b2f0*/  MUFU.EX2 R132, R132 ;  /* 0x0000008400847308 */ /* 0x000ea20000000800 */
[--C-:B------:R-:W-:Y:S02]  /*b300*/  FFMA.FTZ R169, R169, c[0x0][0x2d0], -R148.reuse ;  /* 0x0000b400a9a97a23 */ /* 0x100fe40000010894 */
[--C-:B------:R-:W-:Y:S02]  /*b310*/  FFMA.FTZ R219, R155, c[0x0][0x2d0], -R148.reuse ;  /* 0x0000b4009bdb7a23 */ /* 0x100fe40000010894 */
[--C-:B------:R-:W-:Y:S02]  /*b320*/  FFMA.FTZ R222, R153, c[0x0][0x2d0], -R148.reuse ;  /* 0x0000b40099de7a23 */ /* 0x100fe40000010894 */
[--C-:B------:R-:W-:Y:S01]  /*b330*/  FFMA.FTZ R223, R151, c[0x0][0x2d0], -R148.reuse ;  /* 0x0000b40097df7a23 */ /* 0x100fe20000010894 */
[----:B-1----:R-:W-:Y:S02]  /*b340*/  FMNMX.FTZ R0, R9, R0, !PT ;  /* 0x0000000009007209 */ /* 0x002fe40007810000 */
[----:B------:R-:W-:Y:S01]  /*b350*/  MUFU.EX2 R172, R172 ;  /* 0x000000ac00ac7308 */ /* 0x000fe20000000800 */
[----:B------:R-:W-:Y:S01]  /*b360*/  IADD3 R9, R135, UR4, RZ ;  /* 0x0000000487097c10 */ /* 0x000fe2000fffe0ff */
[--C-:B------:R-:W-:Y:S02]  /*b370*/  FFMA.FTZ R226, R149, c[0x0][0x2d0], -R148.reuse ;  /* 0x0000b40095e27a23 */ /* 0x100fe40000010894 */
[----:B------:R-:W-:Y:S01]  /*b380*/  FMUL.FTZ R145, R0, c[0x0][0x2d0] ;  /* 0x0000b40000917a20 */ /* 0x000fe20000410000 */
[----:B------:R-:W-:Y:S01]  /*b390*/  IADD3 R133, R188, R9, RZ ;  /* 0x00000009bc857210 */ /* 0x000fe20007ffe0ff */
[----:B------:R-:W-:Y:S02]  /*b3a0*/  FADD.FTZ R4, -R0, R3 ;  /* 0x0000000300047221 */ /* 0x000fe40000010100 */
[--C-:B------:R-:W-:Y:S02]  /*b3b0*/  FFMA.FTZ R168, R166, c[0x0][0x2d0], -R145.reuse ;  /* 0x0000b400a6a87a23 */ /* 0x100fe40000010891 */
[--C-:B------:R-:W-:Y:S01]  /*b3c0*/  FFMA.FTZ R167, R164, c[0x0][0x2d0], -R145.reuse ;  /* 0x0000b400a4a77a23 */ /* 0x100fe20000010891 */
[----:B------:R-:W1:Y:S01]  /*b3d0*/  MUFU.EX2 R171, R171 ;  /* 0x000000ab00ab7308 */ /* 0x000e620000000800 */
[--C-:B------:R-:W-:Y:S01]  /*b3e0*/  FFMA.FTZ R166, R218, c[0x0][0x2d0], -R145.reuse ;  /* 0x0000b400daa67a23 */ /* 0x100fe20000010891 */
[----:B------:R-:W3:Y:S01]  /*b3f0*/  LDSM.16.MT88.4 R20, [R133+0x100] ;  /* 0x000100008514783b */ /* 0x000ee20000004200 */
[--C-:B------:R-:W-:Y:S01]  /*b400*/  FFMA.FTZ R165, R182, c[0x0][0x2d0], -R145.reuse ;  /* 0x0000b400b6a57a23 */ /* 0x100fe20000010891 */
[----:B------:R-:W-:Y:S01]  /*b410*/  IADD3 R164, R188, R17, RZ ;  /* 0x00000011bca47210 */ /* 0x000fe20007ffe0ff */
[----:B------:R-:W-:Y:S02]  /*b420*/  FMUL.FTZ R3, R4, c[0x0][0x2d0] ;  /* 0x0000b40004037a20 */ /* 0x000fe40000410000 */
[C---:B--2---:R-:W-:Y:S02]  /*b430*/  FMUL.FTZ R4, R132.reuse, R128 ;  /* 0x0000008084047220 */ /* 0x044fe40000410000 */
[C---:B------:R-:W-:Y:S01]  /*b440*/  FMUL.FTZ R5, R132.reuse, R129 ;  /* 0x0000008184057220 */ /* 0x040fe20000410000 */
[----:B------:R-:W-:Y:S01]  /*b450*/  MUFU.EX2 R170, R170 ;  /* 0x000000aa00aa7308 */ /* 0x000fe20000000800 */
[C---:B------:R-:W-:Y:S01]  /*b460*/  FMUL.FTZ R8, R132.reuse, R124 ;  /* 0x0000007c84087220 */ /* 0x040fe20000410000 */
[----:B------:R-:W-:Y:S01]  /*b470*/  LDSM.16.MT88.4 R136, [R133+0x2900] ;  /* 0x002900008588783b */ /* 0x000fe20000004200 */
[C---:B------:R-:W-:Y:S02]  /*b480*/  FMUL.FTZ R9, R132.reuse, R125 ;  /* 0x0000007d84097220 */ /* 0x040fe40000410000 */
[C---:B------:R-:W-:Y:S02]  /*b490*/  FMUL.FTZ R16, R132.reuse, R116 ;  /* 0x0000007484107220 */ /* 0x040fe40000410000 */
[C---:B------:R-:W-:Y:S02]  /*b4a0*/  FMUL.FTZ R17, R132.reuse, R117 ;  /* 0x0000007584117220 */ /* 0x040fe40000410000 */
[C---:B------:R-:W-:Y:S01]  /*b4b0*/  FMUL.FTZ R24, R132.reuse, R108 ;  /* 0x0000006c84187220 */ /* 0x040fe20000410000 */
[----:B------:R-:W2:Y:S01]  /*b4c0*/  MUFU.EX2 R3, R3 ;  /* 0x0000000300037308 */ /* 0x000ea20000000800 */
[C---:B------:R-:W-:Y:S02]  /*b4d0*/  FMUL.FTZ R25, R132.reuse, R109 ;  /* 0x0000006d84197220 */ /* 0x040fe40000410000 */
[C---:B------:R-:W-:Y:S01]  /*b4e0*/  FMUL.FTZ R32, R132.reuse, R100 ;  /* 0x0000006484207220 */ /* 0x040fe20000410000 */
[----:B-1----:R-:W-:Y:S01]  /*b4f0*/  F2FP.PACK_AB R128, R171, R172 ;  /* 0x000000acab80723e */ /* 0x002fe200000000ff */
[----:B------:R-:W-:Y:S02]  /*b500*/  FMUL.FTZ R33, R132, R101 ;  /* 0x0000006584217220 */ /* 0x000fe40000410000 */
[--C-:B------:R-:W-:Y:S02]  /*b510*/  FFMA.FTZ R182, R159, c[0x0][0x2d0], -R148.reuse ;  /* 0x0000b4009fb67a23 */ /* 0x100fe40000010894 */
[--C-:B------:R-:W-:Y:S01]  /*b520*/  FFMA.FTZ R183, R160, c[0x0][0x2d0], -R145.reuse ;  /* 0x0000b400a0b77a23 */ /* 0x100fe20000010891 */
[----:B------:R-:W1:Y:S01]  /*b530*/  MUFU.EX2 R169, R169 ;  /* 0x000000a900a97308 */ /* 0x000e620000000800 */
[--C-:B------:R-:W-:Y:S02]  /*b540*/  FFMA.FTZ R190, R158, c[0x0][0x2d0], -R145.reuse ;  /* 0x0000b4009ebe7a23 */ /* 0x100fe40000010891 */
[--C-:B------:R-:W-:Y:S02]  /*b550*/  FFMA.FTZ R218, R157, c[0x0][0x2d0], -R148.reuse ;  /* 0x0000b4009dda7a23 */ /* 0x100fe40000010894 */
[--C-:B------:R-:W-:Y:S02]  /*b560*/  FFMA.FTZ R220, R156, c[0x0][0x2d0], -R145.reuse ;  /* 0x0000b4009cdc7a23 */ /* 0x100fe40000010891 */
[----:B------:R-:W-:Y:S01]  /*b570*/  LDSM.16.MT88.4 R156, [R164+0x3900] ;  /* 0x00390000a49c783b */ /* 0x000fe20000004200 */
[--C-:B------:R-:W-:Y:S02]  /*b580*/  FFMA.FTZ R221, R154, c[0x0][0x2d0], -R145.reuse ;  /* 0x0000b4009add7a23 */ /* 0x100fe40000010891 */
[----:B------:R-:W-:Y:S01]  /*b590*/  MUFU.EX2 R168, R168 ;  /* 0x000000a800a87308 */ /* 0x000fe20000000800 */
[--C-:B------:R-:W-:Y:S02]  /*b5a0*/  FFMA.FTZ R224, R152, c[0x0][0x2d0], -R145.reuse ;  /* 0x0000b40098e07a23 */ /* 0x100fe40000010891 */
[--C-:B------:R-:W-:Y:S02]  /*b5b0*/  FFMA.FTZ R225, R150, c[0x0][0x2d0], -R145.reuse ;  /* 0x0000b40096e17a23 */ /* 0x100fe40000010891 */
[C---:B--2---:R-:W-:Y:S01]  /*b5c0*/  FMUL.FTZ R6, R3.reuse, R130 ;  /* 0x0000008203067220 */ /* 0x044fe20000410000 */
[----:B------:R-:W-:Y:S01]  /*b5d0*/  LDSM.16.MT88.4 R152, [R134+UR4+0x3900] ;  /* 0x003900048698783b */ /* 0x000fe20008004200 */
[C---:B------:R-:W-:Y:S02]  /*b5e0*/  FMUL.FTZ R7, R3.reuse, R131 ;  /* 0x0000008303077220 */ /* 0x040fe40000410000 */
[C---:B------:R-:W-:Y:S01]  /*b5f0*/  FMUL.FTZ R10, R3.reuse, R126 ;  /* 0x0000007e030a7220 */ /* 0x040fe20000410000 */
[----:B------:R-:W2:Y:S01]  /*b600*/  MUFU.EX2 R167, R167 ;  /* 0x000000a700a77308 */ /* 0x000ea20000000800 */
[C---:B------:R-:W-:Y:S02]  /*b610*/  FMUL.FTZ R11, R3.reuse, R127 ;  /* 0x0000007f030b7220 */ /* 0x040fe40000410000 */
[----:B------:R-:W-:Y:S01]  /*b620*/  FMUL.FTZ R18, R3, R118 ;  /* 0x0000007603127220 */ /* 0x000fe20000410000 */
[----:B-1----:R-:W-:Y:S01]  /*b630*/  F2FP.PACK_AB R130, R169, R170 ;  /* 0x000000aaa982723e */ /* 0x002fe200000000ff */
[C---:B------:R-:W-:Y:S01]  /*b640*/  FMUL.FTZ R19, R3.reuse, R119 ;  /* 0x0000007703137220 */ /* 0x040fe20000410000 */
[----:B------:R-:W-:Y:S01]  /*b650*/  LDSM.16.MT88.4 R124, [R135+UR4+0x2900] ;  /* 0x00290004877c783b */ /* 0x000fe20008004200 */
[C---:B------:R-:W-:Y:S02]  /*b660*/  FMUL.FTZ R26, R3.reuse, R110 ;  /* 0x0000006e031a7220 */ /* 0x040fe40000410000 */
[C---:B------:R-:W-:Y:S01]  /*b670*/  FMUL.FTZ R27, R3.reuse, R111 ;  /* 0x0000006f031b7220 */ /* 0x040fe20000410000 */
[----:B------:R-:W-:Y:S01]  /*b680*/  MUFU.EX2 R166, R166 ;  /* 0x000000a600a67308 */ /* 0x000fe20000000800 */
[C---:B------:R-:W-:Y:S02]  /*b690*/  FMUL.FTZ R34, R3.reuse, R102 ;  /* 0x0000006603227220 */ /* 0x040fe40000410000 */
[C---:B------:R-:W-:Y:S01]  /*b6a0*/  FMUL.FTZ R35, R3.reuse, R103 ;  /* 0x0000006703237220 */ /* 0x040fe20000410000 */
[----:B------:R-:W-:Y:S01]  /*b6b0*/  LDSM.16.MT88.4 R108, [R164+0x2100] ;  /* 0x00210000a46c783b */ /* 0x000fe20000004200 */
[--C-:B------:R-:W-:Y:S02]  /*b6c0*/  FFMA.FTZ R228, R146, c[0x0][0x2d0], -R145.reuse ;  /* 0x0000b40092e47a23 */ /* 0x100fe40000010891 */
[C---:B------:R-:W-:Y:S02]  /*b6d0*/  FMUL.FTZ R36, R132.reuse, R36 ;  /* 0x0000002484247220 */ /* 0x040fe40000410000 */
[C---:B------:R-:W-:Y:S01]  /*b6e0*/  FMUL.FTZ R37, R132.reuse, R37 ;  /* 0x0000002584257220 */ /* 0x040fe20000410000 */
[----:B------:R-:W1:Y:S01]  /*b6f0*/  MUFU.EX2 R165, R165 ;  /* 0x000000a500a57308 */ /* 0x000e620000000800 */
[C---:B------:R-:W-:Y:S01]  /*b700*/  FMUL.FTZ R38, R3.reuse, R38 ;  /* 0x0000002603267220 */ /* 0x040fe20000410000 */
[----:B------:R-:W-:Y:S01]  /*b710*/  LDSM.16.MT88.4 R100, [R134+UR4+0x2100] ;  /* 0x002100048664783b */ /* 0x000fe20008004200 */
[----:B------:R-:W-:Y:S01]  /*b720*/  FMUL.FTZ R39, R3, R39 ;  /* 0x0000002703277220 */ /* 0x000fe20000410000 */
[----:B--2---:R-:W-:Y:S01]  /*b730*/  F2FP.PACK_AB R129, R167, R168 ;  /* 0x000000a8a781723e */ /* 0x004fe200000000ff */
[C---:B------:R-:W-:Y:S02]  /*b740*/  FMUL.FTZ R40, R132.reuse, R40 ;  /* 0x0000002884287220 */ /* 0x040fe40000410000 */
[C---:B------:R-:W-:Y:S02]  /*b750*/  FMUL.FTZ R41, R132.reuse, R41 ;  /* 0x0000002984297220 */ /* 0x040fe40000410000 */
[C---:B------:R-:W-:Y:S01]  /*b760*/  FMUL.FTZ R42, R3.reuse, R42 ;  /* 0x0000002a032a7220 */ /* 0x040fe20000410000 */
[----:B------:R-:W-:Y:S01]  /*b770*/  LDSM.16.MT88.4 R116, [R134+UR4+0x900] ;  /* 0x000900048674783b */ /* 0x000fe20008004200 */
[C---:B------:R-:W-:Y:S01]  /*b780*/  FMUL.FTZ R43, R3.reuse, R43 ;  /* 0x0000002b032b7220 */ /* 0x040fe20000410000 */
[----:B------:R-:W-:Y:S01]  /*b790*/  MUFU.EX2 R182, R182 ;  /* 0x000000b600b67308 */ /* 0x000fe20000000800 */
[C---:B------:R-:W-:Y:S02]  /*b7a0*/  FMUL.FTZ R44, R132.reuse, R44 ;  /* 0x0000002c842c7220 */ /* 0x040fe40000410000 */
[C---:B------:R-:W-:Y:S02]  /*b7b0*/  FMUL.FTZ R45, R132.reuse, R45 ;  /* 0x0000002d842d7220 */ /* 0x040fe40000410000 */
[C---:B------:R-:W-:Y:S02]  /*b7c0*/  FMUL.FTZ R46, R3.reuse, R46 ;  /* 0x0000002e032e7220 */ /* 0x040fe40000410000 */
[----:B------:R-:W-:Y:S02]  /*b7d0*/  FMUL.FTZ R47, R3, R47 ;  /* 0x0000002f032f7220 */ /* 0x000fe40000410000 */
[C---:B------:R-:W-:Y:S01]  /*b7e0*/  FMUL.FTZ R48, R132.reuse, R48 ;  /* 0x0000003084307220 */ /* 0x040fe20000410000 */
[----:B------:R-:W-:Y:S01]  /*b7f0*/  MUFU.EX2 R183, R183 ;  /* 0x000000b700b77308 */ /* 0x000fe20000000800 */
[C---:B------:R-:W-:Y:S01]  /*b800*/  FMUL.FTZ R49, R132.reuse, R49 ;  /* 0x0000003184317220 */ /* 0x040fe20000410000 */
[----:B-1----:R-:W-:Y:S01]  /*b810*/  F2FP.PACK_AB R131, R165, R166 ;  /* 0x000000a6a583723e */ /* 0x002fe200000000ff */
[C---:B------:R-:W-:Y:S02]  /*b820*/  FMUL.FTZ R50, R3.reuse, R50 ;  /* 0x0000003203327220 */ /* 0x040fe40000410000 */
[C---:B------:R-:W-:Y:S02]  /*b830*/  FMUL.FTZ R51, R3.reuse, R51 ;  /* 0x0000003303337220 */ /* 0x040fe40000410000 */
[C---:B------:R-:W-:Y:S02]  /*b840*/  FMUL.FTZ R52, R132.reuse, R52 ;  /* 0x0000003484347220 */ /* 0x040fe40000410000 */
[C---:B------:R-:W-:Y:S01]  /*b850*/  HMMA.16816.F32 R4, R128.reuse, R12, R4 ;  /* 0x0000000c8004723c */ /* 0x040fe20000001804 */
[----:B------:R-:W-:Y:S04]  /*b860*/  MUFU.EX2 R190, R190 ;  /* 0x000000be00be7308 */ /* 0x000fe80000000800 */
[C---:B------:R-:W-:Y:S02]  /*b870*/  FMUL.FTZ R53, R132.reuse, R53 ;  /* 0x0000003584357220 */ /* 0x040fe40000410000 */
[C---:B------:R-:W-:Y:S01]  /*b880*/  FMUL.FTZ R12, R132.reuse, R120 ;  /* 0x00000078840c7220 */ /* 0x040fe20000410000 */
[C---:B------:R-:W-:Y:S03]  /*b890*/  HMMA.16816.F32 R8, R128.reuse, R14, R8 ;  /* 0x0000000e8008723c */ /* 0x040fe60000001808 */
[----:B------:R-:W-:Y:S01]  /*b8a0*/  MUFU.EX2 R218, R218 ;  /* 0x000000da00da7308 */ /* 0x000fe20000000800 */
[C---:B------:R-:W-:Y:S02]  /*b8b0*/  FMUL.FTZ R13, R132.reuse, R121 ;  /* 0x00000079840d7220 */ /* 0x040fe40000410000 */
[C---:B------:R-:W-:Y:S02]  /*b8c0*/  FMUL.FTZ R54, R3.reuse, R54 ;  /* 0x0000003603367220 */ /* 0x040fe40000410000 */
[C---:B------:R-:W-:Y:S04]  /*b8d0*/  FMUL.FTZ R14, R3.reuse, R122 ;  /* 0x0000007a030e7220 */ /* 0x040fe80000410000 */
[C---:B------:R-:W-:Y:S01]  /*b8e0*/  FMUL.FTZ R15, R3.reuse, R123 ;  /* 0x0000007b030f7220 */ /* 0x040fe20000410000 */
[----:B------:R-:W-:Y:S01]  /*b8f0*/  MUFU.EX2 R219, R219 ;  /* 0x000000db00db7308 */ /* 0x000fe20000000800 */
[----:B------:R-:W1:Y:S01]  /*b900*/  LDSM.16.MT88.4 R120, [R164+0x100] ;  /* 0x00010000a478783b */ /* 0x000e620000004200 */
[C---:B------:R-:W-:Y:S02]  /*b910*/  FMUL.FTZ R55, R3.reuse, R55 ;  /* 0x0000003703377220 */ /* 0x040fe40000410000 */
[C---:B------:R-:W-:Y:S02]  /*b920*/  FMUL.FTZ R56, R132.reuse, R56 ;  /* 0x0000003884387220 */ /* 0x040fe40000410000 */
[C---:B---3--:R-:W-:Y:S03]  /*b930*/  HMMA.16816.F32 R12, R128.reuse, R20, R12 ;  /* 0x00000014800c723c */ /* 0x048fe6000000180c */
[C---:B------:R-:W-:Y:S01]  /*b940*/  FMUL.FTZ R57, R132.reuse, R57 ;  /* 0x0000003984397220 */ /* 0x040fe20000410000 */
[----:B------:R-:W-:Y:S01]  /*b950*/  MUFU.EX2 R220, R220 ;  /* 0x000000dc00dc7308 */ /* 0x000fe20000000800 */
[C---:B------:R-:W-:Y:S02]  /*b960*/  FMUL.FTZ R58, R3.reuse, R58 ;  /* 0x0000003a033a7220 */ /* 0x040fe40000410000 */
[C---:B------:R-:W-:Y:S01]  /*b970*/  FMUL.FTZ R20, R132.reuse, R112 ;  /* 0x0000007084147220 */ /* 0x040fe20000410000 */
[C---:B------:R-:W-:Y:S04]  /*b980*/  HMMA.16816.F32 R16, R128.reuse, R22, R16 ;  /* 0x000000168010723c */ /* 0x040fe80000001810 */
[C---:B------:R-:W-:Y:S02]  /*b990*/  FMUL.FTZ R21, R132.reuse, R113 ;  /* 0x0000007184157220 */ /* 0x040fe40000410000 */
[C---:B------:R-:W-:Y:S01]  /*b9a0*/  FMUL.FTZ R59, R3.reuse, R59 ;  /* 0x0000003b033b7220 */ /* 0x040fe20000410000 */
[----:B------:R-:W-:Y:S01]  /*b9b0*/  MUFU.EX2 R221, R221 ;  /* 0x000000dd00dd7308 */ /* 0x000fe20000000800 */
[C---:B------:R-:W-:Y:S04]  /*b9c0*/  FMUL.FTZ R22, R3.reuse, R114 ;  /* 0x0000007203167220 */ /* 0x040fe80000410000 */
[C---:B------:R-:W-:Y:S02]  /*b9d0*/  FMUL.FTZ R23, R3.reuse, R115 ;  /* 0x0000007303177220 */ /* 0x040fe40000410000 */
[----:B------:R-:W2:Y:S01]  /*b9e0*/  LDSM.16.MT88.4 R112, [R135+UR4+0x2100] ;  /* 0x002100048770783b */ /* 0x000ea20008004200 */
        /* <DEDUP_REMOVED lines=14> */
[----:B------:R-:W3:Y:S01]  /*bad0*/  LDSM.16.MT88.4 R104, [R133+0x2100] ;  /* 0x002100008568783b */ /* 0x000ee20000004200 */
[C---:B------:R-:W-:Y:S02]  /*bae0*/  FMUL.FTZ R65, R132.reuse, R65 ;  /* 0x0000004184417220 */ /* 0x040fe40000410000 */
[C---:B------:R-:W-:Y:S02]  /*baf0*/  FMUL.FTZ R66, R3.reuse, R66 ;  /* 0x0000004203427220 */ /* 0x040fe40000410000 */
[C---:B-1----:R-:W-:Y:S02]  /*bb00*/  HMMA.16816.F32 R28, R128.reuse, R120, R28 ;  /* 0x00000078801c723c */ /* 0x042fe4000000181c */
        /* <DEDUP_REMOVED lines=9> */
[C---:B--2---:R-:W-:Y:S04]  /*bba0*/  HMMA.16816.F32 R36, R128.reuse, R112, R36 ;  /* 0x000000708024723c */ /* 0x044fe80000001824 */
        /* <DEDUP_REMOVED lines=8> */
[C---:B---3--:R-:W-:Y:S03]  /*bc30*/  HMMA.16816.F32 R44, R128.reuse, R104, R44 ;  /* 0x00000068802c723c */ /* 0x048fe6000000182c */
[----:B------:R-:W-:Y:S02]  /*bc40*/  FMUL.FTZ R85, R132, R85 ;  /* 0x0000005584557220 */ /* 0x000fe40000410000 */
[C---:B------:R-:W-:Y:S02]  /*bc50*/  FMUL.FTZ R86, R3.reuse, R86 ;  /* 0x0000005603567220 */ /* 0x040fe40000410000 */
[----:B------:R-:W-:Y:S01]  /*bc60*/  FMUL.FTZ R87, R3, R87 ;  /* 0x0000005703577220 */ /* 0x000fe20000410000 */
[C---:B------:R-:W-:Y:S01]  /*bc70*/  HMMA.16816.F32 R48, R128.reuse, R106, R48 ;  /* 0x0000006a8030723c */ /* 0x040fe20000001830 */
[----:B------:R-:W1:Y:S03]  /*bc80*/  LDSM.16.MT88.4 R104, [R135+UR4+0x4100] ;  /* 0x004100048768783b */ /* 0x000e660008004200 */
[--C-:B------:R-:W-:Y:S02]  /*bc90*/  FFMA.FTZ R173, R181, c[0x0][0x2d0], -R148.reuse ;  /* 0x0000b400b5ad7a23 */ /* 0x100fe40000010894 */
[--C-:B------:R-:W-:Y:S02]  /*bca0*/  FFMA.FTZ R181, R161, c[0x0][0x2d0], -R148.reuse ;  /* 0x0000b400a1b57a23 */ /* 0x100fe40000010894 */
[C---:B------:R-:W-:Y:S02]  /*bcb0*/  HMMA.16816.F32 R52, R128.reuse, R100, R52 ;  /* 0x000000648034723c */ /* 0x040fe40000001834 */
[----:B------:R-:W-:Y:S02]  /*bcc0*/  MUFU.EX2 R173, R173 ;  /* 0x000000ad00ad7308 */ /* 0x000fe40000000800 */
[--C-:B------:R-:W-:Y:S02]  /*bcd0*/  FFMA.FTZ R174, R179, c[0x0][0x2d0], -R148.reuse ;  /* 0x0000b400b3ae7a23 */ /* 0x100fe40000010894 */
[--C-:B------:R-:W-:Y:S02]  /*bce0*/  FFMA.FTZ R175, R178, c[0x0][0x2d0], -R145.reuse ;  /* 0x0000b400b2af7a23 */ /* 0x100fe40000010891 */
[C---:B------:R-:W-:Y:S01]  /*bcf0*/  HMMA.16816.F32 R56, R128.reuse, R102, R56 ;  /* 0x000000668038723c */ /* 0x040fe20000001838 */
[----:B------:R-:W2:Y:S03]  /*bd00*/  LDSM.16.MT88.4 R100, [R133+0x4100] ;  /* 0x004100008564783b */ /* 0x000ea60000004200 */
[--C-:B------:R-:W-:Y:S01]  /*bd10*/  FFMA.FTZ R178, R163, c[0x0][0x2d0], -R148.reuse ;  /* 0x0000b400a3b27a23 */ /* 0x100fe20000010894 */
[----:B------:R-:W3:Y:S01]  /*bd20*/  MUFU.EX2 R174, R174 ;  /* 0x000000ae00ae7308 */ /* 0x000ee20000000800 */
[--C-:B------:R-:W-:Y:S02]  /*bd30*/  FFMA.FTZ R176, R176, c[0x0][0x2d0], -R145.reuse ;  /* 0x0000b400b0b07a23 */ /* 0x100fe40000010891 */
[C---:B------:R-:W-:Y:S04]  /*bd40*/  HMMA.16816.F32 R60, R128.reuse, R108, R60 ;  /* 0x0000006c803c723c */ /* 0x040fe8000000183c */
[--C-:B------:R-:W-:Y:S02]  /*bd50*/  FFMA.FTZ R177, R177, c[0x0][0x2d0], -R148.reuse ;  /* 0x0000b400b1b17a23 */ /* 0x100fe40000010894 */
[----:B------:R-:W-:Y:S01]  /*bd60*/  FFMA.FTZ R148, R147, c[0x0][0x2d0], -R148 ;  /* 0x0000b40093947a23 */ /* 0x000fe20000010894 */
[----:B------:R-:W-:Y:S01]  /*bd70*/  MUFU.EX2 R175, R175 ;  /* 0x000000af00af7308 */ /* 0x000fe20000000800 */
[C---:B------:R-:W-:Y:S01]  /*bd80*/  HMMA.16816.F32 R64, R128.reuse, R110, R64 ;  /* 0x0000006e8040723c */ /* 0x040fe20000001840 */
[----:B------:R-:W4:Y:S03]  /*bd90*/  LDSM.16.MT88.4 R108, [R134+UR4+0x4100] ;  /* 0x00410004866c783b */ /* 0x000f260008004200 */
[--C-:B------:R-:W-:Y:S02]  /*bda0*/  FFMA.FTZ R179, R180, c[0x0][0x2d0], -R145.reuse ;  /* 0x0000b400b4b37a23 */ /* 0x100fe40000010891 */
[--C-:B------:R-:W-:Y:S02]  /*bdb0*/  FFMA.FTZ R180, R162, c[0x0][0x2d0], -R145.reuse ;  /* 0x0000b400a2b47a23 */ /* 0x100fe40000010891 */
[----:B------:R-:W-:Y:S01]  /*bdc0*/  FFMA.FTZ R145, R144, c[0x0][0x2d0], -R145 ;  /* 0x0000b40090917a23 */ /* 0x000fe20000010891 */
[C---:B-1----:R-:W-:Y:S01]  /*bdd0*/  HMMA.16816.F32 R68, R128.reuse, R104, R68 ;  /* 0x000000688044723c */ /* 0x042fe20000001844 */
[----:B------:R-:W-:Y:S01]  /*bde0*/  LDSM.16.MT88.4 R160, [R135+UR4+0x5900] ;  /* 0x0059000487a0783b */ /* 0x000fe20008004200 */
[----:B------:R1:W-:Y:S01]  /*bdf0*/  MUFU.EX2 R227, R148 ;  /* 0x0000009400e37308 */ /* 0x0003e20000000800 */
[C---:B------:R-:W-:Y:S02]  /*be00*/  FMUL.FTZ R88, R132.reuse, R88 ;  /* 0x0000005884587220 */ /* 0x040fe40000410000 */
[C---:B------:R-:W-:Y:S02]  /*be10*/  FMUL.FTZ R89, R132.reuse, R89 ;  /* 0x0000005984597220 */ /* 0x040fe40000410000 */
[C---:B------:R-:W-:Y:S01]  /*be20*/  FMUL.FTZ R90, R3.reuse, R90 ;  /* 0x0000005a035a7220 */ /* 0x040fe20000410000 */
[C---:B------:R-:W-:Y:S01]  /*be30*/  HMMA.16816.F32 R72, R128.reuse, R106, R72 ;  /* 0x0000006a8048723c */ /* 0x040fe20000001848 */
[----:B------:R-:W5:Y:S03]  /*be40*/  LDSM.16.MT88.4 R104, [R164+0x4100] ;  /* 0x00410000a468783b */ /* 0x000f660000004200 */
[C---:B------:R-:W-:Y:S01]  /*be50*/  FMUL.FTZ R76, R132.reuse, R76 ;  /* 0x0000004c844c7220 */ /* 0x040fe20000410000 */
[----:B------:R-:W4:Y:S01]  /*be60*/  MUFU.EX2 R176, R176 ;  /* 0x000000b000b07308 */ /* 0x000f220000000800 */
[C---:B------:R-:W-:Y:S02]  /*be70*/  FMUL.FTZ R77, R132.reuse, R77 ;  /* 0x0000004d844d7220 */ /* 0x040fe40000410000 */
[C---:B------:R-:W-:Y:S04]  /*be80*/  FMUL.FTZ R78, R3.reuse, R78 ;  /* 0x0000004e034e7220 */ /* 0x040fe80000410000 */
[C---:B------:R-:W-:Y:S02]  /*be90*/  FMUL.FTZ R79, R3.reuse, R79 ;  /* 0x0000004f034f7220 */ /* 0x040fe40000410000 */
[C---:B------:R-:W-:Y:S01]  /*bea0*/  FMUL.FTZ R91, R3.reuse, R91 ;  /* 0x0000005b035b7220 */ /* 0x040fe20000410000 */
[----:B------:R5:W-:Y:S01]  /*beb0*/  MUFU.EX2 R229, R145 ;  /* 0x0000009100e57308 */ /* 0x000be20000000800 */
[C---:B------:R-:W-:Y:S01]  /*bec0*/  FMUL.FTZ R92, R132.reuse, R92 ;  /* 0x0000005c845c7220 */ /* 0x040fe20000410000 */
[----:B-1----:R-:W-:Y:S02]  /*bed0*/  LDSM.16.MT88.4 R148, [R133+0x3900] ;  /* 0x003900008594783b */ /* 0x002fe40000004200 */
[C---:B--2---:R-:W-:Y:S03]  /*bee0*/  HMMA.16816.F32 R76, R128.reuse, R100, R76 ;  /* 0x00000064804c723c */ /* 0x044fe6000000184c */
[C---:B------:R-:W-:Y:S02]  /*bef0*/  FMUL.FTZ R80, R132.reuse, R80 ;  /* 0x0000005084507220 */ /* 0x040fe40000410000 */
[----:B------:R-:W-:Y:S01]  /*bf00*/  FMUL.FTZ R81, R132, R81 ;  /* 0x0000005184517220 */ /* 0x000fe20000410000 */
[----:B------:R-:W-:Y:S01]  /*bf10*/  MUFU.EX2 R177, R177 ;  /* 0x000000b100b17308 */ /* 0x000fe20000000800 */
[C---:B------:R-:W-:Y:S01]  /*bf20*/  FMUL.FTZ R82, R3.reuse, R82 ;  /* 0x0000005203527220 */ /* 0x040fe20000410000 */
[----:B---3--:R-:W-:Y:S01]  /*bf30*/  F2FP.PACK_AB R100, R174, R173 ;  /* 0x000000adae64723e */ /* 0x008fe200000000ff */
[C---:B------:R-:W-:Y:S03]  /*bf40*/  FMUL.FTZ R83, R3.reuse, R83 ;  /* 0x0000005303537220 */ /* 0x040fe60000410000 */
[----:B------:R-:W-:Y:S01]  /*bf50*/  FMUL.FTZ R93, R132, R93 ;  /* 0x0000005d845d7220 */ /* 0x000fe20000410000 */
[----:B----4-:R-:W-:Y:S01]  /*bf60*/  F2FP.PACK_AB R101, R176, R175 ;  /* 0x000000afb065723e */ /* 0x010fe200000000ff */
[C---:B------:R-:W-:Y:S02]  /*bf70*/  FMUL.FTZ R94, R3.reuse, R94 ;  /* 0x0000005e035e7220 */ /* 0x040fe40000410000 */
[C---:B------:R-:W-:Y:S01]  /*bf80*/  HMMA.16816.F32 R80, R128.reuse, R102, R80 ;  /* 0x000000668050723c */ /* 0x040fe20000001850 */
[----:B------:R-:W1:Y:S02]  /*bf90*/  MUFU.EX2 R178, R178 ;  /* 0x000000b200b27308 */ /* 0x000e640000000800 */
[C---:B------:R-:W-:Y:S01]  /*bfa0*/  FMUL.FTZ R95, R3.reuse, R95 ;  /* 0x0000005f035f7220 */ /* 0x040fe20000410000 */
[----:B-----5:R-:W-:Y:S01]  /*bfb0*/  LDSM.16.MT88.4 R144, [R135+UR4+0x3900] ;  /* 0x003900048790783b */ /* 0x020fe20008004200 */
[C---:B------:R-:W-:Y:S02]  /*bfc0*/  FMUL.FTZ R96, R132.reuse, R96 ;  /* 0x0000006084607220 */ /* 0x040fe40000410000 */
[C---:B------:R-:W-:Y:S01]  /*bfd0*/  FMUL.FTZ R97, R132.reuse, R97 ;  /* 0x0000006184617220 */ /* 0x040fe20000410000 */
[C---:B------:R-:W-:Y:S03]  /*bfe0*/  HMMA.16816.F32 R84, R128.reuse, R108, R84 ;  /* 0x0000006c8054723c */ /* 0x040fe60000001854 */
[----:B------:R-:W-:Y:S01]  /*bff0*/  MUFU.EX2 R179, R179 ;  /* 0x000000b300b37308 */ /* 0x000fe20000000800 */
[C---:B------:R-:W-:Y:S02]  /*c000*/  FMUL.FTZ R98, R3.reuse, R98 ;  /* 0x0000006203627220 */ /* 0x040fe40000410000 */
[C---:B------:R-:W-:Y:S02]  /*c010*/  FMUL.FTZ R99, R3.reuse, R99 ;  /* 0x0000006303637220 */ /* 0x040fe40000410000 */
[C---:B------:R-:W-:Y:S01]  /*c020*/  HMMA.16816.F32 R88, R128.reuse, R110, R88 ;  /* 0x0000006e8058723c */ /* 0x040fe20000001858 */
[----:B------:R-:W2:Y:S03]  /*c030*/  LDSM.16.MT88.4 R108, [R133+0x900] ;  /* 0x00090000856c783b */ /* 0x000ea60000004200 */
[----:B------:R-:W-:Y:S01]  /*c040*/  FFMA.FTZ R172, R132, R205, R172 ;  /* 0x000000cd84ac7223 */ /* 0x000fe200000100ac */
[----:B------:R-:W3:Y:S01]  /*c050*/  MUFU.EX2 R180, R180 ;  /* 0x000000b400b47308 */ /* 0x000ee20000000800 */
[----:B------:R-:W-:Y:S02]  /*c060*/  FFMA.FTZ R168, R3, R206, R168 ;  /* 0x000000ce03a87223 */ /* 0x000fe400000100a8 */
[C---:B------:R-:W-:Y:S04]  /*c070*/  HMMA.16816.F32 R92, R128.reuse, R104, R92 ;  /* 0x00000068805c723c */ /* 0x040fe8000000185c */
[----:B-1----:R-:W-:Y:S01]  /*c080*/  F2FP.PACK_AB R102, R178, R177 ;  /* 0x000000b1b266723e */ /* 0x002fe200000000ff */
[----:B------:R-:W-:Y:S02]  /*c090*/  FADD.FTZ R171, R171, R172 ;  /* 0x000000acabab7221 */ /* 0x000fe40000010000 */
[----:B------:R-:W1:Y:S01]  /*c0a0*/  MUFU.EX2 R181, R181 ;  /* 0x000000b500b57308 */ /* 0x000e620000000800 */
[----:B------:R-:W-:Y:S01]  /*c0b0*/  HMMA.16816.F32 R96, R128, R106, R96 ;  /* 0x0000006a8060723c */ /* 0x000fe20000001860 */
[----:B------:R-:W4:Y:S03]  /*c0c0*/  LDSM.16.MT88.4 R104, [R164+0x2900] ;  /* 0x00290000a468783b */ /* 0x000f260000004200 */
[----:B------:R-:W-:Y:S01]  /*c0d0*/  FADD.FTZ R167, R167, R168 ;  /* 0x000000a8a7a77221 */ /* 0x000fe20000010000 */
[----:B---3--:R-:W-:Y:S07]  /*c0e0*/  F2FP.PACK_AB R103, R180, R179 ;  /* 0x000000b3b467723e */ /* 0x008fee00000000ff */
[C---:B------:R-:W-:Y:S08]  /*c0f0*/  HMMA.16816.F32 R4, R100.reuse, R112, R4 ;  /* 0x000000706404723c */ /* 0x040ff00000001804 */
[C---:B------:R-:W-:Y:S01]  /*c100*/  HMMA.16816.F32 R8, R100.reuse, R114, R8 ;  /* 0x000000726408723c */ /* 0x040fe20000001808 */
[----:B------:R-:W-:Y:S07]  /*c110*/  LDSM.16.MT88.4 R112, [R133+0x4900] ;  /* 0x004900008570783b */ /* 0x000fee0000004200 */
[C---:B--2---:R-:W-:Y:S08]  /*c120*/  HMMA.16816.F32 R12, R100.reuse, R108, R12 ;  /* 0x0000006c640c723c */ /* 0x044ff0000000180c */
[C---:B------:R-:W-:Y:S01]  /*c130*/  HMMA.16816.F32 R16, R100.reuse, R110, R16 ;  /* 0x0000006e6410723c */ /* 0x040fe20000001810 */
[----:B------:R-:W2:Y:S07]  /*c140*/  LDSM.16.MT88.4 R108, [R135+UR4+0x4900] ;  /* 0x00490004876c783b */ /* 0x000eae0008004200 */
        /* <DEDUP_REMOVED lines=13> */
[----:B------:R-:W-:Y:S01]  /*c220*/  F2FP.PACK_AB R138, R227, R226 ;  /* 0x000000e2e38a723e */ /* 0x000fe200000000ff */
[C---:B------:R-:W-:Y:S04]  /*c230*/  HMMA.16816.F32 R52, R100.reuse, R140, R52 ;  /* 0x0000008c6434723c */ /* 0x040fe80000001834 */
[----:B------:R-:W-:Y:S04]  /*c240*/  F2FP.PACK_AB R139, R229, R228 ;  /* 0x000000e4e58b723e */ /* 0x000fe800000000ff */
[C---:B------:R-:W-:Y:S01]  /*c250*/  HMMA.16816.F32 R56, R100.reuse, R142, R56 ;  /* 0x0000008e6438723c */ /* 0x040fe20000001838 */
[----:B------:R-:W-:Y:S07]  /*c260*/  LDSM.16.MT88.4 R140, [R164+0x1900] ;  /* 0x00190000a48c783b */ /* 0x000fee0000004200 */
[C---:B----4-:R-:W-:Y:S08]  /*c270*/  HMMA.16816.F32 R60, R100.reuse, R104, R60 ;  /* 0x00000068643c723c */ /* 0x050ff0000000183c */
[C---:B------:R-:W-:Y:S01]  /*c280*/  HMMA.16816.F32 R64, R100.reuse, R106, R64 ;  /* 0x0000006a6440723c */ /* 0x040fe20000001840 */
[----:B------:R-:W3:Y:S07]  /*c290*/  LDSM.16.MT88.4 R104, [R134+UR4+0x4900] ;  /* 0x004900048668783b */ /* 0x000eee0008004200 */
[C---:B--2---:R-:W-:Y:S08]  /*c2a0*/  HMMA.16816.F32 R68, R100.reuse, R108, R68 ;  /* 0x0000006c6444723c */ /* 0x044ff00000001844 */
[C---:B------:R-:W-:Y:S01]  /*c2b0*/  HMMA.16816.F32 R72, R100.reuse, R110, R72 ;  /* 0x0000006e6448723c */ /* 0x040fe20000001848 */
[----:B------:R-:W2:Y:S07]  /*c2c0*/  LDSM.16.MT88.4 R108, [R135+UR4+0x1100] ;  /* 0x00110004876c783b */ /* 0x000eae0008004200 */
[C---:B------:R-:W-:Y:S08]  /*c2d0*/  HMMA.16816.F32 R76, R100.reuse, R112, R76 ;  /* 0x00000070644c723c */ /* 0x040ff0000000184c */
[C---:B------:R-:W-:Y:S01]  /*c2e0*/  HMMA.16816.F32 R80, R100.reuse, R114, R80 ;  /* 0x000000726450723c */ /* 0x040fe20000001850 */
[----:B------:R-:W4:Y:S07]  /*c2f0*/  LDSM.16.MT88.4 R112, [R134+UR4+0x1100] ;  /* 0x001100048670783b */ /* 0x000f2e0008004200 */
[C---:B---3--:R-:W-:Y:S08]  /*c300*/  HMMA.16816.F32 R84, R100.reuse, R104, R84 ;  /* 0x000000686454723c */ /* 0x048ff00000001854 */
[C---:B------:R-:W-:Y:S01]  /*c310*/  HMMA.16816.F32 R88, R100.reuse, R106, R88 ;  /* 0x0000006a6458723c */ /* 0x040fe20000001858 */
[----:B------:R-:W3:Y:S07]  /*c320*/  LDSM.16.MT88.4 R104, [R135+UR4+0x3100] ;  /* 0x003100048768783b */ /* 0x000eee0008004200 */
[C---:B------:R-:W-:Y:S08]  /*c330*/  HMMA.16816.F32 R92, R100.reuse, R116, R92 ;  /* 0x00000074645c723c */ /* 0x040ff0000000185c */
[----:B------:R-:W-:Y:S01]  /*c340*/  HMMA.16816.F32 R96, R100, R118, R96 ;  /* 0x000000766460723c */ /* 0x000fe20000001860 */
[----:B------:R-:W5:Y:S06]  /*c350*/  LDSM.16.MT88.4 R116, [R133+0x3100] ;  /* 0x003100008574783b */ /* 0x000f6c0000004200 */
[----:B-1----:R-:W-:Y:S02]  /*c360*/  F2FP.PACK_AB R100, R182, R181 ;  /* 0x000000b5b664723e */ /* 0x002fe400000000ff */
[----:B------:R-:W-:Y:S03]  /*c370*/  F2FP.PACK_AB R101, R190, R183 ;  /* 0x000000b7be65723e */ /* 0x000fe600000000ff */
[----:B------:R-:W-:Y:S02]  /*c380*/  F2FP.PACK_AB R102, R219, R218 ;  /* 0x000000dadb66723e */ /* 0x000fe400000000ff */
[----:B------:R-:W-:Y:S07]  /*c390*/  F2FP.PACK_AB R103, R221, R220 ;  /* 0x000000dcdd67723e */ /* 0x000fee00000000ff */
[C---:B--2---:R-:W-:Y:S08]  /*c3a0*/  HMMA.16816.F32 R4, R100.reuse, R108, R4 ;  /* 0x0000006c6404723c */ /* 0x044ff00000001804 */
[C---:B------:R-:W-:Y:S01]  /*c3b0*/  HMMA.16816.F32 R8, R100.reuse, R110, R8 ;  /* 0x0000006e6408723c */ /* 0x040fe20000001808 */
[----:B------:R-:W1:Y:S07]  /*c3c0*/  LDSM.16.MT88.4 R108, [R134+UR4+0x3100] ;  /* 0x00310004866c783b */ /* 0x000e6e0008004200 */
[C---:B------:R-:W-:Y:S08]  /*c3d0*/  HMMA.16816.F32 R12, R100.reuse, R120, R12 ;  /* 0x00000078640c723c */ /* 0x040ff0000000180c */
[C---:B------:R-:W-:Y:S08]  /*c3e0*/  HMMA.16816.F32 R16, R100.reuse, R122, R16 ;  /* 0x0000007a6410723c */ /* 0x040ff00000001810 */
[C---:B----4-:R-:W-:Y:S08]  /*c3f0*/  HMMA.16816.F32 R20, R100.reuse, R112, R20 ;  /* 0x000000706414723c */ /* 0x050ff00000001814 */
[C---:B------:R-:W-:Y:S01]  /*c400*/  HMMA.16816.F32 R24, R100.reuse, R114, R24 ;  /* 0x000000726418723c */ /* 0x040fe20000001818 */
[----:B------:R-:W2:Y:S07]  /*c410*/  LDSM.16.MT88.4 R112, [R164+0x3100] ;  /* 0x00310000a470783b */ /* 0x000eae0000004200 */
[C---:B------:R-:W-:Y:S08]  /*c420*/  HMMA.16816.F32 R28, R100.reuse, R124, R28 ;  /* 0x0000007c641c723c */ /* 0x040ff0000000181c */
[C---:B------:R-:W-:Y:S01]  /*c430*/  HMMA.16816.F32 R32, R100.reuse, R126, R32 ;  /* 0x0000007e6420723c */ /* 0x040fe20000001820 */
[----:B------:R-:W-:Y:S07]  /*c440*/  LDSM.16.MT88.4 R124, [R135+UR4+0x1900] ;  /* 0x00190004877c783b */ /* 0x000fee0008004200 */
[C---:B---3--:R-:W-:Y:S08]  /*c450*/  HMMA.16816.F32 R36, R100.reuse, R104, R36 ;  /* 0x000000686424723c */ /* 0x048ff00000001824 */
[C---:B------:R-:W-:Y:S01]  /*c460*/  HMMA.16816.F32 R40, R100.reuse, R106, R40 ;  /* 0x0000006a6428723c */ /* 0x040fe20000001828 */
[----:B------:R-:W3:Y:S07]  /*c470*/  LDSM.16.MT88.4 R104, [R135+UR4+0x5100] ;  /* 0x005100048768783b */ /* 0x000eee0008004200 */
[C---:B-----5:R-:W-:Y:S08]  /*c480*/  HMMA.16816.F32 R44, R100.reuse, R116, R44 ;  /* 0x00000074642c723c */ /* 0x060ff0000000182c */
[C---:B------:R-:W-:Y:S01]  /*c490*/  HMMA.16816.F32 R48, R100.reuse, R118, R48 ;  /* 0x000000766430723c */ /* 0x040fe20000001830 */
[----:B------:R-:W4:Y:S07]  /*c4a0*/  LDSM.16.MT88.4 R116, [R133+0x5100] ;  /* 0x005100008574783b */ /* 0x000f2e0000004200 */
[C---:B-1----:R-:W-:Y:S08]  /*c4b0*/  HMMA.16816.F32 R52, R100.reuse, R108, R52 ;  /* 0x0000006c6434723c */ /* 0x042ff00000001834 */
[C---:B------:R-:W-:Y:S01]  /*c4c0*/  HMMA.16816.F32 R56, R100.reuse, R110, R56 ;  /* 0x0000006e6438723c */ /* 0x040fe20000001838 */
[----:B------:R-:W1:Y:S07]  /*c4d0*/  LDSM.16.MT88.4 R108, [R134+UR4+0x5100] ;  /* 0x00510004866c783b */ /* 0x000e6e0008004200 */
[C---:B--2---:R-:W-:Y:S08]  /*c4e0*/  HMMA.16816.F32 R60, R100.reuse, R112, R60 ;  /* 0x00000070643c723c */ /* 0x044ff0000000183c */
[C---:B------:R-:W-:Y:S01]  /*c4f0*/  HMMA.16816.F32 R64, R100.reuse, R114, R64 ;  /* 0x000000726440723c */ /* 0x040fe20000001840 */
[----:B------:R-:W2:Y:S07]  /*c500*/  LDSM.16.MT88.4 R112, [R164+0x5100] ;  /* 0x00510000a470783b */ /* 0x000eae0000004200 */
[C---:B---3--:R-:W-:Y:S08]  /*c510*/  HMMA.16816.F32 R68, R100.reuse, R104, R68 ;  /* 0x000000686444723c */ /* 0x048ff00000001844 */
[C---:B------:R-:W-:Y:S01]  /*c520*/  HMMA.16816.F32 R72, R100.reuse, R106, R72 ;  /* 0x0000006a6448723c */ /* 0x040fe20000001848 */
[----:B------:R-:W-:Y:S07]  /*c530*/  LDSM.16.MT88.4 R104, [R134+UR4+0x1900] ;  /* 0x001900048668783b */ /* 0x000fee0008004200 */
[C---:B----4-:R-:W-:Y:S08]  /*c540*/  HMMA.16816.F32 R76, R100.reuse, R116, R76 ;  /* 0x00000074644c723c */ /* 0x050ff0000000184c */
[C---:B------:R-:W-:Y:S01]  /*c550*/  HMMA.16816.F32 R80, R100.reuse, R118, R80 ;  /* 0x000000766450723c */ /* 0x040fe20000001850 */
[----:B------:R-:W3:Y:S07]  /*c560*/  LDSM.16.MT88.4 R116, [R133+0x1900] ;  /* 0x001900008574783b */ /* 0x000eee0000004200 */
[C---:B-1----:R-:W-:Y:S08]  /*c570*/  HMMA.16816.F32 R84, R100.reuse, R108, R84 ;  /* 0x0000006c6454723c */ /* 0x042ff00000001854 */
[C---:B------:R-:W-:Y:S08]  /*c580*/  HMMA.16816.F32 R88, R100.reuse, R110, R88 ;  /* 0x0000006e6458723c */ /* 0x040ff00000001858 */
[C---:B--2---:R-:W-:Y:S08]  /*c590*/  HMMA.16816.F32 R92, R100.reuse, R112, R92 ;  /* 0x00000070645c723c */ /* 0x044ff0000000185c */
[----:B------:R-:W-:Y:S08]  /*c5a0*/  HMMA.16816.F32 R96, R100, R114, R96 ;  /* 0x000000726460723c */ /* 0x000ff00000001860 */
[C---:B------:R-:W-:Y:S08]  /*c5b0*/  HMMA.16816.F32 R128, R136.reuse, R124, R4 ;  /* 0x0000007c8880723c */ /* 0x040ff00000001804 */
[C---:B------:R-:W-:Y:S01]  /*c5c0*/  HMMA.16816.F32 R124, R136.reuse, R126, R8 ;  /* 0x0000007e887c723c */ /* 0x040fe20000001808 */
[----:B------:R-:W1:Y:S07]  /*c5d0*/  LDSM.16.MT88.4 R8, [R133+0x5900] ;  /* 0x005900008508783b */ /* 0x000e6e0000004200 */
[C---:B---3--:R-:W-:Y:S01]  /*c5e0*/  HMMA.16816.F32 R120, R136.reuse, R116, R12 ;  /* 0x000000748878723c */ /* 0x048fe2000000180c */
[----:B------:R-:W2:Y:S07]  /*c5f0*/  LDSM.16.MT88.4 R12, [R134+UR4+0x5900] ;  /* 0x00590004860c783b */ /* 0x000eae0008004200 */
[C---:B------:R-:W-:Y:S01]  /*c600*/  HMMA.16816.F32 R116, R136.reuse, R118, R16 ;  /* 0x000000768874723c */ /* 0x040fe20000001810 */
[----:B------:R-:W3:Y:S07]  /*c610*/  LDSM.16.MT88.4 R16, [R164+0x5900] ;  /* 0x00590000a410783b */ /* 0x000eee0000004200 */
[C---:B------:R-:W-:Y:S07]  /*c620*/  HMMA.16816.F32 R112, R136.reuse, R104, R20 ;  /* 0x000000688870723c */ /* 0x040fee0000001814 */
[----:B------:R-:W-:Y:S01]  /*c630*/  FADD.FTZ R20, R166, R167 ;  /* 0x000000a7a6147221 */ /* 0x000fe20000010000 */
        /* <DEDUP_REMOVED lines=21> */
[----:B------:R-:W-:Y:S02]  /*c790*/  FADD.FTZ R8, R169, R8 ;  /* 0x00000008a9087221 */ /* 0x000fe40000010000 */
[----:B------:R-:W-:Y:S02]  /*c7a0*/  FADD.FTZ R9, R183, R180 ;  /* 0x000000b4b7097221 */ /* 0x000fe40000010000 */
[----:B------:R-:W-:Y:S01]  /*c7b0*/  FADD.FTZ R173, R173, R8 ;  /* 0x00000008adad7221 */ /* 0x000fe20000010000 */
[C---:B--2---:R-:W-:Y:S03]  /*c7c0*/  HMMA.16816.F32 R84, R136.reuse, R12, R84 ;  /* 0x0000000c8854723c */ /* 0x044fe60000001854 */
[----:B------:R-:W-:Y:S02]  /*c7d0*/  FADD.FTZ R174, R174, R173 ;  /* 0x000000adaeae7221 */ /* 0x000fe40000010000 */
[----:B------:R-:W-:Y:S02]  /*c7e0*/  FADD.FTZ R9, R190, R9 ;  /* 0x00000009be097221 */ /* 0x000fe40000010000 */
[----:B------:R-:W-:Y:S01]  /*c7f0*/  FADD.FTZ R177, R177, R174 ;  /* 0x000000aeb1b17221 */ /* 0x000fe20000010000 */
[C---:B------:R-:W-:Y:S04]  /*c800*/  HMMA.16816.F32 R88, R136.reuse, R14, R88 ;  /* 0x0000000e8858723c */ /* 0x040fe80000001858 */
[----:B------:R-:W-:Y:S02]  /*c810*/  FADD.FTZ R178, R178, R177 ;  /* 0x000000b1b2b27221 */ /* 0x000fe40000010000 */
[----:B------:R-:W-:Y:S02]  /*c820*/  FADD.FTZ R220, R220, R9 ;  /* 0x00000009dcdc7221 */ /* 0x000fe40000010000 */
[----:B------:R-:W-:Y:S01]  /*c830*/  FADD.FTZ R3, R181, R178 ;  /* 0x000000b2b5037221 */ /* 0x000fe20000010000 */
[C---:B---3--:R-:W-:Y:S03]  /*c840*/  HMMA.16816.F32 R92, R136.reuse, R16, R92 ;  /* 0x00000010885c723c */ /* 0x048fe6000000185c */
[----:B------:R-:W-:Y:S02]  /*c850*/  FADD.FTZ R3, R182, R3 ;  /* 0x00000003b6037221 */ /* 0x000fe40000010000 */
[----:B------:R-:W-:Y:S02]  /*c860*/  FADD.FTZ R221, R221, R220 ;  /* 0x000000dcdddd7221 */ /* 0x000fe40000010000 */
[----:B------:R-:W-:Y:S01]  /*c870*/  FADD.FTZ R218, R218, R3 ;  /* 0x00000003dada7221 */ /* 0x000fe20000010000 */
[----:B------:R-:W-:Y:S01]  /*c880*/  IADD3 R3, R210, -0x2, RZ ;  /* 0xfffffffed2037810 */ /* 0x000fe20007ffe0ff */
[----:B------:R-:W-:Y:S01]  /*c890*/  FADD.FTZ R224, R224, R221 ;  /* 0x000000dde0e07221 */ /* 0x000fe20000010000 */
[----:B------:R-:W-:Y:S03]  /*c8a0*/  HMMA.16816.F32 R96, R136, R18, R96 ;  /* 0x000000128860723c */ /* 0x000fe60000001860 */
[----:B------:R-:W-:Y:S01]  /*c8b0*/  FADD.FTZ R219, R219, R218 ;  /* 0x000000dadbdb7221 */ /* 0x000fe20000010000 */
[----:B------:R-:W-:Y:S01]  /*c8c0*/  ISETP.GE.AND P0, PT, R3, UR11, PT ;  /* 0x0000000b03007c0c */ /* 0x000fe2000bf06270 */
[----:B------:R-:W-:Y:S02]  /*c8d0*/  FADD.FTZ R225, R225, R224 ;  /* 0x000000e0e1e17221 */ /* 0x000fe40000010000 */
[----:B------:R-:W-:Y:S02]  /*c8e0*/  FADD.FTZ R222, R222, R219 ;  /* 0x000000dbdede7221 */ /* 0x000fe40000010000 */
[----:B------:R-:W-:Y:S03]  /*c8f0*/  FADD.FTZ R206, R228, R225 ;  /* 0x000000e1e4ce7221 */ /* 0x000fe60000010000 */
[----:B------:R-:W-:Y:S02]  /*c900*/  FADD.FTZ R223, R223, R222 ;  /* 0x000000dedfdf7221 */ /* 0x000fe40000010000 */
[----:B------:R-:W-:Y:S02]  /*c910*/  FADD.FTZ R206, R229, R206 ;  /* 0x000000cee5ce7221 */ /* 0x000fe40000010000 */
[----:B------:R-:W-:Y:S04]  /*c920*/  FADD.FTZ R226, R226, R223 ;  /* 0x000000dfe2e27221 */ /* 0x000fe80000010000 */
[----:B------:R-:W-:Y:S01]  /*c930*/  FADD.FTZ R205, R227, R226 ;  /* 0x000000e2e3cd7221 */ /* 0x000fe20000010000 */
[----:B------:R-:W-:-:S05]  /*c940*/  @!P0 BRA `(.L_x_1973) ;  /* 0x0000040000008947 */ /* 0x000fca0003800000 */
[----:B------:R-:W-:Y:S01]  /*c950*/  ISETP.NE.AND P1, PT, R195, 0x1, PT ;  /* 0x00000001c300780c */ /* 0x000fe20003f25270 */
[----:B------:R-:W-:Y:S01]  /*c960*/  IMAD R6, R210, 0x40, R202 ;  /* 0x00000040d2067824 */ /* 0x000fe200078e02ca */
[----:B------:R-:W-:Y:S01]  /*c970*/  IADD3 R12, -R214, 0x10, RZ ;  /* 0x00000010d60c7810 */ /* 0x000fe20007ffe1ff */
[----:B------:R-:W-:Y:S01]  /*c980*/  IMAD.MOV.U32 R198, RZ, RZ, RZ ;  /* 0x000000ffffc67224 */ /* 0x000fe200078e00ff */
[----:B------:R-:W-:Y:S02]  /*c990*/  IADD3 R11, -R211, 0x10, RZ ;  /* 0x00000010d30b7810 */ /* 0x000fe40007ffe1ff */
[----:B------:R-:W-:Y:S02]  /*c9a0*/  IADD3 R199, R6, -0x80, R201 ;  /* 0xffffff8006c77810 */ /* 0x000fe40007ffe0c9 */
[----:B------:R-:W-:Y:S02]  /*c9b0*/  LOP3.LUT R12, R12, 0xf, RZ, 0xc0, !PT ;  /* 0x0000000f0c0c7812 */ /* 0x000fe400078ec0ff */
[----:B------:R-:W-:Y:S01]  /*c9c0*/  LOP3.LUT R11, R11, 0xf, RZ, 0xc0, !PT ;  /* 0x0000000f0b0b7812 */ /* 0x000fe200078ec0ff */
[----:B------:R-:W-:Y:S02]  /*c9d0*/  IMAD.MOV.U32 R3, RZ, RZ, R199 ;  /* 0x000000ffff037224 */ /* 0x000fe400078e00c7 */
[----:B------:R-:W-:Y:S05]  /*c9e0*/  @P1 IMAD.HI.U32 R6, R199, c[0x0][0x2bc], RZ ;  /* 0x0000af00c7061a27 */ /* 0x000fea00078e00ff */
        /* <DEDUP_REMOVED lines=54> */
.L_x_1973:
[----:B------:R-:W-:Y:S01]  /*cd50*/  UIADD3 UR4, UR5, 0x1, URZ ;  /* 0x0000000105047890 */ /* 0x000fe2000fffe03f */
[----:B------:R-:W0:Y:S01]  /*cd60*/  LDGDEPBAR ;  /* 0x00000000000079af */ /* 0x000e220000000000 */
[----:B------:R-:W-:Y:S01]  /*cd70*/  UISETP.GE.AND UP2, UPT, UR5, 0x1, UPT ;  /* 0x000000010500788c */ /* 0x000fe2000bf46270 */
[C---:B------:R-:W-:Y:S01]  /*cd80*/  ISETP.GT.AND P0, PT, R210.reuse, R217, PT ;  /* 0x000000d9d200720c */ /* 0x040fe20003f04270 */
[----:B------:R-:W-:Y:S01]  /*cd90*/  IMAD.MOV.U32 R3, RZ, RZ, R0 ;  /* 0x000000ffff037224 */ /* 0x000fe200078e0000 */
[----:B------:R-:W-:Y:S01]  /*cda0*/  IADD3 R210, R210, -0x1, RZ ;  /* 0xffffffffd2d27810 */ /* 0x000fe20007ffe0ff */
[----:B------:R-:W-:Y:S01]  /*cdb0*/  USEL UR5, UR4, URZ, !UP2 ;  /* 0x0000003f04057287 */ /* 0x000fe2000d000000 */
[----:B------:R-:W-:Y:S09]  /*cdc0*/  IMAD.MOV.U32 R133, RZ, RZ, R2 ;  /* 0x000000ffff857224 */ /* 0x000ff200078e0002 */
[----:B------:R-:W-:-:S05]  /*cdd0*/  @P0 BRA `(.L_x_1974) ;  /* 0xffffd03000000947 */ /* 0x000fca000383ffff */
.L_x_1971:
[----:B------:R-:W-:-:S13]  /*cde0*/  ISETP.GE.AND P0, PT, R210, UR11, PT ;  /* 0x0000000bd2007c0c */ /* 0x000fda000bf06270 */
[----:B------:R-:W-:Y:S05]  /*cdf0*/  @!P0 BRA `(.L_x_1975) ;  /* 0x00003a6000008947 */ /* 0x000fea0003800000 */
[----:B------:R-:W-:Y:S01]  /*ce00*/  IMAD.MOV.U32 R3, RZ, RZ, R0 ;  /* 0x000000ffff037224 */ /* 0x000fe200078e0000 */
[----:B------:R-:W-:Y:S01]  /*ce10*/  SHF.R.S32.HI R0, RZ, 0x1f, R207 ;  /* 0x0000001fff007819 */ /* 0x000fe200000114cf */
[----:B------:R-:W-:Y:S01]  /*ce20*/  IMAD.MOV.U32 R190, RZ, RZ, 0x40 ;  /* 0x00000040ffbe7424 */ /* 0x000fe200078e00ff */
[----:B------:R-:W-:Y:S01]  /*ce30*/  LOP3.LUT P0, RZ, R209, 0x4, RZ, 0xc0, !PT ;  /* 0x00000004d1ff7812 */ /* 0x000fe2000780c0ff */
[C---:B------:R-:W-:Y:S01]  /*ce40*/  IMAD.SHL.U32 R208, R207.reuse, 0x2, RZ ;  /* 0x00000002cfd07824 */ /* 0x040fe200078e00ff */
[----:B-1----:R-:W-:Y:S01]  /*ce50*/  SHF.R.S32.HI R5, RZ, 0x1f, R192 ;  /* 0x0000001fff057819 */ /* 0x002fe200000114c0 */
[----:B------:R-:W-:Y:S01]  /*ce60*/  IMAD.MOV.U32 R132, RZ, RZ, R2 ;  /* 0x000000ffff847224 */ /* 0x000fe200078e0002 */
[----:B------:R-:W-:Y:S01]  /*ce70*/  SHF.L.U64.HI R193, R207, 0x1, R0 ;  /* 0x00000001cfc17819 */ /* 0x000fe20000010200 */
[C---:B------:R-:W-:Y:S01]  /*ce80*/  IMAD.SHL.U32 R209, R192.reuse, 0x2, RZ ;  /* 0x00000002c0d17824 */ /* 0x040fe200078e00ff */
[----:B------:R-:W-:Y:S02]  /*ce90*/  SHF.L.U64.HI R207, R192, 0x1, R5 ;  /* 0x00000001c0cf7819 */ /* 0x000fe40000010205 */
[----:B------:R-:W-:-:S02]  /*cea0*/  SEL R190, R190, 0xffffffc0, !P0 ;  /* 0xffffffc0bebe7807 */ /* 0x000fc40004000000 */
.L_x_1986:
        /* <DEDUP_REMOVED lines=31> */
[----:B------:R-:W5:Y:S01]  /*d0a0*/  SHFL.IDX PT, R9, R21, RZ, 0x181f ;  /* 0x00181fff15097589 */ /* 0x000f6200000e0000 */
[----:B------:R-:W-:Y:S02]  /*d0b0*/  IMAD.U32 R5, RZ, RZ, UR15 ;  /* 0x0000000fff057e24 */ /* 0x000fe4000f8e00ff */
[----:B------:R-:W-:Y:S01]  /*d0c0*/  IMAD.SHL.U32 R0, R194, 0x2, RZ ;  /* 0x00000002c2007824 */ /* 0x000fe200078e00ff */
[----:B------:R-:W4:Y:S01]  /*d0d0*/  SHFL.IDX PT, R6, R20, RZ, 0x181f ;  /* 0x00181fff14067589 */ /* 0x000f2200000e0000 */
[----:B------:R-:W-:Y:S03]  /*d0e0*/  IMAD R5, R5, 0x6000, R196 ;  /* 0x0000600005057824 */ /* 0x000fe600078e02c4 */
[----:B------:R-:W3:Y:S04]  /*d0f0*/  SHFL.IDX PT, R7, R21, 0x1, 0x181f ;  /* 0x00381f0015077f89 */ /* 0x000ee800000e0000 */
[----:B------:R-:W2:Y:S01]  /*d100*/  SHFL.IDX PT, R4, R20, 0x1, 0x181f ;  /* 0x00381f0014047f89 */ /* 0x000ea200000e0000 */
[C---:B-----5:R-:W-:Y:S02]  /*d110*/  IADD3 R10, P0, R9.reuse, R208, RZ ;  /* 0x000000d0090a7210 */ /* 0x060fe40007f1e0ff */
[C---:B------:R-:W-:Y:S02]  /*d120*/  IADD3 R8, P2, R9.reuse, R209, RZ ;  /* 0x000000d109087210 */ /* 0x040fe40007f5e0ff */
[C---:B----4-:R-:W-:Y:S02]  /*d130*/  IADD3.X R11, R6.reuse, R193, RZ, P0, !PT ;  /* 0x000000c1060b7210 */ /* 0x050fe400007fe4ff */
[-C--:B------:R-:W-:Y:S01]  /*d140*/  IADD3 R12, P1, R9, R0.reuse, RZ ;  /* 0x00000000090c7210 */ /* 0x080fe20007f3e0ff */
[C---:B------:R-:W-:Y:S01]  /*d150*/  IMAD.X R9, R6.reuse, 0x1, R207, P2 ;  /* 0x0000000106097824 */ /* 0x040fe200010e06cf */
[C---:B---3--:R-:W-:Y:S01]  /*d160*/  IADD3 R14, P0, R7.reuse, R0, RZ ;  /* 0x00000000070e7210 */ /* 0x048fe20007f1e0ff */
[----:B------:R3:W-:Y:S02]  /*d170*/  LDGSTS.E.BYPASS.LTC128B.128 [R5], [R10.64], !P5 ;  /* 0x000000000a057fae */ /* 0x0007e4000e901d54 */
[----:B------:R-:W-:Y:S01]  /*d180*/  IMAD.X R13, R6, 0x1, R2, P1 ;  /* 0x00000001060d7824 */ /* 0x000fe200008e0602 */
[C---:B------:R-:W-:Y:S01]  /*d190*/  IADD3 R6, P1, R7.reuse, R208, RZ ;  /* 0x000000d007067210 */ /* 0x040fe20007f3e0ff */
[----:B------:R3:W-:Y:S01]  /*d1a0*/  LDGSTS.E.BYPASS.LTC128B.128 [R5+0x2000], [R8.64], !P4 ;  /* 0x0200000008057fae */ /* 0x0007e2000e101d54 */
[C---:B--2---:R-:W-:Y:S02]  /*d1b0*/  IADD3.X R15, R4.reuse, R2, RZ, P0, !PT ;  /* 0x00000002040f7210 */ /* 0x044fe400007fe4ff */
[----:B------:R-:W-:Y:S01]  /*d1c0*/  IADD3 R20, P0, R7, R209, RZ ;  /* 0x000000d107147210 */ /* 0x000fe20007f1e0ff */
[----:B------:R3:W-:Y:S01]  /*d1d0*/  LDGSTS.E.BYPASS.LTC128B.128 [R5+0x4000], [R12.64], !P6 ;  /* 0x040000000c057fae */ /* 0x0007e2000f101d54 */
[C---:B------:R-:W-:Y:S02]  /*d1e0*/  IMAD.X R7, R4.reuse, 0x1, R193, P1 ;  /* 0x0000000104077824 */ /* 0x040fe400008e06c1 */
[----:B------:R-:W-:Y:S03]  /*d1f0*/  IADD3.X R21, R4, R207, RZ, P0, !PT ;  /* 0x000000cf04157210 */ /* 0x000fe600007fe4ff */
[----:B------:R3:W-:Y:S04]  /*d200*/  LDGSTS.E.BYPASS.LTC128B.128 [R5+0x1000], [R6.64], !P5 ;  /* 0x0100000006057fae */ /* 0x0007e8000e901d54 */
[----:B------:R3:W-:Y:S04]  /*d210*/  LDGSTS.E.BYPASS.LTC128B.128 [R5+0x3000], [R20.64], !P4 ;  /* 0x0300000014057fae */ /* 0x0007e8000e101d54 */
[----:B------:R3:W-:Y:S02]  /*d220*/  LDGSTS.E.BYPASS.LTC128B.128 [R5+0x5000], [R14.64], !P6 ;  /* 0x050000000e057fae */ /* 0x0007e4000f101d54 */
.L_x_1976:
[C---:B--23--:R-:W-:Y:S01]  /*d230*/  HMMA.16816.F32 R4, R136.reuse, R140, RZ ;  /* 0x0000008c8804723c */ /* 0x04cfe200000018ff */
[----:B------:R-:W-:Y:S01]  /*d240*/  LDSM.16.M88.4 R172, [R133+0xf900] ;  /* 0x00f9000085ac783b */ /* 0x000fe20000000200 */
[----:B------:R-:W-:Y:S01]  /*d250*/  PLOP3.LUT P1, PT, PT, PT, UP1, 0x80, 0x0 ;  /* 0x000000000000781c */ /* 0x000fe20003f2f018 */
[----:B------:R-:W-:Y:S01]  /*d260*/  UIADD3 UR6, UR15, 0x1, URZ ;  /* 0x000000010f067890 */ /* 0x000fe2000fffe03f */
[C---:B------:R-:W-:Y:S01]  /*d270*/  IADD3 R0, R190.reuse, R165, RZ ;  /* 0x000000a5be007210 */ /* 0x040fe20007ffe0ff */
[----:B------:R-:W-:Y:S01]  /*d280*/  UISETP.GE.AND UP2, UPT, UR15, 0x1, UPT ;  /* 0x000000010f00788c */ /* 0x000fe2000bf46270 */
[C---:B------:R-:W-:Y:S02]  /*d290*/  IADD3 R2, R190.reuse, R133, RZ ;  /* 0x00000085be027210 */ /* 0x040fe40007ffe0ff */
[C---:B------:R-:W-:Y:S01]  /*d2a0*/  HMMA.16816.F32 R8, R136.reuse, R142, RZ ;  /* 0x0000008e8808723c */ /* 0x040fe200000018ff */
[----:B------:R-:W-:Y:S01]  /*d2b0*/  LDSM.16.M88.4 R140, [R0+0xc100] ;  /* 0x00c10000008c783b */ /* 0x000fe20000000200 */
[----:B------:R-:W-:Y:S01]  /*d2c0*/  PLOP3.LUT P0, PT, PT, PT, UP1, 0x80, 0x0 ;  /* 0x000000000000781c */ /* 0x000fe20003f0f018 */
[----:B------:R-:W-:Y:S05]  /*d2d0*/  USEL UR15, UR6, URZ, !UP2 ;  /* 0x0000003f060f7287 */ /* 0x000fea000d000000 */
[C---:B----4-:R-:W-:Y:S01]  /*d2e0*/  HMMA.16816.F32 R12, R136.reuse, R16, RZ ;  /* 0x00000010880c723c */ /* 0x050fe200000018ff */
[----:B------:R-:W-:Y:S07]  /*d2f0*/  LDSM.16.M88.4 R164, [R0+0xc900] ;  /* 0x00c9000000a4783b */ /* 0x000fee0000000200 */
        /* <DEDUP_REMOVED lines=9> */
[----:B------:R-:W1:Y:S07]  /*d390*/  LDSM.16.M88.4 R136, [R185] ;  /* 0x00000000b988783b */ /* 0x000e6e0000000200 */
[C---:B------:R-:W-:Y:S08]  /*d3a0*/  HMMA.16816.F32 R4, R144.reuse, R148, R4 ;  /* 0x000000949004723c */ /* 0x040ff00000001804 */
[C---:B------:R-:W-:Y:S01]  /*d3b0*/  HMMA.16816.F32 R8, R144.reuse, R150, R8 ;  /* 0x000000969008723c */ /* 0x040fe20000001808 */
[----:B------:R-:W2:Y:S07]  /*d3c0*/  LDSM.16.M88.4 R148, [R0+0xd100] ;  /* 0x00d100000094783b */ /* 0x000eae0000000200 */
[C---:B------:R-:W-:Y:S08]  /*d3d0*/  HMMA.16816.F32 R12, R144.reuse, R152, R12 ;  /* 0x00000098900c723c */ /* 0x040ff0000000180c */
[C---:B------:R-:W-:Y:S01]  /*d3e0*/  HMMA.16816.F32 R16, R144.reuse, R154, R16 ;  /* 0x0000009a9010723c */ /* 0x040fe20000001810 */
[----:B------:R-:W3:Y:S07]  /*d3f0*/  LDSM.16.M88.4 R152, [R0+0xd900] ;  /* 0x00d900000098783b */ /* 0x000eee0000000200 */
[C---:B------:R-:W-:Y:S08]  /*d400*/  HMMA.16816.F32 R20, R144.reuse, R156, R20 ;  /* 0x0000009c9014723c */ /* 0x040ff00000001814 */
[C---:B------:R-:W-:Y:S01]  /*d410*/  HMMA.16816.F32 R24, R144.reuse, R158, R24 ;  /* 0x0000009e9018723c */ /* 0x040fe20000001818 */
[----:B------:R-:W4:Y:S07]  /*d420*/  LDSM.16.M88.4 R156, [R184] ;  /* 0x00000000b89c783b */ /* 0x000f2e0000000200 */
[C---:B------:R-:W-:Y:S08]  /*d430*/  HMMA.16816.F32 R28, R144.reuse, R160, R28 ;  /* 0x000000a0901c723c */ /* 0x040ff0000000181c */
[----:B------:R-:W-:Y:S01]  /*d440*/  HMMA.16816.F32 R32, R144, R162, R32 ;  /* 0x000000a29020723c */ /* 0x000fe20000001820 */
[----:B------:R-:W-:Y:S07]  /*d450*/  LDSM.16.M88.4 R144, [R2+0xd100] ;  /* 0x00d100000290783b */ /* 0x000fee0000000200 */
[C---:B-1----:R-:W-:Y:S01]  /*d460*/  HMMA.16816.F32 R4, R136.reuse, R140, R4 ;  /* 0x0000008c8804723c */ /* 0x042fe20000001804 */
[----:B------:R-:W-:Y:S07]  /*d470*/  LDSM.16.M88.4 R160, [R2+0xd900] ;  /* 0x00d9000002a0783b */ /* 0x000fee0000000200 */
[C---:B------:R-:W-:Y:S01]  /*d480*/  HMMA.16816.F32 R8, R136.reuse, R142, R8 ;  /* 0x0000008e8808723c */ /* 0x040fe20000001808 */
[----:B------:R-:W1:Y:S07]  /*d490*/  LDSM.16.M88.4 R140, [R2+0xc900] ;  /* 0x00c90000028c783b */ /* 0x000e6e0000000200 */
[C---:B------:R-:W-:Y:S08]  /*d4a0*/  HMMA.16816.F32 R12, R136.reuse, R164, R12 ;  /* 0x000000a4880c723c */ /* 0x040ff0000000180c */
[C---:B------:R-:W-:Y:S01]  /*d4b0*/  HMMA.16816.F32 R16, R136.reuse, R166, R16 ;  /* 0x000000a68810723c */ /* 0x040fe20000001810 */
[----:B------:R-:W-:Y:S07]  /*d4c0*/  LDSM.16.M88.4 R164, [R189+UR4+0xe100] ;  /* 0x00e10004bda4783b */ /* 0x000fee0008000200 */
[C---:B--2---:R-:W-:Y:S08]  /*d4d0*/  HMMA.16816.F32 R20, R136.reuse, R148, R20 ;  /* 0x000000948814723c */ /* 0x044ff00000001814 */
[C---:B------:R-:W-:Y:S01]  /*d4e0*/  HMMA.16816.F32 R24, R136.reuse, R150, R24 ;  /* 0x000000968818723c */ /* 0x040fe20000001818 */
[----:B------:R-:W2:Y:S07]  /*d4f0*/  LDSM.16.M88.4 R148, [R191+0x4000] ;  /* 0x00400000bf94783b */ /* 0x000eae0000000200 */
[C---:B---3--:R-:W-:Y:S08]  /*d500*/  HMMA.16816.F32 R28, R136.reuse, R152, R28 ;  /* 0x00000098881c723c */ /* 0x048ff0000000181c */
[----:B------:R-:W-:Y:S01]  /*d510*/  HMMA.16816.F32 R32, R136, R154, R32 ;  /* 0x0000009a8820723c */ /* 0x000fe20000001820 */
[----:B------:R-:W3:Y:S07]  /*d520*/  LDSM.16.M88.4 R136, [R189+UR4+0xe900] ;  /* 0x00e90004bd88783b */ /* 0x000eee0008000200 */
[C---:B----4-:R-:W-:Y:S01]  /*d530*/  HMMA.16816.F32 R4, R156.reuse, R168, R4 ;  /* 0x000000a89c04723c */ /* 0x050fe20000001804 */
[----:B------:R-:W4:Y:S07]  /*d540*/  LDSM.16.M88.4 R152, [R189+UR4+0xf100] ;  /* 0x00f10004bd98783b */ /* 0x000f2e0008000200 */
[C---:B------:R-:W-:Y:S01]  /*d550*/  HMMA.16816.F32 R8, R156.reuse, R170, R8 ;  /* 0x000000aa9c08723c */ /* 0x040fe20000001808 */
[----:B------:R-:W5:Y:S07]  /*d560*/  LDSM.16.M88.4 R168, [R189+UR4+0xf900] ;  /* 0x00f90004bda8783b */ /* 0x000f6e0008000200 */
[C---:B-1----:R-:W-:Y:S08]  /*d570*/  HMMA.16816.F32 R12, R156.reuse, R140, R12 ;  /* 0x0000008c9c0c723c */ /* 0x042ff0000000180c */
[C---:B------:R-:W-:Y:S01]  /*d580*/  HMMA.16816.F32 R16, R156.reuse, R142, R16 ;  /* 0x0000008e9c10723c */ /* 0x040fe20000001810 */
[----:B------:R-:W-:Y:S07]  /*d590*/  LDSM.16.M88.4 R140, [R187+0x4000] ;  /* 0x00400000bb8c783b */ /* 0x000fee0000000200 */
[C---:B------:R-:W-:Y:S08]  /*d5a0*/  HMMA.16816.F32 R20, R156.reuse, R144, R20 ;  /* 0x000000909c14723c */ /* 0x040ff00000001814 */
[C---:B------:R-:W-:Y:S01]  /*d5b0*/  HMMA.16816.F32 R24, R156.reuse, R146, R24 ;  /* 0x000000929c18723c */ /* 0x040fe20000001818 */
[----:B------:R-:W1:Y:S07]  /*d5c0*/  LDSM.16.M88.4 R144, [R133+0xe100] ;  /* 0x00e100008590783b */ /* 0x000e6e0000000200 */
[C---:B------:R-:W-:Y:S08]  /*d5d0*/  HMMA.16816.F32 R28, R156.reuse, R160, R28 ;  /* 0x000000a09c1c723c */ /* 0x040ff0000000181c */
[----:B------:R-:W-:Y:S01]  /*d5e0*/  HMMA.16816.F32 R32, R156, R162, R32 ;  /* 0x000000a29c20723c */ /* 0x000fe20000001820 */
[----:B------:R-:W1:Y:S07]  /*d5f0*/  LDSM.16.M88.4 R156, [R133+0xe900] ;  /* 0x00e90000859c783b */ /* 0x000e6e0000000200 */
[C---:B--2---:R-:W-:Y:S01]  /*d600*/  HMMA.16816.F32 R4, R148.reuse, R164, R4 ;  /* 0x000000a49404723c */ /* 0x044fe20000001804 */
[----:B------:R-:W2:Y:S07]  /*d610*/  LDSM.16.M88.4 R160, [R133+0xf100] ;  /* 0x00f1000085a0783b */ /* 0x000eae0000000200 */
[C---:B------:R-:W-:Y:S01]  /*d620*/  HMMA.16816.F32 R8, R148.reuse, R166, R8 ;  /* 0x000000a69408723c */ /* 0x040fe20000001808 */
[----:B------:R-:W-:Y:S07]  /*d630*/  LDSM.16.M88.4 R164, [R2+0xe100] ;  /* 0x00e1000002a4783b */ /* 0x000fee0000000200 */
[C---:B---3--:R-:W-:Y:S08]  /*d640*/  HMMA.16816.F32 R12, R148.reuse, R136, R12 ;  /* 0x00000088940c723c */ /* 0x048ff0000000180c */
[C---:B------:R-:W-:Y:S01]  /*d650*/  HMMA.16816.F32 R16, R148.reuse, R138, R16 ;  /* 0x0000008a9410723c */ /* 0x040fe20000001810 */
[----:B------:R-:W-:Y:S07]  /*d660*/  LDSM.16.M88.4 R136, [R185+0x4000] ;  /* 0x00400000b988783b */ /* 0x000fee0000000200 */
[C---:B----4-:R-:W-:Y:S08]  /*d670*/  HMMA.16816.F32 R20, R148.reuse, R152, R20 ;  /* 0x000000989414723c */ /* 0x050ff00000001814 */
[C---:B------:R-:W-:Y:S01]  /*d680*/  HMMA.16816.F32 R24, R148.reuse, R154, R24 ;  /* 0x0000009a9418723c */ /* 0x040fe20000001818 */
[----:B------:R-:W3:Y:S07]  /*d690*/  LDSM.16.M88.4 R152, [R0+0xe100] ;  /* 0x00e100000098783b */ /* 0x000eee0000000200 */
[C---:B-----5:R-:W-:Y:S08]  /*d6a0*/  HMMA.16816.F32 R28, R148.reuse, R168, R28 ;  /* 0x000000a8941c723c */ /* 0x060ff0000000181c */
[----:B------:R-:W-:Y:S01]  /*d6b0*/  HMMA.16816.F32 R32, R148, R170, R32 ;  /* 0x000000aa9420723c */ /* 0x000fe20000001820 */
[----:B------:R-:W-:Y:S07]  /*d6c0*/  LDSM.16.M88.4 R148, [R0+0xf100] ;  /* 0x00f100000094783b */ /* 0x000fee0000000200 */
[C---:B-1----:R-:W-:Y:S08]  /*d6d0*/  HMMA.16816.F32 R4, R140.reuse, R144, R4 ;  /* 0x000000908c04723c */ /* 0x042ff00000001804 */
[C---:B------:R-:W-:Y:S01]  /*d6e0*/  HMMA.16816.F32 R8, R140.reuse, R146, R8 ;  /* 0x000000928c08723c */ /* 0x040fe20000001808 */
[----:B------:R-:W1:Y:S07]  /*d6f0*/  LDSM.16.M88.4 R144, [R0+0xe900] ;  /* 0x00e900000090783b */ /* 0x000e6e0000000200 */
[C---:B------:R-:W-:Y:S08]  /*d700*/  HMMA.16816.F32 R12, R140.reuse, R156, R12 ;  /* 0x0000009c8c0c723c */ /* 0x040ff0000000180c */
[C---:B------:R-:W-:Y:S01]  /*d710*/  HMMA.16816.F32 R16, R140.reuse, R158, R16 ;  /* 0x0000009e8c10723c */ /* 0x040fe20000001810 */
[----:B------:R-:W4:Y:S07]  /*d720*/  LDSM.16.M88.4 R156, [R0+0xf900] ;  /* 0x00f90000009c783b */ /* 0x000f2e0000000200 */
[C---:B--2---:R-:W-:Y:S08]  /*d730*/  HMMA.16816.F32 R20, R140.reuse, R160, R20 ;  /* 0x000000a08c14723c */ /* 0x044ff00000001814 */
[C---:B------:R-:W-:Y:S01]  /*d740*/  HMMA.16816.F32 R24, R140.reuse, R162, R24 ;  /* 0x000000a28c18723c */ /* 0x040fe20000001818 */
[----:B------:R-:W2:Y:S07]  /*d750*/  LDSM.16.M88.4 R160, [R184+0x4000] ;  /* 0x00400000b8a0783b */ /* 0x000eae0000000200 */
[C---:B------:R-:W-:Y:S08]  /*d760*/  HMMA.16816.F32 R28, R140.reuse, R172, R28 ;  /* 0x000000ac8c1c723c */ /* 0x040ff0000000181c */
[----:B------:R-:W-:Y:S07]  /*d770*/  HMMA.16816.F32 R32, R140, R174, R32 ;  /* 0x000000ae8c20723c */ /* 0x000fee0000001820 */
[----:B------:R-:W-:Y:S01]  /*d780*/  IADD3 R141, R190, UR4, R189 ;  /* 0x00000004be8d7c10 */ /* 0x000fe2000fffe0bd */
[C---:B---3--:R-:W-:Y:S05]  /*d790*/  HMMA.16816.F32 R4, R136.reuse, R152, R4 ;  /* 0x000000988804723c */ /* 0x048fea0000001804 */
[----:B------:R-:W-:Y:S03]  /*d7a0*/  IADD3 R192, R186, R141, RZ ;  /* 0x0000008dbac07210 */ /* 0x000fe60007ffe0ff */
[C---:B------:R-:W-:Y:S01]  /*d7b0*/  HMMA.16816.F32 R8, R136.reuse, R154, R8 ;  /* 0x0000009a8808723c */ /* 0x040fe20000001808 */
[----:B------:R-:W-:Y:S07]  /*d7c0*/  LDSM.16.M88.4 R152, [R187+0x8000] ;  /* 0x00800000bb98783b */ /* 0x000fee0000000200 */
[C---:B-1----:R-:W-:Y:S01]  /*d7d0*/  HMMA.16816.F32 R12, R136.reuse, R144, R12 ;  /* 0x00000090880c723c */ /* 0x042fe2000000180c */
[----:B------:R-:W1:Y:S07]  /*d7e0*/  LDSM.16.M88.4 R140, [R192+0xe900] ;  /* 0x00e90000c08c783b */ /* 0x000e6e0000000200 */
[C---:B------:R-:W-:Y:S01]  /*d7f0*/  HMMA.16816.F32 R16, R136.reuse, R146, R16 ;  /* 0x000000928810723c */ /* 0x040fe20000001810 */
[----:B------:R-:W3:Y:S07]  /*d800*/  LDSM.16.M88.4 R168, [R192+0xf100] ;  /* 0x00f10000c0a8783b */ /* 0x000eee0000000200 */
[C---:B------:R-:W-:Y:S01]  /*d810*/  HMMA.16816.F32 R20, R136.reuse, R148, R20 ;  /* 0x000000948814723c */ /* 0x040fe20000001814 */
[----:B------:R-:W5:Y:S07]  /*d820*/  LDSM.16.M88.4 R172, [R192+0xf900] ;  /* 0x00f90000c0ac783b */ /* 0x000f6e0000000200 */
[C---:B------:R-:W-:Y:S01]  /*d830*/  HMMA.16816.F32 R24, R136.reuse, R150, R24 ;  /* 0x000000968818723c */ /* 0x040fe20000001818 */
[----:B------:R-:W-:Y:S07]  /*d840*/  LDSM.16.M88.4 R144, [R189+UR4+0x11100] ;  /* 0x01110004bd90783b */ /* 0x000fee0008000200 */
[C---:B----4-:R-:W-:Y:S01]  /*d850*/  HMMA.16816.F32 R28, R136.reuse, R156, R28 ;  /* 0x0000009c881c723c */ /* 0x050fe2000000181c */
[----:B------:R-:W-:Y:S07]  /*d860*/  LDSM.16.M88.4 R148, [R189+UR4+0x11900] ;  /* 0x01190004bd94783b */ /* 0x000fee0008000200 */
        /* <DEDUP_REMOVED lines=11> */
[----:B------:R-:W-:Y:S07]  /*d920*/  LDSM.16.M88.4 R168, [R185+0x8000] ;  /* 0x00800000b9a8783b */ /* 0x000fee0000000200 */
[C---:B-----5:R-:W-:Y:S08]  /*d930*/  HMMA.16816.F32 R28, R160.reuse, R172, R28 ;  /* 0x000000aca01c723c */ /* 0x060ff0000000181c */
        /* <DEDUP_REMOVED lines=20> */
[----:B------:R-:W-:Y:S07]  /*da80*/  LDSM.16.M88.4 R140, [R192+0x11100] ;  /* 0x01110000c08c783b */ /* 0x000fee0000000200 */
[C---:B---3--:R-:W-:Y:S08]  /*da90*/  HMMA.16816.F32 R20, R152.reuse, R160, R20 ;  /* 0x000000a09814723c */ /* 0x048ff00000001814 */
[C---:B------:R-:W-:Y:S08]  /*daa0*/  HMMA.16816.F32 R24, R152.reuse, R162, R24 ;  /* 0x000000a29818723c */ /* 0x040ff00000001818 */
[C---:B------:R-:W-:Y:S07]  /*dab0*/  HMMA.16816.F32 R28, R152.reuse, R164, R28 ;  /* 0x000000a4981c723c */ /* 0x040fee000000181c */
[----:B------:R-:W-:Y:S01]  /*dac0*/  SHF.L.U32 R165, R210, 0x6, RZ ;  /* 0x00000006d2a57819 */ /* 0x000fe200000006ff */
[----:B------:R-:W-:Y:S08]  /*dad0*/  HMMA.16816.F32 R32, R152, R166, R32 ;  /* 0x000000a69820723c */ /* 0x000ff00000001820 */
[C---:B-----5:R-:W-:Y:S08]  /*dae0*/  HMMA.16816.F32 R4, R168.reuse, R172, R4 ;  /* 0x000000aca804723c */ /* 0x060ff00000001804 */
[C---:B------:R-:W-:Y:S08]  /*daf0*/  HMMA.16816.F32 R8, R168.reuse, R174, R8 ;  /* 0x000000aea808723c */ /* 0x040ff00000001808 */
[C---:B----4-:R-:W-:Y:S08]  /*db00*/  HMMA.16816.F32 R12, R168.reuse, R136, R12 ;  /* 0x00000088a80c723c */ /* 0x050ff0000000180c */
[C---:B------:R-:W-:Y:S01]  /*db10*/  HMMA.16816.F32 R16, R168.reuse, R138, R16 ;  /* 0x0000008aa810723c */ /* 0x040fe20000001810 */
[----:B------:R-:W1:Y:S07]  /*db20*/  LDSM.16.M88.4 R136, [R192+0x10900] ;  /* 0x01090000c088783b */ /* 0x000e6e0000000200 */
        /* <DEDUP_REMOVED lines=10> */
[----:B------:R-:W-:Y:S01]  /*dbd0*/  FMUL.FTZ R9, R9, c[0x0][0x320] ;  /* 0x0000c80009097a20 */ /* 0x000fe20000410000 */
[C---:B------:R-:W-:Y:S01]  /*dbe0*/  HMMA.16816.F32 R20, R176.reuse, R140, R20 ;  /* 0x0000008cb014723c */ /* 0x040fe20000001814 */
        /* <DEDUP_REMOVED lines=25> */
[----:B------:R-:W-:Y:S05]  /*dd80*/  FMUL.FTZ R27, R27, c[0x0][0x320] ;  /* 0x0000c8001b1b7a20 */ /* 0x000fea0000410000 */
[----:B------:R1:W1:Y:S01]  /*dd90*/  MUFU.TANH R163, R13 ;  /* 0x0000000d00a37308 */ /* 0x0002620000002400 */
[----:B----4-:R-:W4:Y:S09]  /*dda0*/  LDSM.16.M88.4 R8, [R192+0x11900] ;  /* 0x01190000c008783b */ /* 0x010f320000000200 */
[----:B------:R2:W2:Y:S01]  /*ddb0*/  MUFU.TANH R161, R20 ;  /* 0x0000001400a17308 */ /* 0x0004a20000002400 */
[----:B-----5:R-:W-:Y:S09]  /*ddc0*/  MOV R23, R203 ;  /* 0x000000cb00177202 */ /* 0x020ff20000000f00 */
[----:B------:R-:W3:Y:S01]  /*ddd0*/  MUFU.TANH R159, R21 ;  /* 0x00000015009f7308 */ /* 0x000ee20000002400 */
[----:B-1----:R-:W-:Y:S01]  /*dde0*/  FMUL.FTZ R13, R19, c[0x0][0x320] ;  /* 0x0000c800130d7a20 */ /* 0x002fe20000410000 */
[----:B------:R-:W-:Y:S08]  /*ddf0*/  MOV R19, UR12 ;  /* 0x0000000c00137c02 */ /* 0x000ff00008000f00 */
[----:B------:R1:W1:Y:S01]  /*de00*/  MUFU.TANH R160, R22 ;  /* 0x0000001600a07308 */ /* 0x0002620000002400 */
[----:B--2---:R-:W-:Y:S04]  /*de10*/  IADD3 R20, -R204, 0x1, -R165 ;  /* 0x00000001cc147810 */ /* 0x004fe80007ffe9a5 */
[----:B------:R-:W-:Y:S05]  /*de20*/  IADD3 R19, R20, -c[0x0][0x168], R19 ;  /* 0x80005a0014137a10 */ /* 0x000fea0007ffe013 */
[----:B------:R-:W2:Y:S01]  /*de30*/  MUFU.TANH R146, R146 ;  /* 0x0000009200927308 */ /* 0x000ea20000002400 */
[C---:B------:R-:W-:Y:S01]  /*de40*/  IADD3 R20, R19.reuse, c[0x0][0x328], RZ ;  /* 0x0000ca0013147a10 */ /* 0x040fe20007ffe0ff */
[C---:B----4-:R-:W-:Y:S03]  /*de50*/  HMMA.16816.F32 R28, R176.reuse, R8, R28 ;  /* 0x00000008b01c723c */ /* 0x050fe6000000181c */
[----:B------:R-:W-:Y:S05]  /*de60*/  IADD3 R19, R19, UR13, RZ ;  /* 0x0000000d13137c10 */ /* 0x000fea000fffe0ff */
[----:B------:R-:W4:Y:S01]  /*de70*/  MUFU.TANH R0, R0 ;  /* 0x0000000000007308 */ /* 0x000f220000002400 */
[----:B------:R-:W-:Y:S01]  /*de80*/  @P1 IMAD.HI.U32 R9, R203, c[0x0][0x2c8], RZ ;  /* 0x0000b200cb091a27 */ /* 0x000fe200078e00ff */
[----:B------:R-:W-:Y:S04]  /*de90*/  HMMA.16816.F32 R32, R176, R10, R32 ;  /* 0x0000000ab020723c */ /* 0x000fe80000001820 */
[----:B------:R-:W-:Y:S02]  /*dea0*/  @P0 SHF.R.U32.HI R23, RZ, c[0x0][0x2cc], R9 ;  /* 0x0000b300ff170a19 */ /* 0x000fe40000011609 */
[----:B------:R-:W-:Y:S02]  /*deb0*/  PLOP3.LUT P0, PT, PT, PT, UP0, 0x40, 0x0 ;  /* 0x000000000000781c */ /* 0x000fe40003f0e808 */
[----:B------:R-:W1:Y:S01]  /*dec0*/  MUFU.TANH R2, R2 ;  /* 0x0000000200027308 */ /* 0x000e620000002400 */
[----:B------:R-:W1:Y:S05]  /*ded0*/  SHFL.IDX PT, R9, R23, RZ, 0x1c1f ;  /* 0x001c1fff17097589 */ /* 0x000e6a00000e0000 */
[----:B------:R-:W-:Y:S04]  /*dee0*/  FMUL.FTZ R8, R31, c[0x0][0x320] ;  /* 0x0000c8001f087a20 */ /* 0x000fe80000410000 */
[----:B------:R-:W2:Y:S01]  /*def0*/  MUFU.TANH R147, R147 ;  /* 0x0000009300937308 */ /* 0x000ea20000002400 */
[----:B------:R-:W-:Y:S02]  /*df00*/  FMUL.FTZ R28, R28, c[0x0][0x320] ;  /* 0x0000c8001c1c7a20 */ /* 0x000fe40000410000 */
[----:B------:R-:W-:Y:S02]  /*df10*/  FMUL.FTZ R29, R29, c[0x0][0x320] ;  /* 0x0000c8001d1d7a20 */ /* 0x000fe40000410000 */
[----:B------:R-:W-:Y:S02]  /*df20*/  FMUL.FTZ R30, R30, c[0x0][0x320] ;  /* 0x0000c8001e1e7a20 */ /* 0x000fe40000410000 */
[----:B------:R-:W-:Y:S02]  /*df30*/  FMUL.FTZ R10, R33, c[0x0][0x320] ;  /* 0x0000c800210a7a20 */ /* 0x000fe40000410000 */
[----:B------:R-:W-:Y:S01]  /*df40*/  FMUL.FTZ R18, R34, c[0x0][0x320] ;  /* 0x0000c80022127a20 */ /* 0x000fe20000410000 */
[----:B------:R-:W2:Y:S01]  /*df50*/  MUFU.TANH R175, R175 ;  /* 0x000000af00af7308 */ /* 0x000ea20000002400 */
[----:B------:R-:W-:Y:S02]  /*df60*/  FMUL.FTZ R17, R35, c[0x0][0x320] ;  /* 0x0000c80023117a20 */ /* 0x000fe40000410000 */
[----:B------:R-:W-:Y:S01]  /*df70*/  FMUL.FTZ R32, R32, c[0x0][0x320] ;  /* 0x0000c80020207a20 */ /* 0x000fe20000410000 */
[-C--:B-1----:R-:W-:Y:S02]  /*df80*/  IADD3 R22, R20, R9.reuse, RZ ;  /* 0x0000000914167210 */ /* 0x082fe40007ffe0ff */
[----:B------:R-:W-:Y:S04]  /*df90*/  IADD3 R21, R19, R9, RZ ;  /* 0x0000000913157210 */ /* 0x000fe80007ffe0ff */
[----:B------:R-:W1:Y:S10]  /*dfa0*/  MUFU.TANH R12, R12 ;  /* 0x0000000c000c7308 */ /* 0x000e740000002400 */
[----:B------:R-:W1:Y:S10]  /*dfb0*/  MUFU.TANH R162, R162 ;  /* 0x000000a200a27308 */ /* 0x000e740000002400 */
[----:B------:R-:W1:Y:S10]  /*dfc0*/  MUFU.TANH R15, R15 ;  /* 0x0000000f000f7308 */ /* 0x000e740000002400 */
[----:B------:R-:W1:Y:S10]  /*dfd0*/  MUFU.TANH R16, R16 ;  /* 0x0000001000107308 */ /* 0x000e740000002400 */
[----:B------:R-:W1:Y:S10]  /*dfe0*/  MUFU.TANH R14, R14 ;  /* 0x0000000e000e7308 */ /* 0x000e740000002400 */
[----:B------:R-:W1:Y:S10]  /*dff0*/  MUFU.TANH R13, R13 ;  /* 0x0000000d000d7308 */ /* 0x000e740000002400 */
[----:B------:R1:W1:Y:S10]  /*e000*/  MUFU.TANH R157, R24 ;  /* 0x00000018009d7308 */ /* 0x0002740000002400 */
[----:B------:R1:W1:Y:S10]  /*e010*/  MUFU.TANH R155, R25 ;  /* 0x00000019009b7308 */ /* 0x0002740000002400 */
[----:B------:R1:W1:Y:S10]  /*e020*/  MUFU.TANH R156, R26 ;  /* 0x0000001a009c7308 */ /* 0x0002740000002400 */
[----:B------:R1:W1:Y:S10]  /*e030*/  MUFU.TANH R154, R27 ;  /* 0x0000001b009a7308 */ /* 0x0002740000002400 */
[----:B------:R1:W1:Y:S10]  /*e040*/  MUFU.TANH R153, R28 ;  /* 0x0000001c00997308 */ /* 0x0002740000002400 */
[----:B------:R1:W1:Y:S10]  /*e050*/  MUFU.TANH R151, R29 ;  /* 0x0000001d00977308 */ /* 0x0002740000002400 */
[----:B------:R1:W1:Y:S10]  /*e060*/  MUFU.TANH R150, R30 ;  /* 0x0000001e00967308 */ /* 0x0002740000002400 */
[----:B------:R-:W1:Y:S10]  /*e070*/  MUFU.TANH R8, R8 ;  /* 0x0000000800087308 */ /* 0x000e740000002400 */
[----:B------:R1:W1:Y:S10]  /*e080*/  MUFU.TANH R149, R32 ;  /* 0x0000002000957308 */ /* 0x0002740000002400 */
[----:B------:R-:W1:Y:S10]  /*e090*/  MUFU.TANH R10, R10 ;  /* 0x0000000a000a7308 */ /* 0x000e740000002400 */
[----:B------:R-:W1:Y:S10]  /*e0a0*/  MUFU.TANH R18, R18 ;  /* 0x0000001200127308 */ /* 0x000e740000002400 */
[----:B------:R-:W1:Y:S01]  /*e0b0*/  MUFU.TANH R17, R17 ;  /* 0x0000001100117308 */ /* 0x000e620000002400 */
[----:B------:R-:W-:-:S05]  /*e0c0*/  @P0 BRA `(.L_x_1977) ;  /* 0x000001a000000947 */ /* 0x000fca0003800000 */
[----:B--234-:R-:W-:Y:S01]  /*e0d0*/  MOV R4, c[0x0][0x2ac] ;  /* 0x0000ab0000047a02 */ /* 0x01cfe20000000f00 */
        /* <DEDUP_REMOVED lines=14> */
.L_x_1979:
[----:B------:R-:W-:Y:S04]  /*e1c0*/  MOV R4, 0x1 ;  /* 0x0000000100047802 */ /* 0x000fe80000000f00 */
[----:B------:R-:W-:Y:S11]  /*e1d0*/  ISETP.NE.AND P0, PT, R4, c[0x0][0x32c], PT ;  /* 0x0000cb0004007a0c */ /* 0x000ff60003f05270 */
[----:B------:R-:W-:Y:S02]  /*e1e0*/  @!UPT UIADD3 URZ, URZ, URZ, URZ ;  /* 0x0000003f3f3ff290 */ /* 0x000fe4000fffe03f */
[----:B------:R-:W-:Y:S05]  /*e1f0*/  @P0 IMAD.HI.U32 R4, R6, c[0x0][0x330], RZ ;  /* 0x0000cc0006040a27 */ /* 0x000fea00078e00ff */
[----:B------:R-:W-:Y:S02]  /*e200*/  @P0 SHF.R.U32.HI R6, RZ, c[0x0][0x334], R4 ;  /* 0x0000cd00ff060a19 */ /* 0x000fe40000011604 */
.L_x_1980:
[----:B------:R-:W-:Y:S05]  /*e210*/  BSYNC B0 ;  /* 0x0000000000007941 */ /* 0x000fea0003800000 */
.L_x_1978:
[----:B------:R-:W-:Y:S04]  /*e220*/  IMAD R5, R6, c[0x0][0x32c], -R165 ;  /* 0x0000cb0006057a24 */ /* 0x000fe800078e0aa5 */
[----:B------:R-:W-:Y:S05]  /*e230*/  IMAD.IADD R4, R5, 0x1, -R204 ;  /* 0x0000000105047824 */ /* 0x000fea00078e0acc */
[----:B------:R-:W-:Y:S02]  /*e240*/  IADD3 R5, R4, c[0x0][0x32c], RZ ;  /* 0x0000cb0004057a10 */ /* 0x000fe40007ffe0ff */
[----:B------:R-:W-:Y:S02]  /*e250*/  IMNMX R21, R21, R4, !PT ;  /* 0x0000000415157217 */ /* 0x000fe40007800200 */
[----:B------:R-:W-:Y:S02]  /*e260*/  IMNMX R22, R22, R5, PT ;  /* 0x0000000516167217 */ /* 0x000fe40003800200 */
.L_x_1977:
[----:B--234-:R-:W-:Y:S01]  /*e270*/  ISETP.GT.AND P2, PT, R210, -0x1, PT ;  /* 0xffffffffd200780c */ /* 0x01cfe20003f44270 */
[----:B------:R-:W2:Y:S03]  /*e280*/  SHFL.IDX PT, R6, R23, 0x1, 0x1c1f ;  /* 0x003c1f0017067f89 */ /* 0x000ea600000e0000 */
[C---:B------:R-:W-:Y:S04]  /*e290*/  ISETP.GT.AND P0, PT, R21.reuse, RZ, P2 ;  /* 0x000000ff1500720c */ /* 0x040fe80001704270 */
[----:B------:R-:W-:Y:S04]  /*e2a0*/  ISETP.LT.OR P0, PT, R22, 0x1, P0 ;  /* 0x000000011600780c */ /* 0x000fe80000701670 */
[----:B------:R-:W-:Y:S02]  /*e2b0*/  FSEL R11, R144, -INF , !P0 ;  /* 0xff800000900b7808 */ /* 0x000fe40004000000 */
[C---:B------:R-:W-:Y:S04]  /*e2c0*/  ISETP.GT.AND P0, PT, R21.reuse, 0x1, P2 ;  /* 0x000000011500780c */ /* 0x040fe80001704270 */
[----:B------:R-:W-:Y:S04]  /*e2d0*/  ISETP.LT.OR P0, PT, R22, 0x2, P0 ;  /* 0x000000021600780c */ /* 0x000fe80000701670 */
[----:B------:R-:W-:Y:S02]  /*e2e0*/  FSEL R9, R146, -INF , !P0 ;  /* 0xff80000092097808 */ /* 0x000fe40004000000 */
[----:B------:R-:W-:Y:S01]  /*e2f0*/  ISETP.GT.AND P0, PT, R21, 0x8, P2 ;  /* 0x000000081500780c */ /* 0x000fe20001704270 */
[--C-:B--2---:R-:W-:Y:S02]  /*e300*/  IMAD.IADD R4, R20, 0x1, R6.reuse ;  /* 0x0000000114047824 */ /* 0x104fe400078e0206 */
[----:B------:R-:W-:Y:S01]  /*e310*/  IMAD.IADD R19, R19, 0x1, R6 ;  /* 0x0000000113137824 */ /* 0x000fe200078e0206 */
        /* <DEDUP_REMOVED lines=11> */
[----:B------:R-:W-:Y:S04]  /*e3d0*/  ISETP.GT.AND P0, PT, R21, 0x18, P2 ;  /* 0x000000181500780c */ /* 0x000fe80001704270 */
[C---:B------:R-:W-:Y:S04]  /*e3e0*/  ISETP.LT.OR P0, PT, R22.reuse, 0x19, P0 ;  /* 0x000000191600780c */ /* 0x040fe80000701670 */
[----:B-1----:R-:W-:Y:S02]  /*e3f0*/  FSEL R143, R15, -INF , !P0 ;  /* 0xff8000000f8f7808 */ /* 0x002fe40004000000 */
        /* <DEDUP_REMOVED lines=45> */
.L_x_1983:
[----:B------:R-:W-:Y:S04]  /*e6d0*/  MOV R6, 0x1 ;  /* 0x0000000100067802 */ /* 0x000fe80000000f00 */
[----:B------:R-:W-:Y:S11]  /*e6e0*/  ISETP.NE.AND P0, PT, R6, c[0x0][0x32c], PT ;  /* 0x0000cb0006007a0c */ /* 0x000ff60003f05270 */
[----:B------:R-:W-:Y:S02]  /*e6f0*/  @!UPT UIADD3 URZ, URZ, URZ, URZ ;  /* 0x0000003f3f3ff290 */ /* 0x000fe4000fffe03f */
[----:B------:R-:W-:Y:S05]  /*e700*/  @P0 IMAD.HI.U32 R6, R10, c[0x0][0x330], RZ ;  /* 0x0000cc000a060a27 */ /* 0x000fea00078e00ff */
[----:B------:R-:W-:Y:S02]  /*e710*/  @P0 SHF.R.U32.HI R10, RZ, c[0x0][0x334], R6 ;  /* 0x0000cd00ff0a0a19 */ /* 0x000fe40000011606 */
.L_x_1984:
[----:B------:R-:W-:Y:S05]  /*e720*/  BSYNC B0 ;  /* 0x0000000000007941 */ /* 0x000fea0003800000 */
.L_x_1982:
[----:B------:R-:W-:Y:S04]  /*e730*/  IMAD R15, R10, c[0x0][0x32c], -R165 ;  /* 0x0000cb000a0f7a24 */ /* 0x000fe800078e0aa5 */
[----:B------:R-:W-:Y:S05]  /*e740*/  IMAD.IADD R6, R15, 0x1, -R204 ;  /* 0x000000010f067824 */ /* 0x000fea00078e0acc */
[----:B------:R-:W-:Y:S02]  /*e750*/  IADD3 R15, R6, c[0x0][0x32c], RZ ;  /* 0x0000cb00060f7a10 */ /* 0x000fe40007ffe0ff */
[----:B------:R-:W-:Y:S02]  /*e760*/  IMNMX R19, R19, R6, !PT ;  /* 0x0000000613137217 */ /* 0x000fe40007800200 */
[----:B------:R-:W-:Y:S02]  /*e770*/  IMNMX R4, R4, R15, PT ;  /* 0x0000000f04047217 */ /* 0x000fe40003800200 */
.L_x_1981:
[C---:B------:R-:W-:Y:S01]  /*e780*/  ISETP.GT.AND P0, PT, R19.reuse, RZ, P2 ;  /* 0x000000ff1300720c */ /* 0x040fe20001704270 */
[----:B------:R-:W-:Y:S04]  /*e790*/  DEPBAR.LE SB0, 0x2 ;  /* 0x000080800000791a */ /* 0x000fe80000000000 */
[----:B------:R-:W-:Y:S01]  /*e7a0*/  BAR.SYNC.DEFER_BLOCKING 0x0 ;  /* 0x0000000000007b1d */ /* 0x000fe20000010000 */
[----:B------:R-:W-:Y:S02]  /*e7b0*/  ISETP.LT.OR P0, PT, R4, 0x1, P0 ;  /* 0x000000010400780c */ /* 0x000fe40000701670 */
[C---:B------:R-:W-:Y:S02]  /*e7c0*/  ISETP.GT.AND P1, PT, R19.reuse, 0x38, P2 ;  /* 0x000000381300780c */ /* 0x040fe40001724270 */
        /* <DEDUP_REMOVED lines=8> */
[C---:B------:R-:W-:Y:S02]  /*e850*/  ISETP.LT.OR P0, PT, R4.reuse, 0x9, P0 ;  /* 0x000000090400780c */ /* 0x040fe40000701670 */
[----:B------:R-:W-:Y:S01]  /*e860*/  FMNMX.FTZ R0, R7, R0, !PT ;  /* 0x0000000007007209 */ /* 0x000fe20007810000 */
[----:B------:R-:W-:Y:S01]  /*e870*/  LDSM.16.MT88.4 R28, [R134+UR4+0x100] ;  /* 0x00010004861c783b */ /* 0x000fe20008004200 */
        /* <DEDUP_REMOVED lines=58> */
[----:B------:R-:W-:Y:S02]  /*ec20*/  FMNMX.FTZ R15, R150, R15, !PT ;  /* 0x0000000f960f7209 */ /* 0x000fe40007810000 */
[----:B------:R-:W-:Y:S02]  /*ec30*/  FSEL R148, R8, -INF , !P0 ;  /* 0xff80000008947808 */ /* 0x000fe40004000000 */
[----:B------:R-:W-:Y:S02]  /*ec40*/  ISETP.GT.AND P0, PT, R19, 0x39, P2 ;  /* 0x000000391300780c */ /* 0x000fe40001704270 */
[----:B------:R-:W-:Y:S02]  /*ec50*/  ISETP.LT.OR P1, PT, R4, 0x39, P1 ;  /* 0x000000390400780c */ /* 0x000fe40000f21670 */
[----:B------:R-:W-:Y:S02]  /*ec60*/  FMNMX.FTZ R15, R148, R15, !PT ;  /* 0x0000000f940f7209 */ /* 0x000fe40007810000 */
[----:B------:R-:W-:Y:S02]  /*ec70*/  FSEL R146, R18, -INF , !P1 ;  /* 0xff80000012927808 */ /* 0x000fe40004800000 */
[----:B------:R-:W-:Y:S02]  /*ec80*/  ISETP.LT.OR P0, PT, R4, 0x3a, P0 ;  /* 0x0000003a0400780c */ /* 0x000fe40000701670 */
[----:B------:R-:W-:Y:S02]  /*ec90*/  FMNMX.FTZ R19, R146, R15, !PT ;  /* 0x0000000f92137209 */ /* 0x000fe40007810000 */
[----:B------:R-:W-:Y:S02]  /*eca0*/  FSEL R144, R17, -INF , !P0 ;  /* 0xff80000011907808 */ /* 0x000fe40004000000 */
[----:B-1----:R-:W-:Y:S02]  /*ecb0*/  FMNMX.FTZ R4, R0, R13, !PT ;  /* 0x0000000d00047209 */ /* 0x002fe40007810000 */
[----:B------:R-:W-:Y:S03]  /*ecc0*/  FMNMX.FTZ R17, R144, R19, !PT ;  /* 0x0000001390117209 */ /* 0x000fe60007810000 */
[----:B------:R-:W1:Y:S08]  /*ecd0*/  SHFL.BFLY PT, R15, R4, 0x1, 0x1f ;  /* 0x0c201f00040f7f89 */ /* 0x000e7000000e0000 */
[----:B------:R-:W2:Y:S01]  /*ece0*/  SHFL.BFLY PT, R0, R17, 0x2, 0x1f ;  /* 0x0c401f0011007f89 */ /* 0x000ea200000e0000 */
[----:B-1----:R-:W-:Y:S04]  /*ecf0*/  FMNMX.FTZ R2, R4, R15, !PT ;  /* 0x0000000f04027209 */ /* 0x002fe80007810000 */
[C---:B------:R-:W-:Y:S01]  /*ed00*/  FSETP.NEU.FTZ.AND P0, PT, R2.reuse, -INF , PT ;  /* 0xff8000000200780b */ /* 0x040fe20003f1d000 */
[----:B------:R-:W-:Y:S01]  /*ed10*/  FMUL.FTZ R152, R2, c[0x0][0x2d0] ;  /* 0x0000b40002987a20 */ /* 0x000fe20000410000 */
[----:B--2---:R-:W-:Y:S04]  /*ed20*/  FMNMX.FTZ R13, R17, R0, !PT ;  /* 0x00000000110d7209 */ /* 0x004fe80007810000 */
[----:B------:R-:W-:Y:S02]  /*ed30*/  FSEL R152, R152, RZ, P0 ;  /* 0x000000ff98987208 */ /* 0x000fe40000000000 */
[----:B------:R-:W-:Y:S01]  /*ed40*/  IADD3 R17, R134, UR4, RZ ;  /* 0x0000000486117c10 */ /* 0x000fe2000fffe0ff */
[----:B------:R-:W1:Y:S02]  /*ed50*/  SHFL.BFLY PT, R0, R13, 0x1, 0x1f ;  /* 0x0c201f000d007f89 */ /* 0x000e6400000e0000 */
[--C-:B------:R-:W-:Y:S01]  /*ed60*/  FFMA.FTZ R166, R5, c[0x0][0x2d0], -R152.reuse ;  /* 0x0000b40005a67a23 */ /* 0x100fe20000010898 */
[----:B------:R-:W-:Y:S01]  /*ed70*/  FSEL R5, R2, RZ, P0 ;  /* 0x000000ff02057208 */ /* 0x000fe20000000000 */
[--C-:B------:R-:W-:Y:S01]  /*ed80*/  FFMA.FTZ R168, R11, c[0x0][0x2d0], -R152.reuse ;  /* 0x0000b4000ba87a23 */ /* 0x100fe20000010898 */
[----:B------:R-:W-:Y:S01]  /*ed90*/  IADD3 R164, R188, R17, RZ ;  /* 0x00000011bca47210 */ /* 0x000fe20007ffe0ff */
[----:B------:R-:W-:Y:S02]  /*eda0*/  FFMA.FTZ R167, R9, c[0x0][0x2d0], -R152 ;  /* 0x0000b40009a77a23 */ /* 0x000fe40000010898 */
[----:B------:R-:W-:Y:S01]  /*edb0*/  FADD.FTZ R4, -R5, R132 ;  /* 0x0000008405047221 */ /* 0x000fe20000010100 */
[----:B------:R-:W-:Y:S01]  /*edc0*/  MUFU.EX2 R166, R166 ;  /* 0x000000a600a67308 */ /* 0x000fe20000000800 */
[--C-:B------:R-:W-:Y:S01]  /*edd0*/  FFMA.FTZ R169, R7, c[0x0][0x2d0], -R152.reuse ;  /* 0x0000b40007a97a23 */ /* 0x100fe20000010898 */
[----:B------:R-:W-:Y:S01]  /*ede0*/  IADD3 R5, R135, UR4, RZ ;  /* 0x0000000487057c10 */ /* 0x000fe2000fffe0ff */
[----:B------:R-:W-:Y:S02]  /*edf0*/  FMUL.FTZ R132, R4, c[0x0][0x2d0] ;  /* 0x0000b40004847a20 */ /* 0x000fe40000410000 */
[--C-:B------:R-:W-:Y:S01]  /*ee00*/  FFMA.FTZ R176, R143, c[0x0][0x2d0], -R152.reuse ;  /* 0x0000b4008fb07a23 */ /* 0x100fe20000010898 */
[----:B------:R-:W-:Y:S01]  /*ee10*/  IADD3 R133, R188, R5, RZ ;  /* 0x00000005bc857210 */ /* 0x000fe20007ffe0ff */
[--C-:B------:R-:W-:Y:S02]  /*ee20*/  FFMA.FTZ R177, R141, c[0x0][0x2d0], -R152.reuse ;  /* 0x0000b4008db17a23 */ /* 0x100fe40000010898 */
[--C-:B------:R-:W-:Y:S01]  /*ee30*/  FFMA.FTZ R182, R161, c[0x0][0x2d0], -R152.reuse ;  /* 0x0000b400a1b67a23 */ /* 0x100fe20000010898 */
[----:B------:R-:W2:Y:S01]  /*ee40*/  MUFU.EX2 R132, R132 ;  /* 0x0000008400847308 */ /* 0x000ea20000000800 */
[--C-:B------:R-:W-:Y:S02]  /*ee50*/  FFMA.FTZ R183, R159, c[0x0][0x2d0], -R152.reuse ;  /* 0x0000b4009fb77a23 */ /* 0x100fe40000010898 */
[--C-:B------:R-:W-:Y:S01]  /*ee60*/  FFMA.FTZ R192, R157, c[0x0][0x2d0], -R152.reuse ;  /* 0x0000b4009dc07a23 */ /* 0x100fe20000010898 */
[----:B-1----:R-:W-:Y:S01]  /*ee70*/  FMNMX.FTZ R0, R13, R0, !PT ;  /* 0x000000000d007209 */ /* 0x002fe20007810000 */
[--C-:B------:R-:W-:Y:S01]  /*ee80*/  FFMA.FTZ R211, R155, c[0x0][0x2d0], -R152.reuse ;  /* 0x0000b4009bd37a23 */ /* 0x100fe20000010898 */
[----:B------:R-:W1:Y:S01]  /*ee90*/  LDSM.16.MT88.4 R12, [R135+UR4+0x100] ;  /* 0x00010004870c783b */ /* 0x000e620008004200 */
[--C-:B------:R-:W-:Y:S01]  /*eea0*/  FFMA.FTZ R216, R153, c[0x0][0x2d0], -R152.reuse ;  /* 0x0000b40099d87a23 */ /* 0x100fe20000010898 */
[C---:B------:R-:W-:Y:S01]  /*eeb0*/  FSETP.NEU.FTZ.AND P0, PT, R0.reuse, -INF , PT ;  /* 0xff8000000000780b */ /* 0x040fe20003f1d000 */
[C---:B------:R-:W-:Y:S01]  /*eec0*/  FMUL.FTZ R145, R0.reuse, c[0x0][0x2d0] ;  /* 0x0000b40000917a20 */ /* 0x040fe20000410000 */
[----:B------:R-:W-:Y:S01]  /*eed0*/  MUFU.EX2 R168, R168 ;  /* 0x000000a800a87308 */ /* 0x000fe20000000800 */
[--C-:B------:R-:W-:Y:S01]  /*eee0*/  FFMA.FTZ R217, R151, c[0x0][0x2d0], -R152.reuse ;  /* 0x0000b40097d97a23 */ /* 0x100fe20000010898 */
[----:B------:R-:W-:Y:S01]  /*eef0*/  FSEL R4, R0, RZ, P0 ;  /* 0x000000ff00047208 */ /* 0x000fe20000000000 */
[--C-:B------:R-:W-:Y:S01]  /*ef00*/  FFMA.FTZ R218, R149, c[0x0][0x2d0], -R152.reuse ;  /* 0x0000b40095da7a23 */ /* 0x100fe20000010898 */
[----:B------:R-:W-:Y:S01]  /*ef10*/  FSEL R145, R145, RZ, P0 ;  /* 0x000000ff91917208 */ /* 0x000fe20000000000 */
[--C-:B------:R-:W-:Y:S02]  /*ef20*/  FFMA.FTZ R174, R175, c[0x0][0x2d0], -R152.reuse ;  /* 0x0000b400afae7a23 */ /* 0x100fe40000010898 */
[----:B------:R-:W-:Y:S02]  /*ef30*/  FADD.FTZ R4, -R4, R3 ;  /* 0x0000000304047221 */ /* 0x000fe40000010100 */
[--C-:B------:R-:W-:Y:S01]  /*ef40*/  FFMA.FTZ R172, R20, c[0x0][0x2d0], -R145.reuse ;  /* 0x0000b40014ac7a23 */ /* 0x100fe20000010891 */
[----:B------:R-:W3:Y:S01]  /*ef50*/  MUFU.EX2 R167, R167 ;  /* 0x000000a700a77308 */ /* 0x000ee20000000800 */
[--C-:B------:R-:W-:Y:S01]  /*ef60*/  FFMA.FTZ R171, R16, c[0x0][0x2d0], -R145.reuse ;  /* 0x0000b40010ab7a23 */ /* 0x100fe20000010891 */
[----:B------:R-:W4:Y:S01]  /*ef70*/  LDSM.16.MT88.4 R20, [R133+0x100] ;  /* 0x000100008514783b */ /* 0x000f220000004200 */
[--C-:B------:R-:W-:Y:S02]  /*ef80*/  FFMA.FTZ R170, R10, c[0x0][0x2d0], -R145.reuse ;  /* 0x0000b4000aaa7a23 */ /* 0x100fe40000010891 */
[--C-:B------:R-:W-:Y:S02]  /*ef90*/  FFMA.FTZ R173, R6, c[0x0][0x2d0], -R145.reuse ;  /* 0x0000b40006ad7a23 */ /* 0x100fe40000010891 */
[----:B------:R-:W-:Y:S02]  /*efa0*/  FMUL.FTZ R3, R4, c[0x0][0x2d0] ;  /* 0x0000b40004037a20 */ /* 0x000fe40000410000 */
[C---:B--2---:R-:W-:Y:S01]  /*efb0*/  FMUL.FTZ R4, R132.reuse, R128 ;  /* 0x0000008084047220 */ /* 0x044fe20000410000 */
[----:B------:R-:W2:Y:S01]  /*efc0*/  MUFU.EX2 R169, R169 ;  /* 0x000000a900a97308 */ /* 0x000ea20000000800 */
[C---:B------:R-:W-:Y:S02]  /*efd0*/  FMUL.FTZ R5, R132.reuse, R129 ;  /* 0x0000008184057220 */ /* 0x040fe40000410000 */
[C---:B------:R-:W-:Y:S02]  /*efe0*/  FMUL.FTZ R8, R132.reuse, R124 ;  /* 0x0000007c84087220 */ /* 0x040fe40000410000 */
[C---:B------:R-:W-:Y:S02]  /*eff0*/  FMUL.FTZ R9, R132.reuse, R125 ;  /* 0x0000007d84097220 */ /* 0x040fe40000410000 */
[C---:B------:R-:W-:Y:S02]  /*f000*/  FMUL.FTZ R16, R132.reuse, R116 ;  /* 0x0000007484107220 */ /* 0x040fe40000410000 */
[C---:B------:R-:W-:Y:S01]  /*f010*/  FMUL.FTZ R17, R132.reuse, R117 ;  /* 0x0000007584117220 */ /* 0x040fe20000410000 */
[----:B------:R-:W5:Y:S01]  /*f020*/  MUFU.EX2 R3, R3 ;  /* 0x0000000300037308 */ /* 0x000f620000000800 */
[C---:B------:R-:W-:Y:S02]  /*f030*/  FMUL.FTZ R24, R132.reuse, R108 ;  /* 0x0000006c84187220 */ /* 0x040fe40000410000 */
[C---:B------:R-:W-:Y:S01]  /*f040*/  FMUL.FTZ R25, R132.reuse, R109 ;  /* 0x0000006d84197220 */ /* 0x040fe20000410000 */
[----:B---3--:R-:W-:Y:S01]  /*f050*/  F2FP.PACK_AB R136, R167, R168 ;  /* 0x000000a8a788723e */ /* 0x008fe200000000ff */
[C---:B------:R-:W-:Y:S02]  /*f060*/  FMUL.FTZ R32, R132.reuse, R100 ;  /* 0x0000006484207220 */ /* 0x040fe40000410000 */
[----:B------:R-:W-:Y:S02]  /*f070*/  FMUL.FTZ R33, R132, R101 ;  /* 0x0000006584217220 */ /* 0x000fe40000410000 */
[--C-:B------:R-:W-:Y:S01]  /*f080*/  FFMA.FTZ R175, R163, c[0x0][0x2d0], -R152.reuse ;  /* 0x0000b400a3af7a23 */ /* 0x100fe20000010898 */
[----:B------:R-:W-:Y:S01]  /*f090*/  MUFU.EX2 R172, R172 ;  /* 0x000000ac00ac7308 */ /* 0x000fe20000000800 */
[--C-:B------:R-:W-:Y:S02]  /*f0a0*/  FFMA.FTZ R180, R142, c[0x0][0x2d0], -R145.reuse ;  /* 0x0000b4008eb47a23 */ /* 0x100fe40000010891 */
[--C-:B------:R-:W-:Y:S01]  /*f0b0*/  FFMA.FTZ R181, R140, c[0x0][0x2d0], -R145.reuse ;  /* 0x0000b4008cb57a23 */ /* 0x100fe20000010891 */
[----:B--2---:R-:W-:Y:S01]  /*f0c0*/  F2FP.PACK_AB R138, R169, R166 ;  /* 0x000000a6a98a723e */ /* 0x004fe200000000ff */
[----:B------:R-:W-:Y:S01]  /*f0d0*/  LDSM.16.MT88.4 R140, [R134+UR4+0x2900] ;  /* 0x00290004868c783b */ /* 0x000fe20008004200 */
[--C-:B------:R-:W-:Y:S02]  /*f0e0*/  FFMA.FTZ R212, R160, c[0x0][0x2d0], -R145.reuse ;  /* 0x0000b400a0d47a23 */ /* 0x100fe40000010891 */
[--C-:B------:R-:W-:Y:S02]  /*f0f0*/  FFMA.FTZ R213, R158, c[0x0][0x2d0], -R145.reuse ;  /* 0x0000b4009ed57a23 */ /* 0x100fe40000010891 */
[----:B------:R-:W2:Y:S01]  /*f100*/  MUFU.EX2 R171, R171 ;  /* 0x000000ab00ab7308 */ /* 0x000ea20000000800 */
[--C-:B------:R-:W-:Y:S02]  /*f110*/  FFMA.FTZ R214, R156, c[0x0][0x2d0], -R145.reuse ;  /* 0x0000b4009cd67a23 */ /* 0x100fe40000010891 */
[----:B------:R-:W-:Y:S01]  /*f120*/  LDSM.16.MT88.4 R156, [R164+0x3900] ;  /* 0x00390000a49c783b */ /* 0x000fe20000004200 */
[C---:B-----5:R-:W-:Y:S02]  /*f130*/  FMUL.FTZ R6, R3.reuse, R130 ;  /* 0x0000008203067220 */ /* 0x060fe40000410000 */
        /* <DEDUP_REMOVED lines=11> */
[----:B------:R-:W-:Y:S01]  /*f1f0*/  FMUL.FTZ R34, R3, R102 ;  /* 0x0000006603227220 */ /* 0x000fe20000410000 */
[----:B--2---:R-:W-:Y:S01]  /*f200*/  F2FP.PACK_AB R137, R171, R172 ;  /* 0x000000acab89723e */ /* 0x004fe200000000ff */
[----:B------:R-:W-:Y:S02]  /*f210*/  FMUL.FTZ R35, R3, R103 ;  /* 0x0000006703237220 */ /* 0x000fe40000410000 */
[--C-:B------:R-:W-:Y:S03]  /*f220*/  FFMA.FTZ R215, R154, c[0x0][0x2d0], -R145.reuse ;  /* 0x0000b4009ad77a23 */ /* 0x100fe60000010891 */
[----:B------:R-:W-:Y:S01]  /*f230*/  LDSM.16.MT88.4 R100, [R134+UR4+0x2100] ;  /* 0x002100048664783b */ /* 0x000fe20008004200 */
[--C-:B------:R-:W-:Y:S01]  /*f240*/  FFMA.FTZ R220, R150, c[0x0][0x2d0], -R145.reuse ;  /* 0x0000b40096dc7a23 */ /* 0x100fe20000010891 */
[----:B------:R-:W-:Y:S01]  /*f250*/  MUFU.EX2 R174, R174 ;  /* 0x000000ae00ae7308 */ /* 0x000fe20000000800 */
[--C-:B------:R-:W-:Y:S02]  /*f260*/  FFMA.FTZ R221, R148, c[0x0][0x2d0], -R145.reuse ;  /* 0x0000b40094dd7a23 */ /* 0x100fe40000010891 */
[--C-:B------:R-:W-:Y:S02]  /*f270*/  FFMA.FTZ R222, R146, c[0x0][0x2d0], -R145.reuse ;  /* 0x0000b40092de7a23 */ /* 0x100fe40000010891 */
[----:B------:R-:W-:Y:S01]  /*f280*/  FFMA.FTZ R152, R147, c[0x0][0x2d0], -R152 ;  /* 0x0000b40093987a23 */ /* 0x000fe20000010898 */
[----:B------:R-:W-:Y:S01]  /*f290*/  LDSM.16.MT88.4 R116, [R134+UR4+0x900] ;  /* 0x000900048674783b */ /* 0x000fe20008004200 */
[C---:B------:R-:W-:Y:S02]  /*f2a0*/  FMUL.FTZ R36, R132.reuse, R36 ;  /* 0x0000002484247220 */ /* 0x040fe40000410000 */
[C---:B------:R-:W-:Y:S01]  /*f2b0*/  FMUL.FTZ R37, R132.reuse, R37 ;  /* 0x0000002584257220 */ /* 0x040fe20000410000 */
[----:B------:R2:W-:Y:S01]  /*f2c0*/  MUFU.EX2 R219, R152 ;  /* 0x0000009800db7308 */ /* 0x0005e20000000800 */
[----:B------:R-:W-:Y:S01]  /*f2d0*/  FMUL.FTZ R38, R3, R38 ;  /* 0x0000002603267220 */ /* 0x000fe20000410000 */
[----:B---3--:R-:W-:Y:S02]  /*f2e0*/  F2FP.PACK_AB R139, R173, R170 ;  /* 0x000000aaad8b723e */ /* 0x008fe400000000ff */
[----:B------:R-:W-:Y:S01]  /*f2f0*/  LDSM.16.MT88.4 R124, [R135+UR4+0x2900] ;  /* 0x00290004877c783b */ /* 0x000fe20008004200 */
[C---:B------:R-:W-:Y:S02]  /*f300*/  FMUL.FTZ R39, R3.reuse, R39 ;  /* 0x0000002703277220 */ /* 0x040fe40000410000 */
[C---:B------:R-:W-:Y:S02]  /*f310*/  FMUL.FTZ R40, R132.reuse, R40 ;  /* 0x0000002884287220 */ /* 0x040fe40000410000 */
[C---:B------:R-:W-:Y:S01]  /*f320*/  FMUL.FTZ R41, R132.reuse, R41 ;  /* 0x0000002984297220 */ /* 0x040fe20000410000 */
[C---:B-1----:R-:W-:Y:S01]  /*f330*/  HMMA.16816.F32 R4, R136.reuse, R12, R4 ;  /* 0x0000000c8804723c */ /* 0x042fe20000001804 */
[----:B------:R-:W1:Y:S01]  /*f340*/  MUFU.EX2 R175, R175 ;  /* 0x000000af00af7308 */ /* 0x000e620000000800 */
[----:B------:R-:W-:Y:S03]  /*f350*/  LDSM.16.MT88.4 R148, [R133+0x3900] ;  /* 0x003900008594783b */ /* 0x000fe60000004200 */
[C---:B------:R-:W-:Y:S02]  /*f360*/  FMUL.FTZ R42, R3.reuse, R42 ;  /* 0x0000002a032a7220 */ /* 0x040fe40000410000 */
[C---:B------:R-:W-:Y:S01]  /*f370*/  FMUL.FTZ R12, R132.reuse, R120 ;  /* 0x00000078840c7220 */ /* 0x040fe20000410000 */
[C---:B------:R-:W-:Y:S03]  /*f380*/  HMMA.16816.F32 R8, R136.reuse, R14, R8 ;  /* 0x0000000e8808723c */ /* 0x040fe60000001808 */
[----:B------:R-:W-:Y:S01]  /*f390*/  MUFU.EX2 R176, R176 ;  /* 0x000000b000b07308 */ /* 0x000fe20000000800 */
[C---:B------:R-:W-:Y:S01]  /*f3a0*/  FMUL.FTZ R13, R132.reuse, R121 ;  /* 0x00000079840d7220 */ /* 0x040fe20000410000 */
[----:B--2---:R-:W-:Y:S02]  /*f3b0*/  LDSM.16.MT88.4 R152, [R134+UR4+0x3900] ;  /* 0x003900048698783b */ /* 0x004fe40008004200 */
[C---:B------:R-:W-:Y:S02]  /*f3c0*/  FMUL.FTZ R14, R3.reuse, R122 ;  /* 0x0000007a030e7220 */ /* 0x040fe40000410000 */
[C---:B------:R-:W-:Y:S03]  /*f3d0*/  FMUL.FTZ R15, R3.reuse, R123 ;  /* 0x0000007b030f7220 */ /* 0x040fe60000410000 */
[C---:B------:R-:W-:Y:S01]  /*f3e0*/  FMUL.FTZ R43, R3.reuse, R43 ;  /* 0x0000002b032b7220 */ /* 0x040fe20000410000 */
[----:B------:R-:W2:Y:S01]  /*f3f0*/  MUFU.EX2 R177, R177 ;  /* 0x000000b100b17308 */ /* 0x000ea20000000800 */
[----:B------:R-:W3:Y:S01]  /*f400*/  LDSM.16.MT88.4 R120, [R164+0x100] ;  /* 0x00010000a478783b */ /* 0x000ee20000004200 */
[C---:B------:R-:W-:Y:S01]  /*f410*/  FMUL.FTZ R44, R132.reuse, R44 ;  /* 0x0000002c842c7220 */ /* 0x040fe20000410000 */
[C---:B----4-:R-:W-:Y:S03]  /*f420*/  HMMA.16816.F32 R12, R136.reuse, R20, R12 ;  /* 0x00000014880c723c */ /* 0x050fe6000000180c */
        /* <DEDUP_REMOVED lines=10> */
[----:B------:R-:W4:Y:S01]  /*f4d0*/  LDSM.16.MT88.4 R112, [R135+UR4+0x2100] ;  /* 0x002100048770783b */ /* 0x000f220008004200 */
        /* <DEDUP_REMOVED lines=9> */
[----:B------:R-:W-:Y:S01]  /*f570*/  MUFU.EX2 R183, R183 ;  /* 0x000000b700b77308 */ /* 0x000fe20000000800 */
[C---:B------:R-:W-:Y:S02]  /*f580*/  FMUL.FTZ R52, R132.reuse, R52 ;  /* 0x0000003484347220 */ /* 0x040fe40000410000 */
[C---:B------:R-:W-:Y:S04]  /*f590*/  FMUL.FTZ R30, R3.reuse, R106 ;  /* 0x0000006a031e7220 */ /* 0x040fe80000410000 */
[C---:B------:R-:W-:Y:S02]  /*f5a0*/  FMUL.FTZ R31, R3.reuse, R107 ;  /* 0x0000006b031f7220 */ /* 0x040fe40000410000 */
[----:B------:R-:W5:Y:S01]  /*f5b0*/  LDSM.16.MT88.4 R104, [R133+0x2100] ;  /* 0x002100008568783b */ /* 0x000f620000004200 */
        /* <DEDUP_REMOVED lines=12> */
[C---:B----4-:R-:W-:Y:S04]  /*f680*/  HMMA.16816.F32 R36, R136.reuse, R112, R36 ;  /* 0x000000708824723c */ /* 0x050fe80000001824 */
[C---:B------:R-:W-:Y:S01]  /*f690*/  FMUL.FTZ R60, R132.reuse, R60 ;  /* 0x0000003c843c7220 */ /* 0x040fe20000410000 */
[----:B------:R-:W-:Y:S01]  /*f6a0*/  MUFU.EX2 R212, R212 ;  /* 0x000000d400d47308 */ /* 0x000fe20000000800 */
[C---:B------:R-:W-:Y:S02]  /*f6b0*/  FMUL.FTZ R61, R132.reuse, R61 ;  /* 0x0000003d843d7220 */ /* 0x040fe40000410000 */
[C---:B------:R-:W-:Y:S01]  /*f6c0*/  HMMA.16816.F32 R40, R136.reuse, R114, R40 ;  /* 0x000000728828723c */ /* 0x040fe20000001828 */
[----:B------:R-:W-:Y:S03]  /*f6d0*/  LDSM.16.MT88.4 R112, [R135+UR4+0x900] ;  /* 0x000900048770783b */ /* 0x000fe60008004200 */
[C---:B------:R-:W-:Y:S02]  /*f6e0*/  FMUL.FTZ R62, R3.reuse, R62 ;  /* 0x0000003e033e7220 */ /* 0x040fe40000410000 */
[C---:B------:R-:W-:Y:S01]  /*f6f0*/  FMUL.FTZ R63, R3.reuse, R63 ;  /* 0x0000003f033f7220 */ /* 0x040fe20000410000 */
[----:B------:R-:W-:Y:S01]  /*f700*/  MUFU.EX2 R213, R213 ;  /* 0x000000d500d57308 */ /* 0x000fe20000000800 */
[C---:B------:R-:W-:Y:S01]  /*f710*/  FMUL.FTZ R64, R132.reuse, R64 ;  /* 0x0000004084407220 */ /* 0x040fe20000410000 */
[C---:B-----5:R-:W-:Y:S03]  /*f720*/  HMMA.16816.F32 R44, R136.reuse, R104, R44 ;  /* 0x00000068882c723c */ /* 0x060fe6000000182c */
[C---:B------:R-:W-:Y:S02]  /*f730*/  FMUL.FTZ R65, R132.reuse, R65 ;  /* 0x0000004184417220 */ /* 0x040fe40000410000 */
[C---:B------:R-:W-:Y:S03]  /*f740*/  FMUL.FTZ R66, R3.reuse, R66 ;  /* 0x0000004203427220 */ /* 0x040fe60000410000 */
[----:B------:R-:W-:Y:S01]  /*f750*/  MUFU.EX2 R214, R214 ;  /* 0x000000d600d67308 */ /* 0x000fe20000000800 */
[C---:B------:R-:W-:Y:S01]  /*f760*/  FMUL.FTZ R67, R3.reuse, R67 ;  /* 0x0000004303437220 */ /* 0x040fe20000410000 */
[C---:B------:R-:W-:Y:S01]  /*f770*/  HMMA.16816.F32 R48, R136.reuse, R106, R48 ;  /* 0x0000006a8830723c */ /* 0x040fe20000001830 */
[----:B------:R-:W3:Y:S02]  /*f780*/  LDSM.16.MT88.4 R104, [R135+UR4+0x4100] ;  /* 0x004100048768783b */ /* 0x000ee40008004200 */
[C---:B------:R-:W-:Y:S02]  /*f790*/  FMUL.FTZ R68, R132.reuse, R68 ;  /* 0x0000004484447220 */ /* 0x040fe40000410000 */
[C---:B------:R-:W-:Y:S03]  /*f7a0*/  FMUL.FTZ R69, R132.reuse, R69 ;  /* 0x0000004584457220 */ /* 0x040fe60000410000 */
[C---:B------:R-:W-:Y:S01]  /*f7b0*/  HMMA.16816.F32 R52, R136.reuse, R100, R52 ;  /* 0x000000648834723c */ /* 0x040fe20000001834 */
[----:B------:R-:W-:Y:S03]  /*f7c0*/  MUFU.EX2 R215, R215 ;  /* 0x000000d700d77308 */ /* 0x000fe60000000800 */
[C---:B------:R-:W-:Y:S02]  /*f7d0*/  FMUL.FTZ R70, R3.reuse, R70 ;  /* 0x0000004603467220 */ /* 0x040fe40000410000 */
[C---:B------:R-:W-:Y:S02]  /*f7e0*/  FMUL.FTZ R71, R3.reuse, R71 ;  /* 0x0000004703477220 */ /* 0x040fe40000410000 */
[C---:B------:R-:W-:Y:S01]  /*f7f0*/  HMMA.16816.F32 R56, R136.reuse, R102, R56 ;  /* 0x000000668838723c */ /* 0x040fe20000001838 */
[----:B------:R-:W4:Y:S02]  /*f800*/  LDSM.16.MT88.4 R100, [R133+0x4100] ;  /* 0x004100008564783b */ /* 0x000f240000004200 */
[----:B------:R-:W-:Y:S01]  /*f810*/  MUFU.EX2 R216, R216 ;  /* 0x000000d800d87308 */ /* 0x000fe20000000800 */
[C---:B------:R-:W-:Y:S02]  /*f820*/  FMUL.FTZ R72, R132.reuse, R72 ;  /* 0x0000004884487220 */ /* 0x040fe40000410000 */
[C---:B------:R-:W-:Y:S02]  /*f830*/  FMUL.FTZ R73, R132.reuse, R73 ;  /* 0x0000004984497220 */ /* 0x040fe40000410000 */
[C---:B------:R-:W-:Y:S04]  /*f840*/  HMMA.16816.F32 R60, R136.reuse, R108, R60 ;  /* 0x0000006c883c723c */ /* 0x040fe8000000183c */
[C---:B------:R-:W-:Y:S01]  /*f850*/  FMUL.FTZ R74, R3.reuse, R74 ;  /* 0x0000004a034a7220 */ /* 0x040fe20000410000 */
[----:B------:R-:W-:Y:S01]  /*f860*/  MUFU.EX2 R217, R217 ;  /* 0x000000d900d97308 */ /* 0x000fe20000000800 */
[C---:B------:R-:W-:Y:S02]  /*f870*/  FMUL.FTZ R75, R3.reuse, R75 ;  /* 0x0000004b034b7220 */ /* 0x040fe40000410000 */
[C---:B------:R-:W-:Y:S01]  /*f880*/  HMMA.16816.F32 R64, R136.reuse, R110, R64 ;  /* 0x0000006e8840723c */ /* 0x040fe20000001840 */
[----:B------:R-:W5:Y:S03]  /*f890*/  LDSM.16.MT88.4 R108, [R134+UR4+0x4100] ;  /* 0x00410004866c783b */ /* 0x000f660008004200 */
[C---:B------:R-:W-:Y:S02]  /*f8a0*/  FMUL.FTZ R84, R132.reuse, R84 ;  /* 0x0000005484547220 */ /* 0x040fe40000410000 */
[----:B------:R-:W-:Y:S01]  /*f8b0*/  FMUL.FTZ R85, R132, R85 ;  /* 0x0000005584557220 */ /* 0x000fe20000410000 */
[----:B------:R-:W-:Y:S01]  /*f8c0*/  MUFU.EX2 R218, R218 ;  /* 0x000000da00da7308 */ /* 0x000fe20000000800 */
[C---:B------:R-:W-:Y:S01]  /*f8d0*/  FMUL.FTZ R86, R3.reuse, R86 ;  /* 0x0000005603567220 */ /* 0x040fe20000410000 */
[C---:B---3--:R-:W-:Y:S03]  /*f8e0*/  HMMA.16816.F32 R68, R136.reuse, R104, R68 ;  /* 0x000000688844723c */ /* 0x048fe60000001844 */
[C---:B------:R-:W-:Y:S02]  /*f8f0*/  FMUL.FTZ R87, R3.reuse, R87 ;  /* 0x0000005703577220 */ /* 0x040fe40000410000 */
[--C-:B------:R-:W-:Y:S02]  /*f900*/  FFMA.FTZ R179, R178, c[0x0][0x2d0], -R145.reuse ;  /* 0x0000b400b2b37a23 */ /* 0x100fe40000010891 */
[--C-:B------:R-:W-:Y:S01]  /*f910*/  FFMA.FTZ R178, R162, c[0x0][0x2d0], -R145.reuse ;  /* 0x0000b400a2b27a23 */ /* 0x100fe20000010891 */
[C---:B------:R-:W-:Y:S01]  /*f920*/  HMMA.16816.F32 R72, R136.reuse, R106, R72 ;  /* 0x0000006a8848723c */ /* 0x040fe20000001848 */
[----:B------:R-:W3:Y:S01]  /*f930*/  LDSM.16.MT88.4 R104, [R164+0x4100] ;  /* 0x00410000a468783b */ /* 0x000ee20000004200 */
[----:B------:R-:W-:Y:S02]  /*f940*/  MUFU.EX2 R220, R220 ;  /* 0x000000dc00dc7308 */ /* 0x000fe40000000800 */
[C---:B------:R-:W-:Y:S02]  /*f950*/  FMUL.FTZ R76, R132.reuse, R76 ;  /* 0x0000004c844c7220 */ /* 0x040fe40000410000 */
[----:B------:R-:W-:Y:S02]  /*f960*/  FMUL.FTZ R77, R132, R77 ;  /* 0x0000004d844d7220 */ /* 0x000fe40000410000 */
[C---:B------:R-:W-:Y:S01]  /*f970*/  FMUL.FTZ R78, R3.reuse, R78 ;  /* 0x0000004e034e7220 */ /* 0x040fe20000410000 */
[----:B------:R-:W-:Y:S03]  /*f980*/  LDSM.16.MT88.4 R160, [R135+UR4+0x5900] ;  /* 0x0059000487a0783b */ /* 0x000fe60008004200 */
[C---:B------:R-:W-:Y:S01]  /*f990*/  FMUL.FTZ R79, R3.reuse, R79 ;  /* 0x0000004f034f7220 */ /* 0x040fe20000410000 */
[----:B------:R-:W-:Y:S01]  /*f9a0*/  MUFU.EX2 R179, R179 ;  /* 0x000000b300b37308 */ /* 0x000fe20000000800 */
[----:B------:R-:W-:Y:S02]  /*f9b0*/  FFMA.FTZ R145, R144, c[0x0][0x2d0], -R145 ;  /* 0x0000b40090917a23 */ /* 0x000fe40000010891 */
[C---:B------:R-:W-:Y:S02]  /*f9c0*/  FMUL.FTZ R88, R132.reuse, R88 ;  /* 0x0000005884587220 */ /* 0x040fe40000410000 */
[C---:B------:R-:W-:Y:S01]  /*f9d0*/  FMUL.FTZ R89, R132.reuse, R89 ;  /* 0x0000005984597220 */ /* 0x040fe20000410000 */
[C---:B----4-:R-:W-:Y:S03]  /*f9e0*/  HMMA.16816.F32 R76, R136.reuse, R100, R76 ;  /* 0x00000064884c723c */ /* 0x050fe6000000184c */
[C---:B------:R-:W-:Y:S01]  /*f9f0*/  FMUL.FTZ R80, R132.reuse, R80 ;  /* 0x0000005084507220 */ /* 0x040fe20000410000 */
[----:B------:R-:W4:Y:S01]  /*fa00*/  MUFU.EX2 R178, R178 ;  /* 0x000000b200b27308 */ /* 0x000f220000000800 */
[C---:B------:R-:W-:Y:S02]  /*fa10*/  FMUL.FTZ R81, R132.reuse, R81 ;  /* 0x0000005184517220 */ /* 0x040fe40000410000 */
[----:B------:R-:W-:Y:S01]  /*fa20*/  FMUL.FTZ R82, R3, R82 ;  /* 0x0000005203527220 */ /* 0x000fe20000410000 */
[----:B-1----:R-:W-:Y:S01]  /*fa30*/  F2FP.PACK_AB R100, R175, R174 ;  /* 0x000000aeaf64723e */ /* 0x002fe200000000ff */
[C---:B------:R-:W-:Y:S03]  /*fa40*/  FMUL.FTZ R83, R3.reuse, R83 ;  /* 0x0000005303537220 */ /* 0x040fe60000410000 */
[C---:B------:R-:W-:Y:S02]  /*fa50*/  FMUL.FTZ R90, R3.reuse, R90 ;  /* 0x0000005a035a7220 */ /* 0x040fe40000410000 */
[----:B------:R1:W-:Y:S01]  /*fa60*/  MUFU.EX2 R223, R145 ;  /* 0x0000009100df7308 */ /* 0x0003e20000000800 */
[C---:B------:R-:W-:Y:S01]  /*fa70*/  FMUL.FTZ R91, R3.reuse, R91 ;  /* 0x0000005b035b7220 */ /* 0x040fe20000410000 */
[C---:B------:R-:W-:Y:S03]  /*fa80*/  HMMA.16816.F32 R80, R136.reuse, R102, R80 ;  /* 0x000000668850723c */ /* 0x040fe60000001850 */
[C---:B------:R-:W-:Y:S02]  /*fa90*/  FMUL.FTZ R92, R132.reuse, R92 ;  /* 0x0000005c845c7220 */ /* 0x040fe40000410000 */
[C---:B------:R-:W-:Y:S02]  /*faa0*/  FMUL.FTZ R93, R132.reuse, R93 ;  /* 0x0000005d845d7220 */ /* 0x040fe40000410000 */
[C---:B------:R-:W-:Y:S01]  /*fab0*/  FMUL.FTZ R94, R3.reuse, R94 ;  /* 0x0000005e035e7220 */ /* 0x040fe20000410000 */
[C---:B-----5:R-:W-:Y:S01]  /*fac0*/  HMMA.16816.F32 R84, R136.reuse, R108, R84 ;  /* 0x0000006c8854723c */ /* 0x060fe20000001854 */
[----:B------:R-:W5:Y:S03]  /*fad0*/  MUFU.EX2 R221, R221 ;  /* 0x000000dd00dd7308 */ /* 0x000f660000000800 */
[----:B------:R-:W-:Y:S01]  /*fae0*/  FMUL.FTZ R95, R3, R95 ;  /* 0x0000005f035f7220 */ /* 0x000fe20000410000 */
[----:B--2---:R-:W-:Y:S01]  /*faf0*/  F2FP.PACK_AB R102, R177, R176 ;  /* 0x000000b0b166723e */ /* 0x004fe200000000ff */
[----:B------:R-:W-:Y:S01]  /*fb00*/  FMUL.FTZ R96, R132, R96 ;  /* 0x0000006084607220 */ /* 0x000fe20000410000 */
[----:B----4-:R-:W-:Y:S01]  /*fb10*/  F2FP.PACK_AB R101, R178, R179 ;  /* 0x000000b3b265723e */ /* 0x010fe200000000ff */
[C---:B------:R-:W-:Y:S01]  /*fb20*/  HMMA.16816.F32 R88, R136.reuse, R110, R88 ;  /* 0x0000006e8858723c */ /* 0x040fe20000001858 */
[----:B------:R-:W2:Y:S02]  /*fb30*/  LDSM.16.MT88.4 R108, [R133+0x900] ;  /* 0x00090000856c783b */ /* 0x000ea40000004200 */
[----:B------:R-:W4:Y:S01]  /*fb40*/  MUFU.EX2 R222, R222 ;  /* 0x000000de00de7308 */ /* 0x000f220000000800 */
[C---:B------:R-:W-:Y:S01]  /*fb50*/  FMUL.FTZ R97, R132.reuse, R97 ;  /* 0x0000006184617220 */ /* 0x040fe20000410000 */
[----:B------:R-:W-:Y:S01]  /*fb60*/  F2FP.PACK_AB R103, R181, R180 ;  /* 0x000000b4b567723e */ /* 0x000fe200000000ff */
[C---:B------:R-:W-:Y:S02]  /*fb70*/  FMUL.FTZ R98, R3.reuse, R98 ;  /* 0x0000006203627220 */ /* 0x040fe40000410000 */
[C---:B---3--:R-:W-:Y:S01]  /*fb80*/  HMMA.16816.F32 R92, R136.reuse, R104, R92 ;  /* 0x00000068885c723c */ /* 0x048fe2000000185c */
[----:B-1----:R-:W-:Y:S03]  /*fb90*/  LDSM.16.MT88.4 R144, [R135+UR4+0x3900] ;  /* 0x003900048790783b */ /* 0x002fe60008004200 */
[C---:B------:R-:W-:Y:S02]  /*fba0*/  FMUL.FTZ R99, R3.reuse, R99 ;  /* 0x0000006303637220 */ /* 0x040fe40000410000 */
[----:B------:R-:W-:Y:S02]  /*fbb0*/  FFMA.FTZ R168, R132, R205, R168 ;  /* 0x000000cd84a87223 */ /* 0x000fe400000100a8 */
[----:B------:R-:W-:Y:S01]  /*fbc0*/  FFMA.FTZ R172, R3, R206, R172 ;  /* 0x000000ce03ac7223 */ /* 0x000fe200000100ac */
[----:B------:R-:W-:Y:S02]  /*fbd0*/  IADD3 R3, R210, -0x2, RZ ;  /* 0xfffffffed2037810 */ /* 0x000fe40007ffe0ff */
[----:B------:R-:W-:Y:S01]  /*fbe0*/  HMMA.16816.F32 R96, R136, R106, R96 ;  /* 0x0000006a8860723c */ /* 0x000fe20000001860 */
[----:B------:R-:W1:Y:S02]  /*fbf0*/  LDSM.16.MT88.4 R104, [R164+0x2900] ;  /* 0x00290000a468783b */ /* 0x000e640000004200 */
[----:B------:R-:W-:Y:S01]  /*fc00*/  FADD.FTZ R167, R167, R168 ;  /* 0x000000a8a7a77221 */ /* 0x000fe20000010000 */
[----:B------:R-:W-:Y:S01]  /*fc10*/  ISETP.GE.AND P0, PT, R3, UR11, PT ;  /* 0x0000000b03007c0c */ /* 0x000fe2000bf06270 */
[----:B------:R-:W-:Y:S02]  /*fc20*/  FADD.FTZ R171, R171, R172 ;  /* 0x000000acabab7221 */ /* 0x000fe40000010000 */
[----:B------:R-:W-:Y:S01]  /*fc30*/  F2FP.PACK_AB R136, R217, R216 ;  /* 0x000000d8d988723e */ /* 0x000fe200000000ff */
[C---:B------:R-:W-:Y:S05]  /*fc40*/  HMMA.16816.F32 R4, R100.reuse, R112, R4 ;  /* 0x000000706404723c */ /* 0x040fea0000001804 */
[----:B------:R-:W-:Y:S01]  /*fc50*/  F2FP.PACK_AB R138, R219, R218 ;  /* 0x000000dadb8a723e */ /* 0x000fe200000000ff */
[----:B------:R-:W-:Y:S01]  /*fc60*/  FADD.FTZ R166, R166, R167 ;  /* 0x000000a7a6a67221 */ /* 0x000fe20000010000 */
[----:B-----5:R-:W-:Y:S01]  /*fc70*/  F2FP.PACK_AB R137, R221, R220 ;  /* 0x000000dcdd89723e */ /* 0x020fe200000000ff */
[C---:B------:R-:W-:Y:S01]  /*fc80*/  HMMA.16816.F32 R8, R100.reuse, R114, R8 ;  /* 0x000000726408723c */ /* 0x040fe20000001808 */
[----:B------:R-:W-:Y:S03]  /*fc90*/  LDSM.16.MT88.4 R112, [R133+0x4900] ;  /* 0x004900008570783b */ /* 0x000fe60000004200 */
[----:B----4-:R-:W-:Y:S01]  /*fca0*/  F2FP.PACK_AB R139, R223, R222 ;  /* 0x000000dedf8b723e */ /* 0x010fe200000000ff */
[----:B------:R-:W-:Y:S02]  /*fcb0*/  FADD.FTZ R170, R170, R171 ;  /* 0x000000abaaaa7221 */ /* 0x000fe40000010000 */
[----:B------:R-:W-:Y:S01]  /*fcc0*/  FADD.FTZ R169, R169, R166 ;  /* 0x000000a6a9a97221 */ /* 0x000fe20000010000 */
[C---:B--2---:R-:W-:Y:S04]  /*fcd0*/  HMMA.16816.F32 R12, R100.reuse, R108, R12 ;  /* 0x0000006c640c723c */ /* 0x044fe8000000180c */
        /* <DEDUP_REMOVED lines=121> */
[----:B------:R-:W-:Y:S01]  /*10470*/  IMAD.MOV.U32 R198, RZ, RZ, RZ ;  /* 0x000000ffffc67224 */ /* 0x000fe200078e00ff */
[----:B------:R-:W-:Y:S02]  /*10480*/  ISETP.NE.AND P2, PT, R195, 0x1, PT ;  /* 0x00000001c300780c */ /* 0x000fe40003f45270 */
[----:B------:R-:W-:Y:S04]  /*10490*/  IADD3 R199, R201, R165, R202 ;  /* 0x000000a5c9c77210 */ /* 0x000fe80007ffe0ca */
[----:B------:R-:W-:Y:S05]  /*104a0*/  IADD3 R199, R199, -0x80, RZ ;  /* 0xffffff80c7c77810 */ /* 0x000fea0007ffe0ff */
        /* <DEDUP_REMOVED lines=8> */
[----:B------:R1:W2:Y:S01]  /*10530*/  @!P3 LDG.E R198, [R4.64] ;  /* 0x0000001404c6b981 */ /* 0x0002a2000c1e1900 */
[----:B------:R-:W-:Y:S05]  /*10540*/  IMAD R199, R6, c[0x0][0x2b8], R199 ;  /* 0x0000ae0006c77a24 */ /* 0x000fea00078e02c7 */
[----:B------:R-:W-:Y:S05]  /*10550*/  SHF.R.S32.HI R3, RZ, 0x1f, R199 ;  /* 0x0000001fff037819 */ /* 0x000fea00000114c7 */
        /* <DEDUP_REMOVED lines=10> */
[----:B------:R-:W-:Y:S02]  /*10600*/  LEA R17, P0, R4, c[0x0][0x1c8], 0x1 ;  /* 0x0000720004117a11 */ /* 0x000fe400078008ff */
[----:B------:R-:W-:Y:S02]  /*10610*/  SHF.L.U64.HI R5, R194, 0x1, R197 ;  /* 0x00000001c2057819 */ /* 0x000fe400000102c5 */
[----:B------:R-:W-:Y:S01]  /*10620*/  LEA.HI.X R16, R4, c[0x0][0x1cc], R3, 0x1, P0 ;  /* 0x0000730004107a11 */ /* 0x000fe200000f0c03 */
[----:B------:R-:W1:Y:S01]  /*10630*/  SHFL.IDX PT, R9, R17, RZ, 0x181f ;  /* 0x00181fff11097589 */ /* 0x000e6200000e0000 */
[----:B------:R-:W-:Y:S02]  /*10640*/  IMAD.SHL.U32 R4, R194, 0x2, RZ ;  /* 0x00000002c2047824 */ /* 0x000fe400078e00ff */
[----:B------:R-:W-:Y:S01]  /*10650*/  IMAD.U32 R3, RZ, RZ, UR15 ;  /* 0x0000000fff037e24 */ /* 0x000fe2000f8e00ff */
[----:B------:R-:W2:Y:S03]  /*10660*/  SHFL.IDX PT, R8, R16, RZ, 0x181f ;  /* 0x00181fff10087589 */ /* 0x000ea600000e0000 */
[----:B------:R-:W-:Y:S01]  /*10670*/  IMAD R3, R3, 0x3000, R200 ;  /* 0x0000300003037824 */ /* 0x000fe200078e02c8 */
[----:B------:R-:W3:Y:S04]  /*10680*/  SHFL.IDX PT, R7, R17, 0x1, 0x181f ;  /* 0x00381f0011077f89 */ /* 0x000ee800000e0000 */
[----:B------:R4:W5:Y:S01]  /*10690*/  SHFL.IDX PT, R6, R16, 0x1, 0x181f ;  /* 0x00381f0010067f89 */ /* 0x00096200000e0000 */
[C---:B-1----:R-:W-:Y:S02]  /*106a0*/  IADD3 R12, P0, R9.reuse, R208, RZ ;  /* 0x000000d0090c7210 */ /* 0x042fe40007f1e0ff */
[C---:B------:R-:W-:Y:S02]  /*106b0*/  IADD3 R10, P2, R9.reuse, R209, RZ ;  /* 0x000000d1090a7210 */ /* 0x040fe40007f5e0ff */
[C---:B--2---:R-:W-:Y:S02]  /*106c0*/  IADD3.X R13, R8.reuse, R193, RZ, P0, !PT ;  /* 0x000000c1080d7210 */ /* 0x044fe400007fe4ff */
[-C--:B------:R-:W-:Y:S01]  /*106d0*/  IADD3 R14, P1, R9, R4.reuse, RZ ;  /* 0x00000004090e7210 */ /* 0x080fe20007f3e0ff */
[----:B------:R-:W-:Y:S01]  /*106e0*/  IMAD.SHL.U32 R9, R3, 0x2, RZ ;  /* 0x0000000203097824 */ /* 0x000fe200078e00ff */
[C---:B---3--:R-:W-:Y:S01]  /*106f0*/  IADD3 R4, P0, R7.reuse, R4, RZ ;  /* 0x0000000407047210 */ /* 0x048fe20007f1e0ff */
[C---:B------:R-:W-:Y:S02]  /*10700*/  IMAD.X R11, R8.reuse, 0x1, R207, P2 ;  /* 0x00000001080b7824 */ /* 0x040fe400010e06cf */
[----:B------:R-:W-:Y:S01]  /*10710*/  IMAD.X R15, R8, 0x1, R5, P1 ;  /* 0x00000001080f7824 */ /* 0x000fe200008e0605 */
[----:B------:R1:W-:Y:S01]  /*10720*/  LDGSTS.E.BYPASS.LTC128B.128 [R9+0xc100], [R12.64], !P5 ;  /* 0x0c1000000c097fae */ /* 0x0003e2000e901d54 */
[C---:B----4-:R-:W-:Y:S02]  /*10730*/  IADD3 R16, P1, R7.reuse, R208, RZ ;  /* 0x000000d007107210 */ /* 0x050fe40007f3e0ff */
[C---:B-----5:R-:W-:Y:S01]  /*10740*/  IADD3.X R5, R6.reuse, R5, RZ, P0, !PT ;  /* 0x0000000506057210 */ /* 0x060fe200007fe4ff */
[----:B------:R1:W-:Y:S01]  /*10750*/  LDGSTS.E.BYPASS.LTC128B.128 [R9+0xe100], [R10.64], !P4 ;  /* 0x0e1000000a097fae */ /* 0x0003e2000e101d54 */
[----:B------:R-:W-:Y:S01]  /*10760*/  IADD3 R18, P0, R7, R209, RZ ;  /* 0x000000d107127210 */ /* 0x000fe20007f1e0ff */
[C---:B------:R-:W-:Y:S02]  /*10770*/  IMAD.X R17, R6.reuse, 0x1, R193, P1 ;  /* 0x0000000106117824 */ /* 0x040fe400008e06c1 */
[----:B------:R1:W-:Y:S02]  /*10780*/  LDGSTS.E.BYPASS.LTC128B.128 [R9+0x10100], [R14.64], !P6 ;  /* 0x101000000e097fae */ /* 0x0003e4000f101d54 */
[----:B------:R-:W-:Y:S02]  /*10790*/  IMAD.X R19, R6, 0x1, R207, P0 ;  /* 0x0000000106137824 */ /* 0x000fe400000e06cf */
[----:B------:R1:W-:Y:S04]  /*107a0*/  LDGSTS.E.BYPASS.LTC128B.128 [R9+0xd100], [R16.64], !P5 ;  /* 0x0d10000010097fae */ /* 0x0003e8000e901d54 */
[----:B------:R1:W-:Y:S04]  /*107b0*/  LDGSTS.E.BYPASS.LTC128B.128 [R9+0xf100], [R18.64], !P4 ;  /* 0x0f10000012097fae */ /* 0x0003e8000e101d54 */
[----:B------:R1:W-:Y:S02]  /*107c0*/  LDGSTS.E.BYPASS.LTC128B.128 [R9+0x11100], [R4.64], !P6 ;  /* 0x1110000004097fae */ /* 0x0003e4000f101d54 */
.L_x_1985:
[----:B------:R-:W-:Y:S01]  /*107d0*/  UIADD3 UR4, UR5, 0x1, URZ ;  /* 0x0000000105047890 */ /* 0x000fe2000fffe03f */
[----:B------:R-:W0:Y:S01]  /*107e0*/  LDGDEPBAR ;  /* 0x00000000000079af */ /* 0x000e220000000000 */
[----:B------:R-:W-:Y:S01]  /*107f0*/  UISETP.GE.AND UP2, UPT, UR5, 0x1, UPT ;  /* 0x000000010500788c */ /* 0x000fe2000bf46270 */
[C---:B------:R-:W-:Y:S01]  /*10800*/  ISETP.LE.AND P0, PT, R210.reuse, UR11, PT ;  /* 0x0000000bd2007c0c */ /* 0x040fe2000bf03270 */
[----:B------:R-:W-:Y:S01]  /*10810*/  IMAD.MOV.U32 R3, RZ, RZ, R0 ;  /* 0x000000ffff037224 */ /* 0x000fe200078e0000 */
[----:B------:R-:W-:Y:S01]  /*10820*/  IADD3 R210, R210, -0x1, RZ ;  /* 0xffffffffd2d27810 */ /* 0x000fe20007ffe0ff */
[----:B------:R-:W-:Y:S01]  /*10830*/  USEL UR5, UR4, URZ, !UP2 ;  /* 0x0000003f04057287 */ /* 0x000fe2000d000000 */
[----:B------:R-:W-:Y:S09]  /*10840*/  IMAD.MOV.U32 R132, RZ, RZ, R2 ;  /* 0x000000ffff847224 */ /* 0x000ff200078e0002 */
[----:B------:R-:W-:-:S05]  /*10850*/  @!P0 BRA `(.L_x_1986) ;  /* 0xffffc65000008947 */ /* 0x000fca000383ffff */
.L_x_1975:
[----:B-1----:R-:W1:Y:S01]  /*10860*/  SHFL.BFLY PT, R8, R205, 0x2, 0x1f ;  /* 0x0c401f00cd087f89 */ /* 0x002e6200000e0000 */
        /* <DEDUP_REMOVED lines=14> */
[----:B------:R-:W-:-:S03]  /*10950*/  @P0 MOV R10, 0x3f317218 ;  /* 0x3f317218000a0802 */ /* 0x000fc60000000f00 */
[----:B------:R-:W-:Y:S02]  /*10960*/  @P1 FMUL.FTZ R8, R8, c[0x0][0x2d0] ;  /* 0x0000b40008081a20 */ /* 0x000fe40000410000 */
[----:B------:R-:W2:Y:S08]  /*10970*/  @P0 MUFU.LG2 R7, R4 ;  /* 0x0000000400070308 */ /* 0x000eb00000000c00 */
[----:B------:R-:W3:Y:S01]  /*10980*/  @P1 MUFU.LG2 R5, R5 ;  /* 0x0000000500051308 */ /* 0x000ee20000000c00 */
[----:B-1----:R-:W-:-:S02]  /*10990*/  FMUL.FTZ R128, R6, R128 ;  /* 0x0000008006807220 */ /* 0x002fc40000410000 */
[C---:B------:R-:W-:Y:S02]  /*109a0*/  FMUL.FTZ R129, R6.reuse, R129 ;  /* 0x0000008106817220 */ /* 0x040fe40000410000 */
[C---:B------:R-:W-:Y:S02]  /*109b0*/  FMUL.FTZ R124, R6.reuse, R124 ;  /* 0x0000007c067c7220 */ /* 0x040fe40000410000 */
[----:B------:R-:W-:Y:S01]  /*109c0*/  FMUL.FTZ R125, R6, R125 ;  /* 0x0000007d067d7220 */ /* 0x000fe20000410000 */
[----:B------:R1:W4:Y:S01]  /*109d0*/  @P0 MUFU.RCP R3, R4 ;  /* 0x0000000400030308 */ /* 0x0003220000001000 */
[----:B--2---:R-:W-:Y:S02]  /*109e0*/  @P0 FMUL.FTZ R9, R7, 0.69314718246459960938 ;  /* 0x3f31721807090820 */ /* 0x004fe40000410000 */
[----:B------:R-:W-:Y:S02]  /*109f0*/  @P0 FMUL.FTZ R7, R10, c[0x0][0x2d0] ;  /* 0x0000b4000a070a20 */ /* 0x000fe40000410000 */
[----:B------:R-:W-:-:S02]  /*10a00*/  FMUL.FTZ R120, R6, R120 ;  /* 0x0000007806787220 */ /* 0x000fc40000410000 */
        /* <DEDUP_REMOVED lines=96> */
.L_x_1935:
[----:B------:R-:W-:Y:S05]  /*11010*/  @P2 BRA `(.L_x_1987) ;  /* 0x0000198000002947 */ /* 0x000fea0003800000 */
[----:B------:R-:W1:Y:S01]  /*11020*/  S2R R2, SR_TID.X ;  /* 0x0000000000027919 */ /* 0x000e620000002100 */
[----:B------:R-:W-:Y:S01]  /*11030*/  IMAD R7, RZ, RZ, -UR14 ;  /* 0x8000000eff077e24 */ /* 0x000fe2000f8e02ff */
[----:B------:R-:W-:Y:S01]  /*11040*/  USHF.R.S32.HI UR6, URZ, 0x1f, UR14 ;  /* 0x0000001f3f067899 */ /* 0x000fe2000801140e */
[----:B------:R-:W-:Y:S01]  /*11050*/  IMAD.MOV.U32 R11, RZ, RZ, c[0x0][0x4e8] ;  /* 0x00013a00ff0b7624 */ /* 0x000fe200078e00ff */
[----:B------:R-:W2:Y:S01]  /*11060*/  S2R R0, SR_CTAID.Y ;  /* 0x0000000000007919 */ /* 0x000ea20000002600 */
[----:B------:R-:W-:Y:S01]  /*11070*/  ULDC.64 UR4, c[0x0][0x4d0] ;  /* 0x0001340000047ab9 */ /* 0x000fe20000000a00 */
[----:B------:R-:W-:Y:S01]  /*11080*/  BSSY B0, `(.L_x_1988) ;  /* 0x00000fe000007945 */ /* 0x000fe20003800000 */
[----:B------:R-:W-:Y:S01]  /*11090*/  UIMAD UR7, UR6, UR4, URZ ;  /* 0x00000004060772a4 */ /* 0x000fe2000f8e023f */
[----:B------:R-:W3:Y:S01]  /*110a0*/  S2R R9, SR_CTAID.Z ;  /* 0x0000000000097919 */ /* 0x000ee20000002700 */
[----:B------:R-:W-:Y:S01]  /*110b0*/  UIMAD.WIDE.U32 UR8, UR14, UR4, URZ ;  /* 0x000000040e0872a5 */ /* 0x000fe2000f8e003f */
[C---:B------:R-:W-:Y:S01]  /*110c0*/  ISETP.NE.AND P1, PT, R11.reuse, 0x1, PT ;  /* 0x000000010b00780c */ /* 0x040fe20003f25270 */
[----:B------:R-:W-:Y:S01]  /*110d0*/  UIMAD UR7, UR14, UR5, UR7 ;  /* 0x000000050e0772a4 */ /* 0x000fe2000f8e0207 */
[----:B------:R-:W4:Y:S01]  /*110e0*/  S2R R10, SR_CTAID.X ;  /* 0x00000000000a7919 */ /* 0x000f220000002500 */
[----:B------:R-:W-:Y:S01]  /*110f0*/  IMAD R11, R11, c[0x0][0x388], RZ ;  /* 0x0000e2000b0b7a24 */ /* 0x000fe200078e02ff */
        /* <DEDUP_REMOVED lines=8> */
[----:B------:R-:W-:Y:S01]  /*11180*/  IMAD.U32 R15, RZ, RZ, UR11 ;  /* 0x0000000bff0f7e24 */ /* 0x000fe2000f8e00ff */
[----:B-1----:R-:W-:Y:S01]  /*11190*/  SHF.R.S32.HI R3, RZ, 0x1f, R2 ;  /* 0x0000001fff037819 */ /* 0x002fe20000011402 */
[----:B------:R-:W-:Y:S01]  /*111a0*/  UIADD3 UR4, UR11, UR4, URZ ;  /* 0x000000040b047290 */ /* 0x000fe2000fffe03f */
[----:B------:R-:W-:Y:S02]  /*111b0*/  IMAD.U32 R17, RZ, RZ, UR7 ;  /* 0x00000007ff117e24 */ /* 0x000fe4000f8e00ff */
[----:B--2---:R-:W-:Y:S01]  /*111c0*/  IMAD R7, R7, c[0x0][0x550], R0 ;  /* 0x0001540007077a24 */ /* 0x004fe200078e0200 */
[----:B------:R-:W-:-:S02]  /*111d0*/  LEA.HI R0, R3, R2, RZ, 0x5 ;  /* 0x0000000203007211 */ /* 0x000fc400078f28ff */
[----:B------:R-:W-:Y:S01]  /*111e0*/  LEA.HI R3, R3, R2, RZ, 0x2 ;  /* 0x0000000203037211 */ /* 0x000fe200078f10ff */
[----:B------:R-:W-:Y:S01]  /*111f0*/  IMAD.U32 R15, RZ, RZ, UR4 ;  /* 0x00000004ff0f7e24 */ /* 0x000fe2000f8e00ff */
[----:B------:R-:W-:Y:S01]  /*11200*/  LOP3.LUT R5, R0, 0xffffffe0, RZ, 0xc0, !PT ;  /* 0xffffffe000057812 */ /* 0x000fe200078ec0ff */
[----:B---3--:R-:W-:Y:S01]  /*11210*/  IMAD.WIDE.U32 R16, R9, c[0x0][0x4d8], R16 ;  /* 0x0001360009107a25 */ /* 0x008fe200078e0010 */
[--C-:B------:R-:W-:Y:S02]  /*11220*/  SHF.R.S32.HI R13, RZ, 0x5, R0.reuse ;  /* 0x00000005ff0d7819 */ /* 0x100fe40000011400 */
[----:B------:R-:W-:Y:S01]  /*11230*/  SHF.R.S32.HI R0, RZ, 0x1f, R0 ;  /* 0x0000001fff007819 */ /* 0x000fe20000011400 */
[----:B------:R-:W-:Y:S01]  /*11240*/  IMAD.IADD R5, R2, 0x1, -R5 ;  /* 0x0000000102057824 */ /* 0x000fe200078e0a05 */
[----:B------:R-:W-:Y:S01]  /*11250*/  LOP3.LUT R3, R3, 0xfffffffc, RZ, 0xc0, !PT ;  /* 0xfffffffc03037812 */ /* 0x000fe200078ec0ff */
[----:B------:R-:W-:Y:S01]  /*11260*/  IMAD.WIDE.U32 R14, R9, c[0x0][0x440], R14 ;  /* 0x00011000090e7a25 */ /* 0x000fe200078e000e */
[----:B------:R-:W-:-:S02]  /*11270*/  LEA.HI R0, R0, R13, RZ, 0x3 ;  /* 0x0000000d00007211 */ /* 0x000fc400078f18ff */
[----:B------:R-:W-:Y:S02]  /*11280*/  IADD3 R3, -R3, R2, RZ ;  /* 0x0000000203037210 */ /* 0x000fe40007ffe1ff */
[----:B------:R-:W-:Y:S02]  /*11290*/  LOP3.LUT R0, R0, 0xffffff8, RZ, 0xc0, !PT ;  /* 0x0ffffff800007812 */ /* 0x000fe400078ec0ff */
[----:B------:R-:W-:Y:S02]  /*112a0*/  SHF.R.S32.HI R2, RZ, 0x1f, R5 ;  /* 0x0000001fff027819 */ /* 0x000fe40000011405 */
[----:B------:R-:W-:Y:S01]  /*112b0*/  SHF.R.S32.HI R8, RZ, 0x1f, R9 ;  /* 0x0000001fff087819 */ /* 0x000fe20000011409 */
[----:B------:R-:W-:Y:S01]  /*112c0*/  IMAD.IADD R13, R13, 0x1, -R0 ;  /* 0x000000010d0d7824 */ /* 0x000fe200078e0a00 */
[----:B------:R-:W-:Y:S02]  /*112d0*/  LEA.HI R0, R3, R3, RZ, 0x1 ;  /* 0x0000000303007211 */ /* 0x000fe400078f08ff */
[----:B------:R-:W-:-:S02]  /*112e0*/  LEA.HI R2, R2, R5, RZ, 0x2 ;  /* 0x0000000502027211 */ /* 0x000fc400078f10ff */
[----:B------:R-:W-:Y:S02]  /*112f0*/  LOP3.LUT R0, R0, 0x1ffffffe, RZ, 0xc0, !PT ;  /* 0x1ffffffe00007812 */ /* 0x000fe400078ec0ff */
[----:B------:R-:W-:Y:S02]  /*11300*/  SHF.R.S32.HI R12, RZ, 0x2, R2 ;  /* 0x00000002ff0c7819 */ /* 0x000fe40000011402 */
[----:B------:R-:W-:Y:S02]  /*11310*/  IADD3 R0, R3, -R0, RZ ;  /* 0x8000000003007210 */ /* 0x000fe40007ffe0ff */
[----:B------:R-:W-:Y:S01]  /*11320*/  LOP3.LUT R2, R2, 0x7ffffffc, RZ, 0xc0, !PT ;  /* 0x7ffffffc02027812 */ /* 0x000fe200078ec0ff */
[----:B------:R-:W-:Y:S02]  /*11330*/  IMAD R13, R13, 0x10, R12 ;  /* 0x000000100d0d7824 */ /* 0x000fe400078e020c */
[----:B------:R-:W-:Y:S02]  /*11340*/  IMAD R12, R8, c[0x0][0x4d8], RZ ;  /* 0x00013600080c7a24 */ /* 0x000fe400078e02ff */
[----:B------:R-:W-:Y:S01]  /*11350*/  IMAD R3, R0, 0x8, R13 ;  /* 0x0000000800037824 */ /* 0x000fe200078e020d */
[----:B------:R-:W-:Y:S01]  /*11360*/  SHF.R.S32.HI R0, RZ, 0x1f, R7 ;  /* 0x0000001fff007819 */ /* 0x000fe20000011407 */
[----:B------:R-:W-:-:S02]  /*11370*/  IMAD R8, R8, c[0x0][0x440], RZ ;  /* 0x0001100008087a24 */ /* 0x000fc400078e02ff */
[C---:B------:R-:W-:Y:S01]  /*11380*/  IMAD R12, R9.reuse, c[0x0][0x4dc], R12 ;  /* 0x00013700090c7a24 */ /* 0x040fe200078e020c */
[C---:B----4-:R-:W-:Y:S01]  /*11390*/  LEA R3, R10.reuse, R3, 0x7 ;  /* 0x000000030a037211 */ /* 0x050fe200078e38ff */
        /* <DEDUP_REMOVED lines=8> */
[----:B------:R-:W-:Y:S02]  /*11420*/  IMAD R0, R0, c[0x0][0x448], RZ ;  /* 0x0001120000007a24 */ /* 0x000fe400078e02ff */
[C---:B------:R-:W-:Y:S02]  /*11430*/  IMAD R12, R7.reuse, c[0x0][0x4e4], R12 ;  /* 0x00013900070c7a24 */ /* 0x040fe400078e020c */
[C---:B------:R-:W-:Y:S02]  /*11440*/  IMAD R8, R7.reuse, c[0x0][0x44c], R0 ;  /* 0x0001130007087a24 */ /* 0x040fe400078e0200 */
[----:B------:R-:W-:Y:S02]  /*11450*/  IMAD.MOV R0, RZ, RZ, -R9 ;  /* 0x000000ffff007224 */ /* 0x000fe400078e0a09 */
[----:B------:R-:W-:-:S04]  /*11460*/  IMAD.WIDE.U32 R14, R7, c[0x0][0x448], R14 ;  /* 0x00011200070e7a25 */ /* 0x000fc800078e000e */
[----:B------:R-:W-:Y:S01]  /*11470*/  IMAD.WIDE.U32 R18, R7, c[0x0][0x4e0], R16 ;  /* 0x0001380007127a25 */ /* 0x000fe200078e0010 */
[----:B------:R-:W-:Y:S02]  /*11480*/  IADD3 R21, R15, R8, RZ ;  /* 0x000000080f157210 */ /* 0x000fe40007ffe0ff */
[----:B------:R-:W-:Y:S01]  /*11490*/  SHF.R.S32.HI R15, RZ, 0x1f, R9 ;  /* 0x0000001fff0f7819 */ /* 0x000fe20000011409 */
[----:B------:R-:W-:Y:S01]  /*114a0*/  @P1 IMAD.HI.U32 R7, R3, c[0x0][0x4ec], RZ ;  /* 0x00013b0003071a27 */ /* 0x000fe200078e00ff */
[----:B------:R-:W-:Y:S01]  /*114b0*/  BAR.SYNC.DEFER_BLOCKING 0x1, 0x100 ;  /* 0x0044000000007b1d */ /* 0x000fe20000010000 */
[----:B------:R-:W-:Y:S02]  /*114c0*/  IADD3 R8, P0, R9, R18, RZ ;  /* 0x0000001209087210 */ /* 0x000fe40007f1e0ff */
[--C-:B------:R-:W-:Y:S02]  /*114d0*/  IMAD R0, R0, c[0x0][0x4e8], R3.reuse ;  /* 0x00013a0000007a24 */ /* 0x100fe400078e0203 */
[----:B------:R-:W-:Y:S01]  /*114e0*/  IMAD.MOV.U32 R16, RZ, RZ, R3 ;  /* 0x000000ffff107224 */ /* 0x000fe200078e0003 */
[----:B------:R-:W-:Y:S01]  /*114f0*/  @P1 SHF.R.U32.HI R16, RZ, c[0x0][0x4f0], R7 ;  /* 0x00013c00ff101a19 */ /* 0x000fe20000011607 */
[----:B------:R-:W-:Y:S01]  /*11500*/  IMAD.MOV.U32 R20, RZ, RZ, R14 ;  /* 0x000000ffff147224 */ /* 0x000fe200078e000e */
[----:B------:R-:W-:Y:S01]  /*11510*/  SHF.R.S32.HI R7, RZ, 0x1f, R0 ;  /* 0x0000001fff077819 */ /* 0x000fe20000011400 */
[----:B------:R-:W-:Y:S01]  /*11520*/  IMAD.IADD R2, R5, 0x1, -R2 ;  /* 0x0000000105027824 */ /* 0x000fe200078e0a02 */
[----:B------:R-:W-:Y:S01]  /*11530*/  IADD3.X R9, R15, R19, R12, P0, !PT ;  /* 0x000000130f097210 */ /* 0x000fe200007fe40c */
[C---:B------:R-:W-:Y:S01]  /*11540*/  IMAD.WIDE.U32 R20, R16.reuse, c[0x0][0x430], R20 ;  /* 0x00010c0010147a25 */ /* 0x040fe200078e0014 */
[----:B------:R-:W-:-:S02]  /*11550*/  IADD3 R12, -R16, RZ, RZ ;  /* 0x000000ff100c7210 */ /* 0x000fc40007ffe1ff */
[----:B------:R-:W-:Y:S01]  /*11560*/  SHF.R.S32.HI R14, RZ, 0x1f, R16 ;  /* 0x0000001fff0e7819 */ /* 0x000fe20000011410 */
[----:B------:R-:W-:Y:S02]  /*11570*/  IMAD R7, R7, c[0x0][0x4c8], RZ ;  /* 0x0001320007077a24 */ /* 0x000fe400078e02ff */
[----:B------:R-:W-:-:S04]  /*11580*/  IMAD.WIDE.U32 R8, R0, c[0x0][0x4c8], R8 ;  /* 0x0001320000087a25 */ /* 0x000fc800078e0008 */
[----:B------:R-:W-:Y:S01]  /*11590*/  IMAD R7, R0, c[0x0][0x4cc], R7 ;  /* 0x0001330000077a24 */ /* 0x000fe200078e0207 */
[----:B------:R-:W-:Y:S01]  /*115a0*/  LEA R0, P0, R8, c[0x0][0x4a8], 0x2 ;  /* 0x00012a0008007a11 */ /* 0x000fe200078010ff */
[----:B------:R-:W-:Y:S02]  /*115b0*/  IMAD R12, R12, c[0x0][0x4e8], R3 ;  /* 0x00013a000c0c7a24 */ /* 0x000fe400078e0203 */
[----:B------:R-:W-:Y:S02]  /*115c0*/  IMAD.IADD R7, R9, 0x1, R7 ;  /* 0x0000000109077824 */ /* 0x000fe400078e0207 */
[----:B------:R-:W-:Y:S01]  /*115d0*/  IMAD R3, R14, c[0x0][0x430], RZ ;  /* 0x00010c000e037a24 */ /* 0x000fe200078e02ff */
[----:B------:R-:W-:Y:S01]  /*115e0*/  SHF.R.S32.HI R9, RZ, 0x1f, R12 ;  /* 0x0000001fff097819 */ /* 0x000fe2000001140c */
[----:B------:R-:W-:Y:S01]  /*115f0*/  SHFL.IDX PT, R14, R0, RZ, 0x1c1f ;  /* 0x001c1fff000e7589 */ /* 0x000fe200000e0000 */
[----:B------:R-:W-:Y:S01]  /*11600*/  LEA.HI.X R7, R8, c[0x0][0x4ac], R7, 0x2, P0 ;  /* 0x00012b0008077a11 */ /* 0x000fe200000f1407 */
[----:B------:R-:W-:Y:S01]  /*11610*/  IMAD R3, R16, c[0x0][0x434], R3 ;  /* 0x00010d0010037a24 */ /* 0x000fe200078e0203 */
[----:B------:R-:W-:Y:S01]  /*11620*/  LOP3.LUT P0, RZ, R5, 0x3, RZ, 0xc0, !PT ;  /* 0x0000000305ff7812 */ /* 0x000fe2000780c0ff */
[----:B------:R-:W-:Y:S01]  /*11630*/  SHFL.IDX PT, R16, R0, 0x1, 0x1c1f ;  /* 0x003c1f0000107f89 */ /* 0x000fe200000e0000 */
[----:B------:R-:W-:-:S02]  /*11640*/  IMAD R9, R9, c[0x0][0x428], RZ ;  /* 0x00010a0009097a24 */ /* 0x000fc400078e02ff */
[----:B------:R-:W-:Y:S01]  /*11650*/  IMAD.IADD R21, R21, 0x1, R3 ;  /* 0x0000000115157824 */ /* 0x000fe200078e0203 */
[----:B------:R-:W1:Y:S01]  /*11660*/  SHFL.IDX PT, R15, R7, RZ, 0x1c1f ;  /* 0x001c1fff070f7589 */ /* 0x000e6200000e0000 */
[----:B------:R-:W-:Y:S01]  /*11670*/  IADD3 R3, R10, 0x8, RZ ;  /* 0x000000080a037810 */ /* 0x000fe20007ffe0ff */
[----:B------:R-:W-:Y:S01]  /*11680*/  IMAD R9, R12, c[0x0][0x42c], R9 ;  /* 0x00010b000c097a24 */ /* 0x000fe200078e0209 */
[-C--:B------:R-:W-:Y:S01]  /*11690*/  ISETP.GE.OR P2, PT, R10, R11.reuse, P0 ;  /* 0x0000000b0a00720c */ /* 0x080fe20000746670 */
[----:B------:R2:W3:Y:S01]  /*116a0*/  SHFL.IDX PT, R17, R7, 0x1, 0x1c1f ;  /* 0x003c1f0007117f89 */ /* 0x0004e200000e0000 */
[----:B------:R-:W-:Y:S01]  /*116b0*/  ISETP.GE.OR P0, PT, R3, R11, P0 ;  /* 0x0000000b0300720c */ /* 0x000fe20000706670 */
[----:B------:R-:W-:-:S05]  /*116c0*/  IMAD.WIDE.U32 R12, R12, c[0x0][0x428], R20 ;  /* 0x00010a000c0c7a25 */ /* 0x000fca00078e0014 */
[----:B------:R-:W-:Y:S02]  /*116d0*/  IADD3 R9, R13, R9, RZ ;  /* 0x000000090d097210 */ /* 0x000fe40007ffe0ff */
[----:B------:R-:W-:-:S04]  /*116e0*/  LEA R8, P1, R12, c[0x0][0x400], 0x2 ;  /* 0x000100000c087a11 */ /* 0x000fc800078210ff */
[----:B------:R-:W-:Y:S02]  /*116f0*/  LEA.HI.X R9, R12, c[0x0][0x404], R9, 0x2, P1 ;  /* 0x000101000c097a11 */ /* 0x000fe400008f1409 */
[----:B------:R-:W-:Y:S01]  /*11700*/  ISETP.GE.AND P1, PT, R3, R11, PT ;  /* 0x0000000b0300720c */ /* 0x000fe20003f26270 */
[----:B------:R4:W4:Y:S01]  /*11710*/  SHFL.IDX PT, R12, R8, RZ, 0x1c1f ;  /* 0x001c1fff080c7589 */ /* 0x00092200000e0000 */
[----:B------:R-:W-:-:S03]  /*11720*/  SHF.L.U32 R3, R2, 0x1, RZ ;  /* 0x0000000102037819 */ /* 0x000fc600000006ff */
[----:B-1----:R1:W-:Y:S01]  /*11730*/  @!P2 ST.E [R14.64], R4 ;  /* 0x000000040e00a985 */ /* 0x0023e2000c101914 */
[----:B--2---:R-:W-:-:S03]  /*11740*/  P2R R7, PR, RZ, 0x2 ;  /* 0x00000002ff077803 */ /* 0x004fc60000000000 */
[----:B---3--:R1:W-:Y:S01]  /*11750*/  @!P0 ST.E [R16.64], R6 ;  /* 0x0000000610008985 */ /* 0x0083e2000c101914 */
[----:B------:R-:W-:-:S03]  /*11760*/  ISETP.GE.AND P0, PT, R10, R11, PT ;  /* 0x0000000b0a00720c */ /* 0x000fc60003f06270 */
[----:B------:R1:W2:Y:S10]  /*11770*/  SHFL.IDX PT, R13, R9, RZ, 0x1c1f ;  /* 0x001c1fff090d7589 */ /* 0x0002b400000e0000 */
[----:B------:R-:W-:Y:S05]  /*11780*/  @P0 BRA `(.L_x_1989) ;  /* 0x000008d000000947 */ /* 0x000fea0003800000 */
[C---:B-1----:R-:W-:Y:S02]  /*11790*/  IADD3 R6, R3.reuse, 0x8, RZ ;  /* 0x0000000803067810 */ /* 0x042fe40007ffe0ff */
[----:B------:R-:W-:-:S02]  /*117a0*/  IADD3 R5, R3, 0x10, RZ ;  /* 0x0000001003057810 */ /* 0x000fc40007ffe0ff */
[----:B------:R-:W-:Y:S02]  /*117b0*/  IADD3 R4, R3, 0x18, RZ ;  /* 0x0000001803047810 */ /* 0x000fe40007ffe0ff */
[----:B------:R-:W-:Y:S02]  /*117c0*/  ISETP.GE.AND P3, PT, R6, c[0x0][0x3c8], PT ;  /* 0x0000f20006007a0c */ /* 0x000fe40003f66270 */
[----:B------:R-:W-:Y:S02]  /*117d0*/  ISETP.GE.AND P2, PT, R5, c[0x0][0x3c8], PT ;  /* 0x0000f20005007a0c */ /* 0x000fe40003f46270 */
[----:B------:R-:W-:Y:S02]  /*117e0*/  ISETP.GE.AND P1, PT, R4, c[0x0][0x3c8], PT ;  /* 0x0000f20004007a0c */ /* 0x000fe40003f26270 */
[C---:B------:R-:W-:Y:S02]  /*117f0*/  ISETP.GE.AND P4, PT, R3.reuse, c[0x0][0x3c8], PT ;  /* 0x0000f20003007a0c */ /* 0x040fe40003f86270 */
[----:B------:R-:W-:-:S02]  /*11800*/  IADD3 R2, R3, 0x20, RZ ;  /* 0x0000002003027810 */ /* 0x000fc40007ffe0ff */
[----:B------:R-:W-:Y:S02]  /*11810*/  IADD3 R0, R3, 0x28, RZ ;  /* 0x0000002803007810 */ /* 0x000fe40007ffe0ff */
[----:B------:R-:W-:Y:S02]  /*11820*/  ISETP.GE.AND P0, PT, R2, c[0x0][0x3c8], PT ;  /* 0x0000f20002007a0c */ /* 0x000fe40003f06270 */
[----:B------:R-:W-:Y:S02]  /*11830*/  ISETP.GE.AND P5, PT, R0, c[0x0][0x3c8], PT ;  /* 0x0000f20000007a0c */ /* 0x000fe40003fa6270 */
[----:B------:R-:W-:Y:S02]  /*11840*/  @!P3 LEA.HI R6, R6, R6, RZ, 0x1 ;  /* 0x000000060606b211 */ /* 0x000fe400078f08ff */
[----:B------:R-:W-:Y:S01]  /*11850*/  @!P2 LEA.HI R5, R5, R5, RZ, 0x1 ;  /* 0x000000050505a211 */ /* 0x000fe200078f08ff */
[----:B--2-4-:R-:W-:Y:S01]  /*11860*/  @!P4 IMAD.WIDE R10, R3, 0x4, R12 ;  /* 0x00000004030ac825 */ /* 0x014fe200078e020c */
[----:B------:R-:W-:-:S02]  /*11870*/  @!P1 LEA.HI R4, R4, R4, RZ, 0x1 ;  /* 0x0000000404049211 */ /* 0x000fc400078f08ff */
[----:B------:R-:W-:Y:S02]  /*11880*/  @!P3 LOP3.LUT R15, R6, 0xfffffffe, RZ, 0xc0, !PT ;  /* 0xfffffffe060fb812 */ /* 0x000fe400078ec0ff */
[----:B------:R-:W-:Y:S01]  /*11890*/  @!P2 LOP3.LUT R5, R5, 0xfffffffe, RZ, 0xc0, !PT ;  /* 0xfffffffe0505a812 */ /* 0x000fe200078ec0ff */
[----:B------:R1:W-:Y:S01]  /*118a0*/  @!P4 ST.E.64 [R10.64], R128 ;  /* 0x000000800a00c985 */ /* 0x0003e2000c101b14 */
[----:B------:R-:W-:Y:S02]  /*118b0*/  @!P1 LOP3.LUT R17, R4, 0xfffffffe, RZ, 0xc0, !PT ;  /* 0xfffffffe04119812 */ /* 0x000fe400078ec0ff */
[----:B------:R-:W-:Y:S01]  /*118c0*/  IADD3 R14, R3, 0x30, RZ ;  /* 0x00000030030e7810 */ /* 0x000fe20007ffe0ff */
[--C-:B------:R-:W-:Y:S01]  /*118d0*/  @!P2 IMAD.WIDE R4, R5, 0x4, R12.reuse ;  /* 0x000000040504a825 */ /* 0x100fe200078e020c */
[----:B------:R-:W-:Y:S02]  /*118e0*/  @!P0 LEA.HI R2, R2, R2, RZ, 0x1 ;  /* 0x0000000202028211 */ /* 0x000fe400078f08ff */
[----:B------:R-:W-:Y:S01]  /*118f0*/  ISETP.GE.AND P4, PT, R14, c[0x0][0x3c8], PT ;  /* 0x0000f2000e007a0c */ /* 0x000fe20003f86270 */
[----:B------:R-:W-:Y:S01]  /*11900*/  @!P1 IMAD.WIDE R16, R17, 0x4, R12 ;  /* 0x0000000411109825 */ /* 0x000fe200078e020c */
[----:B------:R-:W-:-:S02]  /*11910*/  @!P0 LOP3.LUT R19, R2, 0xfffffffe, RZ, 0xc0, !PT ;  /* 0xfffffffe02138812 */ /* 0x000fc400078ec0ff */
[C---:B------:R-:W-:Y:S02]  /*11920*/  IADD3 R20, R3.reuse, 0x38, RZ ;  /* 0x0000003803147810 */ /* 0x040fe40007ffe0ff */
[----:B------:R-:W-:Y:S01]  /*11930*/  IADD3 R6, R3, 0x48, RZ ;  /* 0x0000004803067810 */ /* 0x000fe20007ffe0ff */
[----:B------:R-:W-:Y:S01]  /*11940*/  @!P0 IMAD.WIDE R18, R19, 0x4, R12 ;  /* 0x0000000413128825 */ /* 0x000fe200078e020c */
[----:B------:R-:W-:Y:S02]  /*11950*/  @!P5 LEA.HI R0, R0, R0, RZ, 0x1 ;  /* 0x000000000000d211 */ /* 0x000fe400078f08ff */
[----:B------:R-:W-:-:S03]  /*11960*/  IADD3 R2, R3, 0x50, RZ ;  /* 0x0000005003027810 */ /* 0x000fc60007ffe0ff */
[----:B------:R-:W-:Y:S01]  /*11970*/  @!P4 LEA.HI R14, R14, R14, RZ, 0x1 ;  /* 0x0000000e0e0ec211 */ /* 0x000fe200078f08ff */
[----:B-1----:R-:W-:Y:S01]  /*11980*/  @!P3 IMAD.WIDE R10, R15, 0x4, R12 ;  /* 0x000000040f0ab825 */ /* 0x002fe200078e020c */
[----:B------:R-:W-:-:S04]  /*11990*/  IADD3 R15, R3, 0x40, RZ ;  /* 0x00000040030f7810 */ /* 0x000fc80007ffe0ff */
[----:B------:R1:W-:Y:S01]  /*119a0*/  @!P3 ST.E.64 [R10.64], R124 ;  /* 0x0000007c0a00b985 */ /* 0x0003e2000c101b14 */
[----:B------:R-:W-:-:S03]  /*119b0*/  ISETP.GE.AND P3, PT, R20, c[0x0][0x3c8], PT ;  /* 0x0000f20014007a0c */ /* 0x000fc60003f66270 */
[----:B------:R2:W-:Y:S01]  /*119c0*/  @!P2 ST.E.64 [R4.64], R120 ;  /* 0x000000780400a985 */ /* 0x0005e2000c101b14 */
[----:B------:R-:W-:-:S03]  /*119d0*/  ISETP.GE.AND P2, PT, R15, c[0x0][0x3c8], PT ;  /* 0x0000f2000f007a0c */ /* 0x000fc60003f46270 */
[----:B------:R3:W-:Y:S01]  /*119e0*/  @!P1 ST.E.64 [R16.64], R116 ;  /* 0x0000007410009985 */ /* 0x0007e2000c101b14 */
        /* <DEDUP_REMOVED lines=9> */
[----:B------:R-:W-:Y:S01]  /*11a80*/  @!P2 IMAD.WIDE R14, R15, 0x4, R12 ;  /* 0x000000040f0ea825 */ /* 0x000fe200078e020c */
[----:B--2---:R-:W-:-:S03]  /*11a90*/  @!P5 LOP3.LUT R5, R0, 0xfffffffe, RZ, 0xc0, !PT ;  /* 0xfffffffe0005d812 */ /* 0x004fc600078ec0ff */
[--C-:B------:R-:W-:Y:S01]  /*11aa0*/  @!P4 IMAD.WIDE R10, R11, 0x4, R12.reuse ;  /* 0x000000040b0ac825 */ /* 0x100fe200078e020c */
[----:B------:R-:W-:Y:S02]  /*11ab0*/  IADD3 R0, R3, 0x58, RZ ;  /* 0x0000005803007810 */ /* 0x000fe40007ffe0ff */
[----:B---3--:R-:W-:Y:S01]  /*11ac0*/  @!P3 LOP3.LUT R17, R20, 0xfffffffe, RZ, 0xc0, !PT ;  /* 0xfffffffe1411b812 */ /* 0x008fe200078ec0ff */
[----:B------:R-:W-:Y:S01]  /*11ad0*/  @!P5 IMAD.WIDE R4, R5, 0x4, R12 ;  /* 0x000000040504d825 */ /* 0x000fe200078e020c */
[----:B------:R-:W-:Y:S02]  /*11ae0*/  IADD3 R20, R3, 0x80, RZ ;  /* 0x0000008003147810 */ /* 0x000fe40007ffe0ff */
[----:B----4-:R-:W-:Y:S02]  /*11af0*/  @!P1 LOP3.LUT R19, R6, 0xfffffffe, RZ, 0xc0, !PT ;  /* 0xfffffffe06139812 */ /* 0x010fe400078ec0ff */
[----:B------:R1:W-:Y:S01]  /*11b00*/  @!P5 ST.E.64 [R4.64], R108 ;  /* 0x0000006c0400d985 */ /* 0x0003e2000c101b14 */
[----:B------:R-:W-:-:S02]  /*11b10*/  ISETP.GE.AND P5, PT, R0, c[0x0][0x3c8], PT ;  /* 0x0000f20000007a0c */ /* 0x000fc40003fa6270 */
[C---:B------:R-:W-:Y:S01]  /*11b20*/  IADD3 R6, R3.reuse, 0x60, RZ ;  /* 0x0000006003067810 */ /* 0x040fe20007ffe0ff */
[----:B------:R2:W-:Y:S01]  /*11b30*/  @!P4 ST.E.64 [R10.64], R104 ;  /* 0x000000680a00c985 */ /* 0x0005e2000c101b14 */
[----:B------:R-:W-:Y:S02]  /*11b40*/  IADD3 R18, R3, 0x70, RZ ;  /* 0x0000007003127810 */ /* 0x000fe40007ffe0ff */
[----:B------:R-:W-:-:S07]  /*11b50*/  ISETP.GE.AND P6, PT, R6, c[0x0][0x3c8], PT ;  /* 0x0000f20006007a0c */ /* 0x000fce0003fc6270 */
[----:B------:R-:W-:-:S04]  /*11b60*/  @!P5 LEA.HI R0, R0, R0, RZ, 0x1 ;  /* 0x000000000000d211 */ /* 0x000fc800078f08ff */
[----:B------:R-:W-:Y:S02]  /*11b70*/  @!P5 LOP3.LUT R21, R0, 0xfffffffe, RZ, 0xc0, !PT ;  /* 0xfffffffe0015d812 */ /* 0x000fe400078ec0ff */
[C---:B------:R-:W-:Y:S02]  /*11b80*/  IADD3 R0, R3.reuse, 0x88, RZ ;  /* 0x0000008803007810 */ /* 0x040fe40007ffe0ff */
[----:B------:R-:W-:Y:S02]  /*11b90*/  @!P6 LEA.HI R6, R6, R6, RZ, 0x1 ;  /* 0x000000060606e211 */ /* 0x000fe400078f08ff */
[----:B-1----:R-:W-:Y:S02]  /*11ba0*/  @!P0 LOP3.LUT R5, R2, 0xfffffffe, RZ, 0xc0, !PT ;  /* 0xfffffffe02058812 */ /* 0x002fe400078ec0ff */
[----:B------:R-:W-:Y:S01]  /*11bb0*/  IADD3 R2, R3, 0x78, RZ ;  /* 0x0000007803027810 */ /* 0x000fe20007ffe0ff */
[----:B--2---:R-:W-:-:S04]  /*11bc0*/  @!P3 IMAD.WIDE R10, R17, 0x4, R12 ;  /* 0x00000004110ab825 */ /* 0x004fc800078e020c */
[--C-:B------:R-:W-:Y:S01]  /*11bd0*/  @!P1 IMAD.WIDE R16, R19, 0x4, R12.reuse ;  /* 0x0000000413109825 */ /* 0x100fe200078e020c */
[----:B------:R-:W-:Y:S01]  /*11be0*/  IADD3 R19, R3, 0x68, RZ ;  /* 0x0000006803137810 */ /* 0x000fe20007ffe0ff */
[----:B------:R1:W-:Y:S01]  /*11bf0*/  @!P3 ST.E.64 [R10.64], R100 ;  /* 0x000000640a00b985 */ /* 0x0003e2000c101b14 */
[----:B------:R-:W-:Y:S01]  /*11c00*/  ISETP.GE.AND P3, PT, R18, c[0x0][0x3c8], PT ;  /* 0x0000f20012007a0c */ /* 0x000fe20003f66270 */
[----:B------:R-:W-:Y:S01]  /*11c10*/  @!P0 IMAD.WIDE R4, R5, 0x4, R12 ;  /* 0x0000000405048825 */ /* 0x000fe200078e020c */
[----:B------:R-:W-:Y:S01]  /*11c20*/  ISETP.GE.AND P4, PT, R19, c[0x0][0x3c8], PT ;  /* 0x0000f20013007a0c */ /* 0x000fe20003f86270 */
[----:B------:R2:W-:Y:S01]  /*11c30*/  @!P2 ST.E.64 [R14.64], R36 ;  /* 0x000000240e00a985 */ /* 0x0005e2000c101b14 */
[----:B------:R-:W-:-:S03]  /*11c40*/  ISETP.GE.AND P2, PT, R2, c[0x0][0x3c8], PT ;  /* 0x0000f20002007a0c */ /* 0x000fc60003f46270 */
[----:B------:R3:W-:Y:S01]  /*11c50*/  @!P1 ST.E.64 [R16.64], R40 ;  /* 0x0000002810009985 */ /* 0x0007e2000c101b14 */
[----:B------:R-:W-:-:S03]  /*11c60*/  ISETP.GE.AND P1, PT, R20, c[0x0][0x3c8], PT ;  /* 0x0000f20014007a0c */ /* 0x000fc60003f26270 */
[----:B------:R4:W-:Y:S01]  /*11c70*/  @!P0 ST.E.64 [R4.64], R44 ;  /* 0x0000002c04008985 */ /* 0x0009e2000c101b14 */
[----:B------:R-:W-:Y:S02]  /*11c80*/  ISETP.GE.AND P0, PT, R0, c[0x0][0x3c8], PT ;  /* 0x0000f20000007a0c */ /* 0x000fe40003f06270 */
[----:B------:R-:W-:Y:S02]  /*11c90*/  @!P3 LEA.HI R18, R18, R18, RZ, 0x1 ;  /* 0x000000121212b211 */ /* 0x000fe400078f08ff */
[----:B------:R-:W-:Y:S02]  /*11ca0*/  @!P4 LEA.HI R19, R19, R19, RZ, 0x1 ;  /* 0x000000131313c211 */ /* 0x000fe400078f08ff */
[----:B------:R-:W-:Y:S02]  /*11cb0*/  @!P2 LEA.HI R2, R2, R2, RZ, 0x1 ;  /* 0x000000020202a211 */ /* 0x000fe400078f08ff */
[----:B------:R-:W-:Y:S02]  /*11cc0*/  @!P4 LOP3.LUT R19, R19, 0xfffffffe, RZ, 0xc0, !PT ;  /* 0xfffffffe1313c812 */ /* 0x000fe400078ec0ff */
[----:B------:R-:W-:-:S03]  /*11cd0*/  @!P1 LEA.HI R20, R20, R20, RZ, 0x1 ;  /* 0x0000001414149211 */ /* 0x000fc600078f08ff */
[----:B------:R-:W-:Y:S01]  /*11ce0*/  @!P0 LEA.HI R0, R0, R0, RZ, 0x1 ;  /* 0x0000000000008211 */ /* 0x000fe200078f08ff */
[--C-:B-1----:R-:W-:Y:S01]  /*11cf0*/  @!P5 IMAD.WIDE R10, R21, 0x4, R12.reuse ;  /* 0x00000004150ad825 */ /* 0x102fe200078e020c */
[----:B------:R-:W-:Y:S02]  /*11d00*/  IADD3 R21, R3, 0xa0, RZ ;  /* 0x000000a003157810 */ /* 0x000fe40007ffe0ff */
[----:B--2---:R-:W-:Y:S02]  /*11d10*/  @!P3 LOP3.LUT R15, R18, 0xfffffffe, RZ, 0xc0, !PT ;  /* 0xfffffffe120fb812 */ /* 0x004fe400078ec0ff */
[----:B------:R1:W-:Y:S01]  /*11d20*/  @!P5 ST.E.64 [R10.64], R48 ;  /* 0x000000300a00d985 */ /* 0x0003e2000c101b14 */
[----:B------:R-:W-:Y:S01]  /*11d30*/  @!P4 IMAD.WIDE R18, R19, 0x4, R12 ;  /* 0x000000041312c825 */ /* 0x000fe200078e020c */
[----:B---3--:R-:W-:-:S03]  /*11d40*/  @!P1 LOP3.LUT R17, R20, 0xfffffffe, RZ, 0xc0, !PT ;  /* 0xfffffffe14119812 */ /* 0x008fc600078ec0ff */
[--C-:B------:R-:W-:Y:S01]  /*11d50*/  @!P3 IMAD.WIDE R14, R15, 0x4, R12.reuse ;  /* 0x000000040f0eb825 */ /* 0x100fe200078e020c */
[----:B------:R-:W-:Y:S02]  /*11d60*/  IADD3 R20, R3, 0xa8, RZ ;  /* 0x000000a803147810 */ /* 0x000fe40007ffe0ff */
[----:B----4-:R-:W-:Y:S01]  /*11d70*/  @!P6 LOP3.LUT R5, R6, 0xfffffffe, RZ, 0xc0, !PT ;  /* 0xfffffffe0605e812 */ /* 0x010fe200078ec0ff */
[----:B------:R-:W-:Y:S01]  /*11d80*/  @!P1 IMAD.WIDE R16, R17, 0x4, R12 ;  /* 0x0000000411109825 */ /* 0x000fe200078e020c */
[----:B------:R-:W-:-:S03]  /*11d90*/  IADD3 R6, R3, 0xb8, RZ ;  /* 0x000000b803067810 */ /* 0x000fc60007ffe0ff */
[----:B------:R-:W-:-:S05]  /*11da0*/  @!P6 IMAD.WIDE R4, R5, 0x4, R12 ;  /* 0x000000040504e825 */ /* 0x000fca00078e020c */
[----:B------:R2:W-:Y:S04]  /*11db0*/  @!P6 ST.E.64 [R4.64], R52 ;  /* 0x000000340400e985 */ /* 0x0005e8000c101b14 */
[----:B------:R3:W-:Y:S04]  /*11dc0*/  @!P4 ST.E.64 [R18.64], R56 ;  /* 0x000000381200c985 */ /* 0x0007e8000c101b14 */
[----:B------:R-:W-:Y:S01]  /*11dd0*/  @!P3 ST.E.64 [R14.64], R60 ;  /* 0x0000003c0e00b985 */ /* 0x000fe2000c101b14 */
[----:B------:R-:W-:Y:S02]  /*11de0*/  ISETP.GE.AND P3, PT, R21, c[0x0][0x3c8], PT ;  /* 0x0000f20015007a0c */ /* 0x000fe40003f66270 */
[----:B-1----:R-:W-:-:S02]  /*11df0*/  @!P2 LOP3.LUT R11, R2, 0xfffffffe, RZ, 0xc0, !PT ;  /* 0xfffffffe020ba812 */ /* 0x002fc400078ec0ff */
[----:B------:R-:W-:-:S03]  /*11e00*/  IADD3 R2, R3, 0x98, RZ ;  /* 0x0000009803027810 */ /* 0x000fc60007ffe0ff */
[----:B------:R-:W-:Y:S01]  /*11e10*/  @!P2 IMAD.WIDE R10, R11, 0x4, R12 ;  /* 0x000000040b0aa825 */ /* 0x000fe200078e020c */
[----:B------:R-:W-:-:S04]  /*11e20*/  ISETP.GE.AND P4, PT, R2, c[0x0][0x3c8], PT ;  /* 0x0000f20002007a0c */ /* 0x000fc80003f86270 */
[----:B------:R1:W-:Y:S01]  /*11e30*/  @!P2 ST.E.64 [R10.64], R64 ;  /* 0x000000400a00a985 */ /* 0x0003e2000c101b14 */
[----:B------:R-:W-:Y:S02]  /*11e40*/  ISETP.GE.AND P2, PT, R20, c[0x0][0x3c8], PT ;  /* 0x0000f20014007a0c */ /* 0x000fe40003f46270 */
[----:B------:R-:W-:Y:S01]  /*11e50*/  @!P3 LEA.HI R21, R21, R21, RZ, 0x1 ;  /* 0x000000151515b211 */ /* 0x000fe200078f08ff */
[----:B------:R4:W-:Y:S03]  /*11e60*/  @!P1 ST.E.64 [R16.64], R68 ;  /* 0x0000004410009985 */ /* 0x0009e6000c101b14 */
[----:B------:R-:W-:Y:S02]  /*11e70*/  @!P3 LOP3.LUT R21, R21, 0xfffffffe, RZ, 0xc0, !PT ;  /* 0xfffffffe1515b812 */ /* 0x000fe400078ec0ff */
[----:B--2---:R-:W-:Y:S02]  /*11e80*/  @!P0 LOP3.LUT R5, R0, 0xfffffffe, RZ, 0xc0, !PT ;  /* 0xfffffffe00058812 */ /* 0x004fe400078ec0ff */
[----:B------:R-:W-:-:S02]  /*11e90*/  IADD3 R0, R3, 0x90, RZ ;  /* 0x0000009003007810 */ /* 0x000fc40007ffe0ff */
[----:B---3--:R-:W-:Y:S01]  /*11ea0*/  IADD3 R18, R3, 0xb0, RZ ;  /* 0x000000b003127810 */ /* 0x008fe20007ffe0ff */
[----:B------:R-:W-:Y:S01]  /*11eb0*/  @!P0 IMAD.WIDE R4, R5, 0x4, R12 ;  /* 0x0000000405048825 */ /* 0x000fe200078e020c */
[----:B------:R-:W-:Y:S02]  /*11ec0*/  ISETP.GE.AND P5, PT, R0, c[0x0][0x3c8], PT ;  /* 0x0000f20000007a0c */ /* 0x000fe40003fa6270 */
[----:B------:R-:W-:Y:S02]  /*11ed0*/  ISETP.GE.AND P1, PT, R18, c[0x0][0x3c8], PT ;  /* 0x0000f20012007a0c */ /* 0x000fe40003f26270 */
[----:B------:R2:W-:Y:S01]  /*11ee0*/  @!P0 ST.E.64 [R4.64], R72 ;  /* 0x0000004804008985 */ /* 0x0005e2000c101b14 */
[----:B------:R-:W-:Y:S02]  /*11ef0*/  ISETP.GE.AND P0, PT, R6, c[0x0][0x3c8], PT ;  /* 0x0000f20006007a0c */ /* 0x000fe40003f06270 */
[----:B------:R-:W-:Y:S02]  /*11f00*/  @!P4 LEA.HI R2, R2, R2, RZ, 0x1 ;  /* 0x000000020202c211 */ /* 0x000fe400078f08ff */
[----:B------:R-:W-:-:S04]  /*11f10*/  @!P2 LEA.HI R20, R20, R20, RZ, 0x1 ;  /* 0x000000141414a211 */ /* 0x000fc800078f08ff */
[----:B------:R-:W-:Y:S02]  /*11f20*/  @!P5 LEA.HI R0, R0, R0, RZ, 0x1 ;  /* 0x000000000000d211 */ /* 0x000fe400078f08ff */
[----:B------:R-:W-:Y:S02]  /*11f30*/  @!P1 LEA.HI R18, R18, R18, RZ, 0x1 ;  /* 0x0000001212129211 */ /* 0x000fe400078f08ff */
[----:B-1----:R-:W-:Y:S02]  /*11f40*/  @!P4 LOP3.LUT R11, R2, 0xfffffffe, RZ, 0xc0, !PT ;  /* 0xfffffffe020bc812 */ /* 0x002fe400078ec0ff */
[----:B------:R-:W-:Y:S02]  /*11f50*/  @!P0 LEA.HI R6, R6, R6, RZ, 0x1 ;  /* 0x0000000606068211 */ /* 0x000fe400078f08ff */
[----:B------:R-:W-:Y:S01]  /*11f60*/  @!P2 LOP3.LUT R15, R20, 0xfffffffe, RZ, 0xc0, !PT ;  /* 0xfffffffe140fa812 */ /* 0x000fe200078ec0ff */
[----:B------:R-:W-:Y:S01]  /*11f70*/  @!P4 IMAD.WIDE R10, R11, 0x4, R12 ;  /* 0x000000040b0ac825 */ /* 0x000fe200078e020c */
[----:B----4-:R-:W-:-:S02]  /*11f80*/  @!P1 LOP3.LUT R17, R18, 0xfffffffe, RZ, 0xc0, !PT ;  /* 0xfffffffe12119812 */ /* 0x010fc400078ec0ff */
[----:B------:R-:W-:Y:S01]  /*11f90*/  @!P0 LOP3.LUT R19, R6, 0xfffffffe, RZ, 0xc0, !PT ;  /* 0xfffffffe06138812 */ /* 0x000fe200078ec0ff */
[----:B------:R-:W-:-:S04]  /*11fa0*/  @!P3 IMAD.WIDE R20, R21, 0x4, R12 ;  /* 0x000000041514b825 */ /* 0x000fc800078e020c */
[----:B------:R-:W-:Y:S01]  /*11fb0*/  @!P2 IMAD.WIDE R14, R15, 0x4, R12 ;  /* 0x000000040f0ea825 */ /* 0x000fe200078e020c */
[----:B--2---:R-:W-:-:S03]  /*11fc0*/  @!P5 LOP3.LUT R5, R0, 0xfffffffe, RZ, 0xc0, !PT ;  /* 0xfffffffe0005d812 */ /* 0x004fc600078ec0ff */
        /* <DEDUP_REMOVED lines=9> */
.L_x_1989:
[----:B------:R-:W-:Y:S05]  /*12060*/  BSYNC B0 ;  /* 0x0000000000007941 */ /* 0x000fea0003800000 */
.L_x_1988:
[----:B------:R-:W-:Y:S01]  /*12070*/  ISETP.NE.AND P0, PT, R7, RZ, PT ;  /* 0x000000ff0700720c */ /* 0x000fe20003f05270 */
[----:B-1----:R1:W3:Y:S04]  /*12080*/  SHFL.IDX PT, R5, R9, 0x1, 0x1c1f ;  /* 0x003c1f0009057f89 */ /* 0x0022e800000e0000 */
        /* <DEDUP_REMOVED lines=10> */
[C---:B--234-:R-:W-:Y:S01]  /*12130*/  @!P1 IMAD.WIDE R12, R3.reuse, 0x4, R4 ;  /* 0x00000004030c9825 */ /* 0x05cfe200078e0204 */
[----:B-1----:R-:W-:-:S02]  /*12140*/  IADD3 R9, R3, 0x28, RZ ;  /* 0x0000002803097810 */ /* 0x002fc40007ffe0ff */
        /* <DEDUP_REMOVED lines=21> */
[----:B------:R-:W-:Y:S01]  /*122a0*/  @!P1 LEA.HI R7, R7, R7, RZ, 0x1 ;  /* 0x0000000707079211 */ /* 0x000fe200078f08ff */
[--C-:B------:R-:W-:Y:S01]  /*122b0*/  @!P5 IMAD.WIDE R12, R13, 0x4, R4.reuse ;  /* 0x000000040d0cd825 */ /* 0x100fe200078e0204 */
[----:B------:R-:W-:Y:S02]  /*122c0*/  IADD3 R0, R3, 0x50, RZ ;  /* 0x0000005003007810 */ /* 0x000fe40007ffe0ff */
        /* <DEDUP_REMOVED lines=8> */
[C---:B------:R-:W-:Y:S01]  /*12350*/  IADD3 R20, R3.reuse, 0x58, RZ ;  /* 0x0000005803147810 */ /* 0x040fe20007ffe0ff */
        /* <DEDUP_REMOVED lines=10> */
[----:B------:R-:W-:Y:S02]  /*12400*/  @!P4 LEA.HI R20, R20, R20, RZ, 0x1 ;  /* 0x000000141414c211 */ /* 0x000fe400078f08ff */
[----:B-1----:R-:W-:Y:S01]  /*12410*/  @!P2 LOP3.LUT R15, R8, 0xfffffffe, RZ, 0xc0, !PT ;  /* 0xfffffffe080fa812 */ /* 0x002fe200078ec0ff */
[----:B------:R-:W-:Y:S01]  /*12420*/  @!P3 IMAD.WIDE R8, R9, 0x4, R4 ;  /* 0x000000040908b825 */ /* 0x000fe200078e0204 */
        /* <DEDUP_REMOVED lines=8> */
[----:B------:R4:W-:Y:S01]  /*124b0*/  @!P1 ST.E.64 [R6.64], R102 ;  /* 0x0000006606009985 */ /* 0x0009e2000c101b14 */
[----:B------:R-:W-:-:S02]  /*124c0*/  ISETP.GE.AND P1, PT, R17, c[0x0][0x3c8], PT ;  /* 0x0000f20011007a0c */ /* 0x000fc40003f26270 */
[----:B---3--:R-:W-:Y:S01]  /*124d0*/  @!P4 LOP3.LUT R11, R20, 0xfffffffe, RZ, 0xc0, !PT ;  /* 0xfffffffe140bc812 */ /* 0x008fe200078ec0ff */
[----:B------:R3:W-:Y:S01]  /*124e0*/  @!P0 ST.E.64 [R12.64], R38 ;  /* 0x000000260c008985 */ /* 0x0007e2000c101b14 */
[----:B------:R-:W-:Y:S02]  /*124f0*/  ISETP.GE.AND P0, PT, R16, c[0x0][0x3c8], PT ;  /* 0x0000f20010007a0c */ /* 0x000fe40003f06270 */
[----:B------:R-:W-:Y:S01]  /*12500*/  @!P3 LEA.HI R19, R19, R19, RZ, 0x1 ;  /* 0x000000131313b211 */ /* 0x000fe200078f08ff */
[----:B------:R-:W-:Y:S01]  /*12510*/  @!P4 IMAD.WIDE R10, R11, 0x4, R4 ;  /* 0x000000040b0ac825 */ /* 0x000fe200078e0204 */
[----:B------:R-:W-:Y:S02]  /*12520*/  IADD3 R20, R3, 0x90, RZ ;  /* 0x0000009003147810 */ /* 0x000fe40007ffe0ff */
[----:B------:R-:W-:Y:S02]  /*12530*/  @!P2 LEA.HI R18, R18, R18, RZ, 0x1 ;  /* 0x000000121212a211 */ /* 0x000fe400078f08ff */
[----:B------:R-:W-:-:S02]  /*12540*/  @!P3 LOP3.LUT R19, R19, 0xfffffffe, RZ, 0xc0, !PT ;  /* 0xfffffffe1313b812 */ /* 0x000fc400078ec0ff */
[----:B------:R-:W-:-:S03]  /*12550*/  @!P1 LEA.HI R17, R17, R17, RZ, 0x1 ;  /* 0x0000001111119211 */ /* 0x000fc600078f08ff */
[----:B------:R-:W-:Y:S02]  /*12560*/  @!P0 LEA.HI R16, R16, R16, RZ, 0x1 ;  /* 0x0000001010108211 */ /* 0x000fe400078f08ff */
[----:B------:R-:W-:Y:S02]  /*12570*/  @!P1 LOP3.LUT R17, R17, 0xfffffffe, RZ, 0xc0, !PT ;  /* 0xfffffffe11119812 */ /* 0x000fe400078ec0ff */
[----:B-1----:R-:W-:Y:S02]  /*12580*/  @!P5 LOP3.LUT R9, R0, 0xfffffffe, RZ, 0xc0, !PT ;  /* 0xfffffffe0009d812 */ /* 0x002fe400078ec0ff */
[----:B------:R-:W-:Y:S01]  /*12590*/  IADD3 R0, R3, 0x88, RZ ;  /* 0x0000008803007810 */ /* 0x000fe20007ffe0ff */
[--C-:B--2---:R-:W-:Y:S01]  /*125a0*/  @!P1 IMAD.WIDE R14, R17, 0x4, R4.reuse ;  /* 0x00000004110e9825 */ /* 0x104fe200078e0204 */
[----:B------:R-:W-:Y:S02]  /*125b0*/  IADD3 R17, R3, 0xa8, RZ ;  /* 0x000000a803117810 */ /* 0x000fe40007ffe0ff */
[----:B----4-:R-:W-:Y:S01]  /*125c0*/  @!P6 LOP3.LUT R7, R2, 0xfffffffe, RZ, 0xc0, !PT ;  /* 0xfffffffe0207e812 */ /* 0x010fe200078ec0ff */
[----:B------:R-:W-:Y:S01]  /*125d0*/  @!P5 IMAD.WIDE R8, R9, 0x4, R4 ;  /* 0x000000040908d825 */ /* 0x000fe200078e0204 */
[----:B------:R-:W-:-:S03]  /*125e0*/  IADD3 R2, R3, 0x80, RZ ;  /* 0x0000008003027810 */ /* 0x000fc60007ffe0ff */
[----:B------:R-:W-:-:S04]  /*125f0*/  @!P6 IMAD.WIDE R6, R7, 0x4, R4 ;  /* 0x000000040706e825 */ /* 0x000fc800078e0204 */
[----:B---3--:R-:W-:Y:S01]  /*12600*/  @!P3 IMAD.WIDE R12, R19, 0x4, R4 ;  /* 0x00000004130cb825 */ /* 0x008fe200078e0204 */
[----:B------:R1:W-:Y:S01]  /*12610*/  @!P6 ST.E.64 [R6.64], R42 ;  /* 0x0000002a0600e985 */ /* 0x0003e2000c101b14 */
[----:B------:R-:W-:Y:S02]  /*12620*/  ISETP.GE.AND P6, PT, R2, c[0x0][0x3c8], PT ;  /* 0x0000f20002007a0c */ /* 0x000fe40003fc6270 */
[----:B------:R-:W-:Y:S01]  /*12630*/  IADD3 R19, R3, 0x98, RZ ;  /* 0x0000009803137810 */ /* 0x000fe20007ffe0ff */
        /* <DEDUP_REMOVED lines=28> */
[----:B------:R-:W-:Y:S02]  /*12800*/  @!P0 LEA.HI R16, R16, R16, RZ, 0x1 ;  /* 0x0000001010108211 */ /* 0x000fe400078f08ff */
[----:B------:R-:W-:Y:S01]  /*12810*/  @!P1 LOP3.LUT R17, R17, 0xfffffffe, RZ, 0xc0, !PT ;  /* 0xfffffffe11119812 */ /* 0x000fe200078ec0ff */
[----:B------:R-:W-:Y:S01]  /*12820*/  @!P2 IMAD.WIDE R12, R13, 0x4, R4 ;  /* 0x000000040d0ca825 */ /* 0x000fe200078e0204 */
[----:B-1----:R-:W-:-:S03]  /*12830*/  @!P6 LOP3.LUT R7, R2, 0xfffffffe, RZ, 0xc0, !PT ;  /* 0xfffffffe0207e812 */ /* 0x002fc600078ec0ff */
[----:B--2---:R-:W-:Y:S01]  /*12840*/  @!P1 IMAD.WIDE R14, R17, 0x4, R4 ;  /* 0x00000004110e9825 */ /* 0x004fe200078e0204 */
[----:B---3--:R-:W-:-:S03]  /*12850*/  @!P5 LOP3.LUT R9, R0, 0xfffffffe, RZ, 0xc0, !PT ;  /* 0xfffffffe0009d812 */ /* 0x008fc600078ec0ff */
[----:B------:R-:W-:-:S04]  /*12860*/  @!P6 IMAD.WIDE R6, R7, 0x4, R4 ;  /* 0x000000040706e825 */ /* 0x000fc800078e0204 */
[--C-:B------:R-:W-:Y:S01]  /*12870*/  @!P5 IMAD.WIDE R8, R9, 0x4, R4.reuse ;  /* 0x000000040908d825 */ /* 0x100fe200078e0204 */
[----:B------:R1:W-:Y:S04]  /*12880*/  @!P6 ST.E.64 [R6.64], R70 ;  /* 0x000000460600e985 */ /* 0x0003e8000c101b14 */
[----:B------:R2:W-:Y:S01]  /*12890*/  @!P5 ST.E.64 [R8.64], R74 ;  /* 0x0000004a0800d985 */ /* 0x0005e2000c101b14 */
[----:B-1----:R-:W-:Y:S01]  /*128a0*/  @!P0 LOP3.LUT R7, R16, 0xfffffffe, RZ, 0xc0, !PT ;  /* 0xfffffffe10078812 */ /* 0x002fe200078ec0ff */
[----:B--2---:R-:W-:-:S04]  /*128b0*/  @!P4 IMAD.WIDE R8, R11, 0x4, R4 ;  /* 0x000000040b08c825 */ /* 0x004fc800078e0204 */
[--C-:B------:R-:W-:Y:S01]  /*128c0*/  @!P3 IMAD.WIDE R10, R19, 0x4, R4.reuse ;  /* 0x00000004130ab825 */ /* 0x100fe200078e0204 */
[----:B------:R1:W-:Y:S03]  /*128d0*/  @!P4 ST.E.64 [R8.64], R78 ;  /* 0x0000004e0800c985 */ /* 0x0003e6000c101b14 */
[----:B------:R-:W-:Y:S01]  /*128e0*/  @!P0 IMAD.WIDE R6, R7, 0x4, R4 ;  /* 0x0000000407068825 */ /* 0x000fe200078e0204 */
[----:B------:R1:W-:Y:S04]  /*128f0*/  @!P3 ST.E.64 [R10.64], R82 ;  /* 0x000000520a00b985 */ /* 0x0003e8000c101b14 */
[----:B------:R1:W-:Y:S04]  /*12900*/  @!P2 ST.E.64 [R12.64], R86 ;  /* 0x000000560c00a985 */ /* 0x0003e8000c101b14 */
[----:B------:R1:W-:Y:S04]  /*12910*/  @!P1 ST.E.64 [R14.64], R90 ;  /* 0x0000005a0e009985 */ /* 0x0003e8000c101b14 */
[----:B------:R1:W-:Y:S01]  /*12920*/  @!P0 ST.E.64 [R6.64], R94 ;  /* 0x0000005e06008985 */ /* 0x0003e2000c101b14 */
[----:B------:R-:W-:-:S13]  /*12930*/  ISETP.GE.AND P0, PT, R3, c[0x0][0x3c8], PT ;  /* 0x0000f20003007a0c */ /* 0x000fda0003f06270 */
[----:B------:R-:W-:Y:S05]  /*12940*/  @P0 EXIT ;  /* 0x000000000000094d */ /* 0x000fea0003800000 */
[----:B------:R-:W-:-:S04]  /*12950*/  LEA.HI R3, R3, R3, RZ, 0x1 ;  /* 0x0000000303037211 */ /* 0x000fc800078f08ff */
[----:B------:R-:W-:-:S05]  /*12960*/  LOP3.LUT R3, R3, 0xfffffffe, RZ, 0xc0, !PT ;  /* 0xfffffffe03037812 */ /* 0x000fca00078ec0ff */
[----:B------:R-:W-:-:S05]  /*12970*/  IMAD.WIDE R4, R3, 0x4, R4 ;  /* 0x0000000403047825 */ /* 0x000fca00078e0204 */
[----:B------:R-:W-:Y:S01]  /*12980*/  ST.E.64 [R4.64], R98 ;  /* 0x0000006204007985 */ /* 0x000fe2000c101b14 */
[----:B------:R-:W-:Y:S05]  /*12990*/  EXIT ;  /* 0x000000000000794d */ /* 0x000fea0003800000 */
.L_x_1987:
        /* <DEDUP_REMOVED lines=13> */
[----:B------:R-:W2:Y:S01]  /*12a70*/  S2R R3, SR_CTAID.Y ;  /* 0x0000000000037919 */ /* 0x000ea20000002600 */
        /* <DEDUP_REMOVED lines=15> */
[----:B--2---:R-:W-:Y:S02]  /*12b70*/  IMAD R2, R2, c[0x0][0x550], R3 ;  /* 0x0001540002027a24 */ /* 0x004fe400078e0203 */
        /* <DEDUP_REMOVED lines=20> */
.L_x_1990:
        /* <DEDUP_REMOVED lines=12> */
.L_x_3131:


//--------------------- .text._ZN7cutlass13device_kernelIN5flash19enable_sm80_to_sm89INS1_16FlashAttnFwdSm80INS1_25CollectiveMainloopFwdSm80ILi8ELi2ELb0EN4cute5tupleIJNS5_1CILi128EEENS7_ILi64EEENS7_ILi192EEEEEELi192ENS_6half_tEfNS_4arch4Sm80ELb0ELb1ELb1ELb1ELb1ELb0ELb1ELb1EEENS1_21CollectiveEpilogueFwdINS6_IJS8_SA_S9_EEENS6_IJNS7_ILi1EEESI_SI_EEESC_SE_Li256ELb1ELb1ELb1ELb0EEENS1_36VarlenDynamicPersistentTileSchedulerILi128ELi64ELi256ELi256ELb1ELb1ELb0ELb1ELb0ELb1EEEEEEEEEvNT_6ParamsE --------------------------
	.section	.text._ZN7cutlass13device_kernelIN5flash19enable_sm80_to_sm89INS1_16FlashAttnFwdSm80INS1_25CollectiveMainloopFwdSm80ILi8ELi2ELb0EN4cute5tupleIJNS5_1CILi128EEENS7_ILi64EEENS7_ILi192EEEEEELi192ENS_6half_tEfNS_4arch4Sm80ELb0ELb1ELb1ELb1ELb1ELb0ELb1ELb1EEENS1_21CollectiveEpilogueFwdINS6_IJS8_SA_S9_EEENS6_IJNS7_ILi1EEESI_SI_EEESC_SE_Li256ELb1ELb1ELb1ELb0EEENS1_36VarlenDynamicPersistentTileSchedulerILi128ELi64ELi256ELi256ELb1ELb1ELb0ELb1ELb0ELb1EEEEEEEEEvNT_6ParamsE,"ax",@progbits
	.sectioninfo	@"SHI_REGISTERS=255"
	.align	128
.text._ZN7cutlass13device_kernelIN5flash19enable_sm80_to_sm89INS1_16FlashAttnFwdSm80INS1_25CollectiveMainloopFwdSm80ILi8ELi2ELb0EN4cute5tupleIJNS5_1CILi128EEENS7_ILi64EEENS7_ILi192EEEEEELi192ENS_6half_tEfNS_4arch4Sm80ELb0ELb1ELb1ELb1ELb1ELb0ELb1ELb1EEENS1_21CollectiveEpilogueFwdINS6_IJS8_SA_S9_EEENS6_IJNS7_ILi1EEESI_SI_EEESC_SE_Li256ELb1ELb1ELb1ELb0EEENS1_36VarlenDynamicPersistentTileSchedulerILi128ELi64ELi256ELi256ELb1ELb1ELb0ELb1ELb0ELb1EEEEEEEEEvNT_6ParamsE:
        .type           _ZN7cutlass13device_kernelIN5flash19enable_sm80_to_sm89INS1_16FlashAttnFwdSm80INS1_25CollectiveMainloopFwdSm80ILi8ELi2ELb0EN4cute5tupleIJNS5_1CILi128EEENS7_ILi64EEENS7_ILi192EEEEEELi192ENS_6half_tEfNS_4arch4Sm80ELb0ELb1ELb1ELb1ELb1ELb0ELb1ELb1EEENS1_21CollectiveEpilogueFwdINS6_IJS8_SA_S9_EEENS6_IJNS7_ILi1EEESI_SI_EEESC_SE_Li256ELb1ELb1ELb1ELb0EEENS1_36VarlenDynamicPersistentTileSchedulerILi128ELi64ELi256ELi256ELb1ELb1ELb0ELb1ELb0ELb1EEEEEEEEEvNT_6ParamsE,@function
        .size           _ZN7cutlass13device_kernelIN5flash19enable_sm80_to_sm89INS1_16FlashAttnFwdSm80INS1_25CollectiveMainloopFwdSm80ILi8ELi2ELb0EN4cute5tupleIJNS5_1CILi128EEENS7_ILi64EEENS7_ILi192EEEEEELi192ENS_6half_tEfNS_4arch4Sm80ELb0ELb1ELb1ELb1ELb1ELb0ELb1ELb1EEENS1_21CollectiveEpilogueFwdINS6_IJS8_SA_S9_EEENS6_IJNS7_ILi1EEESI_SI_EEESC_SE_Li256ELb1ELb1ELb1ELb0EEENS1_36VarlenDynamicPersistentTileSchedulerILi128ELi64ELi256ELi256ELb1ELb1ELb0ELb1ELb0ELb1EEEEEEEEEvNT_6ParamsE,(.L_x_3132 - _ZN7cutlass13device_kernelIN5flash19enable_sm80_to_sm89INS1_16FlashAttnFwdSm80INS1_25CollectiveMainloopFwdSm80ILi8ELi2ELb0EN4cute5tupleIJNS5_1CILi128EEENS7_ILi64EEENS7_ILi192EEEEEELi192ENS_6half_tEfNS_4arch4Sm80ELb0ELb1ELb1ELb1ELb1ELb0ELb1ELb1EEENS1_21CollectiveEpilogueFwdINS6_IJS8_SA_S9_EEENS6_IJNS7_ILi1EEESI_SI_EEESC_SE_Li256ELb1ELb1ELb1ELb0EEENS1_36VarlenDynamicPersistentTileSchedulerILi128ELi64ELi256ELi256ELb1ELb1ELb0ELb1ELb0ELb1EEEEEEEEEvNT_6ParamsE)
        .other          _ZN7cutlass13device_kernelIN5flash19enable_sm80_to_sm89INS1_16FlashAttnFwdSm80INS1_25CollectiveMainloopFwdSm80ILi8ELi2ELb0EN4cute5tupleIJNS5_1CILi128EEENS7_ILi64EEENS7_ILi192EEEEEELi192ENS_6half_tEfNS_4arch4Sm80ELb0ELb1ELb1ELb1ELb1ELb0ELb1ELb1EEENS1_21CollectiveEpilogueFwdINS6_IJS8_SA_S9_EEENS6_IJNS7_ILi1EEESI_SI_EEESC_SE_Li256ELb1ELb1ELb1ELb0EEENS1_36VarlenDynamicPersistentTileSchedulerILi128ELi64ELi256ELi256ELb1ELb1ELb0ELb1ELb0ELb1EEEEEEEEEvNT_6ParamsE,@"STO_CUDA_ENTRY STV_DEFAULT"
_ZN7cutlass13device_kernelIN5flash19enable_sm80_to_sm89INS1_16FlashAttnFwdSm80INS1_25CollectiveMainloopFwdSm80ILi8ELi2ELb0EN4cute5tupleIJNS5_1CILi128EEENS7_ILi64EEENS7_ILi192EEEEEELi192ENS_6half_tEfNS_4arch4Sm80ELb0ELb1ELb1ELb1ELb1ELb0ELb1ELb1EEENS1_21CollectiveEpilogueFwdINS6_IJS8_SA_S9_EEENS6_IJNS7_ILi1EEESI_SI_EEESC_SE_Li256ELb1ELb1ELb1ELb0EEENS1_36VarlenDynamicPersistentTileSchedulerILi128ELi64ELi256ELi256ELb1ELb1ELb0ELb1ELb0ELb1EEEEEEEEEvNT_6ParamsE:
        /* <DEDUP_REMOVED lines=52> */
.L_x_1996:
        /* <DEDUP_REMOVED lines=16> */
.L_x_2170:
        /* <DEDUP_REMOVED lines=16> */
.L_x_2171:
[----:B---3--:R-:W-:-:S05]  /*0540*/  IMAD R0, R0, c[0x0][0x538], RZ ;  /* 0x00014e0000007a24 */ /* 0x008fca00078e02ff */
[----:B------:R-:W-:-:S04]  /*0550*/  IADD3 R6, R0, R6, RZ ;  /* 0x0000000600067210 */ /* 0x000fc80007ffe0ff */
[----:B------:R-:W-:-:S13]  /*0560*/  ISETP.GT.AND P0, PT, R6, UR4, PT ;  /* 0x0000000406007c0c */ /* 0x000fda000bf04270 */
[----:B-12---:R-:W-:Y:S05]  /*0570*/  @!P0 BRA `(.L_x_1996) ;  /* 0xfffffdc000008947 */ /* 0x006fea000383ffff */
.L_x_1992:
[----:B------:R-:W-:-:S05]  /*0580*/  IADD3 R10, -R0, R6, RZ ;  /* 0x00000006000a7210 */ /* 0x000fca0007ffe1ff */
[----:B------:R-:W-:-:S05]  /*0590*/  IMAD R0, R4, c[0x0][0x538], R10 ;  /* 0x00014e0004007a24 */ /* 0x000fca00078e020a */
[----:B------:R-:W-:Y:S01]  /*05a0*/  ISETP.GT.AND P0, PT, R0, UR4, PT ;  /* 0x0000000400007c0c */ /* 0x000fe2000bf04270 */
[----:B------:R-:W-:-:S12]  /*05b0*/  BRA.DIV ~URZ, `(.L_x_1997) ;  /* 0x000170f27f007947 */ /* 0x000fd8000b800000 */
[----:B------:R-:W-:-:S04]  /*05c0*/  VOTE.ANY R6, PT, !P0 ;  /* 0x0000000000067806 */ /* 0x000fc800040e0100 */
.L_x_2172:
[----:B------:R-:W1:Y:S02]  /*05d0*/  POPC R0, R6 ;  /* 0x0000000600007309 */ /* 0x000e640000000000 */
[----:B-12---:R-:W-:Y:S01]  /*05e0*/  IADD3 R211, R0, R7, RZ ;  /* 0x0000000700d37210 */ /* 0x006fe20007ffe0ff */
[----:B------:R-:W-:Y:S05]  /*05f0*/  BRA.DIV ~URZ, `(.L_x_1998) ;  /* 0x000171027f007947 */ /* 0x000fea000b800000 */
[----:B------:R1:W2:Y:S01]  /*0600*/  SHFL.IDX PT, R12, R9, R0, 0x1f ;  /* 0x00001f00090c7589 */ /* 0x0002a200000e0000 */
[----:B------:R-:W-:-:S03]  /*0610*/  MOV R5, RZ ;  /* 0x000000ff00057202 */ /* 0x000fc60000000f00 */
[----:B------:R1:W3:Y:S04]  /*0620*/  SHFL.IDX PT, R9, R8, R0, 0x1f ;  /* 0x00001f0008097589 */ /* 0x0002e800000e0000 */
.L_x_2173:
[----:B------:R-:W-:Y:S01]  /*0630*/  ISETP.NE.AND P0, PT, R6, RZ, PT ;  /* 0x000000ff0600720c */ /* 0x000fe20003f05270 */
[----:B------:R-:W-:-:S12]  /*0640*/  BSSY B0, `(.L_x_1999) ;  /* 0x0000005000007945 */ /* 0x000fd80003800000 */
[----:B------:R-:W-:Y:S05]  /*0650*/  @!P0 BRA `(.L_x_2000) ;  /* 0x0000003000008947 */ /* 0x000fea0003800000 */
[----:B-1----:R-:W-:Y:S01]  /*0660*/  IADD3 R0, R0, -0x1, RZ ;  /* 0xffffffff00007810 */ /* 0x002fe20007ffe0ff */
[----:B------:R-:W-:Y:S05]  /*0670*/  BRA.DIV ~URZ, `(.L_x_2001) ;  /* 0x000171627f007947 */ /* 0x000fea000b800000 */
[----:B------:R1:W4:Y:S02]  /*0680*/  SHFL.IDX PT, R5, R4, R0, 0x1f ;  /* 0x00001f0004057589 */ /* 0x00032400000e0000 */
.L_x_2000:
[----:B------:R-:W-:Y:S05]  /*0690*/  BSYNC B0 ;  /* 0x0000000000007941 */ /* 0x000fea0003800000 */
.L_x_1999:
        /* <DEDUP_REMOVED lines=67> */
.L_x_2003:
        /* <DEDUP_REMOVED lines=68> */
.L_x_2004:
[----:B------:R-:W-:Y:S05]  /*0f10*/  BSYNC B0 ;  /* 0x0000000000007941 */ /* 0x000fea0003800000 */
.L_x_2002:
[----:B------:R-:W-:-:S04]  /*0f20*/  LOP3.LUT R0, RZ, R0, RZ, 0x33, !PT ;  /* 0x00000000ff007212 */ /* 0x000fc800078e33ff */
[----:B------:R-:W-:Y:S01]  /*0f30*/  IADD3 R209, R0, R12, RZ ;  /* 0x0000000c00d17210 */ /* 0x000fe20007ffe0ff */
[----:B------:R-:W-:Y:S05]  /*0f40*/  BRA `(.L_x_2005) ;  /* 0x0000004000007947 */ /* 0x000fea0003800000 */
.L_x_1993:
[----:B--2---:R-:W-:Y:S01]  /*0f50*/  IMAD.MOV.U32 R209, RZ, RZ, RZ ;  /* 0x000000ffffd17224 */ /* 0x004fe200078e00ff */
[----:B------:R-:W-:Y:S01]  /*0f60*/  MOV R210, RZ ;  /* 0x000000ff00d27202 */ /* 0x000fe20000000f00 */
[----:B------:R-:W-:Y:S01]  /*0f70*/  IMAD.U32 R208, RZ, RZ, UR4 ;  /* 0x00000004ffd07e24 */ /* 0x000fe2000f8e00ff */
[----:B------:R-:W-:Y:S02]  /*0f80*/  MOV R211, c[0x0][0x53c] ;  /* 0x00014f0000d37a02 */ /* 0x000fe40000000f00 */
.L_x_2005:
[----:B------:R-:W-:Y:S01]  /*0f90*/  ISETP.NE.AND P0, PT, R13, RZ, PT ;  /* 0x000000ff0d00720c */ /* 0x000fe20003f05270 */
[----:B------:R-:W-:-:S12]  /*0fa0*/  WARPSYNC 0xffffffff ;  /* 0xffffffff00007948 */ /* 0x000fd80003800000 */
[----:B------:R1:W-:Y:S04]  /*0fb0*/  @!P0 STS.128 [0x24100], R208 ;  /* 0x024100d0ff008388 */ /* 0x0003e80000000c00 */
[----:B------:R-:W-:Y:S06]  /*0fc0*/  BAR.ARV 0x5, 0x100 ;  /* 0x0144000000007b1d */ /* 0x000fec0000002000 */
.L_x_1991:
        /* <DEDUP_REMOVED lines=14> */
[--C-:B------:R-:W-:Y:S01]  /*10b0*/  SHF.R.S32.HI R7, RZ, 0x2, R13.reuse ;  /* 0x00000002ff077819 */ /* 0x100fe2000001140d */
[----:B------:R-:W-:Y:S01]  /*10c0*/  IMAD.SHL.U32 R4, R205, 0x40, RZ ;  /* 0x00000040cd047824 */ /* 0x000fe200078e00ff */
[----:B------:R-:W-:Y:S01]  /*10d0*/  LEA.HI R6, R9, R15, RZ, 0x5 ;  /* 0x0000000f09067211 */ /* 0x000fe200078f28ff */
[----:B------:R-:W-:Y:S01]  /*10e0*/  IMAD.IADD R14, R3, 0x1, -R0 ;  /* 0x00000001030e7824 */ /* 0x000fe200078e0a00 */
[----:B------:R-:W-:Y:S02]  /*10f0*/  LOP3.LUT R0, R2, 0xfffffff0, RZ, 0xc0, !PT ;  /* 0xfffffff002007812 */ /* 0x000fe400078ec0ff */
        /* <DEDUP_REMOVED lines=9> */
[----:B------:R-:W-:Y:S01]  /*1190*/  LOP3.LUT R2, R4, 0x1c0, RZ, 0xc0, !PT ;  /* 0x000001c004027812 */ /* 0x000fe200078ec0ff */
[----:B------:R-:W-:Y:S01]  /*11a0*/  IMAD.SHL.U32 R9, R9, 0x8, RZ ;  /* 0x0000000809097824 */ /* 0x000fe200078e00ff */
[----:B------:R-:W-:Y:S01]  /*11b0*/  LEA.HI R10, R5, R0, RZ, 0x3 ;  /* 0x00000000050a7211 */ /* 0x000fe200078f18ff */
[----:B------:R-:W-:Y:S01]  /*11c0*/  IMAD.IADD R7, R7, 0x1, -R3 ;  /* 0x0000000107077824 */ /* 0x000fe200078e0a03 */
[----:B------:R-:W-:-:S02]  /*11d0*/  SHF.R.U32.HI R4, RZ, 0x3, R2 ;  /* 0x00000003ff047819 */ /* 0x000fc40000011602 */
[----:B------:R-:W-:Y:S02]  /*11e0*/  LOP3.LUT R2, R2, 0x38, R177, 0xf8, !PT ;  /* 0x0000003802027812 */ /* 0x000fe400078ef8b1 */
[----:B------:R-:W-:Y:S02]  /*11f0*/  LOP3.LUT R3, R10, 0xfffffff8, RZ, 0xc0, !PT ;  /* 0xfffffff80a037812 */ /* 0x000fe400078ec0ff */
[----:B------:R-:W-:Y:S02]  /*1200*/  LOP3.LUT R11, R2, R4, RZ, 0x3c, !PT ;  /* 0x00000004020b7212 */ /* 0x000fe400078e3cff */
[--C-:B------:R-:W-:Y:S01]  /*1210*/  SHF.R.S32.HI R4, RZ, 0x1f, R6.reuse ;  /* 0x0000001fff047819 */ /* 0x100fe20000011406 */
[----:B------:R-:W-:Y:S01]  /*1220*/  IMAD.IADD R2, R0, 0x1, -R3 ;  /* 0x0000000100027824 */ /* 0x000fe200078e0a03 */
[----:B------:R-:W-:Y:S02]  /*1230*/  LOP3.LUT R3, R6, 0xffffffe0, RZ, 0xc0, !PT ;  /* 0xffffffe006037812 */ /* 0x000fe400078ec0ff */
[----:B------:R-:W-:-:S02]  /*1240*/  SHF.R.S32.HI R0, RZ, 0x5, R6 ;  /* 0x00000005ff007819 */ /* 0x000fc40000011406 */
[----:B------:R-:W-:Y:S01]  /*1250*/  LOP3.LUT R5, R7, 0x1, RZ, 0xc0, !PT ;  /* 0x0000000107057812 */ /* 0x000fe200078ec0ff */
[----:B------:R-:W-:Y:S01]  /*1260*/  IMAD.IADD R16, R15, 0x1, -R3 ;  /* 0x000000010f107824 */ /* 0x000fe200078e0a03 */
[----:B------:R-:W-:Y:S01]  /*1270*/  LEA.HI R4, R4, R0, RZ, 0x3 ;  /* 0x0000000004047211 */ /* 0x000fe200078f18ff */
[----:B------:R-:W-:Y:S01]  /*1280*/  IMAD.SHL.U32 R3, R187, 0x40, RZ ;  /* 0x00000040bb037824 */ /* 0x000fe200078e00ff */
[----:B------:R-:W-:Y:S02]  /*1290*/  ISETP.NE.U32.AND P3, PT, R5, 0x1, PT ;  /* 0x000000010500780c */ /* 0x000fe40003f65070 */
[----:B------:R-:W-:Y:S02]  /*12a0*/  SHF.R.S32.HI R12, RZ, 0x1f, R16 ;  /* 0x0000001fff0c7819 */ /* 0x000fe40000011410 */
[----:B------:R-:W-:Y:S02]  /*12b0*/  LOP3.LUT R3, R3, 0x1c0, RZ, 0xc0, !PT ;  /* 0x000001c003037812 */ /* 0x000fe400078ec0ff */
[----:B------:R-:W-:-:S02]  /*12c0*/  LOP3.LUT R4, R4, 0xffffff8, RZ, 0xc0, !PT ;  /* 0x0ffffff804047812 */ /* 0x000fc400078ec0ff */
[----:B------:R-:W-:Y:S02]  /*12d0*/  LOP3.LUT R8, R3, 0x8, R8, 0xf8, !PT ;  /* 0x0000000803087812 */ /* 0x000fe400078ef808 */
[----:B------:R-:W-:Y:S01]  /*12e0*/  SHF.R.U32.HI R6, RZ, 0x3, R3 ;  /* 0x00000003ff067819 */ /* 0x000fe20000011603 */
[----:B------:R-:W-:Y:S01]  /*12f0*/  IMAD.IADD R5, R0, 0x1, -R4 ;  /* 0x0000000100057824 */ /* 0x000fe200078e0a04 */
[----:B------:R-:W-:Y:S02]  /*1300*/  LEA.HI R12, R12, R16, RZ, 0x2 ;  /* 0x000000100c0c7211 */ /* 0x000fe400078f10ff */
[----:B------:R-:W-:Y:S02]  /*1310*/  LOP3.LUT R3, R13, 0xfffffffc, RZ, 0xc0, !PT ;  /* 0xfffffffc0d037812 */ /* 0x000fe400078ec0ff */
[----:B------:R-:W-:Y:S02]  /*1320*/  SHF.R.S32.HI R4, RZ, 0x2, R12 ;  /* 0x00000002ff047819 */ /* 0x000fe4000001140c */
[----:B------:R-:W-:Y:S01]  /*1330*/  LOP3.LUT R13, R8, R6, RZ, 0x3c, !PT ;  /* 0x00000006080d7212 */ /* 0x000fe200078e3cff */
[----:B------:R-:W-:Y:S01]  /*1340*/  IMAD.IADD R3, R15, 0x1, -R3 ;  /* 0x000000010f037824 */ /* 0x000fe200078e0a03 */
[C---:B------:R-:W-:Y:S01]  /*1350*/  LOP3.LUT P0, RZ, R2.reuse, 0x2, RZ, 0xc0, !PT ;  /* 0x0000000202ff7812 */ /* 0x040fe2000780c0ff */
[----:B------:R-:W-:Y:S01]  /*1360*/  IMAD R15, R5, 0x10, R4 ;  /* 0x00000010050f7824 */ /* 0x000fe200078e0204 */
[----:B------:R-:W-:Y:S01]  /*1370*/  LOP3.LUT P4, RZ, R2, 0x4, RZ, 0xc0, !PT ;  /* 0x0000000402ff7812 */ /* 0x000fe2000788c0ff */
[----:B------:R-:W-:Y:S01]  /*1380*/  IMAD.SHL.U32 R5, R7, 0x40, RZ ;  /* 0x0000004007057824 */ /* 0x000fe200078e00ff */
[----:B------:R-:W-:Y:S01]  /*1390*/  LEA.HI R4, R3, R3, RZ, 0x1 ;  /* 0x0000000303047211 */ /* 0x000fe200078f08ff */
[----:B------:R-:W-:Y:S01]  /*13a0*/  IMAD.SHL.U32 R8, R0, 0x400, RZ ;  /* 0x0000040000087824 */ /* 0x000fe200078e00ff */
[----:B------:R-:W-:Y:S01]  /*13b0*/  LOP3.LUT R11, R11, 0x7ffffe00, R9, 0xf8, !PT ;  /* 0x7ffffe000b0b7812 */ /* 0x000fe200078ef809 */
[----:B------:R-:W-:Y:S01]  /*13c0*/  IMAD.SHL.U32 R0, R2, 0x40, RZ ;  /* 0x0000004002007824 */ /* 0x000fe200078e00ff */
[----:B------:R-:W-:Y:S01]  /*13d0*/  LOP3.LUT R2, R4, 0x1ffffffe, RZ, 0xc0, !PT ;  /* 0x1ffffffe04027812 */ /* 0x000fe200078ec0ff */
[----:B------:R-:W-:Y:S01]  /*13e0*/  IMAD.SHL.U32 R6, R14, 0x8, RZ ;  /* 0x000000080e067824 */ /* 0x000fe200078e00ff */
[----:B------:R-:W-:Y:S01]  /*13f0*/  LOP3.LUT R4, R5, 0x1c0, RZ, 0xc0, !PT ;  /* 0x000001c005047812 */ /* 0x000fe200078ec0ff */
[C---:B------:R-:W-:Y:S01]  /*1400*/  IMAD R5, R3.reuse, 0x2, R8 ;  /* 0x0000000203057824 */ /* 0x040fe200078e0208 */
[----:B------:R-:W-:Y:S01]  /*1410*/  LOP3.LUT R0, R0, 0x1c0, RZ, 0xc0, !PT ;  /* 0x000001c000007812 */ /* 0x000fe200078ec0ff */
[----:B------:R-:W-:Y:S01]  /*1420*/  IMAD.IADD R212, R3, 0x1, -R2 ;  /* 0x0000000103d47824 */ /* 0x000fe200078e0a02 */
[----:B------:R-:W-:Y:S01]  /*1430*/  LEA.HI R2, R4, R4, RZ, 0x1d ;  /* 0x0000000404027211 */ /* 0x000fe200078fe8ff */
[----:B------:R1:W-:Y:S01]  /*1440*/  STL [R1+0xc], R15 ;  /* 0x00000c0f01007387 */ /* 0x0003e20000100800 */
[----:B------:R-:W-:Y:S01]  /*1450*/  R2P PR, R7, 0x6 ;  /* 0x0000000607007804 */ /* 0x000fe20000000000 */
[----:B------:R-:W-:Y:S01]  /*1460*/  IMAD.SHL.U32 R7, R10, 0x40, RZ ;  /* 0x000000400a077824 */ /* 0x000fe200078e00ff */
[----:B------:R-:W-:Y:S01]  /*1470*/  LOP3.LUT R6, R0, 0x8, R6, 0xf8, !PT ;  /* 0x0000000800067812 */ /* 0x000fe200078ef806 */
[----:B------:R-:W-:Y:S01]  /*1480*/  IMAD.IADD R9, R5, 0x1, R2 ;  /* 0x0000000105097824 */ /* 0x000fe200078e0202 */
[----:B------:R-:W-:Y:S01]  /*1490*/  SHF.R.U32.HI R0, RZ, 0x3, R0 ;  /* 0x00000003ff007819 */ /* 0x000fe20000011600 */
[----:B------:R-:W-:Y:S01]  /*14a0*/  IMAD R5, R187, 0x20, R205 ;  /* 0x00000020bb057824 */ /* 0x000fe200078e02cd */
[----:B------:R-:W-:Y:S01]  /*14b0*/  LOP3.LUT R5, R12, 0x7ffffffc, RZ, 0xc0, !PT ;  /* 0x7ffffffc0c057812 */ /* 0x000fe200078ec0ff */
[----:B------:R-:W-:Y:S01]  /*14c0*/  IMAD.SHL.U32 R204, R11, 0x2, RZ ;  /* 0x000000020bcc7824 */ /* 0x000fe200078e00ff */
[----:B------:R-:W-:Y:S01]  /*14d0*/  LOP3.LUT R4, R7, 0xfffffe00, RZ, 0xc0, !PT ;  /* 0xfffffe0007047812 */ /* 0x000fe200078ec0ff */
[----:B------:R-:W-:Y:S01]  /*14e0*/  IMAD R212, R212, 0x8, R15 ;  /* 0x00000008d4d47824 */ /* 0x000fe200078e020f */
[----:B------:R-:W-:Y:S01]  /*14f0*/  SHF.R.S32.HI R7, RZ, 0x1f, R177 ;  /* 0x0000001fff077819 */ /* 0x000fe200000114b1 */
[----:B------:R-:W-:Y:S01]  /*1500*/  IMAD.IADD R7, R16, 0x1, -R5 ;  /* 0x0000000110077824 */ /* 0x000fe200078e0a05 */
[----:B------:R-:W-:Y:S01]  /*1510*/  LOP3.LUT R3, R6, R0, RZ, 0x3c, !PT ;  /* 0x0000000006037212 */ /* 0x000fe200078e3cff */
[----:B------:R-:W-:Y:S01]  /*1520*/  IMAD R0, R14, 0x200, R13 ;  /* 0x000002000e007824 */ /* 0x000fe200078e020d */
[----:B------:R-:W-:Y:S01]  /*1530*/  IADD3 R186, R177, 0x40, RZ ;  /* 0x00000040b1ba7810 */ /* 0x000fe20007ffe0ff */
[----:B------:R-:W-:Y:S01]  /*1540*/  IMAD.SHL.U32 R191, R7, 0x2, RZ ;  /* 0x0000000207bf7824 */ /* 0x000fe200078e00ff */
[CC--:B------:R-:W-:Y:S01]  /*1550*/  IADD3 R2, R3.reuse, R4.reuse, R8 ;  /* 0x0000000403027210 */ /* 0x0c0fe20007ffe008 */
[----:B------:R-:W-:Y:S01]  /*1560*/  IMAD.MOV.U32 R8, RZ, RZ, 0x40 ;  /* 0x00000040ff087424 */ /* 0x000fe200078e00ff */
[----:B------:R-:W-:Y:S01]  /*1570*/  LOP3.LUT R3, R3, R4, RZ, 0xfc, !PT ;  /* 0x0000000403037212 */ /* 0x000fe200078efcff */
[----:B------:R-:W-:Y:S01]  /*1580*/  IMAD.MOV.U32 R4, RZ, RZ, 0x20 ;  /* 0x00000020ff047424 */ /* 0x000fe200078e00ff */
[----:B------:R-:W-:-:S02]  /*1590*/  IADD3 R248, R191, 0x10, RZ ;  /* 0x00000010bff87810 */ /* 0x000fc40007ffe0ff */
[----:B------:R-:W-:Y:S02]  /*15a0*/  SHF.R.S32.HI R6, RZ, 0x1f, R186 ;  /* 0x0000001fff067819 */ /* 0x000fe400000114ba */
[C---:B------:R-:W-:Y:S02]  /*15b0*/  IADD3 R245, R191.reuse, 0x28, RZ ;  /* 0x00000028bff57810 */ /* 0x040fe40007ffe0ff */
[C---:B------:R-:W-:Y:S02]  /*15c0*/  SEL R6, R4.reuse, 0xffffffe0, !P1 ;  /* 0xffffffe004067807 */ /* 0x040fe40004800000 */
[----:B------:R-:W-:Y:S02]  /*15d0*/  SEL R169, R4, 0xffffffe0, !P0 ;  /* 0xffffffe004a97807 */ /* 0x000fe40004000000 */
[----:B------:R-:W-:Y:S02]  /*15e0*/  IADD3 R242, R191, 0x40, RZ ;  /* 0x00000040bff27810 */ /* 0x000fe40007ffe0ff */
[----:B------:R-:W-:-:S02]  /*15f0*/  SHF.R.S32.HI R4, RZ, 0x1f, R191 ;  /* 0x0000001fff047819 */ /* 0x000fc400000114bf */
[C---:B------:R-:W-:Y:S02]  /*1600*/  IADD3 R239, R191.reuse, 0x58, RZ ;  /* 0x00000058bfef7810 */ /* 0x040fe40007ffe0ff */
[----:B------:R-:W-:Y:S02]  /*1610*/  LEA R164, R2, 0x18100, 0x1 ;  /* 0x0001810002a47811 */ /* 0x000fe400078e08ff */
[----:B------:R-:W-:Y:S02]  /*1620*/  IADD3 R236, R191, 0x70, RZ ;  /* 0x00000070bfec7810 */ /* 0x000fe40007ffe0ff */
[----:B------:R-:W-:Y:S01]  /*1630*/  SHF.R.S32.HI R4, RZ, 0x1f, R248 ;  /* 0x0000001fff047819 */ /* 0x000fe200000114f8 */
[----:B------:R-:W-:Y:S01]  /*1640*/  IMAD.IADD R165, R164, 0x1, R169 ;  /* 0x00000001a4a57824 */ /* 0x000fe200078e02a9 */
[----:B------:R-:W-:Y:S02]  /*1650*/  LEA R171, R3, 0x100, 0x1 ;  /* 0x0000010003ab7811 */ /* 0x000fe400078e08ff */
[----:B------:R-:W-:-:S02]  /*1660*/  IADD3 R233, R191, 0x88, RZ ;  /* 0x00000088bfe97810 */ /* 0x000fc40007ffe0ff */
[----:B------:R-:W-:Y:S01]  /*1670*/  SHF.R.S32.HI R4, RZ, 0x1f, R245 ;  /* 0x0000001fff047819 */ /* 0x000fe200000114f5 */
[----:B------:R-:W-:Y:S01]  /*1680*/  IMAD.IADD R218, R169, 0x1, R171 ;  /* 0x00000001a9da7824 */ /* 0x000fe200078e02ab */
[----:B------:R-:W-:Y:S02]  /*1690*/  LEA R170, R0, 0xc100, 0x1 ;  /* 0x0000c10000aa7811 */ /* 0x000fe400078e08ff */
[----:B------:R-:W-:Y:S02]  /*16a0*/  IADD3 R230, R191, 0xa0, RZ ;  /* 0x000000a0bfe67810 */ /* 0x000fe40007ffe0ff */
[----:B------:R-:W-:Y:S02]  /*16b0*/  SHF.R.S32.HI R4, RZ, 0x1f, R242 ;  /* 0x0000001fff047819 */ /* 0x000fe400000114f2 */
[C---:B------:R-:W-:Y:S02]  /*16c0*/  SEL R5, R8.reuse, 0xffffffc0, !P2 ;  /* 0xffffffc008057807 */ /* 0x040fe40005000000 */
[----:B------:R-:W-:-:S02]  /*16d0*/  SEL R0, R8, 0xffffffc0, !P4 ;  /* 0xffffffc008007807 */ /* 0x000fc40006000000 */
[----:B------:R-:W-:Y:S02]  /*16e0*/  IADD3 R228, R191, 0xb0, RZ ;  /* 0x000000b0bfe47810 */ /* 0x000fe40007ffe0ff */
[----:B------:R-:W-:Y:S01]  /*16f0*/  LEA R223, R9, 0x80, 0x1 ;  /* 0x0000008009df7811 */ /* 0x000fe200078e08ff */
        /* <DEDUP_REMOVED lines=8> */
[C---:B------:R-:W-:Y:S01]  /*1780*/  IMAD.IADD R226, R223.reuse, 0x1, R6 ;  /* 0x00000001dfe27824 */ /* 0x040fe200078e0206 */
[----:B------:R-:W-:Y:S01]  /*1790*/  SHF.R.S32.HI R4, RZ, 0x1f, R228 ;  /* 0x0000001fff047819 */ /* 0x000fe200000114e4 */
[--C-:B------:R-:W-:Y:S01]  /*17a0*/  IMAD.IADD R4, R223, 0x1, R5.reuse ;  /* 0x00000001df047824 */ /* 0x100fe200078e0205 */
[C---:B------:R-:W-:Y:S01]  /*17b0*/  IADD3 R249, R191.reuse, 0x8, RZ ;  /* 0x00000008bff97810 */ /* 0x040fe20007ffe0ff */
[----:B------:R-:W-:Y:S01]  /*17c0*/  IMAD.IADD R252, R226, 0x1, R5 ;  /* 0x00000001e2fc7824 */ /* 0x000fe200078e0205 */
[----:B------:R-:W-:Y:S01]  /*17d0*/  IADD3 R246, R191, 0x20, RZ ;  /* 0x00000020bff67810 */ /* 0x000fe20007ffe0ff */
[----:B------:R-:W-:Y:S01]  /*17e0*/  IMAD.IADD R220, R169, 0x1, R172 ;  /* 0x00000001a9dc7824 */ /* 0x000fe200078e02ac */
[----:B------:R1:W-:Y:S01]  /*17f0*/  STL [R1], R4 ;  /* 0x0000000401007387 */ /* 0x0003e20000100800 */
[----:B------:R-:W-:-:S02]  /*1800*/  IADD3 R243, R191, 0x38, RZ ;  /* 0x00000038bff37810 */ /* 0x000fc40007ffe0ff */
[----:B------:R-:W-:Y:S01]  /*1810*/  IADD3 R224, R223, -0x10, RZ ;  /* 0xfffffff0dfe07810 */ /* 0x000fe20007ffe0ff */
[----:B------:R1:W-:Y:S01]  /*1820*/  STL [R1+0x4], R0 ;  /* 0x0000040001007387 */ /* 0x0003e20000100800 */
[C---:B------:R-:W-:Y:S02]  /*1830*/  IADD3 R247, R191.reuse, 0x18, RZ ;  /* 0x00000018bff77810 */ /* 0x040fe40007ffe0ff */
[----:B------:R-:W-:Y:S02]  /*1840*/  IADD3 R240, R191, 0x50, RZ ;  /* 0x00000050bff07810 */ /* 0x000fe40007ffe0ff */
[----:B------:R-:W-:Y:S02]  /*1850*/  @P3 IADD3 R224, R223, 0x10, RZ ;  /* 0x00000010dfe03810 */ /* 0x000fe40007ffe0ff */
[C---:B------:R-:W-:Y:S02]  /*1860*/  IADD3 R244, R191.reuse, 0x30, RZ ;  /* 0x00000030bff47810 */ /* 0x040fe40007ffe0ff */
[----:B------:R-:W-:Y:S01]  /*1870*/  IADD3 R237, R191, 0x68, RZ ;  /* 0x00000068bfed7810 */ /* 0x000fe20007ffe0ff */
[--C-:B------:R-:W-:Y:S01]  /*1880*/  IMAD.IADD R225, R6, 0x1, R224.reuse ;  /* 0x0000000106e17824 */ /* 0x100fe200078e02e0 */
[----:B------:R-:W-:Y:S01]  /*1890*/  SHF.R.S32.HI R7, RZ, 0x1f, R249 ;  /* 0x0000001fff077819 */ /* 0x000fe200000114f9 */
[----:B------:R-:W-:Y:S01]  /*18a0*/  IMAD.IADD R251, R5, 0x1, R224 ;  /* 0x0000000105fb7824 */ /* 0x000fe200078e02e0 */
[----:B------:R-:W-:Y:S01]  /*18b0*/  IADD3 R241, R191, 0x48, RZ ;  /* 0x00000048bff17810 */ /* 0x000fe20007ffe0ff */
[----:B------:R-:W-:Y:S01]  /*18c0*/  IMAD.IADD R250, R225, 0x1, R5 ;  /* 0x00000001e1fa7824 */ /* 0x000fe200078e0205 */
[----:B------:R-:W-:-:S02]  /*18d0*/  IADD3 R234, R191, 0x80, RZ ;  /* 0x00000080bfea7810 */ /* 0x000fc40007ffe0ff */
[----:B------:R-:W-:Y:S02]  /*18e0*/  SHF.R.S32.HI R7, RZ, 0x1f, R246 ;  /* 0x0000001fff077819 */ /* 0x000fe400000114f6 */
[C---:B------:R-:W-:Y:S02]  /*18f0*/  IADD3 R238, R191.reuse, 0x60, RZ ;  /* 0x00000060bfee7810 */ /* 0x040fe40007ffe0ff */
[C---:B------:R-:W-:Y:S02]  /*1900*/  IADD3 R231, R191.reuse, 0x98, RZ ;  /* 0x00000098bfe77810 */ /* 0x040fe40007ffe0ff */
[----:B------:R-:W-:Y:S02]  /*1910*/  SHF.R.S32.HI R7, RZ, 0x1f, R243 ;  /* 0x0000001fff077819 */ /* 0x000fe400000114f3 */
[C---:B------:R-:W-:Y:S02]  /*1920*/  IADD3 R235, R191.reuse, 0x78, RZ ;  /* 0x00000078bfeb7810 */ /* 0x040fe40007ffe0ff */
[----:B------:R-:W-:-:S02]  /*1930*/  IADD3 R229, R191, 0xa8, RZ ;  /* 0x000000a8bfe57810 */ /* 0x000fc40007ffe0ff */
[----:B------:R-:W-:Y:S02]  /*1940*/  SHF.R.S32.HI R8, RZ, 0x1f, R247 ;  /* 0x0000001fff087819 */ /* 0x000fe400000114f7 */
[----:B------:R-:W-:Y:S02]  /*1950*/  SHF.R.S32.HI R7, RZ, 0x1f, R240 ;  /* 0x0000001fff077819 */ /* 0x000fe400000114f0 */
[----:B------:R-:W-:Y:S02]  /*1960*/  IADD3 R185, R177, 0x80, RZ ;  /* 0x00000080b1b97810 */ /* 0x000fe40007ffe0ff */
[C---:B------:R-:W-:Y:S02]  /*1970*/  IADD3 R232, R191.reuse, 0x90, RZ ;  /* 0x00000090bfe87810 */ /* 0x040fe40007ffe0ff */
[----:B------:R-:W-:Y:S02]  /*1980*/  IADD3 R227, R191, 0xb8, RZ ;  /* 0x000000b8bfe37810 */ /* 0x000fe40007ffe0ff */
        /* <DEDUP_REMOVED lines=9> */
[C---:B------:R-:W-:Y:S02]  /*1a20*/  IADD3 R207, R204.reuse, 0xc100, RZ ;  /* 0x0000c100cccf7810 */ /* 0x040fe40007ffe0ff */
[----:B------:R-:W-:Y:S02]  /*1a30*/  IADD3 R206, R204, 0x100, RZ ;  /* 0x00000100ccce7810 */ /* 0x000fe40007ffe0ff */
[----:B------:R-:W-:Y:S02]  /*1a40*/  SHF.R.S32.HI R8, RZ, 0x1f, R232 ;  /* 0x0000001fff087819 */ /* 0x000fe400000114e8 */
[----:B-1----:R-:W-:-:S02]  /*1a50*/  SHF.R.S32.HI R7, RZ, 0x1f, R227 ;  /* 0x0000001fff077819 */ /* 0x002fc400000114e3 */
.L_x_2169:
[----:B------:R-:W-:Y:S01]  /*1a60*/  ISETP.NE.U32.AND P0, PT, RZ, c[0x0][0x370], PT ;  /* 0x0000dc00ff007a0c */ /* 0x000fe20003f05070 */
[----:B------:R-:W-:Y:S01]  /*1a70*/  IMAD.MOV.U32 R13, RZ, RZ, 0x4 ;  /* 0x00000004ff0d7424 */ /* 0x000fe200078e00ff */
[----:B------:R-:W-:Y:S01]  /*1a80*/  ISETP.NE.U32.AND P2, PT, RZ, c[0x0][0x360], PT ;  /* 0x0000d800ff007a0c */ /* 0x000fe20003f45070 */
[----:B------:R-:W-:Y:S01]  /*1a90*/  IMAD.MOV.U32 R193, RZ, RZ, RZ ;  /* 0x000000ffffc17224 */ /* 0x000fe200078e00ff */
[----:B------:R-:W-:Y:S01]  /*1aa0*/  ISETP.NE.AND.EX P1, PT, RZ, c[0x0][0x374], PT, P0 ;  /* 0x0000dd00ff007a0c */ /* 0x000fe20003f25300 */
[----:B------:R-:W-:Y:S01]  /*1ab0*/  IMAD.MOV.U32 R12, RZ, RZ, RZ ;  /* 0x000000ffff0c7224 */ /* 0x000fe200078e00ff */
[----:B------:R-:W-:Y:S01]  /*1ac0*/  ISETP.NE.AND.EX P0, PT, RZ, c[0x0][0x364], PT, P2 ;  /* 0x0000d900ff007a0c */ /* 0x000fe20003f05320 */
[----:B------:R-:W-:Y:S01]  /*1ad0*/  IMAD.WIDE R2, R211, R13, c[0x0][0x348] ;  /* 0x0000d200d3027625 */ /* 0x000fe200078e020d */
        /* <DEDUP_REMOVED lines=14> */
.L_x_2006:
[----:B------:R-:W-:-:S04]  /*1bc0*/  ISETP.NE.U32.AND P0, PT, RZ, c[0x0][0x368], PT ;  /* 0x0000da00ff007a0c */ /* 0x000fc80003f05070 */
[----:B------:R-:W-:-:S13]  /*1bd0*/  ISETP.NE.AND.EX P0, PT, RZ, c[0x0][0x36c], PT, P0 ;  /* 0x0000db00ff007a0c */ /* 0x000fda0003f05300 */
[----:B------:R-:W-:Y:S05]  /*1be0*/  @!P0 BRA `(.L_x_2007) ;  /* 0x0000003000008947 */ /* 0x000fea0003800000 */
[----:B-1----:R-:W-:-:S05]  /*1bf0*/  IMAD.WIDE R2, R211, R13, c[0x0][0x368] ;  /* 0x0000da00d3027625 */ /* 0x002fca00078e020d */
[----:B------:R1:W5:Y:S01]  /*1c00*/  LDG.E R0, [R2.64] ;  /* 0x0000000602007981 */ /* 0x000362000c1e1900 */
[----:B------:R-:W-:Y:S05]  /*1c10*/  BRA `(.L_x_2008) ;  /* 0x0000008000007947 */ /* 0x000fea0003800000 */
.L_x_2007:
        /* <DEDUP_REMOVED lines=8> */
.L_x_2008:
        /* <DEDUP_REMOVED lines=28> */
.L_x_2011:
[----:B------:R-:W-:-:S13]  /*1e60*/  ISETP.NE.AND P0, PT, R7, 0x1, PT ;  /* 0x000000010700780c */ /* 0x000fda0003f05270 */
[----:B------:R-:W-:-:S05]  /*1e70*/  @P0 IMAD.HI.U32 R0, R2, c[0x0][0x330], RZ ;  /* 0x0000cc0002000a27 */ /* 0x000fca00078e00ff */
[----:B------:R-:W-:Y:S02]  /*1e80*/  @P0 SHF.R.U32.HI R2, RZ, c[0x0][0x334], R0 ;  /* 0x0000cd00ff020a19 */ /* 0x000fe40000011600 */
.L_x_2012:
[----:B------:R-:W-:Y:S05]  /*1e90*/  BSYNC B0 ;  /* 0x0000000000007941 */ /* 0x000fea0003800000 */
.L_x_2010:
[----:B------:R-:W-:-:S05]  /*1ea0*/  IMAD R2, R2, R7, c[0x0][0x32c] ;  /* 0x0000cb0002027624 */ /* 0x000fca00078e0207 */
[----:B------:R-:W-:-:S04]  /*1eb0*/  IMNMX R3, R3, R2, PT ;  /* 0x0000000203037217 */ /* 0x000fc80003800200 */
.L_x_2009:
        /* <DEDUP_REMOVED lines=25> */
.L_x_2015:
[----:B------:R-:W-:-:S13]  /*2050*/  ISETP.NE.AND P0, PT, R7, 0x1, PT ;  /* 0x000000010700780c */ /* 0x000fda0003f05270 */
[----:B------:R-:W-:-:S05]  /*2060*/  @P0 IMAD.HI.U32 R3, R0, c[0x0][0x330], RZ ;  /* 0x0000cc0000030a27 */ /* 0x000fca00078e00ff */
[----:B------:R-:W-:Y:S02]  /*2070*/  @P0 SHF.R.U32.HI R0, RZ, c[0x0][0x334], R3 ;  /* 0x0000cd00ff000a19 */ /* 0x000fe40000011603 */
.L_x_2016:
[----:B------:R-:W-:Y:S05]  /*2080*/  BSYNC B0 ;  /* 0x0000000000007941 */ /* 0x000fea0003800000 */
.L_x_2014:
[----:B------:R-:W-:-:S05]  /*2090*/  IMAD R0, R0, c[0x0][0x32c], RZ ;  /* 0x0000cb0000007a24 */ /* 0x000fca00078e02ff */
[----:B------:R-:W-:-:S04]  /*20a0*/  IMNMX R2, R2, R0, !PT ;  /* 0x0000000002027217 */ /* 0x000fc80007800200 */
.L_x_2013:
        /* <DEDUP_REMOVED lines=45> */
.L_x_2018:
[----:B------:R-:W-:Y:S05]  /*2380*/  BSYNC B0 ;  /* 0x0000000000007941 */ /* 0x000fea0003800000 */
.L_x_2017:
[----:B------:R-:W-:Y:S01]  /*2390*/  IMAD R188, R222, R2, R8 ;  /* 0x00000002debc7224 */ /* 0x000fe200078e0208 */
[----:B------:R-:W-:Y:S01]  /*23a0*/  PRMT R0, RZ, 0x7610, R0 ;  /* 0x00007610ff007816 */ /* 0x000fe20000000000 */
[----:B------:R-:W-:Y:S01]  /*23b0*/  IMAD.MOV.U32 R22, RZ, RZ, RZ ;  /* 0x000000ffff167224 */ /* 0x000fe200078e00ff */
[----:B------:R-:W-:Y:S01]  /*23c0*/  MOV R17, RZ ;  /* 0x000000ff00117202 */ /* 0x000fe20000000f00 */
        /* <DEDUP_REMOVED lines=56> */
[----:B------:R-:W-:Y:S02]  /*2750*/  SHF.R.S32.HI R0, RZ, 0x1f, R12 ;  /* 0x0000001fff007819 */ /* 0x000fe4000001140c */
[----:B------:R-:W-:Y:S02]  /*2760*/  LEA R4, R187, R205, 0x5 ;  /* 0x000000cdbb047211 */ /* 0x000fe400078e28ff */
[----:B------:R-:W-:Y:S01]  /*2770*/  LOP3.LUT R14, R210, 0xffff, RZ, 0xc0, !PT ;  /* 0x0000ffffd20e7812 */ /* 0x000fe200078ec0ff */
[----:B------:R-:W-:Y:S01]  /*2780*/  IMAD R0, R0, c[0x0][0x178], RZ ;  /* 0x00005e0000007a24 */ /* 0x000fe200078e02ff */
[----:B------:R-:W-:Y:S01]  /*2790*/  ISETP.GE.AND P2, PT, R185, c[0x0][0x198], PT ;  /* 0x00006600b9007a0c */ /* 0x000fe20003f46270 */
[----:B------:R-:W-:Y:S01]  /*27a0*/  IMAD.IADD R5, R4, 0x1, R203 ;  /* 0x0000000104057824 */ /* 0x000fe200078e02cb */
[----:B------:R-:W-:Y:S01]  /*27b0*/  SEL R4, R211, RZ, !P3 ;  /* 0x000000ffd3047207 */ /* 0x000fe20005800000 */
[----:B------:R-:W-:Y:S01]  /*27c0*/  IMAD R0, R12, c[0x0][0x17c], R0 ;  /* 0x00005f000c007a24 */ /* 0x000fe200078e0200 */
[----:B------:R-:W-:Y:S01]  /*27d0*/  IADD3 R16, R181, -0x1, RZ ;  /* 0xffffffffb5107810 */ /* 0x000fe20007ffe0ff */
[----:B------:R-:W-:-:S04]  /*27e0*/  @P4 IMAD.HI.U32 R7, R5, c[0x0][0x2c8], RZ ;  /* 0x0000b20005074a27 */ /* 0x000fc800078e00ff */
        /* <DEDUP_REMOVED lines=31> */
.L_x_2174:
[----:B------:R-:W-:Y:S05]  /*29e0*/  BRA.DIV ~URZ, `(.L_x_2021) ;  /* 0x00014ed27f007947 */ /* 0x000fea000b800000 */
[----:B------:R3:W4:Y:S02]  /*29f0*/  SHFL.IDX PT, R0, R12, RZ, 0x181f ;  /* 0x00181fff0c007589 */ /* 0x00072400000e0000 */
.L_x_2175:
[----:B------:R-:W-:Y:S01]  /*2a00*/  IMAD R11, R190, c[0x0][0x2c4], RZ ;  /* 0x0000b100be0b7a24 */ /* 0x000fe200078e02ff */
[----:B------:R-:W-:Y:S01]  /*2a10*/  IADD3 R10, R205, R203, RZ ;  /* 0x000000cbcd0a7210 */ /* 0x000fe20007ffe0ff */
[----:B------:R-:W-:Y:S03]  /*2a20*/  BSSY B0, `(.L_x_2022) ;  /* 0x0000012000007945 */ /* 0x000fe60003800000 */
[----:B------:R-:W-:-:S13]  /*2a30*/  ISETP.GE.AND P0, PT, R10, R11, PT ;  /* 0x0000000b0a00720c */ /* 0x000fda0003f06270 */
[----:B------:R-:W-:Y:S05]  /*2a40*/  @P0 BRA `(.L_x_2023) ;  /* 0x000000f000000947 */ /* 0x000fea0003800000 */
[CC--:B----4-:R-:W-:Y:S02]  /*2a50*/  LEA R6, P0, R177.reuse, R0.reuse, 0x1 ;  /* 0x00000000b1067211 */ /* 0x0d0fe400078008ff */
        /* <DEDUP_REMOVED lines=14> */
.L_x_2023:
[----:B------:R-:W-:Y:S05]  /*2b40*/  BSYNC B0 ;  /* 0x0000000000007941 */ /* 0x000fea0003800000 */
.L_x_2022:
[----:B------:R-:W-:Y:S05]  /*2b50*/  BRA.DIV ~URZ, `(.L_x_2024) ;  /* 0x00014dd27f007947 */ /* 0x000fea000b800000 */
[----:B--2---:R2:W1:Y:S04]  /*2b60*/  SHFL.IDX PT, R8, R9, 0x1, 0x181f ;  /* 0x00381f0009087f89 */ /* 0x00446800000e0000 */
[----:B----4-:R2:W4:Y:S02]  /*2b70*/  SHFL.IDX PT, R0, R12, 0x1, 0x181f ;  /* 0x00381f000c007f89 */ /* 0x01052400000e0000 */
.L_x_2176:
[----:B------:R-:W-:Y:S01]  /*2b80*/  IADD3 R2, R10, 0x20, RZ ;  /* 0x000000200a027810 */ /* 0x000fe20007ffe0ff */
[----:B------:R-:W-:Y:S03]  /*2b90*/  BSSY B0, `(.L_x_2025) ;  /* 0x0000012000007945 */ /* 0x000fe60003800000 */
[----:B------:R-:W-:-:S13]  /*2ba0*/  ISETP.GE.AND P0, PT, R2, R11, PT ;  /* 0x0000000b0200720c */ /* 0x000fda0003f06270 */
[----:B------:R-:W-:Y:S05]  /*2bb0*/  @P0 BRA `(.L_x_2026) ;  /* 0x000000f000000947 */ /* 0x000fea0003800000 */
[CC--:B----4-:R-:W-:Y:S02]  /*2bc0*/  LEA R6, P0, R177.reuse, R0.reuse, 0x1 ;  /* 0x00000000b1067211 */ /* 0x0d0fe400078008ff */
        /* <DEDUP_REMOVED lines=14> */
.L_x_2026:
[----:B------:R-:W-:Y:S05]  /*2cb0*/  BSYNC B0 ;  /* 0x0000000000007941 */ /* 0x000fea0003800000 */
.L_x_2025:
[----:B------:R-:W-:Y:S05]  /*2cc0*/  BRA.DIV ~URZ, `(.L_x_2027) ;  /* 0x00014d327f007947 */ /* 0x000fea000b800000 */
[----:B-1----:R1:W2:Y:S02]  /*2cd0*/  SHFL.IDX PT, R8, R9, 0x2, 0x181f ;  /* 0x00581f0009087f89 */ /* 0x0022a400000e0000 */
.L_x_2177:
[----:B------:R-:W-:Y:S05]  /*2ce0*/  BRA.DIV ~URZ, `(.L_x_2028) ;  /* 0x00014d827f007947 */ /* 0x000fea000b800000 */
[----:B----4-:R4:W1:Y:S02]  /*2cf0*/  SHFL.IDX PT, R0, R12, 0x2, 0x181f ;  /* 0x00581f000c007f89 */ /* 0x01086400000e0000 */
.L_x_2178:
[----:B------:R-:W-:Y:S01]  /*2d00*/  IADD3 R2, R10, 0x40, RZ ;  /* 0x000000400a027810 */ /* 0x000fe20007ffe0ff */
[----:B------:R-:W-:Y:S03]  /*2d10*/  BSSY B0, `(.L_x_2029) ;  /* 0x0000012000007945 */ /* 0x000fe60003800000 */
[----:B------:R-:W-:-:S13]  /*2d20*/  ISETP.GE.AND P0, PT, R2, R11, PT ;  /* 0x0000000b0200720c */ /* 0x000fda0003f06270 */
[----:B------:R-:W-:Y:S05]  /*2d30*/  @P0 BRA `(.L_x_2030) ;  /* 0x000000f000000947 */ /* 0x000fea0003800000 */
[CC--:B-1----:R-:W-:Y:S02]  /*2d40*/  LEA R6, P0, R177.reuse, R0.reuse, 0x1 ;  /* 0x00000000b1067211 */ /* 0x0c2fe400078008ff */
        /* <DEDUP_REMOVED lines=14> */
.L_x_2030:
[----:B------:R-:W-:Y:S05]  /*2e30*/  BSYNC B0 ;  /* 0x0000000000007941 */ /* 0x000fea0003800000 */
.L_x_2029:
[----:B------:R-:W-:Y:S05]  /*2e40*/  BRA.DIV ~URZ, `(.L_x_2031) ;  /* 0x00014c927f007947 */ /* 0x000fea000b800000 */
[----:B--2---:R2:W3:Y:S04]  /*2e50*/  SHFL.IDX PT, R8, R9, 0x3, 0x181f ;  /* 0x00781f0009087f89 */ /* 0x0044e800000e0000 */
[----:B-1----:R2:W1:Y:S02]  /*2e60*/  SHFL.IDX PT, R0, R12, 0x3, 0x181f ;  /* 0x00781f000c007f89 */ /* 0x00246400000e0000 */
.L_x_2179:
        /* <DEDUP_REMOVED lines=26> */
[----:B------:R-:W-:Y:S01]  /*3010*/  IMAD R20, R187, 0x20, R205 ;  /* 0x00000020bb147824 */ /* 0x000fe200078e02cd */
[----:B------:R-:W-:Y:S01]  /*3020*/  LOP3.LUT R213, R213, 0xfffffff7, RZ, 0xc0, !PT ;  /* 0xfffffff7d5d57812 */ /* 0x000fe200078ec0ff */
[----:B------:R-:W-:Y:S01]  /*3030*/  IMAD.SHL.U32 R178, R16, 0x40, RZ ;  /* 0x0000004010b27824 */ /* 0x000fe200078e00ff */
[----:B------:R-:W-:Y:S01]  /*3040*/  ISETP.NE.AND P6, PT, R0, 0x1, PT ;  /* 0x000000010000780c */ /* 0x000fe20003fc5270 */
[----:B------:R-:W-:-:S02]  /*3050*/  IMAD.MOV.U32 R174, RZ, RZ, RZ ;  /* 0x000000ffffae7224 */ /* 0x000fc400078e00ff */
[----:B-1----:R-:W-:-:S05]  /*3060*/  IMAD.IADD R2, R20, 0x1, R178 ;  /* 0x0000000114027824 */ /* 0x002fca00078e02b2 */
[C---:B------:R-:W-:Y:S01]  /*3070*/  ISETP.GE.AND P0, PT, R2.reuse, R189, PT ;  /* 0x000000bd0200720c */ /* 0x040fe20003f06270 */
[----:B------:R-:W-:-:S03]  /*3080*/  IMAD.IADD R2, R2, 0x1, R193 ;  /* 0x0000000102027824 */ /* 0x000fc600078e02c1 */
[----:B------:R-:W-:Y:S01]  /*3090*/  ISETP.GT.OR P0, PT, R20, 0x3f, P0 ;  /* 0x0000003f1400780c */ /* 0x000fe20000704670 */
[----:B------:R-:W-:-:S04]  /*30a0*/  @P6 IMAD.HI.U32 R3, R2, c[0x0][0x2bc], RZ ;  /* 0x0000af0002036a27 */ /* 0x000fc800078e00ff */
[----:B------:R-:W-:-:S04]  /*30b0*/  IMAD.WIDE.U32 R194, R14, c[0x0][0x1e8], RZ ;  /* 0x00007a000ec27a25 */ /* 0x000fc800078e00ff */
[----:B------:R-:W-:-:S04]  /*30c0*/  IMAD.WIDE.U32 R198, R14, c[0x0][0x210], RZ ;  /* 0x000084000ec67a25 */ /* 0x000fc800078e00ff */
[----:B------:R-:W-:Y:S02]  /*30d0*/  IMAD.SHL.U32 R17, R177, 0x2, RZ ;  /* 0x00000002b1117824 */ /* 0x000fe400078e00ff */
[----:B------:R-:W-:Y:S01]  /*30e0*/  IMAD.SHL.U32 R19, R185, 0x2, RZ ;  /* 0x00000002b9137824 */ /* 0x000fe200078e00ff */
[----:B------:R-:W-:Y:S01]  /*30f0*/  ISETP.GT.AND P5, PT, R20, 0x3f, PT ;  /* 0x0000003f1400780c */ /* 0x000fe20003fa4270 */
[----:B------:R-:W-:Y:S01]  /*3100*/  IMAD.MOV.U32 R0, RZ, RZ, R2 ;  /* 0x000000ffff007224 */ /* 0x000fe200078e0002 */
[----:B------:R-:W-:Y:S01]  /*3110*/  @P6 SHF.R.U32.HI R0, RZ, c[0x0][0x2c0], R3 ;  /* 0x0000b000ff006a19 */ /* 0x000fe20000011603 */
[----:B------:R-:W-:Y:S01]  /*3120*/  IMAD.IADD R92, R189, 0x1, -R178 ;  /* 0x00000001bd5c7824 */ /* 0x000fe200078e0ab2 */
[----:B------:R-:W-:Y:S02]  /*3130*/  @P6 LOP3.LUT R213, R213, 0x8, RZ, 0xfc, !PT ;  /* 0x00000008d5d56812 */ /* 0x000fe400078efcff */
[----:B------:R-:W-:-:S04]  /*3140*/  @!P0 IADD3 R3, P1, R0, R196, RZ ;  /* 0x000000c400038210 */ /* 0x000fc80007f3e0ff */
[----:B------:R-:W-:Y:S02]  /*3150*/  @!P0 LEA.HI.X.SX32 R5, R0, R201, 0x1, P1 ;  /* 0x000000c900058211 */ /* 0x000fe400008f0eff */
[----:B------:R-:W-:-:S04]  /*3160*/  @!P0 LEA R4, P1, R3, c[0x0][0x2a0], 0x2 ;  /* 0x0000a80003048a11 */ /* 0x000fc800078210ff */
[----:B------:R-:W-:-:S05]  /*3170*/  @!P0 LEA.HI.X R5, R3, c[0x0][0x2a4], R5, 0x2, P1 ;  /* 0x0000a90003058a11 */ /* 0x000fca00008f1405 */
[----:B------:R1:W3:Y:S01]  /*3180*/  @!P0 LDG.E R174, [R4.64] ;  /* 0x0000000604ae8981 */ /* 0x0002e2000c1e1900 */
[----:B------:R-:W-:Y:S01]  /*3190*/  IMAD.MOV R0, RZ, RZ, -R0 ;  /* 0x000000ffff007224 */ /* 0x000fe200078e0a00 */
[----:B------:R-:W-:Y:S01]  /*31a0*/  LOP3.LUT R213, R213, 0xfffffffe, RZ, 0xc0, !PT ;  /* 0xfffffffed5d57812 */ /* 0x000fe200078ec0ff */
[----:B------:R-:W-:Y:S01]  /*31b0*/  IMAD R200, R14, c[0x0][0x1ec], R195 ;  /* 0x00007b000ec87a24 */ /* 0x000fe200078e02c3 */
[----:B------:R-:W-:Y:S01]  /*31c0*/  BSSY B0, `(.L_x_2032) ;  /* 0x00000a8000007945 */ /* 0x000fe20003800000 */
[----:B------:R-:W-:Y:S01]  /*31d0*/  IMAD R175, R0, c[0x0][0x2b8], R2 ;  /* 0x0000ae0000af7a24 */ /* 0x000fe200078e0202 */
[----:B------:R-:W-:Y:S01]  /*31e0*/  @P5 LOP3.LUT R213, R213, 0x1, RZ, 0xfc, !PT ;  /* 0x00000001d5d55812 */ /* 0x000fe200078efcff */
[----:B--2-4-:R-:W-:Y:S02]  /*31f0*/  IMAD.IADD R12, R92, 0x1, -R205 ;  /* 0x000000015c0c7824 */ /* 0x014fe400078e0acd */
[----:B------:R-:W-:-:S03]  /*3200*/  IMAD.WIDE.U32 R2, R175, c[0x0][0x1e0], RZ ;  /* 0x00007800af027a25 */ /* 0x000fc600078e00ff */
[----:B------:R-:W-:Y:S01]  /*3210*/  ISETP.GE.AND P1, PT, R12, 0x1, PT ;  /* 0x000000010c00780c */ /* 0x000fe20003f26270 */
[----:B------:R-:W-:Y:S01]  /*3220*/  IMAD R202, R14, c[0x0][0x214], R199 ;  /* 0x000085000eca7a24 */ /* 0x000fe200078e02c7 */
[----:B------:R-:W-:Y:S02]  /*3230*/  SHF.L.U64.HI R14, R185, 0x1, R21 ;  /* 0x00000001b90e7819 */ /* 0x000fe40000010215 */
[----:B-1----:R-:W-:-:S09]  /*3240*/  SHF.R.S32.HI R4, RZ, 0x1f, R175 ;  /* 0x0000001fff047819 */ /* 0x002fd200000114af */
[----:B------:R-:W-:Y:S02]  /*3250*/  @P1 ISETP.GE.AND P4, PT, R177, c[0x0][0x1d4], PT ;  /* 0x00007500b1001a0c */ /* 0x000fe40003f86270 */
[----:B------:R-:W-:Y:S01]  /*3260*/  @P1 ISETP.GE.AND P3, PT, R186, c[0x0][0x1d4], PT ;  /* 0x00007500ba001a0c */ /* 0x000fe20003f66270 */
[C---:B------:R-:W-:Y:S02]  /*3270*/  IMAD R0, R4.reuse, c[0x0][0x1e0], RZ ;  /* 0x0000780004007a24 */ /* 0x040fe400078e02ff */
[----:B------:R-:W-:Y:S02]  /*3280*/  IMAD R5, R4, c[0x0][0x208], RZ ;  /* 0x0000820004057a24 */ /* 0x000fe400078e02ff */
[----:B------:R-:W-:-:S04]  /*3290*/  IMAD R0, R175, c[0x0][0x1e4], R0 ;  /* 0x00007900af007a24 */ /* 0x000fc800078e0200 */
[----:B------:R-:W-:Y:S01]  /*32a0*/  IMAD.IADD R3, R3, 0x1, R0 ;  /* 0x0000000103037824 */ /* 0x000fe200078e0200 */
[----:B---3--:R-:W-:-:S03]  /*32b0*/  SHF.R.S32.HI R13, RZ, 0x1f, R174 ;  /* 0x0000001fff0d7819 */ /* 0x008fc600000114ae */
        /* <DEDUP_REMOVED lines=8> */
[----:B------:R-:W-:-:S03]  /*3340*/  IMAD.WIDE.U32 R2, R175, c[0x0][0x208], RZ ;  /* 0x00008200af027a25 */ /* 0x000fc600078e00ff */
[----:B------:R-:W2:Y:S04]  /*3350*/  SHFL.IDX PT, R9, R6, RZ, 0x181f ;  /* 0x00181fff06097589 */ /* 0x000ea800000e0000 */
[----:B------:R3:W4:Y:S04]  /*3360*/  SHFL.IDX PT, R10, R0, 0x1, 0x181f ;  /* 0x00381f00000a7f89 */ /* 0x00072800000e0000 */
[----:B------:R5:W4:Y:S01]  /*3370*/  SHFL.IDX PT, R11, R6, 0x1, 0x181f ;  /* 0x00381f00060b7f89 */ /* 0x000b2200000e0000 */
[----:B-1----:R-:W-:Y:S01]  /*3380*/  @P1 LEA R4, P0, R177, R8, 0x1 ;  /* 0x00000008b1041211 */ /* 0x002fe200078008ff */
[----:B---3--:R-:W-:-:S03]  /*3390*/  IMAD R0, R175, c[0x0][0x20c], R5 ;  /* 0x00008300af007a24 */ /* 0x008fc600078e0205 */
[-C--:B--2---:R-:W-:Y:S02]  /*33a0*/  @P1 LEA.HI.X R5, R177, R9.reuse, R18, 0x1, P0 ;  /* 0x00000009b1051211 */ /* 0x084fe400000f0c12 */
[----:B------:R-:W-:Y:S01]  /*33b0*/  ISETP.GE.AND P0, PT, R12, 0x21, PT ;  /* 0x000000210c00780c */ /* 0x000fe20003f06270 */
[----:B------:R-:W-:Y:S01]  /*33c0*/  IMAD.IADD R3, R3, 0x1, R0 ;  /* 0x0000000103037824 */ /* 0x000fe200078e0200 */
[----:B-----5:R-:W-:Y:S01]  /*33d0*/  @P1 LEA R6, P2, R186, R8, 0x1 ;  /* 0x00000008ba061211 */ /* 0x020fe200078408ff */
[----:B------:R1:W-:Y:S01]  /*33e0*/  @P1 LDGSTS.E.BYPASS.LTC128B.128 [R204+0xc100], [R4.64], !P4 ;  /* 0x0c10000004cc1fae */ /* 0x0003e2000e101d46 */
[----:B------:R-:W-:Y:S01]  /*33f0*/  IMAD R0, R13, c[0x0][0x218], RZ ;  /* 0x000086000d007a24 */ /* 0x000fe200078e02ff */
[C---:B------:R-:W-:Y:S01]  /*3400*/  ISETP.GE.AND P4, PT, R177.reuse, c[0x0][0x1d4], PT ;  /* 0x00007500b1007a0c */ /* 0x040fe20003f86270 */
[----:B------:R-:W-:Y:S01]  /*3410*/  IMAD.WIDE.U32 R2, R174, c[0x0][0x218], R2 ;  /* 0x00008600ae027a25 */ /* 0x000fe200078e0002 */
[----:B------:R-:W-:Y:S02]  /*3420*/  @P1 LEA.HI.X R7, R186, R9, R15, 0x1, P2 ;  /* 0x00000009ba071211 */ /* 0x000fe400010f0c0f */
[----:B------:R-:W-:-:S03]  /*3430*/  SHF.L.U64.HI R13, R177, 0x1, R18 ;  /* 0x00000001b10d7819 */ /* 0x000fc60000010212 */
[----:B------:R2:W-:Y:S01]  /*3440*/  @P1 LDGSTS.E.BYPASS.LTC128B.128 [R204+0xe100], [R6.64], !P3 ;  /* 0x0e10000006cc1fae */ /* 0x0005e2000d901d46 */
[----:B-1----:R-:W-:-:S04]  /*3450*/  @P1 LEA R4, P2, R185, R8, 0x1 ;  /* 0x00000008b9041211 */ /* 0x002fc800078408ff */
[----:B------:R-:W-:Y:S01]  /*3460*/  @P1 LEA.HI.X R5, R185, R9, R21, 0x1, P2 ;  /* 0x00000009b9051211 */ /* 0x000fe200010f0c15 */
[----:B--2---:R-:W-:Y:S01]  /*3470*/  IMAD R6, R174, c[0x0][0x21c], R0 ;  /* 0x00008700ae067a24 */ /* 0x004fe200078e0200 */
[----:B------:R-:W-:Y:S02]  /*3480*/  IADD3 R0, P3, R2, R198, RZ ;  /* 0x000000c602007210 */ /* 0x000fe40007f7e0ff */
[C---:B----4-:R-:W-:Y:S02]  /*3490*/  @P0 LEA R2, P2, R177.reuse, R10, 0x1 ;  /* 0x0000000ab1020211 */ /* 0x050fe400078408ff */
[----:B------:R-:W-:Y:S02]  /*34a0*/  IADD3.X R6, R202, R3, R6, P3, !PT ;  /* 0x00000003ca067210 */ /* 0x000fe40001ffe406 */
[----:B------:R-:W-:Y:S01]  /*34b0*/  @P0 LEA.HI.X R3, R177, R11, R18, 0x1, P2 ;  /* 0x0000000bb1030211 */ /* 0x000fe200010f0c12 */
[----:B------:R-:W-:Y:S01]  /*34c0*/  IMAD.SHL.U32 R18, R186, 0x2, RZ ;  /* 0x00000002ba127824 */ /* 0x000fe200078e00ff */
[----:B------:R-:W-:-:S02]  /*34d0*/  LEA R8, P2, R0, c[0x0][0x1f8], 0x1 ;  /* 0x00007e0000087a11 */ /* 0x000fc400078408ff */
[----:B------:R-:W-:Y:S02]  /*34e0*/  @P1 ISETP.GE.AND P3, PT, R185, c[0x0][0x1d4], PT ;  /* 0x00007500b9001a0c */ /* 0x000fe40003f66270 */
[----:B------:R-:W-:Y:S02]  /*34f0*/  LEA.HI.X R9, R0, c[0x0][0x1fc], R6, 0x1, P2 ;  /* 0x00007f0000097a11 */ /* 0x000fe400010f0c06 */
[----:B------:R-:W-:Y:S01]  /*3500*/  @P0 ISETP.GE.AND P2, PT, R177, c[0x0][0x1d4], PT ;  /* 0x00007500b1000a0c */ /* 0x000fe20003f46270 */
[----:B------:R-:W1:Y:S04]  /*3510*/  SHFL.IDX PT, R6, R8, RZ, 0x181f ;  /* 0x00181fff08067589 */ /* 0x000e6800000e0000 */
[----:B------:R-:W2:Y:S04]  /*3520*/  SHFL.IDX PT, R7, R9, RZ, 0x181f ;  /* 0x00181fff09077589 */ /* 0x000ea800000e0000 */
[----:B------:R3:W-:Y:S01]  /*3530*/  @P1 LDGSTS.E.BYPASS.LTC128B.128 [R204+0x10100], [R4.64], !P3 ;  /* 0x1010000004cc1fae */ /* 0x0007e2000d901d46 */
[----:B------:R-:W-:-:S03]  /*3540*/  @P0 ISETP.GE.AND P3, PT, R186, c[0x0][0x1d4], PT ;  /* 0x00007500ba000a0c */ /* 0x000fc60003f66270 */
[----:B------:R4:W-:Y:S01]  /*3550*/  @P0 LDGSTS.E.BYPASS.LTC128B.128 [R204+0xd100], [R2.64], !P2 ;  /* 0x0d10000002cc0fae */ /* 0x0009e2000d101d46 */
[----:B------:R-:W-:-:S03]  /*3560*/  @P0 ISETP.GE.AND P2, PT, R185, c[0x0][0x1d4], PT ;  /* 0x00007500b9000a0c */ /* 0x000fc60003f46270 */
[----:B------:R-:W5:Y:S04]  /*3570*/  SHFL.IDX PT, R0, R8, 0x1, 0x181f ;  /* 0x00381f0008007f89 */ /* 0x000f6800000e0000 */
[----:B------:R-:W1:Y:S01]  /*3580*/  SHFL.IDX PT, R8, R9, 0x1, 0x181f ;  /* 0x00381f0009087f89 */ /* 0x000e6200000e0000 */
[----:B---3--:R-:W-:-:S04]  /*3590*/  @P0 LEA R4, P1, R186, R10, 0x1 ;  /* 0x0000000aba040211 */ /* 0x008fc800078208ff */
[CCC-:B------:R-:W-:Y:S02]  /*35a0*/  @P0 LEA.HI.X R5, R186.reuse, R11.reuse, R15.reuse, 0x1, P1 ;  /* 0x0000000bba050211 */ /* 0x1c0fe400008f0c0f */
[C---:B----4-:R-:W-:Y:S02]  /*35b0*/  @P0 LEA R2, P1, R185.reuse, R10, 0x1 ;  /* 0x0000000ab9020211 */ /* 0x050fe400078208ff */
[C---:B------:R-:W-:Y:S01]  /*35c0*/  SHF.L.U64.HI R15, R186.reuse, 0x1, R15 ;  /* 0x00000001ba0f7819 */ /* 0x040fe2000001020f */
[----:B------:R3:W-:Y:S01]  /*35d0*/  @P0 LDGSTS.E.BYPASS.LTC128B.128 [R204+0xf100], [R4.64], !P3 ;  /* 0x0f10000004cc0fae */ /* 0x0007e2000d901d46 */
[----:B------:R-:W-:Y:S02]  /*35e0*/  @P0 LEA.HI.X R3, R185, R11, R21, 0x1, P1 ;  /* 0x0000000bb9030211 */ /* 0x000fe400008f0c15 */
[----:B------:R-:W-:-:S03]  /*35f0*/  ISETP.GE.AND P3, PT, R186, c[0x0][0x1d4], PT ;  /* 0x00007500ba007a0c */ /* 0x000fc60003f66270 */
[----:B------:R1:W-:Y:S01]  /*3600*/  @P0 LDGSTS.E.BYPASS.LTC128B.128 [R204+0x11100], [R2.64], !P2 ;  /* 0x1110000002cc0fae */ /* 0x0003e2000d101d46 */
[C---:B------:R-:W-:Y:S02]  /*3610*/  ISETP.LT.OR P2, PT, R12.reuse, 0x1, P4 ;  /* 0x000000010c00780c */ /* 0x040fe40002741670 */
[C---:B------:R-:W-:Y:S01]  /*3620*/  ISETP.LT.OR P1, PT, R12.reuse, 0x1, P3 ;  /* 0x000000010c00780c */ /* 0x040fe20001f21670 */
[----:B------:R-:W0:Y:S01]  /*3630*/  LDGDEPBAR ;  /* 0x00000000000079af */ /* 0x000e220000000000 */
[----:B------:R-:W-:Y:S02]  /*3640*/  ISETP.LT.OR P4, PT, R12, 0x21, P4 ;  /* 0x000000210c00780c */ /* 0x000fe40002781670 */
[----:B-1----:R-:W-:-:S05]  /*3650*/  IADD3 R2, P0, R6, R17, RZ ;  /* 0x0000001106027210 */ /* 0x002fca0007f1e0ff */
[----:B--2---:R-:W-:-:S05]  /*3660*/  IMAD.X R3, R7, 0x1, R13, P0 ;  /* 0x0000000107037824 */ /* 0x004fca00000e060d */
[----:B------:R1:W-:Y:S01]  /*3670*/  LDGSTS.E.BYPASS.LTC128B.128 [R204+0x100], [R2.64], !P2 ;  /* 0x0010000002cc7fae */ /* 0x0003e2000d101d46 */
[----:B------:R-:W-:Y:S02]  /*3680*/  ISETP.LT.OR P2, PT, R12, 0x21, P3 ;  /* 0x000000210c00780c */ /* 0x000fe40001f41670 */
[----:B------:R-:W-:Y:S02]  /*3690*/  ISETP.GT.AND P3, PT, R16, R188, PT ;  /* 0x000000bc1000720c */ /* 0x000fe40003f64270 */
[----:B-1----:R-:W-:-:S05]  /*36a0*/  IADD3 R2, P0, R6, R18, RZ ;  /* 0x0000001206027210 */ /* 0x002fca0007f1e0ff */
[----:B------:R-:W-:-:S05]  /*36b0*/  IMAD.X R3, R7, 0x1, R15, P0 ;  /* 0x0000000107037824 */ /* 0x000fca00000e060f */
[----:B------:R1:W-:Y:S01]  /*36c0*/  LDGSTS.E.BYPASS.LTC128B.128 [R204+0x2100], [R2.64], !P1 ;  /* 0x0210000002cc7fae */ /* 0x0003e2000c901d46 */
[----:B------:R-:W-:Y:S02]  /*36d0*/  ISETP.GE.AND P1, PT, R185, c[0x0][0x1d4], PT ;  /* 0x00007500b9007a0c */ /* 0x000fe40003f26270 */
[----:B-1----:R-:W-:-:S05]  /*36e0*/  IADD3 R2, P0, R6, R19, RZ ;  /* 0x0000001306027210 */ /* 0x002fca0007f1e0ff */
[----:B------:R-:W-:Y:S01]  /*36f0*/  IMAD.X R3, R7, 0x1, R14, P0 ;  /* 0x0000000107037824 */ /* 0x000fe200000e060e */
[C---:B------:R-:W-:Y:S02]  /*3700*/  ISETP.LT.OR P0, PT, R12.reuse, 0x1, P1 ;  /* 0x000000010c00780c */ /* 0x040fe40000f01670 */
[----:B------:R-:W-:-:S11]  /*3710*/  ISETP.LT.OR P1, PT, R12, 0x21, P1 ;  /* 0x000000210c00780c */ /* 0x000fd60000f21670 */
[----:B------:R1:W-:Y:S01]  /*3720*/  LDGSTS.E.BYPASS.LTC128B.128 [R204+0x4100], [R2.64], !P0 ;  /* 0x0410000002cc7fae */ /* 0x0003e2000c101d46 */
[----:B-----5:R-:W-:-:S05]  /*3730*/  IADD3 R6, P0, R0, R17, RZ ;  /* 0x0000001100067210 */ /* 0x020fca0007f1e0ff */
[----:B------:R-:W-:Y:S01]  /*3740*/  IMAD.X R7, R8, 0x1, R13, P0 ;  /* 0x0000000108077824 */ /* 0x000fe200000e060d */
[----:B---3--:R-:W-:-:S04]  /*3750*/  IADD3 R4, P0, R0, R18, RZ ;  /* 0x0000001200047210 */ /* 0x008fc80007f1e0ff */
[----:B------:R2:W-:Y:S01]  /*3760*/  LDGSTS.E.BYPASS.LTC128B.128 [R204+0x1100], [R6.64], !P4 ;  /* 0x0110000006cc7fae */ /* 0x0005e2000e101d46 */
[----:B------:R-:W-:-:S05]  /*3770*/  IMAD.X R5, R8, 0x1, R15, P0 ;  /* 0x0000000108057824 */ /* 0x000fca00000e060f */
[----:B------:R2:W-:Y:S01]  /*3780*/  LDGSTS.E.BYPASS.LTC128B.128 [R204+0x3100], [R4.64], !P2 ;  /* 0x0310000004cc7fae */ /* 0x0005e2000d101d46 */
[----:B-1----:R-:W-:-:S05]  /*3790*/  IADD3 R2, P0, R0, R19, RZ ;  /* 0x0000001300027210 */ /* 0x002fca0007f1e0ff */
[----:B------:R-:W-:-:S05]  /*37a0*/  IMAD.X R3, R8, 0x1, R14, P0 ;  /* 0x0000000108037824 */ /* 0x000fca00000e060e */
[----:B------:R2:W-:Y:S04]  /*37b0*/  LDGSTS.E.BYPASS.LTC128B.128 [R204+0x5100], [R2.64], !P1 ;  /* 0x0510000002cc7fae */ /* 0x0005e8000c901d46 */
[----:B------:R-:W0:Y:S01]  /*37c0*/  LDGDEPBAR ;  /* 0x00000000000079af */ /* 0x000e220000000000 */
[----:B------:R-:W-:Y:S05]  /*37d0*/  @!P3 BRA `(.L_x_2033) ;  /* 0x000004600000b947 */ /* 0x000fea0003800000 */
[----:B--2---:R-:W-:Y:S01]  /*37e0*/  IADD3 R2, R20, R178, R193 ;  /* 0x000000b214027210 */ /* 0x004fe20007ffe0c1 */
[----:B------:R-:W-:-:S03]  /*37f0*/  IMAD.MOV.U32 R174, RZ, RZ, RZ ;  /* 0x000000ffffae7224 */ /* 0x000fc600078e00ff */
[----:B------:R-:W-:-:S05]  /*3800*/  IADD3 R2, R2, -0x40, RZ ;  /* 0xffffffc002027810 */ /* 0x000fca0007ffe0ff */
        /* <DEDUP_REMOVED lines=25> */
.L_x_2180:
[----:B------:R-:W-:Y:S05]  /*39a0*/  BRA.DIV ~URZ, `(.L_x_2035) ;  /* 0x000142727f007947 */ /* 0x000fea000b800000 */
[----:B------:R-:W3:Y:S01]  /*39b0*/  SHFL.IDX PT, R0, R11, RZ, 0x181f ;  /* 0x00181fff0b007589 */ /* 0x000ee200000e0000 */
[----:B------:R-:W-:Y:S02]  /*39c0*/  ISETP.GE.AND P2, PT, R177, c[0x0][0x1d4], PT ;  /* 0x00007500b1007a0c */ /* 0x000fe40003f46270 */
[----:B------:R-:W-:Y:S02]  /*39d0*/  ISETP.GE.AND P1, PT, R186, c[0x0][0x1d4], PT ;  /* 0x00007500ba007a0c */ /* 0x000fe40003f26270 */
        /* <DEDUP_REMOVED lines=10> */
[----:B------:R-:W3:Y:S03]  /*3a80*/  SHFL.IDX PT, R0, R11, 0x1, 0x181f ;  /* 0x00381f000b007f89 */ /* 0x000ee600000e0000 */
[----:B------:R-:W-:Y:S01]  /*3a90*/  IMAD.X R3, R8, 0x1, R14, P0 ;  /* 0x0000000108037824 */ /* 0x000fe200000e060e */
[----:B------:R-:W-:Y:S01]  /*3aa0*/  ISETP.GE.AND P0, PT, R185, c[0x0][0x1d4], PT ;  /* 0x00007500b9007a0c */ /* 0x000fe20003f06270 */
[----:B------:R2:W-:Y:S04]  /*3ab0*/  LDGSTS.E.BYPASS.LTC128B.128 [R204+0x14100], [R4.64], !P1 ;  /* 0x1410000004cc7fae */ /* 0x0005e8000c901d46 */
[----:B------:R4:W1:Y:S08]  /*3ac0*/  SHFL.IDX PT, R8, R9, 0x1, 0x181f ;  /* 0x00381f0009087f89 */ /* 0x00087000000e0000 */
[----:B------:R2:W-:Y:S01]  /*3ad0*/  LDGSTS.E.BYPASS.LTC128B.128 [R204+0x16100], [R2.64], !P0 ;  /* 0x1610000002cc7fae */ /* 0x0005e2000c101d46 */
[----:B-1--4-:R-:W-:-:S03]  /*3ae0*/  SEL R9, RZ, 0x10, P0 ;  /* 0x00000010ff097807 */ /* 0x012fc60000000000 */
.L_x_2181:
        /* <DEDUP_REMOVED lines=21> */
.L_x_2033:
[----:B------:R-:W-:Y:S05]  /*3c40*/  BSYNC B0 ;  /* 0x0000000000007941 */ /* 0x000fea0003800000 */
.L_x_2032:
        /* <DEDUP_REMOVED lines=10> */
[----:B-12---:R1:W2:Y:S04]  /*3cf0*/  LDSM.16.M88.4 R4, [R164] ;  /* 0x00000000a404783b */ /* 0x0062a80000000200 */
        /* <DEDUP_REMOVED lines=33> */
[----:B------:R4:W3:Y:S02]  /*3f10*/  SHFL.IDX PT, R12, R13, RZ, 0x181f ;  /* 0x00181fff0d0c7589 */ /* 0x0008e400000e0000 */
.L_x_2182:
[----:B------:R-:W-:Y:S05]  /*3f20*/  BRA.DIV ~URZ, `(.L_x_2039) ;  /* 0x00013fa27f007947 */ /* 0x000fea000b800000 */
[----:B------:R-:W5:Y:S01]  /*3f30*/  SHFL.IDX PT, R0, R19, RZ, 0x181f ;  /* 0x00181fff13007589 */ /* 0x000f6200000e0000 */
[----:B------:R-:W-:Y:S02]  /*3f40*/  ISETP.GE.AND P3, PT, R177, c[0x0][0x1d4], PT ;  /* 0x00007500b1007a0c */ /* 0x000fe40003f66270 */
[----:B------:R-:W-:Y:S02]  /*3f50*/  ISETP.GE.AND P1, PT, R186, c[0x0][0x1d4], PT ;  /* 0x00007500ba007a0c */ /* 0x000fe40003f26270 */
[----:B------:R-:W-:Y:S02]  /*3f60*/  SEL R20, RZ, 0x10, P3 ;  /* 0x00000010ff147807 */ /* 0x000fe40001800000 */
[----:B------:R-:W-:Y:S02]  /*3f70*/  SEL R18, RZ, 0x10, P1 ;  /* 0x00000010ff127807 */ /* 0x000fe40000800000 */
[----:B-----5:R-:W-:-:S05]  /*3f80*/  IADD3 R16, P0, R0, R25, RZ ;  /* 0x0000001900107210 */ /* 0x020fca0007f1e0ff */
[----:B---3--:R-:W-:Y:S01]  /*3f90*/  IMAD.X R17, R12, 0x1, R21, P0 ;  /* 0x000000010c117824 */ /* 0x008fe200000e0615 */
[----:B------:R-:W-:-:S04]  /*3fa0*/  IADD3 R14, P0, R0, R26, RZ ;  /* 0x0000001a000e7210 */ /* 0x000fc80007f1e0ff */
[----:B------:R-:W-:Y:S01]  /*3fb0*/  @!PT LDS RZ, [RZ] ;  /* 0x00000000fffff984 */ /* 0x000fe20000000800 */
[----:B------:R-:W-:Y:S01]  /*3fc0*/  @!PT LDS RZ, [RZ] ;  /* 0x00000000fffff984 */ /* 0x000fe20000000800 */
[----:B------:R3:W-:Y:S01]  /*3fd0*/  LDGSTS.E.BYPASS.LTC128B.128 [R204+0x6100], [R16.64], !P3 ;  /* 0x0610000010cc7fae */ /* 0x0007e2000d901d46 */
[----:B------:R-:W-:Y:S01]  /*3fe0*/  IMAD.X R15, R12, 0x1, R22, P0 ;  /* 0x000000010c0f7824 */ /* 0x000fe200000e0616 */
[----:B------:R-:W-:Y:S02]  /*3ff0*/  IADD3 R2, P0, R0, R27, RZ ;  /* 0x0000001b00027210 */ /* 0x000fe40007f1e0ff */
[----:B------:R-:W4:Y:S03]  /*4000*/  SHFL.IDX PT, R0, R19, 0x1, 0x181f ;  /* 0x00381f0013007f89 */ /* 0x000f2600000e0000 */
[----:B------:R-:W-:Y:S01]  /*4010*/  IMAD.X R3, R12, 0x1, R23, P0 ;  /* 0x000000010c037824 */ /* 0x000fe200000e0617 */
[----:B------:R-:W-:Y:S01]  /*4020*/  ISETP.GE.AND P0, PT, R185, c[0x0][0x1d4], PT ;  /* 0x00007500b9007a0c */ /* 0x000fe20003f06270 */
[----:B------:R3:W-:Y:S04]  /*4030*/  LDGSTS.E.BYPASS.LTC128B.128 [R204+0x8100], [R14.64], !P1 ;  /* 0x081000000ecc7fae */ /* 0x0007e8000c901d46 */
[----:B------:R5:W2:Y:S08]  /*4040*/  SHFL.IDX PT, R12, R13, 0x1, 0x181f ;  /* 0x00381f000d0c7f89 */ /* 0x000ab000000e0000 */
[----:B------:R3:W-:Y:S01]  /*4050*/  LDGSTS.E.BYPASS.LTC128B.128 [R204+0xa100], [R2.64], !P0 ;  /* 0x0a10000002cc7fae */ /* 0x0007e2000c101d46 */
[----:B----45:R-:W-:-:S03]  /*4060*/  SEL R13, RZ, 0x10, P0 ;  /* 0x00000010ff0d7807 */ /* 0x030fc60000000000 */
.L_x_2183:
[----:B---3--:R-:W-:Y:S02]  /*4070*/  IADD3 R2, -R20, 0x10, RZ ;  /* 0x0000001014027810 */ /* 0x008fe40007ffe1ff */
[----:B------:R-:W-:-:S02]  /*4080*/  IADD3 R3, -R18, 0x10, RZ ;  /* 0x0000001012037810 */ /* 0x000fc40007ffe1ff */
[----:B------:R-:W-:-:S04]  /*4090*/  LOP3.LUT R2, R2, 0xf, RZ, 0xc0, !PT ;  /* 0x0000000f02027812 */ /* 0x000fc800078ec0ff */
[----:B------:R-:W-:Y:S02]  /*40a0*/  IADD3 R16, P1, P0, R2, R0, R25 ;  /* 0x0000000002107210 */ /* 0x000fe4000783e019 */
        /* <DEDUP_REMOVED lines=17> */
.L_x_2037:
[----:B------:R-:W-:Y:S05]  /*41c0*/  BSYNC B0 ;  /* 0x0000000000007941 */ /* 0x000fea0003800000 */
.L_x_2036:
[----:B------:R-:W-:Y:S01]  /*41d0*/  LOP3.LUT P1, RZ, R187, 0x4, RZ, 0xc0, !PT ;  /* 0x00000004bbff7812 */ /* 0x000fe2000782c0ff */
[----:B------:R-:W0:Y:S01]  /*41e0*/  LDGDEPBAR ;  /* 0x00000000000079af */ /* 0x000e220000000000 */
[----:B------:R-:W-:Y:S01]  /*41f0*/  MOV R0, 0x40 ;  /* 0x0000004000007802 */ /* 0x000fe20000000f00 */
[----:B------:R-:W-:Y:S01]  /*4200*/  WARPSYNC 0xffffffff ;  /* 0xffffffff00007948 */ /* 0x000fe20003800000 */
[----:B--23--:R-:W-:Y:S01]  /*4210*/  HMMA.16816.F32 R12, R4, R32, RZ ;  /* 0x00000020040c723c */ /* 0x00cfe200000018ff */
[----:B------:R-:W-:Y:S01]  /*4220*/  MOV R93, c[0x0][0x2c4] ;  /* 0x0000b100005d7a02 */ /* 0x000fe20000000f00 */
[----:B------:R-:W-:Y:S01]  /*4230*/  ULDC UR4, c[0x0][0x324] ;  /* 0x0000c90000047ab9 */ /* 0x000fe20000000800 */
[----:B------:R-:W-:Y:S01]  /*4240*/  SEL R162, R0, 0xffffffc0, !P1 ;  /* 0xffffffc000a27807 */ /* 0x000fe20004800000 */
[----:B------:R-:W-:Y:S01]  /*4250*/  ULOP3.LUT UR4, URZ, UR4, URZ, 0x33, !UPT ;  /* 0x000000043f047292 */ /* 0x000fe2000f8e333f */
[----:B------:R-:W-:-:S02]  /*4260*/  ISETP.NE.AND P0, PT, R93, 0x1, PT ;  /* 0x000000015d00780c */ /* 0x000fc40003f05270 */
[----:B------:R-:W-:Y:S01]  /*4270*/  IADD3 R2, R170, R162, RZ ;  /* 0x000000a2aa027210 */ /* 0x000fe20007ffe0ff */
[C---:B------:R-:W-:Y:S01]  /*4280*/  HMMA.16816.F32 R20, R4.reuse, R34, RZ ;  /* 0x000000220414723c */ /* 0x040fe200000018ff */
[----:B------:R-:W-:Y:S02]  /*4290*/  IADD3 R0, R162, R170, R168 ;  /* 0x000000aaa2007210 */ /* 0x000fe40007ffe0a8 */
[----:B------:R-:W-:Y:S01]  /*42a0*/  MOV R93, c[0x0][0x32c] ;  /* 0x0000cb00005d7a02 */ /* 0x000fe20000000f00 */
[----:B------:R-:W-:Y:S03]  /*42b0*/  LDSM.16.M88.4 R56, [R2] ;  /* 0x000000000238783b */ /* 0x000fe60000000200 */
[----:B------:R-:W-:Y:S01]  /*42c0*/  ISETP.GE.AND P4, PT, R93, 0x1, PT ;  /* 0x000000015d00780c */ /* 0x000fe20003f86270 */
[C---:B----4-:R-:W-:Y:S01]  /*42d0*/  HMMA.16816.F32 R16, R4.reuse, R36, RZ ;  /* 0x000000240410723c */ /* 0x050fe200000018ff */
[----:B------:R-:W-:Y:S04]  /*42e0*/  LDSM.16.M88.4 R60, [R2+0x800] ;  /* 0x00080000023c783b */ /* 0x000fe80000000200 */
[----:B------:R-:W-:Y:S03]  /*42f0*/  LDSM.16.M88.4 R68, [R2+0x1000] ;  /* 0x001000000244783b */ /* 0x000fe60000000200 */
[C---:B-1----:R-:W-:Y:S01]  /*4300*/  HMMA.16816.F32 R40, R4.reuse, R44, RZ ;  /* 0x0000002c0428723c */ /* 0x042fe200000018ff */
[----:B------:R-:W-:Y:S04]  /*4310*/  LDSM.16.M88.4 R84, [R0] ;  /* 0x000000000054783b */ /* 0x000fe80000000200 */
[----:B------:R-:W-:Y:S03]  /*4320*/  LDSM.16.M88.4 R88, [R0+0x1000] ;  /* 0x001000000058783b */ /* 0x000fe60000000200 */
[C---:B------:R-:W-:Y:S08]  /*4330*/  HMMA.16816.F32 R52, R4.reuse, R48, RZ ;  /* 0x000000300434723c */ /* 0x040ff000000018ff */
[C---:B------:R-:W-:Y:S08]  /*4340*/  HMMA.16816.F32 R36, R4.reuse, R38, RZ ;  /* 0x000000260424723c */ /* 0x040ff000000018ff */
[C---:B------:R-:W-:Y:S08]  /*4350*/  HMMA.16816.F32 R44, R4.reuse, R46, RZ ;  /* 0x0000002e042c723c */ /* 0x040ff000000018ff */
[----:B------:R-:W-:Y:S01]  /*4360*/  HMMA.16816.F32 R48, R4, R50, RZ ;  /* 0x000000320430723c */ /* 0x000fe200000018ff */
[----:B------:R-:W1:Y:S07]  /*4370*/  LDSM.16.M88.4 R4, [R167] ;  /* 0x00000000a704783b */ /* 0x000e6e0000000200 */
[C---:B------:R-:W-:Y:S01]  /*4380*/  HMMA.16816.F32 R28, R8.reuse, R64, R12 ;  /* 0x00000040081c723c */ /* 0x040fe2000000180c */
[----:B------:R-:W-:Y:S07]  /*4390*/  LDSM.16.M88.4 R12, [R166] ;  /* 0x00000000a60c783b */ /* 0x000fee0000000200 */
[C---:B------:R-:W-:Y:S01]  /*43a0*/  HMMA.16816.F32 R20, R8.reuse, R66, R20 ;  /* 0x000000420814723c */ /* 0x040fe20000001814 */
[----:B------:R-:W2:Y:S07]  /*43b0*/  LDSM.16.M88.4 R64, [R2+0x1800] ;  /* 0x001800000240783b */ /* 0x000eae0000000200 */
[C---:B------:R-:W-:Y:S08]  /*43c0*/  HMMA.16816.F32 R16, R8.reuse, R72, R16 ;  /* 0x000000480810723c */ /* 0x040ff00000001810 */
[C---:B------:R-:W-:Y:S01]  /*43d0*/  HMMA.16816.F32 R36, R8.reuse, R74, R36 ;  /* 0x0000004a0824723c */ /* 0x040fe20000001824 */
[----:B------:R-:W-:Y:S07]  /*43e0*/  LDSM.16.M88.4 R72, [R170+0x2000] ;  /* 0x00200000aa48783b */ /* 0x000fee0000000200 */
[C---:B------:R-:W-:Y:S08]  /*43f0*/  HMMA.16816.F32 R40, R8.reuse, R76, R40 ;  /* 0x0000004c0828723c */ /* 0x040ff00000001828 */
[C---:B------:R-:W-:Y:S01]  /*4400*/  HMMA.16816.F32 R44, R8.reuse, R78, R44 ;  /* 0x0000004e082c723c */ /* 0x040fe2000000182c */
[----:B------:R-:W3:Y:S07]  /*4410*/  LDSM.16.M88.4 R76, [R0+0x800] ;  /* 0x00080000004c783b */ /* 0x000eee0000000200 */
[C---:B------:R-:W-:Y:S08]  /*4420*/  HMMA.16816.F32 R52, R8.reuse, R80, R52 ;  /* 0x000000500834723c */ /* 0x040ff00000001834 */
[----:B------:R-:W-:Y:S01]  /*4430*/  HMMA.16816.F32 R48, R8, R82, R48 ;  /* 0x000000520830723c */ /* 0x000fe20000001830 */
[----:B------:R-:W4:Y:S07]  /*4440*/  LDSM.16.M88.4 R80, [R0+0x1800] ;  /* 0x001800000050783b */ /* 0x000f2e0000000200 */
[C---:B-1----:R-:W-:Y:S08]  /*4450*/  HMMA.16816.F32 R32, R4.reuse, R56, R28 ;  /* 0x000000380420723c */ /* 0x042ff0000000181c */
[C---:B------:R-:W-:Y:S08]  /*4460*/  HMMA.16816.F32 R28, R4.reuse, R58, R20 ;  /* 0x0000003a041c723c */ /* 0x040ff00000001814 */
[C---:B------:R-:W-:Y:S08]  /*4470*/  HMMA.16816.F32 R20, R4.reuse, R60, R16 ;  /* 0x0000003c0414723c */ /* 0x040ff00000001810 */
[C---:B------:R-:W-:Y:S01]  /*4480*/  HMMA.16816.F32 R16, R4.reuse, R62, R36 ;  /* 0x0000003e0410723c */ /* 0x040fe20000001824 */
[----:B------:R-:W-:Y:S07]  /*4490*/  LDSM.16.M88.4 R36, [R170+0x3000] ;  /* 0x00300000aa24783b */ /* 0x000fee0000000200 */
[C---:B------:R-:W-:Y:S01]  /*44a0*/  HMMA.16816.F32 R8, R4.reuse, R68, R40 ;  /* 0x000000440408723c */ /* 0x040fe20000001828 */
[----:B------:R-:W-:Y:S07]  /*44b0*/  LDSM.16.M88.4 R40, [R170+0x2800] ;  /* 0x00280000aa28783b */ /* 0x000fee0000000200 */
[C---:B------:R-:W-:Y:S08]  /*44c0*/  HMMA.16816.F32 R44, R4.reuse, R70, R44 ;  /* 0x00000046042c723c */ /* 0x040ff0000000182c */
[C---:B--2---:R-:W-:Y:S08]  /*44d0*/  HMMA.16816.F32 R68, R4.reuse, R64, R52 ;  /* 0x000000400444723c */ /* 0x044ff00000001834 */
[----:B------:R-:W-:Y:S01]  /*44e0*/  HMMA.16816.F32 R64, R4, R66, R48 ;  /* 0x000000420440723c */ /* 0x000fe20000001830 */
[----:B------:R-:W1:Y:S07]  /*44f0*/  LDSM.16.M88.4 R4, [R164+0x4000] ;  /* 0x00400000a404783b */ /* 0x000e6e0000000200 */
[C---:B------:R-:W-:Y:S01]  /*4500*/  HMMA.16816.F32 R60, R12.reuse, R84, R32 ;  /* 0x000000540c3c723c */ /* 0x040fe20000001820 */
[----:B------:R-:W2:Y:S07]  /*4510*/  LDSM.16.M88.4 R32, [R170+0x3800] ;  /* 0x00380000aa20783b */ /* 0x000eae0000000200 */
[C---:B------:R-:W-:Y:S01]  /*4520*/  HMMA.16816.F32 R56, R12.reuse, R86, R28 ;  /* 0x000000560c38723c */ /* 0x040fe2000000181c */
[----:B------:R-:W-:Y:S07]  /*4530*/  LDSM.16.M88.4 R84, [R0+0x2000] ;  /* 0x002000000054783b */ /* 0x000fee0000000200 */
[C---:B---3--:R-:W-:Y:S08]  /*4540*/  HMMA.16816.F32 R52, R12.reuse, R76, R20 ;  /* 0x0000004c0c34723c */ /* 0x048ff00000001814 */
[C---:B------:R-:W-:Y:S01]  /*4550*/  HMMA.16816.F32 R48, R12.reuse, R78, R16 ;  /* 0x0000004e0c30723c */ /* 0x040fe20000001810 */
[----:B------:R-:W-:Y:S07]  /*4560*/  LDSM.16.M88.4 R76, [R24+0x2000] ;  /* 0x00200000184c783b */ /* 0x000fee0000000200 */
[C---:B------:R-:W-:Y:S01]  /*4570*/  HMMA.16816.F32 R28, R12.reuse, R88, R8 ;  /* 0x000000580c1c723c */ /* 0x040fe20000001808 */
[----:B------:R-:W3:Y:S07]  /*4580*/  LDSM.16.M88.4 R8, [R165+0x4000] ;  /* 0x00400000a508783b */ /* 0x000eee0000000200 */
[C---:B------:R-:W-:Y:S08]  /*4590*/  HMMA.16816.F32 R20, R12.reuse, R90, R44 ;  /* 0x0000005a0c14723c */ /* 0x040ff0000000182c */
[C---:B----4-:R-:W-:Y:S08]  /*45a0*/  HMMA.16816.F32 R16, R12.reuse, R80, R68 ;  /* 0x000000500c10723c */ /* 0x050ff00000001844 */
[----:B------:R-:W-:Y:S01]  /*45b0*/  HMMA.16816.F32 R12, R12, R82, R64 ;  /* 0x000000520c0c723c */ /* 0x000fe20000001840 */
[----:B------:R-:W4:Y:S07]  /*45c0*/  LDSM.16.M88.4 R80, [R24+0x2800] ;  /* 0x002800001850783b */ /* 0x000f2e0000000200 */
[C---:B-1----:R-:W-:Y:S08]  /*45d0*/  HMMA.16816.F32 R44, R4.reuse, R72, R60 ;  /* 0x00000048042c723c */ /* 0x042ff0000000183c */
[C---:B------:R-:W-:Y:S08]  /*45e0*/  HMMA.16816.F32 R64, R4.reuse, R74, R56 ;  /* 0x0000004a0440723c */ /* 0x040ff00000001838 */
[C---:B--2---:R-:W-:Y:S08]  /*45f0*/  HMMA.16816.F32 R56, R4.reuse, R32, R16 ;  /* 0x000000200438723c */ /* 0x044ff00000001810 */
[C---:B------:R-:W-:Y:S01]  /*4600*/  HMMA.16816.F32 R16, R4.reuse, R34, R12 ;  /* 0x000000220410723c */ /* 0x040fe2000000180c */
[----:B------:R-:W1:Y:S07]  /*4610*/  LDSM.16.M88.4 R32, [R24+0x3000] ;  /* 0x003000001820783b */ /* 0x000e6e0000000200 */
[C---:B------:R-:W-:Y:S08]  /*4620*/  HMMA.16816.F32 R72, R4.reuse, R40, R52 ;  /* 0x000000280448723c */ /* 0x040ff00000001834 */
[C---:B------:R-:W-:Y:S01]  /*4630*/  HMMA.16816.F32 R68, R4.reuse, R36, R28 ;  /* 0x000000240444723c */ /* 0x040fe2000000181c */
[----:B------:R-:W2:Y:S07]  /*4640*/  LDSM.16.M88.4 R28, [R24+0x3800] ;  /* 0x00380000181c783b */ /* 0x000eae0000000200 */
[C---:B------:R-:W-:Y:S01]  /*4650*/  HMMA.16816.F32 R52, R4.reuse, R42, R48 ;  /* 0x0000002a0434723c */ /* 0x040fe20000001830 */
[----:B------:R-:W-:Y:S07]  /*4660*/  LDSM.16.M88.4 R48, [R2+0x2800] ;  /* 0x002800000230783b */ /* 0x000fee0000000200 */
[----:B------:R-:W-:Y:S01]  /*4670*/  HMMA.16816.F32 R60, R4, R38, R20 ;  /* 0x00000026043c723c */ /* 0x000fe20000001814 */
[----:B------:R-:W-:Y:S04]  /*4680*/  LDSM.16.M88.4 R4, [R167+0x4000] ;  /* 0x00400000a704783b */ /* 0x000fe80000000200 */
[----:B------:R-:W5:Y:S03]  /*4690*/  LDSM.16.M88.4 R36, [R2+0x2000] ;  /* 0x002000000224783b */ /* 0x000f660000000200 */
[C---:B---3--:R-:W-:Y:S01]  /*46a0*/  HMMA.16816.F32 R12, R8.reuse, R76, R44 ;  /* 0x0000004c080c723c */ /* 0x048fe2000000182c */
[----:B------:R-:W3:Y:S07]  /*46b0*/  LDSM.16.M88.4 R20, [R166+0x4000] ;  /* 0x00400000a614783b */ /* 0x000eee0000000200 */
[C---:B------:R-:W-:Y:S01]  /*46c0*/  HMMA.16816.F32 R40, R8.reuse, R78, R64 ;  /* 0x0000004e0828723c */ /* 0x040fe20000001840 */
[----:B------:R-:W3:Y:S07]  /*46d0*/  LDSM.16.M88.4 R76, [R2+0x3000] ;  /* 0x00300000024c783b */ /* 0x000eee0000000200 */
[C---:B----4-:R-:W-:Y:S08]  /*46e0*/  HMMA.16816.F32 R44, R8.reuse, R80, R72 ;  /* 0x00000050082c723c */ /* 0x050ff00000001848 */
[C---:B------:R-:W-:Y:S01]  /*46f0*/  HMMA.16816.F32 R52, R8.reuse, R82, R52 ;  /* 0x000000520834723c */ /* 0x040fe20000001834 */
[----:B------:R-:W4:Y:S07]  /*4700*/  LDSM.16.M88.4 R80, [R2+0x3800] ;  /* 0x003800000250783b */ /* 0x000f2e0000000200 */
[C---:B-1----:R-:W-:Y:S08]  /*4710*/  HMMA.16816.F32 R72, R8.reuse, R34, R60 ;  /* 0x000000220848723c */ /* 0x042ff0000000183c */
[C---:B------:R-:W-:Y:S08]  /*4720*/  HMMA.16816.F32 R68, R8.reuse, R32, R68 ;  /* 0x000000200844723c */ /* 0x040ff00000001844 */
[C---:B--2---:R-:W-:Y:S08]  /*4730*/  HMMA.16816.F32 R64, R8.reuse, R28, R56 ;  /* 0x0000001c0840723c */ /* 0x044ff00000001838 */
[----:B------:R-:W-:Y:S01]  /*4740*/  HMMA.16816.F32 R60, R8, R30, R16 ;  /* 0x0000001e083c723c */ /* 0x000fe20000001810 */
[----:B------:R-:W-:Y:S07]  /*4750*/  LDSM.16.M88.4 R16, [R164+0x8000] ;  /* 0x00800000a410783b */ /* 0x000fee0000000200 */
[C---:B-----5:R-:W-:Y:S01]  /*4760*/  HMMA.16816.F32 R8, R4.reuse, R36, R12 ;  /* 0x000000240408723c */ /* 0x060fe2000000180c */
[----:B------:R-:W-:Y:S07]  /*4770*/  LDSM.16.M88.4 R12, [R165+0x8000] ;  /* 0x00800000a50c783b */ /* 0x000fee0000000200 */
[C---:B------:R-:W-:Y:S01]  /*4780*/  HMMA.16816.F32 R28, R4.reuse, R38, R40 ;  /* 0x00000026041c723c */ /* 0x040fe20000001828 */
[----:B------:R-:W-:Y:S07]  /*4790*/  LDSM.16.M88.4 R40, [R0+0x2800] ;  /* 0x002800000028783b */ /* 0x000fee0000000200 */
[C---:B------:R-:W-:Y:S08]  /*47a0*/  HMMA.16816.F32 R36, R4.reuse, R48, R44 ;  /* 0x000000300424723c */ /* 0x040ff0000000182c */
[----:B------:R-:W-:Y:S01]  /*47b0*/  HMMA.16816.F32 R32, R4, R50, R52 ;  /* 0x000000320420723c */ /* 0x000fe20000001834 */
[----:B------:R-:W1:Y:S04]  /*47c0*/  LDSM.16.M88.4 R48, [R170+0x4000] ;  /* 0x00400000aa30783b */ /* 0x000e680000000200 */
[----:B------:R-:W2:Y:S03]  /*47d0*/  LDSM.16.M88.4 R52, [R0+0x3000] ;  /* 0x003000000034783b */ /* 0x000ea60000000200 */
[----:B---3--:R-:W-:Y:S08]  /*47e0*/  HMMA.16816.F32 R8, R20, R84, R8 ;  /* 0x000000541408723c */ /* 0x008ff00000001808 */
[C---:B------:R-:W-:Y:S08]  /*47f0*/  HMMA.16816.F32 R44, R4.reuse, R76, R68 ;  /* 0x0000004c042c723c */ /* 0x040ff00000001844 */
[C---:B------:R-:W-:Y:S01]  /*4800*/  HMMA.16816.F32 R56, R4.reuse, R78, R72 ;  /* 0x0000004e0438723c */ /* 0x040fe20000001848 */
[----:B------:R-:W3:Y:S07]  /*4810*/  LDSM.16.M88.4 R72, [R24+0x4000] ;  /* 0x004000001848783b */ /* 0x000eee0000000200 */
[C---:B----4-:R-:W-:Y:S01]  /*4820*/  HMMA.16816.F32 R68, R4.reuse, R80, R64 ;  /* 0x000000500444723c */ /* 0x050fe20000001840 */
[----:B------:R-:W4:Y:S07]  /*4830*/  LDSM.16.M88.4 R64, [R0+0x3800] ;  /* 0x003800000040783b */ /* 0x000f2e0000000200 */
[----:B------:R-:W-:Y:S08]  /*4840*/  HMMA.16816.F32 R80, R4, R82, R60 ;  /* 0x000000520450723c */ /* 0x000ff0000000183c */
[----:B------:R-:W-:Y:S08]  /*4850*/  HMMA.16816.F32 R28, R20, R86, R28 ;  /* 0x00000056141c723c */ /* 0x000ff0000000181c */
[----:B-1----:R-:W-:Y:S01]  /*4860*/  HMMA.16816.F32 R4, R16, R48, R8 ;  /* 0x000000301004723c */ /* 0x002fe20000001808 */
[----:B------:R-:W-:Y:S07]  /*4870*/  LDSM.16.M88.4 R8, [R167+0x8000] ;  /* 0x00800000a708783b */ /* 0x000fee0000000200 */
[C---:B--2---:R-:W-:Y:S01]  /*4880*/  HMMA.16816.F32 R60, R20.reuse, R52, R44 ;  /* 0x00000034143c723c */ /* 0x044fe2000000182c */
[----:B------:R-:W1:Y:S07]  /*4890*/  LDSM.16.M88.4 R44, [R2+0x4000] ;  /* 0x00400000022c783b */ /* 0x000e6e0000000200 */
[C---:B------:R-:W-:Y:S08]  /*48a0*/  HMMA.16816.F32 R36, R20.reuse, R40, R36 ;  /* 0x000000281424723c */ /* 0x040ff00000001824 */
[----:B------:R-:W-:Y:S01]  /*48b0*/  HMMA.16816.F32 R76, R20, R42, R32 ;  /* 0x0000002a144c723c */ /* 0x000fe20000001820 */
[----:B------:R-:W2:Y:S07]  /*48c0*/  LDSM.16.M88.4 R40, [R170+0x4800] ;  /* 0x00480000aa28783b */ /* 0x000eae0000000200 */
[----:B------:R-:W-:Y:S01]  /*48d0*/  HMMA.16816.F32 R28, R16, R50, R28 ;  /* 0x00000032101c723c */ /* 0x000fe2000000181c */
[----:B------:R-:W-:Y:S07]  /*48e0*/  LDSM.16.M88.4 R48, [R24+0x4800] ;  /* 0x004800001830783b */ /* 0x000fee0000000200 */
[----:B---3--:R-:W-:Y:S01]  /*48f0*/  HMMA.16816.F32 R32, R12, R72, R4 ;  /* 0x000000480c20723c */ /* 0x008fe20000001804 */
[----:B------:R-:W-:Y:S07]  /*4900*/  LDSM.16.M88.4 R4, [R166+0x8000] ;  /* 0x00800000a604783b */ /* 0x000fee0000000200 */
[C---:B------:R-:W-:Y:S01]  /*4910*/  HMMA.16816.F32 R84, R20.reuse, R54, R56 ;  /* 0x000000361454723c */ /* 0x040fe20000001838 */
[----:B------:R-:W3:Y:S04]  /*4920*/  LDSM.16.M88.4 R52, [R170+0x5000] ;  /* 0x00500000aa34783b */ /* 0x000ee80000000200 */
[----:B------:R-:W-:Y:S03]  /*4930*/  LDSM.16.M88.4 R56, [R24+0x5000] ;  /* 0x005000001838783b */ /* 0x000fe60000000200 */
[C---:B----4-:R-:W-:Y:S01]  /*4940*/  HMMA.16816.F32 R88, R20.reuse, R64, R68 ;  /* 0x000000401458723c */ /* 0x050fe20000001844 */
[----:B------:R-:W4:Y:S07]  /*4950*/  LDSM.16.M88.4 R68, [R0+0x4000] ;  /* 0x004000000044783b */ /* 0x000f2e0000000200 */
[----:B------:R-:W-:Y:S08]  /*4960*/  HMMA.16816.F32 R80, R20, R66, R80 ;  /* 0x000000421450723c */ /* 0x000ff00000001850 */
[----:B------:R-:W-:Y:S08]  /*4970*/  HMMA.16816.F32 R28, R12, R74, R28 ;  /* 0x0000004a0c1c723c */ /* 0x000ff0000000181c */
[----:B-1----:R-:W-:Y:S08]  /*4980*/  HMMA.16816.F32 R20, R8, R44, R32 ;  /* 0x0000002c0814723c */ /* 0x002ff00000001820 */
[C---:B--2---:R-:W-:Y:S08]  /*4990*/  HMMA.16816.F32 R36, R16.reuse, R40, R36 ;  /* 0x000000281024723c */ /* 0x044ff00000001824 */
[C---:B------:R-:W-:Y:S01]  /*49a0*/  HMMA.16816.F32 R40, R16.reuse, R42, R76 ;  /* 0x0000002a1028723c */ /* 0x040fe2000000184c */
[----:B------:R-:W1:Y:S07]  /*49b0*/  LDSM.16.M88.4 R76, [R170+0x5800] ;  /* 0x00580000aa4c783b */ /* 0x000e6e0000000200 */
[----:B---3--:R-:W-:Y:S01]  /*49c0*/  HMMA.16816.F32 R72, R16, R52, R60 ;  /* 0x000000341048723c */ /* 0x008fe2000000183c */
[----:B------:R-:W2:Y:S07]  /*49d0*/  LDSM.16.M88.4 R60, [R2+0x4800] ;  /* 0x00480000023c783b */ /* 0x000eae0000000200 */
[----:B------:R-:W-:Y:S01]  /*49e0*/  HMMA.16816.F32 R32, R8, R46, R28 ;  /* 0x0000002e0820723c */ /* 0x000fe2000000181c */
[----:B------:R-:W3:Y:S07]  /*49f0*/  LDSM.16.M88.4 R44, [R0+0x4800] ;  /* 0x00480000002c783b */ /* 0x000eee0000000200 */
[----:B----4-:R-:W-:Y:S08]  /*4a00*/  HMMA.16816.F32 R28, R4, R68, R20 ;  /* 0x00000044041c723c */ /* 0x010ff00000001814 */
[C---:B------:R-:W-:Y:S08]  /*4a10*/  HMMA.16816.F32 R20, R12.reuse, R48, R36 ;  /* 0x000000300c14723c */ /* 0x040ff00000001824 */
[----:B------:R-:W-:Y:S01]  /*4a20*/  HMMA.16816.F32 R36, R12, R50, R40 ;  /* 0x000000320c24723c */ /* 0x000fe20000001828 */
[----:B------:R-:W4:Y:S07]  /*4a30*/  LDSM.16.M88.4 R48, [R2+0x5000] ;  /* 0x005000000230783b */ /* 0x000f2e0000000200 */
[----:B------:R-:W-:Y:S01]  /*4a40*/  HMMA.16816.F32 R52, R16, R54, R84 ;  /* 0x000000361034723c */ /* 0x000fe20000001854 */
[----:B------:R-:W-:-:S07]  /*4a50*/  FMUL.FTZ R3, R28, c[0x0][0x320] ;  /* 0x0000c8001c037a20 */ /* 0x000fce0000410000 */
[----:B------:R-:W-:Y:S01]  /*4a60*/  HMMA.16816.F32 R40, R4, R70, R32 ;  /* 0x000000460428723c */ /* 0x000fe20000001820 */
[----:B------:R5:W3:Y:S07]  /*4a70*/  MUFU.TANH R71, R3 ;  /* 0x0000000300477308 */ /* 0x000aee0000002400 */
[----:B-1----:R-:W-:Y:S08]  /*4a80*/  HMMA.16816.F32 R64, R16, R76, R88 ;  /* 0x0000004c1040723c */ /* 0x002ff00000001858 */
[----:B--2---:R-:W-:Y:S01]  /*4a90*/  HMMA.16816.F32 R20, R8, R60, R20 ;  /* 0x0000003c0814723c */ /* 0x004fe20000001814 */
[----:B-----5:R-:W-:-:S04]  /*4aa0*/  FMUL.FTZ R3, R29, c[0x0][0x320] ;  /* 0x0000c8001d037a20 */ /* 0x020fc80000410000 */
[----:B------:R1:W2:Y:S03]  /*4ab0*/  MUFU.TANH R70, R3 ;  /* 0x0000000300467308 */ /* 0x0002a60000002400 */
[----:B------:R-:W-:Y:S08]  /*4ac0*/  HMMA.16816.F32 R32, R12, R56, R72 ;  /* 0x000000380c20723c */ /* 0x000ff00000001848 */
[----:B------:R-:W-:Y:S01]  /*4ad0*/  HMMA.16816.F32 R16, R16, R78, R80 ;  /* 0x0000004e1010723c */ /* 0x000fe20000001850 */
[----:B-1----:R-:W-:-:S07]  /*4ae0*/  FMUL.FTZ R3, R30, c[0x0][0x320] ;  /* 0x0000c8001e037a20 */ /* 0x002fce0000410000 */
[----:B---3--:R-:W-:Y:S01]  /*4af0*/  HMMA.16816.F32 R20, R4, R44, R20 ;  /* 0x0000002c0414723c */ /* 0x008fe20000001814 */
[----:B------:R1:W3:Y:S07]  /*4b00*/  MUFU.TANH R76, R3 ;  /* 0x00000003004c7308 */ /* 0x0002ee0000002400 */
[----:B----4-:R-:W-:Y:S01]  /*4b10*/  HMMA.16816.F32 R32, R8, R48, R32 ;  /* 0x000000300820723c */ /* 0x010fe20000001820 */
[----:B-1----:R-:W-:-:S07]  /*4b20*/  FMUL.FTZ R3, R31, c[0x0][0x320] ;  /* 0x0000c8001f037a20 */ /* 0x002fce0000410000 */
[----:B------:R-:W-:Y:S01]  /*4b30*/  HMMA.16816.F32 R28, R8, R62, R36 ;  /* 0x0000003e081c723c */ /* 0x000fe20000001824 */
[----:B------:R-:W1:Y:S01]  /*4b40*/  LDSM.16.M88.4 R60, [R24+0x5800] ;  /* 0x00580000183c783b */ /* 0x000e620000000200 */
[----:B------:R4:W1:Y:S06]  /*4b50*/  MUFU.TANH R74, R3 ;  /* 0x00000003004a7308 */ /* 0x00086c0000002400 */
[----:B------:R-:W-:Y:S01]  /*4b60*/  HMMA.16816.F32 R36, R12, R58, R52 ;  /* 0x0000003a0c24723c */ /* 0x000fe20000001834 */
[----:B------:R-:W5:Y:S01]  /*4b70*/  LDSM.16.M88.4 R52, [R0+0x5000] ;  /* 0x005000000034783b */ /* 0x000f620000000200 */
[----:B----4-:R-:W-:-:S04]  /*4b80*/  FMUL.FTZ R3, R40, c[0x0][0x320] ;  /* 0x0000c80028037a20 */ /* 0x010fc80000410000 */
[----:B------:R4:W1:Y:S02]  /*4b90*/  MUFU.TANH R69, R3 ;  /* 0x0000000300457308 */ /* 0x0008640000002400 */
[----:B----4-:R-:W-:Y:S01]  /*4ba0*/  FMUL.FTZ R3, R41, c[0x0][0x320] ;  /* 0x0000c80029037a20 */ /* 0x010fe20000410000 */
[----:B-1----:R-:W-:Y:S05]  /*4bb0*/  HMMA.16816.F32 R24, R12, R60, R64 ;  /* 0x0000003c0c18723c */ /* 0x002fea0000001840 */
[----:B------:R1:W4:Y:S03]  /*4bc0*/  MUFU.TANH R68, R3 ;  /* 0x0000000300447308 */ /* 0x0003260000002400 */
[----:B-----5:R-:W-:Y:S08]  /*4bd0*/  HMMA.16816.F32 R32, R4, R52, R32 ;  /* 0x000000340420723c */ /* 0x020ff00000001820 */
[----:B------:R-:W-:Y:S01]  /*4be0*/  HMMA.16816.F32 R16, R12, R62, R16 ;  /* 0x0000003e0c10723c */ /* 0x000fe20000001810 */
[----:B-1----:R-:W-:-:S04]  /*4bf0*/  FMUL.FTZ R3, R42, c[0x0][0x320] ;  /* 0x0000c8002a037a20 */ /* 0x002fc80000410000 */
[----:B------:R1:W1:Y:S02]  /*4c00*/  MUFU.TANH R59, R3 ;  /* 0x00000003003b7308 */ /* 0x0002640000002400 */
[----:B-1----:R-:W-:Y:S02]  /*4c10*/  FMUL.FTZ R3, R43, c[0x0][0x320] ;  /* 0x0000c8002b037a20 */ /* 0x002fe40000410000 */
[----:B------:R-:W-:Y:S01]  /*4c20*/  HMMA.16816.F32 R40, R4, R46, R28 ;  /* 0x0000002e0428723c */ /* 0x000fe2000000181c */
[----:B------:R1:W5:Y:S03]  /*4c30*/  LDSM.16.M88.4 R44, [R2+0x5800] ;  /* 0x00580000022c783b */ /* 0x0003660000000200 */
[----:B------:R-:W1:Y:S04]  /*4c40*/  MUFU.TANH R58, R3 ;  /* 0x00000003003a7308 */ /* 0x000e680000002400 */
[----:B------:R-:W-:Y:S01]  /*4c50*/  HMMA.16816.F32 R28, R8, R50, R36 ;  /* 0x00000032081c723c */ /* 0x000fe20000001824 */
[----:B------:R2:W3:Y:S01]  /*4c60*/  LDSM.16.M88.4 R36, [R0+0x5800] ;  /* 0x005800000024783b */ /* 0x0004e20000000200 */
[----:B-1----:R-:W-:-:S04]  /*4c70*/  FMUL.FTZ R2, R20, c[0x0][0x320] ;  /* 0x0000c80014027a20 */ /* 0x002fc80000410000 */
[----:B------:R1:W1:Y:S10]  /*4c80*/  MUFU.TANH R56, R2 ;  /* 0x0000000200387308 */ /* 0x0002740000002400 */
[----:B--2---:R-:W-:-:S04]  /*4c90*/  FMUL.FTZ R0, R40, c[0x0][0x320] ;  /* 0x0000c80028007a20 */ /* 0x004fc80000410000 */
[----:B------:R2:W2:Y:S01]  /*4ca0*/  MUFU.TANH R48, R0 ;  /* 0x0000000000307308 */ /* 0x0004a20000002400 */
[----:B-----5:R-:W-:Y:S01]  /*4cb0*/  HMMA.16816.F32 R12, R8, R44, R24 ;  /* 0x0000002c080c723c */ /* 0x020fe20000001818 */
[----:B-1----:R-:W-:-:S06]  /*4cc0*/  FMUL.FTZ R2, R21, c[0x0][0x320] ;  /* 0x0000c80015027a20 */ /* 0x002fcc0000410000 */
[----:B------:R1:W1:Y:S01]  /*4cd0*/  MUFU.TANH R49, R2 ;  /* 0x0000000200317308 */ /* 0x0002620000002400 */
[----:B------:R-:W-:Y:S01]  /*4ce0*/  HMMA.16816.F32 R8, R8, R46, R16 ;  /* 0x0000002e0808723c */ /* 0x000fe20000001810 */
[----:B--2---:R-:W-:-:S06]  /*4cf0*/  FMUL.FTZ R0, R41, c[0x0][0x320] ;  /* 0x0000c80029007a20 */ /* 0x004fcc0000410000 */
[----:B------:R2:W2:Y:S01]  /*4d00*/  MUFU.TANH R41, R0 ;  /* 0x0000000000297308 */ /* 0x0004a20000002400 */
[----:B-1----:R-:W-:-:S08]  /*4d10*/  FMUL.FTZ R2, R22, c[0x0][0x320] ;  /* 0x0000c80016027a20 */ /* 0x002fd00000410000 */
[----:B---3--:R-:W-:Y:S01]  /*4d20*/  HMMA.16816.F32 R12, R4, R36, R12 ;  /* 0x00000024040c723c */ /* 0x008fe2000000180c */
[----:B------:R1:W3:Y:S01]  /*4d30*/  MUFU.TANH R57, R2 ;  /* 0x0000000200397308 */ /* 0x0002e20000002400 */
[----:B--2---:R-:W-:-:S06]  /*4d40*/  FMUL.FTZ R0, R42, c[0x0][0x320] ;  /* 0x0000c8002a007a20 */ /* 0x004fcc0000410000 */
[----:B------:R-:W-:Y:S01]  /*4d50*/  HMMA.16816.F32 R8, R4, R38, R8 ;  /* 0x000000260408723c */ /* 0x000fe20000001808 */
[----:B------:R2:W2:Y:S01]  /*4d60*/  MUFU.TANH R42, R0 ;  /* 0x00000000002a7308 */ /* 0x0004a20000002400 */
[----:B-1----:R-:W-:-:S06]  /*4d70*/  FMUL.FTZ R2, R23, c[0x0][0x320] ;  /* 0x0000c80017027a20 */ /* 0x002fcc0000410000 */
[----:B------:R-:W-:Y:S01]  /*4d80*/  HMMA.16816.F32 R20, R4, R54, R28 ;  /* 0x000000360414723c */ /* 0x000fe2000000181c */
[----:B------:R-:W1:Y:S07]  /*4d90*/  MUFU.TANH R50, R2 ;  /* 0x0000000200327308 */ /* 0x000e6e0000002400 */
[----:B------:R-:W-:Y:S02]  /*4da0*/  FMUL.FTZ R3, R14, c[0x0][0x320] ;  /* 0x0000c8000e037a20 */ /* 0x000fe40000410000 */
[----:B--2---:R-:W-:-:S04]  /*4db0*/  FMUL.FTZ R0, R43, c[0x0][0x320] ;  /* 0x0000c8002b007a20 */ /* 0x004fc80000410000 */
[----:B------:R2:W1:Y:S08]  /*4dc0*/  MUFU.TANH R40, R0 ;  /* 0x0000000000287308 */ /* 0x0004700000002400 */
[----:B------:R-:W1:Y:S01]  /*4dd0*/  MUFU.TANH R19, R3 ;  /* 0x0000000300137308 */ /* 0x000e620000002400 */
[----:B--2---:R-:W-:-:S07]  /*4de0*/  FMUL.FTZ R0, R32, c[0x0][0x320] ;  /* 0x0000c80020007a20 */ /* 0x004fce0000410000 */
[----:B------:R2:W1:Y:S02]  /*4df0*/  MUFU.TANH R31, R0 ;  /* 0x00000000001f7308 */ /* 0x0004640000002400 */
[----:B--2---:R-:W-:-:S06]  /*4e00*/  FMUL.FTZ R0, R33, c[0x0][0x320] ;  /* 0x0000c80021007a20 */ /* 0x004fcc0000410000 */
        /* <DEDUP_REMOVED lines=17> */
[----:B--2---:R-:W-:-:S04]  /*4f20*/  IADD3 R0, R212, R203, RZ ;  /* 0x000000cbd4007210 */ /* 0x004fc80007ffe0ff */
[----:B------:R-:W-:Y:S01]  /*4f30*/  MOV R4, R0 ;  /* 0x0000000000047202 */ /* 0x000fe20000000f00 */
[----:B------:R-:W-:-:S04]  /*4f40*/  @P0 IMAD.HI.U32 R2, R0, c[0x0][0x2c8], RZ ;  /* 0x0000b20000020a27 */ /* 0x000fc800078e00ff */
[----:B------:R-:W-:Y:S01]  /*4f50*/  FMUL.FTZ R0, R15, c[0x0][0x320] ;  /* 0x0000c8000f007a20 */ /* 0x000fe20000410000 */
[----:B------:R-:W-:Y:S01]  /*4f60*/  @P0 SHF.R.U32.HI R4, RZ, c[0x0][0x2cc], R2 ;  /* 0x0000b300ff040a19 */ /* 0x000fe20000011602 */
[----:B------:R-:W-:Y:S02]  /*4f70*/  FMUL.FTZ R2, R10, c[0x0][0x320] ;  /* 0x0000c8000a027a20 */ /* 0x000fe40000410000 */
[----:B------:R2:W1:Y:S02]  /*4f80*/  MUFU.TANH R18, R0 ;  /* 0x0000000000127308 */ /* 0x0004640000002400 */
[----:B------:R-:W5:Y:S06]  /*4f90*/  SHFL.IDX PT, R3, R4, RZ, 0x1c1f ;  /* 0x001c1fff04037589 */ /* 0x000f6c00000e0000 */
[----:B------:R1:W1:Y:S01]  /*4fa0*/  MUFU.TANH R10, R2 ;  /* 0x00000002000a7308 */ /* 0x0002620000002400 */
[----:B--2---:R-:W-:Y:S01]  /*4fb0*/  FMUL.FTZ R0, R8, c[0x0][0x320] ;  /* 0x0000c80008007a20 */ /* 0x004fe20000410000 */
[----:B------:R-:W-:-:S06]  /*4fc0*/  IADD3 R8, -R191, R92, RZ ;  /* 0x0000005cbf087210 */ /* 0x000fcc0007ffe1ff */
[----:B------:R2:W2:Y:S01]  /*4fd0*/  MUFU.TANH R12, R0 ;  /* 0x00000000000c7308 */ /* 0x0004a20000002400 */
[----:B-1----:R-:W-:-:S07]  /*4fe0*/  FMUL.FTZ R2, R11, c[0x0][0x320] ;  /* 0x0000c8000b027a20 */ /* 0x002fce0000410000 */
[----:B------:R-:W1:Y:S01]  /*4ff0*/  MUFU.TANH R28, R2 ;  /* 0x00000002001c7308 */ /* 0x000e620000002400 */
[----:B--2---:R-:W-:-:S07]  /*5000*/  FMUL.FTZ R0, R9, c[0x0][0x320] ;  /* 0x0000c80009007a20 */ /* 0x004fce0000410000 */
[----:B------:R2:W1:Y:S02]  /*5010*/  MUFU.TANH R9, R0 ;  /* 0x0000000000097308 */ /* 0x0004640000002400 */
[----:B--2---:R-:W-:-:S04]  /*5020*/  IADD3 R0, R189, 0x1, -R178 ;  /* 0x00000001bd007810 */ /* 0x004fc80007ffe8b2 */
[----:B------:R-:W-:-:S04]  /*5030*/  IADD3 R0, -R190, R0, -R191 ;  /* 0x00000000be007210 */ /* 0x000fc80007ffe9bf */
[C---:B------:R-:W-:Y:S02]  /*5040*/  IADD3 R6, R0.reuse, c[0x0][0x328], RZ ;  /* 0x0000ca0000067a10 */ /* 0x040fe40007ffe0ff */
[----:B------:R-:W-:Y:S02]  /*5050*/  IADD3 R7, R0, UR4, RZ ;  /* 0x0000000400077c10 */ /* 0x000fe4000fffe0ff */
[-C--:B-----5:R-:W-:Y:S02]  /*5060*/  IADD3 R2, R6, R3.reuse, RZ ;  /* 0x0000000306027210 */ /* 0x0a0fe40007ffe0ff */
[----:B------:R-:W-:Y:S02]  /*5070*/  IADD3 R0, R7, R3, RZ ;  /* 0x0000000307007210 */ /* 0x000fe40007ffe0ff */
[----:B------:R-:W-:Y:S01]  /*5080*/  IMNMX R2, R8, R2, PT ;  /* 0x0000000208027217 */ /* 0x000fe20003800200 */
[----:B------:R-:W-:Y:S05]  /*5090*/  @!P4 BRA `(.L_x_2040) ;  /* 0x000001500000c947 */ /* 0x000fea0003800000 */
[----:B-1-34-:R-:W-:Y:S01]  /*50a0*/  IADD3 R3, -R190, R189, R3 ;  /* 0x000000bdbe037210 */ /* 0x01afe20007ffe103 */
        /* <DEDUP_REMOVED lines=10> */
.L_x_2042:
[----:B------:R-:W-:-:S04]  /*5150*/  MOV R5, 0x1 ;  /* 0x0000000100057802 */ /* 0x000fc80000000f00 */
[----:B------:R-:W-:-:S13]  /*5160*/  ISETP.NE.AND P0, PT, R5, c[0x0][0x32c], PT ;  /* 0x0000cb0005007a0c */ /* 0x000fda0003f05270 */
[----:B------:R-:W-:-:S05]  /*5170*/  @P0 IMAD.HI.U32 R5, R3, c[0x0][0x330], RZ ;  /* 0x0000cc0003050a27 */ /* 0x000fca00078e00ff */
[----:B------:R-:W-:Y:S02]  /*5180*/  @P0 SHF.R.U32.HI R3, RZ, c[0x0][0x334], R5 ;  /* 0x0000cd00ff030a19 */ /* 0x000fe40000011605 */
.L_x_2043:
[----:B------:R-:W-:Y:S05]  /*5190*/  BSYNC B0 ;  /* 0x0000000000007941 */ /* 0x000fea0003800000 */
.L_x_2041:
[----:B------:R-:W-:-:S04]  /*51a0*/  IMAD R3, R3, c[0x0][0x32c], -R178 ;  /* 0x0000cb0003037a24 */ /* 0x000fc800078e0ab2 */
[----:B------:R-:W-:-:S05]  /*51b0*/  IMAD.IADD R3, R3, 0x1, -R191 ;  /* 0x0000000103037824 */ /* 0x000fca00078e0abf */
[----:B------:R-:W-:Y:S02]  /*51c0*/  IADD3 R5, R3, c[0x0][0x32c], RZ ;  /* 0x0000cb0003057a10 */ /* 0x000fe40007ffe0ff */
[----:B------:R-:W-:Y:S02]  /*51d0*/  IMNMX R0, R0, R3, !PT ;  /* 0x0000000300007217 */ /* 0x000fe40007800200 */
[----:B------:R-:W-:Y:S02]  /*51e0*/  IMNMX R2, R2, R5, PT ;  /* 0x0000000502027217 */ /* 0x000fe40003800200 */
.L_x_2040:
[----:B-1-34-:R-:W-:Y:S01]  /*51f0*/  ISETP.GT.AND P3, PT, R181, RZ, PT ;  /* 0x000000ffb500720c */ /* 0x01afe20003f64270 */
[----:B------:R-:W1:Y:S03]  /*5200*/  SHFL.IDX PT, R3, R4, 0x1, 0x1c1f ;  /* 0x003c1f0004037f89 */ /* 0x000e6600000e0000 */
[----:B------:R-:W-:-:S04]  /*5210*/  ISETP.GT.AND P0, PT, R0, RZ, P3 ;  /* 0x000000ff0000720c */ /* 0x000fc80001f04270 */
        /* <DEDUP_REMOVED lines=45> */
[----:B-1----:R-:W-:-:S03]  /*54f0*/  IMAD.IADD R0, R7, 0x1, R3 ;  /* 0x0000000107007824 */ /* 0x002fc600078e0203 */
[----:B------:R-:W-:Y:S01]  /*5500*/  ISETP.LT.OR P0, PT, R2, 0x3a, P0 ;  /* 0x0000003a0200780c */ /* 0x000fe20000701670 */
[----:B------:R-:W-:-:S03]  /*5510*/  IMAD.IADD R2, R6, 0x1, R3 ;  /* 0x0000000106027824 */ /* 0x000fc600078e0203 */
[----:B------:R-:W-:Y:S02]  /*5520*/  FSEL R75, R9, -INF , !P0 ;  /* 0xff800000094b7808 */ /* 0x000fe40004000000 */
[----:B------:R-:W-:Y:S01]  /*5530*/  IMNMX R2, R8, R2, PT ;  /* 0x0000000208027217 */ /* 0x000fe20003800200 */
        /* <DEDUP_REMOVED lines=12> */
.L_x_2046:
[----:B------:R-:W-:-:S04]  /*5600*/  MOV R4, 0x1 ;  /* 0x0000000100047802 */ /* 0x000fc80000000f00 */
[----:B------:R-:W-:-:S13]  /*5610*/  ISETP.NE.AND P0, PT, R4, c[0x0][0x32c], PT ;  /* 0x0000cb0004007a0c */ /* 0x000fda0003f05270 */
[----:B------:R-:W-:-:S05]  /*5620*/  @P0 IMAD.HI.U32 R4, R3, c[0x0][0x330], RZ ;  /* 0x0000cc0003040a27 */ /* 0x000fca00078e00ff */
[----:B------:R-:W-:Y:S02]  /*5630*/  @P0 SHF.R.U32.HI R3, RZ, c[0x0][0x334], R4 ;  /* 0x0000cd00ff030a19 */ /* 0x000fe40000011604 */
.L_x_2047:
[----:B------:R-:W-:Y:S05]  /*5640*/  BSYNC B0 ;  /* 0x0000000000007941 */ /* 0x000fea0003800000 */
.L_x_2045:
[----:B------:R-:W-:-:S04]  /*5650*/  IMAD R3, R3, c[0x0][0x32c], -R178 ;  /* 0x0000cb0003037a24 */ /* 0x000fc800078e0ab2 */
[----:B------:R-:W-:-:S05]  /*5660*/  IMAD.IADD R3, R3, 0x1, -R191 ;  /* 0x0000000103037824 */ /* 0x000fca00078e0abf */
[----:B------:R-:W-:Y:S02]  /*5670*/  IADD3 R4, R3, c[0x0][0x32c], RZ ;  /* 0x0000cb0003047a10 */ /* 0x000fe40007ffe0ff */
[----:B------:R-:W-:Y:S02]  /*5680*/  IMNMX R0, R0, R3, !PT ;  /* 0x0000000300007217 */ /* 0x000fe40007800200 */
[----:B------:R-:W-:Y:S02]  /*5690*/  IMNMX R2, R2, R4, PT ;  /* 0x0000000402027217 */ /* 0x000fe40003800200 */
.L_x_2044:
[----:B------:R-:W-:Y:S01]  /*56a0*/  ISETP.GT.AND P0, PT, R0, 0x1, P3 ;  /* 0x000000010000780c */ /* 0x000fe20001f04270 */
[----:B------:R-:W2:Y:S01]  /*56b0*/  LDL R92, [R1+0x4] ;  /* 0x00000400015c7983 */ /* 0x000ea20000100800 */
[----:B------:R-:W-:Y:S01]  /*56c0*/  FMNMX.FTZ R3, R11, R14, !PT ;  /* 0x0000000e0b037209 */ /* 0x000fe20007810000 */
[----:B------:R-:W-:-:S04]  /*56d0*/  DEPBAR.LE SB0, 0x2 ;  /* 0x000080800000791a */ /* 0x000fc80000000000 */
[----:B------:R-:W-:Y:S01]  /*56e0*/  BAR.SYNC.DEFER_BLOCKING 0x0 ;  /* 0x0000000000007b1d */ /* 0x000fe20000010000 */
[----:B------:R-:W-:Y:S02]  /*56f0*/  ISETP.LT.OR P0, PT, R2, 0x2, P0 ;  /* 0x000000020200780c */ /* 0x000fe40000701670 */
[----:B------:R-:W-:Y:S02]  /*5700*/  FMNMX.FTZ R3, R15, R3, !PT ;  /* 0x000000030f037209 */ /* 0x000fe40007810000 */
[----:B------:R-:W-:Y:S01]  /*5710*/  FSEL R7, R74, -INF , !P0 ;  /* 0xff8000004a077808 */ /* 0x000fe20004000000 */
[----:B------:R-:W-:Y:S01]  /*5720*/  BSSY B0, `(.L_x_2048) ;  /* 0x00001af000007945 */ /* 0x000fe20003800000 */
        /* <DEDUP_REMOVED lines=8> */
[----:B------:R-:W-:Y:S01]  /*57b0*/  FMNMX.FTZ R3, R23, R3, !PT ;  /* 0x0000000317037209 */ /* 0x000fe20007810000 */
[----:B------:R-:W-:Y:S01]  /*57c0*/  LDSM.16.MT88.4 R36, [R172] ;  /* 0x00000000ac24783b */ /* 0x000fe20000004200 */
[----:B------:R-:W-:-:S02]  /*57d0*/  FSEL R9, R58, -INF , !P0 ;  /* 0xff8000003a097808 */ /* 0x000fc40004000000 */
[----:B------:R-:W-:Y:S01]  /*57e0*/  ISETP.GT.AND P0, PT, R0, 0x10, P3 ;  /* 0x000000100000780c */ /* 0x000fe20001f04270 */
[----:B------:R-:W-:Y:S01]  /*57f0*/  LDSM.16.MT88.4 R60, [R171+0x2000] ;  /* 0x00200000ab3c783b */ /* 0x000fe20000004200 */
[----:B------:R-:W-:Y:S02]  /*5800*/  FMNMX.FTZ R3, R25, R3, !PT ;  /* 0x0000000319037209 */ /* 0x000fe40007810000 */
[----:B------:R-:W-:Y:S02]  /*5810*/  ISETP.LT.OR P0, PT, R2, 0x11, P0 ;  /* 0x000000110200780c */ /* 0x000fe40000701670 */
[----:B------:R-:W-:Y:S02]  /*5820*/  FMNMX.FTZ R3, R73, R3, !PT ;  /* 0x0000000349037209 */ /* 0x000fe40007810000 */
[----:B------:R-:W-:Y:S02]  /*5830*/  FSEL R16, R57, -INF , !P0 ;  /* 0xff80000039107808 */ /* 0x000fe40004000000 */
[----:B------:R-:W-:Y:S01]  /*5840*/  ISETP.GT.AND P0, PT, R0, 0x11, P3 ;  /* 0x000000110000780c */ /* 0x000fe20001f04270 */
[----:B------:R-:W-:Y:S01]  /*5850*/  LDSM.16.MT88.4 R56, [R220+0x2000] ;  /* 0x00200000dc38783b */ /* 0x000fe20000004200 */
        /* <DEDUP_REMOVED lines=14> */
[----:B------:R-:W-:Y:S01]  /*5940*/  ISETP.GT.AND P0, PT, R0, 0x20, P3 ;  /* 0x000000200000780c */ /* 0x000fe20001f04270 */
[----:B------:R-:W-:Y:S01]  /*5950*/  LDSM.16.MT88.4 R40, [R172+0x800] ;  /* 0x00080000ac28783b */ /* 0x000fe20000004200 */
[----:B------:R-:W-:Y:S02]  /*5960*/  FMNMX.FTZ R3, R75, R3, !PT ;  /* 0x000000034b037209 */ /* 0x000fe40007810000 */
[----:B------:R-:W-:-:S03]  /*5970*/  ISETP.LT.OR P0, PT, R2, 0x21, P0 ;  /* 0x000000210200780c */ /* 0x000fc60000701670 */
[----:B------:R-:W1:Y:S01]  /*5980*/  SHFL.BFLY PT, R5, R3, 0x2, 0x1f ;  /* 0x0c401f0003057f89 */ /* 0x000e6200000e0000 */
[----:B------:R-:W-:Y:S02]  /*5990*/  FSEL R66, R33, -INF , !P0 ;  /* 0xff80000021427808 */ /* 0x000fe40004000000 */
[----:B------:R-:W-:-:S04]  /*59a0*/  ISETP.GT.AND P0, PT, R0, 0x21, P3 ;  /* 0x000000210000780c */ /* 0x000fc80001f04270 */
[----:B------:R-:W-:-:S04]  /*59b0*/  ISETP.LT.OR P0, PT, R2, 0x22, P0 ;  /* 0x000000220200780c */ /* 0x000fc80000701670 */
[----:B------:R-:W-:Y:S02]  /*59c0*/  FSEL R67, R32, -INF , !P0 ;  /* 0xff80000020437808 */ /* 0x000fe40004000000 */
[----:B------:R-:W-:Y:S01]  /*59d0*/  ISETP.GT.AND P0, PT, R0, 0x28, P3 ;  /* 0x000000280000780c */ /* 0x000fe20001f04270 */
[----:B------:R-:W-:Y:S03]  /*59e0*/  LDSM.16.MT88.4 R32, [R171+0x800] ;  /* 0x00080000ab20783b */ /* 0x000fe60000004200 */
        /* <DEDUP_REMOVED lines=17> */
[----:B------:R-:W-:Y:S02]  /*5b00*/  ISETP.GT.AND P0, PT, R0, 0x39, P3 ;  /* 0x000000390000780c */ /* 0x000fe40001f04270 */
[----:B------:R-:W-:Y:S02]  /*5b10*/  FMNMX.FTZ R4, R6, R7, !PT ;  /* 0x0000000706047209 */ /* 0x000fe40007810000 */
[----:B------:R-:W-:Y:S02]  /*5b20*/  ISETP.LT.OR P0, PT, R2, 0x3a, P0 ;  /* 0x0000003a0200780c */ /* 0x000fe40000701670 */
[----:B------:R-:W-:Y:S02]  /*5b30*/  FMNMX.FTZ R4, R8, R4, !PT ;  /* 0x0000000408047209 */ /* 0x000fe40007810000 */
[----:B------:R-:W-:-:S02]  /*5b40*/  FSEL R161, R28, -INF , !P0 ;  /* 0xff8000001ca17808 */ /* 0x000fc40004000000 */
[----:B------:R-:W-:Y:S01]  /*5b50*/  FMNMX.FTZ R4, R9, R4, !PT ;  /* 0x0000000409047209 */ /* 0x000fe20007810000 */
[----:B------:R-:W-:Y:S03]  /*5b60*/  LDSM.16.MT88.4 R28, [R218+0x800] ;  /* 0x00080000da1c783b */ /* 0x000fe60000004200 */
        /* <DEDUP_REMOVED lines=14> */
[----:B------:R-:W3:Y:S01]  /*5c50*/  SHFL.BFLY PT, R3, R2, 0x2, 0x1f ;  /* 0x0c401f0002037f89 */ /* 0x000ee200000e0000 */
[----:B-1----:R-:W-:-:S04]  /*5c60*/  FMNMX.FTZ R101, R0, R4, !PT ;  /* 0x0000000400657209 */ /* 0x002fc80007810000 */
[C---:B------:R-:W-:Y:S01]  /*5c70*/  FSETP.NEU.FTZ.AND P0, PT, R101.reuse, -INF , PT ;  /* 0xff8000006500780b */ /* 0x040fe20003f1d000 */
[----:B------:R-:W-:Y:S01]  /*5c80*/  FMUL.FTZ R0, R101, c[0x0][0x2d0] ;  /* 0x0000b40065007a20 */ /* 0x000fe20000410000 */
[----:B---3--:R-:W-:-:S04]  /*5c90*/  FMNMX.FTZ R2, R2, R3, !PT ;  /* 0x0000000302027209 */ /* 0x008fc80007810000 */
[----:B------:R-:W-:Y:S01]  /*5ca0*/  FSEL R0, R0, RZ, P0 ;  /* 0x000000ff00007208 */ /* 0x000fe20000000000 */
[----:B------:R-:W1:Y:S04]  /*5cb0*/  SHFL.BFLY PT, R4, R2, 0x1, 0x1f ;  /* 0x0c201f0002047f89 */ /* 0x000e6800000e0000 */
[----:B------:R-:W-:-:S04]  /*5cc0*/  FFMA.FTZ R3, R11, c[0x0][0x2d0], -R0 ;  /* 0x0000b4000b037a23 */ /* 0x000fc80000010800 */
[----:B------:R3:W-:Y:S01]  /*5cd0*/  MUFU.EX2 R102, R3 ;  /* 0x0000000300667308 */ /* 0x0007e20000000800 */
[----:B-1----:R-:W-:Y:S01]  /*5ce0*/  FMNMX.FTZ R100, R2, R4, !PT ;  /* 0x0000000402647209 */ /* 0x002fe20007810000 */
[--C-:B------:R-:W-:Y:S02]  /*5cf0*/  FFMA.FTZ R2, R15, c[0x0][0x2d0], -R0.reuse ;  /* 0x0000b4000f027a23 */ /* 0x100fe40000010800 */
[----:B---3--:R-:W-:Y:S01]  /*5d00*/  FFMA.FTZ R3, R14, c[0x0][0x2d0], -R0 ;  /* 0x0000b4000e037a23 */ /* 0x008fe20000010800 */
[----:B------:R-:W-:-:S03]  /*5d10*/  FSETP.NEU.FTZ.AND P0, PT, R100, -INF , PT ;  /* 0xff8000006400780b */ /* 0x000fc60003f1d000 */
[----:B------:R1:W-:Y:S01]  /*5d20*/  MUFU.EX2 R156, R2 ;  /* 0x00000002009c7308 */ /* 0x0003e20000000800 */
[----:B------:R-:W3:Y:S07]  /*5d30*/  LDSM.16.MT88.4 R12, [R171] ;  /* 0x00000000ab0c783b */ /* 0x000eee0000004200 */
[----:B------:R4:W-:Y:S01]  /*5d40*/  MUFU.EX2 R74, R3 ;  /* 0x00000003004a7308 */ /* 0x0009e20000000800 */
[----:B-1----:R-:W-:-:S05]  /*5d50*/  FMUL.FTZ R2, R100, c[0x0][0x2d0] ;  /* 0x0000b40064027a20 */ /* 0x002fca0000410000 */
[----:B------:R-:W-:Y:S01]  /*5d60*/  FSEL R2, R2, RZ, P0 ;  /* 0x000000ff02027208 */ /* 0x000fe20000000000 */
[----:B----4-:R-:W-:-:S04]  /*5d70*/  FFMA.FTZ R3, R17, c[0x0][0x2d0], -R0 ;  /* 0x0000b40011037a23 */ /* 0x010fc80000010800 */
[----:B------:R1:W4:Y:S02]  /*5d80*/  MUFU.EX2 R157, R3 ;  /* 0x00000003009d7308 */ /* 0x0003240000000800 */
[----:B-1----:R-:W-:Y:S01]  /*5d90*/  FFMA.FTZ R3, R6, c[0x0][0x2d0], -R2 ;  /* 0x0000b40006037a23 */ /* 0x002fe20000010802 */
[----:B----4-:R-:W-:-:S05]  /*5da0*/  F2FP.PACK_AB R10, R157, R156 ;  /* 0x0000009c9d0a723e */ /* 0x010fca00000000ff */
[----:B------:R1:W-:Y:S02]  /*5db0*/  MUFU.EX2 R65, R3 ;  /* 0x0000000300417308 */ /* 0x0003e40000000800 */
[--C-:B-1----:R-:W-:Y:S02]  /*5dc0*/  FFMA.FTZ R3, R7, c[0x0][0x2d0], -R2.reuse ;  /* 0x0000b40007037a23 */ /* 0x102fe40000010802 */
[----:B------:R-:W1:Y:S04]  /*5dd0*/  LDSM.16.MT88.4 R4, [R218] ;  /* 0x00000000da04783b */ /* 0x000e680000004200 */
[----:B------:R4:W5:Y:S02]  /*5de0*/  MUFU.EX2 R64, R3 ;  /* 0x0000000300407308 */ /* 0x0009640000000800 */
[----:B----4-:R-:W-:Y:S01]  /*5df0*/  FFMA.FTZ R3, R8, c[0x0][0x2d0], -R2 ;  /* 0x0000b40008037a23 */ /* 0x010fe20000010802 */
[----:B------:R-:W-:-:S05]  /*5e00*/  F2FP.PACK_AB R8, R74, R102 ;  /* 0x000000664a08723e */ /* 0x000fca00000000ff */
[----:B------:R4:W-:Y:S02]  /*5e10*/  MUFU.EX2 R137, R3 ;  /* 0x0000000300897308 */ /* 0x0009e40000000800 */
[----:B----4-:R-:W-:Y:S01]  /*5e20*/  FFMA.FTZ R3, R9, c[0x0][0x2d0], -R2 ;  /* 0x0000b40009037a23 */ /* 0x010fe20000010802 */
[----:B-----5:R-:W-:-:S05]  /*5e30*/  F2FP.PACK_AB R9, R64, R65 ;  /* 0x000000414009723e */ /* 0x020fca00000000ff */
[----:B------:R4:W5:Y:S02]  /*5e40*/  MUFU.EX2 R139, R3 ;  /* 0x00000003008b7308 */ /* 0x0009640000000800 */
[----:B----4-:R-:W-:Y:S01]  /*5e50*/  FFMA.FTZ R3, R20, c[0x0][0x2d0], -R0 ;  /* 0x0000b40014037a23 */ /* 0x010fe20000010800 */
[----:B-----5:R-:W-:-:S05]  /*5e60*/  F2FP.PACK_AB R11, R139, R137 ;  /* 0x000000898b0b723e */ /* 0x020fca00000000ff */
[----:B------:R4:W-:Y:S02]  /*5e70*/  MUFU.EX2 R214, R3 ;  /* 0x0000000300d67308 */ /* 0x0009e40000000800 */
[C---:B---3--:R-:W-:Y:S08]  /*5e80*/  HMMA.16816.F32 R52, R8.reuse, R12, RZ ;  /* 0x0000000c0834723c */ /* 0x048ff000000018ff */
[----:B------:R-:W-:Y:S01]  /*5e90*/  HMMA.16816.F32 R44, R8, R14, RZ ;  /* 0x0000000e082c723c */ /* 0x000fe200000018ff */
[----:B----4-:R-:W-:-:S04]  /*5ea0*/  FFMA.FTZ R3, R21, c[0x0][0x2d0], -R0 ;  /* 0x0000b40015037a23 */ /* 0x010fc80000010800 */
[----:B------:R3:W4:Y:S03]  /*5eb0*/  MUFU.EX2 R216, R3 ;  /* 0x0000000300d87308 */ /* 0x0007260000000800 */
[----:B------:R-:W-:Y:S01]  /*5ec0*/  HMMA.16816.F32 R12, R8, R38, RZ ;  /* 0x00000026080c723c */ /* 0x000fe200000018ff */
[----:B---3--:R-:W-:-:S04]  /*5ed0*/  FFMA.FTZ R3, R23, c[0x0][0x2d0], -R0 ;  /* 0x0000b40017037a23 */ /* 0x008fc80000010800 */
[----:B------:R3:W-:Y:S02]  /*5ee0*/  MUFU.EX2 R215, R3 ;  /* 0x0000000300d77308 */ /* 0x0007e40000000800 */
[----:B---3--:R-:W-:Y:S02]  /*5ef0*/  FFMA.FTZ R3, R25, c[0x0][0x2d0], -R0 ;  /* 0x0000b40019037a23 */ /* 0x008fe40000010800 */
[----:B-1----:R-:W-:Y:S04]  /*5f00*/  HMMA.16816.F32 R24, R8, R4, RZ ;  /* 0x000000040818723c */ /* 0x002fe800000018ff */
[----:B------:R1:W3:Y:S03]  /*5f10*/  MUFU.EX2 R217, R3 ;  /* 0x0000000300d97308 */ /* 0x0002e60000000800 */
[----:B----4-:R-:W-:Y:S01]  /*5f20*/  F2FP.PACK_AB R4, R216, R214 ;  /* 0x000000d6d804723e */ /* 0x010fe200000000ff */
[----:B-1----:R-:W-:-:S02]  /*5f30*/  FFMA.FTZ R3, R16, c[0x0][0x2d0], -R2 ;  /* 0x0000b40010037a23 */ /* 0x002fc40000010802 */
[----:B------:R-:W-:Y:S01]  /*5f40*/  HMMA.16816.F32 R16, R8, R36, RZ ;  /* 0x000000240810723c */ /* 0x000fe200000018ff */
[----:B------:R-:W-:Y:S01]  /*5f50*/  LDSM.16.MT88.4 R36, [R218+0x2800] ;  /* 0x00280000da24783b */ /* 0x000fe20000004200 */
[----:B------:R1:W-:Y:S02]  /*5f60*/  MUFU.EX2 R160, R3 ;  /* 0x0000000300a07308 */ /* 0x0003e40000000800 */
[----:B-1----:R-:W-:-:S04]  /*5f70*/  FFMA.FTZ R3, R22, c[0x0][0x2d0], -R2 ;  /* 0x0000b40016037a23 */ /* 0x002fc80000010802 */
[----:B------:R-:W-:Y:S02]  /*5f80*/  HMMA.16816.F32 R20, R8, R6, RZ ;  /* 0x000000060814723c */ /* 0x000fe400000018ff */
[----:B------:R1:W4:Y:S05]  /*5f90*/  MUFU.EX2 R138, R3 ;  /* 0x00000003008a7308 */ /* 0x00032a0000000800 */
[----:B---3--:R-:W-:Y:S01]  /*5fa0*/  F2FP.PACK_AB R6, R217, R215 ;  /* 0x000000d7d906723e */ /* 0x008fe200000000ff */
[----:B-1----:R-:W-:Y:S01]  /*5fb0*/  FFMA.FTZ R3, R48, c[0x0][0x2d0], -R2 ;  /* 0x0000b40030037a23 */ /* 0x002fe20000010802 */
[----:B----4-:R-:W-:-:S03]  /*5fc0*/  F2FP.PACK_AB R5, R138, R160 ;  /* 0x000000a08a05723e */ /* 0x010fc600000000ff */
[----:B------:R1:W-:Y:S02]  /*5fd0*/  MUFU.EX2 R179, R3 ;  /* 0x0000000300b37308 */ /* 0x0003e40000000800 */
[----:B-1----:R-:W-:Y:S02]  /*5fe0*/  FFMA.FTZ R3, R49, c[0x0][0x2d0], -R2 ;  /* 0x0000b40031037a23 */ /* 0x002fe40000010802 */
[----:B--2---:R-:W1:Y:S04]  /*5ff0*/  LDSM.16.MT88.4 R48, [R92] ;  /* 0x000000005c30783b */ /* 0x004e680000004200 */
        /* <DEDUP_REMOVED lines=26> */
[----:B--2---:R-:W-:-:S07]  /*61a0*/  FFMA.FTZ R3, R66, c[0x0][0x2d0], -R2 ;  /* 0x0000b40042037a23 */ /* 0x004fce0000010802 */
[C---:B------:R-:W-:Y:S01]  /*61b0*/  HMMA.16816.F32 R28, R8.reuse, R62, RZ ;  /* 0x0000003e081c723c */ /* 0x040fe200000018ff */
[----:B------:R-:W2:Y:S07]  /*61c0*/  LDSM.16.MT88.4 R60, [R171+0x4000] ;  /* 0x00400000ab3c783b */ /* 0x000eae0000004200 */
[----:B----4-:R-:W-:Y:S08]  /*61d0*/  HMMA.16816.F32 R16, R8, R20, RZ ;  /* 0x000000140810723c */ /* 0x010ff000000018ff */
[C---:B------:R-:W-:Y:S08]  /*61e0*/  HMMA.16816.F32 R140, R4.reuse, R26, R12 ;  /* 0x0000001a048c723c */ /* 0x040ff0000000180c */
[----:B-----5:R-:W-:Y:S01]  /*61f0*/  HMMA.16816.F32 R128, R4, R40, R32 ;  /* 0x000000280480723c */ /* 0x020fe20000001820 */
[----:B------:R-:W3:Y:S07]  /*6200*/  LDSM.16.MT88.4 R32, [R218+0x4000] ;  /* 0x00400000da20783b */ /* 0x000eee0000004200 */
        /* <DEDUP_REMOVED lines=10> */
[----:B--2---:R-:W-:Y:S08]  /*62b0*/  HMMA.16816.F32 R12, R8, R60, RZ ;  /* 0x0000003c080c723c */ /* 0x004ff000000018ff */
[C---:B------:R-:W-:Y:S08]  /*62c0*/  HMMA.16816.F32 R80, R4.reuse, R46, R16 ;  /* 0x0000002e0450723c */ /* 0x040ff00000001810 */
[----:B------:R-:W-:Y:S01]  /*62d0*/  HMMA.16816.F32 R96, R4, R48, R28 ;  /* 0x000000300460723c */ /* 0x000fe2000000181c */
[----:B------:R-:W2:Y:S07]  /*62e0*/  LDSM.16.MT88.4 R28, [R172+0x4000] ;  /* 0x00400000ac1c783b */ /* 0x000eae0000004200 */
[C---:B---3--:R-:W-:Y:S08]  /*62f0*/  HMMA.16816.F32 R16, R8.reuse, R32, RZ ;  /* 0x000000200810723c */ /* 0x048ff000000018ff */
        /* <DEDUP_REMOVED lines=8> */
[----:B--2---:R-:W-:Y:S08]  /*6380*/  HMMA.16816.F32 R12, R8, R28, RZ ;  /* 0x0000001c080c723c */ /* 0x004ff000000018ff */
        /* <DEDUP_REMOVED lines=8> */
[----:B-1----:R1:W-:Y:S02]  /*6410*/  MUFU.EX2 R92, R3 ;  /* 0x00000003005c7308 */ /* 0x0023e40000000800 */
        /* <DEDUP_REMOVED lines=13> */
[--C-:B------:R-:W-:Y:S02]  /*64f0*/  FFMA.FTZ R14, R95, c[0x0][0x2d0], -R0.reuse ;  /* 0x0000b4005f0e7a23 */ /* 0x100fe40000010800 */
[----:B------:R-:W-:Y:S02]  /*6500*/  FFMA.FTZ R0, R75, c[0x0][0x2d0], -R0 ;  /* 0x0000b4004b007a23 */ /* 0x000fe40000010800 */
[----:B------:R2:W3:Y:S08]  /*6510*/  MUFU.EX2 R102, R3 ;  /* 0x0000000300667308 */ /* 0x0004f00000000800 */
[----:B------:R4:W-:Y:S01]  /*6520*/  MUFU.EX2 R183, R0 ;  /* 0x0000000000b77308 */ /* 0x0009e20000000800 */
[----:B--2---:R-:W-:Y:S01]  /*6530*/  FFMA.FTZ R3, R68, c[0x0][0x2d0], -R2 ;  /* 0x0000b40044037a23 */ /* 0x004fe20000010802 */
[----:B---3--:R-:W-:-:S06]  /*6540*/  F2FP.PACK_AB R5, R102, R92 ;  /* 0x0000005c6605723e */ /* 0x008fcc00000000ff */
[----:B------:R-:W-:Y:S01]  /*6550*/  MUFU.EX2 R14, R14 ;  /* 0x0000000e000e7308 */ /* 0x000fe20000000800 */
[----:B----4-:R-:W-:-:S07]  /*6560*/  FFMA.FTZ R0, R163, c[0x0][0x2d0], -R2 ;  /* 0x0000b400a3007a23 */ /* 0x010fce0000010802 */
[----:B------:R2:W-:Y:S08]  /*6570*/  MUFU.EX2 R103, R3 ;  /* 0x0000000300677308 */ /* 0x0005f00000000800 */
[----:B------:R-:W-:Y:S01]  /*6580*/  MUFU.EX2 R12, R12 ;  /* 0x0000000c000c7308 */ /* 0x000fe20000000800 */
[----:B--2---:R-:W-:-:S07]  /*6590*/  FFMA.FTZ R3, R69, c[0x0][0x2d0], -R2 ;  /* 0x0000b40045037a23 */ /* 0x004fce0000010802 */
[----:B------:R2:W3:Y:S02]  /*65a0*/  MUFU.EX2 R136, R3 ;  /* 0x0000000300887308 */ /* 0x0004e40000000800 */
[----:B--2---:R-:W-:Y:S01]  /*65b0*/  FADD.FTZ R3, R156, R4 ;  /* 0x000000049c037221 */ /* 0x004fe20000010000 */
[----:B------:R-:W-:Y:S02]  /*65c0*/  F2FP.PACK_AB R4, R192, R182 ;  /* 0x000000b6c004723e */ /* 0x000fe400000000ff */
[----:B---3--:R-:W-:Y:S01]  /*65d0*/  F2FP.PACK_AB R7, R136, R103 ;  /* 0x000000678807723e */ /* 0x008fe200000000ff */
[----:B------:R-:W-:Y:S02]  /*65e0*/  FADD.FTZ R15, R157, R3 ;  /* 0x000000039d0f7221 */ /* 0x000fe40000010000 */
[----:B------:R-:W-:-:S04]  /*65f0*/  FADD.FTZ R3, R65, R64 ;  /* 0x0000004041037221 */ /* 0x000fc80000010000 */
        /* <DEDUP_REMOVED lines=26> */
[----:B------:R-:W-:-:S06]  /*67a0*/  F2FP.PACK_AB R98, R183, R12 ;  /* 0x0000000cb762723e */ /* 0x000fcc00000000ff */
        /* <DEDUP_REMOVED lines=17> */
[----:B------:R-:W-:-:S02]  /*68c0*/  FFMA.FTZ R4, R176, c[0x0][0x2d0], -R2 ;  /* 0x0000b400b0047a23 */ /* 0x000fc40000010802 */
[--C-:B-1----:R-:W-:Y:S02]  /*68d0*/  FFMA.FTZ R0, R173, c[0x0][0x2d0], -R2.reuse ;  /* 0x0000b400ad007a23 */ /* 0x102fe40000010802 */
[----:B------:R-:W-:Y:S01]  /*68e0*/  FFMA.FTZ R2, R161, c[0x0][0x2d0], -R2 ;  /* 0x0000b400a1027a23 */ /* 0x000fe20000010802 */
[----:B------:R1:W-:Y:S08]  /*68f0*/  MUFU.EX2 R8, R4 ;  /* 0x0000000400087308 */ /* 0x0003f00000000800 */
[----:B------:R-:W2:Y:S08]  /*6900*/  MUFU.EX2 R11, R0 ;  /* 0x00000000000b7308 */ /* 0x000eb00000000800 */
[----:B------:R-:W3:Y:S01]  /*6910*/  MUFU.EX2 R9, R2 ;  /* 0x0000000200097308 */ /* 0x000ee20000000800 */
[----:B-1----:R-:W-:Y:S01]  /*6920*/  LDSM.16.MT88.4 R4, [R220+0x5800] ;  /* 0x00580000dc04783b */ /* 0x002fe20000004200 */
[----:B--2---:R-:W-:Y:S01]  /*6930*/  F2FP.PACK_AB R97, R11, R10 ;  /* 0x0000000a0b61723e */ /* 0x004fe200000000ff */
[----:B------:R-:W-:-:S02]  /*6940*/  FADD.FTZ R0, R137, R3 ;  /* 0x0000000389007221 */ /* 0x000fc40000010000 */
[----:B------:R-:W-:Y:S02]  /*6950*/  FADD.FTZ R3, R214, R15 ;  /* 0x0000000fd6037221 */ /* 0x000fe40000010000 */
        /* <DEDUP_REMOVED lines=18> */
[----:B------:R-:W-:Y:S01]  /*6a80*/  FADD.FTZ R0, R209, R3 ;  /* 0x00000003d1007221 */ /* 0x000fe20000010000 */
[----:B------:R-:W-:Y:S01]  /*6a90*/  IADD3 R3, R181, -0x3, RZ ;  /* 0xfffffffdb5037810 */ /* 0x000fe20007ffe0ff */
[----:B------:R-:W-:Y:S01]  /*6aa0*/  FADD.FTZ R2, R136, R2 ;  /* 0x0000000288027221 */ /* 0x000fe20000010000 */
[----:B------:R-:W-:Y:S01]  /*6ab0*/  HMMA.16816.F32 R44, R96, R48, R68 ;  /* 0x00000030602c723c */ /* 0x000fe20000001844 */
[----:B------:R-:W-:Y:S01]  /*6ac0*/  FADD.FTZ R0, R14, R0 ;  /* 0x000000000e007221 */ /* 0x000fe20000010000 */
[----:B------:R-:W-:Y:S01]  /*6ad0*/  ISETP.GE.AND P0, PT, R3, R188, PT ;  /* 0x000000bc0300720c */ /* 0x000fe20003f06270 */
[----:B------:R-:W-:Y:S02]  /*6ae0*/  FADD.FTZ R2, R10, R2 ;  /* 0x000000020a027221 */ /* 0x000fe40000010000 */
[----:B------:R-:W-:-:S02]  /*6af0*/  FADD.FTZ R0, R13, R0 ;  /* 0x000000000d007221 */ /* 0x000fc40000010000 */
[----:B------:R-:W-:Y:S01]  /*6b00*/  FADD.FTZ R2, R11, R2 ;  /* 0x000000020b027221 */ /* 0x000fe20000010000 */
[C---:B------:R-:W-:Y:S01]  /*6b10*/  HMMA.16816.F32 R40, R96.reuse, R42, R64 ;  /* 0x0000002a6028723c */ /* 0x040fe20000001840 */
[----:B------:R-:W1:Y:S01]  /*6b20*/  LDSM.16.MT88.4 R64, [R220+0x3800] ;  /* 0x00380000dc40783b */ /* 0x000e620000004200 */
[----:B------:R-:W-:Y:S02]  /*6b30*/  FADD.FTZ R0, R12, R0 ;  /* 0x000000000c007221 */ /* 0x000fe40000010000 */
[----:B------:R-:W-:Y:S02]  /*6b40*/  FADD.FTZ R2, R8, R2 ;  /* 0x0000000208027221 */ /* 0x000fe40000010000 */
[----:B------:R-:W-:Y:S02]  /*6b50*/  FADD.FTZ R183, R183, R0 ;  /* 0x00000000b7b77221 */ /* 0x000fe40000010000 */
[----:B------:R-:W-:Y:S01]  /*6b60*/  HMMA.16816.F32 R48, R96, R50, R72 ;  /* 0x000000326030723c */ /* 0x000fe20000001848 */
[----:B------:R-:W2:Y:S01]  /*6b70*/  LDSM.16.MT88.4 R72, [R171+0x5800] ;  /* 0x00580000ab48783b */ /* 0x000ea20000004200 */
[----:B------:R-:W-:-:S06]  /*6b80*/  FADD.FTZ R184, R9, R2 ;  /* 0x0000000209b87221 */ /* 0x000fcc0000010000 */
        /* <DEDUP_REMOVED lines=23> */
[----:B------:R-:W-:Y:S02]  /*6d00*/  IMAD.MOV.U32 R173, RZ, RZ, c[0x0][0x2b8] ;  /* 0x0000ae00ffad7624 */ /* 0x000fe400078e00ff */
[----:B------:R-:W-:-:S02]  /*6d10*/  IMAD R163, R187, 0x20, R205 ;  /* 0x00000020bba37824 */ /* 0x000fc400078e02cd */
[----:B------:R-:W-:Y:S01]  /*6d20*/  IMAD.MOV.U32 R174, RZ, RZ, RZ ;  /* 0x000000ffffae7224 */ /* 0x000fe200078e00ff */
[----:B------:R-:W-:Y:S02]  /*6d30*/  ISETP.NE.AND P5, PT, R173, 0x1, PT ;  /* 0x00000001ad00780c */ /* 0x000fe40003fa5270 */
[C---:B------:R-:W-:Y:S02]  /*6d40*/  IADD3 R2, R163.reuse, R178, R193 ;  /* 0x000000b2a3027210 */ /* 0x040fe40007ffe0c1 */
[----:B------:R-:W-:Y:S02]  /*6d50*/  ISETP.GT.AND P4, PT, R163, 0x3f, PT ;  /* 0x0000003fa300780c */ /* 0x000fe40003f84270 */
[----:B------:R-:W-:-:S05]  /*6d60*/  IADD3 R2, R2, -0x80, RZ ;  /* 0xffffff8002027810 */ /* 0x000fca0007ffe0ff */
        /* <DEDUP_REMOVED lines=10> */
[C---:B------:R-:W-:Y:S01]  /*6e10*/  IMAD.SHL.U32 R18, R185.reuse, 0x2, RZ ;  /* 0x00000002b9127824 */ /* 0x040fe200078e00ff */
        /* <DEDUP_REMOVED lines=23> */
.L_x_2184:
[----:B------:R-:W-:Y:S05]  /*6f90*/  BRA.DIV ~URZ, `(.L_x_2051) ;  /* 0x000111e27f007947 */ /* 0x000fea000b800000 */
[----:B------:R-:W3:Y:S02]  /*6fa0*/  SHFL.IDX PT, R0, R12, RZ, 0x181f ;  /* 0x00181fff0c007589 */ /* 0x000ee400000e0000 */
[----:B---3--:R-:W-:-:S05]  /*6fb0*/  IADD3 R8, P0, R0, R17, RZ ;  /* 0x0000001100087210 */ /* 0x008fca0007f1e0ff */
[----:B--2---:R-:W-:Y:S01]  /*6fc0*/  IMAD.X R9, R4, 0x1, R14, P0 ;  /* 0x0000000104097824 */ /* 0x004fe200000e060e */
[----:B------:R-:W-:-:S05]  /*6fd0*/  IADD3 R6, P0, R0, R16, RZ ;  /* 0x0000001000067210 */ /* 0x000fca0007f1e0ff */
[----:B------:R-:W-:Y:S01]  /*6fe0*/  IMAD.X R7, R4, 0x1, R13, P0 ;  /* 0x0000000104077824 */ /* 0x000fe200000e060d */
[----:B------:R-:W-:Y:S02]  /*6ff0*/  IADD3 R2, P0, R0, R18, RZ ;  /* 0x0000001200027210 */ /* 0x000fe40007f1e0ff */
[----:B------:R-:W2:Y:S03]  /*7000*/  SHFL.IDX PT, R0, R12, 0x1, 0x181f ;  /* 0x00381f000c007f89 */ /* 0x000ea600000e0000 */
[----:B------:R-:W-:Y:S01]  /*7010*/  IMAD.X R3, R4, 0x1, R15, P0 ;  /* 0x0000000104037824 */ /* 0x000fe200000e060f */
[----:B------:R-:W-:Y:S01]  /*7020*/  ISETP.GE.AND P0, PT, R177, c[0x0][0x1d4], PT ;  /* 0x00007500b1007a0c */ /* 0x000fe20003f06270 */
[----:B------:R3:W4:Y:S03]  /*7030*/  SHFL.IDX PT, R4, R5, 0x1, 0x181f ;  /* 0x00381f0005047f89 */ /* 0x00072600000e0000 */
[----:B------:R-:W-:-:S09]  /*7040*/  SEL R11, RZ, 0x10, P0 ;  /* 0x00000010ff0b7807 */ /* 0x000fd20000000000 */
[----:B------:R1:W-:Y:S01]  /*7050*/  LDGSTS.E.BYPASS.LTC128B.128 [R204+0xc100], [R8.64], !P0 ;  /* 0x0c10000008cc7fae */ /* 0x0003e2000c101d46 */
[----:B------:R-:W-:-:S04]  /*7060*/  ISETP.GE.AND P0, PT, R186, c[0x0][0x1d4], PT ;  /* 0x00007500ba007a0c */ /* 0x000fc80003f06270 */
[----:B------:R-:W-:-:S09]  /*7070*/  SEL R10, RZ, 0x10, P0 ;  /* 0x00000010ff0a7807 */ /* 0x000fd20000000000 */
[----:B------:R1:W-:Y:S01]  /*7080*/  LDGSTS.E.BYPASS.LTC128B.128 [R204+0xe100], [R6.64], !P0 ;  /* 0x0e10000006cc7fae */ /* 0x0003e2000c101d46 */
[----:B------:R-:W-:-:S04]  /*7090*/  ISETP.GE.AND P0, PT, R185, c[0x0][0x1d4], PT ;  /* 0x00007500b9007a0c */ /* 0x000fc80003f06270 */
[----:B-1-3--:R-:W-:-:S09]  /*70a0*/  SEL R5, RZ, 0x10, P0 ;  /* 0x00000010ff057807 */ /* 0x00afd20000000000 */
[----:B------:R1:W-:Y:S02]  /*70b0*/  LDGSTS.E.BYPASS.LTC128B.128 [R204+0x10100], [R2.64], !P0 ;  /* 0x1010000002cc7fae */ /* 0x0003e4000c101d46 */
.L_x_2185:
[----:B-12-4-:R-:W-:-:S04]  /*70c0*/  IADD3 R2, -R10, 0x10, RZ ;  /* 0x000000100a027810 */ /* 0x016fc80007ffe1ff */
[----:B------:R-:W-:-:S04]  /*70d0*/  LOP3.LUT R2, R2, 0xf, RZ, 0xc0, !PT ;  /* 0x0000000f02027812 */ /* 0x000fc800078ec0ff */
[----:B------:R-:W-:Y:S02]  /*70e0*/  IADD3 R6, P3, P0, R2, R0, R16 ;  /* 0x0000000002067210 */ /* 0x000fe4000787e010 */
[----:B------:R-:W-:Y:S02]  /*70f0*/  IADD3 R2, -R11, 0x10, RZ ;  /* 0x000000100b027810 */ /* 0x000fe40007ffe1ff */
[----:B------:R-:W-:Y:S02]  /*7100*/  IADD3.X R7, RZ, R4, R13, P3, P0 ;  /* 0x00000004ff077210 */ /* 0x000fe40001fe040d */
        /* <DEDUP_REMOVED lines=16> */
.L_x_2049:
[----:B------:R-:W-:Y:S05]  /*7210*/  BSYNC B0 ;  /* 0x0000000000007941 */ /* 0x000fea0003800000 */
.L_x_2048:
[----:B------:R-:W-:Y:S01]  /*7220*/  IMAD.MOV.U32 R0, RZ, RZ, c[0x0][0x2c4] ;  /* 0x0000b100ff007624 */ /* 0x000fe200078e00ff */
[----:B------:R-:W0:Y:S01]  /*7230*/  LDGDEPBAR ;  /* 0x00000000000079af */ /* 0x000e220000000000 */
[----:B-1----:R-:W-:Y:S01]  /*7240*/  IMAD.MOV.U32 R3, RZ, RZ, c[0x0][0x32c] ;  /* 0x0000cb00ff037624 */ /* 0x002fe200078e00ff */
[----:B------:R-:W-:Y:S02]  /*7250*/  IADD3 R173, R181, -0x2, RZ ;  /* 0xfffffffeb5ad7810 */ /* 0x000fe40007ffe0ff */
[----:B------:R-:W-:Y:S01]  /*7260*/  ISETP.NE.AND P0, PT, R0, 0x1, PT ;  /* 0x000000010000780c */ /* 0x000fe20003f05270 */
[----:B------:R-:W-:-:S12]  /*7270*/  IMAD.MOV.U32 R0, RZ, RZ, R203 ;  /* 0x000000ffff007224 */ /* 0x000fd800078e00cb */
[----:B------:R-:W-:-:S05]  /*7280*/  @P0 IMAD.HI.U32 R2, R203, c[0x0][0x2c8], RZ ;  /* 0x0000b200cb020a27 */ /* 0x000fca00078e00ff */
[----:B------:R-:W-:Y:S02]  /*7290*/  @P0 SHF.R.U32.HI R0, RZ, c[0x0][0x2cc], R2 ;  /* 0x0000b300ff000a19 */ /* 0x000fe40000011602 */
[----:B------:R-:W-:-:S03]  /*72a0*/  ISETP.GE.AND P0, PT, R3, 0x1, PT ;  /* 0x000000010300780c */ /* 0x000fc60003f06270 */
[----:B------:R-:W-:-:S05]  /*72b0*/  IMAD.IADD R2, R219, 0x1, R0 ;  /* 0x00000001db027824 */ /* 0x000fca00078e0200 */
[----:B------:R-:W-:-:S05]  /*72c0*/  IADD3 R0, R2, c[0x0][0x328], RZ ;  /* 0x0000ca0002007a10 */ /* 0x000fca0007ffe0ff */
[----:B------:R-:W-:Y:S05]  /*72d0*/  @!P0 BRA `(.L_x_2052) ;  /* 0x0000013000008947 */ /* 0x000fea0003800000 */
        /* <DEDUP_REMOVED lines=11> */
.L_x_2054:
[----:B------:R-:W-:-:S04]  /*7390*/  MOV R2, 0x1 ;  /* 0x0000000100027802 */ /* 0x000fc80000000f00 */
[----:B------:R-:W-:-:S13]  /*73a0*/  ISETP.NE.AND P0, PT, R2, c[0x0][0x32c], PT ;  /* 0x0000cb0002007a0c */ /* 0x000fda0003f05270 */
[----:B------:R-:W-:-:S05]  /*73b0*/  @P0 IMAD.HI.U32 R2, R3, c[0x0][0x330], RZ ;  /* 0x0000cc0003020a27 */ /* 0x000fca00078e00ff */
[----:B------:R-:W-:Y:S02]  /*73c0*/  @P0 SHF.R.U32.HI R3, RZ, c[0x0][0x334], R2 ;  /* 0x0000cd00ff030a19 */ /* 0x000fe40000011602 */
.L_x_2055:
[----:B------:R-:W-:Y:S05]  /*73d0*/  BSYNC B0 ;  /* 0x0000000000007941 */ /* 0x000fea0003800000 */
.L_x_2053:
[----:B------:R-:W-:-:S05]  /*73e0*/  MOV R2, c[0x0][0x32c] ;  /* 0x0000cb0000027a02 */ /* 0x000fca0000000f00 */
[----:B------:R-:W-:-:S05]  /*73f0*/  IMAD R3, R3, R2, c[0x0][0x32c] ;  /* 0x0000cb0003037624 */ /* 0x000fca00078e0202 */
[----:B------:R-:W-:-:S04]  /*7400*/  IMNMX R0, R0, R3, PT ;  /* 0x0000000300007217 */ /* 0x000fc80003800200 */
.L_x_2052:
[----:B------:R-:W-:Y:S01]  /*7410*/  SHF.R.S32.HI R2, RZ, 0x1f, R0 ;  /* 0x0000001fff027819 */ /* 0x000fe20000011400 */
[----:B------:R-:W-:Y:S02]  /*7420*/  IMAD.MOV.U32 R163, RZ, RZ, 0x1 ;  /* 0x00000001ffa37424 */ /* 0x000fe400078e00ff */
[----:B------:R-:W-:Y:S01]  /*7430*/  IMAD.MOV.U32 R178, RZ, RZ, RZ ;  /* 0x000000ffffb27224 */ /* 0x000fe200078e00ff */
[----:B------:R-:W-:-:S04]  /*7440*/  LEA.HI R0, R2, R0, RZ, 0x6 ;  /* 0x0000000002007211 */ /* 0x000fc800078f30ff */
[----:B------:R-:W-:-:S04]  /*7450*/  SHF.R.S32.HI R0, RZ, 0x6, R0 ;  /* 0x00000006ff007819 */ /* 0x000fc80000011400 */
[----:B------:R-:W-:-:S04]  /*7460*/  IMNMX R192, R188, R0, !PT ;  /* 0x00000000bcc07217 */ /* 0x000fc80007800200 */
[----:B------:R-:W-:-:S13]  /*7470*/  ISETP.GE.AND P0, PT, R173, R192, PT ;  /* 0x000000c0ad00720c */ /* 0x000fda0003f06270 */
[----:B------:R-:W-:Y:S05]  /*7480*/  @!P0 BRA `(.L_x_2056) ;  /* 0x00003eb000008947 */ /* 0x000fea0003800000 */
[----:B------:R-:W-:Y:S01]  /*7490*/  ISETP.GE.AND P0, PT, R177, c[0x0][0x1d4], PT ;  /* 0x00007500b1007a0c */ /* 0x000fe20003f06270 */
[----:B------:R-:W-:Y:S01]  /*74a0*/  IMAD.MOV.U32 R103, RZ, RZ, R100 ;  /* 0x000000ffff677224 */ /* 0x000fe200078e0064 */
[----:B------:R-:W-:Y:S01]  /*74b0*/  LOP3.LUT R213, R213, 0xfffffffb, RZ, 0xc0, !PT ;  /* 0xfffffffbd5d57812 */ /* 0x000fe200078ec0ff */
[----:B------:R-:W-:Y:S02]  /*74c0*/  IMAD.MOV.U32 R102, RZ, RZ, R101 ;  /* 0x000000ffff667224 */ /* 0x000fe400078e0065 */
[----:B------:R-:W-:Y:S02]  /*74d0*/  IMAD.MOV.U32 R176, RZ, RZ, R173 ;  /* 0x000000ffffb07224 */ /* 0x000fe400078e00ad */
[----:B------:R-:W-:Y:S02]  /*74e0*/  IMAD.MOV.U32 R178, RZ, RZ, RZ ;  /* 0x000000ffffb27224 */ /* 0x000fe400078e00ff */
[----:B------:R-:W-:-:S04]  /*74f0*/  IMAD.MOV.U32 R163, RZ, RZ, 0x1 ;  /* 0x00000001ffa37424 */ /* 0x000fc800078e00ff */
[----:B------:R-:W-:Y:S02]  /*7500*/  @P0 LOP3.LUT R213, R213, 0x4, RZ, 0xfc, !PT ;  /* 0x00000004d5d50812 */ /* 0x000fe400078efcff */
[----:B------:R-:W-:Y:S02]  /*7510*/  ISETP.GE.AND P0, PT, R186, c[0x0][0x1d4], PT ;  /* 0x00007500ba007a0c */ /* 0x000fe40003f06270 */
[----:B------:R-:W-:-:S11]  /*7520*/  LOP3.LUT R213, R213, 0xfffffffd, RZ, 0xc0, !PT ;  /* 0xfffffffdd5d57812 */ /* 0x000fd600078ec0ff */
[----:B------:R-:W-:Y:S02]  /*7530*/  @P0 LOP3.LUT R213, R213, 0x2, RZ, 0xfc, !PT ;  /* 0x00000002d5d50812 */ /* 0x000fe400078efcff */
.L_x_2073:
[----:B------:R-:W-:Y:S04]  /*7540*/  DEPBAR.LE SB0, 0x2 ;  /* 0x000080800000791a */ /* 0x000fe80000000000 */
[----:B------:R-:W-:Y:S01]  /*7550*/  WARPSYNC 0xffffffff ;  /* 0xffffffff00007948 */ /* 0x000fe20003800000 */
[----:B------:R-:W-:Y:S01]  /*7560*/  BAR.SYNC.DEFER_BLOCKING 0x0 ;  /* 0x0000000000007b1d */ /* 0x000fe20000010000 */
[----:B------:R-:W-:Y:S01]  /*7570*/  IMAD R161, R163, 0x6000, RZ ;  /* 0x00006000a3a17824 */ /* 0x000fe200078e02ff */
[----:B------:R-:W-:Y:S04]  /*7580*/  ISETP.GE.AND P0, PT, R188, R176, PT ;  /* 0x000000b0bc00720c */ /* 0x000fe80003f06270 */
[----:B------:R-:W-:Y:S04]  /*7590*/  IADD3 R0, R170, R161, RZ ;  /* 0x000000a1aa007210 */ /* 0x000fe80007ffe0ff */
[----:B------:R-:W-:Y:S01]  /*75a0*/  IADD3 R100, R168, R0, RZ ;  /* 0x00000000a8647210 */ /* 0x000fe20007ffe0ff */
        /* <DEDUP_REMOVED lines=35> */
[----:B------:R4:W3:Y:S02]  /*77e0*/  SHFL.IDX PT, R5, R12, RZ, 0x181f ;  /* 0x00181fff0c057589 */ /* 0x0008e400000e0000 */
.L_x_2186:
[----:B------:R-:W-:-:S05]  /*77f0*/  BRA.DIV ~URZ, `(.L_x_2060) ;  /* 0x00010c327f007947 */ /* 0x000fca000b800000 */
[----:B------:R-:W5:Y:S01]  /*7800*/  SHFL.IDX PT, R2, R13, RZ, 0x181f ;  /* 0x00181fff0d027589 */ /* 0x000f6200000e0000 */
[----:B------:R-:W-:Y:S01]  /*7810*/  ISETP.GE.AND P4, PT, R177, c[0x0][0x1d4], PT ;  /* 0x00007500b1007a0c */ /* 0x000fe20003f86270 */
[----:B------:R-:W-:Y:S01]  /*7820*/  IMAD R4, R178, 0x6000, R206 ;  /* 0x00006000b2047824 */ /* 0x000fe200078e02ce */
[----:B------:R-:W-:Y:S04]  /*7830*/  ISETP.GE.AND P3, PT, R186, c[0x0][0x1d4], PT ;  /* 0x00007500ba007a0c */ /* 0x000fe80003f66270 */
[----:B------:R-:W-:Y:S02]  /*7840*/  SEL R15, RZ, 0x10, P3 ;  /* 0x00000010ff0f7807 */ /* 0x000fe40001800000 */
[C---:B-----5:R-:W-:Y:S05]  /*7850*/  IADD3 R6, P0, R2.reuse, R28, RZ ;  /* 0x0000001c02067210 */ /* 0x060fea0007f1e0ff */
[C---:B---3--:R-:W-:Y:S05]  /*7860*/  IMAD.X R7, R5.reuse, 0x1, R20, P0 ;  /* 0x0000000105077824 */ /* 0x048fea00000e0614 */
[----:B------:R-:W-:Y:S01]  /*7870*/  @!PT LDS RZ, [RZ] ;  /* 0x00000000fffff984 */ /* 0x000fe20000000800 */
[----:B------:R-:W-:Y:S01]  /*7880*/  @!PT LDS RZ, [RZ] ;  /* 0x00000000fffff984 */ /* 0x000fe20000000800 */
[----:B------:R3:W-:Y:S02]  /*7890*/  LDGSTS.E.BYPASS.LTC128B.128 [R4], [R6.64], !P4 ;  /* 0x0000000006047fae */ /* 0x0007e4000e101d46 */
[C---:B---3--:R-:W-:Y:S05]  /*78a0*/  IADD3 R6, P0, R2.reuse, R23, RZ ;  /* 0x0000001702067210 */ /* 0x048fea0007f1e0ff */
[C---:B------:R-:W-:Y:S01]  /*78b0*/  IMAD.X R7, R5.reuse, 0x1, R21, P0 ;  /* 0x0000000105077824 */ /* 0x040fe200000e0615 */
[----:B------:R-:W-:Y:S04]  /*78c0*/  IADD3 R2, P0, R2, R29, RZ ;  /* 0x0000001d02027210 */ /* 0x000fe80007f1e0ff */
[----:B------:R3:W-:Y:S01]  /*78d0*/  LDGSTS.E.BYPASS.LTC128B.128 [R4+0x2000], [R6.64], !P3 ;  /* 0x0200000006047fae */ /* 0x0007e2000d901d46 */
[----:B------:R-:W-:Y:S01]  /*78e0*/  IMAD.X R3, R5, 0x1, R22, P0 ;  /* 0x0000000105037824 */ /* 0x000fe200000e0616 */
[----:B------:R-:W-:Y:S02]  /*78f0*/  ISETP.GE.AND P0, PT, R185, c[0x0][0x1d4], PT ;  /* 0x00007500b9007a0c */ /* 0x000fe40003f06270 */
[----:B------:R4:W2:Y:S02]  /*7900*/  SHFL.IDX PT, R5, R12, 0x1, 0x181f ;  /* 0x00381f000c057f89 */ /* 0x0008a400000e0000 */
[----:B------:R-:W-:Y:S09]  /*7910*/  SEL R14, RZ, 0x10, P0 ;  /* 0x00000010ff0e7807 */ /* 0x000ff20000000000 */
[----:B------:R5:W-:Y:S01]  /*7920*/  LDGSTS.E.BYPASS.LTC128B.128 [R4+0x4000], [R2.64], !P0 ;  /* 0x0400000002047fae */ /* 0x000be2000c101d46 */
[----:B---3--:R-:W-:Y:S03]  /*7930*/  SEL R7, RZ, 0x10, P4 ;  /* 0x00000010ff077807 */ /* 0x008fe60002000000 */
[----:B-----5:R4:W3:Y:S04]  /*7940*/  SHFL.IDX PT, R2, R13, 0x1, 0x181f ;  /* 0x00381f000d027f89 */ /* 0x0208e800000e0000 */
.L_x_2187:
[----:B--2---:R-:W-:Y:S02]  /*7950*/  IADD3 R3, -R15, 0x10, RZ ;  /* 0x000000100f037810 */ /* 0x004fe40007ffe1ff */
[----:B------:R-:W-:Y:S02]  /*7960*/  ISETP.NE.U32.AND P6, PT, R7, RZ, PT ;  /* 0x000000ff0700720c */ /* 0x000fe40003fc5070 */
[----:B------:R-:W-:Y:S04]  /*7970*/  LOP3.LUT R3, R3, 0xf, RZ, 0xc0, !PT ;  /* 0x0000000f03037812 */ /* 0x000fe800078ec0ff */
[-C--:B---3--:R-:W-:Y:S02]  /*7980*/  IADD3 R6, P3, P0, R3, R2.reuse, R23 ;  /* 0x0000000203067210 */ /* 0x088fe4000787e017 */
[----:B------:R-:W-:Y:S02]  /*7990*/  IADD3 R3, -R7, 0x10, RZ ;  /* 0x0000001007037810 */ /* 0x000fe40007ffe1ff */
[-C--:B------:R-:W-:Y:S02]  /*79a0*/  IADD3.X R7, RZ, R5.reuse, R21, P3, P0 ;  /* 0x00000005ff077210 */ /* 0x080fe40001fe0415 */
[----:B------:R-:W-:Y:S04]  /*79b0*/  LOP3.LUT R3, R3, 0xf, RZ, 0xc0, !PT ;  /* 0x0000000f03037812 */ /* 0x000fe800078ec0ff */
[-C--:B----4-:R-:W-:Y:S02]  /*79c0*/  IADD3 R12, P5, P4, R3, R2.reuse, R28 ;  /* 0x00000002030c7210 */ /* 0x090fe40007cbe01c */
[C---:B------:R-:W-:Y:S02]  /*79d0*/  IADD3 R3, -R14.reuse, 0x10, RZ ;  /* 0x000000100e037810 */ /* 0x040fe40007ffe1ff */
[-C--:B------:R-:W-:Y:S02]  /*79e0*/  IADD3.X R13, RZ, R5.reuse, R20, P5, P4 ;  /* 0x00000005ff0d7210 */ /* 0x080fe40002fe8414 */
[----:B------:R-:W-:Y:S03]  /*79f0*/  LOP3.LUT R3, R3, 0xf, RZ, 0xc0, !PT ;  /* 0x0000000f03037812 */ /* 0x000fe600078ec0ff */
[----:B------:R-:W-:Y:S01]  /*7a00*/  @!PT LDS RZ, [RZ] ;  /* 0x00000000fffff984 */ /* 0x000fe20000000800 */
[----:B------:R-:W-:Y:S01]  /*7a10*/  @!PT LDS RZ, [RZ] ;  /* 0x00000000fffff984 */ /* 0x000fe20000000800 */
[----:B------:R-:W-:Y:S01]  /*7a20*/  @!PT LDS RZ, [RZ] ;  /* 0x00000000fffff984 */ /* 0x000fe20000000800 */
[----:B------:R2:W-:Y:S01]  /*7a30*/  LDGSTS.E.BYPASS.LTC128B.128.ZFILL [R4+0x1000], [R12.64], P6 ;  /* 0x010000000c047fae */ /* 0x0005e2000b141d46 */
[----:B------:R-:W-:Y:S04]  /*7a40*/  IADD3 R2, P3, P0, R3, R2, R29 ;  /* 0x0000000203027210 */ /* 0x000fe8000787e01d */
[----:B------:R-:W-:Y:S02]  /*7a50*/  IADD3.X R3, RZ, R5, R22, P3, P0 ;  /* 0x00000005ff037210 */ /* 0x000fe40001fe0416 */
[----:B------:R-:W-:Y:S11]  /*7a60*/  ISETP.NE.U32.AND P0, PT, R15, RZ, PT ;  /* 0x000000ff0f00720c */ /* 0x000ff60003f05070 */
[----:B------:R-:W-:Y:S02]  /*7a70*/  @!UPT UIADD3 URZ, URZ, URZ, URZ ;  /* 0x0000003f3f3ff290 */ /* 0x000fe4000fffe03f */
[----:B------:R2:W-:Y:S01]  /*7a80*/  LDGSTS.E.BYPASS.LTC128B.128.ZFILL [R4+0x3000], [R6.64], P0 ;  /* 0x0300000006047fae */ /* 0x0005e20008141d46 */
[----:B------:R-:W-:Y:S11]  /*7a90*/  ISETP.NE.U32.AND P0, PT, R14, RZ, PT ;  /* 0x000000ff0e00720c */ /* 0x000ff60003f05070 */
[----:B------:R-:W-:Y:S02]  /*7aa0*/  @!UPT UIADD3 URZ, URZ, URZ, URZ ;  /* 0x0000003f3f3ff290 */ /* 0x000fe4000fffe03f */
[----:B------:R2:W-:Y:S02]  /*7ab0*/  LDGSTS.E.BYPASS.LTC128B.128.ZFILL [R4+0x5000], [R2.64], P0 ;  /* 0x0500000002047fae */ /* 0x0005e40008141d46 */
.L_x_2058:
[----:B------:R-:W-:Y:S05]  /*7ac0*/  BSYNC B0 ;  /* 0x0000000000007941 */ /* 0x000fea0003800000 */
.L_x_2057:
[----:B------:R-:W0:Y:S01]  /*7ad0*/  LDGDEPBAR ;  /* 0x00000000000079af */ /* 0x000e220000000000 */
[----:B------:R-:W-:Y:S01]  /*7ae0*/  WARPSYNC 0xffffffff ;  /* 0xffffffff00007948 */ /* 0x000fe20003800000 */
[C---:B--23--:R-:W-:Y:S01]  /*7af0*/  HMMA.16816.F32 R4, R32.reuse, R8, RZ ;  /* 0x000000082004723c */ /* 0x04cfe200000018ff */
[----:B------:R-:W-:Y:S01]  /*7b00*/  MOV R173, c[0x0][0x2c4] ;  /* 0x0000b10000ad7a02 */ /* 0x000fe20000000f00 */
[----:B------:R-:W-:Y:S01]  /*7b10*/  ULDC UR4, c[0x0][0x324] ;  /* 0x0000c90000047ab9 */ /* 0x000fe20000000800 */
[----:B------:R-:W-:Y:S01]  /*7b20*/  ISETP.GE.AND P0, PT, R178, 0x1, PT ;  /* 0x00000001b200780c */ /* 0x000fe20003f06270 */
[----:B------:R-:W-:Y:S01]  /*7b30*/  ULOP3.LUT UR4, URZ, UR4, URZ, 0x33, !UPT ;  /* 0x000000043f047292 */ /* 0x000fe2000f8e333f */
[C---:B------:R-:W-:Y:S02]  /*7b40*/  IADD3 R160, R162.reuse, R0, RZ ;  /* 0x00000000a2a07210 */ /* 0x040fe40007ffe0ff */
[----:B------:R-:W-:Y:S01]  /*7b50*/  IADD3 R101, R162, R100, RZ ;  /* 0x00000064a2657210 */ /* 0x000fe20007ffe0ff */
[C---:B------:R-:W-:Y:S01]  /*7b60*/  HMMA.16816.F32 R8, R32.reuse, R10, RZ ;  /* 0x0000000a2008723c */ /* 0x040fe200000018ff */
[-C--:B------:R-:W-:Y:S02]  /*7b70*/  IADD3 R3, R168, R0.reuse, RZ ;  /* 0x00000000a8037210 */ /* 0x080fe40007ffe0ff */
[----:B------:R-:W-:Y:S02]  /*7b80*/  ISETP.NE.AND P3, PT, R173, 0x1, PT ;  /* 0x00000001ad00780c */ /* 0x000fe40003f65270 */
[----:B------:R-:W-:Y:S02]  /*7b90*/  IADD3 R2, R178, 0x1, RZ ;  /* 0x00000001b2027810 */ /* 0x000fe40007ffe0ff */
[----:B------:R-:W-:Y:S01]  /*7ba0*/  MOV R173, c[0x0][0x32c] ;  /* 0x0000cb0000ad7a02 */ /* 0x000fe20000000f00 */
[C---:B----4-:R-:W-:Y:S01]  /*7bb0*/  HMMA.16816.F32 R12, R32.reuse, R16, RZ ;  /* 0x00000010200c723c */ /* 0x050fe200000018ff */
[----:B------:R-:W-:Y:S02]  /*7bc0*/  SEL R178, R2, RZ, !P0 ;  /* 0x000000ff02b27207 */ /* 0x000fe40004000000 */
[----:B------:R-:W-:Y:S02]  /*7bd0*/  ISETP.GE.AND P4, PT, R173, 0x1, PT ;  /* 0x00000001ad00780c */ /* 0x000fe40003f86270 */
[----:B------:R-:W-:Y:S03]  /*7be0*/  IADD3 R2, R168, R0, R162 ;  /* 0x00000000a8027210 */ /* 0x000fe60007ffe0a2 */
        /* <DEDUP_REMOVED lines=30> */
[----:B------:R-:W-:Y:S01]  /*7dd0*/  LDSM.16.M88.4 R152, [R3+0x5800] ;  /* 0x005800000398783b */ /* 0x000fe20000000200 */
[C---:B-1----:R-:W-:Y:S08]  /*7de0*/  HMMA.16816.F32 R4, R140.reuse, R144, R4 ;  /* 0x000000908c04723c */ /* 0x042ff00000001804 */
[C---:B------:R-:W-:Y:S01]  /*7df0*/  HMMA.16816.F32 R8, R140.reuse, R146, R8 ;  /* 0x000000928c08723c */ /* 0x040fe20000001808 */
[----:B------:R-:W-:Y:S07]  /*7e00*/  LDSM.16.M88.4 R144, [R164+0x4000] ;  /* 0x00400000a490783b */ /* 0x000fee0000000200 */
[C---:B--2---:R-:W-:Y:S08]  /*7e10*/  HMMA.16816.F32 R12, R140.reuse, R136, R12 ;  /* 0x000000888c0c723c */ /* 0x044ff0000000180c */
[C---:B------:R-:W-:Y:S01]  /*7e20*/  HMMA.16816.F32 R16, R140.reuse, R138, R16 ;  /* 0x0000008a8c10723c */ /* 0x040fe20000001810 */
[----:B------:R-:W1:Y:S07]  /*7e30*/  LDSM.16.M88.4 R136, [R101+0x1800] ;  /* 0x001800006588783b */ /* 0x000e6e0000000200 */
[C---:B------:R-:W-:Y:S08]  /*7e40*/  HMMA.16816.F32 R20, R140.reuse, R148, R20 ;  /* 0x000000948c14723c */ /* 0x040ff00000001814 */
        /* <DEDUP_REMOVED lines=34> */
[----:B------:R-:W2:Y:S07]  /*8070*/  LDSM.16.M88.4 R148, [R160+0x3800] ;  /* 0x00380000a094783b */ /* 0x000eae0000000200 */
[C---:B-1----:R-:W-:Y:S08]  /*8080*/  HMMA.16816.F32 R12, R144.reuse, R136, R12 ;  /* 0x00000088900c723c */ /* 0x042ff0000000180c */
[C---:B------:R-:W-:Y:S01]  /*8090*/  HMMA.16816.F32 R16, R144.reuse, R138, R16 ;  /* 0x0000008a9010723c */ /* 0x040fe20000001810 */
[----:B------:R-:W-:Y:S07]  /*80a0*/  LDSM.16.M88.4 R136, [R166+0x4000] ;  /* 0x00400000a688783b */ /* 0x000fee0000000200 */
[C---:B---3--:R-:W-:Y:S08]  /*80b0*/  HMMA.16816.F32 R20, R144.reuse, R140, R20 ;  /* 0x0000008c9014723c */ /* 0x048ff00000001814 */
[C---:B------:R-:W-:Y:S01]  /*80c0*/  HMMA.16816.F32 R24, R144.reuse, R142, R24 ;  /* 0x0000008e9018723c */ /* 0x040fe20000001818 */
[----:B------:R-:W1:Y:S07]  /*80d0*/  LDSM.16.M88.4 R140, [R101+0x2000] ;  /* 0x00200000658c783b */ /* 0x000e6e0000000200 */
[C---:B--2---:R-:W-:Y:S08]  /*80e0*/  HMMA.16816.F32 R28, R144.reuse, R148, R28 ;  /* 0x00000094901c723c */ /* 0x044ff0000000181c */
        /* <DEDUP_REMOVED lines=58> */
[----:B------:R1:W2:Y:S04]  /*8490*/  MUFU.TANH R142, R0 ;  /* 0x00000000008e7308 */ /* 0x0002a80000002400 */
[----:B------:R-:W-:Y:S02]  /*84a0*/  FMUL.FTZ R10, R10, c[0x0][0x320] ;  /* 0x0000c8000a0a7a20 */ /* 0x000fe40000410000 */
[----:B------:R-:W-:Y:S04]  /*84b0*/  FMUL.FTZ R3, R11, c[0x0][0x320] ;  /* 0x0000c8000b037a20 */ /* 0x000fe80000410000 */
[----:B------:R-:W3:Y:S10]  /*84c0*/  MUFU.TANH R153, R10 ;  /* 0x0000000a00997308 */ /* 0x000ef40000002400 */
[----:B------:R4:W2:Y:S01]  /*84d0*/  MUFU.TANH R152, R3 ;  /* 0x0000000300987308 */ /* 0x0008a20000002400 */
[----:B-1----:R-:W-:Y:S09]  /*84e0*/  FMUL.FTZ R0, R5, c[0x0][0x320] ;  /* 0x0000c80005007a20 */ /* 0x002ff20000410000 */
[----:B------:R1:W1:Y:S01]  /*84f0*/  MUFU.TANH R141, R0 ;  /* 0x00000000008d7308 */ /* 0x0002620000002400 */
        /* <DEDUP_REMOVED lines=12> */
[----:B------:R1:W1:Y:S01]  /*85c0*/  MUFU.TANH R145, R4 ;  /* 0x0000000400917308 */ /* 0x0002620000002400 */
[----:B-----5:R-:W-:Y:S02]  /*85d0*/  FMUL.FTZ R0, R9, c[0x0][0x320] ;  /* 0x0000c80009007a20 */ /* 0x020fe40000410000 */
[----:B------:R-:W5:Y:S07]  /*85e0*/  LDSM.16.M88.4 R8, [R2+0x5800] ;  /* 0x005800000208783b */ /* 0x000f6e0000000200 */
[----:B------:R2:W2:Y:S01]  /*85f0*/  MUFU.TANH R137, R0 ;  /* 0x0000000000897308 */ /* 0x0004a20000002400 */
[----:B-1----:R-:W-:Y:S01]  /*8600*/  IADD3 R4, R212, R203, RZ ;  /* 0x000000cbd4047210 */ /* 0x002fe20007ffe0ff */
[----:B--2---:R-:W-:Y:S08]  /*8610*/  FMUL.FTZ R0, R12, c[0x0][0x320] ;  /* 0x0000c8000c007a20 */ /* 0x004ff00000410000 */
[----:B------:R1:W2:Y:S01]  /*8620*/  MUFU.TANH R136, R0 ;  /* 0x0000000000887308 */ /* 0x0002a20000002400 */
[C---:B-----5:R-:W-:Y:S08]  /*8630*/  HMMA.16816.F32 R28, R148.reuse, R8, R28 ;  /* 0x00000008941c723c */ /* 0x060ff0000000181c */
[----:B------:R-:W-:Y:S07]  /*8640*/  HMMA.16816.F32 R32, R148, R10, R32 ;  /* 0x0000000a9420723c */ /* 0x000fee0000001820 */
[----:B------:R-:W-:Y:S01]  /*8650*/  SHF.L.U32 R150, R176, 0x6, RZ ;  /* 0x00000006b0967819 */ /* 0x000fe200000006ff */
[----:B-1----:R-:W-:Y:S04]  /*8660*/  FMUL.FTZ R0, R13, c[0x0][0x320] ;  /* 0x0000c8000d007a20 */ /* 0x002fe80000410000 */
[----:B------:R1:W1:Y:S11]  /*8670*/  MUFU.TANH R101, R0 ;  /* 0x0000000000657308 */ /* 0x0002760000002400 */
[----:B------:R-:W-:Y:S01]  /*8680*/  @!UPT UIADD3 URZ, URZ, URZ, URZ ;  /* 0x0000003f3f3ff290 */ /* 0x000fe2000fffe03f */
[----:B------:R-:W-:Y:S04]  /*8690*/  FMUL.FTZ R2, R33, c[0x0][0x320] ;  /* 0x0000c80021027a20 */ /* 0x000fe80000410000 */
[----:B------:R-:W2:Y:S01]  /*86a0*/  MUFU.TANH R8, R2 ;  /* 0x0000000200087308 */ /* 0x000ea20000002400 */
[----:B-1----:R-:W-:Y:S09]  /*86b0*/  FMUL.FTZ R0, R14, c[0x0][0x320] ;  /* 0x0000c8000e007a20 */ /* 0x002ff20000410000 */
        /* <DEDUP_REMOVED lines=33> */
[----:B-1----:R-:W-:Y:S05]  /*88d0*/  @P3 IMAD.HI.U32 R0, R4, c[0x0][0x2c8], RZ ;  /* 0x0000b20004003a27 */ /* 0x002fea00078e00ff */
[----:B------:R-:W-:Y:S01]  /*88e0*/  @P3 SHF.R.U32.HI R4, RZ, c[0x0][0x2cc], R0 ;  /* 0x0000b300ff043a19 */ /* 0x000fe20000011600 */
[----:B------:R-:W-:Y:S04]  /*88f0*/  FMUL.FTZ R0, R34, c[0x0][0x320] ;  /* 0x0000c80022007a20 */ /* 0x000fe80000410000 */
[----:B------:R1:W1:Y:S01]  /*8900*/  MUFU.TANH R24, R0 ;  /* 0x0000000000187308 */ /* 0x0002620000002400 */
[----:B------:R-:W5:Y:S01]  /*8910*/  SHFL.IDX PT, R3, R4, RZ, 0x1c1f ;  /* 0x001c1fff04037589 */ /* 0x000f6200000e0000 */
[----:B-1----:R-:W-:Y:S08]  /*8920*/  FMUL.FTZ R0, R35, c[0x0][0x320] ;  /* 0x0000c80023007a20 */ /* 0x002ff00000410000 */
[----:B------:R1:W1:Y:S02]  /*8930*/  MUFU.TANH R23, R0 ;  /* 0x0000000000177308 */ /* 0x0002640000002400 */
[----:B-1----:R-:W-:Y:S04]  /*8940*/  IADD3 R0, -R191, 0x1, -R150 ;  /* 0x00000001bf007810 */ /* 0x002fe80007ffe996 */
[----:B------:R-:W-:Y:S04]  /*8950*/  IADD3 R0, -R190, R0, R189 ;  /* 0x00000000be007210 */ /* 0x000fe80007ffe1bd */
[C---:B------:R-:W-:Y:S02]  /*8960*/  IADD3 R6, R0.reuse, c[0x0][0x328], RZ ;  /* 0x0000ca0000067a10 */ /* 0x040fe40007ffe0ff */
[----:B------:R-:W-:Y:S02]  /*8970*/  IADD3 R5, R0, UR4, RZ ;  /* 0x0000000400057c10 */ /* 0x000fe4000fffe0ff */
[-C--:B-----5:R-:W-:Y:S02]  /*8980*/  IADD3 R2, R6, R3.reuse, RZ ;  /* 0x0000000306027210 */ /* 0x0a0fe40007ffe0ff */
[----:B------:R-:W-:Y:S01]  /*8990*/  IADD3 R0, R5, R3, RZ ;  /* 0x0000000305007210 */ /* 0x000fe20007ffe0ff */
[----:B------:R-:W-:-:S05]  /*89a0*/  @!P4 BRA `(.L_x_2061) ;  /* 0x000001800000c947 */ /* 0x000fca0003800000 */
[----:B--234-:R-:W-:Y:S01]  /*89b0*/  IADD3 R3, -R190, R189, R3 ;  /* 0x000000bdbe037210 */ /* 0x01cfe20007ffe103 */
[----:B------:R-:W-:Y:S03]  /*89c0*/  BSSY B0, `(.L_x_2062) ;  /* 0x0000011000007945 */ /* 0x000fe60003800000 */
        /* <DEDUP_REMOVED lines=11> */
.L_x_2063:
[----:B------:R-:W-:Y:S04]  /*8a80*/  MOV R7, c[0x0][0x32c] ;  /* 0x0000cb0000077a02 */ /* 0x000fe80000000f00 */
[----:B------:R-:W-:Y:S11]  /*8a90*/  ISETP.NE.AND P0, PT, R7, 0x1, PT ;  /* 0x000000010700780c */ /* 0x000ff60003f05270 */
[----:B------:R-:W-:Y:S02]  /*8aa0*/  @!UPT UIADD3 URZ, URZ, URZ, URZ ;  /* 0x0000003f3f3ff290 */ /* 0x000fe4000fffe03f */
[----:B------:R-:W-:Y:S05]  /*8ab0*/  @P0 IMAD.HI.U32 R7, R3, c[0x0][0x330], RZ ;  /* 0x0000cc0003070a27 */ /* 0x000fea00078e00ff */
[----:B------:R-:W-:Y:S02]  /*8ac0*/  @P0 SHF.R.U32.HI R3, RZ, c[0x0][0x334], R7 ;  /* 0x0000cd00ff030a19 */ /* 0x000fe40000011607 */
.L_x_2064:
[----:B------:R-:W-:Y:S05]  /*8ad0*/  BSYNC B0 ;  /* 0x0000000000007941 */ /* 0x000fea0003800000 */
.L_x_2062:
[----:B------:R-:W-:Y:S04]  /*8ae0*/  IMAD R3, R3, c[0x0][0x32c], -R150 ;  /* 0x0000cb0003037a24 */ /* 0x000fe800078e0a96 */
[----:B------:R-:W-:Y:S05]  /*8af0*/  IMAD.IADD R3, R3, 0x1, -R191 ;  /* 0x0000000103037824 */ /* 0x000fea00078e0abf */
[----:B------:R-:W-:Y:S02]  /*8b00*/  IMNMX R0, R0, R3, !PT ;  /* 0x0000000300007217 */ /* 0x000fe40007800200 */
[----:B------:R-:W-:Y:S04]  /*8b10*/  IADD3 R3, R3, c[0x0][0x32c], RZ ;  /* 0x0000cb0003037a10 */ /* 0x000fe80007ffe0ff */
[----:B------:R-:W-:Y:S02]  /*8b20*/  IMNMX R2, R2, R3, PT ;  /* 0x0000000302027217 */ /* 0x000fe40003800200 */
.L_x_2061:
[----:B--234-:R-:W-:Y:S04]  /*8b30*/  ISETP.GT.AND P3, PT, R176, -0x1, PT ;  /* 0xffffffffb000780c */ /* 0x01cfe80003f64270 */
[----:B------:R-:W-:Y:S04]  /*8b40*/  ISETP.GT.AND P0, PT, R0, RZ, P3 ;  /* 0x000000ff0000720c */ /* 0x000fe80001f04270 */
[----:B------:R-:W-:Y:S04]  /*8b50*/  ISETP.LT.OR P0, PT, R2, 0x1, P0 ;  /* 0x000000010200780c */ /* 0x000fe80000701670 */
[----:B------:R-:W-:Y:S02]  /*8b60*/  FSEL R7, R142, -INF , !P0 ;  /* 0xff8000008e077808 */ /* 0x000fe40004000000 */
[----:B------:R-:W-:Y:S04]  /*8b70*/  ISETP.GT.AND P0, PT, R0, 0x1, P3 ;  /* 0x000000010000780c */ /* 0x000fe80001f04270 */
        /* <DEDUP_REMOVED lines=41> */
[----:B------:R-:W-:Y:S02]  /*8e10*/  ISETP.GT.AND P0, PT, R0, 0x39, P3 ;  /* 0x000000390000780c */ /* 0x000fe40001f04270 */
[----:B------:R-:W1:Y:S02]  /*8e20*/  SHFL.IDX PT, R0, R4, 0x1, 0x1c1f ;  /* 0x003c1f0004007f89 */ /* 0x000e6400000e0000 */
[----:B------:R-:W-:Y:S04]  /*8e30*/  ISETP.LT.OR P0, PT, R2, 0x3a, P0 ;  /* 0x0000003a0200780c */ /* 0x000fe80000701670 */
[----:B------:R-:W-:Y:S01]  /*8e40*/  FSEL R8, R8, -INF , !P0 ;  /* 0xff80000008087808 */ /* 0x000fe20004000000 */
[--C-:B-1----:R-:W-:Y:S02]  /*8e50*/  IMAD.IADD R3, R6, 0x1, R0.reuse ;  /* 0x0000000106037824 */ /* 0x102fe400078e0200 */
[----:B------:R-:W-:Y:S01]  /*8e60*/  IMAD.IADD R2, R5, 0x1, R0 ;  /* 0x0000000105027824 */ /* 0x000fe200078e0200 */
[----:B------:R-:W-:-:S05]  /*8e70*/  @!P4 BRA `(.L_x_2065) ;  /* 0x000001800000c947 */ /* 0x000fca0003800000 */
[----:B------:R-:W-:Y:S01]  /*8e80*/  IADD3 R0, -R190, R189, R0 ;  /* 0x000000bdbe007210 */ /* 0x000fe20007ffe100 */
        /* <DEDUP_REMOVED lines=12> */
.L_x_2067:
[----:B------:R-:W-:Y:S04]  /*8f50*/  MOV R4, c[0x0][0x32c] ;  /* 0x0000cb0000047a02 */ /* 0x000fe80000000f00 */
[----:B------:R-:W-:Y:S11]  /*8f60*/  ISETP.NE.AND P0, PT, R4, 0x1, PT ;  /* 0x000000010400780c */ /* 0x000ff60003f05270 */
[----:B------:R-:W-:Y:S02]  /*8f70*/  @!UPT UIADD3 URZ, URZ, URZ, URZ ;  /* 0x0000003f3f3ff290 */ /* 0x000fe4000fffe03f */
[----:B------:R-:W-:Y:S05]  /*8f80*/  @P0 IMAD.HI.U32 R4, R0, c[0x0][0x330], RZ ;  /* 0x0000cc0000040a27 */ /* 0x000fea00078e00ff */
[----:B------:R-:W-:Y:S02]  /*8f90*/  @P0 SHF.R.U32.HI R0, RZ, c[0x0][0x334], R4 ;  /* 0x0000cd00ff000a19 */ /* 0x000fe40000011604 */
.L_x_2068:
[----:B------:R-:W-:Y:S05]  /*8fa0*/  BSYNC B0 ;  /* 0x0000000000007941 */ /* 0x000fea0003800000 */
.L_x_2066:
[----:B------:R-:W-:Y:S04]  /*8fb0*/  IMAD R0, R0, c[0x0][0x32c], -R150 ;  /* 0x0000cb0000007a24 */ /* 0x000fe800078e0a96 */
[----:B------:R-:W-:Y:S05]  /*8fc0*/  IMAD.IADD R0, R0, 0x1, -R191 ;  /* 0x0000000100007824 */ /* 0x000fea00078e0abf */
[----:B------:R-:W-:Y:S02]  /*8fd0*/  IMNMX R2, R2, R0, !PT ;  /* 0x0000000002027217 */ /* 0x000fe40007800200 */
[----:B------:R-:W-:Y:S04]  /*8fe0*/  IADD3 R0, R0, c[0x0][0x32c], RZ ;  /* 0x0000cb0000007a10 */ /* 0x000fe80007ffe0ff */
[----:B------:R-:W-:Y:S02]  /*8ff0*/  IMNMX R3, R3, R0, PT ;  /* 0x0000000003037217 */ /* 0x000fe40003800200 */
.L_x_2065:
[----:B------:R-:W-:Y:S01]  /*9000*/  FMNMX.FTZ R0, R7, R102, !PT ;  /* 0x0000006607007209 */ /* 0x000fe20007810000 */
[----:B------:R-:W-:Y:S04]  /*9010*/  DEPBAR.LE SB0, 0x2 ;  /* 0x000080800000791a */ /* 0x000fe80000000000 */
[----:B------:R-:W-:Y:S01]  /*9020*/  FMNMX.FTZ R0, R22, R0, !PT ;  /* 0x0000000016007209 */ /* 0x000fe20007810000 */
[----:B------:R-:W-:Y:S03]  /*9030*/  BAR.SYNC.DEFER_BLOCKING 0x0 ;  /* 0x0000000000007b1d */ /* 0x000fe60000010000 */
        /* <DEDUP_REMOVED lines=14> */
[----:B------:R-:W1:Y:S01]  /*9120*/  SHFL.BFLY PT, R4, R0, 0x2, 0x1f ;  /* 0x0c401f0000047f89 */ /* 0x000e6200000e0000 */
[----:B------:R-:W-:Y:S01]  /*9130*/  BSSY B0, `(.L_x_2069) ;  /* 0x0000215000007945 */ /* 0x000fe20003800000 */
[----:B-1----:R-:W-:Y:S06]  /*9140*/  FMNMX.FTZ R0, R0, R4, !PT ;  /* 0x0000000400007209 */ /* 0x002fec0007810000 */
[----:B------:R-:W1:Y:S02]  /*9150*/  SHFL.BFLY PT, R4, R0, 0x1, 0x1f ;  /* 0x0c201f0000047f89 */ /* 0x000e6400000e0000 */
[----:B-1----:R-:W-:Y:S04]  /*9160*/  FMNMX.FTZ R101, R0, R4, !PT ;  /* 0x0000000400657209 */ /* 0x002fe80007810000 */
[C---:B------:R-:W-:Y:S01]  /*9170*/  FSETP.NEU.FTZ.AND P0, PT, R101.reuse, -INF , PT ;  /* 0xff8000006500780b */ /* 0x040fe20003f1d000 */
[C---:B------:R-:W-:Y:S03]  /*9180*/  FMUL.FTZ R4, R101.reuse, c[0x0][0x2d0] ;  /* 0x0000b40065047a20 */ /* 0x040fe60000410000 */
[----:B------:R-:W-:Y:S02]  /*9190*/  FSEL R0, R101, RZ, P0 ;  /* 0x000000ff65007208 */ /* 0x000fe40000000000 */
[----:B------:R-:W-:Y:S02]  /*91a0*/  FSEL R4, R4, RZ, P0 ;  /* 0x000000ff04047208 */ /* 0x000fe40000000000 */
[----:B------:R-:W-:Y:S01]  /*91b0*/  ISETP.GT.AND P0, PT, R2, RZ, P3 ;  /* 0x000000ff0200720c */ /* 0x000fe20001f04270 */
[----:B------:R-:W-:Y:S02]  /*91c0*/  FADD.FTZ R0, -R0, R102 ;  /* 0x0000006600007221 */ /* 0x000fe40000010100 */
[--C-:B------:R-:W-:Y:S01]  /*91d0*/  FFMA.FTZ R182, R11, c[0x0][0x2d0], -R4.reuse ;  /* 0x0000b4000bb67a23 */ /* 0x100fe20000010804 */
[----:B------:R-:W-:Y:S01]  /*91e0*/  ISETP.LT.OR P0, PT, R3, 0x1, P0 ;  /* 0x000000010300780c */ /* 0x000fe20000701670 */
[--C-:B------:R-:W-:Y:S02]  /*91f0*/  FFMA.FTZ R181, R10, c[0x0][0x2d0], -R4.reuse ;  /* 0x0000b4000ab57a23 */ /* 0x100fe40000010804 */
        /* <DEDUP_REMOVED lines=13> */
[----:B------:R-:W-:Y:S01]  /*92d0*/  FFMA.FTZ R7, R7, c[0x0][0x2d0], -R4 ;  /* 0x0000b40007077a23 */ /* 0x000fe20000010804 */
[----:B------:R-:W-:Y:S01]  /*92e0*/  FSEL R4, R155, -INF , !P0 ;  /* 0xff8000009b047808 */ /* 0x000fe20004000000 */
[----:B------:R-:W-:Y:S01]  /*92f0*/  FMUL.FTZ R0, R0, c[0x0][0x2d0] ;  /* 0x0000b40000007a20 */ /* 0x000fe20000410000 */
[----:B------:R-:W-:Y:S01]  /*9300*/  ISETP.GT.AND P0, PT, R2, 0x1, P3 ;  /* 0x000000010200780c */ /* 0x000fe20001f04270 */
[----:B------:R-:W-:Y:S03]  /*9310*/  MUFU.EX2 R8, R21 ;  /* 0x0000001500087308 */ /* 0x000fe60000000800 */
[C---:B------:R-:W-:Y:S04]  /*9320*/  ISETP.LT.OR P0, PT, R3.reuse, 0x2, P0 ;  /* 0x000000020300780c */ /* 0x040fe80000701670 */
[----:B------:R-:W-:Y:S02]  /*9330*/  FSEL R5, R154, -INF , !P0 ;  /* 0xff8000009a057808 */ /* 0x000fe40004000000 */
[C---:B------:R-:W-:Y:S01]  /*9340*/  ISETP.GT.AND P0, PT, R2.reuse, 0x8, P3 ;  /* 0x000000080200780c */ /* 0x040fe20001f04270 */
[----:B------:R-:W1:Y:S03]  /*9350*/  MUFU.EX2 R0, R0 ;  /* 0x0000000000007308 */ /* 0x000e660000000800 */
[----:B------:R-:W-:Y:S04]  /*9360*/  ISETP.LT.OR P0, PT, R3, 0x9, P0 ;  /* 0x000000090300780c */ /* 0x000fe80000701670 */
[----:B------:R-:W-:Y:S02]  /*9370*/  FSEL R102, R153, -INF , !P0 ;  /* 0xff80000099667808 */ /* 0x000fe40004000000 */
[----:B------:R-:W-:Y:S01]  /*9380*/  ISETP.GT.AND P0, PT, R2, 0x9, P3 ;  /* 0x000000090200780c */ /* 0x000fe20001f04270 */
[----:B------:R-:W2:Y:S03]  /*9390*/  MUFU.EX2 R7, R7 ;  /* 0x0000000700077308 */ /* 0x000ea60000000800 */
[C---:B------:R-:W-:Y:S04]  /*93a0*/  ISETP.LT.OR P0, PT, R3.reuse, 0xa, P0 ;  /* 0x0000000a0300780c */ /* 0x040fe80000701670 */
[----:B------:R-:W-:Y:S02]  /*93b0*/  FSEL R137, R152, -INF , !P0 ;  /* 0xff80000098897808 */ /* 0x000fe40004000000 */
[----:B------:R-:W-:Y:S01]  /*93c0*/  ISETP.GT.AND P0, PT, R2, 0x10, P3 ;  /* 0x000000100200780c */ /* 0x000fe20001f04270 */
[----:B------:R-:W-:Y:S03]  /*93d0*/  MUFU.EX2 R158, R158 ;  /* 0x0000009e009e7308 */ /* 0x000fe60000000800 */
[----:B------:R-:W-:Y:S01]  /*93e0*/  ISETP.LT.OR P0, PT, R3, 0x11, P0 ;  /* 0x000000110300780c */ /* 0x000fe20000701670 */
[C---:B-1----:R-:W-:Y:S02]  /*93f0*/  FMUL.FTZ R17, R0.reuse, R121 ;  /* 0x0000007900117220 */ /* 0x042fe40000410000 */
[C---:B------:R-:W-:Y:S01]  /*9400*/  FMUL.FTZ R9, R0.reuse, R129 ;  /* 0x0000008100097220 */ /* 0x040fe20000410000 */
[----:B------:R-:W-:Y:S01]  /*9410*/  FSEL R141, R147, -INF , !P0 ;  /* 0xff800000938d7808 */ /* 0x000fe20004000000 */
[----:B------:R-:W-:Y:S01]  /*9420*/  FMUL.FTZ R32, R0, R104 ;  /* 0x0000006800207220 */ /* 0x000fe20000410000 */
[----:B------:R-:W-:Y:S01]  /*9430*/  ISETP.GT.AND P0, PT, R2, 0x11, P3 ;  /* 0x000000110200780c */ /* 0x000fe20001f04270 */
[C---:B------:R-:W-:Y:S02]  /*9440*/  FMUL.FTZ R33, R0.reuse, R105 ;  /* 0x0000006900217220 */ /* 0x040fe40000410000 */
[C---:B------:R-:W-:Y:S01]  /*9450*/  FMUL.FTZ R12, R0.reuse, R124 ;  /* 0x0000007c000c7220 */ /* 0x040fe20000410000 */
[C---:B------:R-:W-:Y:S01]  /*9460*/  ISETP.LT.OR P0, PT, R3.reuse, 0x12, P0 ;  /* 0x000000120300780c */ /* 0x040fe20000701670 */
[C---:B------:R-:W-:Y:S01]  /*9470*/  FMUL.FTZ R13, R0.reuse, R125 ;  /* 0x0000007d000d7220 */ /* 0x040fe20000410000 */
[----:B------:R-:W-:Y:S01]  /*9480*/  MUFU.EX2 R124, R173 ;  /* 0x000000ad007c7308 */ /* 0x000fe20000000800 */
[----:B------:R-:W-:Y:S01]  /*9490*/  FMUL.FTZ R16, R0, R120 ;  /* 0x0000007800107220 */ /* 0x000fe20000410000 */
[----:B------:R-:W-:Y:S01]  /*94a0*/  FSEL R142, R146, -INF , !P0 ;  /* 0xff800000928e7808 */ /* 0x000fe20004000000 */
[----:B------:R-:W-:Y:S01]  /*94b0*/  FMUL.FTZ R21, R0, R117 ;  /* 0x0000007500157220 */ /* 0x000fe20000410000 */
[----:B------:R-:W-:Y:S01]  /*94c0*/  ISETP.GT.AND P0, PT, R2, 0x18, P3 ;  /* 0x000000180200780c */ /* 0x000fe20001f04270 */
[C---:B------:R-:W-:Y:S02]  /*94d0*/  FMUL.FTZ R28, R0.reuse, R108 ;  /* 0x0000006c001c7220 */ /* 0x040fe40000410000 */
[C---:B------:R-:W-:Y:S01]  /*94e0*/  FMUL.FTZ R29, R0.reuse, R109 ;  /* 0x0000006d001d7220 */ /* 0x040fe20000410000 */
[----:B------:R-:W-:Y:S01]  /*94f0*/  ISETP.LT.OR P0, PT, R3, 0x19, P0 ;  /* 0x000000190300780c */ /* 0x000fe20000701670 */
[C---:B------:R-:W-:Y:S01]  /*9500*/  FMUL.FTZ R36, R0.reuse, R36 ;  /* 0x0000002400247220 */ /* 0x040fe20000410000 */
[----:B------:R-:W-:Y:S01]  /*9510*/  MUFU.EX2 R125, R160 ;  /* 0x000000a0007d7308 */ /* 0x000fe20000000800 */
[C---:B------:R-:W-:Y:S01]  /*9520*/  FMUL.FTZ R37, R0.reuse, R37 ;  /* 0x0000002500257220 */ /* 0x040fe20000410000 */
[----:B------:R-:W-:Y:S01]  /*9530*/  FSEL R145, R145, -INF , !P0 ;  /* 0xff80000091917808 */ /* 0x000fe20004000000 */
[----:B------:R-:W-:Y:S01]  /*9540*/  FMUL.FTZ R40, R0, R40 ;  /* 0x0000002800287220 */ /* 0x000fe20000410000 */
[----:B------:R-:W-:Y:S01]  /*9550*/  ISETP.GT.AND P0, PT, R2, 0x19, P3 ;  /* 0x000000190200780c */ /* 0x000fe20001f04270 */
[C---:B------:R-:W-:Y:S02]  /*9560*/  FMUL.FTZ R41, R0.reuse, R41 ;  /* 0x0000002900297220 */ /* 0x040fe40000410000 */
[C---:B------:R-:W-:Y:S01]  /*9570*/  FMUL.FTZ R44, R0.reuse, R44 ;  /* 0x0000002c002c7220 */ /* 0x040fe20000410000 */
[C---:B------:R-:W-:Y:S01]  /*9580*/  ISETP.LT.OR P0, PT, R3.reuse, 0x1a, P0 ;  /* 0x0000001a0300780c */ /* 0x040fe20000701670 */
[C---:B------:R-:W-:Y:S02]  /*9590*/  FMUL.FTZ R45, R0.reuse, R45 ;  /* 0x0000002d002d7220 */ /* 0x040fe40000410000 */
[----:B------:R-:W-:Y:S01]  /*95a0*/  FMUL.FTZ R48, R0, R48 ;  /* 0x0000003000307220 */ /* 0x000fe20000410000 */
[----:B------:R-:W-:Y:S01]  /*95b0*/  FSEL R144, R144, -INF , !P0 ;  /* 0xff80000090907808 */ /* 0x000fe20004000000 */
[----:B------:R-:W-:Y:S01]  /*95c0*/  FMUL.FTZ R49, R0, R49 ;  /* 0x0000003100317220 */ /* 0x000fe20000410000 */
[----:B------:R-:W-:Y:S01]  /*95d0*/  ISETP.GT.AND P0, PT, R2, 0x20, P3 ;  /* 0x000000200200780c */ /* 0x000fe20001f04270 */
[C---:B------:R-:W-:Y:S02]  /*95e0*/  FMUL.FTZ R52, R0.reuse, R52 ;  /* 0x0000003400347220 */ /* 0x040fe40000410000 */
[C---:B------:R-:W-:Y:S01]  /*95f0*/  FMUL.FTZ R53, R0.reuse, R53 ;  /* 0x0000003500357220 */ /* 0x040fe20000410000 */
[----:B------:R-:W-:Y:S01]  /*9600*/  ISETP.LT.OR P0, PT, R3, 0x21, P0 ;  /* 0x000000210300780c */ /* 0x000fe20000701670 */
[C---:B------:R-:W-:Y:S02]  /*9610*/  FMUL.FTZ R56, R0.reuse, R56 ;  /* 0x0000003800387220 */ /* 0x040fe40000410000 */
[C---:B------:R-:W-:Y:S01]  /*9620*/  FMUL.FTZ R57, R0.reuse, R57 ;  /* 0x0000003900397220 */ /* 0x040fe20000410000 */
        /* <DEDUP_REMOVED lines=32> */
[----:B------:R-:W-:Y:S02]  /*9830*/  FSEL R152, R26, -INF , !P0 ;  /* 0xff8000001a987808 */ /* 0x000fe40004000000 */
[----:B------:R-:W-:Y:S04]  /*9840*/  ISETP.GT.AND P0, PT, R2, 0x31, P3 ;  /* 0x000000310200780c */ /* 0x000fe80001f04270 */
[----:B------:R-:W-:Y:S04]  /*9850*/  ISETP.LT.OR P0, PT, R3, 0x32, P0 ;  /* 0x000000320300780c */ /* 0x000fe80000701670 */
[----:B------:R-:W-:Y:S01]  /*9860*/  FSEL R153, R25, -INF , !P0 ;  /* 0xff80000019997808 */ /* 0x000fe20004000000 */
[----:B------:R-:W-:Y:S01]  /*9870*/  FMUL.FTZ R25, R0, R113 ;  /* 0x0000007100197220 */ /* 0x000fe20000410000 */
[----:B------:R-:W-:Y:S04]  /*9880*/  ISETP.GT.AND P0, PT, R2, 0x38, P3 ;  /* 0x000000380200780c */ /* 0x000fe80001f04270 */
[C---:B------:R-:W-:Y:S04]  /*9890*/  ISETP.LT.OR P0, PT, R3.reuse, 0x39, P0 ;  /* 0x000000390300780c */ /* 0x040fe80000701670 */
[----:B------:R-:W-:Y:S01]  /*98a0*/  FSEL R155, R24, -INF , !P0 ;  /* 0xff800000189b7808 */ /* 0x000fe20004000000 */
[----:B------:R-:W-:Y:S01]  /*98b0*/  FMUL.FTZ R24, R0, R112 ;  /* 0x0000007000187220 */ /* 0x000fe20000410000 */
[----:B------:R-:W-:Y:S01]  /*98c0*/  ISETP.GT.AND P0, PT, R2, 0x39, P3 ;  /* 0x000000390200780c */ /* 0x000fe20001f04270 */
[----:B--2---:R-:W-:Y:S03]  /*98d0*/  FFMA.FTZ R2, R0, R183, R7 ;  /* 0x000000b700027223 */ /* 0x004fe60000010007 */
[----:B------:R-:W-:Y:S02]  /*98e0*/  ISETP.LT.OR P0, PT, R3, 0x3a, P0 ;  /* 0x0000003a0300780c */ /* 0x000fe40000701670 */
[----:B------:R-:W1:Y:S02]  /*98f0*/  MUFU.EX2 R3, R6 ;  /* 0x0000000600037308 */ /* 0x000e640000000800 */
[----:B------:R-:W-:Y:S01]  /*9900*/  FSEL R154, R23, -INF , !P0 ;  /* 0xff800000179a7808 */ /* 0x000fe20004000000 */
[C---:B-1----:R-:W-:Y:S01]  /*9910*/  FADD.FTZ R6, R3.reuse, R2 ;  /* 0x0000000203067221 */ /* 0x042fe20000010000 */
[----:B------:R-:W-:Y:S02]  /*9920*/  FMNMX.FTZ R2, R4, R103, !PT ;  /* 0x0000006704027209 */ /* 0x000fe40007810000 */
[----:B------:R-:W-:Y:S01]  /*9930*/  F2FP.PACK_AB R136, R3, R7 ;  /* 0x000000070388723e */ /* 0x000fe200000000ff */
[----:B------:R-:W-:Y:S01]  /*9940*/  FADD.FTZ R6, R8, R6 ;  /* 0x0000000608067221 */ /* 0x000fe20000010000 */
[----:B------:R-:W-:Y:S02]  /*9950*/  FMNMX.FTZ R2, R5, R2, !PT ;  /* 0x0000000205027209 */ /* 0x000fe40007810000 */
[----:B------:R-:W1:Y:S02]  /*9960*/  MUFU.EX2 R7, R20 ;  /* 0x0000001400077308 */ /* 0x000e640000000800 */
[----:B------:R-:W-:Y:S04]  /*9970*/  FMNMX.FTZ R2, R102, R2, !PT ;  /* 0x0000000266027209 */ /* 0x000fe80007810000 */
[----:B------:R-:W-:Y:S04]  /*9980*/  FMNMX.FTZ R2, R137, R2, !PT ;  /* 0x0000000289027209 */ /* 0x000fe80007810000 */
[----:B------:R-:W-:Y:S04]  /*9990*/  FMNMX.FTZ R2, R141, R2, !PT ;  /* 0x000000028d027209 */ /* 0x000fe80007810000 */
[----:B------:R-:W-:Y:S04]  /*99a0*/  FMNMX.FTZ R2, R142, R2, !PT ;  /* 0x000000028e027209 */ /* 0x000fe80007810000 */
[----:B------:R-:W-:Y:S04]  /*99b0*/  FMNMX.FTZ R2, R145, R2, !PT ;  /* 0x0000000291027209 */ /* 0x000fe80007810000 */
[----:B------:R-:W-:Y:S01]  /*99c0*/  FMNMX.FTZ R2, R144, R2, !PT ;  /* 0x0000000290027209 */ /* 0x000fe20007810000 */
[C---:B-1----:R-:W-:Y:S01]  /*99d0*/  FADD.FTZ R140, R7.reuse, R6 ;  /* 0x00000006078c7221 */ /* 0x042fe20000010000 */
[----:B------:R-:W-:Y:S01]  /*99e0*/  F2FP.PACK_AB R138, R7, R8 ;  /* 0x00000008078a723e */ /* 0x000fe200000000ff */
[C---:B------:R-:W-:Y:S01]  /*99f0*/  FMUL.FTZ R8, R0.reuse, R128 ;  /* 0x0000008000087220 */ /* 0x040fe20000410000 */
[----:B------:R-:W-:Y:S01]  /*9a00*/  FMNMX.FTZ R2, R143, R2, !PT ;  /* 0x000000028f027209 */ /* 0x000fe20007810000 */
[----:B------:R-:W-:Y:S03]  /*9a10*/  FMUL.FTZ R20, R0, R116 ;  /* 0x0000007400147220 */ /* 0x000fe60000410000 */
        /* <DEDUP_REMOVED lines=10> */
[----:B-1----:R-:W-:Y:S04]  /*9ac0*/  FMNMX.FTZ R100, R2, R3, !PT ;  /* 0x0000000302647209 */ /* 0x002fe80007810000 */
[C---:B------:R-:W-:Y:S01]  /*9ad0*/  FSETP.NEU.FTZ.AND P0, PT, R100.reuse, -INF , PT ;  /* 0xff8000006400780b */ /* 0x040fe20003f1d000 */
[C---:B------:R-:W-:Y:S03]  /*9ae0*/  FMUL.FTZ R3, R100.reuse, c[0x0][0x2d0] ;  /* 0x0000b40064037a20 */ /* 0x040fe60000410000 */
[----:B------:R-:W-:Y:S05]  /*9af0*/  FSEL R2, R100, RZ, P0 ;  /* 0x000000ff64027208 */ /* 0x000fea0000000000 */
[----:B------:R-:W-:Y:S01]  /*9b00*/  FADD.FTZ R2, -R2, R103 ;  /* 0x0000006702027221 */ /* 0x000fe20000010100 */
[----:B------:R-:W-:Y:S03]  /*9b10*/  FSEL R103, R3, RZ, P0 ;  /* 0x000000ff03677208 */ /* 0x000fe60000000000 */
[----:B------:R-:W-:Y:S02]  /*9b20*/  FMUL.FTZ R2, R2, c[0x0][0x2d0] ;  /* 0x0000b40002027a20 */ /* 0x000fe40000410000 */
[--C-:B------:R-:W-:Y:S02]  /*9b30*/  FFMA.FTZ R3, R4, c[0x0][0x2d0], -R103.reuse ;  /* 0x0000b40004037a23 */ /* 0x100fe40000010867 */
[--C-:B------:R-:W-:Y:S02]  /*9b40*/  FFMA.FTZ R6, R5, c[0x0][0x2d0], -R103.reuse ;  /* 0x0000b40005067a23 */ /* 0x100fe40000010867 */
[----:B------:R-:W1:Y:S01]  /*9b50*/  MUFU.EX2 R2, R2 ;  /* 0x0000000200027308 */ /* 0x000e620000000800 */
[C---:B------:R-:W-:Y:S02]  /*9b60*/  FMUL.FTZ R4, R0.reuse, R132 ;  /* 0x0000008400047220 */ /* 0x040fe40000410000 */
[----:B------:R-:W-:Y:S02]  /*9b70*/  FMUL.FTZ R5, R0, R133 ;  /* 0x0000008500057220 */ /* 0x000fe40000410000 */
[--C-:B------:R-:W-:Y:S02]  /*9b80*/  FFMA.FTZ R0, R102, c[0x0][0x2d0], -R103.reuse ;  /* 0x0000b40066007a23 */ /* 0x100fe40000010867 */
[----:B------:R-:W-:Y:S03]  /*9b90*/  FFMA.FTZ R109, R144, c[0x0][0x2d0], -R103 ;  /* 0x0000b400906d7a23 */ /* 0x000fe60000010867 */
[----:B------:R-:W2:Y:S10]  /*9ba0*/  MUFU.EX2 R3, R3 ;  /* 0x0000000300037308 */ /* 0x000eb40000000800 */
[----:B------:R3:W-:Y:S01]  /*9bb0*/  MUFU.EX2 R121, R6 ;  /* 0x0000000600797308 */ /* 0x0007e20000000800 */
[C---:B-1----:R-:W-:Y:S02]  /*9bc0*/  FMUL.FTZ R26, R2.reuse, R114 ;  /* 0x00000072021a7220 */ /* 0x042fe40000410000 */
[C---:B------:R-:W-:Y:S02]  /*9bd0*/  FMUL.FTZ R10, R2.reuse, R130 ;  /* 0x00000082020a7220 */ /* 0x040fe40000410000 */
[C---:B------:R-:W-:Y:S05]  /*9be0*/  FMUL.FTZ R11, R2.reuse, R131 ;  /* 0x00000083020b7220 */ /* 0x040fea0000410000 */
        /* <DEDUP_REMOVED lines=12> */
[----:B------:R-:W-:Y:S01]  /*9cb0*/  MUFU.EX2 R122, R109 ;  /* 0x0000006d007a7308 */ /* 0x000fe20000000800 */
[C---:B------:R-:W-:Y:S02]  /*9cc0*/  FMUL.FTZ R27, R2.reuse, R115 ;  /* 0x00000073021b7220 */ /* 0x040fe40000410000 */
[C---:B--2---:R-:W-:Y:S02]  /*9cd0*/  FFMA.FTZ R115, R2.reuse, R184, R3 ;  /* 0x000000b802737223 */ /* 0x044fe40000010003 */
        /* <DEDUP_REMOVED lines=24> */
[----:B-1----:R-:W-:Y:S01]  /*9e60*/  F2FP.PACK_AB R110, R127, R126 ;  /* 0x0000007e7f6e723e */ /* 0x002fe200000000ff */
        /* <DEDUP_REMOVED lines=14> */
[----:B------:R-:W-:Y:S01]  /*9f50*/  IADD3 R2, R171, R161, RZ ;  /* 0x000000a1ab027210 */ /* 0x000fe20007ffe0ff */
[--C-:B------:R-:W-:Y:S01]  /*9f60*/  FFMA.FTZ R0, R137, c[0x0][0x2d0], -R103.reuse ;  /* 0x0000b40089007a23 */ /* 0x100fe20000010867 */
[----:B------:R-:W-:Y:S02]  /*9f70*/  F2FP.PACK_AB R137, R121, R3 ;  /* 0x000000037989723e */ /* 0x000fe400000000ff */
[----:B------:R-:W1:Y:S01]  /*9f80*/  MUFU.EX2 R3, R149 ;  /* 0x0000009500037308 */ /* 0x000e620000000800 */
[----:B------:R-:W2:Y:S08]  /*9f90*/  LDSM.16.MT88.4 R104, [R2] ;  /* 0x000000000268783b */ /* 0x000eb00000004200 */
[----:B------:R-:W-:Y:S01]  /*9fa0*/  LDSM.16.MT88.4 R128, [R2+0x1800] ;  /* 0x001800000280783b */ /* 0x000fe20000004200 */
[----:B------:R-:W3:Y:S10]  /*9fb0*/  MUFU.EX2 R113, R0 ;  /* 0x0000000000717308 */ /* 0x000ef40000000800 */
[----:B------:R-:W4:Y:S01]  /*9fc0*/  MUFU.EX2 R149, R179 ;  /* 0x000000b300957308 */ /* 0x000f220000000800 */
[C---:B-1----:R-:W-:Y:S02]  /*9fd0*/  F2FP.PACK_AB R108, R102.reuse, R3 ;  /* 0x00000003666c723e */ /* 0x042fe400000000ff */
[----:B---3--:R-:W-:Y:S01]  /*9fe0*/  F2FP.PACK_AB R139, R113, R114 ;  /* 0x00000072718b723e */ /* 0x008fe200000000ff */
[----:B------:R-:W-:Y:S04]  /*9ff0*/  FADD.FTZ R0, R3, R140 ;  /* 0x0000008c03007221 */ /* 0x000fe80000010000 */
[----:B------:R-:W-:Y:S01]  /*a000*/  FADD.FTZ R123, R102, R0 ;  /* 0x00000000667b7221 */ /* 0x000fe20000010000 */
[C---:B------:R-:W-:Y:S01]  /*a010*/  IADD3 R102, R169.reuse, R2, RZ ;  /* 0x00000002a9667210 */ /* 0x040fe20007ffe0ff */
[C---:B--2---:R-:W-:Y:S05]  /*a020*/  HMMA.16816.F32 R4, R136.reuse, R104, R4 ;  /* 0x000000688804723c */ /* 0x044fea0000001804 */
[----:B------:R-:W-:Y:S03]  /*a030*/  IADD3 R0, R172, R161, RZ ;  /* 0x000000a1ac007210 */ /* 0x000fe60007ffe0ff */
[C---:B------:R-:W-:Y:S01]  /*a040*/  HMMA.16816.F32 R8, R136.reuse, R106, R8 ;  /* 0x0000006a8808723c */ /* 0x040fe20000001808 */
[----:B------:R-:W1:Y:S03]  /*a050*/  LDSM.16.MT88.4 R104, [R102] ;  /* 0x000000006668783b */ /* 0x000e660000004200 */
[----:B------:R-:W-:Y:S04]  /*a060*/  IADD3 R3, R169, R0, RZ ;  /* 0x00000000a9037210 */ /* 0x000fe80007ffe0ff */
[C---:B-1----:R-:W-:Y:S08]  /*a070*/  HMMA.16816.F32 R12, R136.reuse, R104, R12 ;  /* 0x00000068880c723c */ /* 0x042ff0000000180c */
[C---:B------:R-:W-:Y:S01]  /*a080*/  HMMA.16816.F32 R16, R136.reuse, R106, R16 ;  /* 0x0000006a8810723c */ /* 0x040fe20000001810 */
[----:B------:R-:W1:Y:S07]  /*a090*/  LDSM.16.MT88.4 R104, [R0] ;  /* 0x000000000068783b */ /* 0x000e6e0000004200 */
[C---:B-1----:R-:W-:Y:S08]  /*a0a0*/  HMMA.16816.F32 R20, R136.reuse, R104, R20 ;  /* 0x000000688814723c */ /* 0x042ff00000001814 */
[C---:B------:R-:W-:Y:S01]  /*a0b0*/  HMMA.16816.F32 R24, R136.reuse, R106, R24 ;  /* 0x0000006a8818723c */ /* 0x040fe20000001818 */
[----:B------:R-:W1:Y:S07]  /*a0c0*/  LDSM.16.MT88.4 R104, [R3] ;  /* 0x000000000368783b */ /* 0x000e6e0000004200 */
        /* <DEDUP_REMOVED lines=25> */
[--C-:B------:R-:W-:Y:S01]  /*a260*/  FFMA.FTZ R104, R141, c[0x0][0x2d0], -R103.reuse ;  /* 0x0000b4008d687a23 */ /* 0x100fe20000010867 */
[----:B------:R-:W-:Y:S03]  /*a270*/  HMMA.16816.F32 R96, R136, R106, R96 ;  /* 0x0000006a8860723c */ /* 0x000fe60000001860 */
[----:B------:R1:W-:Y:S04]  /*a280*/  MUFU.EX2 R112, R104 ;  /* 0x0000006800707308 */ /* 0x0003e80000000800 */
[----:B----4-:R-:W-:Y:S01]  /*a290*/  F2FP.PACK_AB R138, R149, R148 ;  /* 0x00000094958a723e */ /* 0x010fe200000000ff */
[--C-:B-1----:R-:W-:Y:S05]  /*a2a0*/  FFMA.FTZ R104, R142, c[0x0][0x2d0], -R103.reuse ;  /* 0x0000b4008e687a23 */ /* 0x102fea0000010867 */
[----:B------:R1:W2:Y:S02]  /*a2b0*/  MUFU.EX2 R120, R104 ;  /* 0x0000006800787308 */ /* 0x0002a40000000800 */
[--C-:B-1----:R-:W-:Y:S01]  /*a2c0*/  FFMA.FTZ R104, R145, c[0x0][0x2d0], -R103.reuse ;  /* 0x0000b40091687a23 */ /* 0x102fe20000010867 */
[----:B--2---:R-:W-:Y:S07]  /*a2d0*/  F2FP.PACK_AB R109, R120, R112 ;  /* 0x00000070786d723e */ /* 0x004fee00000000ff */
[----:B------:R1:W2:Y:S02]  /*a2e0*/  MUFU.EX2 R116, R104 ;  /* 0x0000006800747308 */ /* 0x0002a40000000800 */
[----:B-1----:R-:W1:Y:S01]  /*a2f0*/  LDSM.16.MT88.4 R104, [R2+0x800] ;  /* 0x000800000268783b */ /* 0x002e620000004200 */
[----:B--2---:R-:W-:Y:S07]  /*a300*/  F2FP.PACK_AB R111, R122, R116 ;  /* 0x000000747a6f723e */ /* 0x004fee00000000ff */
        /* <DEDUP_REMOVED lines=35> */
[----:B------:R-:W-:Y:S01]  /*a540*/  HMMA.16816.F32 R96, R108, R106, R96 ;  /* 0x0000006a6c60723c */ /* 0x000fe20000001860 */
[----:B------:R-:W1:Y:S02]  /*a550*/  LDSM.16.MT88.4 R108, [R2+0x1000] ;  /* 0x00100000026c783b */ /* 0x000e640000004200 */
[----:B------:R2:W-:Y:S01]  /*a560*/  MUFU.EX2 R117, R104 ;  /* 0x0000006800757308 */ /* 0x0005e20000000800 */
[--C-:B------:R-:W-:Y:S03]  /*a570*/  FFMA.FTZ R105, R151, c[0x0][0x2d0], -R103.reuse ;  /* 0x0000b40097697a23 */ /* 0x100fe60000010867 */
[----:B------:R-:W-:Y:S06]  /*a580*/  F2FP.PACK_AB R106, R158, R132 ;  /* 0x000000849e6a723e */ /* 0x000fec00000000ff */
[----:B------:R3:W-:Y:S01]  /*a590*/  MUFU.EX2 R145, R105 ;  /* 0x0000006900917308 */ /* 0x0007e20000000800 */
[----:B--2---:R-:W-:Y:S09]  /*a5a0*/  FFMA.FTZ R104, R146, c[0x0][0x2d0], -R103 ;  /* 0x0000b40092687a23 */ /* 0x004ff20000010867 */
[----:B------:R-:W-:Y:S01]  /*a5b0*/  MUFU.EX2 R146, R182 ;  /* 0x000000b600927308 */ /* 0x000fe20000000800 */
[----:B---3--:R-:W-:Y:S09]  /*a5c0*/  FADD.FTZ R105, R126, R123 ;  /* 0x0000007b7e697221 */ /* 0x008ff20000010000 */
[----:B------:R2:W-:Y:S02]  /*a5d0*/  MUFU.EX2 R118, R104 ;  /* 0x0000006800767308 */ /* 0x0005e40000000800 */
[----:B--2---:R-:W-:Y:S08]  /*a5e0*/  FFMA.FTZ R104, R147, c[0x0][0x2d0], -R103 ;  /* 0x0000b40093687a23 */ /* 0x004ff00000010867 */
[----:B------:R-:W2:Y:S10]  /*a5f0*/  MUFU.EX2 R147, R181 ;  /* 0x000000b500937308 */ /* 0x000eb40000000800 */
[----:B------:R3:W4:Y:S01]  /*a600*/  MUFU.EX2 R119, R104 ;  /* 0x0000006800777308 */ /* 0x0007220000000800 */
[----:B--2---:R-:W-:Y:S01]  /*a610*/  F2FP.PACK_AB R136, R147, R146 ;  /* 0x000000929388723e */ /* 0x004fe200000000ff */
[----:B---3--:R-:W-:Y:S01]  /*a620*/  FADD.FTZ R104, R121, R115 ;  /* 0x0000007379687221 */ /* 0x008fe20000010000 */
[----:B----4-:R-:W-:Y:S01]  /*a630*/  F2FP.PACK_AB R107, R145, R119 ;  /* 0x00000077916b723e */ /* 0x010fe200000000ff */
[----:B------:R-:W-:Y:S01]  /*a640*/  FADD.FTZ R121, R127, R105 ;  /* 0x000000697f797221 */ /* 0x000fe20000010000 */
[----:B------:R-:W-:Y:S01]  /*a650*/  F2FP.PACK_AB R105, R118, R117 ;  /* 0x000000757669723e */ /* 0x000fe200000000ff */
[----:B------:R-:W-:Y:S04]  /*a660*/  FADD.FTZ R104, R114, R104 ;  /* 0x0000006872687221 */ /* 0x000fe80000010000 */
[----:B------:R-:W-:Y:S04]  /*a670*/  FADD.FTZ R104, R113, R104 ;  /* 0x0000006871687221 */ /* 0x000fe80000010000 */
[----:B------:R-:W-:Y:S02]  /*a680*/  FADD.FTZ R104, R112, R104 ;  /* 0x0000006870687221 */ /* 0x000fe40000010000 */
[----:B------:R-:W2:Y:S02]  /*a690*/  LDSM.16.MT88.4 R112, [R102+0x1000] ;  /* 0x001000006670783b */ /* 0x000ea40000004200 */
[----:B------:R-:W-:Y:S04]  /*a6a0*/  FADD.FTZ R104, R120, R104 ;  /* 0x0000006878687221 */ /* 0x000fe80000010000 */
[----:B------:R-:W-:Y:S01]  /*a6b0*/  FADD.FTZ R120, R116, R104 ;  /* 0x0000006874787221 */ /* 0x000fe20000010000 */
[----:B------:R-:W-:Y:S01]  /*a6c0*/  F2FP.PACK_AB R104, R125, R124 ;  /* 0x0000007c7d68723e */ /* 0x000fe200000000ff */
[----:B------:R-:W-:Y:S04]  /*a6d0*/  FFMA.FTZ R116, R152, c[0x0][0x2d0], -R103 ;  /* 0x0000b40098747a23 */ /* 0x000fe80000010867 */
[----:B------:R3:W-:Y:S02]  /*a6e0*/  MUFU.EX2 R142, R116 ;  /* 0x00000074008e7308 */ /* 0x0007e40000000800 */
[C---:B-1----:R-:W-:Y:S08]  /*a6f0*/  HMMA.16816.F32 R4, R104.reuse, R108, R4 ;  /* 0x0000006c6804723c */ /* 0x042ff00000001804 */
[C---:B------:R-:W-:Y:S01]  /*a700*/  HMMA.16816.F32 R8, R104.reuse, R110, R8 ;  /* 0x0000006e6808723c */ /* 0x040fe20000001808 */
[----:B------:R-:W1:Y:S03]  /*a710*/  LDSM.16.MT88.4 R108, [R0+0x1000] ;  /* 0x00100000006c783b */ /* 0x000e660000004200 */
[----:B---3--:R-:W-:Y:S04]  /*a720*/  FADD.FTZ R116, R124, R121 ;  /* 0x000000797c747221 */ /* 0x008fe80000010000 */
        /* <DEDUP_REMOVED lines=28> */
[----:B------:R-:W-:Y:S01]  /*a8f0*/  FFMA.FTZ R108, R153, c[0x0][0x2d0], -R103 ;  /* 0x0000b400996c7a23 */ /* 0x000fe20000010867 */
[C---:B------:R-:W-:Y:S03]  /*a900*/  HMMA.16816.F32 R88, R104.reuse, R110, R88 ;  /* 0x0000006e6858723c */ /* 0x040fe60000001858 */
[----:B------:R1:W3:Y:S01]  /*a910*/  MUFU.EX2 R141, R108 ;  /* 0x0000006c008d7308 */ /* 0x0002e20000000800 */
[----:B------:R-:W-:Y:S02]  /*a920*/  FADD.FTZ R109, R122, R120 ;  /* 0x000000787a6d7221 */ /* 0x000fe40000010000 */
[----:B------:R-:W4:Y:S02]  /*a930*/  LDSM.16.MT88.4 R120, [R102+0x1800] ;  /* 0x001800006678783b */ /* 0x000f240000004200 */
[----:B------:R-:W-:Y:S04]  /*a940*/  FADD.FTZ R109, R117, R109 ;  /* 0x0000006d756d7221 */ /* 0x000fe80000010000 */
[----:B------:R-:W-:Y:S02]  /*a950*/  FADD.FTZ R117, R125, R116 ;  /* 0x000000747d757221 */ /* 0x000fe40000010000 */
[----:B------:R-:W-:Y:S02]  /*a960*/  FADD.FTZ R116, R118, R109 ;  /* 0x0000006d76747221 */ /* 0x000fe40000010000 */
[----:B------:R-:W-:Y:S01]  /*a970*/  FADD.FTZ R144, R132, R117 ;  /* 0x0000007584907221 */ /* 0x000fe20000010000 */
[C---:B--2---:R-:W-:Y:S03]  /*a980*/  HMMA.16816.F32 R92, R104.reuse, R112, R92 ;  /* 0x00000070685c723c */ /* 0x044fe6000000185c */
[----:B------:R-:W-:Y:S05]  /*a990*/  FADD.FTZ R143, R119, R116 ;  /* 0x00000074778f7221 */ /* 0x000fea0000010000 */
[----:B------:R-:W-:Y:S01]  /*a9a0*/  HMMA.16816.F32 R96, R104, R114, R96 ;  /* 0x000000726860723c */ /* 0x000fe20000001860 */
[----:B------:R-:W-:Y:S03]  /*a9b0*/  LDSM.16.MT88.4 R104, [R3+0x1800] ;  /* 0x001800000368783b */ /* 0x000fe60000004200 */
[--C-:B-1----:R-:W-:Y:S01]  /*a9c0*/  FFMA.FTZ R108, R155, c[0x0][0x2d0], -R103.reuse ;  /* 0x0000b4009b6c7a23 */ /* 0x102fe20000010867 */
[----:B---3--:R-:W-:Y:S01]  /*a9d0*/  F2FP.PACK_AB R137, R141, R142 ;  /* 0x0000008e8d89723e */ /* 0x008fe200000000ff */
[----:B------:R-:W-:Y:S02]  /*a9e0*/  FFMA.FTZ R103, R154, c[0x0][0x2d0], -R103 ;  /* 0x0000b4009a677a23 */ /* 0x000fe40000010867 */
[----:B------:R1:W-:Y:S10]  /*a9f0*/  MUFU.EX2 R140, R108 ;  /* 0x0000006c008c7308 */ /* 0x0003f40000000800 */
[----:B------:R-:W2:Y:S01]  /*aa00*/  MUFU.EX2 R103, R103 ;  /* 0x0000006700677308 */ /* 0x000ea20000000800 */
[----:B-1----:R-:W1:Y:S01]  /*aa10*/  LDSM.16.MT88.4 R108, [R0+0x1800] ;  /* 0x00180000006c783b */ /* 0x002e620000004200 */
[----:B--2---:R-:W-:Y:S07]  /*aa20*/  F2FP.PACK_AB R139, R103, R140 ;  /* 0x0000008c678b723e */ /* 0x004fee00000000ff */
[C---:B------:R-:W-:Y:S01]  /*aa30*/  HMMA.16816.F32 R132, R136.reuse, R128, R4 ;  /* 0x000000808884723c */ /* 0x040fe20000001804 */
[----:B------:R-:W2:Y:S07]  /*aa40*/  LDSM.16.MT88.4 R4, [R2+0x3800] ;  /* 0x003800000204783b */ /* 0x000eae0000004200 */
[C---:B------:R-:W-:Y:S01]  /*aa50*/  HMMA.16816.F32 R128, R136.reuse, R130, R8 ;  /* 0x000000828880723c */ /* 0x040fe20000001808 */
[----:B------:R-:W3:Y:S07]  /*aa60*/  LDSM.16.MT88.4 R8, [R102+0x3800] ;  /* 0x003800006608783b */ /* 0x000eee0000004200 */
[C---:B----4-:R-:W-:Y:S01]  /*aa70*/  HMMA.16816.F32 R124, R136.reuse, R120, R12 ;  /* 0x00000078887c723c */ /* 0x050fe2000000180c */
[----:B------:R-:W4:Y:S07]  /*aa80*/  LDSM.16.MT88.4 R12, [R0+0x3800] ;  /* 0x00380000000c783b */ /* 0x000f2e0000004200 */
[C---:B------:R-:W-:Y:S01]  /*aa90*/  HMMA.16816.F32 R120, R136.reuse, R122, R16 ;  /* 0x0000007a8878723c */ /* 0x040fe20000001810 */
[----:B------:R-:W-:Y:S07]  /*aaa0*/  LDSM.16.MT88.4 R16, [R102+0x5800] ;  /* 0x005800006610783b */ /* 0x000fee0000004200 */
[C---:B-1----:R-:W-:Y:S01]  /*aab0*/  HMMA.16816.F32 R116, R136.reuse, R108, R20 ;  /* 0x0000006c8874723c */ /* 0x042fe20000001814 */
[----:B------:R1:W-:Y:S07]  /*aac0*/  LDSM.16.MT88.4 R20, [R0+0x5800] ;  /* 0x005800000014783b */ /* 0x0003ee0000004200 */
[C---:B------:R-:W-:Y:S08]  /*aad0*/  HMMA.16816.F32 R112, R136.reuse, R110, R24 ;  /* 0x0000006e8870723c */ /* 0x040ff00000001818 */
[C---:B------:R-:W-:Y:S08]  /*aae0*/  HMMA.16816.F32 R108, R136.reuse, R104, R28 ;  /* 0x00000068886c723c */ /* 0x040ff0000000181c */
[C---:B------:R-:W-:Y:S04]  /*aaf0*/  HMMA.16816.F32 R104, R136.reuse, R106, R32 ;  /* 0x0000006a8868723c */ /* 0x040fe80000001820 */
[----:B-1----:R-:W-:Y:S04]  /*ab00*/  FADD.FTZ R0, R145, R143 ;  /* 0x0000008f91007221 */ /* 0x002fe80000010000 */
[C---:B--2---:R-:W-:Y:S04]  /*ab10*/  HMMA.16816.F32 R36, R136.reuse, R4, R36 ;  /* 0x000000048824723c */ /* 0x044fe80000001824 */
[----:B------:R-:W-:Y:S04]  /*ab20*/  FADD.FTZ R0, R142, R0 ;  /* 0x000000008e007221 */ /* 0x000fe80000010000 */
[C---:B------:R-:W-:Y:S01]  /*ab30*/  HMMA.16816.F32 R40, R136.reuse, R6, R40 ;  /* 0x000000068828723c */ /* 0x040fe20000001828 */
[----:B------:R-:W1:Y:S03]  /*ab40*/  LDSM.16.MT88.4 R4, [R3+0x3800] ;  /* 0x003800000304783b */ /* 0x000e660000004200 */
[----:B------:R-:W-:Y:S04]  /*ab50*/  FADD.FTZ R0, R141, R0 ;  /* 0x000000008d007221 */ /* 0x000fe80000010000 */
[C---:B---3--:R-:W-:Y:S08]  /*ab60*/  HMMA.16816.F32 R44, R136.reuse, R8, R44 ;  /* 0x00000008882c723c */ /* 0x048ff0000000182c */
[C---:B------:R-:W-:Y:S01]  /*ab70*/  HMMA.16816.F32 R48, R136.reuse, R10, R48 ;  /* 0x0000000a8830723c */ /* 0x040fe20000001830 */
[----:B------:R2:W3:Y:S07]  /*ab80*/  LDSM.16.MT88.4 R8, [R2+0x5800] ;  /* 0x005800000208783b */ /* 0x0004ee0000004200 */
[C---:B----4-:R-:W-:Y:S08]  /*ab90*/  HMMA.16816.F32 R52, R136.reuse, R12, R52 ;  /* 0x0000000c8834723c */ /* 0x050ff00000001834 */
[C---:B------:R-:W-:Y:S01]  /*aba0*/  HMMA.16816.F32 R56, R136.reuse, R14, R56 ;  /* 0x0000000e8838723c */ /* 0x040fe20000001838 */
[----:B------:R4:W5:Y:S03]  /*abb0*/  LDSM.16.MT88.4 R12, [R3+0x5800] ;  /* 0x00580000030c783b */ /* 0x0009660000004200 */
[----:B--2---:R-:W-:Y:S04]  /*abc0*/  FADD.FTZ R2, R158, R144 ;  /* 0x000000909e027221 */ /* 0x004fe80000010000 */
[C---:B-1----:R-:W-:Y:S04]  /*abd0*/  HMMA.16816.F32 R60, R136.reuse, R4, R60 ;  /* 0x00000004883c723c */ /* 0x042fe8000000183c */
[----:B------:R-:W-:Y:S04]  /*abe0*/  FADD.FTZ R2, R146, R2 ;  /* 0x0000000292027221 */ /* 0x000fe80000010000 */
[----:B------:R-:W-:Y:S01]  /*abf0*/  FADD.FTZ R2, R147, R2 ;  /* 0x0000000293027221 */ /* 0x000fe20000010000 */
[C---:B------:R-:W-:Y:S03]  /*ac00*/  HMMA.16816.F32 R64, R136.reuse, R6, R64 ;  /* 0x000000068840723c */ /* 0x040fe60000001840 */
[----:B----4-:R-:W-:Y:S05]  /*ac10*/  FADD.FTZ R3, R148, R2 ;  /* 0x0000000294037221 */ /* 0x010fea0000010000 */
[C---:B---3--:R-:W-:Y:S04]  /*ac20*/  HMMA.16816.F32 R68, R136.reuse, R8, R68 ;  /* 0x000000088844723c */ /* 0x048fe80000001844 */
[----:B------:R-:W-:Y:S01]  /*ac30*/  FADD.FTZ R2, R140, R0 ;  /* 0x000000008c027221 */ /* 0x000fe20000010000 */
[----:B------:R-:W-:Y:S01]  /*ac40*/  IADD3 R0, R176, -0x2, RZ ;  /* 0xfffffffeb0007810 */ /* 0x000fe20007ffe0ff */
[----:B------:R-:W-:Y:S02]  /*ac50*/  FADD.FTZ R183, R149, R3 ;  /* 0x0000000395b77221 */ /* 0x000fe40000010000 */
[C---:B------:R-:W-:Y:S03]  /*ac60*/  HMMA.16816.F32 R72, R136.reuse, R10, R72 ;  /* 0x0000000a8848723c */ /* 0x040fe60000001848 */
[----:B------:R-:W-:Y:S01]  /*ac70*/  ISETP.GE.AND P0, PT, R0, R188, PT ;  /* 0x000000bc0000720c */ /* 0x000fe20003f06270 */
[----:B------:R-:W-:Y:S04]  /*ac80*/  FADD.FTZ R184, R103, R2 ;  /* 0x0000000267b87221 */ /* 0x000fe80000010000 */
[C---:B------:R-:W-:Y:S08]  /*ac90*/  HMMA.16816.F32 R76, R136.reuse, R16, R76 ;  /* 0x00000010884c723c */ /* 0x040ff0000000184c */
[C---:B------:R-:W-:Y:S08]  /*aca0*/  HMMA.16816.F32 R80, R136.reuse, R18, R80 ;  /* 0x000000128850723c */ /* 0x040ff00000001850 */
[C---:B------:R-:W-:Y:S08]  /*acb0*/  HMMA.16816.F32 R84, R136.reuse, R20, R84 ;  /* 0x000000148854723c */ /* 0x040ff00000001854 */
[C---:B------:R-:W-:Y:S08]  /*acc0*/  HMMA.16816.F32 R88, R136.reuse, R22, R88 ;  /* 0x000000168858723c */ /* 0x040ff00000001858 */
[C---:B-----5:R-:W-:Y:S08]  /*acd0*/  HMMA.16816.F32 R92, R136.reuse, R12, R92 ;  /* 0x0000000c885c723c */ /* 0x060ff0000000185c */
[----:B------:R-:W-:Y:S01]  /*ace0*/  HMMA.16816.F32 R96, R136, R14, R96 ;  /* 0x0000000e8860723c */ /* 0x000fe20000001860 */
[----:B------:R-:W-:Y:S07]  /*acf0*/  @!UPT UIADD3 URZ, URZ, URZ, URZ ;  /* 0x0000003f3f3ff290 */ /* 0x000fee000fffe03f */
[----:B------:R-:W-:-:S11]  /*ad00*/  @!P0 BRA `(.L_x_2070) ;  /* 0x0000057000008947 */ /* 0x000fd60003800000 */
[----:B------:R-:W-:Y:S01]  /*ad10*/  SHF.R.S32.HI R7, RZ, 0x1f, R186 ;  /* 0x0000001fff077819 */ /* 0x000fe200000114ba */
[----:B------:R-:W-:Y:S01]  /*ad20*/  IMAD.MOV.U32 R214, RZ, RZ, c[0x0][0x2b8] ;  /* 0x0000ae00ffd67624 */ /* 0x000fe200078e00ff */
[----:B------:R-:W-:Y:S01]  /*ad30*/  SHF.R.S32.HI R6, RZ, 0x1f, R177 ;  /* 0x0000001fff067819 */ /* 0x000fe200000114b1 */
[----:B------:R-:W-:Y:S01]  /*ad40*/  IMAD R209, R187, 0x20, R205 ;  /* 0x00000020bbd17824 */ /* 0x000fe200078e02cd */
[----:B------:R-:W-:Y:S01]  /*ad50*/  SHF.L.U64.HI R14, R186, 0x1, R7 ;  /* 0x00000001ba0e7819 */ /* 0x000fe20000010207 */
[----:B------:R-:W-:Y:S01]  /*ad60*/  IMAD.MOV.U32 R174, RZ, RZ, RZ ;  /* 0x000000ffffae7224 */ /* 0x000fe200078e00ff */
[----:B------:R-:W-:Y:S01]  /*ad70*/  ISETP.NE.AND P5, PT, R214, 0x1, PT ;  /* 0x00000001d600780c */ /* 0x000fe20003fa5270 */
[----:B------:R-:W-:Y:S01]  /*ad80*/  IMAD.SHL.U32 R18, R185, 0x2, RZ ;  /* 0x00000002b9127824 */ /* 0x000fe200078e00ff */
[C---:B------:R-:W-:Y:S01]  /*ad90*/  IADD3 R2, R209.reuse, R150, R193 ;  /* 0x00000096d1027210 */ /* 0x040fe20007ffe0c1 */
[----:B------:R-:W-:Y:S01]  /*ada0*/  IMAD.SHL.U32 R17, R186, 0x2, RZ ;  /* 0x00000002ba117824 */ /* 0x000fe200078e00ff */
[----:B------:R-:W-:Y:S01]  /*adb0*/  ISETP.GT.AND P4, PT, R209, 0x3f, PT ;  /* 0x0000003fd100780c */ /* 0x000fe20003f84270 */
[C---:B------:R-:W-:Y:S01]  /*adc0*/  IMAD.SHL.U32 R16, R177.reuse, 0x2, RZ ;  /* 0x00000002b1107824 */ /* 0x040fe200078e00ff */
[----:B------:R-:W-:Y:S02]  /*add0*/  IADD3 R2, R2, -0x80, RZ ;  /* 0xffffff8002027810 */ /* 0x000fe40007ffe0ff */
[----:B------:R-:W-:Y:S02]  /*ade0*/  SHF.R.S32.HI R209, RZ, 0x1f, R185 ;  /* 0x0000001fffd17819 */ /* 0x000fe400000114b9 */
[----:B------:R-:W-:Y:S01]  /*adf0*/  SHF.L.U64.HI R13, R177, 0x1, R6 ;  /* 0x00000001b10d7819 */ /* 0x000fe20000010206 */
[----:B------:R-:W-:Y:S01]  /*ae00*/  IMAD.MOV.U32 R0, RZ, RZ, R2 ;  /* 0x000000ffff007224 */ /* 0x000fe200078e0002 */
[----:B------:R-:W-:Y:S01]  /*ae10*/  SHF.L.U64.HI R15, R185, 0x1, R209 ;  /* 0x00000001b90f7819 */ /* 0x000fe200000102d1 */
        /* <DEDUP_REMOVED lines=24> */
.L_x_2188:
[----:B------:R-:W-:-:S05]  /*afa0*/  BRA.DIV ~URZ, `(.L_x_2072) ;  /* 0x0000d7427f007947 */ /* 0x000fca000b800000 */
[----:B------:R-:W3:Y:S01]  /*afb0*/  SHFL.IDX PT, R0, R12, RZ, 0x181f ;  /* 0x00181fff0c007589 */ /* 0x000ee200000e0000 */
[----:B------:R-:W-:Y:S02]  /*afc0*/  ISETP.GE.AND P4, PT, R177, c[0x0][0x1d4], PT ;  /* 0x00007500b1007a0c */ /* 0x000fe40003f86270 */
[----:B------:R-:W-:Y:S02]  /*afd0*/  ISETP.GE.AND P3, PT, R186, c[0x0][0x1d4], PT ;  /* 0x00007500ba007a0c */ /* 0x000fe40003f66270 */
[----:B------:R-:W-:Y:S02]  /*afe0*/  SEL R10, RZ, 0x10, P4 ;  /* 0x00000010ff0a7807 */ /* 0x000fe40002000000 */
[----:B---3--:R-:W-:Y:S05]  /*aff0*/  IADD3 R8, P0, R0, R16, RZ ;  /* 0x0000001000087210 */ /* 0x008fea0007f1e0ff */
[----:B--2---:R-:W-:Y:S01]  /*b000*/  IMAD.X R9, R4, 0x1, R13, P0 ;  /* 0x0000000104097824 */ /* 0x004fe200000e060d */
[----:B------:R-:W-:Y:S05]  /*b010*/  IADD3 R6, P0, R0, R17, RZ ;  /* 0x0000001100067210 */ /* 0x000fea0007f1e0ff */
[----:B------:R-:W-:Y:S01]  /*b020*/  IMAD.X R7, R4, 0x1, R14, P0 ;  /* 0x0000000104077824 */ /* 0x000fe200000e060e */
[----:B------:R-:W-:Y:S01]  /*b030*/  IADD3 R2, P0, R0, R18, RZ ;  /* 0x0000001200027210 */ /* 0x000fe20007f1e0ff */
[----:B------:R-:W-:Y:S04]  /*b040*/  IMAD R0, R178, 0x6000, R207 ;  /* 0x00006000b2007824 */ /* 0x000fe800078e02cf */
[----:B------:R-:W-:Y:S01]  /*b050*/  IMAD.X R3, R4, 0x1, R15, P0 ;  /* 0x0000000104037824 */ /* 0x000fe200000e060f */
[----:B------:R-:W-:Y:S01]  /*b060*/  @!PT LDS RZ, [RZ] ;  /* 0x00000000fffff984 */ /* 0x000fe20000000800 */
[----:B------:R-:W-:Y:S01]  /*b070*/  @!PT LDS RZ, [RZ] ;  /* 0x00000000fffff984 */ /* 0x000fe20000000800 */
[----:B------:R2:W-:Y:S01]  /*b080*/  LDGSTS.E.BYPASS.LTC128B.128 [R0], [R8.64], !P4 ;  /* 0x0000000008007fae */ /* 0x0005e2000e101d46 */
[----:B------:R-:W-:Y:S03]  /*b090*/  ISETP.GE.AND P0, PT, R185, c[0x0][0x1d4], PT ;  /* 0x00007500b9007a0c */ /* 0x000fe60003f06270 */
[----:B------:R2:W-:Y:S01]  /*b0a0*/  LDGSTS.E.BYPASS.LTC128B.128 [R0+0x2000], [R6.64], !P3 ;  /* 0x0200000006007fae */ /* 0x0005e2000d901d46 */
[----:B------:R-:W-:Y:S03]  /*b0b0*/  SEL R11, RZ, 0x10, P0 ;  /* 0x00000010ff0b7807 */ /* 0x000fe60000000000 */
[----:B------:R3:W4:Y:S06]  /*b0c0*/  SHFL.IDX PT, R4, R5, 0x1, 0x181f ;  /* 0x00381f0005047f89 */ /* 0x00072c00000e0000 */
[----:B------:R5:W-:Y:S01]  /*b0d0*/  LDGSTS.E.BYPASS.LTC128B.128 [R0+0x4000], [R2.64], !P0 ;  /* 0x0400000002007fae */ /* 0x000be2000c101d46 */
[----:B-1-3--:R-:W-:Y:S03]  /*b0e0*/  SEL R5, RZ, 0x10, P3 ;  /* 0x00000010ff057807 */ /* 0x00afe60001800000 */
[----:B-----5:R2:W1:Y:S04]  /*b0f0*/  SHFL.IDX PT, R2, R12, 0x1, 0x181f ;  /* 0x00381f000c027f89 */ /* 0x02046800000e0000 */
.L_x_2189:
[C---:B----4-:R-:W-:Y:S04]  /*b100*/  IADD3 R3, -R10.reuse, 0x10, RZ ;  /* 0x000000100a037810 */ /* 0x050fe80007ffe1ff */
[----:B------:R-:W-:Y:S04]  /*b110*/  LOP3.LUT R3, R3, 0xf, RZ, 0xc0, !PT ;  /* 0x0000000f03037812 */ /* 0x000fe800078ec0ff */
[----:B-12---:R-:W-:Y:S02]  /*b120*/  IADD3 R8, P3, P0, R3, R2, R16 ;  /* 0x0000000203087210 */ /* 0x006fe4000787e010 */
[----:B------:R-:W-:Y:S02]  /*b130*/  IADD3 R3, -R5, 0x10, RZ ;  /* 0x0000001005037810 */ /* 0x000fe40007ffe1ff */
[----:B------:R-:W-:Y:S02]  /*b140*/  IADD3.X R9, RZ, R4, R13, P3, P0 ;  /* 0x00000004ff097210 */ /* 0x000fe40001fe040d */
[----:B------:R-:W-:Y:S04]  /*b150*/  LOP3.LUT R3, R3, 0xf, RZ, 0xc0, !PT ;  /* 0x0000000f03037812 */ /* 0x000fe800078ec0ff */
[----:B------:R-:W-:Y:S02]  /*b160*/  IADD3 R6, P3, P0, R3, R2, R17 ;  /* 0x0000000203067210 */ /* 0x000fe4000787e011 */
[----:B------:R-:W-:Y:S02]  /*b170*/  IADD3 R3, -R11, 0x10, RZ ;  /* 0x000000100b037810 */ /* 0x000fe40007ffe1ff */
[----:B------:R-:W-:Y:S02]  /*b180*/  IADD3.X R7, RZ, R4, R14, P3, P0 ;  /* 0x00000004ff077210 */ /* 0x000fe40001fe040e */
        /* <DEDUP_REMOVED lines=9> */
[----:B------:R-:W-:Y:S11]  /*b220*/  ISETP.NE.U32.AND P0, PT, R5, RZ, PT ;  /* 0x000000ff0500720c */ /* 0x000ff60003f05070 */
[----:B------:R-:W-:Y:S02]  /*b230*/  @!UPT UIADD3 URZ, URZ, URZ, URZ ;  /* 0x0000003f3f3ff290 */ /* 0x000fe4000fffe03f */
[----:B------:R1:W-:Y:S01]  /*b240*/  LDGSTS.E.BYPASS.LTC128B.128.ZFILL [R0+0x3000], [R6.64], P0 ;  /* 0x0300000006007fae */ /* 0x0003e20008141d46 */
[----:B------:R-:W-:Y:S11]  /*b250*/  ISETP.NE.U32.AND P0, PT, R11, RZ, PT ;  /* 0x000000ff0b00720c */ /* 0x000ff60003f05070 */
[----:B------:R-:W-:Y:S02]  /*b260*/  @!UPT UIADD3 URZ, URZ, URZ, URZ ;  /* 0x0000003f3f3ff290 */ /* 0x000fe4000fffe03f */
[----:B------:R1:W-:Y:S02]  /*b270*/  LDGSTS.E.BYPASS.LTC128B.128.ZFILL [R0+0x5000], [R2.64], P0 ;  /* 0x0500000002007fae */ /* 0x0003e40008141d46 */
.L_x_2070:
[----:B------:R-:W-:Y:S05]  /*b280*/  BSYNC B0 ;  /* 0x0000000000007941 */ /* 0x000fea0003800000 */
.L_x_2069:
[C---:B-1----:R-:W-:Y:S01]  /*b290*/  IADD3 R0, R163.reuse, 0x1, RZ ;  /* 0x00000001a3007810 */ /* 0x042fe20007ffe0ff */
[----:B------:R-:W0:Y:S01]  /*b2a0*/  LDGDEPBAR ;  /* 0x00000000000079af */ /* 0x000e220000000000 */
[----:B------:R-:W-:Y:S01]  /*b2b0*/  ISETP.GE.AND P0, PT, R163, 0x1, PT ;  /* 0x00000001a300780c */ /* 0x000fe20003f06270 */
[----:B------:R-:W-:Y:S01]  /*b2c0*/  IMAD.MOV.U32 R103, RZ, RZ, R100 ;  /* 0x000000ffff677224 */ /* 0x000fe200078e0064 */
[----:B------:R-:W-:Y:S01]  /*b2d0*/  IADD3 R173, R176, -0x1, RZ ;  /* 0xffffffffb0ad7810 */ /* 0x000fe20007ffe0ff */
[----:B------:R-:W-:Y:S01]  /*b2e0*/  IMAD.MOV.U32 R102, RZ, RZ, R101 ;  /* 0x000000ffff667224 */ /* 0x000fe200078e0065 */
[----:B------:R-:W-:Y:S02]  /*b2f0*/  SEL R163, R0, RZ, !P0 ;  /* 0x000000ff00a37207 */ /* 0x000fe40004000000 */
[----:B------:R-:W-:Y:S01]  /*b300*/  ISETP.GT.AND P0, PT, R176, R192, PT ;  /* 0x000000c0b000720c */ /* 0x000fe20003f04270 */
[----:B------:R-:W-:Y:S11]  /*b310*/  IMAD.MOV.U32 R176, RZ, RZ, R173 ;  /* 0x000000ffffb07224 */ /* 0x000ff600078e00ad */
[----:B------:R-:W-:Y:S01]  /*b320*/  @!UPT UIADD3 URZ, URZ, URZ, URZ ;  /* 0x0000003f3f3ff290 */ /* 0x000fe2000fffe03f */
[----:B------:R-:W-:-:S05]  /*b330*/  @P0 BRA `(.L_x_2073) ;  /* 0xffffc20000000947 */ /* 0x000fca000383ffff */
.L_x_2056:
        /* <DEDUP_REMOVED lines=21> */
.L_x_2076:
[----:B------:R-:W-:-:S04]  /*b490*/  MOV R3, c[0x0][0x32c] ;  /* 0x0000cb0000037a02 */ /* 0x000fc80000000f00 */
[----:B------:R-:W-:-:S13]  /*b4a0*/  ISETP.NE.AND P0, PT, R3, 0x1, PT ;  /* 0x000000010300780c */ /* 0x000fda0003f05270 */
[----:B------:R-:W-:-:S05]  /*b4b0*/  @P0 IMAD.HI.U32 R3, R0, c[0x0][0x330], RZ ;  /* 0x0000cc0000030a27 */ /* 0x000fca00078e00ff */
[----:B------:R-:W-:Y:S02]  /*b4c0*/  @P0 SHF.R.U32.HI R0, RZ, c[0x0][0x334], R3 ;  /* 0x0000cd00ff000a19 */ /* 0x000fe40000011603 */
.L_x_2077:
[----:B------:R-:W-:Y:S05]  /*b4d0*/  BSYNC B0 ;  /* 0x0000000000007941 */ /* 0x000fea0003800000 */
.L_x_2075:
[----:B------:R-:W-:-:S05]  /*b4e0*/  IMAD R0, R0, c[0x0][0x32c], RZ ;  /* 0x0000cb0000007a24 */ /* 0x000fca00078e02ff */
[----:B------:R-:W-:-:S04]  /*b4f0*/  IMNMX R2, R2, R0, !PT ;  /* 0x0000000002027217 */ /* 0x000fc80007800200 */
.L_x_2074:
[----:B------:R-:W-:Y:S01]  /*b500*/  IADD3 R2, R2, 0x3f, RZ ;  /* 0x0000003f02027810 */ /* 0x000fe20007ffe0ff */
[----:B------:R-:W-:Y:S02]  /*b510*/  IMAD.MOV.U32 R209, RZ, RZ, 0x1f ;  /* 0x0000001fffd17424 */ /* 0x000fe400078e00ff */
[----:B------:R-:W-:Y:S01]  /*b520*/  IMAD.MOV.U32 R192, RZ, RZ, -0x1 ;  /* 0xffffffffffc07424 */ /* 0x000fe200078e00ff */
        /* <DEDUP_REMOVED lines=8> */
.L_x_2088:
[----:B------:R-:W-:Y:S04]  /*b5b0*/  DEPBAR.LE SB0, 0x2 ;  /* 0x000080800000791a */ /* 0x000fe80000000000 */
[----:B------:R-:W-:Y:S01]  /*b5c0*/  WARPSYNC 0xffffffff ;  /* 0xffffffff00007948 */ /* 0x000fe20003800000 */
[----:B------:R-:W-:Y:S01]  /*b5d0*/  BAR.SYNC.DEFER_BLOCKING 0x0 ;  /* 0x0000000000007b1d */ /* 0x000fe20000010000 */
[----:B------:R-:W-:Y:S01]  /*b5e0*/  IMAD R162, R163, 0x6000, RZ ;  /* 0x00006000a3a27824 */ /* 0x000fe200078e02ff */
[----:B------:R-:W-:Y:S01]  /*b5f0*/  LOP3.LUT P2, RZ, R187, 0x2, RZ, 0xc0, !PT ;  /* 0x00000002bbff7812 */ /* 0x000fe2000784c0ff */
[----:B------:R-:W-:Y:S01]  /*b600*/  IMAD.MOV.U32 R2, RZ, RZ, 0x20 ;  /* 0x00000020ff027424 */ /* 0x000fe200078e00ff */
[----:B------:R-:W-:Y:S02]  /*b610*/  ISETP.GE.AND P0, PT, R188, R173, PT ;  /* 0x000000adbc00720c */ /* 0x000fe40003f06270 */
[----:B------:R-:W-:Y:S02]  /*b620*/  IADD3 R100, R170, R162, RZ ;  /* 0x000000a2aa647210 */ /* 0x000fe40007ffe0ff */
[----:B------:R-:W-:Y:S05]  /*b630*/  SEL R160, R2, 0xffffffe0, !P2 ;  /* 0xffffffe002a07807 */ /* 0x000fea0005000000 */
[----:B------:R-:W-:Y:S01]  /*b640*/  IMAD.IADD R103, R160, 0x1, R100 ;  /* 0x00000001a0677824 */ /* 0x000fe200078e0264 */
        /* <DEDUP_REMOVED lines=36> */
.L_x_2190:
        /* <DEDUP_REMOVED lines=22> */
.L_x_2191:
[C---:B--2---:R-:W-:Y:S02]  /*b9f0*/  IADD3 R3, -R6.reuse, 0x10, RZ ;  /* 0x0000001006037810 */ /* 0x044fe40007ffe1ff */
[----:B------:R-:W-:Y:S02]  /*ba00*/  ISETP.NE.U32.AND P3, PT, R6, RZ, PT ;  /* 0x000000ff0600720c */ /* 0x000fe40003f65070 */
[----:B------:R-:W-:Y:S04]  /*ba10*/  LOP3.LUT R3, R3, 0xf, RZ, 0xc0, !PT ;  /* 0x0000000f03037812 */ /* 0x000fe800078ec0ff */
[-C--:B---34-:R-:W-:Y:S02]  /*ba20*/  IADD3 R12, P1, P0, R3, R2.reuse, R23 ;  /* 0x00000002030c7210 */ /* 0x098fe4000783e017 */
        /* <DEDUP_REMOVED lines=17> */
.L_x_2080:
[----:B------:R-:W-:Y:S05]  /*bb40*/  BSYNC B0 ;  /* 0x0000000000007941 */ /* 0x000fea0003800000 */
.L_x_2079:
[----:B------:R-:W0:Y:S01]  /*bb50*/  LDGDEPBAR ;  /* 0x00000000000079af */ /* 0x000e220000000000 */
[----:B------:R-:W-:Y:S01]  /*bb60*/  WARPSYNC 0xffffffff ;  /* 0xffffffff00007948 */ /* 0x000fe20003800000 */
[C---:B--23--:R-:W-:Y:S01]  /*bb70*/  HMMA.16816.F32 R4, R32.reuse, R8, RZ ;  /* 0x000000082004723c */ /* 0x04cfe200000018ff */
[----:B------:R-:W-:Y:S02]  /*bb80*/  IMAD.MOV.U32 R2, RZ, RZ, 0x40 ;  /* 0x00000040ff027424 */ /* 0x000fe400078e00ff */
[----:B------:R-:W-:Y:S01]  /*bb90*/  LOP3.LUT P1, RZ, R187, 0x4, RZ, 0xc0, !PT ;  /* 0x00000004bbff7812 */ /* 0x000fe2000782c0ff */
[----:B------:R-:W-:Y:S01]  /*bba0*/  IMAD.IADD R3, R170, 0x1, R162 ;  /* 0x00000001aa037824 */ /* 0x000fe200078e02a2 */
[----:B------:R-:W-:Y:S02]  /*bbb0*/  ISETP.GE.AND P0, PT, R178, 0x1, PT ;  /* 0x00000001b200780c */ /* 0x000fe40003f06270 */
[----:B------:R-:W-:Y:S01]  /*bbc0*/  SEL R161, R2, 0xffffffc0, !P1 ;  /* 0xffffffc002a17807 */ /* 0x000fe20004800000 */
[C---:B------:R-:W-:Y:S01]  /*bbd0*/  HMMA.16816.F32 R8, R32.reuse, R10, RZ ;  /* 0x0000000a2008723c */ /* 0x040fe200000018ff */
[C---:B------:R-:W-:Y:S03]  /*bbe0*/  IMAD.IADD R2, R160.reuse, 0x1, R3 ;  /* 0x00000001a0027824 */ /* 0x040fe600078e0203 */
[C---:B------:R-:W-:Y:S01]  /*bbf0*/  IMAD.IADD R101, R161.reuse, 0x1, R100 ;  /* 0x00000001a1657824 */ /* 0x040fe200078e0264 */
[----:B------:R-:W-:Y:S03]  /*bc00*/  IADD3 R3, R160, R3, R161 ;  /* 0x00000003a0037210 */ /* 0x000fe60007ffe0a1 */
        /* <DEDUP_REMOVED lines=19> */
[----:B------:R-:W2:Y:S07]  /*bd40*/  LDSM.16.M88.4 R140, [R101+0x800] ;  /* 0x00080000658c783b */ /* 0x000eae0000000200 */
        /* <DEDUP_REMOVED lines=67> */
[----:B------:R-:W-:Y:S07]  /*c180*/  LDSM.16.M88.4 R144, [R164+0x8000] ;  /* 0x00800000a490783b */ /* 0x000fee0000000200 */
[C---:B--2---:R-:W-:Y:S08]  /*c190*/  HMMA.16816.F32 R12, R136.reuse, R140, R12 ;  /* 0x0000008c880c723c */ /* 0x044ff0000000180c */
        /* <DEDUP_REMOVED lines=69> */
[----:B------:R-:W-:Y:S02]  /*c5f0*/  FMUL.FTZ R4, R18, c[0x0][0x320] ;  /* 0x0000c80012047a20 */ /* 0x000fe40000410000 */
[----:B---3--:R-:W-:Y:S02]  /*c600*/  FMUL.FTZ R2, R10, c[0x0][0x320] ;  /* 0x0000c8000a027a20 */ /* 0x008fe40000410000 */
[----:B------:R1:W3:Y:S05]  /*c610*/  LDSM.16.M88.4 R8, [R3+0x5800] ;  /* 0x005800000308783b */ /* 0x0002ea0000000200 */
[----:B------:R5:W2:Y:S10]  /*c620*/  MUFU.TANH R153, R2 ;  /* 0x0000000200997308 */ /* 0x000ab40000002400 */
[----:B------:R-:W-:Y:S01]  /*c630*/  MUFU.TANH R141, R4 ;  /* 0x00000004008d7308 */ /* 0x000fe20000002400 */
[----:B-1----:R-:W-:Y:S02]  /*c640*/  FMUL.FTZ R3, R25, c[0x0][0x320] ;  /* 0x0000c80019037a20 */ /* 0x002fe40000410000 */
[----:B-----5:R-:W-:Y:S02]  /*c650*/  FMUL.FTZ R2, R12, c[0x0][0x320] ;  /* 0x0000c8000c027a20 */ /* 0x020fe40000410000 */
[----:B------:R-:W-:Y:S05]  /*c660*/  FMUL.FTZ R12, R16, c[0x0][0x320] ;  /* 0x0000c800100c7a20 */ /* 0x000fea0000410000 */
[----:B------:R1:W-:Y:S01]  /*c670*/  MUFU.TANH R139, R2 ;  /* 0x00000002008b7308 */ /* 0x0003e20000002400 */
[C---:B---3--:R-:W-:Y:S09]  /*c680*/  HMMA.16816.F32 R28, R148.reuse, R8, R28 ;  /* 0x00000008941c723c */ /* 0x048ff2000000181c */
[----:B------:R-:W-:Y:S01]  /*c690*/  MUFU.TANH R136, R12 ;  /* 0x0000000c00887308 */ /* 0x000fe20000002400 */
[----:B------:R-:W-:Y:S03]  /*c6a0*/  HMMA.16816.F32 R32, R148, R10, R32 ;  /* 0x0000000a9420723c */ /* 0x000fe60000001820 */
[----:B-1----:R-:W-:Y:S06]  /*c6b0*/  FMUL.FTZ R2, R14, c[0x0][0x320] ;  /* 0x0000c8000e027a20 */ /* 0x002fec0000410000 */
[----:B------:R2:W-:Y:S05]  /*c6c0*/  MUFU.TANH R14, R3 ;  /* 0x00000003000e7308 */ /* 0x0005ea0000002400 */
[----:B------:R-:W-:Y:S05]  /*c6d0*/  FMUL.FTZ R4, R31, c[0x0][0x320] ;  /* 0x0000c8001f047a20 */ /* 0x000fea0000410000 */
[----:B------:R1:W3:Y:S05]  /*c6e0*/  MUFU.TANH R145, R2 ;  /* 0x0000000200917308 */ /* 0x0002ea0000002400 */
[----:B------:R-:W-:Y:S02]  /*c6f0*/  FMUL.FTZ R7, R32, c[0x0][0x320] ;  /* 0x0000c80020077a20 */ /* 0x000fe40000410000 */
[----:B------:R-:W-:Y:S03]  /*c700*/  FMUL.FTZ R6, R33, c[0x0][0x320] ;  /* 0x0000c80021067a20 */ /* 0x000fe60000410000 */
[----:B------:R5:W-:Y:S01]  /*c710*/  MUFU.TANH R12, R4 ;  /* 0x00000004000c7308 */ /* 0x000be20000002400 */
[----:B--2---:R-:W-:Y:S04]  /*c720*/  FMNMX.FTZ R3, R154, R102, !PT ;  /* 0x000000669a037209 */ /* 0x004fe80007810000 */
[----:B----4-:R-:W-:Y:S05]  /*c730*/  FMNMX.FTZ R3, R155, R3, !PT ;  /* 0x000000039b037209 */ /* 0x010fea0007810000 */
[----:B------:R-:W-:Y:S01]  /*c740*/  MUFU.TANH R7, R7 ;  /* 0x0000000700077308 */ /* 0x000fe20000002400 */
[----:B------:R-:W-:Y:S01]  /*c750*/  FMNMX.FTZ R3, R153, R3, !PT ;  /* 0x0000000399037209 */ /* 0x000fe20007810000 */
[----:B-1----:R-:W-:Y:S03]  /*c760*/  FMUL.FTZ R2, R13, c[0x0][0x320] ;  /* 0x0000c8000d027a20 */ /* 0x002fe60000410000 */
[----:B------:R-:W-:Y:S05]  /*c770*/  FMNMX.FTZ R3, R152, R3, !PT ;  /* 0x0000000398037209 */ /* 0x000fea0007810000 */
[----:B------:R1:W-:Y:S01]  /*c780*/  MUFU.TANH R138, R2 ;  /* 0x00000002008a7308 */ /* 0x0003e20000002400 */
[----:B---3--:R-:W-:Y:S01]  /*c790*/  FMNMX.FTZ R3, R145, R3, !PT ;  /* 0x0000000391037209 */ /* 0x008fe20007810000 */
[----:B-----5:R-:W-:Y:S08]  /*c7a0*/  FMUL.FTZ R4, R34, c[0x0][0x320] ;  /* 0x0000c80022047a20 */ /* 0x020ff00000410000 */
[----:B------:R2:W-:Y:S10]  /*c7b0*/  MUFU.TANH R11, R4 ;  /* 0x00000004000b7308 */ /* 0x0005f40000002400 */
[----:B------:R-:W-:Y:S01]  /*c7c0*/  MUFU.TANH R6, R6 ;  /* 0x0000000600067308 */ /* 0x000fe20000002400 */
[----:B-1----:R-:W-:Y:S09]  /*c7d0*/  FMUL.FTZ R2, R15, c[0x0][0x320] ;  /* 0x0000c8000f027a20 */ /* 0x002ff20000410000 */
[----:B------:R1:W3:Y:S01]  /*c7e0*/  MUFU.TANH R144, R2 ;  /* 0x0000000200907308 */ /* 0x0002e20000002400 */
[----:B--2---:R-:W-:Y:S09]  /*c7f0*/  FMUL.FTZ R4, R35, c[0x0][0x320] ;  /* 0x0000c80023047a20 */ /* 0x004ff20000410000 */
[----:B------:R2:W-:Y:S01]  /*c800*/  MUFU.TANH R9, R4 ;  /* 0x0000000400097308 */ /* 0x0005e20000002400 */
[----:B-1----:R-:W-:Y:S01]  /*c810*/  FMUL.FTZ R2, R19, c[0x0][0x320] ;  /* 0x0000c80013027a20 */ /* 0x002fe20000410000 */
[----:B---3--:R-:W-:Y:S08]  /*c820*/  FMNMX.FTZ R3, R144, R3, !PT ;  /* 0x0000000390037209 */ /* 0x008ff00007810000 */
[----:B------:R1:W3:Y:S01]  /*c830*/  MUFU.TANH R140, R2 ;  /* 0x00000002008c7308 */ /* 0x0002e20000002400 */
[----:B------:R-:W-:Y:S02]  /*c840*/  FMNMX.FTZ R3, R141, R3, !PT ;  /* 0x000000038d037209 */ /* 0x000fe40007810000 */
[----:B--2---:R-:W-:Y:S04]  /*c850*/  IADD3 R4, R178, 0x1, RZ ;  /* 0x00000001b2047810 */ /* 0x004fe80007ffe0ff */
[----:B------:R-:W-:Y:S01]  /*c860*/  SEL R178, R4, RZ, !P0 ;  /* 0x000000ff04b27207 */ /* 0x000fe20004000000 */
[----:B-1----:R-:W-:Y:S01]  /*c870*/  FMUL.FTZ R2, R20, c[0x0][0x320] ;  /* 0x0000c80014027a20 */ /* 0x002fe20000410000 */
[----:B---3--:R-:W-:Y:S03]  /*c880*/  FMNMX.FTZ R3, R140, R3, !PT ;  /* 0x000000038c037209 */ /* 0x008fe60007810000 */
[----:B------:R1:W-:Y:S02]  /*c890*/  MUFU.TANH R20, R2 ;  /* 0x0000000200147308 */ /* 0x0003e40000002400 */
[----:B-1----:R-:W-:Y:S08]  /*c8a0*/  FMUL.FTZ R2, R22, c[0x0][0x320] ;  /* 0x0000c80016027a20 */ /* 0x002ff00000410000 */
[----:B------:R1:W2:Y:S02]  /*c8b0*/  MUFU.TANH R137, R2 ;  /* 0x0000000200897308 */ /* 0x0002a40000002400 */
[----:B-1----:R-:W-:Y:S01]  /*c8c0*/  FMUL.FTZ R2, R21, c[0x0][0x320] ;  /* 0x0000c80015027a20 */ /* 0x002fe20000410000 */
[----:B--2---:R-:W-:Y:S07]  /*c8d0*/  FMNMX.FTZ R3, R137, R3, !PT ;  /* 0x0000000389037209 */ /* 0x004fee0007810000 */
[----:B------:R1:W-:Y:S02]  /*c8e0*/  MUFU.TANH R17, R2 ;  /* 0x0000000200117308 */ /* 0x0003e40000002400 */
[----:B-1----:R-:W-:Y:S08]  /*c8f0*/  FMUL.FTZ R2, R23, c[0x0][0x320] ;  /* 0x0000c80017027a20 */ /* 0x002ff00000410000 */
[----:B------:R1:W2:Y:S02]  /*c900*/  MUFU.TANH R103, R2 ;  /* 0x0000000200677308 */ /* 0x0002a40000002400 */
[----:B-1----:R-:W-:Y:S01]  /*c910*/  FMUL.FTZ R2, R24, c[0x0][0x320] ;  /* 0x0000c80018027a20 */ /* 0x002fe20000410000 */
[----:B--2---:R-:W-:Y:S07]  /*c920*/  FMNMX.FTZ R3, R103, R3, !PT ;  /* 0x0000000367037209 */ /* 0x004fee0007810000 */
[----:B------:R1:W-:Y:S02]  /*c930*/  MUFU.TANH R15, R2 ;  /* 0x00000002000f7308 */ /* 0x0003e40000002400 */
[----:B-1----:R-:W-:Y:S08]  /*c940*/  FMUL.FTZ R2, R26, c[0x0][0x320] ;  /* 0x0000c8001a027a20 */ /* 0x002ff00000410000 */
[----:B------:R-:W1:Y:S02]  /*c950*/  MUFU.TANH R22, R2 ;  /* 0x0000000200167308 */ /* 0x000e640000002400 */
[----:B-1----:R-:W-:Y:S01]  /*c960*/  FMNMX.FTZ R3, R22, R3, !PT ;  /* 0x0000000316037209 */ /* 0x002fe20007810000 */
[----:B------:R-:W-:Y:S07]  /*c970*/  FMUL.FTZ R2, R27, c[0x0][0x320] ;  /* 0x0000c8001b027a20 */ /* 0x000fee0000410000 */
[----:B------:R-:W1:Y:S02]  /*c980*/  MUFU.TANH R18, R2 ;  /* 0x0000000200127308 */ /* 0x000e640000002400 */
[----:B-1----:R-:W-:Y:S01]  /*c990*/  FMNMX.FTZ R3, R18, R3, !PT ;  /* 0x0000000312037209 */ /* 0x002fe20007810000 */
[----:B------:R-:W-:Y:S07]  /*c9a0*/  FMUL.FTZ R2, R28, c[0x0][0x320] ;  /* 0x0000c8001c027a20 */ /* 0x000fee0000410000 */
        /* <DEDUP_REMOVED lines=27> */
.L_x_2192:
        /* <DEDUP_REMOVED lines=42> */
[----:B------:R-:W3:Y:S01]  /*ce00*/  MUFU.EX2 R14, R23 ;  /* 0x00000017000e7308 */ /* 0x000ee20000000800 */
[C---:B------:R-:W-:Y:S02]  /*ce10*/  FMUL.FTZ R40, R2.reuse, R40 ;  /* 0x0000002802287220 */ /* 0x040fe40000410000 */
[C---:B------:R-:W-:Y:S01]  /*ce20*/  FMUL.FTZ R41, R2.reuse, R41 ;  /* 0x0000002902297220 */ /* 0x040fe20000410000 */
[C---:B-1----:R-:W-:Y:S01]  /*ce30*/  F2FP.PACK_AB R136, R3.reuse, R6 ;  /* 0x000000060388723e */ /* 0x042fe200000000ff */
[----:B------:R-:W-:Y:S02]  /*ce40*/  FADD.FTZ R8, R3, R0 ;  /* 0x0000000003087221 */ /* 0x000fe40000010000 */
[----:B------:R-:W1:Y:S01]  /*ce50*/  SHFL.BFLY PT, R0, R5, 0x2, 0x1f ;  /* 0x0c401f0005007f89 */ /* 0x000e6200000e0000 */
[C---:B------:R-:W-:Y:S02]  /*ce60*/  FMUL.FTZ R44, R2.reuse, R44 ;  /* 0x0000002c022c7220 */ /* 0x040fe40000410000 */
[C---:B------:R-:W-:Y:S01]  /*ce70*/  FMUL.FTZ R45, R2.reuse, R45 ;  /* 0x0000002d022d7220 */ /* 0x040fe20000410000 */
[----:B------:R-:W4:Y:S01]  /*ce80*/  MUFU.EX2 R19, R19 ;  /* 0x0000001300137308 */ /* 0x000f220000000800 */
[C---:B------:R-:W-:Y:S02]  /*ce90*/  FMUL.FTZ R48, R2.reuse, R48 ;  /* 0x0000003002307220 */ /* 0x040fe40000410000 */
[C---:B--2---:R-:W-:Y:S02]  /*cea0*/  FMUL.FTZ R21, R2.reuse, R117 ;  /* 0x0000007502157220 */ /* 0x044fe40000410000 */
[C---:B------:R-:W-:Y:S02]  /*ceb0*/  FMUL.FTZ R49, R2.reuse, R49 ;  /* 0x0000003102317220 */ /* 0x040fe40000410000 */
[C---:B------:R-:W-:Y:S02]  /*cec0*/  FMUL.FTZ R52, R2.reuse, R52 ;  /* 0x0000003402347220 */ /* 0x040fe40000410000 */
[C---:B------:R-:W-:Y:S01]  /*ced0*/  FMUL.FTZ R53, R2.reuse, R53 ;  /* 0x0000003502357220 */ /* 0x040fe20000410000 */
[----:B------:R-:W-:Y:S01]  /*cee0*/  MUFU.EX2 R109, R149 ;  /* 0x00000095006d7308 */ /* 0x000fe20000000800 */
[C---:B------:R-:W-:Y:S02]  /*cef0*/  FMUL.FTZ R56, R2.reuse, R56 ;  /* 0x0000003802387220 */ /* 0x040fe40000410000 */
[----:B------:R-:W-:Y:S01]  /*cf00*/  FMUL.FTZ R57, R2, R57 ;  /* 0x0000003902397220 */ /* 0x000fe20000410000 */
[----:B---3--:R-:W-:Y:S01]  /*cf10*/  F2FP.PACK_AB R138, R10, R14 ;  /* 0x0000000e0a8a723e */ /* 0x008fe200000000ff */
[C---:B------:R-:W-:Y:S02]  /*cf20*/  FMUL.FTZ R60, R2.reuse, R60 ;  /* 0x0000003c023c7220 */ /* 0x040fe40000410000 */
[C---:B------:R-:W-:Y:S02]  /*cf30*/  FMUL.FTZ R61, R2.reuse, R61 ;  /* 0x0000003d023d7220 */ /* 0x040fe40000410000 */
[C---:B------:R-:W-:Y:S01]  /*cf40*/  FMUL.FTZ R64, R2.reuse, R64 ;  /* 0x0000004002407220 */ /* 0x040fe20000410000 */
[----:B-1----:R-:W-:Y:S01]  /*cf50*/  FMNMX.FTZ R0, R5, R0, !PT ;  /* 0x0000000005007209 */ /* 0x002fe20007810000 */
[C---:B------:R-:W-:Y:S01]  /*cf60*/  FMUL.FTZ R65, R2.reuse, R65 ;  /* 0x0000004102417220 */ /* 0x040fe20000410000 */
[----:B------:R-:W-:Y:S01]  /*cf70*/  MUFU.EX2 R113, R159 ;  /* 0x0000009f00717308 */ /* 0x000fe20000000800 */
[C---:B------:R-:W-:Y:S01]  /*cf80*/  FMUL.FTZ R68, R2.reuse, R68 ;  /* 0x0000004402447220 */ /* 0x040fe20000410000 */
[----:B----4-:R-:W-:Y:S01]  /*cf90*/  F2FP.PACK_AB R108, R15, R19 ;  /* 0x000000130f6c723e */ /* 0x010fe200000000ff */
[----:B------:R-:W1:Y:S01]  /*cfa0*/  SHFL.BFLY PT, R3, R0, 0x1, 0x1f ;  /* 0x0c201f0000037f89 */ /* 0x000e6200000e0000 */
        /* <DEDUP_REMOVED lines=13> */
[----:B------:R-:W-:Y:S01]  /*d080*/  FMUL.FTZ R92, R2, R92 ;  /* 0x0000005c025c7220 */ /* 0x000fe20000410000 */
[----:B-1----:R-:W-:Y:S01]  /*d090*/  FMNMX.FTZ R100, R0, R3, !PT ;  /* 0x0000000300647209 */ /* 0x002fe20007810000 */
[C---:B------:R-:W-:Y:S02]  /*d0a0*/  FMUL.FTZ R93, R2.reuse, R93 ;  /* 0x0000005d025d7220 */ /* 0x040fe40000410000 */
[----:B------:R-:W-:Y:S01]  /*d0b0*/  FMUL.FTZ R96, R2, R96 ;  /* 0x0000006002607220 */ /* 0x000fe20000410000 */
[----:B------:R-:W-:Y:S01]  /*d0c0*/  MUFU.EX2 R116, R156 ;  /* 0x0000009c00747308 */ /* 0x000fe20000000800 */
[C---:B------:R-:W-:Y:S02]  /*d0d0*/  FMUL.FTZ R3, R100.reuse, c[0x0][0x2d0] ;  /* 0x0000b40064037a20 */ /* 0x040fe40000410000 */
[----:B------:R-:W-:Y:S02]  /*d0e0*/  FADD.FTZ R0, -R100, R102 ;  /* 0x0000006664007221 */ /* 0x000fe40000010100 */
[--C-:B------:R-:W-:Y:S02]  /*d0f0*/  FFMA.FTZ R4, R154, c[0x0][0x2d0], -R3.reuse ;  /* 0x0000b4009a047a23 */ /* 0x100fe40000010803 */
[--C-:B------:R-:W-:Y:S02]  /*d100*/  FFMA.FTZ R5, R155, c[0x0][0x2d0], -R3.reuse ;  /* 0x0000b4009b057a23 */ /* 0x100fe40000010803 */
[--C-:B------:R-:W-:Y:S02]  /*d110*/  FFMA.FTZ R161, R11, c[0x0][0x2d0], -R3.reuse ;  /* 0x0000b4000ba17a23 */ /* 0x100fe40000010803 */
        /* <DEDUP_REMOVED lines=8> */
[C---:B------:R-:W-:Y:S02]  /*d1a0*/  FMUL.FTZ R9, R2.reuse, R129 ;  /* 0x0000008102097220 */ /* 0x040fe40000410000 */
[----:B------:R-:W-:Y:S02]  /*d1b0*/  FMUL.FTZ R97, R2, R97 ;  /* 0x0000006102617220 */ /* 0x000fe40000410000 */
[--C-:B------:R-:W-:Y:S02]  /*d1c0*/  FFMA.FTZ R6, R153, c[0x0][0x2d0], -R3.reuse ;  /* 0x0000b40099067a23 */ /* 0x100fe40000010803 */
[--C-:B------:R-:W-:Y:S01]  /*d1d0*/  FFMA.FTZ R153, R18, c[0x0][0x2d0], -R3.reuse ;  /* 0x0000b40012997a23 */ /* 0x100fe20000010803 */
[----:B------:R-:W3:Y:S01]  /*d1e0*/  MUFU.EX2 R0, R0 ;  /* 0x0000000000007308 */ /* 0x000ee20000000800 */
[--C-:B------:R-:W-:Y:S02]  /*d1f0*/  FFMA.FTZ R144, R144, c[0x0][0x2d0], -R3.reuse ;  /* 0x0000b40090907a23 */ /* 0x100fe40000010803 */
[--C-:B------:R-:W-:Y:S02]  /*d200*/  FFMA.FTZ R151, R137, c[0x0][0x2d0], -R3.reuse ;  /* 0x0000b40089977a23 */ /* 0x100fe40000010803 */
[----:B-1----:R-:W-:Y:S02]  /*d210*/  FMUL.FTZ R4, R2, R132 ;  /* 0x0000008402047220 */ /* 0x002fe40000410000 */
[--C-:B------:R-:W-:Y:S02]  /*d220*/  FFMA.FTZ R150, R103, c[0x0][0x2d0], -R3.reuse ;  /* 0x0000b40067967a23 */ /* 0x100fe40000010803 */
[--C-:B------:R-:W-:Y:S01]  /*d230*/  FFMA.FTZ R152, R22, c[0x0][0x2d0], -R3.reuse ;  /* 0x0000b40016987a23 */ /* 0x100fe20000010803 */
[----:B------:R-:W-:Y:S01]  /*d240*/  MUFU.EX2 R121, R145 ;  /* 0x0000009100797308 */ /* 0x000fe20000000800 */
[--C-:B------:R-:W-:Y:S02]  /*d250*/  FFMA.FTZ R154, R13, c[0x0][0x2d0], -R3.reuse ;  /* 0x0000b4000d9a7a23 */ /* 0x100fe40000010803 */
[C---:B------:R-:W-:Y:S01]  /*d260*/  FMUL.FTZ R13, R2.reuse, R125 ;  /* 0x0000007d020d7220 */ /* 0x040fe20000410000 */
[----:B--2---:R-:W-:Y:S01]  /*d270*/  F2FP.PACK_AB R137, R181, R11 ;  /* 0x0000000bb589723e */ /* 0x004fe200000000ff */
[----:B------:R-:W-:Y:S02]  /*d280*/  FMUL.FTZ R5, R2, R133 ;  /* 0x0000008502057220 */ /* 0x000fe40000410000 */
[----:B------:R-:W-:Y:S02]  /*d290*/  FFMA.FTZ R155, R12, c[0x0][0x2d0], -R3 ;  /* 0x0000b4000c9b7a23 */ /* 0x000fe40000010803 */
[----:B------:R-:W-:Y:S01]  /*d2a0*/  FMUL.FTZ R12, R2, R124 ;  /* 0x0000007c020c7220 */ /* 0x000fe20000410000 */
[----:B------:R1:W-:Y:S01]  /*d2b0*/  MUFU.EX2 R125, R6 ;  /* 0x00000006007d7308 */ /* 0x0003e20000000800 */
[----:B------:R-:W-:Y:S02]  /*d2c0*/  FADD.FTZ R3, R14, R8 ;  /* 0x000000080e037221 */ /* 0x000fe40000010000 */
[----:B------:R-:W-:Y:S01]  /*d2d0*/  FMUL.FTZ R8, R2, R128 ;  /* 0x0000008002087220 */ /* 0x000fe20000410000 */
[----:B------:R-:W-:Y:S01]  /*d2e0*/  IADD3 R2, R171, R162, RZ ;  /* 0x000000a2ab027210 */ /* 0x000fe20007ffe0ff */
[C---:B---3--:R-:W-:Y:S02]  /*d2f0*/  FMUL.FTZ R34, R0.reuse, R106 ;  /* 0x0000006a00227220 */ /* 0x048fe40000410000 */
[----:B------:R-:W-:Y:S01]  /*d300*/  FMUL.FTZ R35, R0, R107 ;  /* 0x0000006b00237220 */ /* 0x000fe20000410000 */
[----:B------:R-:W-:Y:S01]  /*d310*/  IADD3 R102, R169, R2, RZ ;  /* 0x00000002a9667210 */ /* 0x000fe20007ffe0ff */
[----:B------:R-:W2:Y:S01]  /*d320*/  LDSM.16.MT88.4 R140, [R2] ;  /* 0x00000000028c783b */ /* 0x000ea20000004200 */
[----:B------:R-:W3:Y:S01]  /*d330*/  MUFU.EX2 R128, R7 ;  /* 0x0000000700807308 */ /* 0x000ee20000000800 */
[----:B------:R-:W-:Y:S02]  /*d340*/  FADD.FTZ R3, R10, R3 ;  /* 0x000000030a037221 */ /* 0x000fe40000010000 */
[C---:B------:R-:W-:Y:S02]  /*d350*/  FMUL.FTZ R10, R0.reuse, R130 ;  /* 0x00000082000a7220 */ /* 0x040fe40000410000 */
[C---:B------:R-:W-:Y:S02]  /*d360*/  FFMA.FTZ R120, R0.reuse, R184, R11 ;  /* 0x000000b800787223 */ /* 0x040fe4000001000b */
[----:B------:R-:W4:Y:S01]  /*d370*/  LDSM.16.MT88.4 R104, [R102] ;  /* 0x000000006668783b */ /* 0x000f220000004200 */
[C---:B------:R-:W-:Y:S02]  /*d380*/  FMUL.FTZ R11, R0.reuse, R131 ;  /* 0x00000083000b7220 */ /* 0x040fe40000410000 */
[----:B------:R-:W-:Y:S01]  /*d390*/  FADD.FTZ R3, R19, R3 ;  /* 0x0000000313037221 */ /* 0x000fe20000010000 */
[----:B------:R-:W-:Y:S01]  /*d3a0*/  MUFU.EX2 R124, R144 ;  /* 0x00000090007c7308 */ /* 0x000fe20000000800 */
[C---:B------:R-:W-:Y:S02]  /*d3b0*/  FMUL.FTZ R14, R0.reuse, R126 ;  /* 0x0000007e000e7220 */ /* 0x040fe40000410000 */
[C---:B-1----:R-:W-:Y:S02]  /*d3c0*/  FMUL.FTZ R6, R0.reuse, R134 ;  /* 0x0000008600067220 */ /* 0x042fe40000410000 */
[----:B------:R-:W-:Y:S02]  /*d3d0*/  FADD.FTZ R103, R15, R3 ;  /* 0x000000030f677221 */ /* 0x000fe40000010000 */
[C---:B------:R-:W-:Y:S02]  /*d3e0*/  FMUL.FTZ R15, R0.reuse, R127 ;  /* 0x0000007f000f7220 */ /* 0x040fe40000410000 */
[C---:B------:R-:W-:Y:S01]  /*d3f0*/  FMUL.FTZ R18, R0.reuse, R122 ;  /* 0x0000007a00127220 */ /* 0x040fe20000410000 */
[----:B------:R-:W-:Y:S01]  /*d400*/  MUFU.EX2 R149, R147 ;  /* 0x0000009300957308 */ /* 0x000fe20000000800 */
[----:B------:R-:W-:Y:S01]  /*d410*/  FMUL.FTZ R19, R0, R123 ;  /* 0x0000007b00137220 */ /* 0x000fe20000410000 */
[----:B---3--:R-:W-:Y:S01]  /*d420*/  F2FP.PACK_AB R139, R128, R125 ;  /* 0x0000007d808b723e */ /* 0x008fe200000000ff */
[C---:B------:R-:W-:Y:S02]  /*d430*/  FMUL.FTZ R7, R0.reuse, R135 ;  /* 0x0000008700077220 */ /* 0x040fe40000410000 */
[C---:B------:R-:W-:Y:S02]  /*d440*/  FMUL.FTZ R26, R0.reuse, R114 ;  /* 0x00000072001a7220 */ /* 0x040fe40000410000 */
[C---:B------:R-:W-:Y:S02]  /*d450*/  FMUL.FTZ R27, R0.reuse, R115 ;  /* 0x00000073001b7220 */ /* 0x040fe40000410000 */
[----:B------:R-:W-:Y:S01]  /*d460*/  FADD.FTZ R120, R181, R120 ;  /* 0x00000078b5787221 */ /* 0x000fe20000010000 */
[----:B------:R-:W-:Y:S01]  /*d470*/  MUFU.EX2 R147, R150 ;  /* 0x0000009600937308 */ /* 0x000fe20000000800 */
[C---:B------:R-:W-:Y:S02]  /*d480*/  FMUL.FTZ R22, R0.reuse, R118 ;  /* 0x0000007600167220 */ /* 0x040fe40000410000 */
[C---:B------:R-:W-:Y:S02]  /*d490*/  FMUL.FTZ R23, R0.reuse, R119 ;  /* 0x0000007700177220 */ /* 0x040fe40000410000 */
[C---:B------:R-:W-:Y:S01]  /*d4a0*/  FMUL.FTZ R30, R0.reuse, R110 ;  /* 0x0000006e001e7220 */ /* 0x040fe20000410000 */
[C---:B--2---:R-:W-:Y:S04]  /*d4b0*/  HMMA.16816.F32 R4, R136.reuse, R140, R4 ;  /* 0x0000008c8804723c */ /* 0x044fe80000001804 */
[----:B------:R-:W-:Y:S01]  /*d4c0*/  MUFU.EX2 R110, R148 ;  /* 0x00000094006e7308 */ /* 0x000fe20000000800 */
[C---:B------:R-:W-:Y:S02]  /*d4d0*/  FMUL.FTZ R31, R0.reuse, R111 ;  /* 0x0000006f001f7220 */ /* 0x040fe40000410000 */
[C---:B------:R-:W-:Y:S01]  /*d4e0*/  FMUL.FTZ R38, R0.reuse, R38 ;  /* 0x0000002600267220 */ /* 0x040fe20000410000 */
[C---:B------:R-:W-:Y:S04]  /*d4f0*/  HMMA.16816.F32 R8, R136.reuse, R142, R8 ;  /* 0x0000008e8808723c */ /* 0x040fe80000001808 */
[C---:B------:R-:W-:Y:S02]  /*d500*/  FMUL.FTZ R39, R0.reuse, R39 ;  /* 0x0000002700277220 */ /* 0x040fe40000410000 */
[----:B------:R-:W1:Y:S01]  /*d510*/  MUFU.EX2 R148, R146 ;  /* 0x0000009200947308 */ /* 0x000e620000000800 */
[C---:B------:R-:W-:Y:S01]  /*d520*/  FMUL.FTZ R42, R0.reuse, R42 ;  /* 0x0000002a002a7220 */ /* 0x040fe20000410000 */
[C---:B----4-:R-:W-:Y:S04]  /*d530*/  HMMA.16816.F32 R12, R136.reuse, R104, R12 ;  /* 0x00000068880c723c */ /* 0x050fe8000000180c */
[C---:B------:R-:W-:Y:S02]  /*d540*/  FMUL.FTZ R43, R0.reuse, R43 ;  /* 0x0000002b002b7220 */ /* 0x040fe40000410000 */
[C---:B------:R-:W-:Y:S02]  /*d550*/  FMUL.FTZ R46, R0.reuse, R46 ;  /* 0x0000002e002e7220 */ /* 0x040fe40000410000 */
[----:B------:R-:W-:Y:S01]  /*d560*/  MUFU.EX2 R146, R151 ;  /* 0x0000009700927308 */ /* 0x000fe20000000800 */
[C---:B------:R-:W-:Y:S03]  /*d570*/  HMMA.16816.F32 R16, R136.reuse, R106, R16 ;  /* 0x0000006a8810723c */ /* 0x040fe60000001810 */
[C---:B------:R-:W-:Y:S02]  /*d580*/  FMUL.FTZ R47, R0.reuse, R47 ;  /* 0x0000002f002f7220 */ /* 0x040fe40000410000 */
[C---:B------:R-:W-:Y:S02]  /*d590*/  FMUL.FTZ R50, R0.reuse, R50 ;  /* 0x0000003200327220 */ /* 0x040fe40000410000 */
[C---:B------:R-:W-:Y:S02]  /*d5a0*/  FMUL.FTZ R51, R0.reuse, R51 ;  /* 0x0000003300337220 */ /* 0x040fe40000410000 */
[----:B------:R-:W-:Y:S03]  /*d5b0*/  MUFU.EX2 R144, R152 ;  /* 0x0000009800907308 */ /* 0x000fe60000000800 */
[C---:B------:R-:W-:Y:S01]  /*d5c0*/  FMUL.FTZ R54, R0.reuse, R54 ;  /* 0x0000003600367220 */ /* 0x040fe20000410000 */
        /* <DEDUP_REMOVED lines=28> */
[----:B------:R-:W-:Y:S01]  /*d790*/  IADD3 R0, R172, R162, RZ ;  /* 0x000000a2ac007210 */ /* 0x000fe20007ffe0ff */
[----:B------:R-:W-:Y:S01]  /*d7a0*/  FADD.FTZ R103, R109, R103 ;  /* 0x000000676d677221 */ /* 0x000fe20000010000 */
[----:B------:R-:W2:Y:S02]  /*d7b0*/  MUFU.EX2 R142, R155 ;  /* 0x0000009b008e7308 */ /* 0x000ea40000000800 */
[----:B------:R-:W-:Y:S01]  /*d7c0*/  IADD3 R3, R169, R0, RZ ;  /* 0x00000000a9037210 */ /* 0x000fe20007ffe0ff */
[----:B------:R-:W3:Y:S01]  /*d7d0*/  LDSM.16.MT88.4 R104, [R0] ;  /* 0x000000000068783b */ /* 0x000ee20000004200 */
[C---:B------:R-:W-:Y:S01]  /*d7e0*/  FADD.FTZ R103, R110.reuse, R103 ;  /* 0x000000676e677221 */ /* 0x040fe20000010000 */
[----:B------:R-:W-:Y:S02]  /*d7f0*/  F2FP.PACK_AB R110, R110, R109 ;  /* 0x0000006d6e6e723e */ /* 0x000fe400000000ff */
[----:B------:R-:W-:Y:S01]  /*d800*/  F2FP.PACK_AB R109, R124, R121 ;  /* 0x000000797c6d723e */ /* 0x000fe200000000ff */
[----:B------:R-:W-:Y:S02]  /*d810*/  FADD.FTZ R103, R113, R103 ;  /* 0x0000006771677221 */ /* 0x000fe40000010000 */
[----:B------:R-:W-:Y:S02]  /*d820*/  MUFU.EX2 R141, R161 ;  /* 0x000000a1008d7308 */ /* 0x000fe40000000800 */
[----:B------:R-:W-:Y:S04]  /*d830*/  FADD.FTZ R103, R112, R103 ;  /* 0x0000006770677221 */ /* 0x000fe80000010000 */
[----:B------:R-:W-:Y:S04]  /*d840*/  FADD.FTZ R103, R117, R103 ;  /* 0x0000006775677221 */ /* 0x000fe80000010000 */
[----:B------:R-:W-:Y:S01]  /*d850*/  FADD.FTZ R103, R116, R103 ;  /* 0x0000006774677221 */ /* 0x000fe20000010000 */
[----:B------:R-:W4:Y:S03]  /*d860*/  MUFU.EX2 R140, R180 ;  /* 0x000000b4008c7308 */ /* 0x000f260000000800 */
[----:B-1----:R-:W-:Y:S01]  /*d870*/  FADD.FTZ R103, R119, R103 ;  /* 0x0000006777677221 */ /* 0x002fe20000010000 */
[C---:B---3--:R-:W-:Y:S08]  /*d880*/  HMMA.16816.F32 R20, R136.reuse, R104, R20 ;  /* 0x000000688814723c */ /* 0x048ff00000001814 */
        /* <DEDUP_REMOVED lines=30> */
[----:B----4-:R-:W-:Y:S01]  /*da70*/  F2FP.PACK_AB R139, R140, R141 ;  /* 0x0000008d8c8b723e */ /* 0x010fe200000000ff */
        /* <DEDUP_REMOVED lines=80> */
[C---:B------:R-:W-:Y:S04]  /*df80*/  HMMA.16816.F32 R88, R104.reuse, R110, R88 ;  /* 0x0000006e6858723c */ /* 0x040fe80000001858 */
[----:B------:R-:W-:Y:S02]  /*df90*/  FADD.FTZ R108, R128, R108 ;  /* 0x0000006c806c7221 */ /* 0x000fe40000010000 */
[----:B------:R-:W1:Y:S02]  /*dfa0*/  LDSM.16.MT88.4 R128, [R2+0x1800] ;  /* 0x001800000280783b */ /* 0x000e640000004200 */
        /* <DEDUP_REMOVED lines=42> */
[C---:B----4-:R-:W-:Y:S04]  /*e250*/  HMMA.16816.F32 R68, R136.reuse, R8, R68 ;  /* 0x000000088844723c */ /* 0x050fe80000001844 */
[----:B------:R-:W-:Y:S04]  /*e260*/  FADD.FTZ R184, R140, R0 ;  /* 0x000000008cb87221 */ /* 0x000fe80000010000 */
        /* <DEDUP_REMOVED lines=13> */
[----:B------:R-:W-:Y:S01]  /*e340*/  IMAD R2, R173, 0x40, R193 ;  /* 0x00000040ad027824 */ /* 0x000fe200078e02c1 */
[----:B------:R-:W-:Y:S01]  /*e350*/  ISETP.NE.AND P4, PT, R215, 0x1, PT ;  /* 0x00000001d700780c */ /* 0x000fe20003f85270 */
[----:B------:R-:W-:Y:S01]  /*e360*/  IMAD.MOV.U32 R174, RZ, RZ, RZ ;  /* 0x000000ffffae7224 */ /* 0x000fe200078e00ff */
[----:B------:R-:W-:Y:S01]  /*e370*/  ISETP.GT.AND P3, PT, R214, 0x3f, PT ;  /* 0x0000003fd600780c */ /* 0x000fe20003f64270 */
[----:B------:R-:W-:Y:S01]  /*e380*/  IMAD.SHL.U32 R18, R185, 0x2, RZ ;  /* 0x00000002b9127824 */ /* 0x000fe200078e00ff */
[----:B------:R-:W-:Y:S01]  /*e390*/  IADD3 R2, R2, -0x80, R214 ;  /* 0xffffff8002027810 */ /* 0x000fe20007ffe0d6 */
[C---:B------:R-:W-:Y:S01]  /*e3a0*/  IMAD.SHL.U32 R17, R186.reuse, 0x2, RZ ;  /* 0x00000002ba117824 */ /* 0x040fe200078e00ff */
[----:B------:R-:W-:Y:S01]  /*e3b0*/  SHF.R.S32.HI R214, RZ, 0x1f, R185 ;  /* 0x0000001fffd67819 */ /* 0x000fe200000114b9 */
[----:B------:R-:W-:Y:S01]  /*e3c0*/  IMAD.SHL.U32 R16, R177, 0x2, RZ ;  /* 0x00000002b1107824 */ /* 0x000fe200078e00ff */
[----:B------:R-:W-:Y:S01]  /*e3d0*/  SHF.L.U64.HI R14, R186, 0x1, R7 ;  /* 0x00000001ba0e7819 */ /* 0x000fe20000010207 */
[----:B------:R-:W-:Y:S01]  /*e3e0*/  IMAD.MOV.U32 R0, RZ, RZ, R2 ;  /* 0x000000ffff007224 */ /* 0x000fe200078e0002 */
[----:B------:R-:W-:Y:S02]  /*e3f0*/  SHF.L.U64.HI R15, R185, 0x1, R214 ;  /* 0x00000001b90f7819 */ /* 0x000fe400000102d6 */
        /* <DEDUP_REMOVED lines=25> */
.L_x_2193:
[----:B------:R-:W-:-:S05]  /*e590*/  BRA.DIV ~URZ, `(.L_x_2087) ;  /* 0x0000a7227f007947 */ /* 0x000fca000b800000 */
[----:B------:R-:W3:Y:S01]  /*e5a0*/  SHFL.IDX PT, R2, R10, RZ, 0x181f ;  /* 0x00181fff0a027589 */ /* 0x000ee200000e0000 */
[----:B------:R-:W-:Y:S01]  /*e5b0*/  IMAD R0, R178, 0x6000, R207 ;  /* 0x00006000b2007824 */ /* 0x000fe200078e02cf */
[----:B---3--:R-:W-:Y:S05]  /*e5c0*/  IADD3 R8, P0, R2, R16, RZ ;  /* 0x0000001002087210 */ /* 0x008fea0007f1e0ff */
[----:B--2---:R-:W-:Y:S01]  /*e5d0*/  IMAD.X R9, R4, 0x1, R12, P0 ;  /* 0x0000000104097824 */ /* 0x004fe200000e060c */
[----:B------:R-:W-:Y:S05]  /*e5e0*/  IADD3 R6, P0, R2, R17, RZ ;  /* 0x0000001102067210 */ /* 0x000fea0007f1e0ff */
[----:B------:R-:W-:Y:S01]  /*e5f0*/  IMAD.X R7, R4, 0x1, R14, P0 ;  /* 0x0000000104077824 */ /* 0x000fe200000e060e */
[----:B------:R-:W-:Y:S04]  /*e600*/  ISETP.GE.AND P0, PT, R177, c[0x0][0x1d4], PT ;  /* 0x00007500b1007a0c */ /* 0x000fe80003f06270 */
[----:B------:R-:W-:Y:S09]  /*e610*/  SEL R13, RZ, 0x10, P0 ;  /* 0x00000010ff0d7807 */ /* 0x000ff20000000000 */
[----:B------:R-:W-:Y:S01]  /*e620*/  @!PT LDS RZ, [RZ] ;  /* 0x00000000fffff984 */ /* 0x000fe20000000800 */
[----:B------:R-:W-:Y:S01]  /*e630*/  @!PT LDS RZ, [RZ] ;  /* 0x00000000fffff984 */ /* 0x000fe20000000800 */
[----:B------:R2:W-:Y:S01]  /*e640*/  LDGSTS.E.BYPASS.LTC128B.128 [R0], [R8.64], !P0 ;  /* 0x0000000008007fae */ /* 0x0005e2000c101d46 */
[----:B------:R-:W-:Y:S04]  /*e650*/  ISETP.GE.AND P0, PT, R186, c[0x0][0x1d4], PT ;  /* 0x00007500ba007a0c */ /* 0x000fe80003f06270 */
[----:B------:R-:W-:Y:S09]  /*e660*/  SEL R11, RZ, 0x10, P0 ;  /* 0x00000010ff0b7807 */ /* 0x000ff20000000000 */
[----:B------:R2:W-:Y:S01]  /*e670*/  LDGSTS.E.BYPASS.LTC128B.128 [R0+0x2000], [R6.64], !P0 ;  /* 0x0200000006007fae */ /* 0x0005e2000c101d46 */
[----:B------:R-:W-:Y:S05]  /*e680*/  IADD3 R2, P0, R2, R18, RZ ;  /* 0x0000001202027210 */ /* 0x000fea0007f1e0ff */
[----:B------:R-:W-:Y:S01]  /*e690*/  IMAD.X R3, R4, 0x1, R15, P0 ;  /* 0x0000000104037824 */ /* 0x000fe200000e060f */
[----:B------:R-:W-:Y:S01]  /*e6a0*/  ISETP.GE.AND P0, PT, R185, c[0x0][0x1d4], PT ;  /* 0x00007500b9007a0c */ /* 0x000fe20003f06270 */
[----:B------:R3:W4:Y:S11]  /*e6b0*/  SHFL.IDX PT, R4, R5, 0x1, 0x181f ;  /* 0x00381f0005047f89 */ /* 0x00073600000e0000 */
[----:B------:R-:W-:Y:S01]  /*e6c0*/  @!UPT UIADD3 URZ, URZ, URZ, URZ ;  /* 0x0000003f3f3ff290 */ /* 0x000fe2000fffe03f */
[----:B------:R5:W-:Y:S01]  /*e6d0*/  LDGSTS.E.BYPASS.LTC128B.128 [R0+0x4000], [R2.64], !P0 ;  /* 0x0400000002007fae */ /* 0x000be2000c101d46 */
[----:B-1-3--:R-:W-:Y:S03]  /*e6e0*/  SEL R5, RZ, 0x10, P0 ;  /* 0x00000010ff057807 */ /* 0x00afe60000000000 */
[----:B-----5:R2:W1:Y:S04]  /*e6f0*/  SHFL.IDX PT, R2, R10, 0x1, 0x181f ;  /* 0x00381f000a027f89 */ /* 0x02046800000e0000 */
.L_x_2194:
[----:B----4-:R-:W-:Y:S04]  /*e700*/  IADD3 R3, -R13, 0x10, RZ ;  /* 0x000000100d037810 */ /* 0x010fe80007ffe1ff */
        /* <DEDUP_REMOVED lines=23> */
.L_x_2085:
[----:B------:R-:W-:Y:S05]  /*e880*/  BSYNC B0 ;  /* 0x0000000000007941 */ /* 0x000fea0003800000 */
.L_x_2084:
[C---:B------:R-:W-:Y:S01]  /*e890*/  ISETP.GE.AND P0, PT, R163.reuse, 0x1, PT ;  /* 0x00000001a300780c */ /* 0x040fe20003f06270 */
[----:B------:R-:W0:Y:S01]  /*e8a0*/  LDGDEPBAR ;  /* 0x00000000000079af */ /* 0x000e220000000000 */
[----:B-1----:R-:W-:Y:S01]  /*e8b0*/  IADD3 R0, R163, 0x1, RZ ;  /* 0x00000001a3007810 */ /* 0x002fe20007ffe0ff */
[----:B------:R-:W-:Y:S03]  /*e8c0*/  IMAD.MOV.U32 R102, RZ, RZ, R100 ;  /* 0x000000ffff667224 */ /* 0x000fe600078e0064 */
[----:B------:R-:W-:Y:S01]  /*e8d0*/  SEL R163, R0, RZ, !P0 ;  /* 0x000000ff00a37207 */ /* 0x000fe20004000000 */
[----:B------:R-:W-:Y:S01]  /*e8e0*/  IMAD.MOV.U32 R0, RZ, RZ, R101 ;  /* 0x000000ffff007224 */ /* 0x000fe200078e0065 */
[C---:B------:R-:W-:Y:S02]  /*e8f0*/  ISETP.GT.AND P0, PT, R173.reuse, R182, PT ;  /* 0x000000b6ad00720c */ /* 0x040fe40003f04270 */
[----:B------:R-:W-:Y:S11]  /*e900*/  IADD3 R173, R173, -0x1, RZ ;  /* 0xffffffffadad7810 */ /* 0x000ff60007ffe0ff */
[----:B------:R-:W-:-:S05]  /*e910*/  @P0 BRA `(.L_x_2088) ;  /* 0xffffcc9000000947 */ /* 0x000fca000383ffff */
.L_x_2078:
[----:B------:R-:W-:-:S13]  /*e920*/  ISETP.GE.AND P0, PT, R173, R188, PT ;  /* 0x000000bcad00720c */ /* 0x000fda0003f06270 */
[----:B------:R-:W-:Y:S05]  /*e930*/  @!P0 BRA `(.L_x_2089) ;  /* 0x00003e7000008947 */ /* 0x000fea0003800000 */
[----:B------:R-:W-:Y:S02]  /*e940*/  MOV R103, R100 ;  /* 0x0000006400677202 */ /* 0x000fe40000000f00 */
[----:B------:R-:W-:Y:S02]  /*e950*/  MOV R102, R101 ;  /* 0x0000006500667202 */ /* 0x000fe40000000f00 */
.L_x_2106:
[----:B------:R-:W-:Y:S04]  /*e960*/  DEPBAR.LE SB0, 0x2 ;  /* 0x000080800000791a */ /* 0x000fe80000000000 */
[----:B------:R-:W-:Y:S01]  /*e970*/  WARPSYNC 0xffffffff ;  /* 0xffffffff00007948 */ /* 0x000fe20003800000 */
[----:B------:R-:W-:Y:S01]  /*e980*/  BAR.SYNC.DEFER_BLOCKING 0x0 ;  /* 0x0000000000007b1d */ /* 0x000fe20000010000 */
[----:B------:R-:W-:Y:S01]  /*e990*/  IMAD.MOV.U32 R0, RZ, RZ, 0x20 ;  /* 0x00000020ff007424 */ /* 0x000fe200078e00ff */
[----:B------:R-:W-:Y:S01]  /*e9a0*/  ISETP.GE.AND P0, PT, R188, R173, PT ;  /* 0x000000adbc00720c */ /* 0x000fe20003f06270 */
[----:B------:R-:W-:Y:S03]  /*e9b0*/  IMAD R162, R163, 0x6000, RZ ;  /* 0x00006000a3a27824 */ /* 0x000fe600078e02ff */
[----:B------:R-:W-:Y:S02]  /*e9c0*/  SEL R160, R0, 0xffffffe0, !P2 ;  /* 0xffffffe000a07807 */ /* 0x000fe40005000000 */
[----:B------:R-:W-:Y:S05]  /*e9d0*/  IADD3 R0, R170, R162, RZ ;  /* 0x000000a2aa007210 */ /* 0x000fea0007ffe0ff */
        /* <DEDUP_REMOVED lines=37> */
.L_x_2195:
        /* <DEDUP_REMOVED lines=22> */
.L_x_2196:
        /* <DEDUP_REMOVED lines=23> */
.L_x_2091:
[----:B------:R-:W-:Y:S05]  /*ef00*/  BSYNC B0 ;  /* 0x0000000000007941 */ /* 0x000fea0003800000 */
.L_x_2090:
[----:B------:R-:W0:Y:S01]  /*ef10*/  LDGDEPBAR ;  /* 0x00000000000079af */ /* 0x000e220000000000 */
[----:B------:R-:W-:Y:S01]  /*ef20*/  WARPSYNC 0xffffffff ;  /* 0xffffffff00007948 */ /* 0x000fe20003800000 */
[C---:B--23--:R-:W-:Y:S01]  /*ef30*/  HMMA.16816.F32 R4, R32.reuse, R8, RZ ;  /* 0x000000082004723c */ /* 0x04cfe200000018ff */
[----:B------:R-:W-:Y:S01]  /*ef40*/  MOV R2, 0x40 ;  /* 0x0000004000027802 */ /* 0x000fe20000000f00 */
[----:B------:R-:W-:Y:S02]  /*ef50*/  ULDC UR4, c[0x0][0x324] ;  /* 0x0000c90000047ab9 */ /* 0x000fe40000000800 */
[----:B------:R-:W-:Y:S01]  /*ef60*/  IADD3 R3, R170, R162, RZ ;  /* 0x000000a2aa037210 */ /* 0x000fe20007ffe0ff */
[----:B------:R-:W-:Y:S01]  /*ef70*/  ULOP3.LUT UR4, URZ, UR4, URZ, 0x33, !UPT ;  /* 0x000000043f047292 */ /* 0x000fe2000f8e333f */
[----:B------:R-:W-:Y:S02]  /*ef80*/  SEL R161, R2, 0xffffffc0, !P1 ;  /* 0xffffffc002a17807 */ /* 0x000fe40004800000 */
[C---:B------:R-:W-:Y:S01]  /*ef90*/  HMMA.16816.F32 R8, R32.reuse, R10, RZ ;  /* 0x0000000a2008723c */ /* 0x040fe200000018ff */
[CC--:B------:R-:W-:Y:S03]  /*efa0*/  IADD3 R2, R160.reuse, R3.reuse, RZ ;  /* 0x00000003a0027210 */ /* 0x0c0fe60007ffe0ff */
[C---:B------:R-:W-:Y:S02]  /*efb0*/  IADD3 R100, R161.reuse, R0, RZ ;  /* 0x00000000a1647210 */ /* 0x040fe40007ffe0ff */
[----:B------:R-:W-:Y:S02]  /*efc0*/  IADD3 R3, R160, R3, R161 ;  /* 0x00000003a0037210 */ /* 0x000fe40007ffe0a1 */
[C---:B----4-:R-:W-:Y:S01]  /*efd0*/  HMMA.16816.F32 R12, R32.reuse, R16, RZ ;  /* 0x00000010200c723c */ /* 0x050fe200000018ff */
[----:B------:R-:W-:Y:S04]  /*efe0*/  MOV R168, c[0x0][0x2c4] ;  /* 0x0000b10000a87a02 */ /* 0x000fe80000000f00 */
[----:B------:R-:W-:Y:S02]  /*eff0*/  ISETP.NE.AND P0, PT, R168, 0x1, PT ;  /* 0x00000001a800780c */ /* 0x000fe40003f05270 */
[----:B------:R-:W-:Y:S01]  /*f000*/  MOV R168, c[0x0][0x32c] ;  /* 0x0000cb0000a87a02 */ /* 0x000fe20000000f00 */
[C---:B------:R-:W-:Y:S03]  /*f010*/  HMMA.16816.F32 R16, R32.reuse, R18, RZ ;  /* 0x000000122010723c */ /* 0x040fe600000018ff */
[----:B------:R-:W-:Y:S05]  /*f020*/  ISETP.GE.AND P4, PT, R168, 0x1, PT ;  /* 0x00000001a800780c */ /* 0x000fea0003f86270 */
        /* <DEDUP_REMOVED lines=15> */
[----:B------:R-:W-:Y:S01]  /*f120*/  IADD3 R156, R161, R101, RZ ;  /* 0x00000065a19c7210 */ /* 0x000fe20007ffe0ff */
        /* <DEDUP_REMOVED lines=155> */
[----:B------:R5:W2:Y:S01]  /*fae0*/  MUFU.TANH R8, R2 ;  /* 0x0000000200087308 */ /* 0x000aa20000002400 */
[----:B-1----:R-:W-:Y:S09]  /*faf0*/  FMUL.FTZ R0, R14, c[0x0][0x320] ;  /* 0x0000c8000e007a20 */ /* 0x002ff20000410000 */
[----:B------:R1:W1:Y:S01]  /*fb00*/  MUFU.TANH R152, R0 ;  /* 0x0000000000987308 */ /* 0x0002620000002400 */
[----:B-----5:R-:W-:Y:S01]  /*fb10*/  IADD3 R2, R178, 0x1, RZ ;  /* 0x00000001b2027810 */ /* 0x020fe20007ffe0ff */
        /* <DEDUP_REMOVED lines=34> */
[----:B------:R-:W-:Y:S01]  /*fd40*/  FMUL.FTZ R0, R34, c[0x0][0x320] ;  /* 0x0000c80022007a20 */ /* 0x000fe20000410000 */
[----:B------:R-:W-:Y:S03]  /*fd50*/  ISETP.GE.AND P0, PT, R178, 0x1, PT ;  /* 0x00000001b200780c */ /* 0x000fe60003f06270 */
[----:B------:R1:W1:Y:S01]  /*fd60*/  MUFU.TANH R23, R0 ;  /* 0x0000000000177308 */ /* 0x0002620000002400 */
[----:B------:R-:W-:Y:S01]  /*fd70*/  SEL R178, R2, RZ, !P0 ;  /* 0x000000ff02b27207 */ /* 0x000fe20004000000 */
[----:B------:R-:W5:Y:S01]  /*fd80*/  SHFL.IDX PT, R3, R4, RZ, 0x1c1f ;  /* 0x001c1fff04037589 */ /* 0x000f6200000e0000 */
[----:B-1----:R-:W-:Y:S07]  /*fd90*/  FMUL.FTZ R0, R35, c[0x0][0x320] ;  /* 0x0000c80023007a20 */ /* 0x002fee0000410000 */
        /* <DEDUP_REMOVED lines=21> */
.L_x_2096:
[----:B------:R-:W-:Y:S04]  /*fef0*/  MOV R7, 0x1 ;  /* 0x0000000100077802 */ /* 0x000fe80000000f00 */
[----:B------:R-:W-:Y:S11]  /*ff00*/  ISETP.NE.AND P0, PT, R7, c[0x0][0x32c], PT ;  /* 0x0000cb0007007a0c */ /* 0x000ff60003f05270 */
[----:B------:R-:W-:Y:S02]  /*ff10*/  @!UPT UIADD3 URZ, URZ, URZ, URZ ;  /* 0x0000003f3f3ff290 */ /* 0x000fe4000fffe03f */
[----:B------:R-:W-:Y:S05]  /*ff20*/  @P0 IMAD.HI.U32 R7, R3, c[0x0][0x330], RZ ;  /* 0x0000cc0003070a27 */ /* 0x000fea00078e00ff */
[----:B------:R-:W-:Y:S02]  /*ff30*/  @P0 SHF.R.U32.HI R3, RZ, c[0x0][0x334], R7 ;  /* 0x0000cd00ff030a19 */ /* 0x000fe40000011607 */
.L_x_2097:
[----:B------:R-:W-:Y:S05]  /*ff40*/  BSYNC B0 ;  /* 0x0000000000007941 */ /* 0x000fea0003800000 */
.L_x_2095:
[----:B------:R-:W-:Y:S04]  /*ff50*/  IMAD R3, R3, c[0x0][0x32c], -R150 ;  /* 0x0000cb0003037a24 */ /* 0x000fe800078e0a96 */
[----:B------:R-:W-:Y:S05]  /*ff60*/  IMAD.IADD R3, R3, 0x1, -R191 ;  /* 0x0000000103037824 */ /* 0x000fea00078e0abf */
[----:B------:R-:W-:Y:S02]  /*ff70*/  IMNMX R0, R0, R3, !PT ;  /* 0x0000000300007217 */ /* 0x000fe40007800200 */
[----:B------:R-:W-:Y:S04]  /*ff80*/  IADD3 R3, R3, c[0x0][0x32c], RZ ;  /* 0x0000cb0003037a10 */ /* 0x000fe80007ffe0ff */
[----:B------:R-:W-:Y:S02]  /*ff90*/  IMNMX R2, R2, R3, PT ;  /* 0x0000000302027217 */ /* 0x000fe40003800200 */
.L_x_2094:
        /* <DEDUP_REMOVED lines=66> */
.L_x_2100:
[----:B------:R-:W-:Y:S04]  /*103c0*/  MOV R4, 0x1 ;  /* 0x0000000100047802 */ /* 0x000fe80000000f00 */
[----:B------:R-:W-:Y:S11]  /*103d0*/  ISETP.NE.AND P0, PT, R4, c[0x0][0x32c], PT ;  /* 0x0000cb0004007a0c */ /* 0x000ff60003f05270 */
[----:B------:R-:W-:Y:S02]  /*103e0*/  @!UPT UIADD3 URZ, URZ, URZ, URZ ;  /* 0x0000003f3f3ff290 */ /* 0x000fe4000fffe03f */
[----:B------:R-:W-:Y:S05]  /*103f0*/  @P0 IMAD.HI.U32 R4, R0, c[0x0][0x330], RZ ;  /* 0x0000cc0000040a27 */ /* 0x000fea00078e00ff */
[----:B------:R-:W-:Y:S02]  /*10400*/  @P0 SHF.R.U32.HI R0, RZ, c[0x0][0x334], R4 ;  /* 0x0000cd00ff000a19 */ /* 0x000fe40000011604 */
.L_x_2101:
[----:B------:R-:W-:Y:S05]  /*10410*/  BSYNC B0 ;  /* 0x0000000000007941 */ /* 0x000fea0003800000 */
.L_x_2099:
[----:B------:R-:W-:Y:S04]  /*10420*/  IMAD R0, R0, c[0x0][0x32c], -R150 ;  /* 0x0000cb0000007a24 */ /* 0x000fe800078e0a96 */
[----:B------:R-:W-:Y:S05]  /*10430*/  IMAD.IADD R0, R0, 0x1, -R191 ;  /* 0x0000000100007824 */ /* 0x000fea00078e0abf */
[----:B------:R-:W-:Y:S02]  /*10440*/  IMNMX R2, R2, R0, !PT ;  /* 0x0000000002027217 */ /* 0x000fe40007800200 */
[----:B------:R-:W-:Y:S04]  /*10450*/  IADD3 R0, R0, c[0x0][0x32c], RZ ;  /* 0x0000cb0000007a10 */ /* 0x000fe80007ffe0ff */
[----:B------:R-:W-:Y:S02]  /*10460*/  IMNMX R3, R3, R0, PT ;  /* 0x0000000003037217 */ /* 0x000fe40003800200 */
.L_x_2098:
        /* <DEDUP_REMOVED lines=48> */
[C---:B------:R-:W-:Y:S01]  /*10770*/  ISETP.GT.AND P0, PT, R2.reuse, 0x1, P3 ;  /* 0x000000010200780c */ /* 0x040fe20001f04270 */
[----:B------:R-:W-:Y:S03]  /*10780*/  MUFU.EX2 R8, R7 ;  /* 0x0000000700087308 */ /* 0x000fe60000000800 */
[----:B------:R-:W-:Y:S04]  /*10790*/  ISETP.LT.OR P0, PT, R3, 0x2, P0 ;  /* 0x000000020300780c */ /* 0x000fe80000701670 */
[----:B------:R-:W-:Y:S02]  /*107a0*/  FSEL R5, R155, -INF , !P0 ;  /* 0xff8000009b057808 */ /* 0x000fe40004000000 */
[----:B------:R-:W-:Y:S01]  /*107b0*/  ISETP.GT.AND P0, PT, R2, 0x8, P3 ;  /* 0x000000080200780c */ /* 0x000fe20001f04270 */
[----:B------:R-:W1:Y:S03]  /*107c0*/  MUFU.EX2 R0, R0 ;  /* 0x0000000000007308 */ /* 0x000e660000000800 */
[C---:B------:R-:W-:Y:S04]  /*107d0*/  ISETP.LT.OR P0, PT, R3.reuse, 0x9, P0 ;  /* 0x000000090300780c */ /* 0x040fe80000701670 */
[----:B------:R-:W-:Y:S02]  /*107e0*/  FSEL R139, R154, -INF , !P0 ;  /* 0xff8000009a8b7808 */ /* 0x000fe40004000000 */
[C---:B------:R-:W-:Y:S01]  /*107f0*/  ISETP.GT.AND P0, PT, R2.reuse, 0x9, P3 ;  /* 0x000000090200780c */ /* 0x040fe20001f04270 */
[----:B------:R-:W2:Y:S03]  /*10800*/  MUFU.EX2 R7, R6 ;  /* 0x0000000600077308 */ /* 0x000ea60000000800 */
[----:B------:R-:W-:Y:S04]  /*10810*/  ISETP.LT.OR P0, PT, R3, 0xa, P0 ;  /* 0x0000000a0300780c */ /* 0x000fe80000701670 */
[----:B------:R-:W-:Y:S02]  /*10820*/  FSEL R140, R153, -INF , !P0 ;  /* 0xff800000998c7808 */ /* 0x000fe40004000000 */
[----:B------:R-:W-:Y:S01]  /*10830*/  ISETP.GT.AND P0, PT, R2, 0x10, P3 ;  /* 0x000000100200780c */ /* 0x000fe20001f04270 */
[----:B------:R-:W-:Y:S03]  /*10840*/  MUFU.EX2 R159, R159 ;  /* 0x0000009f009f7308 */ /* 0x000fe60000000800 */
[C---:B------:R-:W-:Y:S01]  /*10850*/  ISETP.LT.OR P0, PT, R3.reuse, 0x11, P0 ;  /* 0x000000110300780c */ /* 0x040fe20000701670 */
[C---:B-1----:R-:W-:Y:S02]  /*10860*/  FMUL.FTZ R9, R0.reuse, R129 ;  /* 0x0000008100097220 */ /* 0x042fe40000410000 */
        /* <DEDUP_REMOVED lines=8> */
[----:B--2---:R-:W-:Y:S01]  /*108f0*/  F2FP.PACK_AB R136, R7, R8 ;  /* 0x000000080788723e */ /* 0x004fe200000000ff */
[C---:B------:R-:W-:Y:S01]  /*10900*/  FMUL.FTZ R17, R0.reuse, R121 ;  /* 0x0000007900117220 */ /* 0x040fe20000410000 */
[----:B------:R-:W-:Y:S01]  /*10910*/  FSEL R147, R147, -INF , !P0 ;  /* 0xff80000093937808 */ /* 0x000fe20004000000 */
[----:B------:R-:W-:Y:S01]  /*10920*/  FMUL.FTZ R28, R0, R108 ;  /* 0x0000006c001c7220 */ /* 0x000fe20000410000 */
[----:B------:R-:W-:Y:S01]  /*10930*/  ISETP.GT.AND P0, PT, R2, 0x18, P3 ;  /* 0x000000180200780c */ /* 0x000fe20001f04270 */
[C---:B------:R-:W-:Y:S01]  /*10940*/  FMUL.FTZ R29, R0.reuse, R109 ;  /* 0x0000006d001d7220 */ /* 0x040fe20000410000 */
[----:B------:R-:W-:Y:S01]  /*10950*/  MUFU.EX2 R124, R168 ;  /* 0x000000a8007c7308 */ /* 0x000fe20000000800 */
[C---:B------:R-:W-:Y:S01]  /*10960*/  FMUL.FTZ R36, R0.reuse, R36 ;  /* 0x0000002400247220 */ /* 0x040fe20000410000 */
[C---:B------:R-:W-:Y:S01]  /*10970*/  ISETP.LT.OR P0, PT, R3.reuse, 0x19, P0 ;  /* 0x000000190300780c */ /* 0x040fe20000701670 */
[C---:B------:R-:W-:Y:S02]  /*10980*/  FMUL.FTZ R37, R0.reuse, R37 ;  /* 0x0000002500257220 */ /* 0x040fe40000410000 */
[----:B------:R-:W-:Y:S01]  /*10990*/  FMUL.FTZ R40, R0, R40 ;  /* 0x0000002800287220 */ /* 0x000fe20000410000 */
[----:B------:R-:W-:Y:S01]  /*109a0*/  FSEL R146, R146, -INF , !P0 ;  /* 0xff80000092927808 */ /* 0x000fe20004000000 */
[----:B------:R-:W-:Y:S01]  /*109b0*/  FMUL.FTZ R41, R0, R41 ;  /* 0x0000002900297220 */ /* 0x000fe20000410000 */
[----:B------:R-:W-:Y:S01]  /*109c0*/  ISETP.GT.AND P0, PT, R2, 0x19, P3 ;  /* 0x000000190200780c */ /* 0x000fe20001f04270 */
[C---:B------:R-:W-:Y:S01]  /*109d0*/  FMUL.FTZ R44, R0.reuse, R44 ;  /* 0x0000002c002c7220 */ /* 0x040fe20000410000 */
[----:B------:R-:W-:Y:S01]  /*109e0*/  MUFU.EX2 R109, R148 ;  /* 0x00000094006d7308 */ /* 0x000fe20000000800 */
[C---:B------:R-:W-:Y:S01]  /*109f0*/  FMUL.FTZ R45, R0.reuse, R45 ;  /* 0x0000002d002d7220 */ /* 0x040fe20000410000 */
[----:B------:R-:W-:Y:S01]  /*10a00*/  ISETP.LT.OR P0, PT, R3, 0x1a, P0 ;  /* 0x0000001a0300780c */ /* 0x000fe20000701670 */
[C---:B------:R-:W-:Y:S02]  /*10a10*/  FMUL.FTZ R48, R0.reuse, R48 ;  /* 0x0000003000307220 */ /* 0x040fe40000410000 */
        /* <DEDUP_REMOVED lines=41> */
[C---:B------:R-:W-:Y:S03]  /*10cb0*/  FMUL.FTZ R97, R0.reuse, R97 ;  /* 0x0000006100617220 */ /* 0x040fe60000410000 */
[----:B------:R-:W-:Y:S01]  /*10cc0*/  FSEL R154, R25, -INF , !P0 ;  /* 0xff800000199a7808 */ /* 0x000fe20004000000 */
[----:B------:R-:W-:Y:S01]  /*10cd0*/  FMUL.FTZ R25, R0, R113 ;  /* 0x0000007100197220 */ /* 0x000fe20000410000 */
[----:B------:R-:W-:Y:S04]  /*10ce0*/  ISETP.GT.AND P0, PT, R2, 0x31, P3 ;  /* 0x000000310200780c */ /* 0x000fe80001f04270 */
[C---:B------:R-:W-:Y:S04]  /*10cf0*/  ISETP.LT.OR P0, PT, R3.reuse, 0x32, P0 ;  /* 0x000000320300780c */ /* 0x040fe80000701670 */
[----:B------:R-:W-:Y:S01]  /*10d00*/  FSEL R155, R24, -INF , !P0 ;  /* 0xff800000189b7808 */ /* 0x000fe20004000000 */
[----:B------:R-:W-:Y:S01]  /*10d10*/  FMUL.FTZ R24, R0, R112 ;  /* 0x0000007000187220 */ /* 0x000fe20000410000 */
[C---:B------:R-:W-:Y:S04]  /*10d20*/  ISETP.GT.AND P0, PT, R2.reuse, 0x38, P3 ;  /* 0x000000380200780c */ /* 0x040fe80001f04270 */
[----:B------:R-:W-:Y:S04]  /*10d30*/  ISETP.LT.OR P0, PT, R3, 0x39, P0 ;  /* 0x000000390300780c */ /* 0x000fe80000701670 */
[----:B------:R-:W-:Y:S02]  /*10d40*/  FSEL R156, R23, -INF , !P0 ;  /* 0xff800000179c7808 */ /* 0x000fe40004000000 */
[----:B------:R-:W-:Y:S01]  /*10d50*/  ISETP.GT.AND P0, PT, R2, 0x39, P3 ;  /* 0x000000390200780c */ /* 0x000fe20001f04270 */
[----:B------:R-:W-:Y:S02]  /*10d60*/  FFMA.FTZ R2, R0, R183, R8 ;  /* 0x000000b700027223 */ /* 0x000fe40000010008 */
[----:B------:R1:W-:Y:S01]  /*10d70*/  MUFU.EX2 R8, R21 ;  /* 0x0000001500087308 */ /* 0x0003e20000000800 */
[----:B------:R-:W-:Y:S01]  /*10d80*/  ISETP.LT.OR P0, PT, R3, 0x3a, P0 ;  /* 0x0000003a0300780c */ /* 0x000fe20000701670 */
[----:B------:R-:W-:Y:S01]  /*10d90*/  FADD.FTZ R6, R7, R2 ;  /* 0x0000000207067221 */ /* 0x000fe20000010000 */
[----:B------:R-:W-:Y:S02]  /*10da0*/  FMNMX.FTZ R2, R4, R103, !PT ;  /* 0x0000006704027209 */ /* 0x000fe40007810000 */
[----:B------:R-:W-:Y:S02]  /*10db0*/  FSEL R153, R26, -INF , !P0 ;  /* 0xff8000001a997808 */ /* 0x000fe40004000000 */
[----:B------:R-:W-:Y:S03]  /*10dc0*/  FMNMX.FTZ R2, R5, R2, !PT ;  /* 0x0000000205027209 */ /* 0x000fe60007810000 */
[----:B------:R-:W2:Y:S01]  /*10dd0*/  MUFU.EX2 R7, R20 ;  /* 0x0000001400077308 */ /* 0x000ea20000000800 */
[----:B------:R-:W-:Y:S04]  /*10de0*/  FMNMX.FTZ R2, R139, R2, !PT ;  /* 0x000000028b027209 */ /* 0x000fe80007810000 */
[----:B------:R-:W-:Y:S04]  /*10df0*/  FMNMX.FTZ R2, R140, R2, !PT ;  /* 0x000000028c027209 */ /* 0x000fe80007810000 */
[----:B------:R-:W-:Y:S04]  /*10e00*/  FMNMX.FTZ R2, R142, R2, !PT ;  /* 0x000000028e027209 */ /* 0x000fe80007810000 */
[----:B------:R-:W-:Y:S01]  /*10e10*/  FMNMX.FTZ R2, R147, R2, !PT ;  /* 0x0000000293027209 */ /* 0x000fe20007810000 */
[----:B-1----:R-:W-:Y:S03]  /*10e20*/  FMUL.FTZ R21, R0, R117 ;  /* 0x0000007500157220 */ /* 0x002fe60000410000 */
[----:B------:R-:W-:Y:S04]  /*10e30*/  FMNMX.FTZ R2, R146, R2, !PT ;  /* 0x0000000292027209 */ /* 0x000fe80007810000 */
[----:B------:R-:W-:Y:S02]  /*10e40*/  FMNMX.FTZ R2, R145, R2, !PT ;  /* 0x0000000291027209 */ /* 0x000fe40007810000 */
[----:B--2---:R-:W-:Y:S01]  /*10e50*/  F2FP.PACK_AB R138, R7, R8 ;  /* 0x00000008078a723e */ /* 0x004fe200000000ff */
[----:B------:R-:W-:Y:S01]  /*10e60*/  FMUL.FTZ R20, R0, R116 ;  /* 0x0000007400147220 */ /* 0x000fe20000410000 */
        /* <DEDUP_REMOVED lines=11> */
[----:B-1----:R-:W-:Y:S01]  /*10f20*/  FMNMX.FTZ R100, R2, R3, !PT ;  /* 0x0000000302647209 */ /* 0x002fe20007810000 */
[----:B------:R-:W-:Y:S02]  /*10f30*/  FADD.FTZ R2, R8, R6 ;  /* 0x0000000608027221 */ /* 0x000fe40000010000 */
[----:B------:R-:W-:Y:S01]  /*10f40*/  FMUL.FTZ R8, R0, R128 ;  /* 0x0000008000087220 */ /* 0x000fe20000410000 */
[C---:B------:R-:W-:Y:S01]  /*10f50*/  FSETP.NEU.FTZ.AND P0, PT, R100.reuse, -INF , PT ;  /* 0xff8000006400780b */ /* 0x040fe20003f1d000 */
[----:B------:R-:W-:Y:S02]  /*10f60*/  FADD.FTZ R141, R7, R2 ;  /* 0x00000002078d7221 */ /* 0x000fe40000010000 */
[C---:B------:R-:W-:Y:S01]  /*10f70*/  FMUL.FTZ R3, R100.reuse, c[0x0][0x2d0] ;  /* 0x0000b40064037a20 */ /* 0x040fe20000410000 */
        /* <DEDUP_REMOVED lines=9> */
[----:B------:R-:W-:Y:S05]  /*11010*/  FFMA.FTZ R112, R144, c[0x0][0x2d0], -R103 ;  /* 0x0000b40090707a23 */ /* 0x000fea0000010867 */
[----:B------:R-:W2:Y:S10]  /*11020*/  MUFU.EX2 R3, R3 ;  /* 0x0000000300037308 */ /* 0x000eb40000000800 */
[----:B------:R-:W3:Y:S01]  /*11030*/  MUFU.EX2 R0, R6 ;  /* 0x0000000600007308 */ /* 0x000ee20000000800 */
[C---:B-1----:R-:W-:Y:S02]  /*11040*/  FMUL.FTZ R19, R2.reuse, R123 ;  /* 0x0000007b02137220 */ /* 0x042fe40000410000 */
[C---:B------:R-:W-:Y:S02]  /*11050*/  FMUL.FTZ R27, R2.reuse, R115 ;  /* 0x00000073021b7220 */ /* 0x040fe40000410000 */
[C---:B------:R-:W-:Y:S02]  /*11060*/  FMUL.FTZ R10, R2.reuse, R130 ;  /* 0x00000082020a7220 */ /* 0x040fe40000410000 */
[C---:B------:R-:W-:Y:S03]  /*11070*/  FMUL.FTZ R11, R2.reuse, R131 ;  /* 0x00000083020b7220 */ /* 0x040fe60000410000 */
[----:B------:R-:W-:Y:S01]  /*11080*/  MUFU.EX2 R117, R112 ;  /* 0x0000007000757308 */ /* 0x000fe20000000800 */
[C---:B------:R-:W-:Y:S02]  /*11090*/  FMUL.FTZ R34, R2.reuse, R106 ;  /* 0x0000006a02227220 */ /* 0x040fe40000410000 */
[C---:B--2---:R-:W-:Y:S02]  /*110a0*/  FFMA.FTZ R102, R2.reuse, R184, R3 ;  /* 0x000000b802667223 */ /* 0x044fe40000010003 */
[C---:B------:R-:W-:Y:S02]  /*110b0*/  FMUL.FTZ R35, R2.reuse, R107 ;  /* 0x0000006b02237220 */ /* 0x040fe40000410000 */
[C---:B------:R-:W-:Y:S02]  /*110c0*/  FMUL.FTZ R7, R2.reuse, R135 ;  /* 0x0000008702077220 */ /* 0x040fe40000410000 */
[C---:B------:R-:W-:Y:S01]  /*110d0*/  FMUL.FTZ R14, R2.reuse, R126 ;  /* 0x0000007e020e7220 */ /* 0x040fe20000410000 */
[----:B------:R-:W-:Y:S01]  /*110e0*/  MUFU.EX2 R132, R160 ;  /* 0x000000a000847308 */ /* 0x000fe20000000800 */
[----:B------:R-:W-:Y:S02]  /*110f0*/  FMUL.FTZ R15, R2, R127 ;  /* 0x0000007f020f7220 */ /* 0x000fe40000410000 */
[C---:B---3--:R-:W-:Y:S01]  /*11100*/  FADD.FTZ R123, R0.reuse, R102 ;  /* 0x00000066007b7221 */ /* 0x048fe20000010000 */
[----:B------:R-:W-:Y:S01]  /*11110*/  F2FP.PACK_AB R137, R0, R3 ;  /* 0x000000030089723e */ /* 0x000fe200000000ff */
[--C-:B------:R-:W-:Y:S02]  /*11120*/  FFMA.FTZ R0, R139, c[0x0][0x2d0], -R103.reuse ;  /* 0x0000b4008b007a23 */ /* 0x100fe40000010867 */
        /* <DEDUP_REMOVED lines=34> */
[C---:B------:R-:W-:Y:S01]  /*11350*/  FMUL.FTZ R79, R2.reuse, R79 ;  /* 0x0000004f024f7220 */ /* 0x040fe20000410000 */
[----:B--2---:R-:W-:Y:S01]  /*11360*/  F2FP.PACK_AB R110, R127, R126 ;  /* 0x0000007e7f6e723e */ /* 0x004fe200000000ff */
        /* <DEDUP_REMOVED lines=11> */
[--C-:B------:R-:W-:Y:S02]  /*11420*/  FFMA.FTZ R0, R140, c[0x0][0x2d0], -R103.reuse ;  /* 0x0000b4008c007a23 */ /* 0x100fe40000010867 */
[----:B------:R-:W-:Y:S01]  /*11430*/  FFMA.FTZ R112, R143, c[0x0][0x2d0], -R103 ;  /* 0x0000b4008f707a23 */ /* 0x000fe20000010867 */
[----:B------:R-:W-:Y:S01]  /*11440*/  IADD3 R102, R169, R2, RZ ;  /* 0x00000002a9667210 */ /* 0x000fe20007ffe0ff */
[----:B------:R-:W1:Y:S01]  /*11450*/  LDSM.16.MT88.4 R104, [R2] ;  /* 0x000000000268783b */ /* 0x000e620000004200 */
[----:B------:R-:W2:Y:S07]  /*11460*/  MUFU.EX2 R114, R0 ;  /* 0x0000000000727308 */ /* 0x000eae0000000800 */
[----:B------:R-:W-:Y:S03]  /*11470*/  LDSM.16.MT88.4 R128, [R2+0x1800] ;  /* 0x001800000280783b */ /* 0x000fe60000004200 */
[----:B------:R-:W-:Y:S01]  /*11480*/  MUFU.EX2 R119, R112 ;  /* 0x0000007000777308 */ /* 0x000fe20000000800 */
[----:B--2---:R-:W-:Y:S01]  /*11490*/  F2FP.PACK_AB R139, R114, R115 ;  /* 0x00000073728b723e */ /* 0x004fe200000000ff */
[----:B------:R-:W-:Y:S04]  /*114a0*/  FADD.FTZ R0, R3, R141 ;  /* 0x0000008d03007221 */ /* 0x000fe80000010000 */
[----:B------:R-:W-:Y:S01]  /*114b0*/  FADD.FTZ R121, R109, R0 ;  /* 0x000000006d797221 */ /* 0x000fe20000010000 */
[----:B------:R-:W-:Y:S01]  /*114c0*/  IADD3 R0, R172, R162, RZ ;  /* 0x000000a2ac007210 */ /* 0x000fe20007ffe0ff */
[--C-:B------:R-:W-:Y:S03]  /*114d0*/  FFMA.FTZ R109, R145, c[0x0][0x2d0], -R103.reuse ;  /* 0x0000b400916d7a23 */ /* 0x100fe60000010867 */
[----:B------:R-:W-:Y:S01]  /*114e0*/  IADD3 R3, R169, R0, RZ ;  /* 0x00000000a9037210 */ /* 0x000fe20007ffe0ff */
[----:B------:R-:W-:Y:S01]  /*114f0*/  MUFU.EX2 R122, R109 ;  /* 0x0000006d007a7308 */ /* 0x000fe20000000800 */
        /* <DEDUP_REMOVED lines=37> */
[----:B------:R-:W-:Y:S01]  /*11750*/  F2FP.PACK_AB R138, R149, R148 ;  /* 0x00000094958a723e */ /* 0x000fe200000000ff */
[--C-:B-1----:R-:W-:Y:S05]  /*11760*/  FFMA.FTZ R104, R147, c[0x0][0x2d0], -R103.reuse ;  /* 0x0000b40093687a23 */ /* 0x102fea0000010867 */
[----:B------:R-:W-:Y:S10]  /*11770*/  MUFU.EX2 R147, R180 ;  /* 0x000000b400937308 */ /* 0x000ff40000000800 */
[----:B------:R1:W2:Y:S02]  /*11780*/  MUFU.EX2 R120, R104 ;  /* 0x0000006800787308 */ /* 0x0002a40000000800 */
[--C-:B-1----:R-:W-:Y:S01]  /*11790*/  FFMA.FTZ R104, R146, c[0x0][0x2d0], -R103.reuse ;  /* 0x0000b40092687a23 */ /* 0x102fe20000010867 */
[----:B--2---:R-:W-:Y:S07]  /*117a0*/  F2FP.PACK_AB R109, R120, R113 ;  /* 0x00000071786d723e */ /* 0x004fee00000000ff */
[----:B------:R-:W1:Y:S10]  /*117b0*/  MUFU.EX2 R146, R181 ;  /* 0x000000b500927308 */ /* 0x000e740000000800 */
[----:B------:R2:W3:Y:S01]  /*117c0*/  MUFU.EX2 R116, R104 ;  /* 0x0000006800747308 */ /* 0x0004e20000000800 */
[----:B-1----:R-:W-:Y:S01]  /*117d0*/  F2FP.PACK_AB R136, R147, R146 ;  /* 0x000000929388723e */ /* 0x002fe200000000ff */
[----:B--2---:R-:W1:Y:S01]  /*117e0*/  LDSM.16.MT88.4 R104, [R2+0x800] ;  /* 0x000800000268783b */ /* 0x004e620000004200 */
[----:B---3--:R-:W-:Y:S07]  /*117f0*/  F2FP.PACK_AB R111, R122, R116 ;  /* 0x000000747a6f723e */ /* 0x008fee00000000ff */
        /* <DEDUP_REMOVED lines=38> */
[----:B------:R-:W-:Y:S03]  /*11a60*/  FFMA.FTZ R105, R152, c[0x0][0x2d0], -R103 ;  /* 0x0000b40098697a23 */ /* 0x000fe60000010867 */
[----:B------:R-:W-:Y:S06]  /*11a70*/  F2FP.PACK_AB R106, R159, R132 ;  /* 0x000000849f6a723e */ /* 0x000fec00000000ff */
[----:B------:R3:W4:Y:S01]  /*11a80*/  MUFU.EX2 R145, R105 ;  /* 0x0000006900917308 */ /* 0x0007220000000800 */
[----:B--2---:R-:W-:Y:S04]  /*11a90*/  FADD.FTZ R104, R115, R123 ;  /* 0x0000007b73687221 */ /* 0x004fe80000010000 */
[----:B------:R-:W-:Y:S04]  /*11aa0*/  FADD.FTZ R104, R114, R104 ;  /* 0x0000006872687221 */ /* 0x000fe80000010000 */
[----:B------:R-:W-:Y:S02]  /*11ab0*/  FADD.FTZ R104, R113, R104 ;  /* 0x0000006871687221 */ /* 0x000fe40000010000 */
[----:B---3--:R-:W-:Y:S01]  /*11ac0*/  FADD.FTZ R105, R126, R121 ;  /* 0x000000797e697221 */ /* 0x008fe20000010000 */
[----:B------:R-:W2:Y:S01]  /*11ad0*/  LDSM.16.MT88.4 R112, [R102+0x1000] ;  /* 0x001000006670783b */ /* 0x000ea20000004200 */
[----:B------:R-:W-:Y:S01]  /*11ae0*/  FADD.FTZ R104, R120, R104 ;  /* 0x0000006878687221 */ /* 0x000fe20000010000 */
[----:B----4-:R-:W-:Y:S01]  /*11af0*/  F2FP.PACK_AB R107, R145, R118 ;  /* 0x00000076916b723e */ /* 0x010fe200000000ff */
[----:B------:R-:W-:Y:S01]  /*11b00*/  FADD.FTZ R121, R127, R105 ;  /* 0x000000697f797221 */ /* 0x000fe20000010000 */
[----:B------:R-:W-:Y:S01]  /*11b10*/  F2FP.PACK_AB R105, R119, R117 ;  /* 0x000000757769723e */ /* 0x000fe200000000ff */
        /* <DEDUP_REMOVED lines=44> */
[----:B------:R-:W-:Y:S02]  /*11de0*/  FADD.FTZ R143, R132, R117 ;  /* 0x00000075848f7221 */ /* 0x000fe40000010000 */
[----:B------:R-:W-:Y:S01]  /*11df0*/  FADD.FTZ R144, R118, R116 ;  /* 0x0000007476907221 */ /* 0x000fe20000010000 */
[C---:B--2---:R-:W-:Y:S08]  /*11e00*/  HMMA.16816.F32 R92, R104.reuse, R112, R92 ;  /* 0x00000070685c723c */ /* 0x044ff0000000185c */
        /* <DEDUP_REMOVED lines=28> */
[C---:B---3--:R-:W-:Y:S04]  /*11fd0*/  HMMA.16816.F32 R44, R136.reuse, R8, R44 ;  /* 0x00000008882c723c */ /* 0x048fe8000000182c */
[----:B------:R-:W-:Y:S04]  /*11fe0*/  FADD.FTZ R0, R140, R0 ;  /* 0x000000008c007221 */ /* 0x000fe80000010000 */
[C---:B------:R-:W-:Y:S01]  /*11ff0*/  HMMA.16816.F32 R48, R136.reuse, R10, R48 ;  /* 0x0000000a8830723c */ /* 0x040fe20000001830 */
[----:B------:R2:W3:Y:S03]  /*12000*/  LDSM.16.MT88.4 R8, [R2+0x5800] ;  /* 0x005800000208783b */ /* 0x0004e60000004200 */
[----:B------:R-:W-:Y:S04]  /*12010*/  FADD.FTZ R184, R103, R0 ;  /* 0x0000000067b87221 */ /* 0x000fe80000010000 */
        /* <DEDUP_REMOVED lines=8> */
[----:B------:R-:W-:Y:S01]  /*120a0*/  FADD.FTZ R2, R148, R2 ;  /* 0x0000000294027221 */ /* 0x000fe20000010000 */
[----:B----4-:R-:W-:Y:S04]  /*120b0*/  IADD3 R3, R173, -0x2, RZ ;  /* 0xfffffffead037810 */ /* 0x010fe80007ffe0ff */
[C---:B---3--:R-:W-:Y:S03]  /*120c0*/  HMMA.16816.F32 R68, R136.reuse, R8, R68 ;  /* 0x000000088844723c */ /* 0x048fe60000001844 */
[----:B------:R-:W-:Y:S01]  /*120d0*/  ISETP.GE.AND P0, PT, R3, R188, PT ;  /* 0x000000bc0300720c */ /* 0x000fe20003f06270 */
[----:B------:R-:W-:Y:S04]  /*120e0*/  FADD.FTZ R183, R149, R2 ;  /* 0x0000000295b77221 */ /* 0x000fe80000010000 */
[C---:B------:R-:W-:Y:S08]  /*120f0*/  HMMA.16816.F32 R72, R136.reuse, R10, R72 ;  /* 0x0000000a8848723c */ /* 0x040ff00000001848 */
        /* <DEDUP_REMOVED lines=16> */
[----:B------:R-:W-:Y:S01]  /*12200*/  IADD3 R2, R182, R150, R193 ;  /* 0x00000096b6027210 */ /* 0x000fe20007ffe0c1 */
        /* <DEDUP_REMOVED lines=32> */
.L_x_2197:
        /* <DEDUP_REMOVED lines=23> */
.L_x_2198:
        /* <DEDUP_REMOVED lines=24> */
.L_x_2103:
[----:B------:R-:W-:Y:S05]  /*12700*/  BSYNC B0 ;  /* 0x0000000000007941 */ /* 0x000fea0003800000 */
.L_x_2102:
[C---:B------:R-:W-:Y:S01]  /*12710*/  ISETP.GE.AND P0, PT, R163.reuse, 0x1, PT ;  /* 0x00000001a300780c */ /* 0x040fe20003f06270 */
[----:B------:R-:W0:Y:S01]  /*12720*/  LDGDEPBAR ;  /* 0x00000000000079af */ /* 0x000e220000000000 */
[----:B-1----:R-:W-:Y:S01]  /*12730*/  IADD3 R0, R163, 0x1, RZ ;  /* 0x00000001a3007810 */ /* 0x002fe20007ffe0ff */
[----:B------:R-:W-:Y:S02]  /*12740*/  IMAD.MOV.U32 R103, RZ, RZ, R100 ;  /* 0x000000ffff677224 */ /* 0x000fe400078e0064 */
[----:B------:R-:W-:Y:S01]  /*12750*/  IMAD.MOV.U32 R102, RZ, RZ, R101 ;  /* 0x000000ffff667224 */ /* 0x000fe200078e0065 */
[----:B------:R-:W-:Y:S02]  /*12760*/  SEL R163, R0, RZ, !P0 ;  /* 0x000000ff00a37207 */ /* 0x000fe40004000000 */
[----:B------:R-:W-:Y:S02]  /*12770*/  ISETP.GE.AND P0, PT, R188, R173, PT ;  /* 0x000000adbc00720c */ /* 0x000fe40003f06270 */
[----:B------:R-:W-:Y:S05]  /*12780*/  IADD3 R0, R173, -0x1, RZ ;  /* 0xffffffffad007810 */ /* 0x000fea0007ffe0ff */
[----:B------:R-:W-:Y:S06]  /*12790*/  IMAD.MOV.U32 R173, RZ, RZ, R0 ;  /* 0x000000ffffad7224 */ /* 0x000fec00078e0000 */
[----:B------:R-:W-:-:S05]  /*127a0*/  @!P0 BRA `(.L_x_2106) ;  /* 0xffffc1b000008947 */ /* 0x000fca000383ffff */
.L_x_2089:
[----:B------:R-:W-:Y:S05]  /*127b0*/  BRA.DIV ~URZ, `(.L_x_2107) ;  /* 0x00006cd27f007947 */ /* 0x000fea000b800000 */
[----:B------:R1:W2:Y:S02]  /*127c0*/  SHFL.BFLY PT, R0, R183, 0x2, 0x1f ;  /* 0x0c401f00b7007f89 */ /* 0x0002a400000e0000 */
.L_x_2199:
[----:B--2---:R-:W-:Y:S01]  /*127d0*/  FADD.FTZ R0, R0, R183 ;  /* 0x000000b700007221 */ /* 0x004fe20000010000 */
[----:B------:R-:W-:Y:S05]  /*127e0*/  BRA.DIV ~URZ, `(.L_x_2108) ;  /* 0x00006d027f007947 */ /* 0x000fea000b800000 */
[----:B------:R-:W2:Y:S04]  /*127f0*/  SHFL.BFLY PT, R2, R184, 0x2, 0x1f ;  /* 0x0c401f00b8027f89 */ /* 0x000ea800000e0000 */
[----:B------:R-:W3:Y:S01]  /*12800*/  SHFL.BFLY PT, R5, R0, 0x1, 0x1f ;  /* 0x0c201f0000057f89 */ /* 0x000ee200000e0000 */
[----:B--2---:R-:W-:-:S02]  /*12810*/  FADD.FTZ R4, R2, R184 ;  /* 0x000000b802047221 */ /* 0x004fc40000010000 */
[----:B---3--:R-:W-:-:S03]  /*12820*/  FADD.FTZ R0, R0, R5 ;  /* 0x0000000500007221 */ /* 0x008fc60000010000 */
[----:B------:R2:W3:Y:S04]  /*12830*/  SHFL.BFLY PT, R3, R4, 0x1, 0x1f ;  /* 0x0c201f0004037f89 */ /* 0x0004e800000e0000 */
.L_x_2200:
[----:B------:R-:W-:Y:S01]  /*12840*/  FSETP.NE.FTZ.AND P1, PT, R0, RZ, PT ;  /* 0x000000ff0000720b */ /* 0x000fe20003f35000 */
[----:B---3--:R-:W-:Y:S01]  /*12850*/  FADD.FTZ R3, R3, R4 ;  /* 0x0000000403037221 */ /* 0x008fe20000010000 */
[----:B------:R-:W-:Y:S02]  /*12860*/  MOV R2, RZ ;  /* 0x000000ff00027202 */ /* 0x000fe40000000f00 */
[----:B------:R-:W-:Y:S02]  /*12870*/  MOV R22, 0xff800000 ;  /* 0xff80000000167802 */ /* 0x000fe40000000f00 */
[----:B------:R-:W-:Y:S02]  /*12880*/  FSETP.NE.FTZ.AND P0, PT, R3, RZ, PT ;  /* 0x000000ff0300720b */ /* 0x000fe40003f15000 */
[----:B------:R-:W-:-:S05]  /*12890*/  MOV R17, 0xff800000 ;  /* 0xff80000000117802 */ /* 0x000fca0000000f00 */
[----:B------:R-:W3:Y:S01]  /*128a0*/  @P1 MUFU.RCP R2, R0 ;  /* 0x0000000000021308 */ /* 0x000ee20000001000 */
[----:B--2---:R-:W-:-:S05]  /*128b0*/  @P1 MOV R4, 0x3f317218 ;  /* 0x3f31721800041802 */ /* 0x004fca0000000f00 */
[----:B------:R-:W-:Y:S02]  /*128c0*/  @P1 FMUL.FTZ R4, R4, c[0x0][0x2d0] ;  /* 0x0000b40004041a20 */ /* 0x000fe40000410000 */
[----:B------:R2:W4:Y:S01]  /*128d0*/  @P1 MUFU.LG2 R5, R0 ;  /* 0x0000000000051308 */ /* 0x0005220000000c00 */
[C---:B---3--:R-:W-:Y:S02]  /*128e0*/  FMUL.FTZ R34, R2.reuse, R120 ;  /* 0x0000007802227220 */ /* 0x048fe40000410000 */
[C---:B------:R-:W-:Y:S02]  /*128f0*/  FMUL.FTZ R35, R2.reuse, R121 ;  /* 0x0000007902237220 */ /* 0x040fe40000410000 */
[C---:B------:R-:W-:Y:S02]  /*12900*/  FMUL.FTZ R120, R2.reuse, R68 ;  /* 0x0000004402787220 */ /* 0x040fe40000410000 */
[C---:B------:R-:W-:Y:S01]  /*12910*/  FMUL.FTZ R121, R2.reuse, R69 ;  /* 0x0000004502797220 */ /* 0x040fe20000410000 */
[----:B--2---:R-:W-:Y:S01]  /*12920*/  MOV R0, RZ ;  /* 0x000000ff00007202 */ /* 0x004fe20000000f00 */
        /* <DEDUP_REMOVED lines=47> */
[C---:B--2---:R-:W-:Y:S02]  /*12c20*/  FMUL.FTZ R36, R0.reuse, R118 ;  /* 0x0000007600247220 */ /* 0x044fe40000410000 */
[----:B------:R-:W-:Y:S02]  /*12c30*/  FMUL.FTZ R37, R0, R119 ;  /* 0x0000007700257220 */ /* 0x000fe40000410000 */
[----:B------:R-:W-:Y:S01]  /*12c40*/  @P1 FFMA.FTZ R22, R4, R101, R5 ;  /* 0x0000006504161223 */ /* 0x000fe20000010005 */
[----:B------:R-:W-:Y:S01]  /*12c50*/  MOV R4, 0x1 ;  /* 0x0000000100047802 */ /* 0x000fe20000000f00 */
[----:B------:R-:W-:-:S02]  /*12c60*/  FMUL.FTZ R118, R0, R38 ;  /* 0x0000002600767220 */ /* 0x000fc40000410000 */
[C---:B------:R-:W-:Y:S02]  /*12c70*/  FMUL.FTZ R119, R0.reuse, R39 ;  /* 0x0000002700777220 */ /* 0x040fe40000410000 */
[C---:B------:R-:W-:Y:S02]  /*12c80*/  FMUL.FTZ R26, R0.reuse, R130 ;  /* 0x00000082001a7220 */ /* 0x040fe40000410000 */
[C---:B------:R-:W-:Y:S01]  /*12c90*/  FMUL.FTZ R27, R0.reuse, R131 ;  /* 0x00000083001b7220 */ /* 0x040fe20000410000 */
[----:B---3--:R-:W-:Y:S01]  /*12ca0*/  @P0 MOV R3, 0x3f317218 ;  /* 0x3f31721800030802 */ /* 0x008fe20000000f00 */
[C---:B------:R-:W-:Y:S02]  /*12cb0*/  FMUL.FTZ R92, R0.reuse, R122 ;  /* 0x0000007a005c7220 */ /* 0x040fe40000410000 */
[C---:B------:R-:W-:Y:S02]  /*12cc0*/  FMUL.FTZ R93, R0.reuse, R123 ;  /* 0x0000007b005d7220 */ /* 0x040fe40000410000 */
[----:B------:R-:W-:-:S02]  /*12cd0*/  FMUL.FTZ R38, R0, R46 ;  /* 0x0000002e00267220 */ /* 0x000fc40000410000 */
[----:B------:R-:W-:Y:S02]  /*12ce0*/  FMUL.FTZ R39, R0, R47 ;  /* 0x0000002f00277220 */ /* 0x000fe40000410000 */
[----:B-----5:R-:W-:Y:S02]  /*12cf0*/  @P0 FMUL.FTZ R2, R2, 0.69314718246459960938 ;  /* 0x3f31721802020820 */ /* 0x020fe40000410000 */
[----:B------:R-:W-:Y:S02]  /*12d00*/  @P0 FMUL.FTZ R3, R3, c[0x0][0x2d0] ;  /* 0x0000b40003030a20 */ /* 0x000fe40000410000 */
        /* <DEDUP_REMOVED lines=40> */
.L_x_2019:
        /* <DEDUP_REMOVED lines=17> */
.L_x_2110:
[----:B------:R-:W-:Y:S05]  /*130a0*/  BSYNC B0 ;  /* 0x0000000000007941 */ /* 0x000fea0003800000 */
.L_x_2109:
        /* <DEDUP_REMOVED lines=10> */
[----:B------:R-:W-:Y:S01]  /*13150*/  F2FP.PACK_AB R2, R85, R84 ;  /* 0x000000545502723e */ /* 0x000fe200000000ff */
[----:B------:R-:W-:Y:S01]  /*13160*/  IMAD.MOV.U32 R6, RZ, RZ, RZ ;  /* 0x000000ffff067224 */ /* 0x000fe200078e00ff */
        /* <DEDUP_REMOVED lines=88> */
[----:B------:R-:W-:Y:S01]  /*136f0*/  STS [R251+0x8400], R3 ;  /* 0x00840003fb007388 */ /* 0x000fe20000000800 */
[----:B----4-:R-:W-:-:S03]  /*13700*/  F2FP.PACK_AB R2, R81, R80 ;  /* 0x000000505102723e */ /* 0x010fc600000000ff */
[----:B------:R2:W-:Y:S04]  /*13710*/  STS [R251+0x8000], R4 ;  /* 0x00800004fb007388 */ /* 0x0005e80000000800 */
[----:B------:R3:W-:Y:S01]  /*13720*/  STS [R252+0x8000], R2 ;  /* 0x00800002fc007388 */ /* 0x0007e20000000800 */
[----:B-1----:R-:W-:-:S05]  /*13730*/  F2FP.PACK_AB R0, R55, R54 ;  /* 0x000000363700723e */ /* 0x002fca00000000ff */
[----:B------:R1:W-:Y:S01]  /*13740*/  STS [R252+0x8400], R0 ;  /* 0x00840000fc007388 */ /* 0x0003e20000000800 */
[----:B--2---:R-:W-:Y:S01]  /*13750*/  F2FP.PACK_AB R4, R25, R24 ;  /* 0x000000181904723e */ /* 0x004fe200000000ff */
[----:B---3--:R-:W-:-:S04]  /*13760*/  IMAD.MOV.U32 R2, RZ, RZ, 0x4 ;  /* 0x00000004ff027424 */ /* 0x008fc800078e00ff */
[----:B------:R2:W-:Y:S01]  /*13770*/  STS [R250+0x8000], R4 ;  /* 0x00800004fa007388 */ /* 0x0005e20000000800 */
[----:B------:R-:W-:-:S04]  /*13780*/  @P1 IMAD.WIDE R8, R211, R2, c[0x0][0x508] ;  /* 0x00014200d3081625 */ /* 0x000fc800078e0202 */
[----:B------:R-:W-:Y:S01]  /*13790*/  IMAD.WIDE R2, R211, R2, c[0x0][0x500] ;  /* 0x00014000d3027625 */ /* 0x000fe200078e0202 */
[----:B-1----:R-:W-:-:S05]  /*137a0*/  F2FP.PACK_AB R0, R43, R42 ;  /* 0x0000002a2b00723e */ /* 0x002fca00000000ff */
[----:B------:R1:W-:Y:S04]  /*137b0*/  STS [R250+0x8400], R0 ;  /* 0x00840000fa007388 */ /* 0x0003e80000000800 */
[----:B------:R-:W-:Y:S06]  /*137c0*/  BAR.SYNC.DEFER_BLOCKING 0x1, 0x100 ;  /* 0x0044000000007b1d */ /* 0x000fec0000010000 */
[----:B------:R1:W5:Y:S04]  /*137d0*/  @P1 LDG.E R16, [R8.64] ;  /* 0x0000000608101981 */ /* 0x000368000c1e1900 */
[----:B------:R1:W5:Y:S01]  /*137e0*/  @P2 LDG.E R6, [R2.64] ;  /* 0x0000000602062981 */ /* 0x000362000c1e1900 */
[----:B------:R-:W-:-:S04]  /*137f0*/  ISETP.NE.AND P0, PT, R221, RZ, PT ;  /* 0x000000ffdd00720c */ /* 0x000fc80003f05270 */
[----:B--2---:R-:W-:Y:S01]  /*13800*/  SEL R4, R221, c[0x0][0x3d4], P0 ;  /* 0x0000f500dd047a07 */ /* 0x004fe20000000000 */
[----:B------:R-:W-:Y:S05]  /*13810*/  @P1 BRA `(.L_x_2113) ;  /* 0x0000004000001947 */ /* 0x000fea0003800000 */
[----:B------:R-:W-:Y:S05]  /*13820*/  @!P2 BRA `(.L_x_2113) ;  /* 0x000000300000a947 */ /* 0x000fea0003800000 */
[----:B-1----:R1:W2:Y:S04]  /*13830*/  LDG.E R0, [R2.64] ;  /* 0x0000000602007981 */ /* 0x0022a8000c1e1900 */
[----:B-1----:R-:W2:Y:S02]  /*13840*/  LDG.E R2, [R2.64+0x4] ;  /* 0x0000040602027981 */ /* 0x002ea4000c1e1900 */
[----:B--2--5:R-:W-:Y:S02]  /*13850*/  IADD3 R16, -R0, R2, RZ ;  /* 0x0000000200107210 */ /* 0x024fe40007ffe1ff */
.L_x_2113:
[----:B------:R-:W2:Y:S01]  /*13860*/  LDL R30, [R1+0xc] ;  /* 0x00000c00011e7983 */ /* 0x000ea20000100800 */
[----:B-1----:R-:W-:Y:S01]  /*13870*/  IMAD.MOV.U32 R9, RZ, RZ, 0x368 ;  /* 0x00000368ff097424 */ /* 0x002fe200078e00ff */
[----:B------:R-:W-:Y:S01]  /*13880*/  ISETP.GT.AND P2, PT, R4, 0x1, PT ;  /* 0x000000010400780c */ /* 0x000fe20003f44270 */
[----:B------:R-:W-:Y:S01]  /*13890*/  IMAD.MOV.U32 R0, RZ, RZ, c[0x0][0x4e8] ;  /* 0x00013a00ff007624 */ /* 0x000fe200078e00ff */
[----:B------:R-:W-:Y:S01]  /*138a0*/  ISETP.NE.U32.AND P0, PT, RZ, c[0x0][0x500], PT ;  /* 0x00014000ff007a0c */ /* 0x000fe20003f05070 */
[----:B------:R-:W-:Y:S01]  /*138b0*/  IMAD.IADD R13, R212, 0x1, R203 ;  /* 0x00000001d40d7824 */ /* 0x000fe200078e02cb */
[----:B------:R-:W-:Y:S01]  /*138c0*/  SEL R9, R9, 0x328, P2 ;  /* 0x0000032809097807 */ /* 0x000fe20001000000 */
[----:B------:R-:W1:Y:S01]  /*138d0*/  S2R R31, SR_TID.X ;  /* 0x00000000001f7919 */ /* 0x000e620000002100 */
[----:B------:R-:W-:-:S02]  /*138e0*/  ISETP.NE.AND P3, PT, R0, 0x1, PT ;  /* 0x000000010000780c */ /* 0x000fc40003f65270 */
[----:B------:R-:W3:Y:S01]  /*138f0*/  LDC.64 R4, c[0x0][R9+0x170] ;  /* 0x00005c0009047b82 */ /* 0x000ee20000000a00 */
[----:B------:R-:W-:Y:S02]  /*13900*/  ISETP.NE.AND.EX P0, PT, RZ, c[0x0][0x504], PT, P0 ;  /* 0x00014100ff007a0c */ /* 0x000fe40003f05300 */
[----:B------:R-:W-:Y:S02]  /*13910*/  SHF.R.S32.HI R0, RZ, 0x1f, R211 ;  /* 0x0000001fff007819 */ /* 0x000fe400000114d3 */
[----:B------:R-:W-:Y:S02]  /*13920*/  SEL R7, R211, RZ, !P0 ;  /* 0x000000ffd3077207 */ /* 0x000fe40004000000 */
[----:B------:R-:W-:Y:S01]  /*13930*/  SEL R2, R0, RZ, !P0 ;  /* 0x000000ff00027207 */ /* 0x000fe20004000000 */
[----:B------:R-:W4:Y:S01]  /*13940*/  LDC.64 R14, c[0x0][R9+0x168] ;  /* 0x00005a00090e7b82 */ /* 0x000f220000000a00 */
[----:B------:R-:W-:Y:S02]  /*13950*/  LOP3.LUT R11, R210, 0xffff, RZ, 0xc0, !PT ;  /* 0x0000ffffd20b7812 */ /* 0x000fe400078ec0ff */
[----:B------:R-:W-:-:S05]  /*13960*/  @P3 IMAD.HI.U32 R8, R13, c[0x0][0x4ec], RZ ;  /* 0x00013b000d083a27 */ /* 0x000fca00078e00ff */
[----:B------:R3:W4:Y:S01]  /*13970*/  LDC.64 R18, c[0x0][R9+0x178] ;  /* 0x00005e0009127b82 */ /* 0x0007220000000a00 */
[----:B-1----:R-:W-:-:S07]  /*13980*/  SHF.R.S32.HI R23, RZ, 0x1f, R31 ;  /* 0x0000001fff177819 */ /* 0x002fce000001141f */
[----:B------:R1:W1:Y:S01]  /*13990*/  LDC.64 R20, c[0x0][R9+0x160] ;  /* 0x0000580009147b82 */ /* 0x0002620000000a00 */
[----:B------:R-:W-:-:S04]  /*139a0*/  LEA.HI R23, R23, R31, RZ, 0x5 ;  /* 0x0000001f17177211 */ /* 0x000fc800078f28ff */
[----:B------:R-:W-:-:S05]  /*139b0*/  LOP3.LUT R23, R23, 0xffffffe0, RZ, 0xc0, !PT ;  /* 0xffffffe017177812 */ /* 0x000fca00078ec0ff */
[----:B------:R-:W-:Y:S02]  /*139c0*/  IMAD.IADD R23, R31, 0x1, -R23 ;  /* 0x000000011f177824 */ /* 0x000fe400078e0a17 */
[----:B---3--:R-:W-:-:S04]  /*139d0*/  IMAD R0, R5, R7, RZ ;  /* 0x0000000705007224 */ /* 0x008fc800078e02ff */
[C---:B------:R-:W-:Y:S02]  /*139e0*/  IMAD R10, R4.reuse, R2, R0 ;  /* 0x00000002040a7224 */ /* 0x040fe400078e0200 */
        /* <DEDUP_REMOVED lines=10> */
[----:B------:R-:W-:Y:S02]  /*13a90*/  IMAD R10, R19, R8, RZ ;  /* 0x00000008130a7224 */ /* 0x000fe400078e02ff */
[----:B------:R-:W-:Y:S01]  /*13aa0*/  IMAD.MOV R3, RZ, RZ, -R0 ;  /* 0x000000ffff037224 */ /* 0x000fe200078e0a00 */
[----:B------:R-:W-:Y:S01]  /*13ab0*/  IADD3.X R12, R12, R2, R9, P1, P0 ;  /* 0x000000020c0c7210 */ /* 0x000fe20000fe0409 */
[----:B------:R-:W-:-:S04]  /*13ac0*/  IMAD.WIDE.U32 R4, R18, R8, RZ ;  /* 0x0000000812047225 */ /* 0x000fc800078e00ff */
        /* <DEDUP_REMOVED lines=11> */
[----:B------:R-:W-:Y:S02]  /*13b80*/  IMAD.MOV.U32 R5, RZ, RZ, c[0x0][0x4ac] ;  /* 0x00012b00ff057624 */ /* 0x000fe400078e00ff */
[----:B------:R-:W-:Y:S01]  /*13b90*/  IMAD.IADD R3, R3, 0x1, R0 ;  /* 0x0000000103037824 */ /* 0x000fe200078e0200 */
[----:B------:R-:W-:Y:S01]  /*13ba0*/  LEA R0, P0, R2, R4, 0x2 ;  /* 0x0000000402007211 */ /* 0x000fe200078010ff */
[----:B------:R-:W-:Y:S01]  /*13bb0*/  IMAD R12, R16, c[0x0][0x4e8], RZ ;  /* 0x00013a00100c7a24 */ /* 0x000fe200078e02ff */
[----:B------:R-:W-:-:S03]  /*13bc0*/  SEL R5, R5, c[0x0][0x454], P2 ;  /* 0x0001150005057a07 */ /* 0x000fc60001000000 */
[----:B------:R-:W-:Y:S01]  /*13bd0*/  SHFL.IDX PT, R4, R0, RZ, 0x1c1f ;  /* 0x001c1fff00047589 */ /* 0x000fe200000e0000 */
[----:B------:R-:W-:Y:S02]  /*13be0*/  LEA.HI.X R3, R2, R5, R3, 0x2, P0 ;  /* 0x0000000502037211 */ /* 0x000fe400000f1403 */
[----:B------:R-:W-:Y:S01]  /*13bf0*/  LOP3.LUT P0, RZ, R23, 0x3, RZ, 0xc0, !PT ;  /* 0x0000000317ff7812 */ /* 0x000fe2000780c0ff */
[----:B------:R2:W-:Y:S04]  /*13c00*/  SHFL.IDX PT, R2, R0, 0x1, 0x1c1f ;  /* 0x003c1f0000027f89 */ /* 0x0005e800000e0000 */
[----:B------:R-:W1:Y:S04]  /*13c10*/  SHFL.IDX PT, R5, R3, RZ, 0x1c1f ;  /* 0x001c1fff03057589 */ /* 0x000e6800000e0000 */
[----:B------:R-:W3:Y:S01]  /*13c20*/  SHFL.IDX PT, R3, R3, 0x1, 0x1c1f ;  /* 0x003c1f0003037f89 */ /* 0x000ee200000e0000 */
        /* <DEDUP_REMOVED lines=8> */
[----:B------:R-:W-:Y:S01]  /*13cb0*/  P2R R14, PR, RZ, 0x2 ;  /* 0x00000002ff0e7803 */ /* 0x000fe20000000000 */
[----:B------:R-:W-:Y:S05]  /*13cc0*/  @P2 BRA `(.L_x_2114) ;  /* 0x0000088000002947 */ /* 0x000fea0003800000 */
[----:B------:R-:W-:Y:S01]  /*13cd0*/  IMAD R0, R9, c[0x0][0x3a0], RZ ;  /* 0x0000e80009007a24 */ /* 0x000fe200078e02ff */
[----:B------:R-:W-:Y:S01]  /*13ce0*/  LEA R23, R187, R205, 0x5 ;  /* 0x000000cdbb177211 */ /* 0x000fe200078e28ff */
[C---:B-1----:R-:W-:Y:S01]  /*13cf0*/  IMAD.WIDE.U32 R2, R6.reuse, c[0x0][0x3a0], RZ ;  /* 0x0000e80006027a25 */ /* 0x042fe200078e00ff */
[----:B------:R-:W-:Y:S01]  /*13d00*/  SHF.R.S32.HI R5, RZ, 0x1f, R7 ;  /* 0x0000001fff057819 */ /* 0x000fe20000011407 */
[----:B------:R1:W2:Y:S01]  /*13d10*/  LDS.128 R24, [R204+0x80] ;  /* 0x00008000cc187984 */ /* 0x0002a20000000c00 */
[----:B------:R-:W-:Y:S01]  /*13d20*/  IADD3 R4, R23, R203, RZ ;  /* 0x000000cb17047210 */ /* 0x000fe20007ffe0ff */
[----:B------:R-:W-:-:S02]  /*13d30*/  IMAD R6, R6, c[0x0][0x3a4], R0 ;  /* 0x0000e90006067a24 */ /* 0x000fc400078e0200 */
[----:B------:R1:W3:Y:S01]  /*13d40*/  LDS.128 R40, [R204+0x1080] ;  /* 0x00108000cc287984 */ /* 0x0002e20000000c00 */
[----:B------:R-:W-:Y:S01]  /*13d50*/  IMAD R5, R5, c[0x0][0x3f0], RZ ;  /* 0x0000fc0005057a24 */ /* 0x000fe200078e02ff */
[----:B------:R-:W-:Y:S02]  /*13d60*/  MOV R0, R4 ;  /* 0x0000000400007202 */ /* 0x000fe40000000f00 */
[----:B------:R-:W-:Y:S01]  /*13d70*/  IADD3 R3, R3, R6, RZ ;  /* 0x0000000603037210 */ /* 0x000fe20007ffe0ff */
[----:B------:R-:W-:Y:S01]  /*13d80*/  @P3 IMAD.HI.U32 R6, R4, c[0x0][0x4ec], RZ ;  /* 0x00013b0004063a27 */ /* 0x000fe200078e00ff */
[----:B------:R1:W4:Y:S03]  /*13d90*/  LDS.128 R52, [R204+0x2080] ;  /* 0x00208000cc347984 */ /* 0x0003260000000c00 */
        /* <DEDUP_REMOVED lines=31> */
.L_x_2201:
[----:B------:R-:W-:Y:S05]  /*13f90*/  BRA.DIV ~URZ, `(.L_x_2116) ;  /* 0x000056b27f007947 */ /* 0x000fea000b800000 */
[----:B------:R4:W2:Y:S02]  /*13fa0*/  SHFL.IDX PT, R0, R11, RZ, 0x181f ;  /* 0x00181fff0b007589 */ /* 0x0008a400000e0000 */
.L_x_2202:
        /* <DEDUP_REMOVED lines=19> */
.L_x_2118:
[----:B------:R-:W-:Y:S05]  /*140e0*/  BSYNC B0 ;  /* 0x0000000000007941 */ /* 0x000fea0003800000 */
.L_x_2117:
[----:B------:R-:W-:Y:S05]  /*140f0*/  BRA.DIV ~URZ, `(.L_x_2119) ;  /* 0x000055c27f007947 */ /* 0x000fea000b800000 */
[----:B---3--:R3:W4:Y:S04]  /*14100*/  SHFL.IDX PT, R8, R9, 0x1, 0x181f ;  /* 0x00381f0009087f89 */ /* 0x00872800000e0000 */
[----:B--2---:R3:W2:Y:S02]  /*14110*/  SHFL.IDX PT, R0, R11, 0x1, 0x181f ;  /* 0x00381f000b007f89 */ /* 0x0046a400000e0000 */
.L_x_2203:
        /* <DEDUP_REMOVED lines=19> */
.L_x_2121:
[----:B------:R-:W-:Y:S05]  /*14250*/  BSYNC B0 ;  /* 0x0000000000007941 */ /* 0x000fea0003800000 */
.L_x_2120:
[----:B------:R-:W-:Y:S05]  /*14260*/  BRA.DIV ~URZ, `(.L_x_2122) ;  /* 0x000055227f007947 */ /* 0x000fea000b800000 */
[----:B----4-:R4:W3:Y:S02]  /*14270*/  SHFL.IDX PT, R8, R9, 0x2, 0x181f ;  /* 0x00581f0009087f89 */ /* 0x0108e400000e0000 */
.L_x_2204:
[----:B------:R-:W-:Y:S05]  /*14280*/  BRA.DIV ~URZ, `(.L_x_2123) ;  /* 0x000055727f007947 */ /* 0x000fea000b800000 */
[----:B--2---:R2:W4:Y:S02]  /*14290*/  SHFL.IDX PT, R0, R11, 0x2, 0x181f ;  /* 0x00581f000b007f89 */ /* 0x00452400000e0000 */
.L_x_2205:
        /* <DEDUP_REMOVED lines=19> */
.L_x_2125:
[----:B------:R-:W-:Y:S05]  /*143d0*/  BSYNC B0 ;  /* 0x0000000000007941 */ /* 0x000fea0003800000 */
.L_x_2124:
[----:B------:R-:W-:Y:S05]  /*143e0*/  BRA.DIV ~URZ, `(.L_x_2126) ;  /* 0x000054827f007947 */ /* 0x000fea000b800000 */
[----:B---3--:R3:W2:Y:S04]  /*143f0*/  SHFL.IDX PT, R6, R9, 0x3, 0x181f ;  /* 0x00781f0009067f89 */ /* 0x0086a800000e0000 */
[----:B----4-:R3:W4:Y:S02]  /*14400*/  SHFL.IDX PT, R0, R11, 0x3, 0x181f ;  /* 0x00781f000b007f89 */ /* 0x01072400000e0000 */
.L_x_2206:
        /* <DEDUP_REMOVED lines=20> */
.L_x_2114:
[----:B------:R-:W-:Y:S02]  /*14550*/  IMAD R0, R9, c[0x0][0x408], RZ ;  /* 0x0001020009007a24 */ /* 0x000fe400078e02ff */
[----:B-1----:R-:W-:-:S04]  /*14560*/  IMAD.WIDE.U32 R2, R6, c[0x0][0x408], RZ ;  /* 0x0001020006027a25 */ /* 0x002fc800078e00ff */
[----:B------:R-:W-:Y:S01]  /*14570*/  IMAD R6, R6, c[0x0][0x40c], R0 ;  /* 0x0001030006067a24 */ /* 0x000fe200078e0200 */
[----:B------:R-:W-:Y:S01]  /*14580*/  SHF.R.S32.HI R0, RZ, 0x1f, R7 ;  /* 0x0000001fff007819 */ /* 0x000fe20000011407 */
[----:B------:R-:W-:-:S03]  /*14590*/  @P3 IMAD.HI.U32 R5, R13, c[0x0][0x4ec], RZ ;  /* 0x00013b000d053a27 */ /* 0x000fc600078e00ff */
[----:B------:R-:W-:Y:S01]  /*145a0*/  IADD3 R3, R3, R6, RZ ;  /* 0x0000000603037210 */ /* 0x000fe20007ffe0ff */
[----:B------:R-:W-:-:S04]  /*145b0*/  IMAD R0, R0, c[0x0][0x440], RZ ;  /* 0x0001100000007a24 */ /* 0x000fc800078e02ff */
[----:B------:R-:W-:-:S04]  /*145c0*/  IMAD.WIDE.U32 R2, R11, c[0x0][0x438], R2 ;  /* 0x00010e000b027a25 */ /* 0x000fc800078e0002 */
        /* <DEDUP_REMOVED lines=24> */
.L_x_2207:
[----:B------:R-:W-:Y:S05]  /*14750*/  BRA.DIV ~URZ, `(.L_x_2129) ;  /* 0x000052527f007947 */ /* 0x000fea000b800000 */
[----:B------:R3:W4:Y:S02]  /*14760*/  SHFL.IDX PT, R0, R12, RZ, 0x1c1f ;  /* 0x001c1fff0c007589 */ /* 0x00072400000e0000 */
.L_x_2208:
        /* <DEDUP_REMOVED lines=9> */
[-C--:B----4-:R-:W-:Y:S02]  /*14800*/  @!P1 LEA R2, P5, R191, R0.reuse, 0x2 ;  /* 0x00000000bf029211 */ /* 0x090fe400078a10ff */
[----:B------:R-:W-:Y:S02]  /*14810*/  @!P0 LEA R6, P2, R249, R0, 0x2 ;  /* 0x00000000f9068211 */ /* 0x000fe400078410ff */
        /* <DEDUP_REMOVED lines=111> */
.L_x_2131:
[----:B------:R-:W-:Y:S05]  /*14f10*/  BSYNC B0 ;  /* 0x0000000000007941 */ /* 0x000fea0003800000 */
.L_x_2130:
[----:B------:R-:W-:Y:S05]  /*14f20*/  BRA.DIV ~URZ, `(.L_x_2132) ;  /* 0x00004af27f007947 */ /* 0x000fea000b800000 */
[----:B--2---:R2:W1:Y:S04]  /*14f30*/  SHFL.IDX PT, R4, R5, 0x1, 0x1c1f ;  /* 0x003c1f0005047f89 */ /* 0x00446800000e0000 */
[----:B----4-:R2:W4:Y:S02]  /*14f40*/  SHFL.IDX PT, R0, R12, 0x1, 0x1c1f ;  /* 0x003c1f000c007f89 */ /* 0x01052400000e0000 */
.L_x_2209:
        /* <DEDUP_REMOVED lines=136> */
.L_x_2112:
        /* <DEDUP_REMOVED lines=18> */
.L_x_2133:
        /* <DEDUP_REMOVED lines=35> */
[----:B------:R-:W-:-:S03]  /*15b20*/  IMAD.WIDE.U32 R4, R8, R6, RZ ;  /* 0x0000000608047225 */ /* 0x000fc600078e00ff */
[----:B------:R-:W-:Y:S01]  /*15b30*/  IADD3.X R8, R3, R16, R18, P1, P0 ;  /* 0x0000001003087210 */ /* 0x000fe20000fe0412 */
[----:B------:R-:W-:Y:S01]  /*15b40*/  IMAD.MOV R2, RZ, RZ, -R0 ;  /* 0x000000ffff027224 */ /* 0x000fe200078e0a00 */
[----:B------:R-:W-:Y:S01]  /*15b50*/  IADD3 R5, R5, R7, RZ ;  /* 0x0000000705057210 */ /* 0x000fe20007ffe0ff */
[----:B------:R-:W-:Y:S01]  /*15b60*/  IMAD.MOV.U32 R7, RZ, RZ, c[0x0][0x4a8] ;  /* 0x00012a00ff077624 */ /* 0x000fe200078e00ff */
[----:B------:R-:W-:Y:S01]  /*15b70*/  IADD3 R4, P1, P0, R0, R17, R4 ;  /* 0x0000001100047210 */ /* 0x000fe2000783e004 */
[----:B------:R-:W-:Y:S01]  /*15b80*/  IMAD R2, R2, c[0x0][0x4e8], R11 ;  /* 0x00013a0002027a24 */ /* 0x000fe200078e020b */
[----:B------:R-:W-:-:S03]  /*15b90*/  SHF.R.S32.HI R3, RZ, 0x1f, R0 ;  /* 0x0000001fff037819 */ /* 0x000fc60000011400 */
[----:B-1----:R-:W-:Y:S01]  /*15ba0*/  IMAD R0, R13, R2, RZ ;  /* 0x000000020d007224 */ /* 0x002fe200078e02ff */
[----:B------:R-:W-:Y:S02]  /*15bb0*/  SHF.R.S32.HI R6, RZ, 0x1f, R2 ;  /* 0x0000001fff067819 */ /* 0x000fe40000011402 */
        /* <DEDUP_REMOVED lines=11> */
.L_x_2135:
[----:B------:R-:W-:Y:S05]  /*15c70*/  BSYNC B0 ;  /* 0x0000000000007941 */ /* 0x000fea0003800000 */
.L_x_2134:
        /* <DEDUP_REMOVED lines=8> */
[----:B------:R-:W-:-:S03]  /*15d00*/  IADD3 R4, R4, R203, RZ ;  /* 0x000000cb04047210 */ /* 0x000fc60007ffe0ff */
        /* <DEDUP_REMOVED lines=26> */
.L_x_2210:
[----:B------:R-:W-:Y:S05]  /*15eb0*/  BRA.DIV ~URZ, `(.L_x_2137) ;  /* 0x00003ca27f007947 */ /* 0x000fea000b800000 */
[----:B------:R3:W4:Y:S02]  /*15ec0*/  SHFL.IDX PT, R0, R12, RZ, 0x181f ;  /* 0x00181fff0c007589 */ /* 0x00072400000e0000 */
.L_x_2211:
        /* <DEDUP_REMOVED lines=20> */
.L_x_2139:
[----:B------:R-:W-:Y:S05]  /*16010*/  BSYNC B0 ;  /* 0x0000000000007941 */ /* 0x000fea0003800000 */
.L_x_2138:
[----:B------:R-:W-:Y:S05]  /*16020*/  BRA.DIV ~URZ, `(.L_x_2140) ;  /* 0x00003ba27f007947 */ /* 0x000fea000b800000 */
[----:B--2---:R2:W1:Y:S04]  /*16030*/  SHFL.IDX PT, R8, R9, 0x1, 0x181f ;  /* 0x00381f0009087f89 */ /* 0x00446800000e0000 */
[----:B----4-:R2:W4:Y:S02]  /*16040*/  SHFL.IDX PT, R0, R12, 0x1, 0x181f ;  /* 0x00381f000c007f89 */ /* 0x01052400000e0000 */
.L_x_2212:
        /* <DEDUP_REMOVED lines=19> */
.L_x_2142:
[----:B------:R-:W-:Y:S05]  /*16180*/  BSYNC B0 ;  /* 0x0000000000007941 */ /* 0x000fea0003800000 */
.L_x_2141:
[----:B------:R-:W-:Y:S05]  /*16190*/  BRA.DIV ~URZ, `(.L_x_2143) ;  /* 0x00003b027f007947 */ /* 0x000fea000b800000 */
[----:B-1----:R1:W2:Y:S02]  /*161a0*/  SHFL.IDX PT, R8, R9, 0x2, 0x181f ;  /* 0x00581f0009087f89 */ /* 0x0022a400000e0000 */
.L_x_2213:
[----:B------:R-:W-:Y:S05]  /*161b0*/  BRA.DIV ~URZ, `(.L_x_2144) ;  /* 0x00003b527f007947 */ /* 0x000fea000b800000 */
[----:B----4-:R4:W1:Y:S02]  /*161c0*/  SHFL.IDX PT, R0, R12, 0x2, 0x181f ;  /* 0x00581f000c007f89 */ /* 0x01086400000e0000 */
.L_x_2214:
        /* <DEDUP_REMOVED lines=19> */
.L_x_2146:
[----:B------:R-:W-:Y:S05]  /*16300*/  BSYNC B0 ;  /* 0x0000000000007941 */ /* 0x000fea0003800000 */
.L_x_2145:
[----:B------:R-:W-:Y:S05]  /*16310*/  BRA.DIV ~URZ, `(.L_x_2147) ;  /* 0x00003a627f007947 */ /* 0x000fea000b800000 */
[----:B--2---:R2:W3:Y:S04]  /*16320*/  SHFL.IDX PT, R8, R9, 0x3, 0x181f ;  /* 0x00781f0009087f89 */ /* 0x0044e800000e0000 */
[----:B-1----:R2:W1:Y:S02]  /*16330*/  SHFL.IDX PT, R0, R12, 0x3, 0x181f ;  /* 0x00781f000c007f89 */ /* 0x00246400000e0000 */
.L_x_2215:
        /* <DEDUP_REMOVED lines=18> */
.L_x_2127:
[----:B------:R-:W-:Y:S05]  /*16460*/  BSYNC B1 ;  /* 0x0000000000017941 */ /* 0x000fea0003800000 */
.L_x_2111:
        /* <DEDUP_REMOVED lines=8> */
[----:B------:R-:W-:Y:S01]  /*164f0*/  IMAD.MOV.U32 R7, RZ, RZ, RZ ;  /* 0x000000ffff077224 */ /* 0x000fe200078e00ff */
[----:B----4-:R-:W-:-:S04]  /*16500*/  LOP3.LUT R13, R0, 0x1f, RZ, 0xc0, !PT ;  /* 0x0000001f000d7812 */ /* 0x010fc800078ec0ff */
[----:B------:R-:W-:Y:S01]  /*16510*/  ISETP.NE.AND P6, PT, R13, 0x1f, PT ;  /* 0x0000001f0d00780c */ /* 0x000fe20003fc5270 */
[----:B------:R-:W-:Y:S10]  /*16520*/  BRA.DIV ~URZ, `(.L_x_2149) ;  /* 0x000039227f007947 */ /* 0x000ff4000b800000 */
[----:B--23--:R2:W3:Y:S02]  /*16530*/  SHFL.IDX PT, R9, R82, RZ, 0x1f ;  /* 0x00001fff52097589 */ /* 0x00c4e400000e0000 */
.L_x_2216:
[----:B------:R-:W-:Y:S05]  /*16540*/  BRA.DIV ~URZ, `(.L_x_2150) ;  /* 0x000039727f007947 */ /* 0x000fea000b800000 */
[----:B------:R4:W2:Y:S02]  /*16550*/  SHFL.IDX PT, R8, R82, 0x1, 0x1f ;  /* 0x00201f0052087f89 */ /* 0x0008a400000e0000 */
.L_x_2217:
        /* <DEDUP_REMOVED lines=18> */
.L_x_2218:
        /* <DEDUP_REMOVED lines=16> */
.L_x_2219:
[----:B----4-:R-:W-:Y:S01]  /*16780*/  IMAD R0, R0, c[0x0][0x538], RZ ;  /* 0x00014e0000007a24 */ /* 0x010fe200078e02ff */
[----:B------:R-:W-:Y:S04]  /*16790*/  BSSY B1, `(.L_x_2153) ;  /* 0x00000c6000017945 */ /* 0x000fe80003800000 */
[----:B--2---:R-:W-:-:S04]  /*167a0*/  IADD3 R8, R0, R8, RZ ;  /* 0x0000000800087210 */ /* 0x004fc80007ffe0ff */
[----:B---3--:R-:W-:-:S13]  /*167b0*/  ISETP.GT.AND P0, PT, R8, R9, PT ;  /* 0x000000090800720c */ /* 0x008fda0003f04270 */
[----:B------:R-:W-:Y:S05]  /*167c0*/  @P0 BRA `(.L_x_2154) ;  /* 0x0000024000000947 */ /* 0x000fea0003800000 */
.L_x_2158:
        /* <DEDUP_REMOVED lines=16> */
.L_x_2220:
        /* <DEDUP_REMOVED lines=16> */
.L_x_2221:
[----:B--2---:R-:W-:-:S05]  /*169d0*/  IMAD R0, R0, c[0x0][0x538], RZ ;  /* 0x00014e0000007a24 */ /* 0x004fca00078e02ff */
[----:B------:R-:W-:-:S04]  /*169e0*/  IADD3 R8, R0, R8, RZ ;  /* 0x0000000800087210 */ /* 0x000fc80007ffe0ff */
[----:B------:R-:W-:-:S13]  /*169f0*/  ISETP.GT.AND P0, PT, R8, R9, PT ;  /* 0x000000090800720c */ /* 0x000fda0003f04270 */
[----:B-1----:R-:W-:Y:S05]  /*16a00*/  @!P0 BRA `(.L_x_2158) ;  /* 0xfffffdc000008947 */ /* 0x002fea000383ffff */
.L_x_2154:
[----:B------:R-:W-:-:S05]  /*16a10*/  IADD3 R8, -R0, R8, RZ ;  /* 0x0000000800087210 */ /* 0x000fca0007ffe1ff */
[----:B------:R-:W-:-:S05]  /*16a20*/  IMAD R0, R4, c[0x0][0x538], R8 ;  /* 0x00014e0004007a24 */ /* 0x000fca00078e0208 */
[----:B------:R-:W-:Y:S01]  /*16a30*/  ISETP.GT.AND P0, PT, R0, R9, PT ;  /* 0x000000090000720c */ /* 0x000fe20003f04270 */
[----:B------:R-:W-:-:S12]  /*16a40*/  BRA.DIV ~URZ, `(.L_x_2159) ;  /* 0x000038d27f007947 */ /* 0x000fd8000b800000 */
[----:B------:R-:W-:-:S04]  /*16a50*/  VOTE.ANY R5, PT, !P0 ;  /* 0x0000000000057806 */ /* 0x000fc800040e0100 */
.L_x_2222:
[----:B------:R-:W2:Y:S02]  /*16a60*/  POPC R0, R5 ;  /* 0x0000000500007309 */ /* 0x000ea40000000000 */
[----:B--2---:R-:W-:Y:S01]  /*16a70*/  IADD3 R211, R0, R211, RZ ;  /* 0x000000d300d37210 */ /* 0x004fe20007ffe0ff */
[----:B------:R-:W-:Y:S05]  /*16a80*/  BRA.DIV ~URZ, `(.L_x_2160) ;  /* 0x000038e27f007947 */ /* 0x000fea000b800000 */
[----:B------:R2:W3:Y:S04]  /*16a90*/  SHFL.IDX PT, R10, R6, R0, 0x1f ;  /* 0x00001f00060a7589 */ /* 0x0004e800000e0000 */
[----:B------:R2:W4:Y:S02]  /*16aa0*/  SHFL.IDX PT, R7, R7, R0, 0x1f ;  /* 0x00001f0007077589 */ /* 0x00052400000e0000 */
.L_x_2223:
[----:B------:R-:W-:Y:S01]  /*16ab0*/  ISETP.NE.AND P0, PT, R5, RZ, PT ;  /* 0x000000ff0500720c */ /* 0x000fe20003f05270 */
[----:B------:R-:W-:-:S12]  /*16ac0*/  BSSY B0, `(.L_x_2161) ;  /* 0x0000005000007945 */ /* 0x000fd80003800000 */
[----:B------:R-:W-:Y:S05]  /*16ad0*/  @!P0 BRA `(.L_x_2162) ;  /* 0x0000003000008947 */ /* 0x000fea0003800000 */
[----:B--2---:R-:W-:Y:S01]  /*16ae0*/  IADD3 R0, R0, -0x1, RZ ;  /* 0xffffffff00007810 */ /* 0x004fe20007ffe0ff */
[----:B------:R-:W-:Y:S05]  /*16af0*/  BRA.DIV ~URZ, `(.L_x_2163) ;  /* 0x000039427f007947 */ /* 0x000fea000b800000 */
[----:B------:R2:W1:Y:S02]  /*16b00*/  SHFL.IDX PT, R11, R4, R0, 0x1f ;  /* 0x00001f00040b7589 */ /* 0x00046400000e0000 */
.L_x_2162:
[----:B------:R-:W-:Y:S05]  /*16b10*/  BSYNC B0 ;  /* 0x0000000000007941 */ /* 0x000fea0003800000 */
.L_x_2161:
[----:B----4-:R-:W-:Y:S01]  /*16b20*/  ISETP.NE.AND P0, PT, R7, 0x1, PT ;  /* 0x000000010700780c */ /* 0x010fe20003f05270 */
[----:B-1----:R-:W-:Y:S01]  /*16b30*/  IMAD R208, R11, c[0x0][0x538], R8 ;  /* 0x00014e000bd07a24 */ /* 0x002fe200078e0208 */
[----:B------:R-:W-:Y:S04]  /*16b40*/  BSSY B0, `(.L_x_2164) ;  /* 0x0000083000007945 */ /* 0x000fe80003800000 */
[----:B------:R-:W-:-:S07]  /*16b50*/  IADD3 R9, -R208, R9, RZ ;  /* 0x00000009d0097210 */ /* 0x000fce0007ffe1ff */
[----:B------:R-:W-:Y:S05]  /*16b60*/  @!P0 BRA `(.L_x_2165) ;  /* 0x000003e000008947 */ /* 0x000fea0003800000 */
[-C--:B--23--:R-:W-:Y:S02]  /*16b70*/  IABS R0, R10.reuse ;  /* 0x0000000a00007213 */ /* 0x08cfe40000000000 */
        /* <DEDUP_REMOVED lines=15> */
[----:B------:R-:W-:-:S04]  /*16c70*/  IMAD.MOV R0, RZ, RZ, -R8 ;  /* 0x000000ffff007224 */ /* 0x000fc800078e0a08 */
        /* <DEDUP_REMOVED lines=14> */
[----:B-1----:R-:W-:-:S04]  /*16d60*/  IADD3 R2, RZ, -R3, RZ ;  /* 0x80000003ff027210 */ /* 0x002fc80007ffe0ff */
[----:B------:R-:W-:Y:S01]  /*16d70*/  @!P1 IMAD.MOV R0, RZ, RZ, -R0 ;  /* 0x000000ffff009224 */ /* 0x000fe200078e0a00 */
[----:B------:R-:W-:Y:S01]  /*16d80*/  @!P0 LOP3.LUT R0, RZ, R10, RZ, 0x33, !PT ;  /* 0x0000000aff008212 */ /* 0x000fe200078e33ff */
[----:B------:R-:W-:Y:S01]  /*16d90*/  IMAD.MOV.U32 R4, RZ, RZ, R2 ;  /* 0x000000ffff047224 */ /* 0x000fe200078e0002 */
[----:B------:R-:W-:Y:S02]  /*16da0*/  IABS R2, R7 ;  /* 0x0000000700027213 */ /* 0x000fe40000000000 */
[----:B------:R-:W-:Y:S01]  /*16db0*/  IABS R8, R0 ;  /* 0x0000000000087213 */ /* 0x000fe20000000000 */
[----:B------:R-:W-:Y:S02]  /*16dc0*/  IMAD R4, R4, R5, RZ ;  /* 0x0000000504047224 */ /* 0x000fe400078e02ff */
[----:B------:R-:W-:Y:S01]  /*16dd0*/  IMAD.MOV R6, RZ, RZ, -R2 ;  /* 0x000000ffff067224 */ /* 0x000fe200078e0a02 */
[----:B------:R-:W-:-:S05]  /*16de0*/  MOV R2, RZ ;  /* 0x000000ff00027202 */ /* 0x000fca0000000f00 */
        /* <DEDUP_REMOVED lines=16> */
[----:B------:R-:W-:Y:S01]  /*16ef0*/  IMAD.MOV R3, RZ, RZ, -R2 ;  /* 0x000000ffff037224 */ /* 0x000fe200078e0a02 */
[----:B------:R-:W-:-:S03]  /*16f00*/  LEA R2, R7, R2, 0x18 ;  /* 0x0000000207027211 */ /* 0x000fc600078ec0ff */
[----:B------:R-:W-:Y:S02]  /*16f10*/  IMAD R3, R7, R3, R0 ;  /* 0x0000000307037224 */ /* 0x000fe400078e0200 */
[----:B------:R-:W-:Y:S02]  /*16f20*/  IMAD R0, R10, R4, R9 ;  /* 0x000000040a007224 */ /* 0x000fe400078e0209 */
[----:B------:R-:W-:Y:S01]  /*16f30*/  IMAD R210, R3, 0x10000, R2 ;  /* 0x0001000003d27824 */ /* 0x000fe200078e0202 */
[----:B------:R-:W-:Y:S05]  /*16f40*/  BRA `(.L_x_2166) ;  /* 0x0000042000007947 */ /* 0x000fea0003800000 */
.L_x_2165:
        /* <DEDUP_REMOVED lines=66> */
.L_x_2166:
[----:B------:R-:W-:Y:S05]  /*17370*/  BSYNC B0 ;  /* 0x0000000000007941 */ /* 0x000fea0003800000 */
.L_x_2164:
[----:B------:R-:W-:-:S04]  /*17380*/  LOP3.LUT R0, RZ, R0, RZ, 0x33, !PT ;  /* 0x00000000ff007212 */ /* 0x000fc800078e33ff */
[----:B------:R-:W-:Y:S01]  /*17390*/  IADD3 R209, R0, R10, RZ ;  /* 0x0000000a00d17210 */ /* 0x000fe20007ffe0ff */
[----:B------:R-:W-:Y:S05]  /*173a0*/  BRA `(.L_x_2167) ;  /* 0x0000004000007947 */ /* 0x000fea0003800000 */
.L_x_2155:
[----:B------:R-:W-:Y:S01]  /*173b0*/  IMAD.MOV.U32 R208, RZ, RZ, R9 ;  /* 0x000000ffffd07224 */ /* 0x000fe200078e0009 */
[----:B------:R-:W-:Y:S01]  /*173c0*/  MOV R210, RZ ;  /* 0x000000ff00d27202 */ /* 0x000fe20000000f00 */
[----:B------:R-:W-:Y:S01]  /*173d0*/  IMAD.MOV.U32 R209, RZ, RZ, RZ ;  /* 0x000000ffffd17224 */ /* 0x000fe200078e00ff */
[----:B------:R-:W-:Y:S02]  /*173e0*/  MOV R211, c[0x0][0x53c] ;  /* 0x00014f0000d37a02 */ /* 0x000fe40000000f00 */
.L_x_2167:
[----:B------:R-:W-:Y:S05]  /*173f0*/  BSYNC B1 ;  /* 0x0000000000017941 */ /* 0x000fea0003800000 */
.L_x_2153:
[----:B------:R-:W-:Y:S01]  /*17400*/  WARPSYNC 0xffffffff ;  /* 0xffffffff00007948 */ /* 0x000fe20003800000 */
[----:B------:R-:W-:Y:S01]  /*17410*/  BAR.SYNC.DEFER_BLOCKING 0x4, 0x100 ;  /* 0x0104000000007b1d */ /* 0x000fe20000010000 */
[----:B------:R-:W-:-:S13]  /*17420*/  ISETP.NE.AND P0, PT, R13, RZ, PT ;  /* 0x000000ff0d00720c */ /* 0x000fda0003f05270 */
[----:B------:R2:W-:Y:S04]  /*17430*/  @!P0 STS.128 [0x24100], R208 ;  /* 0x024100d0ff008388 */ /* 0x0005e80000000c00 */
[----:B------:R-:W-:Y:S06]  /*17440*/  BAR.ARV 0x5, 0x100 ;  /* 0x0144000000007b1d */ /* 0x000fec0000002000 */
.L_x_2148:
[----:B-1----:R-:W-:-:S13]  /*17450*/  ISETP.GE.AND P0, PT, R211, c[0x0][0x53c], PT ;  /* 0x00014f00d3007a0c */ /* 0x002fda0003f06270 */
[----:B--23--:R-:W-:Y:S01]  /*17460*/  @P0 CALL.REL.NOINC `(.L_x_2168) ;  /* 0x0000001000000944 */ /* 0x00cfe20003c00000 */
[----:B------:R-:W-:Y:S05]  /*17470*/  BRA `(.L_x_2169) ;  /* 0xfffea5e000007947 */ /* 0x000fea000383ffff */
.L_x_2168:
[----:B------:R-:W-:Y:S05]  /*17480*/  EXIT ;  /* 0x000000000000794d */ /* 0x000fea0003800000 */
.L_x_1994:
[----:B------:R-:W-:Y:S01]  /*17490*/  IMAD.MOV.U32 R0, RZ, RZ, R5 ;  /* 0x000000ffff007224 */ /* 0x000fe200078e0005 */
[----:B------:R-:W-:Y:S02]  /*174a0*/  MOV R2, 0x1 ;  /* 0x0000000100027802 */ /* 0x000fe40000000f00 */
[----:B------:R-:W-:Y:S02]  /*174b0*/  MOV R3, 0x174d0 ;  /* 0x000174d000037802 */ /* 0x000fe40000000f00 */
[----:B--2---:R-:W-:Y:S05]  /*174c0*/  CALL.REL.NOINC `($__internal_36_$__cuda_sm70_shflsync_up_p) ;  /* 0x0000308000007944 */ /* 0x004fea0003c00000 */
[----:B------:R-:W-:Y:S01]  /*174d0*/  MOV R0, R4 ;  /* 0x0000000400007202 */ /* 0x000fe20000000f00 */
[----:B------:R-:W-:Y:S05]  /*174e0*/  BRA `(.L_x_2170) ;  /* 0xfffe8f5000007947 */ /* 0x000fea000383ffff */
.L_x_1995:
[----:B------:R-:W-:Y:S01]  /*174f0*/  IMAD.MOV.U32 R0, RZ, RZ, R5 ;  /* 0x000000ffff007224 */ /* 0x000fe200078e0005 */
[----:B------:R-:W-:Y:S02]  /*17500*/  MOV R2, 0x2 ;  /* 0x0000000200027802 */ /* 0x000fe40000000f00 */
[----:B------:R-:W-:Y:S02]  /*17510*/  MOV R3, 0x17530 ;  /* 0x0001753000037802 */ /* 0x000fe40000000f00 */
[----:B--2---:R-:W-:Y:S05]  /*17520*/  CALL.REL.NOINC `($__internal_36_$__cuda_sm70_shflsync_up_p) ;  /* 0x0000302000007944 */ /* 0x004fea0003c00000 */
[----:B------:R-:W-:Y:S01]  /*17530*/  SEL R0, R4, RZ, P4 ;  /* 0x000000ff04007207 */ /* 0x000fe20002000000 */
[----:B------:R-:W-:Y:S01]  /*17540*/  IMAD.MOV.U32 R2, RZ, RZ, 0x4 ;  /* 0x00000004ff027424 */ /* 0x000fe200078e00ff */
[----:B------:R-:W-:-:S03]  /*17550*/  MOV R3, 0x17580 ;  /* 0x0001758000037802 */ /* 0x000fc60000000f00 */
[----:B------:R-:W-:Y:S02]  /*17560*/  IMAD.IADD R0, R5, 0x1, R0 ;  /* 0x0000000105007824 */ /* 0x000fe400078e0200 */
[----:B------:R-:W-:Y:S05]  /*17570*/  CALL.REL.NOINC `($__internal_36_$__cuda_sm70_shflsync_up_p) ;  /* 0x00002fd000007944 */ /* 0x000fea0003c00000 */
        /* <DEDUP_REMOVED lines=12> */
[----:B------:R-:W-:Y:S02]  /*17640*/  MOV R30, 0x1f ;  /* 0x0000001f001e7802 */ /* 0x000fe40000000f00 */
[----:B------:R-:W-:Y:S01]  /*17650*/  MOV R3, 0x17690 ;  /* 0x0001769000037802 */ /* 0x000fe20000000f00 */
[----:B------:R-:W-:-:S04]  /*17660*/  IMAD.IADD R4, R0, 0x1, R4 ;  /* 0x0000000100047824 */ /* 0x000fc800078e0204 */
[----:B------:R-:W-:Y:S02]  /*17670*/  IMAD.MOV.U32 R31, RZ, RZ, R4 ;  /* 0x000000ffff1f7224 */ /* 0x000fe400078e0004 */
[----:B------:R-:W-:Y:S05]  /*17680*/  CALL.REL.NOINC `($__internal_35_$__cuda_sm70_shflsync_idx_p) ;  /* 0x00002e6000007944 */ /* 0x000fea0003c00000 */
[----:B------:R-:W-:Y:S01]  /*17690*/  MOV R0, R30 ;  /* 0x0000001e00007202 */ /* 0x000fe20000000f00 */
[----:B------:R-:W-:Y:S05]  /*176a0*/  BRA `(.L_x_2171) ;  /* 0xfffe8e9000007947 */ /* 0x000fea000383ffff */
.L_x_1997:
[----:B------:R-:W-:Y:S02]  /*176b0*/  SEL R0, RZ, 0x1, P0 ;  /* 0x00000001ff007807 */ /* 0x000fe40000000000 */
[----:B------:R-:W-:Y:S02]  /*176c0*/  MOV R2, 0x176e0 ;  /* 0x000176e000027802 */ /* 0x000fe40000000f00 */
[----:B--2---:R-:W-:Y:S05]  /*176d0*/  CALL.REL.NOINC `($__internal_37_$__cuda_sm70_votesync_ballot) ;  /* 0x00002ee000007944 */ /* 0x004fea0003c00000 */
[----:B------:R-:W-:Y:S01]  /*176e0*/  MOV R6, R0 ;  /* 0x0000000000067202 */ /* 0x000fe20000000f00 */
[----:B------:R-:W-:Y:S05]  /*176f0*/  BRA `(.L_x_2172) ;  /* 0xfffe8ed000007947 */ /* 0x000fea000383ffff */
.L_x_1998:
[----:B------:R-:W-:Y:S01]  /*17700*/  IMAD.MOV.U32 R31, RZ, RZ, R9 ;  /* 0x000000ffff1f7224 */ /* 0x000fe200078e0009 */
[----:B------:R-:W-:Y:S01]  /*17710*/  MOV R2, R0 ;  /* 0x0000000000027202 */ /* 0x000fe20000000f00 */
[----:B------:R-:W-:Y:S01]  /*17720*/  IMAD.MOV.U32 R30, RZ, RZ, 0x1f ;  /* 0x0000001fff1e7424 */ /* 0x000fe200078e00ff */
[----:B------:R-:W-:Y:S02]  /*17730*/  MOV R3, 0x17750 ;  /* 0x0001775000037802 */ /* 0x000fe40000000f00 */
[----:B------:R-:W-:Y:S05]  /*17740*/  CALL.REL.NOINC `($__internal_35_$__cuda_sm70_shflsync_idx_p) ;  /* 0x00002da000007944 */ /* 0x000fea0003c00000 */
[----:B------:R-:W-:Y:S01]  /*17750*/  IMAD.MOV.U32 R12, RZ, RZ, R30 ;  /* 0x000000ffff0c7224 */ /* 0x000fe200078e001e */
[----:B------:R-:W-:Y:S01]  /*17760*/  MOV R31, R8 ;  /* 0x00000008001f7202 */ /* 0x000fe20000000f00 */
[----:B------:R-:W-:Y:S01]  /*17770*/  IMAD.MOV.U32 R5, RZ, RZ, RZ ;  /* 0x000000ffff057224 */ /* 0x000fe200078e00ff */
[----:B------:R-:W-:Y:S01]  /*17780*/  MOV R2, R0 ;  /* 0x0000000000027202 */ /* 0x000fe20000000f00 */
[----:B------:R-:W-:Y:S01]  /*17790*/  IMAD.MOV.U32 R30, RZ, RZ, 0x1f ;  /* 0x0000001fff1e7424 */ /* 0x000fe200078e00ff */
[----:B------:R-:W-:-:S02]  /*177a0*/  MOV R3, 0x177c0 ;  /* 0x000177c000037802 */ /* 0x000fc40000000f00 */
[----:B------:R-:W-:Y:S05]  /*177b0*/  CALL.REL.NOINC `($__internal_35_$__cuda_sm70_shflsync_idx_p) ;  /* 0x00002d3000007944 */ /* 0x000fea0003c00000 */
[----:B------:R-:W-:Y:S01]  /*177c0*/  MOV R9, R30 ;  /* 0x0000001e00097202 */ /* 0x000fe20000000f00 */
[----:B------:R-:W-:Y:S05]  /*177d0*/  BRA `(.L_x_2173) ;  /* 0xfffe8e5000007947 */ /* 0x000fea000383ffff */
.L_x_2001:
[----:B------:R-:W-:Y:S01]  /*177e0*/  IMAD.MOV.U32 R31, RZ, RZ, R4 ;  /* 0x000000ffff1f7224 */ /* 0x000fe200078e0004 */
[----:B------:R-:W-:Y:S01]  /*177f0*/  MOV R2, R0 ;  /* 0x0000000000027202 */ /* 0x000fe20000000f00 */
[----:B------:R-:W-:Y:S01]  /*17800*/  IMAD.MOV.U32 R30, RZ, RZ, 0x1f ;  /* 0x0000001fff1e7424 */ /* 0x000fe200078e00ff */
[----:B------:R-:W-:-:S02]  /*17810*/  MOV R3, 0x17830 ;  /* 0x0001783000037802 */ /* 0x000fc40000000f00 */
[----:B--23--:R-:W-:Y:S05]  /*17820*/  CALL.REL.NOINC `($__internal_35_$__cuda_sm70_shflsync_idx_p) ;  /* 0x00002cc000007944 */ /* 0x00cfea0003c00000 */
[----:B------:R-:W-:Y:S01]  /*17830*/  MOV R5, R30 ;  /* 0x0000001e00057202 */ /* 0x000fe20000000f00 */
[----:B------:R-:W-:Y:S05]  /*17840*/  BRA `(.L_x_2000) ;  /* 0xfffe8e4000007947 */ /* 0x000fea000383ffff */
.L_x_2020:
[----:B------:R-:W-:Y:S01]  /*17850*/  IMAD.MOV.U32 R31, RZ, RZ, R9 ;  /* 0x000000ffff1f7224 */ /* 0x000fe200078e0009 */
[----:B------:R-:W-:Y:S01]  /*17860*/  MOV R2, RZ ;  /* 0x000000ff00027202 */ /* 0x000fe20000000f00 */
[----:B------:R-:W-:Y:S01]  /*17870*/  IMAD.MOV.U32 R30, RZ, RZ, 0x181f ;  /* 0x0000181fff1e7424 */ /* 0x000fe200078e00ff */
[----:B------:R-:W-:-:S02]  /*17880*/  MOV R3, 0x178a0 ;  /* 0x000178a000037802 */ /* 0x000fc40000000f00 */
[----:B-----5:R-:W-:Y:S05]  /*17890*/  CALL.REL.NOINC `($__internal_35_$__cuda_sm70_shflsync_idx_p) ;  /* 0x00002c5000007944 */ /* 0x020fea0003c00000 */
[----:B------:R-:W-:Y:S01]  /*178a0*/  MOV R8, R30 ;  /* 0x0000001e00087202 */ /* 0x000fe20000000f00 */
[----:B------:R-:W-:Y:S05]  /*178b0*/  BRA `(.L_x_2174) ;  /* 0xfffeb12000007947 */ /* 0x000fea000383ffff */
.L_x_2021:
[----:B------:R-:W-:Y:S01]  /*178c0*/  IMAD.MOV.U32 R31, RZ, RZ, R12 ;  /* 0x000000ffff1f7224 */ /* 0x000fe200078e000c */
[----:B------:R-:W-:Y:S01]  /*178d0*/  MOV R2, RZ ;  /* 0x000000ff00027202 */ /* 0x000fe20000000f00 */
[----:B------:R-:W-:Y:S01]  /*178e0*/  IMAD.MOV.U32 R30, RZ, RZ, 0x181f ;  /* 0x0000181fff1e7424 */ /* 0x000fe200078e00ff */
[----:B------:R-:W-:-:S02]  /*178f0*/  MOV R3, 0x17910 ;  /* 0x0001791000037802 */ /* 0x000fc40000000f00 */
[----:B-12--5:R-:W-:Y:S05]  /*17900*/  CALL.REL.NOINC `($__internal_35_$__cuda_sm70_shflsync_idx_p) ;  /* 0x00002be000007944 */ /* 0x026fea0003c00000 */
[----:B------:R-:W-:Y:S01]  /*17910*/  MOV R0, R30 ;  /* 0x0000001e00007202 */ /* 0x000fe20000000f00 */
[----:B------:R-:W-:Y:S05]  /*17920*/  BRA `(.L_x_2175) ;  /* 0xfffeb0d000007947 */ /* 0x000fea000383ffff */
.L_x_2024:
[----:B------:R-:W-:Y:S01]  /*17930*/  IMAD.MOV.U32 R31, RZ, RZ, R9 ;  /* 0x000000ffff1f7224 */ /* 0x000fe200078e0009 */
[----:B--2---:R-:W-:Y:S01]  /*17940*/  MOV R2, 0x1 ;  /* 0x0000000100027802 */ /* 0x004fe20000000f00 */
[----:B------:R-:W-:Y:S01]  /*17950*/  IMAD.MOV.U32 R30, RZ, RZ, 0x181f ;  /* 0x0000181fff1e7424 */ /* 0x000fe200078e00ff */
[----:B------:R-:W-:-:S02]  /*17960*/  MOV R3, 0x17980 ;  /* 0x0001798000037802 */ /* 0x000fc40000000f00 */
[----:B-1-345:R-:W-:Y:S05]  /*17970*/  CALL.REL.NOINC `($__internal_35_$__cuda_sm70_shflsync_idx_p) ;  /* 0x00002b7000007944 */ /* 0x03afea0003c00000 */
[----:B------:R-:W-:Y:S01]  /*17980*/  IMAD.MOV.U32 R8, RZ, RZ, R30 ;  /* 0x000000ffff087224 */ /* 0x000fe200078e001e */
[----:B------:R-:W-:Y:S01]  /*17990*/  MOV R2, 0x1 ;  /* 0x0000000100027802 */ /* 0x000fe20000000f00 */
[----:B------:R-:W-:Y:S01]  /*179a0*/  IMAD.MOV.U32 R31, RZ, RZ, R12 ;  /* 0x000000ffff1f7224 */ /* 0x000fe200078e000c */
[----:B------:R-:W-:-:S02]  /*179b0*/  MOV R30, 0x181f ;  /* 0x0000181f001e7802 */ /* 0x000fc40000000f00 */
[----:B------:R-:W-:Y:S02]  /*179c0*/  MOV R3, 0x179e0 ;  /* 0x000179e000037802 */ /* 0x000fe40000000f00 */
[----:B------:R-:W-:Y:S05]  /*179d0*/  CALL.REL.NOINC `($__internal_35_$__cuda_sm70_shflsync_idx_p) ;  /* 0x00002b1000007944 */ /* 0x000fea0003c00000 */
[----:B------:R-:W-:Y:S01]  /*179e0*/  MOV R0, R30 ;  /* 0x0000001e00007202 */ /* 0x000fe20000000f00 */
[----:B------:R-:W-:Y:S05]  /*179f0*/  BRA `(.L_x_2176) ;  /* 0xfffeb18000007947 */ /* 0x000fea000383ffff */
.L_x_2027:
[----:B------:R-:W-:Y:S01]  /*17a00*/  IMAD.MOV.U32 R31, RZ, RZ, R9 ;  /* 0x000000ffff1f7224 */ /* 0x000fe200078e0009 */
[----:B-1----:R-:W-:Y:S01]  /*17a10*/  MOV R2, 0x2 ;  /* 0x0000000200027802 */ /* 0x002fe20000000f00 */
[----:B------:R-:W-:Y:S01]  /*17a20*/  IMAD.MOV.U32 R30, RZ, RZ, 0x181f ;  /* 0x0000181fff1e7424 */ /* 0x000fe200078e00ff */
[----:B------:R-:W-:Y:S02]  /*17a30*/  MOV R3, 0x17a50 ;  /* 0x00017a5000037802 */ /* 0x000fe40000000f00 */
[----:B--2345:R-:W-:Y:S05]  /*17a40*/  CALL.REL.NOINC `($__internal_35_$__cuda_sm70_shflsync_idx_p) ;  /* 0x00002aa000007944 */ /* 0x03cfea0003c00000 */
[----:B------:R-:W-:Y:S01]  /*17a50*/  MOV R8, R30 ;  /* 0x0000001e00087202 */ /* 0x000fe20000000f00 */
[----:B------:R-:W-:Y:S05]  /*17a60*/  BRA `(.L_x_2177) ;  /* 0xfffeb27000007947 */ /* 0x000fea000383ffff */
.L_x_2028:
[----:B------:R-:W-:Y:S01]  /*17a70*/  IMAD.MOV.U32 R31, RZ, RZ, R12 ;  /* 0x000000ffff1f7224 */ /* 0x000fe200078e000c */
[----:B------:R-:W-:Y:S01]  /*17a80*/  MOV R2, 0x2 ;  /* 0x0000000200027802 */ /* 0x000fe20000000f00 */
[----:B------:R-:W-:Y:S01]  /*17a90*/  IMAD.MOV.U32 R30, RZ, RZ, 0x181f ;  /* 0x0000181fff1e7424 */ /* 0x000fe200078e00ff */
[----:B------:R-:W-:Y:S02]  /*17aa0*/  MOV R3, 0x17ac0 ;  /* 0x00017ac000037802 */ /* 0x000fe40000000f00 */
[----:B-12345:R-:W-:Y:S05]  /*17ab0*/  CALL.REL.NOINC `($__internal_35_$__cuda_sm70_shflsync_idx_p) ;  /* 0x00002a3000007944 */ /* 0x03efea0003c00000 */
[----:B------:R-:W-:Y:S01]  /*17ac0*/  MOV R0, R30 ;  /* 0x0000001e00007202 */ /* 0x000fe20000000f00 */
[----:B------:R-:W-:Y:S05]  /*17ad0*/  BRA `(.L_x_2178) ;  /* 0xfffeb22000007947 */ /* 0x000fea000383ffff */
.L_x_2031:
[----:B------:R-:W-:Y:S01]  /*17ae0*/  IMAD.MOV.U32 R31, RZ, RZ, R9 ;  /* 0x000000ffff1f7224 */ /* 0x000fe200078e0009 */
[----:B-1----:R-:W-:Y:S01]  /*17af0*/  MOV R2, 0x3 ;  /* 0x0000000300027802 */ /* 0x002fe20000000f00 */
[----:B------:R-:W-:Y:S01]  /*17b00*/  IMAD.MOV.U32 R30, RZ, RZ, 0x181f ;  /* 0x0000181fff1e7424 */ /* 0x000fe200078e00ff */
[----:B------:R-:W-:-:S02]  /*17b10*/  MOV R3, 0x17b30 ;  /* 0x00017b3000037802 */ /* 0x000fc40000000f00 */
[----:B--2345:R-:W-:Y:S05]  /*17b20*/  CALL.REL.NOINC `($__internal_35_$__cuda_sm70_shflsync_idx_p) ;  /* 0x000029c000007944 */ /* 0x03cfea0003c00000 */
        /* <DEDUP_REMOVED lines=8> */
.L_x_2034:
[----:B------:R-:W-:Y:S01]  /*17bb0*/  IMAD.MOV.U32 R31, RZ, RZ, R9 ;  /* 0x000000ffff1f7224 */ /* 0x000fe200078e0009 */
[----:B------:R-:W-:Y:S01]  /*17bc0*/  MOV R2, RZ ;  /* 0x000000ff00027202 */ /* 0x000fe20000000f00 */
[----:B------:R-:W-:Y:S01]  /*17bd0*/  IMAD.MOV.U32 R30, RZ, RZ, 0x181f ;  /* 0x0000181fff1e7424 */ /* 0x000fe200078e00ff */
[----:B------:R-:W-:Y:S02]  /*17be0*/  MOV R3, 0x17c00 ;  /* 0x00017c0000037802 */ /* 0x000fe40000000f00 */
[----:B------:R-:W-:Y:S05]  /*17bf0*/  CALL.REL.NOINC `($__internal_35_$__cuda_sm70_shflsync_idx_p) ;  /* 0x000028f000007944 */ /* 0x000fea0003c00000 */
[----:B------:R-:W-:Y:S01]  /*17c00*/  MOV R8, R30 ;  /* 0x0000001e00087202 */ /* 0x000fe20000000f00 */
[----:B------:R-:W-:Y:S05]  /*17c10*/  BRA `(.L_x_2180) ;  /* 0xfffebd8000007947 */ /* 0x000fea000383ffff */
.L_x_2035:
[----:B------:R-:W-:Y:S01]  /*17c20*/  IMAD.MOV.U32 R31, RZ, RZ, R11 ;  /* 0x000000ffff1f7224 */ /* 0x000fe200078e000b */
[----:B------:R-:W-:Y:S01]  /*17c30*/  MOV R2, RZ ;  /* 0x000000ff00027202 */ /* 0x000fe20000000f00 */
[----:B------:R-:W-:Y:S01]  /*17c40*/  IMAD.MOV.U32 R30, RZ, RZ, 0x181f ;  /* 0x0000181fff1e7424 */ /* 0x000fe200078e00ff */
[----:B------:R-:W-:Y:S02]  /*17c50*/  MOV R3, 0x17c70 ;  /* 0x00017c7000037802 */ /* 0x000fe40000000f00 */
[----:B-12---:R-:W-:Y:S05]  /*17c60*/  CALL.REL.NOINC `($__internal_35_$__cuda_sm70_shflsync_idx_p) ;  /* 0x0000288000007944 */ /* 0x006fea0003c00000 */
[----:B------:R-:W-:Y:S01]  /*17c70*/  IADD3 R4, P1, R30, R17, RZ ;  /* 0x000000111e047210 */ /* 0x000fe20007f3e0ff */
[----:B------:R-:W-:Y:S01]  /*17c80*/  IMAD.MOV.U32 R31, RZ, RZ, R9 ;  /* 0x000000ffff1f7224 */ /* 0x000fe200078e0009 */
[----:B------:R-:W-:-:S03]  /*17c90*/  ISETP.GE.AND P0, PT, R177, c[0x0][0x1d4], PT ;  /* 0x00007500b1007a0c */ /* 0x000fc60003f06270 */
[----:B------:R-:W-:Y:S01]  /*17ca0*/  IMAD.X R5, R8, 0x1, R13, P1 ;  /* 0x0000000108057824 */ /* 0x000fe200008e060d */
[----:B------:R-:W-:Y:S02]  /*17cb0*/  IADD3 R6, P1, R30, R18, RZ ;  /* 0x000000121e067210 */ /* 0x000fe40007f3e0ff */
[----:B------:R-:W-:-:S03]  /*17cc0*/  SEL R12, RZ, 0x10, P0 ;  /* 0x00000010ff0c7807 */ /* 0x000fc60000000000 */
[----:B------:R-:W-:Y:S01]  /*17cd0*/  IMAD.X R7, R8, 0x1, R15, P1 ;  /* 0x0000000108077824 */ /* 0x000fe200008e060f */
[----:B------:R-:W-:Y:S01]  /*17ce0*/  IADD3 R2, P1, R30, R19, RZ ;  /* 0x000000131e027210 */ /* 0x000fe20007f3e0ff */
[----:B------:R-:W-:Y:S02]  /*17cf0*/  IMAD.MOV.U32 R30, RZ, RZ, 0x181f ;  /* 0x0000181fff1e7424 */ /* 0x000fe400078e00ff */
[----:B------:R-:W-:Y:S01]  /*17d00*/  @!PT LDS RZ, [RZ] ;  /* 0x00000000fffff984 */ /* 0x000fe20000000800 */
[----:B------:R-:W-:Y:S01]  /*17d10*/  @!PT LDS RZ, [RZ] ;  /* 0x00000000fffff984 */ /* 0x000fe20000000800 */
[----:B------:R-:W-:Y:S01]  /*17d20*/  @!PT LDS RZ, [RZ] ;  /* 0x00000000fffff984 */ /* 0x000fe20000000800 */
[----:B------:R1:W-:Y:S01]  /*17d30*/  LDGSTS.E.BYPASS.LTC128B.128 [R204+0x12100], [R4.64], !P0 ;  /* 0x1210000004cc7fae */ /* 0x0003e2000c101d46 */
[----:B------:R-:W-:Y:S01]  /*17d40*/  ISETP.GE.AND P0, PT, R185, c[0x0][0x1d4], PT ;  /* 0x00007500b9007a0c */ /* 0x000fe20003f06270 */
[----:B------:R-:W-:Y:S01]  /*17d50*/  IMAD.X R3, R8, 0x1, R14, P1 ;  /* 0x0000000108037824 */ /* 0x000fe200008e060e */
[----:B------:R-:W-:Y:S02]  /*17d60*/  ISETP.GE.AND P1, PT, R186, c[0x0][0x1d4], PT ;  /* 0x00007500ba007a0c */ /* 0x000fe40003f26270 */
[----:B------:R-:W-:Y:S02]  /*17d70*/  SEL R9, RZ, 0x10, P0 ;  /* 0x00000010ff097807 */ /* 0x000fe40000000000 */
[----:B------:R-:W-:-:S09]  /*17d80*/  SEL R10, RZ, 0x10, P1 ;  /* 0x00000010ff0a7807 */ /* 0x000fd20000800000 */
[----:B------:R1:W-:Y:S04]  /*17d90*/  LDGSTS.E.BYPASS.LTC128B.128 [R204+0x14100], [R6.64], !P1 ;  /* 0x1410000006cc7fae */ /* 0x0003e8000c901d46 */
[----:B------:R2:W-:Y:S02]  /*17da0*/  LDGSTS.E.BYPASS.LTC128B.128 [R204+0x16100], [R2.64], !P0 ;  /* 0x1610000002cc7fae */ /* 0x0005e4000c101d46 */
[----:B--2---:R-:W-:Y:S01]  /*17db0*/  IMAD.MOV.U32 R2, RZ, RZ, 0x1 ;  /* 0x00000001ff027424 */ /* 0x004fe200078e00ff */
[----:B------:R-:W-:Y:S02]  /*17dc0*/  MOV R3, 0x17de0 ;  /* 0x00017de000037802 */ /* 0x000fe40000000f00 */
[----:B-1----:R-:W-:Y:S05]  /*17dd0*/  CALL.REL.NOINC `($__internal_35_$__cuda_sm70_shflsync_idx_p) ;  /* 0x0000271000007944 */ /* 0x002fea0003c00000 */
        /* <DEDUP_REMOVED lines=8> */
.L_x_2038:
[----:B------:R-:W-:Y:S01]  /*17e60*/  IMAD.MOV.U32 R31, RZ, RZ, R13 ;  /* 0x000000ffff1f7224 */ /* 0x000fe200078e000d */
[----:B------:R-:W-:Y:S01]  /*17e70*/  MOV R2, RZ ;  /* 0x000000ff00027202 */ /* 0x000fe20000000f00 */
[----:B------:R-:W-:Y:S01]  /*17e80*/  IMAD.MOV.U32 R30, RZ, RZ, 0x181f ;  /* 0x0000181fff1e7424 */ /* 0x000fe200078e00ff */
[----:B------:R-:W-:Y:S02]  /*17e90*/  MOV R3, 0x17eb0 ;  /* 0x00017eb000037802 */ /* 0x000fe40000000f00 */
[----:B-1234-:R-:W-:Y:S05]  /*17ea0*/  CALL.REL.NOINC `($__internal_35_$__cuda_sm70_shflsync_idx_p) ;  /* 0x0000264000007944 */ /* 0x01efea0003c00000 */
[----:B------:R-:W-:Y:S01]  /*17eb0*/  MOV R12, R30 ;  /* 0x0000001e000c7202 */ /* 0x000fe20000000f00 */
[----:B------:R-:W-:Y:S05]  /*17ec0*/  BRA `(.L_x_2182) ;  /* 0xfffec05000007947 */ /* 0x000fea000383ffff */
.L_x_2039:
[----:B------:R-:W-:Y:S01]  /*17ed0*/  IMAD.MOV.U32 R31, RZ, RZ, R19 ;  /* 0x000000ffff1f7224 */ /* 0x000fe200078e0013 */
[----:B------:R-:W-:Y:S01]  /*17ee0*/  MOV R2, RZ ;  /* 0x000000ff00027202 */ /* 0x000fe20000000f00 */
[----:B------:R-:W-:Y:S01]  /*17ef0*/  IMAD.MOV.U32 R30, RZ, RZ, 0x181f ;  /* 0x0000181fff1e7424 */ /* 0x000fe200078e00ff */
[----:B------:R-:W-:Y:S02]  /*17f00*/  MOV R3, 0x17f20 ;  /* 0x00017f2000037802 */ /* 0x000fe40000000f00 */
[----:B-1234-:R-:W-:Y:S05]  /*17f10*/  CALL.REL.NOINC `($__internal_35_$__cuda_sm70_shflsync_idx_p) ;  /* 0x000025d000007944 */ /* 0x01efea0003c00000 */
        /* <DEDUP_REMOVED lines=31> */
.L_x_2050:
[----:B------:R-:W-:Y:S01]  /*18110*/  IMAD.MOV.U32 R31, RZ, RZ, R5 ;  /* 0x000000ffff1f7224 */ /* 0x000fe200078e0005 */
[----:B------:R-:W-:Y:S01]  /*18120*/  MOV R2, RZ ;  /* 0x000000ff00027202 */ /* 0x000fe20000000f00 */
[----:B------:R-:W-:Y:S01]  /*18130*/  IMAD.MOV.U32 R30, RZ, RZ, 0x181f ;  /* 0x0000181fff1e7424 */ /* 0x000fe200078e00ff */
[----:B------:R-:W-:Y:S02]  /*18140*/  MOV R3, 0x18160 ;  /* 0x0001816000037802 */ /* 0x000fe40000000f00 */
[----:B------:R-:W-:Y:S05]  /*18150*/  CALL.REL.NOINC `($__internal_35_$__cuda_sm70_shflsync_idx_p) ;  /* 0x0000239000007944 */ /* 0x000fea0003c00000 */
[----:B------:R-:W-:Y:S01]  /*18160*/  MOV R4, R30 ;  /* 0x0000001e00047202 */ /* 0x000fe20000000f00 */
[----:B------:R-:W-:Y:S05]  /*18170*/  BRA `(.L_x_2184) ;  /* 0xfffeee1000007947 */ /* 0x000fea000383ffff */
.L_x_2051:
[----:B------:R-:W-:Y:S01]  /*18180*/  IMAD.MOV.U32 R31, RZ, RZ, R12 ;  /* 0x000000ffff1f7224 */ /* 0x000fe200078e000c */
[----:B------:R-:W-:Y:S01]  /*18190*/  MOV R2, RZ ;  /* 0x000000ff00027202 */ /* 0x000fe20000000f00 */
[----:B------:R-:W-:Y:S01]  /*181a0*/  IMAD.MOV.U32 R30, RZ, RZ, 0x181f ;  /* 0x0000181fff1e7424 */ /* 0x000fe200078e00ff */
[----:B------:R-:W-:Y:S02]  /*181b0*/  MOV R3, 0x181d0 ;  /* 0x000181d000037802 */ /* 0x000fe40000000f00 */
[----:B-12---:R-:W-:Y:S05]  /*181c0*/  CALL.REL.NOINC `($__internal_35_$__cuda_sm70_shflsync_idx_p) ;  /* 0x0000232000007944 */ /* 0x006fea0003c00000 */
[----:B------:R-:W-:Y:S01]  /*181d0*/  IADD3 R6, P0, R30, R17, RZ ;  /* 0x000000111e067210 */ /* 0x000fe20007f1e0ff */
[----:B------:R-:W-:Y:S01]  /*181e0*/  IMAD.MOV.U32 R31, RZ, RZ, R5 ;  /* 0x000000ffff1f7224 */ /* 0x000fe200078e0005 */
[----:B------:R-:W-:-:S02]  /*181f0*/  ISETP.GE.AND P4, PT, R177, c[0x0][0x1d4], PT ;  /* 0x00007500b1007a0c */ /* 0x000fc40003f86270 */
[----:B------:R-:W-:Y:S01]  /*18200*/  ISETP.GE.AND P3, PT, R186, c[0x0][0x1d4], PT ;  /* 0x00007500ba007a0c */ /* 0x000fe20003f66270 */
[----:B------:R-:W-:Y:S01]  /*18210*/  IMAD.X R7, R4, 0x1, R14, P0 ;  /* 0x0000000104077824 */ /* 0x000fe200000e060e */
[----:B------:R-:W-:Y:S02]  /*18220*/  IADD3 R2, P0, R30, R16, RZ ;  /* 0x000000101e027210 */ /* 0x000fe40007f1e0ff */
[----:B------:R-:W-:Y:S02]  /*18230*/  SEL R11, RZ, 0x10, P4 ;  /* 0x00000010ff0b7807 */ /* 0x000fe40002000000 */
[----:B------:R-:W-:Y:S01]  /*18240*/  SEL R10, RZ, 0x10, P3 ;  /* 0x00000010ff0a7807 */ /* 0x000fe20001800000 */
[----:B------:R-:W-:-:S04]  /*18250*/  IMAD.X R3, R4, 0x1, R13, P0 ;  /* 0x0000000104037824 */ /* 0x000fc800000e060d */
[----:B------:R-:W-:Y:S01]  /*18260*/  @!PT LDS RZ, [RZ] ;  /* 0x00000000fffff984 */ /* 0x000fe20000000800 */
[----:B------:R-:W-:Y:S01]  /*18270*/  @!PT LDS RZ, [RZ] ;  /* 0x00000000fffff984 */ /* 0x000fe20000000800 */
[----:B------:R-:W-:Y:S01]  /*18280*/  @!PT LDS RZ, [RZ] ;  /* 0x00000000fffff984 */ /* 0x000fe20000000800 */
[----:B------:R1:W-:Y:S04]  /*18290*/  LDGSTS.E.BYPASS.LTC128B.128 [R204+0xc100], [R6.64], !P4 ;  /* 0x0c10000006cc7fae */ /* 0x0003e8000e101d46 */
[----:B------:R2:W-:Y:S02]  /*182a0*/  LDGSTS.E.BYPASS.LTC128B.128 [R204+0xe100], [R2.64], !P3 ;  /* 0x0e10000002cc7fae */ /* 0x0005e4000d901d46 */
[----:B--2---:R-:W-:Y:S01]  /*182b0*/  IADD3 R2, P0, R30, R18, RZ ;  /* 0x000000121e027210 */ /* 0x004fe20007f1e0ff */
[----:B------:R-:W-:-:S04]  /*182c0*/  IMAD.MOV.U32 R30, RZ, RZ, 0x181f ;  /* 0x0000181fff1e7424 */ /* 0x000fc800078e00ff */
[----:B------:R-:W-:Y:S01]  /*182d0*/  IMAD.X R3, R4, 0x1, R15, P0 ;  /* 0x0000000104037824 */ /* 0x000fe200000e060f */
[----:B------:R-:W-:-:S04]  /*182e0*/  ISETP.GE.AND P0, PT, R185, c[0x0][0x1d4], PT ;  /* 0x00007500b9007a0c */ /* 0x000fc80003f06270 */
[----:B------:R-:W-:-:S09]  /*182f0*/  SEL R5, RZ, 0x10, P0 ;  /* 0x00000010ff057807 */ /* 0x000fd20000000000 */
[----:B------:R2:W-:Y:S02]  /*18300*/  LDGSTS.E.BYPASS.LTC128B.128 [R204+0x10100], [R2.64], !P0 ;  /* 0x1010000002cc7fae */ /* 0x0005e4000c101d46 */
[----:B--2---:R-:W-:Y:S01]  /*18310*/  IMAD.MOV.U32 R2, RZ, RZ, 0x1 ;  /* 0x00000001ff027424 */ /* 0x004fe200078e00ff */
[----:B------:R-:W-:Y:S02]  /*18320*/  MOV R3, 0x18340 ;  /* 0x0001834000037802 */ /* 0x000fe40000000f00 */
[----:B-1----:R-:W-:Y:S05]  /*18330*/  CALL.REL.NOINC `($__internal_35_$__cuda_sm70_shflsync_idx_p) ;  /* 0x000021b000007944 */ /* 0x002fea0003c00000 */
[----:B------:R-:W-:Y:S01]  /*18340*/  IMAD.MOV.U32 R4, RZ, RZ, R30 ;  /* 0x000000ffff047224 */ /* 0x000fe200078e001e */
[----:B------:R-:W-:Y:S01]  /*18350*/  MOV R2, 0x1 ;  /* 0x0000000100027802 */ /* 0x000fe20000000f00 */
[----:B------:R-:W-:Y:S01]  /*18360*/  IMAD.MOV.U32 R31, RZ, RZ, R12 ;  /* 0x000000ffff1f7224 */ /* 0x000fe200078e000c */
[----:B------:R-:W-:Y:S02]  /*18370*/  MOV R30, 0x181f ;  /* 0x0000181f001e7802 */ /* 0x000fe40000000f00 */
[----:B------:R-:W-:Y:S02]  /*18380*/  MOV R3, 0x183a0 ;  /* 0x000183a000037802 */ /* 0x000fe40000000f00 */
[----:B------:R-:W-:Y:S05]  /*18390*/  CALL.REL.NOINC `($__internal_35_$__cuda_sm70_shflsync_idx_p) ;  /* 0x0000215000007944 */ /* 0x000fea0003c00000 */
[----:B------:R-:W-:Y:S01]  /*183a0*/  MOV R0, R30 ;  /* 0x0000001e00007202 */ /* 0x000fe20000000f00 */
[----:B------:R-:W-:Y:S05]  /*183b0*/  BRA `(.L_x_2185) ;  /* 0xfffeed0000007947 */ /* 0x000fea000383ffff */
.L_x_2059:
[----:B------:R-:W-:Y:S01]  /*183c0*/  MOV R2, RZ ;  /* 0x000000ff00027202 */ /* 0x000fe20000000f00 */
[----:B------:R-:W-:Y:S01]  /*183d0*/  IMAD.MOV.U32 R31, RZ, RZ, R12 ;  /* 0x000000ffff1f7224 */ /* 0x000fe200078e000c */
[----:B------:R-:W-:Y:S01]  /*183e0*/  MOV R3, 0x18410 ;  /* 0x0001841000037802 */ /* 0x000fe20000000f00 */
[----:B------:R-:W-:Y:S02]  /*183f0*/  IMAD.MOV.U32 R30, RZ, RZ, 0x181f ;  /* 0x0000181fff1e7424 */ /* 0x000fe400078e00ff */
[----:B-1234-:R-:W-:Y:S05]  /*18400*/  CALL.REL.NOINC `($__internal_35_$__cuda_sm70_shflsync_idx_p) ;  /* 0x000020e000007944 */ /* 0x01efea0003c00000 */
[----:B------:R-:W-:Y:S01]  /*18410*/  MOV R5, R30 ;  /* 0x0000001e00057202 */ /* 0x000fe20000000f00 */
[----:B------:R-:W-:-:S05]  /*18420*/  BRA `(.L_x_2186) ;  /* 0xfffef3c000007947 */ /* 0x000fca000383ffff */
.L_x_2060:
[----:B------:R-:W-:Y:S01]  /*18430*/  MOV R2, RZ ;  /* 0x000000ff00027202 */ /* 0x000fe20000000f00 */
[----:B------:R-:W-:Y:S01]  /*18440*/  IMAD.MOV.U32 R31, RZ, RZ, R13 ;  /* 0x000000ffff1f7224 */ /* 0x000fe200078e000d */
[----:B------:R-:W-:Y:S01]  /*18450*/  MOV R3, 0x18480 ;  /* 0x0001848000037802 */ /* 0x000fe20000000f00 */
[----:B------:R-:W-:Y:S02]  /*18460*/  IMAD.MOV.U32 R30, RZ, RZ, 0x181f ;  /* 0x0000181fff1e7424 */ /* 0x000fe400078e00ff */
[----:B-1234-:R-:W-:Y:S05]  /*18470*/  CALL.REL.NOINC `($__internal_35_$__cuda_sm70_shflsync_idx_p) ;  /* 0x0000207000007944 */ /* 0x01efea0003c00000 */
[----:B------:R-:W-:Y:S01]  /*18480*/  ISETP.GE.AND P4, PT, R177, c[0x0][0x1d4], PT ;  /* 0x00007500b1007a0c */ /* 0x000fe20003f86270 */
[----:B------:R-:W-:Y:S01]  /*18490*/  IMAD R4, R178, 0x6000, R206 ;  /* 0x00006000b2047824 */ /* 0x000fe200078e02ce */
[----:B------:R-:W-:Y:S01]  /*184a0*/  IADD3 R2, P0, R30, R28, RZ ;  /* 0x0000001c1e027210 */ /* 0x000fe20007f1e0ff */
[----:B------:R-:W-:Y:S01]  /*184b0*/  IMAD.MOV.U32 R31, RZ, RZ, R12 ;  /* 0x000000ffff1f7224 */ /* 0x000fe200078e000c */
[----:B------:R-:W-:Y:S02]  /*184c0*/  ISETP.GE.AND P3, PT, R186, c[0x0][0x1d4], PT ;  /* 0x00007500ba007a0c */ /* 0x000fe40003f66270 */
[----:B------:R-:W-:Y:S01]  /*184d0*/  SEL R7, RZ, 0x10, P4 ;  /* 0x00000010ff077807 */ /* 0x000fe20002000000 */
[C---:B------:R-:W-:Y:S01]  /*184e0*/  IMAD.X R3, R5.reuse, 0x1, R20, P0 ;  /* 0x0000000105037824 */ /* 0x040fe200000e0614 */
[----:B------:R-:W-:Y:S05]  /*184f0*/  SEL R15, RZ, 0x10, P3 ;  /* 0x00000010ff0f7807 */ /* 0x000fea0001800000 */
[----:B------:R-:W-:Y:S01]  /*18500*/  @!PT LDS RZ, [RZ] ;  /* 0x00000000fffff984 */ /* 0x000fe20000000800 */
[----:B------:R-:W-:Y:S01]  /*18510*/  @!PT LDS RZ, [RZ] ;  /* 0x00000000fffff984 */ /* 0x000fe20000000800 */
[----:B------:R-:W-:Y:S01]  /*18520*/  @!PT LDS RZ, [RZ] ;  /* 0x00000000fffff984 */ /* 0x000fe20000000800 */
[----:B------:R1:W-:Y:S02]  /*18530*/  LDGSTS.E.BYPASS.LTC128B.128 [R4], [R2.64], !P4 ;  /* 0x0000000002047fae */ /* 0x0003e4000e101d46 */
[C---:B-1----:R-:W-:Y:S05]  /*18540*/  IADD3 R2, P0, R30.reuse, R23, RZ ;  /* 0x000000171e027210 */ /* 0x042fea0007f1e0ff */
[C---:B------:R-:W-:Y:S05]  /*18550*/  IMAD.X R3, R5.reuse, 0x1, R21, P0 ;  /* 0x0000000105037824 */ /* 0x040fea00000e0615 */
[----:B------:R1:W-:Y:S02]  /*18560*/  LDGSTS.E.BYPASS.LTC128B.128 [R4+0x2000], [R2.64], !P3 ;  /* 0x0200000002047fae */ /* 0x0003e4000d901d46 */
[----:B-1----:R-:W-:Y:S01]  /*18570*/  IADD3 R2, P0, R30, R29, RZ ;  /* 0x0000001d1e027210 */ /* 0x002fe20007f1e0ff */
[----:B------:R-:W-:Y:S04]  /*18580*/  IMAD.MOV.U32 R30, RZ, RZ, 0x181f ;  /* 0x0000181fff1e7424 */ /* 0x000fe800078e00ff */
[----:B------:R-:W-:Y:S01]  /*18590*/  IMAD.X R3, R5, 0x1, R22, P0 ;  /* 0x0000000105037824 */ /* 0x000fe200000e0616 */
[----:B------:R-:W-:Y:S04]  /*185a0*/  ISETP.GE.AND P0, PT, R185, c[0x0][0x1d4], PT ;  /* 0x00007500b9007a0c */ /* 0x000fe80003f06270 */
[----:B------:R-:W-:Y:S09]  /*185b0*/  SEL R14, RZ, 0x10, P0 ;  /* 0x00000010ff0e7807 */ /* 0x000ff20000000000 */
[----:B------:R1:W-:Y:S02]  /*185c0*/  LDGSTS.E.BYPASS.LTC128B.128 [R4+0x4000], [R2.64], !P0 ;  /* 0x0400000002047fae */ /* 0x0003e4000c101d46 */
[----:B-1----:R-:W-:Y:S01]  /*185d0*/  MOV R3, 0x18600 ;  /* 0x0001860000037802 */ /* 0x002fe20000000f00 */
[----:B------:R-:W-:Y:S02]  /*185e0*/  IMAD.MOV.U32 R2, RZ, RZ, 0x1 ;  /* 0x00000001ff027424 */ /* 0x000fe400078e00ff */
[----:B------:R-:W-:Y:S05]  /*185f0*/  CALL.REL.NOINC `($__internal_35_$__cuda_sm70_shflsync_idx_p) ;  /* 0x00001ef000007944 */ /* 0x000fea0003c00000 */
[----:B------:R-:W-:Y:S01]  /*18600*/  MOV R2, 0x1 ;  /* 0x0000000100027802 */ /* 0x000fe20000000f00 */
[----:B------:R-:W-:Y:S01]  /*18610*/  IMAD.MOV.U32 R5, RZ, RZ, R30 ;  /* 0x000000ffff057224 */ /* 0x000fe200078e001e */
[----:B------:R-:W-:Y:S01]  /*18620*/  MOV R30, 0x181f ;  /* 0x0000181f001e7802 */ /* 0x000fe20000000f00 */
[----:B------:R-:W-:Y:S01]  /*18630*/  IMAD.MOV.U32 R31, RZ, RZ, R13 ;  /* 0x000000ffff1f7224 */ /* 0x000fe200078e000d */
[----:B------:R-:W-:Y:S02]  /*18640*/  MOV R3, 0x18660 ;  /* 0x0001866000037802 */ /* 0x000fe40000000f00 */
[----:B------:R-:W-:Y:S05]  /*18650*/  CALL.REL.NOINC `($__internal_35_$__cuda_sm70_shflsync_idx_p) ;  /* 0x00001e9000007944 */ /* 0x000fea0003c00000 */
[----:B------:R-:W-:Y:S01]  /*18660*/  MOV R2, R30 ;  /* 0x0000001e00027202 */ /* 0x000fe20000000f00 */
[----:B------:R-:W-:-:S05]  /*18670*/  BRA `(.L_x_2187) ;  /* 0xfffef2d000007947 */ /* 0x000fca000383ffff */
.L_x_2071:
[----:B------:R-:W-:Y:S01]  /*18680*/  MOV R2, RZ ;  /* 0x000000ff00027202 */ /* 0x000fe20000000f00 */
[----:B------:R-:W-:Y:S01]  /*18690*/  IMAD.MOV.U32 R31, RZ, RZ, R5 ;  /* 0x000000ffff1f7224 */ /* 0x000fe200078e0005 */
[----:B------:R-:W-:Y:S01]  /*186a0*/  MOV R3, 0x186d0 ;  /* 0x000186d000037802 */ /* 0x000fe20000000f00 */
[----:B------:R-:W-:Y:S02]  /*186b0*/  IMAD.MOV.U32 R30, RZ, RZ, 0x181f ;  /* 0x0000181fff1e7424 */ /* 0x000fe400078e00ff */
[----:B------:R-:W-:Y:S05]  /*186c0*/  CALL.REL.NOINC `($__internal_35_$__cuda_sm70_shflsync_idx_p) ;  /* 0x00001e2000007944 */ /* 0x000fea0003c00000 */
[----:B------:R-:W-:Y:S01]  /*186d0*/  MOV R4, R30 ;  /* 0x0000001e00047202 */ /* 0x000fe20000000f00 */
[----:B------:R-:W-:-:S05]  /*186e0*/  BRA `(.L_x_2188) ;  /* 0xffff28b000007947 */ /* 0x000fca000383ffff */
.L_x_2072:
[----:B------:R-:W-:Y:S01]  /*186f0*/  MOV R2, RZ ;  /* 0x000000ff00027202 */ /* 0x000fe20000000f00 */
[----:B------:R-:W-:Y:S01]  /*18700*/  IMAD.MOV.U32 R31, RZ, RZ, R12 ;  /* 0x000000ffff1f7224 */ /* 0x000fe200078e000c */
[----:B------:R-:W-:Y:S01]  /*18710*/  MOV R3, 0x18740 ;  /* 0x0001874000037802 */ /* 0x000fe20000000f00 */
[----:B------:R-:W-:Y:S02]  /*18720*/  IMAD.MOV.U32 R30, RZ, RZ, 0x181f ;  /* 0x0000181fff1e7424 */ /* 0x000fe400078e00ff */
[----:B-12---:R-:W-:Y:S05]  /*18730*/  CALL.REL.NOINC `($__internal_35_$__cuda_sm70_shflsync_idx_p) ;  /* 0x00001db000007944 */ /* 0x006fea0003c00000 */
[----:B------:R-:W-:Y:S01]  /*18740*/  ISETP.GE.AND P4, PT, R177, c[0x0][0x1d4], PT ;  /* 0x00007500b1007a0c */ /* 0x000fe20003f86270 */
[----:B------:R-:W-:Y:S01]  /*18750*/  IMAD R0, R178, 0x6000, R207 ;  /* 0x00006000b2007824 */ /* 0x000fe200078e02cf */
[----:B------:R-:W-:Y:S01]  /*18760*/  IADD3 R2, P0, R30, R16, RZ ;  /* 0x000000101e027210 */ /* 0x000fe20007f1e0ff */
[----:B------:R-:W-:Y:S01]  /*18770*/  IMAD.MOV.U32 R31, RZ, RZ, R5 ;  /* 0x000000ffff1f7224 */ /* 0x000fe200078e0005 */
[----:B------:R-:W-:Y:S02]  /*18780*/  ISETP.GE.AND P3, PT, R186, c[0x0][0x1d4], PT ;  /* 0x00007500ba007a0c */ /* 0x000fe40003f66270 */
[----:B------:R-:W-:Y:S01]  /*18790*/  SEL R10, RZ, 0x10, P4 ;  /* 0x00000010ff0a7807 */ /* 0x000fe20002000000 */
[----:B------:R-:W-:Y:S01]  /*187a0*/  IMAD.X R3, R4, 0x1, R13, P0 ;  /* 0x0000000104037824 */ /* 0x000fe200000e060d */
[----:B------:R-:W-:Y:S05]  /*187b0*/  SEL R5, RZ, 0x10, P3 ;  /* 0x00000010ff057807 */ /* 0x000fea0001800000 */
[----:B------:R-:W-:Y:S01]  /*187c0*/  @!PT LDS RZ, [RZ] ;  /* 0x00000000fffff984 */ /* 0x000fe20000000800 */
[----:B------:R-:W-:Y:S01]  /*187d0*/  @!PT LDS RZ, [RZ] ;  /* 0x00000000fffff984 */ /* 0x000fe20000000800 */
[----:B------:R-:W-:Y:S01]  /*187e0*/  @!PT LDS RZ, [RZ] ;  /* 0x00000000fffff984 */ /* 0x000fe20000000800 */
[----:B------:R1:W-:Y:S02]  /*187f0*/  LDGSTS.E.BYPASS.LTC128B.128 [R0], [R2.64], !P4 ;  /* 0x0000000002007fae */ /* 0x0003e4000e101d46 */
[----:B-1----:R-:W-:Y:S05]  /*18800*/  IADD3 R2, P0, R30, R17, RZ ;  /* 0x000000111e027210 */ /* 0x002fea0007f1e0ff */
[----:B------:R-:W-:Y:S05]  /*18810*/  IMAD.X R3, R4, 0x1, R14, P0 ;  /* 0x0000000104037824 */ /* 0x000fea00000e060e */
        /* <DEDUP_REMOVED lines=18> */
.L_x_2081:
[----:B------:R-:W-:Y:S01]  /*18940*/  MOV R2, RZ ;  /* 0x000000ff00027202 */ /* 0x000fe20000000f00 */
[----:B------:R-:W-:Y:S01]  /*18950*/  IMAD.MOV.U32 R31, RZ, RZ, R12 ;  /* 0x000000ffff1f7224 */ /* 0x000fe200078e000c */
[----:B------:R-:W-:Y:S01]  /*18960*/  MOV R3, 0x18990 ;  /* 0x0001899000037802 */ /* 0x000fe20000000f00 */
[----:B------:R-:W-:Y:S02]  /*18970*/  IMAD.MOV.U32 R30, RZ, RZ, 0x181f ;  /* 0x0000181fff1e7424 */ /* 0x000fe400078e00ff */
[----:B-1234-:R-:W-:Y:S05]  /*18980*/  CALL.REL.NOINC `($__internal_35_$__cuda_sm70_shflsync_idx_p) ;  /* 0x00001b6000007944 */ /* 0x01efea0003c00000 */
[----:B------:R-:W-:Y:S01]  /*18990*/  MOV R5, R30 ;  /* 0x0000001e00057202 */ /* 0x000fe20000000f00 */
[----:B------:R-:W-:-:S05]  /*189a0*/  BRA `(.L_x_2190) ;  /* 0xffff2ee000007947 */ /* 0x000fca000383ffff */
.L_x_2082:
        /* <DEDUP_REMOVED lines=37> */
.L_x_2083:
[----:B------:R-:W-:Y:S02]  /*18c00*/  MOV R3, 0x2 ;  /* 0x0000000200037802 */ /* 0x000fe40000000f00 */
[----:B------:R-:W-:Y:S02]  /*18c10*/  MOV R2, 0x18c30 ;  /* 0x00018c3000027802 */ /* 0x000fe40000000f00 */
[----:B------:R-:W-:Y:S05]  /*18c20*/  CALL.REL.NOINC `($__internal_34_$__cuda_sm70_shflsync_bfly_p) ;  /* 0x0000188000007944 */ /* 0x000fea0003c00000 */
[----:B------:R-:W-:Y:S01]  /*18c30*/  MOV R2, R16 ;  /* 0x0000001000027202 */ /* 0x000fe20000000f00 */
[----:B------:R-:W-:-:S05]  /*18c40*/  BRA `(.L_x_2192) ;  /* 0xffff3f1000007947 */ /* 0x000fca000383ffff */
.L_x_2086:
[----:B------:R-:W-:Y:S01]  /*18c50*/  MOV R2, RZ ;  /* 0x000000ff00027202 */ /* 0x000fe20000000f00 */
[----:B------:R-:W-:Y:S01]  /*18c60*/  IMAD.MOV.U32 R31, RZ, RZ, R5 ;  /* 0x000000ffff1f7224 */ /* 0x000fe200078e0005 */
[----:B------:R-:W-:Y:S01]  /*18c70*/  MOV R3, 0x18ca0 ;  /* 0x00018ca000037802 */ /* 0x000fe20000000f00 */
[----:B------:R-:W-:Y:S02]  /*18c80*/  IMAD.MOV.U32 R30, RZ, RZ, 0x181f ;  /* 0x0000181fff1e7424 */ /* 0x000fe400078e00ff */
[----:B------:R-:W-:Y:S05]  /*18c90*/  CALL.REL.NOINC `($__internal_35_$__cuda_sm70_shflsync_idx_p) ;  /* 0x0000185000007944 */ /* 0x000fea0003c00000 */
[----:B------:R-:W-:Y:S01]  /*18ca0*/  MOV R4, R30 ;  /* 0x0000001e00047202 */ /* 0x000fe20000000f00 */
[----:B------:R-:W-:-:S05]  /*18cb0*/  BRA `(.L_x_2193) ;  /* 0xffff58d000007947 */ /* 0x000fca000383ffff */
.L_x_2087:
        /* <DEDUP_REMOVED lines=37> */
.L_x_2092:
[----:B------:R-:W-:Y:S01]  /*18f10*/  MOV R2, RZ ;  /* 0x000000ff00027202 */ /* 0x000fe20000000f00 */
[----:B------:R-:W-:Y:S01]  /*18f20*/  IMAD.MOV.U32 R31, RZ, RZ, R12 ;  /* 0x000000ffff1f7224 */ /* 0x000fe200078e000c */
[----:B------:R-:W-:Y:S01]  /*18f30*/  MOV R3, 0x18f60 ;  /* 0x00018f6000037802 */ /* 0x000fe20000000f00 */
[----:B------:R-:W-:Y:S02]  /*18f40*/  IMAD.MOV.U32 R30, RZ, RZ, 0x181f ;  /* 0x0000181fff1e7424 */ /* 0x000fe400078e00ff */
[----:B-1234-:R-:W-:Y:S05]  /*18f50*/  CALL.REL.NOINC `($__internal_35_$__cuda_sm70_shflsync_idx_p) ;  /* 0x0000159000007944 */ /* 0x01efea0003c00000 */
[----:B------:R-:W-:Y:S01]  /*18f60*/  MOV R5, R30 ;  /* 0x0000001e00057202 */ /* 0x000fe20000000f00 */
[----:B------:R-:W-:-:S05]  /*18f70*/  BRA `(.L_x_2195) ;  /* 0xffff5cb000007947 */ /* 0x000fca000383ffff */
.L_x_2093:
        /* <DEDUP_REMOVED lines=37> */
.L_x_2104:
[----:B------:R-:W-:Y:S01]  /*191d0*/  MOV R2, RZ ;  /* 0x000000ff00027202 */ /* 0x000fe20000000f00 */
[----:B------:R-:W-:Y:S01]  /*191e0*/  IMAD.MOV.U32 R31, RZ, RZ, R5 ;  /* 0x000000ffff1f7224 */ /* 0x000fe200078e0005 */
[----:B------:R-:W-:Y:S01]  /*191f0*/  MOV R3, 0x19220 ;  /* 0x0001922000037802 */ /* 0x000fe20000000f00 */
[----:B------:R-:W-:Y:S02]  /*19200*/  IMAD.MOV.U32 R30, RZ, RZ, 0x181f ;  /* 0x0000181fff1e7424 */ /* 0x000fe400078e00ff */
[----:B------:R-:W-:Y:S05]  /*19210*/  CALL.REL.NOINC `($__internal_35_$__cuda_sm70_shflsync_idx_p) ;  /* 0x000012d000007944 */ /* 0x000fea0003c00000 */
[----:B------:R-:W-:Y:S01]  /*19220*/  MOV R4, R30 ;  /* 0x0000001e00047202 */ /* 0x000fe20000000f00 */
[----:B------:R-:W-:-:S05]  /*19230*/  BRA `(.L_x_2197) ;  /* 0xffff91d000007947 */ /* 0x000fca000383ffff */
.L_x_2105:
        /* <DEDUP_REMOVED lines=37> */
.L_x_2107:
[----:B------:R-:W-:Y:S01]  /*19490*/  IMAD.MOV.U32 R4, RZ, RZ, R183 ;  /* 0x000000ffff047224 */ /* 0x000fe200078e00b7 */
[----:B------:R-:W-:-:S02]  /*194a0*/  MOV R3, 0x2 ;  /* 0x0000000200037802 */ /* 0x000fc40000000f00 */
[----:B------:R-:W-:Y:S02]  /*194b0*/  MOV R2, 0x194d0 ;  /* 0x000194d000027802 */ /* 0x000fe40000000f00 */
[----:B------:R-:W-:Y:S05]  /*194c0*/  CALL.REL.NOINC `($__internal_34_$__cuda_sm70_shflsync_bfly_p) ;  /* 0x00000fe000007944 */ /* 0x000fea0003c00000 */
[----:B------:R-:W-:Y:S01]  /*194d0*/  MOV R0, R16 ;  /* 0x0000001000007202 */ /* 0x000fe20000000f00 */
[----:B------:R-:W-:Y:S05]  /*194e0*/  BRA `(.L_x_2199) ;  /* 0xffff92e000007947 */ /* 0x000fea000383ffff */
.L_x_2108:
[----:B------:R-:W-:Y:S01]  /*194f0*/  IMAD.MOV.U32 R4, RZ, RZ, R0 ;  /* 0x000000ffff047224 */ /* 0x000fe200078e0000 */
[----:B------:R-:W-:Y:S02]  /*19500*/  MOV R3, 0x1 ;  /* 0x0000000100037802 */ /* 0x000fe40000000f00 */
[----:B------:R-:W-:Y:S02]  /*19510*/  MOV R2, 0x19530 ;  /* 0x0001953000027802 */ /* 0x000fe40000000f00 */
[----:B-1----:R-:W-:Y:S05]  /*19520*/  CALL.REL.NOINC `($__internal_34_$__cuda_sm70_shflsync_bfly_p) ;  /* 0x00000f8000007944 */ /* 0x002fea0003c00000 */
[----:B------:R-:W-:Y:S01]  /*19530*/  FADD.FTZ R0, R0, R16 ;  /* 0x0000001000007221 */ /* 0x000fe20000010000 */
[----:B------:R-:W-:Y:S02]  /*19540*/  MOV R4, R184 ;  /* 0x000000b800047202 */ /* 0x000fe40000000f00 */
[----:B------:R-:W-:Y:S02]  /*19550*/  MOV R3, 0x2 ;  /* 0x0000000200037802 */ /* 0x000fe40000000f00 */
[----:B------:R-:W-:Y:S02]  /*19560*/  MOV R2, 0x19580 ;  /* 0x0001958000027802 */ /* 0x000fe40000000f00 */
[----:B------:R-:W-:Y:S05]  /*19570*/  CALL.REL.NOINC `($__internal_34_$__cuda_sm70_shflsync_bfly_p) ;  /* 0x00000f3000007944 */ /* 0x000fea0003c00000 */
[----:B------:R-:W-:Y:S01]  /*19580*/  FADD.FTZ R4, R184, R16 ;  /* 0x00000010b8047221 */ /* 0x000fe20000010000 */
[----:B------:R-:W-:-:S02]  /*19590*/  MOV R3, 0x1 ;  /* 0x0000000100037802 */ /* 0x000fc40000000f00 */
[----:B------:R-:W-:Y:S02]  /*195a0*/  MOV R2, 0x195c0 ;  /* 0x000195c000027802 */ /* 0x000fe40000000f00 */
[----:B------:R-:W-:Y:S05]  /*195b0*/  CALL.REL.NOINC `($__internal_34_$__cuda_sm70_shflsync_bfly_p) ;  /* 0x00000ef000007944 */ /* 0x000fea0003c00000 */
[----:B------:R-:W-:Y:S01]  /*195c0*/  MOV R3, R16 ;  /* 0x0000001000037202 */ /* 0x000fe20000000f00 */
[----:B------:R-:W-:Y:S05]  /*195d0*/  BRA `(.L_x_2200) ;  /* 0xffff926000007947 */ /* 0x000fea000383ffff */
.L_x_2115:
[----:B--234-:R-:W-:Y:S01]  /*195e0*/  IMAD.MOV.U32 R31, RZ, RZ, R9 ;  /* 0x000000ffff1f7224 */ /* 0x01cfe200078e0009 */
[----:B------:R-:W-:Y:S01]  /*195f0*/  MOV R2, RZ ;  /* 0x000000ff00027202 */ /* 0x000fe20000000f00 */
[----:B------:R-:W-:Y:S01]  /*19600*/  IMAD.MOV.U32 R30, RZ, RZ, 0x181f ;  /* 0x0000181fff1e7424 */ /* 0x000fe200078e00ff */
[----:B------:R-:W-:Y:S02]  /*19610*/  MOV R3, 0x19630 ;  /* 0x0001963000037802 */ /* 0x000fe40000000f00 */
[----:B-1----:R-:W-:Y:S05]  /*19620*/  CALL.REL.NOINC `($__internal_35_$__cuda_sm70_shflsync_idx_p) ;  /* 0x00000ec000007944 */ /* 0x002fea0003c00000 */
[----:B------:R-:W-:Y:S01]  /*19630*/  MOV R8, R30 ;  /* 0x0000001e00087202 */ /* 0x000fe20000000f00 */
[----:B------:R-:W-:Y:S05]  /*19640*/  BRA `(.L_x_2201) ;  /* 0xffffa94000007947 */ /* 0x000fea000383ffff */
.L_x_2116:
[----:B------:R-:W-:Y:S01]  /*19650*/  IMAD.MOV.U32 R31, RZ, RZ, R11 ;  /* 0x000000ffff1f7224 */ /* 0x000fe200078e000b */
[----:B------:R-:W-:Y:S01]  /*19660*/  MOV R2, RZ ;  /* 0x000000ff00027202 */ /* 0x000fe20000000f00 */
[----:B------:R-:W-:Y:S01]  /*19670*/  IMAD.MOV.U32 R30, RZ, RZ, 0x181f ;  /* 0x0000181fff1e7424 */ /* 0x000fe200078e00ff */
[----:B------:R-:W-:Y:S02]  /*19680*/  MOV R3, 0x196a0 ;  /* 0x000196a000037802 */ /* 0x000fe40000000f00 */
[----:B-123--:R-:W-:Y:S05]  /*19690*/  CALL.REL.NOINC `($__internal_35_$__cuda_sm70_shflsync_idx_p) ;  /* 0x00000e5000007944 */ /* 0x00efea0003c00000 */
[----:B------:R-:W-:Y:S01]  /*196a0*/  MOV R0, R30 ;  /* 0x0000001e00007202 */ /* 0x000fe20000000f00 */
[----:B------:R-:W-:Y:S05]  /*196b0*/  BRA `(.L_x_2202) ;  /* 0xffffa8f000007947 */ /* 0x000fea000383ffff */
.L_x_2119:
[----:B------:R-:W-:Y:S01]  /*196c0*/  IMAD.MOV.U32 R31, RZ, RZ, R9 ;  /* 0x000000ffff1f7224 */ /* 0x000fe200078e0009 */
[----:B--2---:R-:W-:Y:S01]  /*196d0*/  MOV R2, 0x1 ;  /* 0x0000000100027802 */ /* 0x004fe20000000f00 */
[----:B------:R-:W-:Y:S01]  /*196e0*/  IMAD.MOV.U32 R30, RZ, RZ, 0x181f ;  /* 0x0000181fff1e7424 */ /* 0x000fe200078e00ff */
[----:B------:R-:W-:-:S02]  /*196f0*/  MOV R3, 0x19710 ;  /* 0x0001971000037802 */ /* 0x000fc40000000f00 */
[----:B-1-34-:R-:W-:Y:S05]  /*19700*/  CALL.REL.NOINC `($__internal_35_$__cuda_sm70_shflsync_idx_p) ;  /* 0x00000de000007944 */ /* 0x01afea0003c00000 */
        /* <DEDUP_REMOVED lines=8> */
.L_x_2122:
[----:B------:R-:W-:Y:S01]  /*19790*/  IMAD.MOV.U32 R31, RZ, RZ, R9 ;  /* 0x000000ffff1f7224 */ /* 0x000fe200078e0009 */
[----:B--2---:R-:W-:Y:S01]  /*197a0*/  MOV R2, 0x2 ;  /* 0x0000000200027802 */ /* 0x004fe20000000f00 */
[----:B------:R-:W-:Y:S01]  /*197b0*/  IMAD.MOV.U32 R30, RZ, RZ, 0x181f ;  /* 0x0000181fff1e7424 */ /* 0x000fe200078e00ff */
[----:B------:R-:W-:Y:S02]  /*197c0*/  MOV R3, 0x197e0 ;  /* 0x000197e000037802 */ /* 0x000fe40000000f00 */
[----:B-1-34-:R-:W-:Y:S05]  /*197d0*/  CALL.REL.NOINC `($__internal_35_$__cuda_sm70_shflsync_idx_p) ;  /* 0x00000d1000007944 */ /* 0x01afea0003c00000 */
[----:B------:R-:W-:Y:S01]  /*197e0*/  MOV R8, R30 ;  /* 0x0000001e00087202 */ /* 0x000fe20000000f00 */
[----:B------:R-:W-:Y:S05]  /*197f0*/  BRA `(.L_x_2204) ;  /* 0xffffaa8000007947 */ /* 0x000fea000383ffff */
.L_x_2123:
[----:B------:R-:W-:Y:S01]  /*19800*/  IMAD.MOV.U32 R31, RZ, RZ, R11 ;  /* 0x000000ffff1f7224 */ /* 0x000fe200078e000b */
[----:B--2---:R-:W-:Y:S01]  /*19810*/  MOV R2, 0x2 ;  /* 0x0000000200027802 */ /* 0x004fe20000000f00 */
[----:B------:R-:W-:Y:S01]  /*19820*/  IMAD.MOV.U32 R30, RZ, RZ, 0x181f ;  /* 0x0000181fff1e7424 */ /* 0x000fe200078e00ff */
[----:B------:R-:W-:Y:S02]  /*19830*/  MOV R3, 0x19850 ;  /* 0x0001985000037802 */ /* 0x000fe40000000f00 */
[----:B-1-34-:R-:W-:Y:S05]  /*19840*/  CALL.REL.NOINC `($__internal_35_$__cuda_sm70_shflsync_idx_p) ;  /* 0x00000ca000007944 */ /* 0x01afea0003c00000 */
[----:B------:R-:W-:Y:S01]  /*19850*/  MOV R0, R30 ;  /* 0x0000001e00007202 */ /* 0x000fe20000000f00 */
[----:B------:R-:W-:Y:S05]  /*19860*/  BRA `(.L_x_2205) ;  /* 0xffffaa3000007947 */ /* 0x000fea000383ffff */
.L_x_2126:
[----:B------:R-:W-:Y:S01]  /*19870*/  IMAD.MOV.U32 R31, RZ, RZ, R9 ;  /* 0x000000ffff1f7224 */ /* 0x000fe200078e0009 */
[----:B---3--:R-:W-:Y:S01]  /*19880*/  MOV R2, 0x3 ;  /* 0x0000000300027802 */ /* 0x008fe20000000f00 */
        /* <DEDUP_REMOVED lines=11> */
.L_x_2128:
[----:B------:R-:W-:Y:S01]  /*19940*/  IMAD.MOV.U32 R31, RZ, RZ, R5 ;  /* 0x000000ffff1f7224 */ /* 0x000fe200078e0005 */
[----:B------:R-:W-:Y:S01]  /*19950*/  MOV R2, RZ ;  /* 0x000000ff00027202 */ /* 0x000fe20000000f00 */
[----:B------:R-:W-:Y:S01]  /*19960*/  IMAD.MOV.U32 R30, RZ, RZ, 0x1c1f ;  /* 0x00001c1fff1e7424 */ /* 0x000fe200078e00ff */
[----:B------:R-:W-:Y:S02]  /*19970*/  MOV R3, 0x19990 ;  /* 0x0001999000037802 */ /* 0x000fe40000000f00 */
[----:B------:R-:W-:Y:S05]  /*19980*/  CALL.REL.NOINC `($__internal_35_$__cuda_sm70_shflsync_idx_p) ;  /* 0x00000b6000007944 */ /* 0x000fea0003c00000 */
[----:B------:R-:W-:Y:S01]  /*19990*/  MOV R4, R30 ;  /* 0x0000001e00047202 */ /* 0x000fe20000000f00 */
[----:B------:R-:W-:Y:S05]  /*199a0*/  BRA `(.L_x_2207) ;  /* 0xffffada000007947 */ /* 0x000fea000383ffff */
.L_x_2129:
[----:B------:R-:W-:Y:S01]  /*199b0*/  IMAD.MOV.U32 R31, RZ, RZ, R12 ;  /* 0x000000ffff1f7224 */ /* 0x000fe200078e000c */
[----:B------:R-:W-:Y:S01]  /*199c0*/  MOV R2, RZ ;  /* 0x000000ff00027202 */ /* 0x000fe20000000f00 */
[----:B------:R-:W-:Y:S01]  /*199d0*/  IMAD.MOV.U32 R30, RZ, RZ, 0x1c1f ;  /* 0x00001c1fff1e7424 */ /* 0x000fe200078e00ff */
[----:B------:R-:W-:Y:S02]  /*199e0*/  MOV R3, 0x19a00 ;  /* 0x00019a0000037802 */ /* 0x000fe40000000f00 */
[----:B-12---:R-:W-:Y:S05]  /*199f0*/  CALL.REL.NOINC `($__internal_35_$__cuda_sm70_shflsync_idx_p) ;  /* 0x00000af000007944 */ /* 0x006fea0003c00000 */
[----:B------:R-:W-:Y:S01]  /*19a00*/  MOV R0, R30 ;  /* 0x0000001e00007202 */ /* 0x000fe20000000f00 */
[----:B------:R-:W-:Y:S05]  /*19a10*/  BRA `(.L_x_2208) ;  /* 0xffffad5000007947 */ /* 0x000fea000383ffff */
.L_x_2132:
[----:B------:R-:W-:Y:S01]  /*19a20*/  IMAD.MOV.U32 R31, RZ, RZ, R5 ;  /* 0x000000ffff1f7224 */ /* 0x000fe200078e0005 */
[----:B----4-:R-:W-:Y:S01]  /*19a30*/  MOV R2, 0x1 ;  /* 0x0000000100027802 */ /* 0x010fe20000000f00 */
[----:B------:R-:W-:Y:S01]  /*19a40*/  IMAD.MOV.U32 R30, RZ, RZ, 0x1c1f ;  /* 0x00001c1fff1e7424 */ /* 0x000fe200078e00ff */
[----:B------:R-:W-:-:S02]  /*19a50*/  MOV R3, 0x19a70 ;  /* 0x00019a7000037802 */ /* 0x000fc40000000f00 */
[----:B-123--:R-:W-:Y:S05]  /*19a60*/  CALL.REL.NOINC `($__internal_35_$__cuda_sm70_shflsync_idx_p) ;  /* 0x00000a8000007944 */ /* 0x00efea0003c00000 */
        /* <DEDUP_REMOVED lines=8> */
.L_x_2136:
[----:B------:R-:W-:Y:S01]  /*19af0*/  IMAD.MOV.U32 R31, RZ, RZ, R9 ;  /* 0x000000ffff1f7224 */ /* 0x000fe200078e0009 */
[----:B------:R-:W-:Y:S01]  /*19b00*/  MOV R2, RZ ;  /* 0x000000ff00027202 */ /* 0x000fe20000000f00 */
[----:B------:R-:W-:Y:S01]  /*19b10*/  IMAD.MOV.U32 R30, RZ, RZ, 0x181f ;  /* 0x0000181fff1e7424 */ /* 0x000fe200078e00ff */
[----:B------:R-:W-:Y:S02]  /*19b20*/  MOV R3, 0x19b40 ;  /* 0x00019b4000037802 */ /* 0x000fe40000000f00 */
[----:B------:R-:W-:Y:S05]  /*19b30*/  CALL.REL.NOINC `($__internal_35_$__cuda_sm70_shflsync_idx_p) ;  /* 0x000009b000007944 */ /* 0x000fea0003c00000 */
[----:B------:R-:W-:Y:S01]  /*19b40*/  MOV R8, R30 ;  /* 0x0000001e00087202 */ /* 0x000fe20000000f00 */
[----:B------:R-:W-:Y:S05]  /*19b50*/  BRA `(.L_x_2210) ;  /* 0xffffc35000007947 */ /* 0x000fea000383ffff */
.L_x_2137:
[----:B------:R-:W-:Y:S01]  /*19b60*/  IMAD.MOV.U32 R31, RZ, RZ, R12 ;  /* 0x000000ffff1f7224 */ /* 0x000fe200078e000c */
[----:B------:R-:W-:Y:S01]  /*19b70*/  MOV R2, RZ ;  /* 0x000000ff00027202 */ /* 0x000fe20000000f00 */
[----:B------:R-:W-:Y:S01]  /*19b80*/  IMAD.MOV.U32 R30, RZ, RZ, 0x181f ;  /* 0x0000181fff1e7424 */ /* 0x000fe200078e00ff */
[----:B------:R-:W-:Y:S02]  /*19b90*/  MOV R3, 0x19bb0 ;  /* 0x00019bb000037802 */ /* 0x000fe40000000f00 */
[----:B-12---:R-:W-:Y:S05]  /*19ba0*/  CALL.REL.NOINC `($__internal_35_$__cuda_sm70_shflsync_idx_p) ;  /* 0x0000094000007944 */ /* 0x006fea0003c00000 */
[----:B------:R-:W-:Y:S01]  /*19bb0*/  MOV R0, R30 ;  /* 0x0000001e00007202 */ /* 0x000fe20000000f00 */
[----:B------:R-:W-:Y:S05]  /*19bc0*/  BRA `(.L_x_2211) ;  /* 0xffffc30000007947 */ /* 0x000fea000383ffff */
.L_x_2140:
        /* <DEDUP_REMOVED lines=13> */
.L_x_2143:
[----:B------:R-:W-:Y:S01]  /*19ca0*/  IMAD.MOV.U32 R31, RZ, RZ, R9 ;  /* 0x000000ffff1f7224 */ /* 0x000fe200078e0009 */
[----:B-1----:R-:W-:Y:S01]  /*19cb0*/  MOV R2, 0x2 ;  /* 0x0000000200027802 */ /* 0x002fe20000000f00 */
[----:B------:R-:W-:Y:S01]  /*19cc0*/  IMAD.MOV.U32 R30, RZ, RZ, 0x181f ;  /* 0x0000181fff1e7424 */ /* 0x000fe200078e00ff */
[----:B------:R-:W-:Y:S02]  /*19cd0*/  MOV R3, 0x19cf0 ;  /* 0x00019cf000037802 */ /* 0x000fe40000000f00 */
[----:B--234-:R-:W-:Y:S05]  /*19ce0*/  CALL.REL.NOINC `($__internal_35_$__cuda_sm70_shflsync_idx_p) ;  /* 0x0000080000007944 */ /* 0x01cfea0003c00000 */
[----:B------:R-:W-:Y:S01]  /*19cf0*/  MOV R8, R30 ;  /* 0x0000001e00087202 */ /* 0x000fe20000000f00 */
[----:B------:R-:W-:Y:S05]  /*19d00*/  BRA `(.L_x_2213) ;  /* 0xffffc4a000007947 */ /* 0x000fea000383ffff */
.L_x_2144:
[----:B------:R-:W-:Y:S01]  /*19d10*/  IMAD.MOV.U32 R31, RZ, RZ, R12 ;  /* 0x000000ffff1f7224 */ /* 0x000fe200078e000c */
[----:B------:R-:W-:Y:S01]  /*19d20*/  MOV R2, 0x2 ;  /* 0x0000000200027802 */ /* 0x000fe20000000f00 */
[----:B------:R-:W-:Y:S01]  /*19d30*/  IMAD.MOV.U32 R30, RZ, RZ, 0x181f ;  /* 0x0000181fff1e7424 */ /* 0x000fe200078e00ff */
[----:B------:R-:W-:Y:S02]  /*19d40*/  MOV R3, 0x19d60 ;  /* 0x00019d6000037802 */ /* 0x000fe40000000f00 */
[----:B-1234-:R-:W-:Y:S05]  /*19d50*/  CALL.REL.NOINC `($__internal_35_$__cuda_sm70_shflsync_idx_p) ;  /* 0x0000079000007944 */ /* 0x01efea0003c00000 */
[----:B------:R-:W-:Y:S01]  /*19d60*/  MOV R0, R30 ;  /* 0x0000001e00007202 */ /* 0x000fe20000000f00 */
[----:B------:R-:W-:Y:S05]  /*19d70*/  BRA `(.L_x_2214) ;  /* 0xffffc45000007947 */ /* 0x000fea000383ffff */
.L_x_2147:
[----:B------:R-:W-:Y:S01]  /*19d80*/  IMAD.MOV.U32 R31, RZ, RZ, R9 ;  /* 0x000000ffff1f7224 */ /* 0x000fe200078e0009 */
[----:B-1----:R-:W-:Y:S01]  /*19d90*/  MOV R2, 0x3 ;  /* 0x0000000300027802 */ /* 0x002fe20000000f00 */
[----:B------:R-:W-:Y:S01]  /*19da0*/  IMAD.MOV.U32 R30, RZ, RZ, 0x181f ;  /* 0x0000181fff1e7424 */ /* 0x000fe200078e00ff */
[----:B------:R-:W-:-:S02]  /*19db0*/  MOV R3, 0x19dd0 ;  /* 0x00019dd000037802 */ /* 0x000fc40000000f00 */
[----:B--234-:R-:W-:Y:S05]  /*19dc0*/  CALL.REL.NOINC `($__internal_35_$__cuda_sm70_shflsync_idx_p) ;  /* 0x0000072000007944 */ /* 0x01cfea0003c00000 */
        /* <DEDUP_REMOVED lines=8> */
.L_x_2149:
[----:B------:R-:W-:Y:S01]  /*19e50*/  IMAD.MOV.U32 R31, RZ, RZ, R82 ;  /* 0x000000ffff1f7224 */ /* 0x000fe200078e0052 */
[----:B------:R-:W-:Y:S01]  /*19e60*/  MOV R2, RZ ;  /* 0x000000ff00027202 */ /* 0x000fe20000000f00 */
[----:B------:R-:W-:Y:S01]  /*19e70*/  IMAD.MOV.U32 R30, RZ, RZ, 0x1f ;  /* 0x0000001fff1e7424 */ /* 0x000fe200078e00ff */
[----:B------:R-:W-:Y:S02]  /*19e80*/  MOV R3, 0x19ea0 ;  /* 0x00019ea000037802 */ /* 0x000fe40000000f00 */
[----:B-123--:R-:W-:Y:S05]  /*19e90*/  CALL.REL.NOINC `($__internal_35_$__cuda_sm70_shflsync_idx_p) ;  /* 0x0000065000007944 */ /* 0x00efea0003c00000 */
[----:B------:R-:W-:Y:S01]  /*19ea0*/  MOV R9, R30 ;  /* 0x0000001e00097202 */ /* 0x000fe20000000f00 */
[----:B------:R-:W-:Y:S05]  /*19eb0*/  BRA `(.L_x_2216) ;  /* 0xffffc68000007947 */ /* 0x000fea000383ffff */
.L_x_2150:
[----:B------:R-:W-:Y:S01]  /*19ec0*/  IMAD.MOV.U32 R31, RZ, RZ, R82 ;  /* 0x000000ffff1f7224 */ /* 0x000fe200078e0052 */
[----:B------:R-:W-:Y:S01]  /*19ed0*/  MOV R2, 0x1 ;  /* 0x0000000100027802 */ /* 0x000fe20000000f00 */
[----:B------:R-:W-:Y:S01]  /*19ee0*/  IMAD.MOV.U32 R30, RZ, RZ, 0x1f ;  /* 0x0000001fff1e7424 */ /* 0x000fe200078e00ff */
[----:B------:R-:W-:Y:S02]  /*19ef0*/  MOV R3, 0x19f10 ;  /* 0x00019f1000037802 */ /* 0x000fe40000000f00 */
[----:B-123--:R-:W-:Y:S05]  /*19f00*/  CALL.REL.NOINC `($__internal_35_$__cuda_sm70_shflsync_idx_p) ;  /* 0x000005e000007944 */ /* 0x00efea0003c00000 */
[----:B------:R-:W-:Y:S01]  /*19f10*/  MOV R8, R30 ;  /* 0x0000001e00087202 */ /* 0x000fe20000000f00 */
[----:B------:R-:W-:Y:S05]  /*19f20*/  BRA `(.L_x_2217) ;  /* 0xffffc63000007947 */ /* 0x000fea000383ffff */
.L_x_2151:
[----:B------:R-:W-:Y:S02]  /*19f30*/  MOV R2, 0x1 ;  /* 0x0000000100027802 */ /* 0x000fe40000000f00 */
[----:B------:R-:W-:-:S02]  /*19f40*/  MOV R3, 0x19f60 ;  /* 0x00019f6000037802 */ /* 0x000fc40000000f00 */
[----:B--234-:R-:W-:Y:S05]  /*19f50*/  CALL.REL.NOINC `($__internal_36_$__cuda_sm70_shflsync_up_p) ;  /* 0x000005f000007944 */ /* 0x01cfea0003c00000 */
[----:B------:R-:W-:Y:S05]  /*19f60*/  BRA `(.L_x_2218) ;  /* 0xffffc71000007947 */ /* 0x000fea000383ffff */
.L_x_2152:
[----:B------:R-:W-:Y:S02]  /*19f70*/  MOV R2, 0x2 ;  /* 0x0000000200027802 */ /* 0x000fe40000000f00 */
[----:B------:R-:W-:-:S02]  /*19f80*/  MOV R3, 0x19fa0 ;  /* 0x00019fa000037802 */ /* 0x000fc40000000f00 */
[----:B--23--:R-:W-:Y:S05]  /*19f90*/  CALL.REL.NOINC `($__internal_36_$__cuda_sm70_shflsync_up_p) ;  /* 0x000005b000007944 */ /* 0x00cfea0003c00000 */
        /* <DEDUP_REMOVED lines=24> */
.L_x_2156:
[----:B------:R-:W-:Y:S02]  /*1a120*/  MOV R2, 0x1 ;  /* 0x0000000100027802 */ /* 0x000fe40000000f00 */
[----:B------:R-:W-:Y:S02]  /*1a130*/  MOV R3, 0x1a150 ;  /* 0x0001a15000037802 */ /* 0x000fe40000000f00 */
[----:B------:R-:W-:Y:S05]  /*1a140*/  CALL.REL.NOINC `($__internal_36_$__cuda_sm70_shflsync_up_p) ;  /* 0x0000040000007944 */ /* 0x000fea0003c00000 */
[----:B------:R-:W-:Y:S01]  /*1a150*/  MOV R2, R4 ;  /* 0x0000000400027202 */ /* 0x000fe20000000f00 */
[----:B------:R-:W-:Y:S05]  /*1a160*/  BRA `(.L_x_2220) ;  /* 0xffffc76000007947 */ /* 0x000fea000383ffff */
.L_x_2157:
[----:B------:R-:W-:Y:S02]  /*1a170*/  MOV R2, 0x2 ;  /* 0x0000000200027802 */ /* 0x000fe40000000f00 */
[----:B------:R-:W-:Y:S02]  /*1a180*/  MOV R3, 0x1a1a0 ;  /* 0x0001a1a000037802 */ /* 0x000fe40000000f00 */
        /* <DEDUP_REMOVED lines=25> */
.L_x_2159:
[----:B------:R-:W-:Y:S02]  /*1a320*/  SEL R0, RZ, 0x1, P0 ;  /* 0x00000001ff007807 */ /* 0x000fe40000000000 */
[----:B------:R-:W-:Y:S02]  /*1a330*/  MOV R2, 0x1a350 ;  /* 0x0001a35000027802 */ /* 0x000fe40000000f00 */
[----:B-1----:R-:W-:Y:S05]  /*1a340*/  CALL.REL.NOINC `($__internal_37_$__cuda_sm70_votesync_ballot) ;  /* 0x0000027000007944 */ /* 0x002fea0003c00000 */
[----:B------:R-:W-:Y:S01]  /*1a350*/  MOV R5, R0 ;  /* 0x0000000000057202 */ /* 0x000fe20000000f00 */
[----:B------:R-:W-:Y:S05]  /*1a360*/  BRA `(.L_x_2222) ;  /* 0xffffc6f000007947 */ /* 0x000fea000383ffff */
.L_x_2160:
[----:B------:R-:W-:Y:S01]  /*1a370*/  IMAD.MOV.U32 R31, RZ, RZ, R6 ;  /* 0x000000ffff1f7224 */ /* 0x000fe200078e0006 */
[----:B------:R-:W-:Y:S01]  /*1a380*/  MOV R2, R0 ;  /* 0x0000000000027202 */ /* 0x000fe20000000f00 */
[----:B------:R-:W-:Y:S01]  /*1a390*/  IMAD.MOV.U32 R30, RZ, RZ, 0x1f ;  /* 0x0000001fff1e7424 */ /* 0x000fe200078e00ff */
[----:B------:R-:W-:Y:S02]  /*1a3a0*/  MOV R3, 0x1a3c0 ;  /* 0x0001a3c000037802 */ /* 0x000fe40000000f00 */
[----:B-1----:R-:W-:Y:S05]  /*1a3b0*/  CALL.REL.NOINC `($__internal_35_$__cuda_sm70_shflsync_idx_p) ;  /* 0x0000013000007944 */ /* 0x002fea0003c00000 */
[----:B------:R-:W-:Y:S01]  /*1a3c0*/  IMAD.MOV.U32 R10, RZ, RZ, R30 ;  /* 0x000000ffff0a7224 */ /* 0x000fe200078e001e */
[----:B------:R-:W-:Y:S01]  /*1a3d0*/  MOV R2, R0 ;  /* 0x0000000000027202 */ /* 0x000fe20000000f00 */
[----:B------:R-:W-:Y:S01]  /*1a3e0*/  IMAD.MOV.U32 R31, RZ, RZ, R7 ;  /* 0x000000ffff1f7224 */ /* 0x000fe200078e0007 */
[----:B------:R-:W-:-:S02]  /*1a3f0*/  MOV R30, 0x1f ;  /* 0x0000001f001e7802 */ /* 0x000fc40000000f00 */
[----:B------:R-:W-:Y:S02]  /*1a400*/  MOV R3, 0x1a420 ;  /* 0x0001a42000037802 */ /* 0x000fe40000000f00 */
[----:B------:R-:W-:Y:S05]  /*1a410*/  CALL.REL.NOINC `($__internal_35_$__cuda_sm70_shflsync_idx_p) ;  /* 0x000000d000007944 */ /* 0x000fea0003c00000 */
[----:B------:R-:W-:Y:S01]  /*1a420*/  MOV R7, R30 ;  /* 0x0000001e00077202 */ /* 0x000fe20000000f00 */
[----:B------:R-:W-:Y:S05]  /*1a430*/  BRA `(.L_x_2223) ;  /* 0xffffc67000007947 */ /* 0x000fea000383ffff */
.L_x_2163:
[----:B------:R-:W-:Y:S01]  /*1a440*/  IMAD.MOV.U32 R31, RZ, RZ, R4 ;  /* 0x000000ffff1f7224 */ /* 0x000fe200078e0004 */
[----:B------:R-:W-:Y:S01]  /*1a450*/  MOV R2, R0 ;  /* 0x0000000000027202 */ /* 0x000fe20000000f00 */
[----:B------:R-:W-:Y:S01]  /*1a460*/  IMAD.MOV.U32 R30, RZ, RZ, 0x1f ;  /* 0x0000001fff1e7424 */ /* 0x000fe200078e00ff */
[----:B------:R-:W-:Y:S02]  /*1a470*/  MOV R3, 0x1a490 ;  /* 0x0001a49000037802 */ /* 0x000fe40000000f00 */
[----:B-1-34-:R-:W-:Y:S05]  /*1a480*/  CALL.REL.NOINC `($__internal_35_$__cuda_sm70_shflsync_idx_p) ;  /* 0x0000006000007944 */ /* 0x01afea0003c00000 */
[----:B------:R-:W-:Y:S01]  /*1a490*/  MOV R11, R30 ;  /* 0x0000001e000b7202 */ /* 0x000fe20000000f00 */
[----:B------:R-:W-:Y:S05]  /*1a4a0*/  BRA `(.L_x_2162) ;  /* 0xffffc66000007947 */ /* 0x000fea000383ffff */
        .weak           $__internal_34_$__cuda_sm70_shflsync_bfly_p
        .type           $__internal_34_$__cuda_sm70_shflsync_bfly_p,@function
        .size           $__internal_34_$__cuda_sm70_shflsync_bfly_p,($__internal_35_$__cuda_sm70_shflsync_idx_p - $__internal_34_$__cuda_sm70_shflsync_bfly_p)
$__internal_34_$__cuda_sm70_shflsync_bfly_p:
[----:B------:R-:W-:Y:S04]  /*1a4b0*/  WARPSYNC R192 ;  /* 0x000000c000007348 */ /* 0x000fe80003800000 */
[----:B------:R1:W2:Y:S02]  /*1a4c0*/  SHFL.BFLY PT, R16, R4, R3, R209 ;  /* 0x0c00000304107389 */ /* 0x0002a400000e00d1 */
[----:B-1----:R-:W-:-:S04]  /*1a4d0*/  MOV R3, 0x0 ;  /* 0x0000000000037802 */ /* 0x002fc80000000f00 */
[----:B--2---:R-:W-:Y:S05]  /*1a4e0*/  RET.REL.NODEC R2 `(_ZN7cutlass13device_kernelIN5flash19enable_sm80_to_sm89INS1_16FlashAttnFwdSm80INS1_25CollectiveMainloopFwdSm80ILi8ELi2ELb0EN4cute5tupleIJNS5_1CILi128EEENS7_ILi64EEENS7_ILi192EEEEEELi192ENS_6half_tEfNS_4arch4Sm80ELb0ELb1ELb1ELb1ELb1ELb0ELb1ELb1EEENS1_21CollectiveEpilogueFwdINS6_IJS8_SA_S9_EEENS6_IJNS7_ILi1EEESI_SI_EEESC_SE_Li256ELb1ELb1ELb1ELb0EEENS1_36VarlenDynamicPersistentTileSchedulerILi128ELi64ELi256ELi256ELb1ELb1ELb0ELb1ELb0ELb1EEEEEEEEEvNT_6ParamsE) ;  /* 0xfffe5b1002007950 */ /* 0x004fea0003c3ffff */
        .weak           $__internal_35_$__cuda_sm70_shflsync_idx_p
        .type           $__internal_35_$__cuda_sm70_shflsync_idx_p,@function
        .size           $__internal_35_$__cuda_sm70_shflsync_idx_p,($__internal_36_$__cuda_sm70_shflsync_up_p - $__internal_35_$__cuda_sm70_shflsync_idx_p)
$__internal_35_$__cuda_sm70_shflsync_idx_p:
[----:B------:R-:W-:-:S04]  /*1a4f0*/  MOV R179, 0xffffffff ;  /* 0xffffffff00b37802 */ /* 0x000fc80000000f00 */
[----:B------:R-:W-:Y:S04]  /*1a500*/  WARPSYNC R179 ;  /* 0x000000b300007348 */ /* 0x000fe80003800000 */
[----:B------:R1:W2:Y:S02]  /*1a510*/  SHFL.IDX PT, R30, R31, R2, R30 ;  /* 0x000000021f1e7389 */ /* 0x0002a400000e001e */
[----:B-1----:R-:W-:Y:S02]  /*1a520*/  MOV R2, R3 ;  /* 0x0000000300027202 */ /* 0x002fe40000000f00 */
[----:B------:R-:W-:-:S04]  /*1a530*/  MOV R3, 0x0 ;  /* 0x0000000000037802 */ /* 0x000fc80000000f00 */
[----:B--2---:R-:W-:Y:S05]  /*1a540*/  RET.REL.NODEC R2 `(_ZN7cutlass13device_kernelIN5flash19enable_sm80_to_sm89INS1_16FlashAttnFwdSm80INS1_25CollectiveMainloopFwdSm80ILi8ELi2ELb0EN4cute5tupleIJNS5_1CILi128EEENS7_ILi64EEENS7_ILi192EEEEEELi192ENS_6half_tEfNS_4arch4Sm80ELb0ELb1ELb1ELb1ELb1ELb0ELb1ELb1EEENS1_21CollectiveEpilogueFwdINS6_IJS8_SA_S9_EEENS6_IJNS7_ILi1EEESI_SI_EEESC_SE_Li256ELb1ELb1ELb1ELb0EEENS1_36VarlenDynamicPersistentTileSchedulerILi128ELi64ELi256ELi256ELb1ELb1ELb0ELb1ELb0ELb1EEEEEEEEEvNT_6ParamsE) ;  /* 0xfffe5ab002007950 */ /* 0x004fea0003c3ffff */
        .weak           $__internal_36_$__cuda_sm70_shflsync_up_p
        .type           $__internal_36_$__cuda_sm70_shflsync_up_p,@function
        .size           $__internal_36_$__cuda_sm70_shflsync_up_p,($__internal_37_$__cuda_sm70_votesync_ballot - $__internal_36_$__cuda_sm70_shflsync_up_p)
$__internal_36_$__cuda_sm70_shflsync_up_p:
[----:B------:R-:W-:Y:S02]  /*1a550*/  IMAD.MOV.U32 R4, RZ, RZ, RZ ;  /* 0x000000ffff047224 */ /* 0x000fe400078e00ff */
[----:B------:R-:W-:-:S04]  /*1a560*/  IMAD.MOV.U32 R10, RZ, RZ, -0x1 ;  /* 0xffffffffff0a7424 */ /* 0x000fc800078e00ff */
[----:B------:R-:W-:Y:S04]  /*1a570*/  WARPSYNC R10 ;  /* 0x0000000a00007348 */ /* 0x000fe80003800000 */
[----:B------:R1:W2:Y:S02]  /*1a580*/  SHFL.UP PT, R4, R0, R2, R4 ;  /* 0x0400000200047389 */ /* 0x0002a400000e0004 */
[----:B-1----:R-:W-:Y:S02]  /*1a590*/  MOV R2, R3 ;  /* 0x0000000300027202 */ /* 0x002fe40000000f00 */
[----:B------:R-:W-:-:S04]  /*1a5a0*/  MOV R3, 0x0 ;  /* 0x0000000000037802 */ /* 0x000fc80000000f00 */
[----:B--2---:R-:W-:Y:S05]  /*1a5b0*/  RET.REL.NODEC R2 `(_ZN7cutlass13device_kernelIN5flash19enable_sm80_to_sm89INS1_16FlashAttnFwdSm80INS1_25CollectiveMainloopFwdSm80ILi8ELi2ELb0EN4cute5tupleIJNS5_1CILi128EEENS7_ILi64EEENS7_ILi192EEEEEELi192ENS_6half_tEfNS_4arch4Sm80ELb0ELb1ELb1ELb1ELb1ELb0ELb1ELb1EEENS1_21CollectiveEpilogueFwdINS6_IJS8_SA_S9_EEENS6_IJNS7_ILi1EEESI_SI_EEESC_SE_Li256ELb1ELb1ELb1ELb0EEENS1_36VarlenDynamicPersistentTileSchedulerILi128ELi64ELi256ELi256ELb1ELb1ELb0ELb1ELb0ELb1EEEEEEEEEvNT_6ParamsE) ;  /* 0xfffe5a4002007950 */ /* 0x004fea0003c3ffff */
        .weak           $__internal_37_$__cuda_sm70_votesync_ballot
        .type           $__internal_37_$__cuda_sm70_votesync_ballot,@function
        .size           $__internal_37_$__cuda_sm70_votesync_ballot,(.L_x_3132 - $__internal_37_$__cuda_sm70_votesync_ballot)
$__internal_37_$__cuda_sm70_votesync_ballot:
[----:B------:R-:W-:Y:S01]  /*1a5c0*/  ISETP.NE.U32.AND P0, PT, R0, 0x1, PT ;  /* 0x000000010000780c */ /* 0x000fe20003f05070 */
[----:B------:R-:W-:-:S04]  /*1a5d0*/  IMAD.MOV.U32 R3, RZ, RZ, -0x1 ;  /* 0xffffffffff037424 */ /* 0x000fc800078e00ff */
[----:B------:R-:W-:Y:S08]  /*1a5e0*/  WARPSYNC R3 ;  /* 0x0000000300007348 */ /* 0x000ff00003800000 */
[----:B------:R-:W-:-:S04]  /*1a5f0*/  VOTE.ANY R0, PT, !P0 ;  /* 0x0000000000007806 */ /* 0x000fc800040e0100 */
[----:B------:R-:W-:Y:S01]  /*1a600*/  LOP3.LUT R0, R0, R3, RZ, 0xc0, !PT ;  /* 0x0000000300007212 */ /* 0x000fe200078ec0ff */
[----:B------:R-:W-:-:S04]  /*1a610*/  IMAD.MOV.U32 R3, RZ, RZ, 0x0 ;  /* 0x00000000ff037424 */ /* 0x000fc800078e00ff */
[----:B------:R-:W-:Y:S05]  /*1a620*/  RET.REL.NODEC R2 `(_ZN7cutlass13device_kernelIN5flash19enable_sm80_to_sm89INS1_16FlashAttnFwdSm80INS1_25CollectiveMainloopFwdSm80ILi8ELi2ELb0EN4cute5tupleIJNS5_1CILi128EEENS7_ILi64EEENS7_ILi192EEEEEELi192ENS_6half_tEfNS_4arch4Sm80ELb0ELb1ELb1ELb1ELb1ELb0ELb1ELb1EEENS1_21CollectiveEpilogueFwdINS6_IJS8_SA_S9_EEENS6_IJNS7_ILi1EEESI_SI_EEESC_SE_Li256ELb1ELb1ELb1ELb0EEENS1_36VarlenDynamicPersistentTileSchedulerILi128ELi64ELi256ELi256ELb1ELb1ELb0ELb1ELb0ELb1EEEEEEEEEvNT_6ParamsE) ;  /* 0xfffe59d002007950 */ /* 0x000fea0003c3ffff */
.L_x_2224:
        /* <DEDUP_REMOVED lines=13> */
.L_x_3132:


//--------------------- .text._ZN7cutlass13device_kernelIN5flash19enable_sm80_to_sm89INS1_16FlashAttnFwdSm80INS1_25CollectiveMainloopFwdSm80ILi8ELi2ELb0EN4cute5tupleIJNS5_1CILi128EEENS7_ILi64EEENS7_ILi192EEEEEELi192ENS_6half_tEfNS_4arch4Sm80ELb0ELb1ELb1ELb1ELb1ELb1ELb1ELb1EEENS1_21CollectiveEpilogueFwdINS6_IJS8_SA_S9_EEENS6_IJNS7_ILi1EEESI_SI_EEESC_SE_Li256ELb1ELb1ELb1ELb0EEENS1_36VarlenDynamicPersistentTileSchedulerILi128ELi64ELi256ELi256ELb1ELb1ELb0ELb1ELb0ELb1EEEEEEEEEvNT_6ParamsE --------------------------
	.section	.text._ZN7cutlass13device_kernelIN5flash19enable_sm80_to_sm89INS1_16FlashAttnFwdSm80INS1_25CollectiveMainloopFwdSm80ILi8ELi2ELb0EN4cute5tupleIJNS5_1CILi128EEENS7_ILi64EEENS7_ILi192EEEEEELi192ENS_6half_tEfNS_4arch4Sm80ELb0ELb1ELb1ELb1ELb1ELb1ELb1ELb1EEENS1_21CollectiveEpilogueFwdINS6_IJS8_SA_S9_EEENS6_IJNS7_ILi1EEESI_SI_EEESC_SE_Li256ELb1ELb1ELb1ELb0EEENS1_36VarlenDynamicPersistentTileSchedulerILi128ELi64ELi256ELi256ELb1ELb1ELb0ELb1ELb0ELb1EEEEEEEEEvNT_6ParamsE,"ax",@progbits
	.sectioninfo	@"SHI_REGISTERS=255"
	.align	128
.text._ZN7cutlass13device_kernelIN5flash19enable_sm80_to_sm89INS1_16FlashAttnFwdSm80INS1_25CollectiveMainloopFwdSm80ILi8ELi2ELb0EN4cute5tupleIJNS5_1CILi128EEENS7_ILi64EEENS7_ILi192EEEEEELi192ENS_6half_tEfNS_4arch4Sm80ELb0ELb1ELb1ELb1ELb1ELb1ELb1ELb1EEENS1_21CollectiveEpilogueFwdINS6_IJS8_SA_S9_EEENS6_IJNS7_ILi1EEESI_SI_EEESC_SE_Li256ELb1ELb1ELb1ELb0EEENS1_36VarlenDynamicPersistentTileSchedulerILi128ELi64ELi256ELi256ELb1ELb1ELb0ELb1ELb0ELb1EEEEEEEEEvNT_6ParamsE:
        .type           _ZN7cutlass13device_kernelIN5flash19enable_sm80_to_sm89INS1_16FlashAttnFwdSm80INS1_25CollectiveMainloopFwdSm80ILi8ELi2ELb0EN4cute5tupleIJNS5_1CILi128EEENS7_ILi64EEENS7_ILi192EEEEEELi192ENS_6half_tEfNS_4arch4Sm80ELb0ELb1ELb1ELb1ELb1ELb1ELb1ELb1EEENS1_21CollectiveEpilogueFwdINS6_IJS8_SA_S9_EEENS6_IJNS7_ILi1EEESI_SI_EEESC_SE_Li256ELb1ELb1ELb1ELb0EEENS1_36VarlenDynamicPersistentTileSchedulerILi128ELi64ELi256ELi256ELb1ELb1ELb0ELb1ELb0ELb1EEEEEEEEEvNT_6ParamsE,@function
        .size           _ZN7cutlass13device_kernelIN5flash19enable_sm80_to_sm89INS1_16FlashAttnFwdSm80INS1_25CollectiveMainloopFwdSm80ILi8ELi2ELb0EN4cute5tupleIJNS5_1CILi128EEENS7_ILi64EEENS7_ILi192EEEEEELi192ENS_6half_tEfNS_4arch4Sm80ELb0ELb1ELb1ELb1ELb1ELb1ELb1ELb1EEENS1_21CollectiveEpilogueFwdINS6_IJS8_SA_S9_EEENS6_IJNS7_ILi1EEESI_SI_EEESC_SE_Li256ELb1ELb1ELb1ELb0EEENS1_36VarlenDynamicPersistentTileSchedulerILi128ELi64ELi256ELi256ELb1ELb1ELb0ELb1ELb0ELb1EEEEEEEEEvNT_6ParamsE,(.L_x_3137 - _ZN7cutlass13device_kernelIN5flash19enable_sm80_to_sm89INS1_16FlashAttnFwdSm80INS1_25CollectiveMainloopFwdSm80ILi8ELi2ELb0EN4cute5tupleIJNS5_1CILi128EEENS7_ILi64EEENS7_ILi192EEEEEELi192ENS_6half_tEfNS_4arch4Sm80ELb0ELb1ELb1ELb1ELb1ELb1ELb1ELb1EEENS1_21CollectiveEpilogueFwdINS6_IJS8_SA_S9_EEENS6_IJNS7_ILi1EEESI_SI_EEESC_SE_Li256ELb1ELb1ELb1ELb0EEENS1_36VarlenDynamicPersistentTileSchedulerILi128ELi64ELi256ELi256ELb1ELb1ELb0ELb1ELb0ELb1EEEEEEEEEvNT_6ParamsE)
        .other          _ZN7cutlass13device_kernelIN5flash19enable_sm80_to_sm89INS1_16FlashAttnFwdSm80INS1_25CollectiveMainloopFwdSm80ILi8ELi2ELb0EN4cute5tupleIJNS5_1CILi128EEENS7_ILi64EEENS7_ILi192EEEEEELi192ENS_6half_tEfNS_4arch4Sm80ELb0ELb1ELb1ELb1ELb1ELb1ELb1ELb1EEENS1_21CollectiveEpilogueFwdINS6_IJS8_SA_S9_EEENS6_IJNS7_ILi1EEESI_SI_EEESC_SE_Li256ELb1ELb1ELb1ELb0EEENS1_36VarlenDynamicPersistentTileSchedulerILi128ELi64ELi256ELi256ELb1ELb1ELb0ELb1ELb0ELb1EEEEEEEEEvNT_6ParamsE,@"STO_CUDA_ENTRY STV_DEFAULT"
_ZN7cutlass13device_kernelIN5flash19enable_sm80_to_sm89INS1_16FlashAttnFwdSm80INS1_25CollectiveMainloopFwdSm80ILi8ELi2ELb0EN4cute5tupleIJNS5_1CILi128EEENS7_ILi64EEENS7_ILi192EEEEEELi192ENS_6half_tEfNS_4arch4Sm80ELb0ELb1ELb1ELb1ELb1ELb1ELb1ELb1EEENS1_21CollectiveEpilogueFwdINS6_IJS8_SA_S9_EEENS6_IJNS7_ILi1EEESI_SI_EEESC_SE_Li256ELb1ELb1ELb1ELb0EEENS1_36VarlenDynamicPersistentTileSchedulerILi128ELi64ELi256ELi256ELb1ELb1ELb0ELb1ELb0ELb1EEEEEEEEEvNT_6ParamsE:
        /* <DEDUP_REMOVED lines=52> */
.L_x_2230:
        /* <DEDUP_REMOVED lines=16> */
.L_x_2490:
        /* <DEDUP_REMOVED lines=16> */
.L_x_2491:
[----:B---3--:R-:W-:-:S05]  /*0540*/  IMAD R0, R0, c[0x0][0x538], RZ ;  /* 0x00014e0000007a24 */ /* 0x008fca00078e02ff */
[----:B------:R-:W-:-:S04]  /*0550*/  IADD3 R6, R0, R6, RZ ;  /* 0x0000000600067210 */ /* 0x000fc80007ffe0ff */
[----:B------:R-:W-:-:S13]  /*0560*/  ISETP.GT.AND P0, PT, R6, UR4, PT ;  /* 0x0000000406007c0c */ /* 0x000fda000bf04270 */
[----:B-12---:R-:W-:Y:S05]  /*0570*/  @!P0 BRA `(.L_x_2230) ;  /* 0xfffffdc000008947 */ /* 0x006fea000383ffff */
.L_x_2226:
[----:B------:R-:W-:-:S05]  /*0580*/  IADD3 R10, -R0, R6, RZ ;  /* 0x00000006000a7210 */ /* 0x000fca0007ffe1ff */
[----:B------:R-:W-:-:S05]  /*0590*/  IMAD R0, R4, c[0x0][0x538], R10 ;  /* 0x00014e0004007a24 */ /* 0x000fca00078e020a */
[----:B------:R-:W-:Y:S01]  /*05a0*/  ISETP.GT.AND P0, PT, R0, UR4, PT ;  /* 0x0000000400007c0c */ /* 0x000fe2000bf04270 */
[----:B------:R-:W-:-:S12]  /*05b0*/  BRA.DIV ~URZ, `(.L_x_2231) ;  /* 0x00023ec27f007947 */ /* 0x000fd8000b800000 */
[----:B------:R-:W-:-:S04]  /*05c0*/  VOTE.ANY R6, PT, !P0 ;  /* 0x0000000000067806 */ /* 0x000fc800040e0100 */
.L_x_2492:
[----:B------:R-:W2:Y:S02]  /*05d0*/  POPC R0, R6 ;  /* 0x0000000600007309 */ /* 0x000ea40000000000 */
[----:B-12---:R-:W-:Y:S01]  /*05e0*/  IADD3 R239, R0, R7, RZ ;  /* 0x0000000700ef7210 */ /* 0x006fe20007ffe0ff */
[----:B------:R-:W-:Y:S05]  /*05f0*/  BRA.DIV ~URZ, `(.L_x_2232) ;  /* 0x00023ed27f007947 */ /* 0x000fea000b800000 */
[----:B------:R1:W2:Y:S01]  /*0600*/  SHFL.IDX PT, R12, R9, R0, 0x1f ;  /* 0x00001f00090c7589 */ /* 0x0002a200000e0000 */
[----:B------:R-:W-:-:S03]  /*0610*/  MOV R5, RZ ;  /* 0x000000ff00057202 */ /* 0x000fc60000000f00 */
[----:B------:R1:W3:Y:S04]  /*0620*/  SHFL.IDX PT, R9, R8, R0, 0x1f ;  /* 0x00001f0008097589 */ /* 0x0002e800000e0000 */
.L_x_2493:
[----:B------:R-:W-:Y:S01]  /*0630*/  ISETP.NE.AND P0, PT, R6, RZ, PT ;  /* 0x000000ff0600720c */ /* 0x000fe20003f05270 */
[----:B------:R-:W-:-:S12]  /*0640*/  BSSY B0, `(.L_x_2233) ;  /* 0x0000005000007945 */ /* 0x000fd80003800000 */
[----:B------:R-:W-:Y:S05]  /*0650*/  @!P0 BRA `(.L_x_2234) ;  /* 0x0000003000008947 */ /* 0x000fea0003800000 */
[----:B-1----:R-:W-:Y:S01]  /*0660*/  IADD3 R0, R0, -0x1, RZ ;  /* 0xffffffff00007810 */ /* 0x002fe20007ffe0ff */
[----:B------:R-:W-:Y:S05]  /*0670*/  BRA.DIV ~URZ, `(.L_x_2235) ;  /* 0x00023f327f007947 */ /* 0x000fea000b800000 */
[----:B------:R1:W4:Y:S02]  /*0680*/  SHFL.IDX PT, R5, R4, R0, 0x1f ;  /* 0x00001f0004057589 */ /* 0x00032400000e0000 */
.L_x_2234:
[----:B------:R-:W-:Y:S05]  /*0690*/  BSYNC B0 ;  /* 0x0000000000007941 */ /* 0x000fea0003800000 */
.L_x_2233:
        /* <DEDUP_REMOVED lines=67> */
.L_x_2237:
        /* <DEDUP_REMOVED lines=68> */
.L_x_2238:
[----:B------:R-:W-:Y:S05]  /*0f10*/  BSYNC B0 ;  /* 0x0000000000007941 */ /* 0x000fea0003800000 */
.L_x_2236:
[----:B------:R-:W-:-:S04]  /*0f20*/  LOP3.LUT R0, RZ, R0, RZ, 0x33, !PT ;  /* 0x00000000ff007212 */ /* 0x000fc800078e33ff */
[----:B------:R-:W-:Y:S01]  /*0f30*/  IADD3 R237, R0, R12, RZ ;  /* 0x0000000c00ed7210 */ /* 0x000fe20007ffe0ff */
[----:B------:R-:W-:Y:S05]  /*0f40*/  BRA `(.L_x_2239) ;  /* 0x0000004000007947 */ /* 0x000fea0003800000 */
.L_x_2227:
[----:B-1----:R-:W-:Y:S01]  /*0f50*/  IMAD.MOV.U32 R237, RZ, RZ, RZ ;  /* 0x000000ffffed7224 */ /* 0x002fe200078e00ff */
[----:B------:R-:W-:Y:S01]  /*0f60*/  MOV R238, RZ ;  /* 0x000000ff00ee7202 */ /* 0x000fe20000000f00 */
[----:B------:R-:W-:Y:S01]  /*0f70*/  IMAD.U32 R236, RZ, RZ, UR4 ;  /* 0x00000004ffec7e24 */ /* 0x000fe2000f8e00ff */
[----:B------:R-:W-:Y:S02]  /*0f80*/  MOV R239, c[0x0][0x53c] ;  /* 0x00014f0000ef7a02 */ /* 0x000fe40000000f00 */
.L_x_2239:
[----:B------:R-:W-:Y:S01]  /*0f90*/  ISETP.NE.AND P0, PT, R13, RZ, PT ;  /* 0x000000ff0d00720c */ /* 0x000fe20003f05270 */
[----:B------:R-:W-:-:S12]  /*0fa0*/  WARPSYNC 0xffffffff ;  /* 0xffffffff00007948 */ /* 0x000fd80003800000 */
[----:B------:R1:W-:Y:S04]  /*0fb0*/  @!P0 STS.128 [0x24100], R236 ;  /* 0x024100ecff008388 */ /* 0x0003e80000000c00 */
[----:B------:R-:W-:Y:S06]  /*0fc0*/  BAR.ARV 0x5, 0x100 ;  /* 0x0144000000007b1d */ /* 0x000fec0000002000 */
.L_x_2225:
        /* <DEDUP_REMOVED lines=8> */
[-C--:B------:R-:W-:Y:S02]  /*1050*/  LEA.HI R11, R12, R14.reuse, RZ, 0x3 ;  /* 0x0000000e0c0b7211 */ /* 0x080fe400078f18ff */
[----:B------:R-:W-:Y:S02]  /*1060*/  LOP3.LUT R0, R2, 0xfffffff0, RZ, 0xc0, !PT ;  /* 0xfffffff002007812 */ /* 0x000fe400078ec0ff */
[----:B------:R-:W-:Y:S02]  /*1070*/  SHF.R.S32.HI R232, RZ, 0x3, R11 ;  /* 0x00000003ffe87819 */ /* 0x000fe4000001140b */
[----:B------:R-:W-:Y:S01]  /*1080*/  LOP3.LUT R4, R11, 0xfffffff8, RZ, 0xc0, !PT ;  /* 0xfffffff80b047812 */ /* 0x000fe200078ec0ff */
[----:B------:R-:W-:Y:S01]  /*1090*/  IMAD.IADD R0, R14, 0x1, -R0 ;  /* 0x000000010e007824 */ /* 0x000fe200078e0a00 */
[----:B------:R-:W-:Y:S01]  /*10a0*/  SHF.R.S32.HI R3, RZ, 0x4, R2 ;  /* 0x00000004ff037819 */ /* 0x000fe20000011402 */
[----:B------:R-:W-:Y:S01]  /*10b0*/  IMAD.SHL.U32 R5, R232, 0x40, RZ ;  /* 0x00000040e8057824 */ /* 0x000fe200078e00ff */
[----:B------:R-:W-:Y:S01]  /*10c0*/  LEA.HI R8, R12, R14, RZ, 0x6 ;  /* 0x0000000e0c087211 */ /* 0x000fe200078f30ff */
[----:B------:R-:W-:Y:S01]  /*10d0*/  IMAD.IADD R217, R14, 0x1, -R4 ;  /* 0x000000010ed97824 */ /* 0x000fe200078e0a04 */
[----:B------:R-:W-:-:S02]  /*10e0*/  SHF.R.S32.HI R6, RZ, 0x1f, R0 ;  /* 0x0000001fff067819 */ /* 0x000fc40000011400 */
[----:B------:R-:W-:Y:S01]  /*10f0*/  LEA.HI R4, R2, R3, RZ, 0x1 ;  /* 0x0000000302047211 */ /* 0x000fe200078f08ff */
[----:B------:R-:W-:Y:S01]  /*1100*/  IMAD.SHL.U32 R200, R217, 0x8, RZ ;  /* 0x00000008d9c87824 */ /* 0x000fe200078e00ff */
[----:B------:R-:W-:Y:S02]  /*1110*/  LEA.HI R13, R6, R0, RZ, 0x3 ;  /* 0x00000000060d7211 */ /* 0x000fe400078f18ff */
[----:B------:R-:W-:Y:S02]  /*1120*/  LOP3.LUT R2, R5, 0x1c0, RZ, 0xc0, !PT ;  /* 0x000001c005027812 */ /* 0x000fe400078ec0ff */
[----:B------:R-:W-:Y:S02]  /*1130*/  LOP3.LUT R6, R4, 0xfffffffe, RZ, 0xc0, !PT ;  /* 0xfffffffe04067812 */ /* 0x000fe400078ec0ff */
[----:B------:R-:W-:Y:S02]  /*1140*/  SHF.R.U32.HI R5, RZ, 0x3, R2 ;  /* 0x00000003ff057819 */ /* 0x000fe40000011602 */
[----:B------:R-:W-:Y:S01]  /*1150*/  LOP3.LUT R4, R13, 0xfffffff8, RZ, 0xc0, !PT ;  /* 0xfffffff80d047812 */ /* 0x000fe200078ec0ff */
[----:B------:R-:W-:Y:S01]  /*1160*/  IMAD.IADD R9, R3, 0x1, -R6 ;  /* 0x0000000103097824 */ /* 0x000fe200078e0a06 */
[----:B------:R-:W-:-:S02]  /*1170*/  LOP3.LUT R2, R2, 0x38, R200, 0xf8, !PT ;  /* 0x0000003802027812 */ /* 0x000fc400078ef8c8 */
[----:B------:R-:W-:Y:S01]  /*1180*/  LEA.HI R3, R12, R14, RZ, 0x5 ;  /* 0x0000000e0c037211 */ /* 0x000fe200078f28ff */
[----:B------:R-:W-:Y:S01]  /*1190*/  IMAD.IADD R6, R0, 0x1, -R4 ;  /* 0x0000000100067824 */ /* 0x000fe200078e0a04 */
[----:B------:R-:W-:Y:S01]  /*11a0*/  LOP3.LUT R7, R2, R5, RZ, 0x3c, !PT ;  /* 0x0000000502077212 */ /* 0x000fe200078e3cff */
[----:B------:R-:W-:Y:S01]  /*11b0*/  IMAD.SHL.U32 R0, R217, 0x40, RZ ;  /* 0x00000040d9007824 */ /* 0x000fe200078e00ff */
[----:B------:R-:W-:Y:S02]  /*11c0*/  LOP3.LUT R2, R3, 0xffffffe0, RZ, 0xc0, !PT ;  /* 0xffffffe003027812 */ /* 0x000fe400078ec0ff */
[--C-:B------:R-:W-:Y:S02]  /*11d0*/  SHF.R.S32.HI R10, RZ, 0x5, R3.reuse ;  /* 0x00000005ff0a7819 */ /* 0x100fe40000011403 */
[----:B------:R-:W-:Y:S01]  /*11e0*/  LOP3.LUT R0, R0, 0x1c0, RZ, 0xc0, !PT ;  /* 0x000001c000007812 */ /* 0x000fe200078ec0ff */
[----:B------:R-:W-:Y:S01]  /*11f0*/  IMAD.IADD R19, R14, 0x1, -R2 ;  /* 0x000000010e137824 */ /* 0x000fe200078e0a02 */
[----:B------:R-:W-:Y:S01]  /*1200*/  SHF.R.S32.HI R3, RZ, 0x1f, R3 ;  /* 0x0000001fff037819 */ /* 0x000fe20000011403 */
[----:B------:R-:W-:Y:S01]  /*1210*/  IMAD.SHL.U32 R151, R10, 0x200, RZ ;  /* 0x000002000a977824 */ /* 0x000fe200078e00ff */
[----:B------:R-:W-:-:S02]  /*1220*/  LOP3.LUT R5, R0, 0x8, R11, 0xf8, !PT ;  /* 0x0000000800057812 */ /* 0x000fc400078ef80b */
[----:B------:R-:W-:Y:S01]  /*1230*/  LEA.HI R2, R3, R10, RZ, 0x3 ;  /* 0x0000000a03027211 */ /* 0x000fe200078f18ff */
[----:B------:R-:W-:Y:S01]  /*1240*/  IMAD.SHL.U32 R3, R8, 0x8, RZ ;  /* 0x0000000808037824 */ /* 0x000fe200078e00ff */
[----:B------:R-:W-:Y:S02]  /*1250*/  SHF.R.S32.HI R11, RZ, 0x1f, R19 ;  /* 0x0000001fff0b7819 */ /* 0x000fe40000011413 */
[----:B------:R-:W-:Y:S02]  /*1260*/  SHF.R.U32.HI R4, RZ, 0x3, R0 ;  /* 0x00000003ff047819 */ /* 0x000fe40000011600 */
[----:B------:R-:W-:Y:S02]  /*1270*/  LOP3.LUT R0, R2, 0xffffff8, RZ, 0xc0, !PT ;  /* 0x0ffffff802007812 */ /* 0x000fe400078ec0ff */
[----:B------:R-:W-:Y:S02]  /*1280*/  LEA.HI R11, R11, R19, RZ, 0x2 ;  /* 0x000000130b0b7211 */ /* 0x000fe400078f10ff */
[----:B------:R-:W-:Y:S01]  /*1290*/  LOP3.LUT R144, R7, 0x7ffffe00, R3, 0xf8, !PT ;  /* 0x7ffffe0007907812 */ /* 0x000fe200078ef803 */
[----:B------:R-:W-:Y:S01]  /*12a0*/  IMAD.IADD R3, R10, 0x1, -R0 ;  /* 0x000000010a037824 */ /* 0x000fe200078e0a00 */
[----:B------:R-:W-:Y:S01]  /*12b0*/  SHF.R.S32.HI R2, RZ, 0x2, R11 ;  /* 0x00000002ff027819 */ /* 0x000fe2000001140b */
[----:B------:R-:W-:Y:S01]  /*12c0*/  IMAD.SHL.U32 R0, R6, 0x40, RZ ;  /* 0x0000004006007824 */ /* 0x000fe200078e00ff */
[----:B------:R-:W-:Y:S01]  /*12d0*/  LEA.HI R7, R12, R14, RZ, 0x2 ;  /* 0x0000000e0c077211 */ /* 0x000fe200078f10ff */
[----:B------:R-:W-:Y:S01]  /*12e0*/  IMAD.SHL.U32 R10, R10, 0x400, RZ ;  /* 0x000004000a0a7824 */ /* 0x000fe200078e00ff */
[----:B------:R-:W-:Y:S01]  /*12f0*/  LOP3.LUT R8, R5, R4, RZ, 0x3c, !PT ;  /* 0x0000000405087212 */ /* 0x000fe200078e3cff */
[----:B------:R-:W-:Y:S01]  /*1300*/  IMAD R18, R3, 0x10, R2 ;  /* 0x0000001003127824 */ /* 0x000fe200078e0202 */
[----:B------:R-:W-:Y:S01]  /*1310*/  LOP3.LUT R2, R7, 0xfffffffc, RZ, 0xc0, !PT ;  /* 0xfffffffc07027812 */ /* 0x000fe200078ec0ff */
[----:B------:R-:W-:Y:S01]  /*1320*/  IMAD.SHL.U32 R4, R9, 0x8, RZ ;  /* 0x0000000809047824 */ /* 0x000fe200078e00ff */
[----:B------:R-:W-:Y:S01]  /*1330*/  LOP3.LUT R0, R0, 0x1c0, RZ, 0xc0, !PT ;  /* 0x000001c000007812 */ /* 0x000fe200078ec0ff */
[----:B------:R-:W-:Y:S01]  /*1340*/  IMAD.SHL.U32 R144, R144, 0x2, RZ ;  /* 0x0000000290907824 */ /* 0x000fe200078e00ff */
[--C-:B------:R-:W-:Y:S01]  /*1350*/  SHF.R.S32.HI R216, RZ, 0x2, R7.reuse ;  /* 0x00000002ffd87819 */ /* 0x100fe20000011407 */
[----:B------:R-:W-:Y:S01]  /*1360*/  IMAD.IADD R241, R14, 0x1, -R2 ;  /* 0x000000010ef17824 */ /* 0x000fe200078e0a02 */
[----:B------:R-:W-:Y:S01]  /*1370*/  SHF.R.S32.HI R3, RZ, 0x1f, R7 ;  /* 0x0000001fff037819 */ /* 0x000fe20000011407 */
[----:B------:R1:W-:Y:S01]  /*1380*/  STL [R1+0x30], R18 ;  /* 0x0000301201007387 */ /* 0x0003e20000100800 */
[----:B------:R-:W-:Y:S01]  /*1390*/  LOP3.LUT R5, R0, 0x8, R4, 0xf8, !PT ;  /* 0x0000000800057812 */ /* 0x000fe200078ef804 */
[----:B------:R-:W-:Y:S01]  /*13a0*/  IMAD.SHL.U32 R142, R241, 0x4, RZ ;  /* 0x00000004f18e7824 */ /* 0x000fe200078e00ff */
[----:B------:R-:W-:Y:S01]  /*13b0*/  SHF.R.U32.HI R4, RZ, 0x3, R0 ;  /* 0x00000003ff047819 */ /* 0x000fe20000011600 */
[----:B------:R-:W-:Y:S01]  /*13c0*/  IMAD R0, R9, 0x200, R8 ;  /* 0x0000020009007824 */ /* 0x000fe200078e0208 */
[----:B------:R-:W-:Y:S01]  /*13d0*/  LEA.HI R3, R3, R216, RZ, 0x3 ;  /* 0x000000d803037211 */ /* 0x000fe200078f18ff */
[----:B------:R-:W-:Y:S01]  /*13e0*/  IMAD.SHL.U32 R106, R241, 0x8, RZ ;  /* 0x00000008f16a7824 */ /* 0x000fe200078e00ff */
[----:B------:R-:W-:-:S02]  /*13f0*/  LOP3.LUT R9, R5, R4, RZ, 0x3c, !PT ;  /* 0x0000000405097212 */ /* 0x000fc400078e3cff */
[----:B------:R-:W-:Y:S02]  /*1400*/  IADD3 R5, R216, 0x40, RZ ;  /* 0x00000040d8057810 */ /* 0x000fe40007ffe0ff */
[----:B------:R-:W-:Y:S02]  /*1410*/  LOP3.LUT R3, R3, 0xfffffff8, RZ, 0xc0, !PT ;  /* 0xfffffff803037812 */ /* 0x000fe400078ec0ff */
[----:B------:R-:W-:Y:S01]  /*1420*/  IADD3 R146, R142, 0x20, RZ ;  /* 0x000000208e927810 */ /* 0x000fe20007ffe0ff */
[----:B------:R-:W-:Y:S01]  /*1430*/  IMAD.SHL.U32 R2, R5, 0x40, RZ ;  /* 0x0000004005027824 */ /* 0x000fe200078e00ff */
[----:B------:R-:W-:Y:S01]  /*1440*/  SHF.R.S32.HI R4, RZ, 0x1f, R5 ;  /* 0x0000001fff047819 */ /* 0x000fe20000011405 */
[----:B------:R-:W-:Y:S01]  /*1450*/  IMAD.IADD R242, R216, 0x1, -R3 ;  /* 0x00000001d8f27824 */ /* 0x000fe200078e0a03 */
[C---:B------:R-:W-:Y:S01]  /*1460*/  IADD3 R145, R142.reuse, 0x40, RZ ;  /* 0x000000408e917810 */ /* 0x040fe20007ffe0ff */
[----:B------:R-:W-:Y:S01]  /*1470*/  IMAD.IADD R141, R142, 0x1, R146 ;  /* 0x000000018e8d7824 */ /* 0x000fe200078e0292 */
[----:B------:R-:W-:Y:S01]  /*1480*/  LEA.HI R3, R4, R5, RZ, 0x3 ;  /* 0x0000000504037211 */ /* 0x000fe200078f18ff */
[----:B------:R-:W-:Y:S01]  /*1490*/  IMAD.SHL.U32 R4, R242, 0x40, RZ ;  /* 0x00000040f2047824 */ /* 0x000fe200078e00ff */
[----:B------:R-:W-:Y:S01]  /*14a0*/  LOP3.LUT R20, R2, 0x1c0, RZ, 0xc0, !PT ;  /* 0x000001c002147812 */ /* 0x000fe200078ec0ff */
[----:B------:R-:W-:Y:S01]  /*14b0*/  IMAD.IADD R140, R142, 0x1, R145 ;  /* 0x000000018e8c7824 */ /* 0x000fe200078e0291 */
[----:B------:R-:W-:Y:S01]  /*14c0*/  SHF.R.S32.HI R2, RZ, 0x1f, R141 ;  /* 0x0000001fff027819 */ /* 0x000fe2000001148d */
[----:B------:R-:W-:Y:S01]  /*14d0*/  IMAD.SHL.U32 R3, R3, 0x40, RZ ;  /* 0x0000004003037824 */ /* 0x000fe200078e00ff */
[----:B------:R-:W-:-:S02]  /*14e0*/  LOP3.LUT R229, R4, 0x1c0, RZ, 0xc0, !PT ;  /* 0x000001c004e57812 */ /* 0x000fc400078ec0ff */
[CC--:B------:R-:W-:Y:S02]  /*14f0*/  LEA.HI R4, R2.reuse, R141.reuse, RZ, 0x6 ;  /* 0x0000008d02047211 */ /* 0x0c0fe400078f30ff */
[----:B------:R-:W-:Y:S02]  /*1500*/  LEA.HI R8, R2, R141, RZ, 0x3 ;  /* 0x0000008d02087211 */ /* 0x000fe400078f18ff */
[----:B------:R-:W-:Y:S01]  /*1510*/  LOP3.LUT R16, R3, 0xfffffe00, RZ, 0xc0, !PT ;  /* 0xfffffe0003107812 */ /* 0x000fe200078ec0ff */
[----:B------:R-:W-:Y:S01]  /*1520*/  IMAD.SHL.U32 R2, R4, 0x80, RZ ;  /* 0x0000008004027824 */ /* 0x000fe200078e00ff */
[----:B------:R-:W-:Y:S02]  /*1530*/  SHF.R.U32.HI R150, RZ, 0x3, R229 ;  /* 0x00000003ff967819 */ /* 0x000fe400000116e5 */
[----:B------:R-:W-:Y:S01]  /*1540*/  LOP3.LUT R5, R229, 0x38, R8, 0xf8, !PT ;  /* 0x00000038e5057812 */ /* 0x000fe200078ef808 */
[----:B------:R-:W-:Y:S01]  /*1550*/  STL [R1], R16 ;  /* 0x0000001001007387 */ /* 0x000fe20000100800 */
[----:B------:R-:W-:-:S02]  /*1560*/  SHF.R.U32.HI R17, RZ, 0x3, R20 ;  /* 0x00000003ff117819 */ /* 0x000fc40000011614 */
[----:B------:R-:W-:Y:S02]  /*1570*/  LOP3.LUT R4, R20, 0x38, R8, 0xf8, !PT ;  /* 0x0000003814047812 */ /* 0x000fe400078ef808 */
[----:B------:R-:W-:Y:S02]  /*1580*/  SHF.R.S32.HI R3, RZ, 0x1f, R140 ;  /* 0x0000001fff037819 */ /* 0x000fe4000001148c */
[----:B------:R-:W-:Y:S02]  /*1590*/  R2P PR, R6, 0x6 ;  /* 0x0000000606007804 */ /* 0x000fe40000000000 */
[----:B------:R-:W-:Y:S02]  /*15a0*/  LOP3.LUT R6, R5, R150, RZ, 0x3c, !PT ;  /* 0x0000009605067212 */ /* 0x000fe400078e3cff */
[----:B------:R-:W-:Y:S02]  /*15b0*/  LOP3.LUT R2, R2, 0xffffe000, RZ, 0xc0, !PT ;  /* 0xffffe00002027812 */ /* 0x000fe400078ec0ff */
[----:B------:R-:W-:-:S02]  /*15c0*/  LOP3.LUT R4, R4, R17, RZ, 0x3c, !PT ;  /* 0x0000001104047212 */ /* 0x000fc400078e3cff */
[CC--:B------:R-:W-:Y:S02]  /*15d0*/  LEA.HI R5, R3.reuse, R140.reuse, RZ, 0x6 ;  /* 0x0000008c03057211 */ /* 0x0c0fe400078f30ff */
[----:B------:R-:W-:Y:S02]  /*15e0*/  LEA.HI R7, R3, R140, RZ, 0x3 ;  /* 0x0000008c03077211 */ /* 0x000fe400078f18ff */
[-C--:B------:R-:W-:Y:S01]  /*15f0*/  IADD3 R15, R6, R2.reuse, R151 ;  /* 0x00000002060f7210 */ /* 0x080fe20007ffe097 */
[----:B------:R-:W-:Y:S01]  /*1600*/  IMAD.SHL.U32 R6, R13, 0x40, RZ ;  /* 0x000000400d067824 */ /* 0x000fe200078e00ff */
[----:B------:R-:W-:Y:S01]  /*1610*/  IADD3 R14, R4, R2, R16 ;  /* 0x00000002040e7210 */ /* 0x000fe20007ffe010 */
[----:B------:R-:W-:Y:S01]  /*1620*/  IMAD.SHL.U32 R2, R5, 0x80, RZ ;  /* 0x0000008005027824 */ /* 0x000fe200078e00ff */
[--C-:B------:R-:W-:Y:S02]  /*1630*/  LOP3.LUT R4, R229, 0x38, R7.reuse, 0xf8, !PT ;  /* 0x00000038e5047812 */ /* 0x100fe400078ef807 */
[----:B------:R-:W-:-:S02]  /*1640*/  LOP3.LUT R3, R20, 0x38, R7, 0xf8, !PT ;  /* 0x0000003814037812 */ /* 0x000fc400078ef807 */
[----:B------:R-:W-:Y:S02]  /*1650*/  LOP3.LUT R2, R2, 0xffffe000, RZ, 0xc0, !PT ;  /* 0xffffe00002027812 */ /* 0x000fe400078ec0ff */
[----:B------:R-:W-:Y:S02]  /*1660*/  LOP3.LUT R5, R4, R150, RZ, 0x3c, !PT ;  /* 0x0000009604057212 */ /* 0x000fe400078e3cff */
[----:B------:R-:W-:Y:S02]  /*1670*/  LOP3.LUT R4, R3, R17, RZ, 0x3c, !PT ;  /* 0x0000001103047212 */ /* 0x000fe400078e3cff */
[----:B------:R-:W-:Y:S02]  /*1680*/  IADD3 R13, R5, R2, R151 ;  /* 0x00000002050d7210 */ /* 0x000fe40007ffe097 */
[----:B------:R-:W-:Y:S02]  /*1690*/  LEA.HI R5, R241, R241, RZ, 0x1 ;  /* 0x000000f1f1057211 */ /* 0x000fe400078f08ff */
[----:B------:R-:W-:Y:S01]  /*16a0*/  LOP3.LUT R3, R6, 0xfffffe00, RZ, 0xc0, !PT ;  /* 0xfffffe0006037812 */ /* 0x000fe200078ec0ff */
[----:B------:R-:W-:Y:S01]  /*16b0*/  IMAD R6, R217, 0x20, R232 ;  /* 0x00000020d9067824 */ /* 0x000fe200078e02e8 */
[----:B------:R-:W-:-:S02]  /*16c0*/  LOP3.LUT R6, R11, 0x7ffffffc, RZ, 0xc0, !PT ;  /* 0x7ffffffc0b067812 */ /* 0x000fc400078ec0ff */
[----:B------:R-:W-:Y:S01]  /*16d0*/  IADD3 R12, R4, R2, R16 ;  /* 0x00000002040c7210 */ /* 0x000fe20007ffe010 */
[----:B------:R-:W-:Y:S01]  /*16e0*/  IMAD.MOV.U32 R4, RZ, RZ, 0x20 ;  /* 0x00000020ff047424 */ /* 0x000fe200078e00ff */
[----:B------:R-:W-:Y:S01]  /*16f0*/  LOP3.LUT R5, R5, 0x1ffffffe, RZ, 0xc0, !PT ;  /* 0x1ffffffe05057812 */ /* 0x000fe200078ec0ff */
[----:B------:R-:W-:Y:S01]  /*1700*/  IMAD.IADD R6, R19, 0x1, -R6 ;  /* 0x0000000113067824 */ /* 0x000fe200078e0a06 */
[----:B------:R-:W-:Y:S02]  /*1710*/  IADD3 R149, R142, 0x10, RZ ;  /* 0x000000108e957810 */ /* 0x000fe40007ffe0ff */
[-C--:B------:R-:W-:Y:S01]  /*1720*/  IADD3 R2, R9, R3.reuse, R10 ;  /* 0x0000000309027210 */ /* 0x080fe20007ffe00a */
[----:B------:R-:W-:Y:S01]  /*1730*/  IMAD.IADD R5, R241, 0x1, -R5 ;  /* 0x00000001f1057824 */ /* 0x000fe200078e0a05 */
[----:B------:R-:W-:Y:S01]  /*1740*/  LOP3.LUT R3, R9, R3, RZ, 0xfc, !PT ;  /* 0x0000000309037212 */ /* 0x000fe200078efcff */
[----:B------:R-:W-:Y:S01]  /*1750*/  IMAD.SHL.U32 R214, R6, 0x2, RZ ;  /* 0x0000000206d67824 */ /* 0x000fe200078e00ff */
[----:B------:R-:W-:Y:S01]  /*1760*/  LOP3.LUT R9, R20, 0x38, R106, 0xf8, !PT ;  /* 0x0000003814097812 */ /* 0x000fe200078ef86a */
[----:B------:R-:W-:Y:S01]  /*1770*/  IMAD R240, R5, 0x8, R18 ;  /* 0x0000000805f07824 */ /* 0x000fe200078e0212 */
[----:B------:R-:W-:Y:S01]  /*1780*/  SHF.R.S32.HI R20, RZ, 0x1f, R149 ;  /* 0x0000001fff147819 */ /* 0x000fe20000011495 */
[----:B------:R-:W-:Y:S01]  /*1790*/  IMAD.MOV.U32 R10, RZ, RZ, 0x40 ;  /* 0x00000040ff0a7424 */ /* 0x000fe200078e00ff */
[----:B------:R-:W-:-:S02]  /*17a0*/  IADD3 R148, R142, 0x30, RZ ;  /* 0x000000308e947810 */ /* 0x000fc40007ffe0ff */
[----:B------:R-:W-:Y:S01]  /*17b0*/  SHF.R.S32.HI R11, RZ, 0x1f, R146 ;  /* 0x0000001fff0b7819 */ /* 0x000fe20000011492 */
[----:B------:R2:W-:Y:S01]  /*17c0*/  STL [R1+0x14], R20 ;  /* 0x0000141401007387 */ /* 0x0005e20000100800 */
[----:B------:R-:W-:Y:S02]  /*17d0*/  IADD3 R147, R142, 0x50, RZ ;  /* 0x000000508e937810 */ /* 0x000fe40007ffe0ff */
[----:B------:R-:W-:Y:S01]  /*17e0*/  SHF.R.S32.HI R21, RZ, 0x1f, R148 ;  /* 0x0000001fff157819 */ /* 0x000fe20000011494 */
[----:B------:R3:W-:Y:S01]  /*17f0*/  STL [R1+0x10], R11 ;  /* 0x0000100b01007387 */ /* 0x0007e20000100800 */
[----:B------:R-:W-:Y:S02]  /*1800*/  LOP3.LUT R5, R16, R9, R17, 0xf6, !PT ;  /* 0x0000000910057212 */ /* 0x000fe400078ef611 */
[C---:B------:R-:W-:Y:S01]  /*1810*/  IADD3 R26, R214.reuse, 0x8, RZ ;  /* 0x00000008d61a7810 */ /* 0x040fe20007ffe0ff */
[----:B------:R4:W-:Y:S01]  /*1820*/  STL [R1+0xc], R21 ;  /* 0x00000c1501007387 */ /* 0x0009e20000100800 */
[----:B------:R-:W-:-:S02]  /*1830*/  IADD3 R25, R214, 0x10, RZ ;  /* 0x00000010d6197810 */ /* 0x000fc40007ffe0ff */
[----:B------:R-:W-:Y:S02]  /*1840*/  LEA R5, R5, 0x18100, 0x1 ;  /* 0x0001810005057811 */ /* 0x000fe400078e08ff */
[C---:B------:R-:W-:Y:S02]  /*1850*/  IADD3 R24, R214.reuse, 0x18, RZ ;  /* 0x00000018d6187810 */ /* 0x040fe40007ffe0ff */
[C---:B------:R-:W-:Y:S02]  /*1860*/  IADD3 R23, R214.reuse, 0x20, RZ ;  /* 0x00000020d6177810 */ /* 0x040fe40007ffe0ff */
[C---:B------:R-:W-:Y:S02]  /*1870*/  IADD3 R22, R214.reuse, 0x28, RZ ;  /* 0x00000028d6167810 */ /* 0x040fe40007ffe0ff */
[C---:B------:R-:W-:Y:S02]  /*1880*/  IADD3 R19, R214.reuse, 0x40, RZ ;  /* 0x00000040d6137810 */ /* 0x040fe40007ffe0ff */
[----:B-1----:R-:W-:-:S02]  /*1890*/  IADD3 R18, R214, 0x48, RZ ;  /* 0x00000048d6127810 */ /* 0x002fc40007ffe0ff */
[C---:B------:R-:W-:Y:S02]  /*18a0*/  IADD3 R17, R214.reuse, 0x50, RZ ;  /* 0x00000050d6117810 */ /* 0x040fe40007ffe0ff */
[----:B--2---:R-:W-:Y:S02]  /*18b0*/  SHF.R.S32.HI R20, RZ, 0x1f, R145 ;  /* 0x0000001fff147819 */ /* 0x004fe40000011491 */
[----:B------:R-:W-:Y:S02]  /*18c0*/  SHF.R.S32.HI R28, RZ, 0x1f, R26 ;  /* 0x0000001fff1c7819 */ /* 0x000fe4000001141a */
[----:B---3--:R-:W-:Y:S01]  /*18d0*/  SHF.R.S32.HI R11, RZ, 0x1f, R147 ;  /* 0x0000001fff0b7819 */ /* 0x008fe20000011493 */
[----:B------:R1:W-:Y:S01]  /*18e0*/  STL [R1+0x8], R20 ;  /* 0x0000081401007387 */ /* 0x0003e20000100800 */
[----:B------:R-:W-:Y:S02]  /*18f0*/  SHF.R.S32.HI R27, RZ, 0x1f, R25 ;  /* 0x0000001fff1b7819 */ /* 0x000fe40000011419 */
[----:B----4-:R-:W-:Y:S01]  /*1900*/  IADD3 R21, R214, 0x30, RZ ;  /* 0x00000030d6157810 */ /* 0x010fe20007ffe0ff */
[----:B------:R-:W-:Y:S01]  /*1910*/  STL [R1+0x4], R11 ;  /* 0x0000040b01007387 */ /* 0x000fe20000100800 */
[----:B------:R-:W-:-:S02]  /*1920*/  SHF.R.S32.HI R231, RZ, 0x3, R8 ;  /* 0x00000003ffe77819 */ /* 0x000fc40000011408 */
[----:B------:R-:W-:Y:S01]  /*1930*/  SHF.R.S32.HI R230, RZ, 0x3, R7 ;  /* 0x00000003ffe67819 */ /* 0x000fe20000011407 */
[----:B------:R2:W-:Y:S01]  /*1940*/  STL [R1+0x2c], R5 ;  /* 0x00002c0501007387 */ /* 0x0005e20000100800 */
[C---:B------:R-:W-:Y:S02]  /*1950*/  IADD3 R16, R214.reuse, 0x58, RZ ;  /* 0x00000058d6107810 */ /* 0x040fe40007ffe0ff */
[----:B------:R-:W-:Y:S02]  /*1960*/  IADD3 R9, R214, 0x60, RZ ;  /* 0x00000060d6097810 */ /* 0x000fe40007ffe0ff */
[----:B------:R-:W-:Y:S02]  /*1970*/  SHF.R.S32.HI R26, RZ, 0x1f, R24 ;  /* 0x0000001fff1a7819 */ /* 0x000fe40000011418 */
[----:B------:R-:W-:Y:S02]  /*1980*/  SHF.R.S32.HI R25, RZ, 0x1f, R23 ;  /* 0x0000001fff197819 */ /* 0x000fe40000011417 */
[----:B------:R-:W-:-:S02]  /*1990*/  SEL R185, R4, 0xffffffe0, !P1 ;  /* 0xffffffe004b97807 */ /* 0x000fc40004800000 */
[C---:B------:R-:W-:Y:S02]  /*19a0*/  IADD3 R8, R214.reuse, 0x68, RZ ;  /* 0x00000068d6087810 */ /* 0x040fe40007ffe0ff */
[C---:B------:R-:W-:Y:S02]  /*19b0*/  IADD3 R7, R214.reuse, 0x70, RZ ;  /* 0x00000070d6077810 */ /* 0x040fe40007ffe0ff */
[----:B------:R-:W-:Y:S02]  /*19c0*/  SHF.R.S32.HI R24, RZ, 0x1f, R22 ;  /* 0x0000001fff187819 */ /* 0x000fe40000011416 */
[----:B-1----:R-:W-:Y:S02]  /*19d0*/  IADD3 R20, R214, 0x38, RZ ;  /* 0x00000038d6147810 */ /* 0x002fe40007ffe0ff */
[----:B------:R-:W-:Y:S02]  /*19e0*/  SHF.R.S32.HI R23, RZ, 0x1f, R21 ;  /* 0x0000001fff177819 */ /* 0x000fe40000011415 */
[----:B------:R-:W-:-:S02]  /*19f0*/  SHF.R.S32.HI R4, RZ, 0x1f, R214 ;  /* 0x0000001fff047819 */ /* 0x000fc400000114d6 */
[C---:B------:R-:W-:Y:S02]  /*1a00*/  IADD3 R6, R214.reuse, 0x78, RZ ;  /* 0x00000078d6067810 */ /* 0x040fe40007ffe0ff */
[C---:B--2---:R-:W-:Y:S02]  /*1a10*/  IADD3 R5, R214.reuse, 0x80, RZ ;  /* 0x00000080d6057810 */ /* 0x044fe40007ffe0ff */
[----:B------:R-:W-:Y:S02]  /*1a20*/  SHF.R.S32.HI R22, RZ, 0x1f, R20 ;  /* 0x0000001fff167819 */ /* 0x000fe40000011414 */
[----:B------:R-:W-:Y:S02]  /*1a30*/  SHF.R.S32.HI R21, RZ, 0x1f, R19 ;  /* 0x0000001fff157819 */ /* 0x000fe40000011413 */
[C---:B------:R-:W-:Y:S02]  /*1a40*/  IADD3 R4, R214.reuse, 0x88, RZ ;  /* 0x00000088d6047810 */ /* 0x040fe40007ffe0ff */
[----:B------:R-:W-:-:S02]  /*1a50*/  IADD3 R252, R214, 0x90, RZ ;  /* 0x00000090d6fc7810 */ /* 0x000fc40007ffe0ff */
[----:B------:R-:W-:Y:S02]  /*1a60*/  SHF.R.S32.HI R20, RZ, 0x1f, R18 ;  /* 0x0000001fff147819 */ /* 0x000fe40000011412 */
[----:B------:R-:W-:Y:S02]  /*1a70*/  SHF.R.S32.HI R19, RZ, 0x1f, R17 ;  /* 0x0000001fff137819 */ /* 0x000fe40000011411 */
[----:B------:R-:W-:Y:S02]  /*1a80*/  LEA R181, R2, 0x18100, 0x1 ;  /* 0x0001810002b57811 */ /* 0x000fe400078e08ff */
[C---:B------:R-:W-:Y:S02]  /*1a90*/  IADD3 R251, R214.reuse, 0x98, RZ ;  /* 0x00000098d6fb7810 */ /* 0x040fe40007ffe0ff */
[----:B------:R-:W-:Y:S01]  /*1aa0*/  IADD3 R249, R214, 0xa8, RZ ;  /* 0x000000a8d6f97810 */ /* 0x000fe20007ffe0ff */
[----:B------:R-:W-:Y:S01]  /*1ab0*/  IMAD.IADD R182, R181, 0x1, R185 ;  /* 0x00000001b5b67824 */ /* 0x000fe200078e02b9 */
[----:B------:R-:W-:-:S02]  /*1ac0*/  SHF.R.S32.HI R18, RZ, 0x1f, R16 ;  /* 0x0000001fff127819 */ /* 0x000fc40000011410 */
[----:B------:R-:W-:Y:S02]  /*1ad0*/  SHF.R.S32.HI R17, RZ, 0x1f, R9 ;  /* 0x0000001fff117819 */ /* 0x000fe40000011409 */
[----:B------:R-:W-:Y:S02]  /*1ae0*/  LEA R187, R3, 0x100, 0x1 ;  /* 0x0000010003bb7811 */ /* 0x000fe400078e08ff */
[----:B------:R-:W-:Y:S02]  /*1af0*/  IADD3 R248, R214, 0xb0, RZ ;  /* 0x000000b0d6f87810 */ /* 0x000fe40007ffe0ff */
[----:B------:R-:W-:Y:S01]  /*1b00*/  SHF.R.S32.HI R16, RZ, 0x1f, R8 ;  /* 0x0000001fff107819 */ /* 0x000fe20000011408 */
[----:B------:R-:W-:Y:S01]  /*1b10*/  IMAD.IADD R243, R185, 0x1, R187 ;  /* 0x00000001b9f37824 */ /* 0x000fe200078e02bb */
[----:B------:R-:W-:Y:S02]  /*1b20*/  SHF.R.S32.HI R9, RZ, 0x1f, R7 ;  /* 0x0000001fff097819 */ /* 0x000fe40000011407 */
[----:B------:R-:W-:-:S02]  /*1b30*/  LEA R186, R0, 0xc100, 0x1 ;  /* 0x0000c10000ba7811 */ /* 0x000fc400078e08ff */
[----:B------:R-:W-:Y:S02]  /*1b40*/  SHF.R.S32.HI R8, RZ, 0x1f, R6 ;  /* 0x0000001fff087819 */ /* 0x000fe40000011406 */
[----:B------:R-:W-:Y:S02]  /*1b50*/  SHF.R.S32.HI R7, RZ, 0x1f, R5 ;  /* 0x0000001fff077819 */ /* 0x000fe40000011405 */
[----:B------:R-:W-:Y:S02]  /*1b60*/  SEL R0, R10, 0xffffffc0, !P2 ;  /* 0xffffffc00a007807 */ /* 0x000fe40005000000 */
[----:B------:R-:W-:Y:S02]  /*1b70*/  SHF.R.S32.HI R6, RZ, 0x1f, R4 ;  /* 0x0000001fff067819 */ /* 0x000fe40000011404 */
        /* <DEDUP_REMOVED lines=8> */
[----:B------:R-:W-:Y:S01]  /*1c00*/  LEA R5, R15, 0x18100, 0x1 ;  /* 0x000181000f057811 */ /* 0x000fe200078e08ff */
[----:B------:R-:W-:Y:S01]  /*1c10*/  IMAD.IADD R244, R185, 0x1, R188 ;  /* 0x00000001b9f47824 */ /* 0x000fe200078e02bc */
[----:B------:R-:W-:-:S02]  /*1c20*/  LEA R4, R14, 0x18100, 0x1 ;  /* 0x000181000e047811 */ /* 0x000fc400078e08ff */
[----:B------:R-:W-:Y:S01]  /*1c30*/  LEA R3, R13, 0x18100, 0x1 ;  /* 0x000181000d037811 */ /* 0x000fe200078e08ff */
[----:B------:R1:W-:Y:S01]  /*1c40*/  STL [R1+0x28], R5 ;  /* 0x0000280501007387 */ /* 0x0003e20000100800 */
[----:B------:R-:W-:Y:S02]  /*1c50*/  LEA R2, R12, 0x18100, 0x1 ;  /* 0x000181000c027811 */ /* 0x000fe400078e08ff */
[----:B------:R-:W-:Y:S01]  /*1c60*/  IADD3 R250, R214, 0xa0, RZ ;  /* 0x000000a0d6fa7810 */ /* 0x000fe20007ffe0ff */
[----:B------:R1:W-:Y:S01]  /*1c70*/  STL [R1+0x24], R4 ;  /* 0x0000240401007387 */ /* 0x0003e20000100800 */
[C---:B------:R-:W-:Y:S02]  /*1c80*/  IADD3 R202, R200.reuse, 0x40, RZ ;  /* 0x00000040c8ca7810 */ /* 0x040fe40007ffe0ff */
[----:B------:R-:W-:Y:S01]  /*1c90*/  IADD3 R196, R200, 0x80, RZ ;  /* 0x00000080c8c47810 */ /* 0x000fe20007ffe0ff */
[----:B------:R1:W-:Y:S01]  /*1ca0*/  STL [R1+0x20], R3 ;  /* 0x0000200301007387 */ /* 0x0003e20000100800 */
[----:B------:R-:W-:-:S02]  /*1cb0*/  IADD3 R209, R106, 0x60, RZ ;  /* 0x000000606ad17810 */ /* 0x000fc40007ffe0ff */
[C---:B------:R-:W-:Y:S01]  /*1cc0*/  IADD3 R208, R106.reuse, 0x80, RZ ;  /* 0x000000806ad07810 */ /* 0x040fe20007ffe0ff */
[----:B------:R1:W-:Y:S01]  /*1cd0*/  STL [R1+0x1c], R2 ;  /* 0x00001c0201007387 */ /* 0x0003e20000100800 */
[----:B------:R-:W-:Y:S02]  /*1ce0*/  IADD3 R207, R106, 0xa0, RZ ;  /* 0x000000a06acf7810 */ /* 0x000fe40007ffe0ff */
[----:B------:R-:W-:Y:S01]  /*1cf0*/  IADD3 R247, R214, 0xb8, RZ ;  /* 0x000000b8d6f77810 */ /* 0x000fe20007ffe0ff */
        /* <DEDUP_REMOVED lines=9> */
[----:B------:R-:W-:-:S02]  /*1d90*/  IADD3 R11, R144, 0xc100, RZ ;  /* 0x0000c100900b7810 */ /* 0x000fc40007ffe0ff */
[----:B------:R-:W-:Y:S02]  /*1da0*/  IADD3 R10, R144, 0x100, RZ ;  /* 0x00000100900a7810 */ /* 0x000fe40007ffe0ff */
[----:B------:R-:W-:Y:S02]  /*1db0*/  SHF.R.S32.HI R6, RZ, 0x1f, R247 ;  /* 0x0000001fff067819 */ /* 0x000fe400000114f7 */
.L_x_2489:
        /* <DEDUP_REMOVED lines=14> */
[CC--:B-1----:R-:W-:Y:S01]  /*1ea0*/  IMAD.WIDE R4, R239.reuse, R15.reuse, c[0x0][0x350] ;  /* 0x0000d400ef047625 */ /* 0x0c2fe200078e020f */
[----:B------:R-:W-:Y:S02]  /*1eb0*/  ISETP.NE.AND.EX P3, PT, RZ, c[0x0][0x354], PT, P3 ;  /* 0x0000d500ff007a0c */ /* 0x000fe40003f65330 */
[----:B------:R-:W-:Y:S01]  /*1ec0*/  ISETP.NE.AND.EX P5, PT, RZ, c[0x0][0x35c], PT, P5 ;  /* 0x0000d700ff007a0c */ /* 0x000fe20003fa5350 */
[----:B------:R-:W-:-:S04]  /*1ed0*/  @P2 IMAD.WIDE R12, R239, R15, c[0x0][0x370] ;  /* 0x0000dc00ef0c2625 */ /* 0x000fc800078e020f */
[CC--:B------:R-:W-:Y:S01]  /*1ee0*/  @P0 IMAD.WIDE R8, R239.reuse, R15.reuse, c[0x0][0x360] ;  /* 0x0000d800ef080625 */ /* 0x0c0fe200078e020f */
[----:B------:R1:W5:Y:S03]  /*1ef0*/  @P2 LDG.E R228, [R12.64] ;  /* 0x0000000c0ce42981 */ /* 0x000366000c1e1900 */
[----:B------:R-:W-:Y:S01]  /*1f00*/  IMAD.WIDE R2, R239, R15, c[0x0][0x358] ;  /* 0x0000d600ef027625 */ /* 0x000fe200078e020f */
        /* <DEDUP_REMOVED lines=11> */
.L_x_2240:
[----:B------:R-:W-:-:S04]  /*1fc0*/  ISETP.NE.U32.AND P0, PT, RZ, c[0x0][0x368], PT ;  /* 0x0000da00ff007a0c */ /* 0x000fc80003f05070 */
[----:B------:R-:W-:-:S13]  /*1fd0*/  ISETP.NE.AND.EX P0, PT, RZ, c[0x0][0x36c], PT, P0 ;  /* 0x0000db00ff007a0c */ /* 0x000fda0003f05300 */
[----:B------:R-:W-:Y:S05]  /*1fe0*/  @!P0 BRA `(.L_x_2241) ;  /* 0x0000003000008947 */ /* 0x000fea0003800000 */
[----:B-1----:R-:W-:-:S05]  /*1ff0*/  IMAD.WIDE R4, R239, R15, c[0x0][0x368] ;  /* 0x0000da00ef047625 */ /* 0x002fca00078e020f */
[----:B------:R1:W5:Y:S01]  /*2000*/  LDG.E R18, [R4.64] ;  /* 0x0000000c04127981 */ /* 0x000362000c1e1900 */
[----:B------:R-:W-:Y:S05]  /*2010*/  BRA `(.L_x_2242) ;  /* 0x0000005000007947 */ /* 0x000fea0003800000 */
.L_x_2241:
[----:B------:R-:W-:Y:S01]  /*2020*/  MOV R18, UR10 ;  /* 0x0000000a00127c02 */ /* 0x000fe20008000f00 */
[----:B------:R-:W-:Y:S05]  /*2030*/  @!P3 BRA `(.L_x_2242) ;  /* 0x000000300000b947 */ /* 0x000fea0003800000 */
[----:B-1----:R-:W2:Y:S04]  /*2040*/  LDG.E R6, [R4.64] ;  /* 0x0000000c04067981 */ /* 0x002ea8000c1e1900 */
[----:B------:R-:W2:Y:S02]  /*2050*/  LDG.E R0, [R4.64+0x4] ;  /* 0x0000040c04007981 */ /* 0x000ea4000c1e1900 */
[----:B--2---:R-:W-:Y:S02]  /*2060*/  IADD3 R18, -R6, R0, RZ ;  /* 0x0000000006127210 */ /* 0x004fe40007ffe1ff */
.L_x_2242:
        /* <DEDUP_REMOVED lines=41> */
.L_x_2245:
[----:B------:R-:W-:-:S13]  /*2300*/  ISETP.NE.AND P0, PT, R6, 0x1, PT ;  /* 0x000000010600780c */ /* 0x000fda0003f05270 */
[----:B------:R-:W-:-:S05]  /*2310*/  @P0 IMAD.HI.U32 R0, R2, c[0x0][0x330], RZ ;  /* 0x0000cc0002000a27 */ /* 0x000fca00078e00ff */
[----:B------:R-:W-:Y:S02]  /*2320*/  @P0 SHF.R.U32.HI R2, RZ, c[0x0][0x334], R0 ;  /* 0x0000cd00ff020a19 */ /* 0x000fe40000011600 */
.L_x_2246:
[----:B------:R-:W-:Y:S05]  /*2330*/  BSYNC B0 ;  /* 0x0000000000007941 */ /* 0x000fea0003800000 */
.L_x_2244:
[----:B------:R-:W-:-:S05]  /*2340*/  IMAD R2, R2, R6, c[0x0][0x32c] ;  /* 0x0000cb0002027624 */ /* 0x000fca00078e0206 */
[----:B------:R-:W-:-:S04]  /*2350*/  IMNMX R3, R3, R2, PT ;  /* 0x0000000203037217 */ /* 0x000fc80003800200 */
.L_x_2243:
        /* <DEDUP_REMOVED lines=21> */
.L_x_2249:
[----:B------:R-:W-:-:S13]  /*24b0*/  ISETP.NE.AND P0, PT, R6, 0x1, PT ;  /* 0x000000010600780c */ /* 0x000fda0003f05270 */
[----:B------:R-:W-:-:S05]  /*24c0*/  @P0 IMAD.HI.U32 R3, R0, c[0x0][0x330], RZ ;  /* 0x0000cc0000030a27 */ /* 0x000fca00078e00ff */
[----:B------:R-:W-:Y:S02]  /*24d0*/  @P0 SHF.R.U32.HI R0, RZ, c[0x0][0x334], R3 ;  /* 0x0000cd00ff000a19 */ /* 0x000fe40000011603 */
.L_x_2250:
[----:B------:R-:W-:Y:S05]  /*24e0*/  BSYNC B0 ;  /* 0x0000000000007941 */ /* 0x000fea0003800000 */
.L_x_2248:
[----:B------:R-:W-:-:S05]  /*24f0*/  IMAD R0, R0, c[0x0][0x32c], RZ ;  /* 0x0000cb0000007a24 */ /* 0x000fca00078e02ff */
[----:B------:R-:W-:-:S04]  /*2500*/  IMNMX R2, R2, R0, !PT ;  /* 0x0000000002027217 */ /* 0x000fc80007800200 */
.L_x_2247:
        /* <DEDUP_REMOVED lines=45> */
.L_x_2252:
[----:B------:R-:W-:Y:S05]  /*27e0*/  BSYNC B0 ;  /* 0x0000000000007941 */ /* 0x000fea0003800000 */
.L_x_2251:
[----:B------:R-:W-:-:S04]  /*27f0*/  IMAD R2, R245, R0, R6 ;  /* 0x00000000f5027224 */ /* 0x000fc800078e0206 */
[C---:B------:R-:W-:Y:S02]  /*2800*/  IMAD.IADD R3, R2.reuse, 0x1, R0 ;  /* 0x0000000102037824 */ /* 0x040fe400078e0200 */
[----:B------:R-:W-:-:S03]  /*2810*/  IMAD R0, R2, 0x40, -R13 ;  /* 0x0000004002007824 */ /* 0x000fc600078e0a0d */
[----:B------:R-:W-:Y:S02]  /*2820*/  IMNMX R3, R7, R3, PT ;  /* 0x0000000307037217 */ /* 0x000fe40003800200 */
[----:B------:R-:W-:-:S03]  /*2830*/  IMNMX R0, RZ, R0, !PT ;  /* 0x00000000ff007217 */ /* 0x000fc60007800200 */
[----:B------:R-:W-:Y:S01]  /*2840*/  IMAD R2, R3, 0x40, -R13 ;  /* 0x0000004003027824 */ /* 0x000fe200078e0a0d */
[----:B------:R-:W-:-:S04]  /*2850*/  SHF.R.U32.HI R33, RZ, 0x6, R0 ;  /* 0x00000006ff217819 */ /* 0x000fc80000011600 */
[----:B------:R-:W-:Y:S01]  /*2860*/  IMNMX R2, R2, R76, PT ;  /* 0x0000004c02027217 */ /* 0x000fe20003800200 */
[----:B------:R-:W-:-:S03]  /*2870*/  IMAD.MOV.U32 R12, RZ, RZ, R33 ;  /* 0x000000ffff0c7224 */ /* 0x000fc600078e0021 */
[----:B------:R-:W-:-:S13]  /*2880*/  ISETP.GT.AND P0, PT, R2, R0, PT ;  /* 0x000000000200720c */ /* 0x000fda0003f04270 */
[----:B------:R-:W-:-:S04]  /*2890*/  @P0 IADD3 R2, R2, 0x3f, RZ ;  /* 0x0000003f02020810 */ /* 0x000fc80007ffe0ff */
[----:B------:R-:W-:-:S04]  /*28a0*/  @P0 SHF.R.S32.HI R0, RZ, 0x1f, R2 ;  /* 0x0000001fff000819 */ /* 0x000fc80000011402 */
[----:B------:R-:W-:-:S04]  /*28b0*/  @P0 LEA.HI R2, R0, R2, RZ, 0x6 ;  /* 0x0000000200020211 */ /* 0x000fc800078f30ff */
[----:B------:R-:W-:-:S04]  /*28c0*/  @P0 SHF.R.S32.HI R12, RZ, 0x6, R2 ;  /* 0x00000006ff0c0819 */ /* 0x000fc80000011402 */
[----:B------:R-:W-:-:S13]  /*28d0*/  ISETP.GT.AND P0, PT, R12, R33, PT ;  /* 0x000000210c00720c */ /* 0x000fda0003f04270 */
[----:B------:R-:W-:Y:S05]  /*28e0*/  @!P0 BRA `(.L_x_2253) ;  /* 0x000055e000008947 */ /* 0x000fea0003800000 */
[----:B------:R-:W-:-:S04]  /*28f0*/  ISETP.NE.U32.AND P0, PT, RZ, c[0x0][0x340], PT ;  /* 0x0000d000ff007a0c */ /* 0x000fc80003f05070 */
[----:B------:R-:W-:-:S13]  /*2900*/  ISETP.NE.AND.EX P4, PT, RZ, c[0x0][0x344], PT, P0 ;  /* 0x0000d100ff007a0c */ /* 0x000fda0003f85300 */
[----:B------:R-:W-:-:S05]  /*2910*/  @P4 IMAD.WIDE R2, R239, R15, c[0x0][0x340] ;  /* 0x0000d000ef024625 */ /* 0x000fca00078e020f */
[----:B------:R1:W2:Y:S01]  /*2920*/  @P4 LDG.E R16, [R2.64] ;  /* 0x0000000c02104981 */ /* 0x0002a2000c1e1900 */
[----:B------:R-:W-:Y:S01]  /*2930*/  IADD3 R0, P0, R232, R14, RZ ;  /* 0x0000000ee8007210 */ /* 0x000fe20007f1e0ff */
[----:B------:R-:W-:Y:S01]  /*2940*/  IMAD.MOV.U32 R125, RZ, RZ, 0x6 ;  /* 0x00000006ff7d7424 */ /* 0x000fe200078e00ff */
[----:B------:R-:W-:Y:S01]  /*2950*/  LOP3.LUT R22, R238, 0xffff, RZ, 0xc0, !PT ;  /* 0x0000ffffee167812 */ /* 0x000fe200078ec0ff */
[----:B------:R-:W-:Y:S01]  /*2960*/  IMAD.MOV.U32 R126, RZ, RZ, 0x5 ;  /* 0x00000005ff7e7424 */ /* 0x000fe200078e00ff */
[----:B------:R-:W-:Y:S01]  /*2970*/  SHF.R.S32.HI R13, RZ, 0x1f, R239 ;  /* 0x0000001fff0d7819 */ /* 0x000fe200000114ef */
[----:B------:R-:W-:Y:S01]  /*2980*/  IMAD.MOV.U32 R122, RZ, RZ, c[0x0][0x27c] ;  /* 0x00009f00ff7a7624 */ /* 0x000fe200078e00ff */
[----:B------:R-:W-:Y:S01]  /*2990*/  IADD3 R19, R12, -0x1, RZ ;  /* 0xffffffff0c137810 */ /* 0x000fe20007ffe0ff */
[C---:B------:R-:W-:Y:S01]  /*29a0*/  IMAD.WIDE.U32 R78, R22.reuse, c[0x0][0x1e8], RZ ;  /* 0x00007a00164e7a25 */ /* 0x040fe200078e00ff */
[----:B------:R-:W-:Y:S02]  /*29b0*/  SEL R15, R13, RZ, !P5 ;  /* 0x000000ff0d0f7207 */ /* 0x000fe40006800000 */
[----:B------:R-:W-:Y:S01]  /*29c0*/  MOV R7, c[0x0][0x238] ;  /* 0x00008e0000077a02 */ /* 0x000fe20000000f00 */
[--C-:B------:R-:W-:Y:S01]  /*29d0*/  IMAD.MOV.U32 R28, RZ, RZ, R19.reuse ;  /* 0x000000ffff1c7224 */ /* 0x100fe200078e0013 */
[----:B------:R-:W-:Y:S01]  /*29e0*/  SHF.R.S32.HI R20, RZ, 0x1f, R19 ;  /* 0x0000001fff147819 */ /* 0x000fe20000011413 */
[----:B------:R-:W-:Y:S01]  /*29f0*/  IMAD R5, R15, c[0x0][0x248], RZ ;  /* 0x000092000f057a24 */ /* 0x000fe200078e02ff */
[C---:B------:R-:W-:Y:S01]  /*2a00*/  SHF.L.U64.HI R127, R7.reuse, R125, c[0x0][0x23c] ;  /* 0x00008f00077f7619 */ /* 0x040fe2000001027d */
[C---:B------:R-:W-:Y:S01]  /*2a10*/  IMAD.SHL.U32 R128, R7.reuse, 0x40, RZ ;  /* 0x0000004007807824 */ /* 0x040fe200078e00ff */
[C---:B------:R-:W-:Y:S01]  /*2a20*/  SHF.L.U32 R129, R7.reuse, 0x5, RZ ;  /* 0x0000000507817819 */ /* 0x040fe200000006ff */
[----:B------:R-:W-:Y:S01]  /*2a30*/  IMAD R82, R22, c[0x0][0x1ec], R79 ;  /* 0x00007b0016527a24 */ /* 0x000fe200078e024f */
[----:B------:R-:W-:-:S02]  /*2a40*/  SHF.L.U64.HI R124, R7, R126, c[0x0][0x23c] ;  /* 0x00008f00077c7619 */ /* 0x000fc4000001027e */
[----:B------:R-:W-:Y:S02]  /*2a50*/  ISETP.GE.AND P6, PT, R200, c[0x0][0x1d4], PT ;  /* 0x00007500c8007a0c */ /* 0x000fe40003fc6270 */
[----:B------:R-:W-:Y:S02]  /*2a60*/  MOV R131, c[0x0][0x258] ;  /* 0x0000960000837a02 */ /* 0x000fe40000000f00 */
[----:B-1----:R-:W-:Y:S02]  /*2a70*/  SHF.R.S32.HI R2, RZ, 0x1f, R14 ;  /* 0x0000001fff027819 */ /* 0x002fe4000001140e */
[----:B------:R-:W-:Y:S02]  /*2a80*/  SEL R14, R239, RZ, !P5 ;  /* 0x000000ffef0e7207 */ /* 0x000fe40006800000 */
[----:B------:R-:W-:Y:S01]  /*2a90*/  LEA.HI.X.SX32 R8, R232, R2, 0x1, P0 ;  /* 0x00000002e8087211 */ /* 0x000fe200000f0eff */
[----:B------:R-:W-:Y:S01]  /*2aa0*/  IMAD.WIDE.U32 R2, R0, c[0x0][0x238], R200 ;  /* 0x00008e0000027a25 */ /* 0x000fe200078e00c8 */
[----:B------:R-:W-:-:S02]  /*2ab0*/  ISETP.GE.AND P5, PT, R202, c[0x0][0x1d4], PT ;  /* 0x00007500ca007a0c */ /* 0x000fc40003fa6270 */
[C---:B------:R-:W-:Y:S01]  /*2ac0*/  SHF.L.U64.HI R125, R131.reuse, R125, c[0x0][0x25c] ;  /* 0x00009700837d7619 */ /* 0x040fe2000001027d */
[----:B------:R-:W-:Y:S01]  /*2ad0*/  IMAD R4, R8, c[0x0][0x238], RZ ;  /* 0x00008e0008047a24 */ /* 0x000fe200078e02ff */
[C---:B------:R-:W-:Y:S01]  /*2ae0*/  SHF.L.U64.HI R126, R131.reuse, R126, c[0x0][0x25c] ;  /* 0x00009700837e7619 */ /* 0x040fe2000001027e */
[----:B------:R-:W-:Y:S01]  /*2af0*/  IMAD R5, R14, c[0x0][0x24c], R5 ;  /* 0x000093000e057a24 */ /* 0x000fe200078e0205 */
[----:B------:R-:W-:Y:S01]  /*2b00*/  SHF.L.U32 R130, R131, 0x6, RZ ;  /* 0x0000000683827819 */ /* 0x000fe200000006ff */
[----:B------:R-:W-:Y:S01]  /*2b10*/  IMAD R4, R0, c[0x0][0x23c], R4 ;  /* 0x00008f0000047a24 */ /* 0x000fe200078e0204 */
[----:B------:R-:W-:Y:S01]  /*2b20*/  SHF.R.S32.HI R143, RZ, 0x1f, R142 ;  /* 0x0000001fff8f7819 */ /* 0x000fe2000001148e */
[----:B------:R-:W-:Y:S01]  /*2b30*/  IMAD R17, R8, c[0x0][0x258], RZ ;  /* 0x0000960008117a24 */ /* 0x000fe200078e02ff */
[----:B------:R-:W-:Y:S01]  /*2b40*/  SHF.L.U32 R122, R122, 0x1, RZ ;  /* 0x000000017a7a7819 */ /* 0x000fe200000006ff */
[----:B------:R-:W-:Y:S02]  /*2b50*/  IMAD.IADD R3, R3, 0x1, R4 ;  /* 0x0000000103037824 */ /* 0x000fe400078e0204 */
[----:B------:R-:W-:-:S02]  /*2b60*/  IMAD.IADD R4, R76, 0x1, -R232 ;  /* 0x000000014c047824 */ /* 0x000fc400078e0ae8 */
[----:B------:R-:W-:-:S04]  /*2b70*/  IMAD.WIDE.U32 R2, R22, c[0x0][0x240], R2 ;  /* 0x0000900016027a25 */ /* 0x000fc800078e0002 */
[----:B------:R-:W-:Y:S02]  /*2b80*/  IMAD R3, R22, c[0x0][0x244], R3 ;  /* 0x0000910016037a24 */ /* 0x000fe400078e0203 */
[----:B------:R-:W-:Y:S02]  /*2b90*/  IMAD R4, R19, -0x40, R4 ;  /* 0xffffffc013047824 */ /* 0x000fe400078e0204 */
[----:B------:R-:W-:-:S03]  /*2ba0*/  IMAD.WIDE.U32 R88, R14, c[0x0][0x248], R2 ;  /* 0x000092000e587a25 */ /* 0x000fc600078e0002 */
[C---:B------:R-:W-:Y:S01]  /*2bb0*/  ISETP.GE.AND P0, PT, R4.reuse, 0x1, PT ;  /* 0x000000010400780c */ /* 0x040fe20003f06270 */
[----:B------:R-:W-:Y:S01]  /*2bc0*/  IMAD R2, R127, R19, RZ ;  /* 0x000000137f027224 */ /* 0x000fe200078e02ff */
[----:B------:R-:W-:Y:S01]  /*2bd0*/  ISETP.GE.AND P1, PT, R4, 0x21, PT ;  /* 0x000000210400780c */ /* 0x000fe20003f26270 */
[----:B------:R-:W-:Y:S01]  /*2be0*/  IMAD.MOV.U32 R84, RZ, RZ, R88 ;  /* 0x000000ffff547224 */ /* 0x000fe200078e0058 */
[----:B------:R-:W-:Y:S01]  /*2bf0*/  IADD3 R85, R89, R5, RZ ;  /* 0x0000000559557210 */ /* 0x000fe20007ffe0ff */
[----:B------:R-:W-:Y:S02]  /*2c00*/  IMAD R4, R20, R128, R2 ;  /* 0x0000008014047224 */ /* 0x000fe400078e0202 */
[----:B------:R-:W-:-:S04]  /*2c10*/  IMAD.WIDE.U32 R8, R0, c[0x0][0x258], R200 ;  /* 0x0000960000087a25 */ /* 0x000fc800078e00c8 */
[----:B------:R-:W-:-:S04]  /*2c20*/  IMAD.WIDE.U32 R2, R19, R128, R84 ;  /* 0x0000008013027225 */ /* 0x000fc800078e0054 */
[----:B------:R-:W-:Y:S01]  /*2c30*/  IMAD.IADD R4, R3, 0x1, R4 ;  /* 0x0000000103047824 */ /* 0x000fe200078e0204 */
[----:B------:R-:W-:Y:S01]  /*2c40*/  @P0 LEA R6, P3, R2, c[0x0][0x220], 0x1 ;  /* 0x0000880002060a11 */ /* 0x000fe200078608ff */
[----:B------:R-:W-:Y:S01]  /*2c50*/  IMAD R0, R0, c[0x0][0x25c], R17 ;  /* 0x0000970000007a24 */ /* 0x000fe200078e0211 */
[----:B------:R-:W-:Y:S01]  /*2c60*/  @P1 IADD3 R5, P2, R129, R2, RZ ;  /* 0x0000000281051210 */ /* 0x000fe20007f5e0ff */
[----:B------:R-:W-:Y:S01]  /*2c70*/  IMAD.SHL.U32 R131, R131, 0x20, RZ ;  /* 0x0000002083837824 */ /* 0x000fe200078e00ff */
[----:B------:R-:W-:Y:S02]  /*2c80*/  @P0 LEA.HI.X R7, R2, c[0x0][0x224], R4, 0x1, P3 ;  /* 0x0000890002070a11 */ /* 0x000fe400018f0c04 */
[----:B------:R-:W-:Y:S02]  /*2c90*/  @P1 IADD3.X R2, R4, R124, RZ, P2, !PT ;  /* 0x0000007c04021210 */ /* 0x000fe400017fe4ff */
[----:B------:R-:W-:Y:S01]  /*2ca0*/  @P1 LEA R4, P2, R5, c[0x0][0x220], 0x1 ;  /* 0x0000880005041a11 */ /* 0x000fe200078408ff */
[----:B------:R-:W-:Y:S01]  /*2cb0*/  @!PT LDS RZ, [RZ] ;  /* 0x00000000fffff984 */ /* 0x000fe20000000800 */
[----:B------:R-:W-:Y:S01]  /*2cc0*/  @!PT LDS RZ, [RZ] ;  /* 0x00000000fffff984 */ /* 0x000fe20000000800 */
[----:B------:R-:W-:Y:S01]  /*2cd0*/  @!PT LDS RZ, [RZ] ;  /* 0x00000000fffff984 */ /* 0x000fe20000000800 */
[----:B------:R1:W-:Y:S01]  /*2ce0*/  @P0 LDGSTS.E.BYPASS.LTC128B.128 [R144+0xc100], [R6.64], !P6 ;  /* 0x0c10000006900fae */ /* 0x0003e2000f101d4c */
[----:B------:R-:W-:Y:S01]  /*2cf0*/  IADD3 R9, R9, R0, RZ ;  /* 0x0000000009097210 */ /* 0x000fe20007ffe0ff */
[----:B------:R-:W-:Y:S01]  /*2d00*/  IMAD R0, R15, c[0x0][0x268], RZ ;  /* 0x00009a000f007a24 */ /* 0x000fe200078e02ff */
[----:B------:R-:W-:Y:S01]  /*2d10*/  @P1 LEA.HI.X R5, R5, c[0x0][0x224], R2, 0x1, P2 ;  /* 0x0000890005051a11 */ /* 0x000fe200010f0c02 */
[----:B------:R1:W-:Y:S01]  /*2d20*/  @P0 LDGSTS.E.BYPASS.LTC128B.128 [R144+0xe100], [R6.64+0x80], !P5 ;  /* 0x0e10008006900fae */ /* 0x0003e2000e901d4c */
[----:B------:R-:W-:Y:S01]  /*2d30*/  SHF.R.S32.HI R15, RZ, 0x1f, R216 ;  /* 0x0000001fff0f7819 */ /* 0x000fe200000114d8 */
[----:B------:R-:W-:-:S04]  /*2d40*/  IMAD.WIDE.U32 R8, R22, c[0x0][0x260], R8 ;  /* 0x0000980016087a25 */ /* 0x000fc800078e0008 */
[----:B------:R-:W-:Y:S01]  /*2d50*/  IMAD R0, R14, c[0x0][0x26c], R0 ;  /* 0x00009b000e007a24 */ /* 0x000fe200078e0200 */
[--C-:B--2---:R-:W-:Y:S01]  /*2d60*/  @P4 SHF.R.S32.HI R3, RZ, 0x1f, R16.reuse ;  /* 0x0000001fff034819 */ /* 0x104fe20000011410 */
[----:B------:R-:W-:Y:S01]  /*2d70*/  @P4 IMAD.MOV.U32 R2, RZ, RZ, R16 ;  /* 0x000000ffff024224 */ /* 0x000fe200078e0010 */
[----:B------:R-:W-:Y:S01]  /*2d80*/  @!P4 MOV R2, R239 ;  /* 0x000000ef0002c202 */ /* 0x000fe20000000f00 */
[----:B------:R-:W-:Y:S01]  /*2d90*/  @!P4 IMAD.MOV.U32 R3, RZ, RZ, R13 ;  /* 0x000000ffff03c224 */ /* 0x000fe200078e000d */
[----:B------:R-:W-:-:S13]  /*2da0*/  ISETP.GE.AND P4, PT, R196, c[0x0][0x1d4], PT ;  /* 0x00007500c4007a0c */ /* 0x000fda0003f86270 */
[----:B------:R1:W-:Y:S04]  /*2db0*/  @P0 LDGSTS.E.BYPASS.LTC128B.128 [R144+0x10100], [R6.64+0x100], !P4 ;  /* 0x1010010006900fae */ /* 0x0003e8000e101d4c */
[----:B------:R2:W-:Y:S04]  /*2dc0*/  @P1 LDGSTS.E.BYPASS.LTC128B.128 [R144+0xd100], [R4.64], !P6 ;  /* 0x0d10000004901fae */ /* 0x0005e8000f101d4c */
[----:B------:R2:W-:Y:S04]  /*2dd0*/  @P1 LDGSTS.E.BYPASS.LTC128B.128 [R144+0xf100], [R4.64+0x80], !P5 ;  /* 0x0f10008004901fae */ /* 0x0005e8000e901d4c */
[----:B------:R2:W-:Y:S04]  /*2de0*/  @P1 LDGSTS.E.BYPASS.LTC128B.128 [R144+0x11100], [R4.64+0x100], !P4 ;  /* 0x1110010004901fae */ /* 0x0005e8000e101d4c */
[----:B------:R-:W0:Y:S01]  /*2df0*/  LDGDEPBAR ;  /* 0x00000000000079af */ /* 0x000e220000000000 */
[----:B------:R-:W-:Y:S01]  /*2e00*/  WARPSYNC 0xffffffff ;  /* 0xffffffff00007948 */ /* 0x000fe20003800000 */
[----:B-1----:R-:W-:-:S02]  /*2e10*/  IMAD R7, R22, c[0x0][0x264], R9 ;  /* 0x0000990016077a24 */ /* 0x002fc400078e0209 */
[----:B------:R-:W-:-:S04]  /*2e20*/  IMAD.MOV.U32 R6, RZ, RZ, R8 ;  /* 0x000000ffff067224 */ /* 0x000fc800078e0008 */
[----:B------:R-:W-:-:S05]  /*2e30*/  IMAD.WIDE.U32 R86, R14, c[0x0][0x268], R6 ;  /* 0x00009a000e567a25 */ /* 0x000fca00078e0006 */
[----:B------:R-:W-:Y:S02]  /*2e40*/  IADD3 R83, R87, R0, RZ ;  /* 0x0000000057537210 */ /* 0x000fe40007ffe0ff */
[----:B------:R-:W-:Y:S01]  /*2e50*/  BAR.SYNC.DEFER_BLOCKING 0x0 ;  /* 0x0000000000007b1d */ /* 0x000fe20000010000 */
[----:B------:R-:W-:Y:S01]  /*2e60*/  IMAD R0, R125, R19, RZ ;  /* 0x000000137d007224 */ /* 0x000fe200078e02ff */
[----:B------:R-:W-:Y:S01]  /*2e70*/  ISETP.GE.AND P3, PT, R141, c[0x0][0x27c], PT ;  /* 0x00009f008d007a0c */ /* 0x000fe20003f66270 */
[----:B--2---:R-:W-:Y:S01]  /*2e80*/  IMAD.MOV.U32 R4, RZ, RZ, R86 ;  /* 0x000000ffff047224 */ /* 0x004fe200078e0056 */
[----:B------:R-:W-:Y:S01]  /*2e90*/  LOP3.LUT R205, R205, 0xfffffffd, RZ, 0xc0, !PT ;  /* 0xfffffffdcdcd7812 */ /* 0x000fe200078ec0ff */
[----:B------:R-:W-:Y:S01]  /*2ea0*/  IMAD.MOV.U32 R5, RZ, RZ, R83 ;  /* 0x000000ffff057224 */ /* 0x000fe200078e0053 */
[----:B------:R-:W-:Y:S01]  /*2eb0*/  ULDC UR9, c[0x0][0x290] ;  /* 0x0000a40000097ab9 */ /* 0x000fe20000000800 */
[-C--:B------:R-:W-:Y:S01]  /*2ec0*/  IMAD R0, R20, R130.reuse, R0 ;  /* 0x0000008214007224 */ /* 0x080fe200078e0200 */
[----:B------:R-:W-:Y:S01]  /*2ed0*/  UMOV UR6, 0x6 ;  /* 0x0000000600067882 */ /* 0x000fe20000000000 */
[----:B------:R-:W-:Y:S01]  /*2ee0*/  IMAD.WIDE.U32 R4, R19, R130, R4 ;  /* 0x0000008213047225 */ /* 0x000fe200078e0004 */
[----:B------:R-:W-:-:S02]  /*2ef0*/  ULDC UR5, c[0x0][0x294] ;  /* 0x0000a50000057ab9 */ /* 0x000fc40000000800 */
[----:B------:R-:W-:Y:S01]  /*2f00*/  ULDC UR8, c[0x0][0x280] ;  /* 0x0000a00000087ab9 */ /* 0x000fe20000000800 */
[----:B------:R-:W-:Y:S01]  /*2f10*/  IMAD.IADD R0, R5, 0x1, R0 ;  /* 0x0000000105007824 */ /* 0x000fe200078e0200 */
[----:B------:R-:W-:Y:S01]  /*2f20*/  @P0 LEA R6, P2, R4, c[0x0][0x250], 0x1 ;  /* 0x0000940004060a11 */ /* 0x000fe200078408ff */
[----:B------:R-:W-:Y:S01]  /*2f30*/  IMAD R14, R15, c[0x0][0x290], RZ ;  /* 0x0000a4000f0e7a24 */ /* 0x000fe200078e02ff */
[----:B------:R-:W-:Y:S01]  /*2f40*/  ULDC UR4, c[0x0][0x284] ;  /* 0x0000a10000047ab9 */ /* 0x000fe20000000800 */
[----:B------:R-:W-:Y:S01]  /*2f50*/  IMAD.WIDE.U32 R16, R216, c[0x0][0x290], R142 ;  /* 0x0000a400d8107a25 */ /* 0x000fe200078e008e */
[----:B------:R-:W-:Y:S01]  /*2f60*/  @P0 LEA.HI.X R7, R4, c[0x0][0x254], R0, 0x1, P2 ;  /* 0x0000950004070a11 */ /* 0x000fe200010f0c00 */
[----:B------:R-:W-:Y:S01]  /*2f70*/  USHF.L.U64.HI UR5, UR9, UR6, UR5 ;  /* 0x0000000609057299 */ /* 0x000fe20008010205 */
[----:B------:R-:W-:Y:S01]  /*2f80*/  @P1 IADD3 R5, P2, R131, R4, RZ ;  /* 0x0000000483051210 */ /* 0x000fe20007f5e0ff */
[----:B------:R-:W-:Y:S01]  /*2f90*/  IMAD R14, R216, c[0x0][0x294], R14 ;  /* 0x0000a500d80e7a24 */ /* 0x000fe200078e020e */
[----:B------:R-:W-:Y:S01]  /*2fa0*/  USHF.L.U64.HI UR4, UR8, UR6, UR4 ;  /* 0x0000000608047299 */ /* 0x000fe20008010204 */
[----:B------:R-:W-:Y:S01]  /*2fb0*/  IMAD.IADD R119, R18, 0x1, R21 ;  /* 0x0000000112777824 */ /* 0x000fe200078e0215 */
[----:B------:R-:W-:Y:S01]  /*2fc0*/  @!PT LDS RZ, [RZ] ;  /* 0x00000000fffff984 */ /* 0x000fe20000000800 */
[----:B------:R-:W-:Y:S01]  /*2fd0*/  @!PT LDS RZ, [RZ] ;  /* 0x00000000fffff984 */ /* 0x000fe20000000800 */
[----:B------:R-:W-:Y:S01]  /*2fe0*/  @!PT LDS RZ, [RZ] ;  /* 0x00000000fffff984 */ /* 0x000fe20000000800 */
[----:B------:R1:W-:Y:S01]  /*2ff0*/  @P0 LDGSTS.E.BYPASS.LTC128B.128 [R144+0x100], [R6.64], !P6 ;  /* 0x0010000006900fae */ /* 0x0003e2000f101d4c */
[----:B------:R-:W-:Y:S01]  /*3000*/  @P1 IMAD.X R0, R0, 0x1, R126, P2 ;  /* 0x0000000100001824 */ /* 0x000fe200010e067e */
[C---:B------:R-:W-:Y:S01]  /*3010*/  @P1 LEA R4, P2, R5.reuse, c[0x0][0x250], 0x1 ;  /* 0x0000940005041a11 */ /* 0x040fe200078408ff */
[----:B------:R-:W-:Y:S01]  /*3020*/  IMAD.MOV.U32 R133, RZ, RZ, 0x1 ;  /* 0x00000001ff857424 */ /* 0x000fe200078e00ff */
[----:B------:R1:W-:Y:S01]  /*3030*/  @P0 LDGSTS.E.BYPASS.LTC128B.128 [R144+0x2100], [R6.64+0x80], !P5 ;  /* 0x0210008006900fae */ /* 0x0003e2000e901d4c */
[----:B------:R-:W-:Y:S01]  /*3040*/  IMAD.WIDE.U32 R100, R2, c[0x0][0x2b0], RZ ;  /* 0x0000ac0002647a25 */ /* 0x000fe200078e00ff */
[----:B------:R-:W-:Y:S01]  /*3050*/  @P1 LEA.HI.X R5, R5, c[0x0][0x254], R0, 0x1, P2 ;  /* 0x0000950005051a11 */ /* 0x000fe200010f0c00 */
[----:B------:R-:W-:Y:S01]  /*3060*/  ULDC.U8 UR7, c[0x0][0x298] ;  /* 0x0000a60000077ab9 */ /* 0x000fe20000000000 */
[----:B------:R1:W-:Y:S01]  /*3070*/  @P0 LDGSTS.E.BYPASS.LTC128B.128 [R144+0x4100], [R6.64+0x100], !P4 ;  /* 0x0410010006900fae */ /* 0x0003e2000e101d4c */
[----:B------:R-:W-:Y:S01]  /*3080*/  ISETP.GT.AND P0, PT, R28, R33, PT ;  /* 0x000000211c00720c */ /* 0x000fe20003f04270 */
[----:B------:R-:W-:Y:S01]  /*3090*/  IMAD.WIDE.U32 R98, R22, c[0x0][0x210], RZ ;  /* 0x0000840016627a25 */ /* 0x000fe200078e00ff */
[----:B------:R-:W-:Y:S01]  /*30a0*/  ISETP.GE.AND P2, PT, R106, c[0x0][0x27c], PT ;  /* 0x00009f006a007a0c */ /* 0x000fe20003f46270 */
[----:B------:R2:W-:Y:S01]  /*30b0*/  @P1 LDGSTS.E.BYPASS.LTC128B.128 [R144+0x1100], [R4.64], !P6 ;  /* 0x0110000004901fae */ /* 0x0005e2000f101d4c */
[----:B------:R-:W-:Y:S01]  /*30c0*/  USHF.L.U32 UR9, UR9, 0x6, URZ ;  /* 0x0000000609097899 */ /* 0x000fe2000800063f */
[----:B------:R-:W-:Y:S01]  /*30d0*/  IMAD R132, R241, 0x40, R216 ;  /* 0x00000040f1847824 */ /* 0x000fe200078e02d8 */
[----:B------:R-:W-:Y:S01]  /*30e0*/  USHF.L.U32 UR8, UR8, 0x6, URZ ;  /* 0x0000000608087899 */ /* 0x000fe2000800063f */
[----:B------:R2:W-:Y:S01]  /*30f0*/  @P1 LDGSTS.E.BYPASS.LTC128B.128 [R144+0x3100], [R4.64+0x80], !P5 ;  /* 0x0310008004901fae */ /* 0x0005e2000e901d4c */
[----:B------:R-:W-:-:S02]  /*3100*/  IMAD.MOV.U32 R34, RZ, RZ, RZ ;  /* 0x000000ffff227224 */ /* 0x000fc400078e00ff */
[----:B------:R-:W-:Y:S01]  /*3110*/  IMAD.MOV.U32 R38, RZ, RZ, 0x1 ;  /* 0x00000001ff267424 */ /* 0x000fe200078e00ff */
[----:B------:R2:W-:Y:S01]  /*3120*/  @P1 LDGSTS.E.BYPASS.LTC128B.128 [R144+0x5100], [R4.64+0x100], !P4 ;  /* 0x0510010004901fae */ /* 0x0005e2000e101d4c */
[----:B------:R-:W-:Y:S01]  /*3130*/  IMAD R115, R22, c[0x0][0x214], R99 ;  /* 0x0000850016737a24 */ /* 0x000fe200078e0263 */
[----:B------:R-:W-:Y:S02]  /*3140*/  @P0 IADD3 R0, R12, -0x2, RZ ;  /* 0xfffffffe0c000810 */ /* 0x000fe40007ffe0ff */
[----:B------:R-:W0:Y:S01]  /*3150*/  LDGDEPBAR ;  /* 0x00000000000079af */ /* 0x000e220000000000 */
[----:B------:R-:W-:Y:S02]  /*3160*/  @P2 LOP3.LUT R205, R205, 0x2, RZ, 0xfc, !PT ;  /* 0x00000002cdcd2812 */ /* 0x000fe400078efcff */
[----:B------:R-:W-:Y:S01]  /*3170*/  @P0 SHF.R.S32.HI R9, RZ, 0x1f, R0 ;  /* 0x0000001fff090819 */ /* 0x000fe20000011400 */
[----:B------:R-:W-:Y:S01]  /*3180*/  @P0 IMAD R8, R127, R0, RZ ;  /* 0x000000007f080224 */ /* 0x000fe200078e02ff */
[----:B------:R-:W-:-:S04]  /*3190*/  LOP3.LUT R205, R205, 0xfffffffe, RZ, 0xc0, !PT ;  /* 0xfffffffecdcd7812 */ /* 0x000fc800078ec0ff */
[----:B------:R-:W-:Y:S01]  /*31a0*/  @P3 LOP3.LUT R205, R205, 0x1, RZ, 0xfc, !PT ;  /* 0x00000001cdcd3812 */ /* 0x000fe200078efcff */
[----:B-1----:R-:W-:-:S03]  /*31b0*/  @P0 IMAD.WIDE.U32 R6, R0, R128, R84 ;  /* 0x0000008000060225 */ /* 0x002fc600078e0054 */
[----:B------:R-:W-:Y:S01]  /*31c0*/  LOP3.LUT R205, R205, 0xfffffffb, RZ, 0xc0, !PT ;  /* 0xfffffffbcdcd7812 */ /* 0x000fe200078ec0ff */
[----:B------:R-:W-:Y:S02]  /*31d0*/  @P0 IMAD R0, R9, R128, R8 ;  /* 0x0000008009000224 */ /* 0x000fe400078e0208 */
[----:B------:R-:W-:-:S04]  /*31e0*/  IMAD.WIDE.U32 R8, R216, c[0x0][0x290], R106 ;  /* 0x0000a400d8087a25 */ /* 0x000fc800078e006a */
[----:B------:R-:W-:Y:S01]  /*31f0*/  @P0 IMAD.IADD R0, R7, 0x1, R0 ;  /* 0x0000000107000824 */ /* 0x000fe200078e0200 */
[C---:B--2---:R-:W-:Y:S01]  /*3200*/  @P0 LEA R4, P1, R6.reuse, c[0x0][0x220], 0x1 ;  /* 0x0000880006040a11 */ /* 0x044fe200078208ff */
[----:B------:R-:W-:Y:S02]  /*3210*/  IMAD.IADD R13, R9, 0x1, R14 ;  /* 0x00000001090d7824 */ /* 0x000fe400078e020e */
[----:B------:R-:W-:Y:S01]  /*3220*/  IMAD.MOV.U32 R12, RZ, RZ, R8 ;  /* 0x000000ffff0c7224 */ /* 0x000fe200078e0008 */
[----:B------:R-:W-:Y:S01]  /*3230*/  @P0 LEA.HI.X R5, R6, c[0x0][0x224], R0, 0x1, P1 ;  /* 0x0000890006050a11 */ /* 0x000fe200008f0c00 */
[----:B------:R-:W-:Y:S01]  /*3240*/  IMAD R0, R15, c[0x0][0x280], RZ ;  /* 0x0000a0000f007a24 */ /* 0x000fe200078e02ff */
[C---:B------:R-:W-:Y:S01]  /*3250*/  @P0 LEA R6, P1, R129.reuse, R4, 0x1 ;  /* 0x0000000481060211 */ /* 0x040fe200078208ff */
[----:B-----5:R-:W-:Y:S02]  /*3260*/  IMAD.WIDE.U32 R96, R134, c[0x0][0x290], R12 ;  /* 0x0000a40086607a25 */ /* 0x020fe400078e000c */
[----:B------:R1:W-:Y:S01]  /*3270*/  @P0 LDGSTS.E.BYPASS.LTC128B.128 [R144+0x12100], [R4.64], !P6 ;  /* 0x1210000004900fae */ /* 0x0003e2000f101d4c */
[----:B------:R-:W-:Y:S01]  /*3280*/  @P0 LEA.HI.X R7, R129, R5, R124, 0x1, P1 ;  /* 0x0000000581070211 */ /* 0x000fe200008f0c7c */
[----:B------:R-:W-:Y:S01]  /*3290*/  IMAD R0, R216, c[0x0][0x284], R0 ;  /* 0x0000a100d8007a24 */ /* 0x000fe200078e0200 */
[----:B------:R-:W-:Y:S01]  /*32a0*/  ISETP.NE.AND P1, PT, R133, c[0x0][0x2b8], PT ;  /* 0x0000ae0085007a0c */ /* 0x000fe20003f25270 */
[----:B------:R1:W-:Y:S04]  /*32b0*/  @P0 LDGSTS.E.BYPASS.LTC128B.128 [R144+0x14100], [R4.64+0x80], !P5 ;  /* 0x1410008004900fae */ /* 0x0003e8000e901d4c */
[----:B------:R1:W-:Y:S04]  /*32c0*/  @P0 LDGSTS.E.BYPASS.LTC128B.128 [R144+0x16100], [R4.64+0x100], !P4 ;  /* 0x1610010004900fae */ /* 0x0003e8000e101d4c */
[----:B------:R2:W-:Y:S04]  /*32d0*/  @P0 LDGSTS.E.BYPASS.LTC128B.128 [R144+0x13100], [R6.64], !P6 ;  /* 0x1310000006900fae */ /* 0x0005e8000f101d4c */
[----:B------:R2:W-:Y:S04]  /*32e0*/  @P0 LDGSTS.E.BYPASS.LTC128B.128 [R144+0x15100], [R6.64+0x80], !P5 ;  /* 0x1510008006900fae */ /* 0x0005e8000e901d4c */
[----:B------:R2:W-:Y:S01]  /*32f0*/  @P0 LDGSTS.E.BYPASS.LTC128B.128 [R144+0x17100], [R6.64+0x100], !P4 ;  /* 0x1710010006900fae */ /* 0x0005e2000e101d4c */
[----:B------:R-:W-:-:S03]  /*3300*/  ISETP.GE.AND P0, PT, R140, c[0x0][0x27c], PT ;  /* 0x00009f008c007a0c */ /* 0x000fc60003f06270 */
[----:B------:R-:W0:Y:S10]  /*3310*/  LDGDEPBAR ;  /* 0x00000000000079af */ /* 0x000e340000000000 */
[----:B------:R-:W-:Y:S01]  /*3320*/  @P0 LOP3.LUT R205, R205, 0x4, RZ, 0xfc, !PT ;  /* 0x00000004cdcd0812 */ /* 0x000fe200078efcff */
[----:B-1----:R-:W-:-:S03]  /*3330*/  IMAD.WIDE.U32 R4, R216, c[0x0][0x280], R106 ;  /* 0x0000a000d8047a25 */ /* 0x002fc600078e006a */
[----:B------:R-:W-:Y:S01]  /*3340*/  LOP3.LUT R205, R205, 0xfffffff7, RZ, 0xc0, !PT ;  /* 0xfffffff7cdcd7812 */ /* 0x000fe200078ec0ff */
[----:B------:R-:W-:Y:S02]  /*3350*/  IMAD.IADD R9, R5, 0x1, R0 ;  /* 0x0000000105097824 */ /* 0x000fe400078e0200 */
[----:B------:R-:W-:Y:S01]  /*3360*/  IMAD.MOV.U32 R8, RZ, RZ, R4 ;  /* 0x000000ffff087224 */ /* 0x000fe200078e0004 */
[----:B------:R-:W-:-:S03]  /*3370*/  SEL R4, RZ, c[0x0][0x27c], !P3 ;  /* 0x00009f00ff047a07 */ /* 0x000fc60005800000 */
[----:B------:R-:W-:-:S04]  /*3380*/  IMAD.WIDE.U32 R94, R134, c[0x0][0x280], R8 ;  /* 0x0000a000865e7a25 */ /* 0x000fc800078e0008 */
[----:B--2---:R-:W-:Y:S01]  /*3390*/  IMAD.IADD R7, R14, 0x1, R17 ;  /* 0x000000010e077824 */ /* 0x004fe200078e0211 */
[----:B------:R-:W-:Y:S01]  /*33a0*/  SEL R17, RZ, c[0x0][0x27c], !P2 ;  /* 0x00009f00ff117a07 */ /* 0x000fe20005000000 */
[----:B------:R-:W-:-:S04]  /*33b0*/  IMAD.WIDE.U32 R14, R216, c[0x0][0x280], R142 ;  /* 0x0000a000d80e7a25 */ /* 0x000fc800078e008e */
[----:B------:R-:W-:Y:S02]  /*33c0*/  IMAD.IADD R5, R0, 0x1, R15 ;  /* 0x0000000100057824 */ /* 0x000fe400078e020f */
[----:B------:R-:W-:Y:S01]  /*33d0*/  IMAD.IADD R0, R106, 0x1, R17 ;  /* 0x000000016a007824 */ /* 0x000fe200078e0211 */
[----:B------:R-:W-:Y:S01]  /*33e0*/  SEL R17, RZ, c[0x0][0x27c], !P0 ;  /* 0x00009f00ff117a07 */ /* 0x000fe20004000000 */
[----:B------:R-:W-:Y:S01]  /*33f0*/  IMAD.IADD R18, R141, 0x1, R4 ;  /* 0x000000018d127824 */ /* 0x000fe200078e0204 */
[----:B------:R-:W-:Y:S01]  /*3400*/  LOP3.LUT P0, RZ, R242, 0x4, RZ, 0xc0, !PT ;  /* 0x00000004f2ff7812 */ /* 0x000fe2000780c0ff */
[----:B------:R-:W-:Y:S01]  /*3410*/  IMAD.MOV.U32 R4, RZ, RZ, R14 ;  /* 0x000000ffff047224 */ /* 0x000fe200078e000e */
[----:B------:R-:W-:Y:S01]  /*3420*/  SHF.R.S32.HI R15, RZ, 0x1f, R0 ;  /* 0x0000001fff0f7819 */ /* 0x000fe20000011400 */
[----:B------:R-:W-:Y:S01]  /*3430*/  IMAD.IADD R17, R140, 0x1, R17 ;  /* 0x000000018c117824 */ /* 0x000fe200078e0211 */
[----:B------:R-:W-:Y:S01]  /*3440*/  SHF.R.S32.HI R14, RZ, 0x1f, R18 ;  /* 0x0000001fff0e7819 */ /* 0x000fe20000011412 */
[----:B------:R-:W-:Y:S01]  /*3450*/  IMAD.MOV.U32 R6, RZ, RZ, R16 ;  /* 0x000000ffff067224 */ /* 0x000fe200078e0010 */
[CC--:B------:R-:W-:Y:S01]  /*3460*/  LEA.HI R19, R15.reuse, R0.reuse, RZ, 0x6 ;  /* 0x000000000f137211 */ /* 0x0c0fe200078f30ff */
[----:B------:R-:W-:Y:S01]  /*3470*/  IMAD.WIDE.U32 R90, R134, c[0x0][0x280], R4 ;  /* 0x0000a000865a7a25 */ /* 0x000fe200078e0004 */
[----:B------:R-:W-:-:S02]  /*3480*/  LEA.HI R16, R15, R0, RZ, 0x3 ;  /* 0x000000000f107211 */ /* 0x000fc400078f18ff */
[-C--:B------:R-:W-:Y:S01]  /*3490*/  LEA.HI R15, R14, R18.reuse, RZ, 0x3 ;  /* 0x000000120e0f7211 */ /* 0x080fe200078f18ff */
[----:B------:R-:W-:Y:S01]  /*34a0*/  IMAD.SHL.U32 R19, R19, 0x40, RZ ;  /* 0x0000004013137824 */ /* 0x000fe200078e00ff */
[----:B------:R-:W-:Y:S01]  /*34b0*/  SHF.R.S32.HI R0, RZ, 0x1f, R17 ;  /* 0x0000001fff007819 */ /* 0x000fe20000011411 */
[----:B------:R-:W-:Y:S01]  /*34c0*/  IMAD.WIDE.U32 R92, R134, c[0x0][0x290], R6 ;  /* 0x0000a400865c7a25 */ /* 0x000fe200078e0006 */
[----:B------:R-:W-:Y:S02]  /*34d0*/  LEA.HI R18, R14, R18, RZ, 0x6 ;  /* 0x000000120e127211 */ /* 0x000fe400078f30ff */
[----:B------:R-:W-:Y:S02]  /*34e0*/  LOP3.LUT R21, R19, 0xfffff000, RZ, 0xc0, !PT ;  /* 0xfffff00013157812 */ /* 0x000fe400078ec0ff */
[CC--:B------:R-:W-:Y:S02]  /*34f0*/  LEA.HI R14, R0.reuse, R17.reuse, RZ, 0x3 ;  /* 0x00000011000e7211 */ /* 0x0c0fe400078f18ff */
[----:B------:R-:W-:Y:S01]  /*3500*/  LEA.HI R19, R0, R17, RZ, 0x6 ;  /* 0x0000001100137211 */ /* 0x000fe200078f30ff */
[----:B------:R-:W-:Y:S01]  /*3510*/  IMAD.SHL.U32 R0, R18, 0x40, RZ ;  /* 0x0000004012007824 */ /* 0x000fe200078e00ff */
[----:B------:R-:W-:-:S02]  /*3520*/  LOP3.LUT R17, R229, 0x38, R15, 0xf8, !PT ;  /* 0x00000038e5117812 */ /* 0x000fc400078ef80f */
[----:B------:R-:W-:Y:S02]  /*3530*/  @P0 LOP3.LUT R205, R205, 0x8, RZ, 0xfc, !PT ;  /* 0x00000008cdcd0812 */ /* 0x000fe400078efcff */
[----:B------:R-:W-:Y:S01]  /*3540*/  LOP3.LUT R18, R0, 0xfffff000, RZ, 0xc0, !PT ;  /* 0xfffff00000127812 */ /* 0x000fe200078ec0ff */
[----:B------:R-:W-:Y:S01]  /*3550*/  IMAD.SHL.U32 R0, R19, 0x40, RZ ;  /* 0x0000004013007824 */ /* 0x000fe200078e00ff */
[----:B------:R-:W-:Y:S02]  /*3560*/  LOP3.LUT R17, R17, R150, RZ, 0x3c, !PT ;  /* 0x0000009611117212 */ /* 0x000fe400078e3cff */
[----:B------:R-:W-:Y:S02]  /*3570*/  LOP3.LUT R19, R229, 0x38, R14, 0xf8, !PT ;  /* 0x00000038e5137812 */ /* 0x000fe400078ef80e */
[----:B------:R-:W-:Y:S02]  /*3580*/  IADD3 R117, R17, R18, R151 ;  /* 0x0000001211757210 */ /* 0x000fe40007ffe097 */
[----:B------:R-:W-:Y:S01]  /*3590*/  LOP3.LUT R18, R0, 0xfffff000, RZ, 0xc0, !PT ;  /* 0xfffff00000127812 */ /* 0x000fe200078ec0ff */
[----:B------:R-:W-:Y:S01]  /*35a0*/  IMAD R0, R3, c[0x0][0x2b0], RZ ;  /* 0x0000ac0003007a24 */ /* 0x000fe200078e02ff */
[----:B------:R-:W-:-:S02]  /*35b0*/  LOP3.LUT R17, R19, R150, RZ, 0x3c, !PT ;  /* 0x0000009613117212 */ /* 0x000fc400078e3cff */
[----:B------:R-:W-:Y:S02]  /*35c0*/  ISETP.LE.AND P0, PT, R133, c[0x0][0x27c], PT ;  /* 0x00009f0085007a0c */ /* 0x000fe40003f03270 */
[----:B------:R-:W-:Y:S01]  /*35d0*/  IADD3 R116, R17, R18, R151 ;  /* 0x0000001211747210 */ /* 0x000fe20007ffe097 */
[----:B------:R-:W-:Y:S01]  /*35e0*/  IMAD R17, R2, c[0x0][0x2b4], R0 ;  /* 0x0000ad0002117a24 */ /* 0x000fe200078e0200 */
[----:B------:R-:W-:Y:S02]  /*35f0*/  SHF.R.S32.HI R2, RZ, 0x1f, R134 ;  /* 0x0000001fff027819 */ /* 0x000fe40000011486 */
[----:B------:R-:W-:Y:S01]  /*3600*/  LOP3.LUT R205, R205, 0xffffffdf, RZ, 0xc0, !PT ;  /* 0xffffffdfcdcd7812 */ /* 0x000fe200078ec0ff */
[----:B------:R-:W-:Y:S01]  /*3610*/  IMAD.IADD R114, R101, 0x1, R17 ;  /* 0x0000000165727824 */ /* 0x000fe200078e0211 */
[----:B------:R-:W-:Y:S01]  /*3620*/  LOP3.LUT R20, R229, 0x38, R16, 0xf8, !PT ;  /* 0x00000038e5147812 */ /* 0x000fe200078ef810 */
[C---:B------:R-:W-:Y:S01]  /*3630*/  IMAD R3, R2.reuse, c[0x0][0x290], RZ ;  /* 0x0000a40002037a24 */ /* 0x040fe200078e02ff */
[----:B------:R-:W-:Y:S01]  /*3640*/  LOP3.LUT R205, R205, 0xffffffef, RZ, 0xc0, !PT ;  /* 0xffffffefcdcd7812 */ /* 0x000fe200078ec0ff */
[----:B------:R-:W-:Y:S01]  /*3650*/  IMAD R2, R2, c[0x0][0x280], RZ ;  /* 0x0000a00002027a24 */ /* 0x000fe200078e02ff */
[----:B------:R-:W-:Y:S01]  /*3660*/  LOP3.LUT R20, R20, R150, RZ, 0x3c, !PT ;  /* 0x0000009614147212 */ /* 0x000fe200078e3cff */
[C---:B------:R-:W-:Y:S01]  /*3670*/  IMAD R3, R134.reuse, c[0x0][0x294], R3 ;  /* 0x0000a50086037a24 */ /* 0x040fe200078e0203 */
[----:B------:R-:W-:Y:S01]  /*3680*/  LOP3.LUT R0, R229, 0x18, R106, 0xf8, !PT ;  /* 0x00000018e5007812 */ /* 0x000fe200078ef86a */
[----:B------:R-:W-:Y:S01]  /*3690*/  IMAD R2, R134, c[0x0][0x284], R2 ;  /* 0x0000a10086027a24 */ /* 0x000fe200078e0202 */
[----:B------:R-:W-:Y:S01]  /*36a0*/  LOP3.LUT R81, R16, 0xfffffff8, RZ, 0xc0, !PT ;  /* 0xfffffff810517812 */ /* 0x000fe200078ec0ff */
[----:B------:R-:W-:Y:S01]  /*36b0*/  IMAD.IADD R110, R97, 0x1, R3 ;  /* 0x00000001616e7824 */ /* 0x000fe200078e0203 */
[----:B------:R-:W-:Y:S01]  /*36c0*/  LOP3.LUT R80, R15, 0xfffffff8, RZ, 0xc0, !PT ;  /* 0xfffffff80f507812 */ /* 0x000fe200078ec0ff */
[----:B------:R-:W-:Y:S01]  /*36d0*/  IMAD.IADD R108, R3, 0x1, R93 ;  /* 0x00000001036c7824 */ /* 0x000fe200078e025d */
[----:B------:R-:W-:Y:S01]  /*36e0*/  LOP3.LUT R77, R14, 0xfffffff8, RZ, 0xc0, !PT ;  /* 0xfffffff80e4d7812 */ /* 0x000fe200078ec0ff */
[----:B------:R-:W-:Y:S01]  /*36f0*/  IMAD.IADD R109, R95, 0x1, R2 ;  /* 0x000000015f6d7824 */ /* 0x000fe200078e0202 */
[----:B------:R-:W-:Y:S01]  /*3700*/  @P1 LOP3.LUT R205, R205, 0x10, RZ, 0xfc, !PT ;  /* 0x00000010cdcd1812 */ /* 0x000fe200078efcff */
[----:B------:R-:W-:Y:S01]  /*3710*/  IMAD.IADD R102, R2, 0x1, R91 ;  /* 0x0000000102667824 */ /* 0x000fe200078e025b */
[----:B------:R-:W-:-:S02]  /*3720*/  IADD3 R118, R20, R21, R151 ;  /* 0x0000001514767210 */ /* 0x000fc40007ffe097 */
[----:B------:R-:W-:Y:S02]  /*3730*/  LOP3.LUT R0, R151, R0, R150, 0xf6, !PT ;  /* 0x0000000097007212 */ /* 0x000fe400078ef696 */
[----:B------:R-:W-:Y:S02]  /*3740*/  SHF.R.S32.HI R113, RZ, 0x3, R16 ;  /* 0x00000003ff717819 */ /* 0x000fe40000011410 */
[----:B------:R-:W-:Y:S02]  /*3750*/  SHF.R.S32.HI R112, RZ, 0x3, R15 ;  /* 0x00000003ff707819 */ /* 0x000fe4000001140f */
[----:B------:R-:W-:Y:S02]  /*3760*/  SHF.R.S32.HI R111, RZ, 0x3, R14 ;  /* 0x00000003ff6f7819 */ /* 0x000fe4000001140e */
[----:B------:R-:W-:Y:S02]  /*3770*/  SHF.R.S32.HI R105, RZ, 0x1f, R81 ;  /* 0x0000001fff697819 */ /* 0x000fe40000011451 */
[----:B------:R-:W-:-:S02]  /*3780*/  SHF.R.S32.HI R104, RZ, 0x1f, R80 ;  /* 0x0000001fff687819 */ /* 0x000fc40000011450 */
[----:B------:R-:W-:Y:S02]  /*3790*/  SHF.R.S32.HI R103, RZ, 0x1f, R77 ;  /* 0x0000001fff677819 */ /* 0x000fe4000001144d */
[----:B------:R-:W-:Y:S02]  /*37a0*/  @P0 LOP3.LUT R205, R205, 0x20, RZ, 0xfc, !PT ;  /* 0x00000020cdcd0812 */ /* 0x000fe400078efcff */
.L_x_2278:
        /* <DEDUP_REMOVED lines=31> */
[----:B-----5:R-:W-:Y:S03]  /*39a0*/  SHF.R.S32.HI R75, RZ, 0x1f, R69 ;  /* 0x0000001fff4b7819 */ /* 0x020fe60000011445 */
[----:B------:R-:W-:Y:S04]  /*39b0*/  IMAD R4, R74, c[0x0][0x1e0], RZ ;  /* 0x000078004a047a24 */ /* 0x000fe800078e02ff */
[----:B------:R-:W-:Y:S05]  /*39c0*/  IMAD R4, R72, c[0x0][0x1e4], R4 ;  /* 0x0000790048047a24 */ /* 0x000fea00078e0204 */
[----:B------:R-:W-:Y:S01]  /*39d0*/  IADD3 R3, R3, R4, RZ ;  /* 0x0000000403037210 */ /* 0x000fe20007ffe0ff */
[----:B------:R-:W-:Y:S04]  /*39e0*/  IMAD R4, R75, c[0x0][0x1f0], RZ ;  /* 0x00007c004b047a24 */ /* 0x000fe800078e02ff */
[C---:B------:R-:W-:Y:S04]  /*39f0*/  IMAD.WIDE.U32 R2, R69.reuse, c[0x0][0x1f0], R2 ;  /* 0x00007c0045027a25 */ /* 0x040fe800078e0002 */
[----:B------:R-:W-:Y:S01]  /*3a00*/  IMAD R4, R69, c[0x0][0x1f4], R4 ;  /* 0x00007d0045047a24 */ /* 0x000fe200078e0204 */
[----:B------:R-:W-:Y:S04]  /*3a10*/  IADD3 R2, P0, R78, R2, RZ ;  /* 0x000000024e027210 */ /* 0x000fe80007f1e0ff */
[----:B------:R-:W-:Y:S01]  /*3a20*/  IADD3.X R3, R82, R3, R4, P0, !PT ;  /* 0x0000000352037210 */ /* 0x000fe200007fe404 */
[----:B------:R-:W-:Y:S01]  /*3a30*/  IMAD R4, R28, UR4, RZ ;  /* 0x000000041c047c24 */ /* 0x000fe2000f8e02ff */
[C---:B------:R-:W-:Y:S04]  /*3a40*/  LEA R30, P0, R2.reuse, c[0x0][0x1c8], 0x1 ;  /* 0x00007200021e7a11 */ /* 0x040fe800078008ff */
[----:B------:R-:W-:Y:S01]  /*3a50*/  LEA.HI.X R29, R2, c[0x0][0x1cc], R3, 0x1, P0 ;  /* 0x00007300021d7a11 */ /* 0x000fe200000f0c03 */
[----:B------:R-:W-:Y:S01]  /*3a60*/  IMAD R3, R28, UR5, RZ ;  /* 0x000000051c037c24 */ /* 0x000fe2000f8e02ff */
[----:B------:R-:W-:Y:S02]  /*3a70*/  ISETP.NE.AND P0, PT, RZ, UR7, PT ;  /* 0x00000007ff007c0c */ /* 0x000fe4000bf05270 */
[----:B------:R-:W-:Y:S05]  /*3a80*/  SHF.R.S32.HI R2, RZ, 0x1f, R28 ;  /* 0x0000001fff027819 */ /* 0x000fea000001141c */
[C---:B-1----:R-:W-:Y:S02]  /*3a90*/  IMAD R6, R2.reuse, UR8, R4 ;  /* 0x0000000802067c24 */ /* 0x042fe4000f8e0204 */
[----:B------:R-:W-:Y:S01]  /*3aa0*/  IMAD R3, R2, UR9, R3 ;  /* 0x0000000902037c24 */ /* 0x000fe2000f8e0203 */
[----:B------:R-:W-:Y:S01]  /*3ab0*/  IADD3 R2, -R8, R76, RZ ;  /* 0x0000004c08027210 */ /* 0x000fe20007ffe1ff */
[----:B------:R-:W-:Y:S03]  /*3ac0*/  IMAD.WIDE.U32 R4, R28, UR8, RZ ;  /* 0x000000081c047c25 */ /* 0x000fe6000f8e00ff */
[----:B------:R-:W-:Y:S01]  /*3ad0*/  IMNMX R73, R2, 0x40, PT ;  /* 0x0000004002497817 */ /* 0x000fe20003800200 */
[----:B------:R-:W-:Y:S01]  /*3ae0*/  IMAD.WIDE.U32 R8, R28, UR9, RZ ;  /* 0x000000091c087c25 */ /* 0x000fe2000f8e00ff */
[----:B------:R-:W-:Y:S04]  /*3af0*/  IADD3 R22, R5, R6, RZ ;  /* 0x0000000605167210 */ /* 0x000fe80007ffe0ff */
        /* <DEDUP_REMOVED lines=61> */
.L_x_2258:
[----:B------:R-:W-:Y:S05]  /*3ed0*/  BSYNC B0 ;  /* 0x0000000000007941 */ /* 0x000fea0003800000 */
.L_x_2257:
[----:B------:R2:W3:Y:S04]  /*3ee0*/  SHFL.IDX PT, R57, R29, RZ, 0x1c1f ;  /* 0x001c1fff1d397589 */ /* 0x0004e800000e0000 */
[----:B------:R2:W4:Y:S01]  /*3ef0*/  SHFL.IDX PT, R56, R30, RZ, 0x1c1f ;  /* 0x001c1fff1e387589 */ /* 0x00052200000e0000 */
[----:B------:R-:W-:-:S05]  /*3f00*/  @P1 BRA `(.L_x_2259) ;  /* 0x000038c000001947 */ /* 0x000fca0003800000 */
[----:B-1---5:R-:W-:Y:S01]  /*3f10*/  MOV R4, R47 ;  /* 0x0000002f00047202 */ /* 0x022fe20000000f00 */
[----:B------:R-:W-:Y:S01]  /*3f20*/  IMAD.MOV.U32 R9, RZ, RZ, R48 ;  /* 0x000000ffff097224 */ /* 0x000fe200078e0030 */
[----:B------:R-:W-:Y:S01]  /*3f30*/  ISETP.GE.AND P0, PT, R106, c[0x0][0x1d4], PT ;  /* 0x000075006a007a0c */ /* 0x000fe20003f06270 */
[----:B------:R-:W-:Y:S01]  /*3f40*/  IMAD.MOV.U32 R8, RZ, RZ, R49 ;  /* 0x000000ffff087224 */ /* 0x000fe200078e0031 */
[----:B------:R-:W-:Y:S01]  /*3f50*/  BSSY B0, `(.L_x_2260) ;  /* 0x0000056000007945 */ /* 0x000fe20003800000 */
        /* <DEDUP_REMOVED lines=17> */
[----:B------:R-:W-:Y:S02]  /*4070*/  MOV R9, R20 ;  /* 0x0000001400097202 */ /* 0x000fe40000000f00 */
[----:B------:R-:W-:Y:S02]  /*4080*/  MOV R4, R19 ;  /* 0x0000001300047202 */ /* 0x000fe40000000f00 */
[----:B--2---:R-:W-:Y:S01]  /*4090*/  PRMT R30, R9, 0x5410, R8 ;  /* 0x00005410091e7816 */ /* 0x004fe20000000008 */
[----:B------:R-:W-:Y:S01]  /*40a0*/  IMAD.MOV.U32 R9, RZ, RZ, R16 ;  /* 0x000000ffff097224 */ /* 0x000fe200078e0010 */
[----:B------:R-:W-:Y:S01]  /*40b0*/  PRMT R29, R5, 0x5410, R4 ;  /* 0x00005410051d7816 */ /* 0x000fe20000000004 */
[----:B------:R-:W-:Y:S01]  /*40c0*/  IMAD.MOV.U32 R8, RZ, RZ, R17 ;  /* 0x000000ffff087224 */ /* 0x000fe200078e0011 */
[----:B------:R-:W-:Y:S01]  /*40d0*/  MOV R5, R6 ;  /* 0x0000000600057202 */ /* 0x000fe20000000f00 */
[----:B------:R-:W-:Y:S03]  /*40e0*/  IMAD.MOV.U32 R4, RZ, RZ, R7 ;  /* 0x000000ffff047224 */ /* 0x000fe600078e0007 */
[----:B------:R-:W-:Y:S02]  /*40f0*/  PRMT R27, R9, 0x5410, R8 ;  /* 0x00005410091b7816 */ /* 0x000fe40000000008 */
[----:B------:R-:W-:Y:S01]  /*4100*/  PRMT R26, R5, 0x5410, R4 ;  /* 0x00005410051a7816 */ /* 0x000fe20000000004 */
[----:B------:R-:W-:-:S05]  /*4110*/  @P0 BRA `(.L_x_2261) ;  /* 0x0000039000000947 */ /* 0x000fca0003800000 */
[C---:B----4-:R-:W-:Y:S01]  /*4120*/  LEA R58, P0, R106.reuse, R56, 0x1 ;  /* 0x000000386a3a7211 */ /* 0x050fe200078008ff */
[----:B------:R-:W1:Y:S01]  /*4130*/  LDS.128 R12, [R70+0xc000] ;  /* 0x00c00000460c7984 */ /* 0x000e620000000c00 */
[----:B------:R-:W-:Y:S01]  /*4140*/  MOV R5, R2 ;  /* 0x0000000200057202 */ /* 0x000fe20000000f00 */
[----:B------:R-:W-:Y:S01]  /*4150*/  IMAD.MOV.U32 R9, RZ, RZ, R3 ;  /* 0x000000ffff097224 */ /* 0x000fe200078e0003 */
[----:B---3--:R-:W-:Y:S02]  /*4160*/  LEA.HI.X R59, R106, R57, R107, 0x1, P0 ;  /* 0x000000396a3b7211 */ /* 0x008fe400000f0c6b */
[----:B------:R-:W-:Y:S02]  /*4170*/  ISETP.GE.AND P0, PT, R142, c[0x0][0x27c], PT ;  /* 0x00009f008e007a0c */ /* 0x000fe40003f06270 */
[----:B------:R-:W-:Y:S02]  /*4180*/  MOV R23, R36 ;  /* 0x0000002400177202 */ /* 0x000fe40000000f00 */
[----:B------:R-:W-:Y:S09]  /*4190*/  MOV R39, R37 ;  /* 0x0000002500277202 */ /* 0x000ff20000000f00 */
[--C-:B------:R-:W-:Y:S01]  /*41a0*/  @!P0 SHF.R.U64 R8, R2, 0x10, R3.reuse ;  /* 0x0000001002088819 */ /* 0x100fe20000001203 */
[----:B------:R-:W-:Y:S01]  /*41b0*/  @!P0 HADD2.F32 R2, -RZ, R5.H0_H0 ;  /* 0x20000005ff028230 */ /* 0x000fe20000004100 */
[----:B------:R-:W-:Y:S01]  /*41c0*/  @!P0 SHF.R.U32.HI R22, RZ, 0x10, R3 ;  /* 0x00000010ff168819 */ /* 0x000fe20000011603 */
[----:B------:R-:W-:Y:S01]  /*41d0*/  @!P0 HADD2.F32 R23, -RZ, R23.H0_H0 ;  /* 0x20000017ff178230 */ /* 0x000fe20000004100 */
[--C-:B------:R-:W-:Y:S02]  /*41e0*/  @!P0 SHF.R.U64 R35, R36, 0x10, R37.reuse ;  /* 0x0000001024238819 */ /* 0x100fe40000001225 */
[----:B------:R-:W-:Y:S01]  /*41f0*/  @!P0 SHF.R.U32.HI R50, RZ, 0x10, R37 ;  /* 0x00000010ff328819 */ /* 0x000fe20000011625 */
[----:B------:R-:W-:Y:S02]  /*4200*/  @!P0 HADD2.F32 R37, -RZ, R39.H0_H0 ;  /* 0x20000027ff258230 */ /* 0x000fe40000004100 */
[----:B------:R-:W-:Y:S01]  /*4210*/  @!P0 HADD2.F32 R35, -RZ, R35.H0_H0 ;  /* 0x20000023ff238230 */ /* 0x000fe20000004100 */
[----:B-1----:R-:W-:Y:S05]  /*4220*/  @!P0 MOV R4, R12 ;  /* 0x0000000c00048202 */ /* 0x002fea0000000f00 */
[--C-:B------:R-:W-:Y:S02]  /*4230*/  @!P0 HADD2.F32 R5, -RZ, R4.reuse.H1_H1 ;  /* 0x30000004ff058230 */ /* 0x100fe40000004100 */
[----:B------:R-:W-:Y:S01]  /*4240*/  @!P0 HADD2.F32 R3, -RZ, R4.H0_H0 ;  /* 0x20000004ff038230 */ /* 0x000fe20000004100 */
[----:B------:R-:W-:Y:S02]  /*4250*/  @!P0 MOV R4, R13 ;  /* 0x0000000d00048202 */ /* 0x000fe40000000f00 */
[-C--:B------:R-:W-:Y:S02]  /*4260*/  @!P0 FMUL.FTZ R32, R5, R2.reuse ;  /* 0x0000000205208220 */ /* 0x080fe40000410000 */
        /* <DEDUP_REMOVED lines=8> */
[-C--:B------:R-:W-:Y:S01]  /*42f0*/  @!P0 FMUL.FTZ R8, R32, R3.reuse ;  /* 0x0000000320088220 */ /* 0x080fe20000410000 */
[----:B------:R-:W-:Y:S01]  /*4300*/  @!P0 HADD2.F32 R9, -RZ, R22.H0_H0 ;  /* 0x20000016ff098230 */ /* 0x000fe20000004100 */
[C---:B------:R-:W-:Y:S01]  /*4310*/  @!P0 FMUL.FTZ R3, R4.reuse, R3 ;  /* 0x0000000304038220 */ /* 0x040fe20000410000 */
[--C-:B------:R-:W-:Y:S01]  /*4320*/  @!P0 HADD2.F32 R36, -RZ, R5.reuse.H1_H1 ;  /* 0x30000005ff248230 */ /* 0x100fe20000004100 */
[----:B------:R-:W-:Y:S01]  /*4330*/  @!P0 FFMA.FTZ R61, R4, R35, -R8 ;  /* 0x00000023043d8223 */ /* 0x000fe20000010808 */
[----:B------:R-:W-:Y:S01]  /*4340*/  @!P0 MOV R8, R15 ;  /* 0x0000000f00088202 */ /* 0x000fe20000000f00 */
[----:B------:R-:W-:Y:S01]  /*4350*/  @!P0 FFMA.FTZ R3, R32, R35, R3 ;  /* 0x0000002320038223 */ /* 0x000fe20000010003 */
[----:B------:R-:W-:Y:S01]  /*4360*/  @!P0 HADD2.F32 R5, -RZ, R5.H0_H0 ;  /* 0x20000005ff058230 */ /* 0x000fe20000004100 */
[-C--:B------:R-:W-:Y:S02]  /*4370*/  @!P0 FMUL.FTZ R39, R36, R23.reuse ;  /* 0x0000001724278220 */ /* 0x080fe40000410000 */
[--C-:B------:R-:W-:Y:S02]  /*4380*/  @!P0 HADD2.F32 R22, -RZ, R8.reuse.H1_H1 ;  /* 0x30000008ff168230 */ /* 0x100fe40000004100 */
[C---:B------:R-:W-:Y:S01]  /*4390*/  @!P0 FMUL.FTZ R4, R5.reuse, R23 ;  /* 0x0000001705048220 */ /* 0x040fe20000410000 */
[----:B------:R-:W-:Y:S01]  /*43a0*/  @!P0 HADD2.F32 R8, -RZ, R8.H0_H0 ;  /* 0x20000008ff088230 */ /* 0x000fe20000004100 */
[----:B------:R-:W-:Y:S01]  /*43b0*/  @!P0 FFMA.FTZ R60, R5, R37, -R39 ;  /* 0x00000025053c8223 */ /* 0x000fe20000010827 */
[----:B------:R-:W-:Y:S01]  /*43c0*/  @!P0 HADD2.F32 R23, -RZ, R50.H0_H0 ;  /* 0x20000032ff178230 */ /* 0x000fe20000004100 */
[-C--:B------:R-:W-:Y:S02]  /*43d0*/  @!P0 FMUL.FTZ R39, R22, R9.reuse ;  /* 0x0000000916278220 */ /* 0x080fe40000410000 */
[----:B------:R-:W-:Y:S01]  /*43e0*/  @!P0 FMUL.FTZ R5, R8, R9 ;  /* 0x0000000908058220 */ /* 0x000fe20000410000 */
[----:B------:R-:W-:Y:S01]  /*43f0*/  @!P0 F2FP.PACK_AB R9, R2, R62 ;  /* 0x0000003e0209823e */ /* 0x000fe200000000ff */
[----:B------:R-:W-:Y:S02]  /*4400*/  @!P0 FFMA.FTZ R4, R36, R37, R4 ;  /* 0x0000002524048223 */ /* 0x000fe40000010004 */
[----:B------:R-:W-:Y:S01]  /*4410*/  @!P0 FFMA.FTZ R39, R8, R23, -R39 ;  /* 0x0000001708278223 */ /* 0x000fe20000010827 */
[----:B------:R-:W-:Y:S01]  /*4420*/  @!P0 F2FP.PACK_AB R8, R3, R61 ;  /* 0x0000003d0308823e */ /* 0x000fe200000000ff */
[----:B------:R-:W-:Y:S01]  /*4430*/  @!P0 FFMA.FTZ R5, R22, R23, R5 ;  /* 0x0000001716058223 */ /* 0x000fe20000010005 */
[----:B------:R-:W-:Y:S02]  /*4440*/  @!P0 F2FP.PACK_AB R3, R4, R60 ;  /* 0x0000003c0403823e */ /* 0x000fe400000000ff */
[----:B------:R-:W-:Y:S01]  /*4450*/  @!P0 MOV R12, R9 ;  /* 0x00000009000c8202 */ /* 0x000fe20000000f00 */
[----:B------:R-:W-:Y:S01]  /*4460*/  @!P0 IMAD.MOV.U32 R13, RZ, RZ, R8 ;  /* 0x000000ffff0d8224 */ /* 0x000fe200078e0008 */
[----:B------:R-:W-:Y:S02]  /*4470*/  @!P0 F2FP.PACK_AB R2, R5, R39 ;  /* 0x000000270502823e */ /* 0x000fe400000000ff */
[----:B------:R-:W-:Y:S02]  /*4480*/  @!P0 MOV R14, R3 ;  /* 0x00000003000e8202 */ /* 0x000fe40000000f00 */
[----:B------:R-:W-:Y:S05]  /*4490*/  @!P0 MOV R15, R2 ;  /* 0x00000002000f8202 */ /* 0x000fea0000000f00 */
[----:B------:R1:W-:Y:S02]  /*44a0*/  ST.E.128 [R58.64], R12 ;  /* 0x0000000c3a007985 */ /* 0x0003e4000c101d0c */
.L_x_2261:
[----:B------:R-:W-:Y:S05]  /*44b0*/  BSYNC B0 ;  /* 0x0000000000007941 */ /* 0x000fea0003800000 */
.L_x_2260:
[----:B------:R-:W-:Y:S01]  /*44c0*/  ISETP.GE.AND P0, PT, R141, c[0x0][0x1d4], PT ;  /* 0x000075008d007a0c */ /* 0x000fe20003f06270 */
[----:B------:R-:W-:Y:S01]  /*44d0*/  @!UPT UIADD3 URZ, URZ, URZ, URZ ;  /* 0x0000003f3f3ff290 */ /* 0x000fe2000fffe03f */
[----:B------:R-:W-:Y:S11]  /*44e0*/  BSSY B0, `(.L_x_2262) ;  /* 0x0000039000007945 */ /* 0x000ff60003800000 */
[----:B------:R-:W-:-:S05]  /*44f0*/  @P0 BRA `(.L_x_2263) ;  /* 0x0000037000000947 */ /* 0x000fca0003800000 */
[----:B-1----:R-:W1:Y:S01]  /*4500*/  LDS.128 R12, [R71+0xc000] ;  /* 0x00c00000470c7984 */ /* 0x002e620000000c00 */
[----:B------:R-:W-:Y:S04]  /*4510*/  SHF.L.U32 R2, R231, 0x3, RZ ;  /* 0x00000003e7027819 */ /* 0x000fe800000006ff */
[C---:B----4-:R-:W-:Y:S04]  /*4520*/  LEA R36, P0, R2.reuse, R56, 0x1 ;  /* 0x0000003802247211 */ /* 0x050fe800078008ff */
[----:B---3--:R-:W-:Y:S02]  /*4530*/  LEA.HI.X.SX32 R37, R2, R57, 0x1, P0 ;  /* 0x0000003902257211 */ /* 0x008fe400000f0eff */
[----:B------:R-:W-:Y:S11]  /*4540*/  ISETP.GE.AND P0, PT, R149, c[0x0][0x27c], PT ;  /* 0x00009f0095007a0c */ /* 0x000ff60003f06270 */
[----:B------:R-:W-:Y:S02]  /*4550*/  @!UPT UIADD3 URZ, URZ, URZ, URZ ;  /* 0x0000003f3f3ff290 */ /* 0x000fe4000fffe03f */
[----:B------:R-:W-:Y:S01]  /*4560*/  @!P0 SHF.R.U64 R5, R6, 0x10, R7 ;  /* 0x0000001006058819 */ /* 0x000fe20000001207 */
[----:B------:R-:W-:Y:S01]  /*4570*/  @!P0 HADD2.F32 R2, -RZ, R26.H0_H0 ;  /* 0x2000001aff028230 */ /* 0x000fe20000004100 */
        /* <DEDUP_REMOVED lines=23> */
[----:B------:R-:W-:Y:S01]  /*46f0*/  @!P0 HADD2.F32 R4, -RZ, R26.H1_H1 ;  /* 0x3000001aff048230 */ /* 0x000fe20000004100 */
[----:B------:R-:W-:Y:S01]  /*4700*/  @!P0 FFMA.FTZ R3, R9, R22, R3 ;  /* 0x0000001609038223 */ /* 0x000fe20000010003 */
[--C-:B------:R-:W-:Y:S02]  /*4710*/  @!P0 HADD2.F32 R23, -RZ, R6.reuse.H1_H1 ;  /* 0x30000006ff178230 */ /* 0x100fe40000004100 */
[----:B------:R-:W-:Y:S02]  /*4720*/  @!P0 HADD2.F32 R7, -RZ, R6.H0_H0 ;  /* 0x20000006ff078230 */ /* 0x000fe40000004100 */
[----:B------:R-:W-:Y:S02]  /*4730*/  @!P0 HADD2.F32 R6, -RZ, R5.H0_H0 ;  /* 0x20000005ff068230 */ /* 0x000fe40000004100 */
[----:B------:R-:W-:Y:S02]  /*4740*/  @!P0 HADD2.F32 R26, -RZ, R51.H1_H1 ;  /* 0x30000033ff1a8230 */ /* 0x000fe40000004100 */
        /* <DEDUP_REMOVED lines=9> */
[----:B------:R-:W-:Y:S01]  /*47e0*/  @!P0 FFMA.FTZ R39, R6, R35, -R39 ;  /* 0x0000002306278223 */ /* 0x000fe20000010827 */
        /* <DEDUP_REMOVED lines=8> */
.L_x_2263:
[----:B------:R-:W-:Y:S05]  /*4870*/  BSYNC B0 ;  /* 0x0000000000007941 */ /* 0x000fea0003800000 */
.L_x_2262:
[----:B------:R-:W-:Y:S01]  /*4880*/  ISETP.GE.AND P0, PT, R140, c[0x0][0x1d4], PT ;  /* 0x000075008c007a0c */ /* 0x000fe20003f06270 */
[----:B------:R-:W-:Y:S01]  /*4890*/  @!UPT UIADD3 URZ, URZ, URZ, URZ ;  /* 0x0000003f3f3ff290 */ /* 0x000fe2000fffe03f */
[----:B------:R-:W-:Y:S11]  /*48a0*/  BSSY B0, `(.L_x_2264) ;  /* 0x000003b000007945 */ /* 0x000ff60003800000 */
[----:B------:R-:W-:-:S05]  /*48b0*/  @P0 BRA `(.L_x_2265) ;  /* 0x0000039000000947 */ /* 0x000fca0003800000 */
[----:B---3--:R-:W-:Y:S01]  /*48c0*/  IMAD.MOV.U32 R3, RZ, RZ, R57 ;  /* 0x000000ffff037224 */ /* 0x008fe200078e0039 */
[----:B------:R-:W-:Y:S01]  /*48d0*/  SHF.L.U32 R4, R230, 0x3, RZ ;  /* 0x00000003e6047819 */ /* 0x000fe200000006ff */
[----:B-1----:R-:W1:Y:S01]  /*48e0*/  LDS.128 R12, [R70+0xe000] ;  /* 0x00e00000460c7984 */ /* 0x002e620000000c00 */
[----:B----4-:R-:W-:Y:S04]  /*48f0*/  MOV R2, R56 ;  /* 0x0000003800027202 */ /* 0x010fe80000000f00 */
[C---:B------:R-:W-:Y:S04]  /*4900*/  LEA R36, P0, R4.reuse, R2, 0x1 ;  /* 0x0000000204247211 */ /* 0x040fe800078008ff */
[----:B------:R-:W-:Y:S02]  /*4910*/  LEA.HI.X.SX32 R37, R4, R3, 0x1, P0 ;  /* 0x0000000304257211 */ /* 0x000fe400000f0eff */
        /* <DEDUP_REMOVED lines=9> */
[----:B------:R-:W-:Y:S02]  /*49b0*/  @!P0 HADD2.F32 R16, -RZ, R16.H0_H0 ;  /* 0x20000010ff108230 */ /* 0x000fe40000004100 */
[----:B------:R-:W-:Y:S02]  /*49c0*/  @!P0 HADD2.F32 R22, -RZ, R52.H1_H1 ;  /* 0x30000034ff168230 */ /* 0x000fe40000004100 */
        /* <DEDUP_REMOVED lines=40> */
.L_x_2265:
[----:B------:R-:W-:Y:S05]  /*4c50*/  BSYNC B0 ;  /* 0x0000000000007941 */ /* 0x000fea0003800000 */
.L_x_2264:
[----:B------:R-:W-:Y:S01]  /*4c60*/  ISETP.GE.AND P0, PT, R209, c[0x0][0x1d4], PT ;  /* 0x00007500d1007a0c */ /* 0x000fe20003f06270 */
[----:B------:R-:W-:Y:S01]  /*4c70*/  @!UPT UIADD3 URZ, URZ, URZ, URZ ;  /* 0x0000003f3f3ff290 */ /* 0x000fe2000fffe03f */
[----:B------:R-:W-:Y:S11]  /*4c80*/  BSSY B0, `(.L_x_2266) ;  /* 0x0000038000007945 */ /* 0x000ff60003800000 */
[----:B------:R-:W-:-:S05]  /*4c90*/  @P0 BRA `(.L_x_2267) ;  /* 0x0000036000000947 */ /* 0x000fca0003800000 */
[C---:B----4-:R-:W-:Y:S01]  /*4ca0*/  LEA R26, P0, R209.reuse, R56, 0x1 ;  /* 0x00000038d11a7211 */ /* 0x050fe200078008ff */
[----:B-1----:R-:W1:Y:S03]  /*4cb0*/  LDS.128 R12, [R71+0xe000] ;  /* 0x00e00000470c7984 */ /* 0x002e660000000c00 */
        /* <DEDUP_REMOVED lines=52> */
.L_x_2267:
[----:B------:R-:W-:Y:S05]  /*5000*/  BSYNC B0 ;  /* 0x0000000000007941 */ /* 0x000fea0003800000 */
.L_x_2266:
        /* <DEDUP_REMOVED lines=58> */
.L_x_2269:
[----:B------:R-:W-:Y:S05]  /*53b0*/  BSYNC B0 ;  /* 0x0000000000007941 */ /* 0x000fea0003800000 */
.L_x_2268:
[----:B------:R-:W-:Y:S11]  /*53c0*/  ISETP.GE.AND P0, PT, R207, c[0x0][0x1d4], PT ;  /* 0x00007500cf007a0c */ /* 0x000ff60003f06270 */
[----:B------:R-:W-:Y:S02]  /*53d0*/  @!UPT UIADD3 URZ, URZ, URZ, URZ ;  /* 0x0000003f3f3ff290 */ /* 0x000fe4000fffe03f */
[----:B------:R-:W-:-:S05]  /*53e0*/  @P0 BRA `(.L_x_2259) ;  /* 0x000023e000000947 */ /* 0x000fca0003800000 */
[C---:B-1--4-:R-:W-:Y:S01]  /*53f0*/  LEA R22, P0, R207.reuse, R56, 0x1 ;  /* 0x00000038cf167211 */ /* 0x052fe200078008ff */
[----:B------:R-:W1:Y:S03]  /*5400*/  LDS.128 R12, [R71+0x10000] ;  /* 0x01000000470c7984 */ /* 0x000e660000000c00 */
        /* <DEDUP_REMOVED lines=53> */
.L_x_2256:
        /* <DEDUP_REMOVED lines=47> */
.L_x_2271:
[----:B------:R-:W-:Y:S05]  /*5a50*/  BSYNC B0 ;  /* 0x0000000000007941 */ /* 0x000fea0003800000 */
.L_x_2270:
        /* <DEDUP_REMOVED lines=29> */
[----:B--2---:R-:W-:Y:S02]  /*5c30*/  PRMT R30, R5, 0x5410, R4 ;  /* 0x00005410051e7816 */ /* 0x004fe40000000004 */
        /* <DEDUP_REMOVED lines=11> */
[----:B------:R-:W-:Y:S03]  /*5cf0*/  @!P0 HADD2.F32 R6, -RZ, R6.H0_H0 ;  /* 0x20000006ff068230 */ /* 0x000fe60000004100 */
        /* <DEDUP_REMOVED lines=52> */
[----:B------:R-:W-:Y:S01]  /*6040*/  @!P0 HADD2.F32 R36, -RZ, R5.H0_H0 ;  /* 0x20000005ff248230 */ /* 0x000fe20000004100 */
[----:B------:R-:W-:Y:S01]  /*6050*/  @!P0 SHF.R.U32.HI R41, RZ, 0x10, R43 ;  /* 0x00000010ff298819 */ /* 0x000fe2000001162b */
[--C-:B------:R-:W-:Y:S01]  /*6060*/  @!P0 HADD2.F32 R5, -RZ, R8.reuse.H0_H0 ;  /* 0x20000008ff058230 */ /* 0x100fe20000004100 */
[----:B------:R-:W-:Y:S01]  /*6070*/  @!P0 FMUL.FTZ R7, R35, R6 ;  /* 0x0000000623078220 */ /* 0x000fe20000410000 */
[----:B------:R-:W-:Y:S03]  /*6080*/  @!P0 HADD2.F32 R13, -RZ, R13.H0_H0 ;  /* 0x2000000dff0d8230 */ /* 0x000fe60000004100 */
[C---:B------:R-:W-:Y:S01]  /*6090*/  @!P0 FFMA.FTZ R66, R5.reuse, R36, -R7 ;  /* 0x0000002405428223 */ /* 0x040fe20000010807 */
[----:B------:R-:W-:Y:S01]  /*60a0*/  @!P0 SHF.R.U64 R7, R14, 0x10, R15 ;  /* 0x000000100e078819 */ /* 0x000fe2000000120f */
[----:B------:R-:W-:Y:S01]  /*60b0*/  @!P0 FMUL.FTZ R6, R5, R6 ;  /* 0x0000000605068220 */ /* 0x000fe20000410000 */
[----:B------:R-:W-:Y:S01]  /*60c0*/  @!P0 SHF.R.U64 R5, R42, 0x10, R43 ;  /* 0x000000102a058819 */ /* 0x000fe2000000122b */
[----:B------:R-:W-:Y:S01]  /*60d0*/  @!P0 HADD2.F32 R14, -RZ, R37.H1_H1 ;  /* 0x30000025ff0e8230 */ /* 0x000fe20000004100 */
[----:B------:R-:W-:Y:S01]  /*60e0*/  @!P0 F2FP.PACK_AB R42, R67, R68 ;  /* 0x00000044432a823e */ /* 0x000fe200000000ff */
[----:B------:R-:W-:Y:S02]  /*60f0*/  @!P0 HADD2.F32 R7, -RZ, R7.H0_H0 ;  /* 0x20000007ff078230 */ /* 0x000fe40000004100 */
[----:B------:R-:W-:Y:S01]  /*6100*/  @!P0 HADD2.F32 R37, -RZ, R5.H0_H0 ;  /* 0x20000005ff258230 */ /* 0x000fe20000004100 */
[----:B------:R-:W-:Y:S01]  /*6110*/  @!P0 MOV R20, R42 ;  /* 0x0000002a00148202 */ /* 0x000fe20000000f00 */
        /* <DEDUP_REMOVED lines=14> */
[----:B------:R-:W-:Y:S02]  /*6200*/  @!P0 IMAD.MOV.U32 R9, RZ, RZ, R23 ;  /* 0x000000ffff098224 */ /* 0x000fe400078e0017 */
[----:B------:R-:W-:Y:S01]  /*6210*/  @!P0 FFMA.FTZ R5, R12, R13, R5 ;  /* 0x0000000d0c058223 */ /* 0x000fe20000010005 */
[----:B------:R-:W-:Y:S01]  /*6220*/  @!P0 SHF.R.U32.HI R12, RZ, 0x10, R15 ;  /* 0x00000010ff0c8819 */ /* 0x000fe2000001160f */
[----:B------:R-:W-:Y:S01]  /*6230*/  @!P0 FFMA.FTZ R6, R35, R36, R6 ;  /* 0x0000002423068223 */ /* 0x000fe20000010006 */
[----:B------:R-:W-:Y:S01]  /*6240*/  @!P0 HADD2.F32 R13, -RZ, R8.H0_H0 ;  /* 0x20000008ff0d8230 */ /* 0x000fe20000004100 */
[----:B------:R-:W-:Y:S01]  /*6250*/  @!P0 FFMA.FTZ R7, R14, R37, R7 ;  /* 0x000000250e078223 */ /* 0x000fe20000010007 */
[----:B------:R-:W-:Y:S01]  /*6260*/  @!P0 F2FP.PACK_AB R4, R5, R4 ;  /* 0x000000040504823e */ /* 0x000fe200000000ff */
[----:B------:R-:W-:Y:S01]  /*6270*/  @!P0 IMAD.MOV.U32 R21, RZ, RZ, R43 ;  /* 0x000000ffff158224 */ /* 0x000fe200078e002b */
[----:B------:R-:W-:Y:S02]  /*6280*/  @!P0 HADD2.F32 R15, -RZ, R39.H0_H0 ;  /* 0x20000027ff0f8230 */ /* 0x000fe40000004100 */
[----:B------:R-:W-:Y:S01]  /*6290*/  @!P0 HADD2.F32 R35, -RZ, R40.H0_H0 ;  /* 0x20000028ff238230 */ /* 0x000fe20000004100 */
[----:B------:R-:W-:Y:S01]  /*62a0*/  @!P0 IMAD.MOV.U32 R49, RZ, RZ, R4 ;  /* 0x000000ffff318224 */ /* 0x000fe200078e0004 */
        /* <DEDUP_REMOVED lines=8> */
[C---:B------:R-:W-:Y:S02]  /*6330*/  @!P0 FMUL.FTZ R39, R36.reuse, R12 ;  /* 0x0000000c24278220 */ /* 0x040fe40000410000 */
[----:B------:R-:W-:Y:S02]  /*6340*/  @!P0 FFMA.FTZ R8, R15, R35, R8 ;  /* 0x000000230f088223 */ /* 0x000fe40000010008 */
[-C--:B------:R-:W-:Y:S01]  /*6350*/  @!P0 FFMA.FTZ R41, R9, R13.reuse, -R39 ;  /* 0x0000000d09298223 */ /* 0x080fe20000010827 */
        /* <DEDUP_REMOVED lines=18> */
.L_x_2273:
[----:B------:R-:W-:Y:S05]  /*6480*/  BSYNC B0 ;  /* 0x0000000000007941 */ /* 0x000fea0003800000 */
.L_x_2272:
        /* <DEDUP_REMOVED lines=9> */
[----:B------:R-:W-:Y:S01]  /*6520*/  @!P0 SHF.R.U64 R4, R16, 0x10, R17 ;  /* 0x0000001010048819 */ /* 0x000fe20000001211 */
[----:B------:R-:W-:Y:S01]  /*6530*/  @!P0 HADD2.F32 R9, -RZ, R56.H0_H0 ;  /* 0x20000038ff098230 */ /* 0x000fe20000004100 */
[----:B------:R-:W-:Y:S02]  /*6540*/  LEA.HI.SX32 R2, R2, R112, 0x1c ;  /* 0x0000007002027211 */ /* 0x000fe400078fe2ff */
[----:B------:R-:W-:Y:S01]  /*6550*/  @!P0 SHF.R.U64 R15, R44, 0x10, R45 ;  /* 0x000000102c0f8819 */ /* 0x000fe2000000122d */
[----:B------:R-:W-:Y:S01]  /*6560*/  @!P0 HADD2.F32 R6, -RZ, R4.H0_H0 ;  /* 0x20000004ff068230 */ /* 0x000fe20000004100 */
[----:B------:R-:W-:Y:S02]  /*6570*/  SHF.R.S32.HI R3, RZ, 0x1f, R2 ;  /* 0x0000001fff037819 */ /* 0x000fe40000011402 */
[----:B------:R-:W-:Y:S01]  /*6580*/  SHF.L.U32 R48, R2, 0x3, RZ ;  /* 0x0000000302307819 */ /* 0x000fe200000006ff */
[----:B------:R-:W-:Y:S01]  /*6590*/  @!P0 HADD2.F32 R15, -RZ, R15.H0_H0 ;  /* 0x2000000fff0f8230 */ /* 0x000fe20000004100 */
[----:B------:R-:W-:Y:S02]  /*65a0*/  LEA.HI R2, R3, R2, RZ, 0x3 ;  /* 0x0000000203027211 */ /* 0x000fe400078f18ff */
[----:B------:R-:W-:Y:S02]  /*65b0*/  @!P0 SHF.R.U64 R13, R18, 0x10, R19 ;  /* 0x00000010120d8819 */ /* 0x000fe40000001213 */
[----:B------:R-:W-:Y:S01]  /*65c0*/  @!P0 SHF.R.U32.HI R7, RZ, 0x10, R17 ;  /* 0x00000010ff078819 */ /* 0x000fe20000011611 */
[----:B------:R-:W-:Y:S01]  /*65d0*/  IMAD.SHL.U32 R2, R2, 0x200, RZ ;  /* 0x0000020002027824 */ /* 0x000fe200078e00ff */
[----:B------:R-:W-:Y:S01]  /*65e0*/  LOP3.LUT R3, R229, 0x38, R48, 0xf8, !PT ;  /* 0x00000038e5037812 */ /* 0x000fe200078ef830 */
[----:B------:R-:W-:Y:S01]  /*65f0*/  @!P0 HADD2.F32 R13, -RZ, R13.H0_H0 ;  /* 0x2000000dff0d8230 */ /* 0x000fe20000004100 */
[----:B------:R-:W-:Y:S02]  /*6600*/  @!P0 SHF.R.U32.HI R16, RZ, 0x10, R45 ;  /* 0x00000010ff108819 */ /* 0x000fe4000001162d */
[----:B------:R-:W-:Y:S02]  /*6610*/  LOP3.LUT R3, R3, R150, RZ, 0x3c, !PT ;  /* 0x0000009603037212 */ /* 0x000fe400078e3cff */
[----:B------:R-:W-:Y:S01]  /*6620*/  LOP3.LUT R2, R2, 0x7ffff000, RZ, 0xc0, !PT ;  /* 0x7ffff00002027812 */ /* 0x000fe200078ec0ff */
[----:B------:R-:W-:Y:S01]  /*6630*/  @!P0 HADD2.F32 R16, -RZ, R16.H0_H0 ;  /* 0x20000010ff108230 */ /* 0x000fe20000004100 */
[----:B------:R-:W-:Y:S02]  /*6640*/  @!P0 SHF.R.U32.HI R14, RZ, 0x10, R19 ;  /* 0x00000010ff0e8819 */ /* 0x000fe40000011613 */
[----:B------:R-:W-:Y:S02]  /*6650*/  IADD3 R2, R3, R2, R151 ;  /* 0x0000000203027210 */ /* 0x000fe40007ffe097 */
[----:B------:R-:W-:Y:S01]  /*6660*/  IADD3 R3, R117, R62, RZ ;  /* 0x0000003e75037210 */ /* 0x000fe20007ffe0ff */
[----:B------:R-:W-:Y:S01]  /*6670*/  @!P0 HADD2.F32 R14, -RZ, R14.H0_H0 ;  /* 0x2000000eff0e8230 */ /* 0x000fe20000004100 */
[--C-:B------:R-:W-:Y:S01]  /*6680*/  @!P0 SHF.R.U32.HI R36, RZ, 0x10, R47.reuse ;  /* 0x00000010ff248819 */ /* 0x100fe2000001162f */
[----:B------:R-:W-:Y:S01]  /*6690*/  IMAD.IADD R2, R62, 0x1, R2 ;  /* 0x000000013e027824 */ /* 0x000fe200078e0202 */
[----:B------:R-:W-:Y:S02]  /*66a0*/  SHF.L.U32 R3, R3, 0x1, RZ ;  /* 0x0000000103037819 */ /* 0x000fe400000006ff */
[----:B------:R-:W-:Y:S01]  /*66b0*/  @!P0 SHF.R.U64 R39, R46, 0x10, R47 ;  /* 0x000000102e278819 */ /* 0x000fe2000000122f */
[----:B------:R-:W-:Y:S01]  /*66c0*/  IMAD.SHL.U32 R2, R2, 0x2, RZ ;  /* 0x0000000202027824 */ /* 0x000fe200078e00ff */
[----:B------:R-:W-:Y:S01]  /*66d0*/  @!P0 HADD2.F32 R36, -RZ, R36.H0_H0 ;  /* 0x20000024ff248230 */ /* 0x000fe20000004100 */
[----:B------:R1:W-:Y:S08]  /*66e0*/  LDS.128 R20, [R3+0xc100] ;  /* 0x00c1000003147984 */ /* 0x0003f00000000c00 */
[----:B------:R-:W2:Y:S01]  /*66f0*/  LDS.128 R40, [R2+0xc100] ;  /* 0x00c1000002287984 */ /* 0x000ea20000000c00 */
[----:B-1----:R-:W-:Y:S01]  /*6700*/  @!P0 HADD2.F32 R3, -RZ, R29.H0_H0 ;  /* 0x2000001dff038230 */ /* 0x002fe20000004100 */
[----:B--2---:R-:W-:Y:S01]  /*6710*/  @!P0 IMAD.MOV.U32 R12, RZ, RZ, R40 ;  /* 0x000000ffff0c8224 */ /* 0x004fe200078e0028 */
[----:B------:R-:W-:Y:S02]  /*6720*/  @!P0 MOV R2, R20 ;  /* 0x0000001400028202 */ /* 0x000fe40000000f00 */
[----:B------:R-:W-:Y:S02]  /*6730*/  @!P0 MOV R37, R42 ;  /* 0x0000002a00258202 */ /* 0x000fe40000000f00 */
[----:B------:R-:W-:Y:S01]  /*6740*/  @!P0 HADD2.F32 R8, -RZ, R12.H0_H0 ;  /* 0x2000000cff088230 */ /* 0x000fe20000004100 */
[----:B------:R-:W-:Y:S01]  /*6750*/  @!P0 MOV R19, R43 ;  /* 0x0000002b00138202 */ /* 0x000fe20000000f00 */
[----:B------:R-:W-:Y:S02]  /*6760*/  @!P0 HADD2.F32 R5, -RZ, R2.H0_H0 ;  /* 0x20000002ff058230 */ /* 0x000fe40000004100 */
[----:B------:R-:W-:Y:S01]  /*6770*/  @!P0 HADD2.F32 R12, -RZ, R12.H1_H1 ;  /* 0x3000000cff0c8230 */ /* 0x000fe20000004100 */
[-C--:B------:R-:W-:Y:S01]  /*6780*/  @!P0 FMUL.FTZ R18, R8, R3.reuse ;  /* 0x0000000308128220 */ /* 0x080fe20000410000 */
[----:B------:R-:W-:Y:S01]  /*6790*/  @!P0 HADD2.F32 R4, -RZ, R2.H1_H1 ;  /* 0x30000002ff048230 */ /* 0x000fe20000004100 */
[C---:B------:R-:W-:Y:S01]  /*67a0*/  @!P0 FMUL.FTZ R2, R5.reuse, R3 ;  /* 0x0000000305028220 */ /* 0x040fe20000410000 */
[----:B------:R-:W-:Y:S01]  /*67b0*/  @!P0 HADD2.F32 R35, -RZ, R19.H1_H1 ;  /* 0x30000013ff238230 */ /* 0x000fe20000004100 */
[-C--:B------:R-:W-:Y:S02]  /*67c0*/  @!P0 FMUL.FTZ R17, R12, R6.reuse ;  /* 0x000000060c118220 */ /* 0x080fe40000410000 */
[----:B------:R-:W-:Y:S01]  /*67d0*/  @!P0 FMUL.FTZ R3, R4, R6 ;  /* 0x0000000604038220 */ /* 0x000fe20000410000 */
[----:B------:R-:W-:Y:S01]  /*67e0*/  @!P0 MOV R6, R41 ;  /* 0x0000002900068202 */ /* 0x000fe20000000f00 */
[-C--:B------:R-:W-:Y:S01]  /*67f0*/  @!P0 FFMA.FTZ R51, R5, R9.reuse, -R18 ;  /* 0x0000000905338223 */ /* 0x080fe20000010812 */
[----:B------:R-:W-:Y:S01]  /*6800*/  @!P0 HADD2.F32 R18, -RZ, R57.H0_H0 ;  /* 0x20000039ff128230 */ /* 0x000fe20000004100 */
[----:B------:R-:W-:Y:S02]  /*6810*/  @!P0 IMAD.MOV.U32 R5, RZ, RZ, R21 ;  /* 0x000000ffff058224 */ /* 0x000fe400078e0015 */
[----:B------:R-:W-:Y:S01]  /*6820*/  @!P0 FFMA.FTZ R2, R8, R9, R2 ;  /* 0x0000000908028223 */ /* 0x000fe20000010002 */
[--C-:B------:R-:W-:Y:S01]  /*6830*/  @!P0 HADD2.F32 R9, -RZ, R6.reuse.H0_H0 ;  /* 0x20000006ff098230 */ /* 0x100fe20000004100 */
[-C--:B------:R-:W-:Y:S01]  /*6840*/  @!P0 FFMA.FTZ R50, R4, R15.reuse, -R17 ;  /* 0x0000000f04328223 */ /* 0x080fe20000010811 */
[----:B------:R-:W-:Y:S01]  /*6850*/  @!P0 HADD2.F32 R4, -RZ, R29.H1_H1 ;  /* 0x3000001dff048230 */ /* 0x000fe20000004100 */
[----:B------:R-:W-:Y:S01]  /*6860*/  @!P0 FFMA.FTZ R3, R12, R15, R3 ;  /* 0x0000000f0c038223 */ /* 0x000fe20000010003 */
[----:B------:R-:W-:Y:S02]  /*6870*/  @!P0 HADD2.F32 R8, -RZ, R7.H0_H0 ;  /* 0x20000007ff088230 */ /* 0x000fe40000004100 */
[--C-:B------:R-:W-:Y:S02]  /*6880*/  @!P0 HADD2.F32 R7, -RZ, R5.reuse.H0_H0 ;  /* 0x20000005ff078230 */ /* 0x100fe40000004100 */
[----:B------:R-:W-:Y:S02]  /*6890*/  @!P0 HADD2.F32 R15, -RZ, R6.H1_H1 ;  /* 0x30000006ff0f8230 */ /* 0x000fe40000004100 */
[----:B------:R-:W-:Y:S02]  /*68a0*/  @!P0 HADD2.F32 R12, -RZ, R56.H1_H1 ;  /* 0x30000038ff0c8230 */ /* 0x000fe40000004100 */
[----:B------:R-:W-:Y:S01]  /*68b0*/  @!P0 HADD2.F32 R6, -RZ, R5.H1_H1 ;  /* 0x30000005ff068230 */ /* 0x000fe20000004100 */
[-C--:B------:R-:W-:Y:S01]  /*68c0*/  @!P0 FMUL.FTZ R5, R9, R4.reuse ;  /* 0x0000000409058220 */ /* 0x080fe20000410000 */
[----:B------:R-:W-:Y:S01]  /*68d0*/  @!P0 HADD2.F32 R29, -RZ, R19.H0_H0 ;  /* 0x20000013ff1d8230 */ /* 0x000fe20000004100 */
[----:B------:R-:W-:Y:S01]  /*68e0*/  @!P0 FMUL.FTZ R4, R7, R4 ;  /* 0x0000000407048220 */ /* 0x000fe20000410000 */
[--C-:B------:R-:W-:Y:S01]  /*68f0*/  @!P0 HADD2.F32 R19, -RZ, R37.reuse.H1_H1 ;  /* 0x30000025ff138230 */ /* 0x100fe20000004100 */
[----:B------:R-:W-:Y:S02]  /*6900*/  @!P0 FMUL.FTZ R17, R15, R8 ;  /* 0x000000080f118220 */ /* 0x000fe40000410000 */
[-C--:B------:R-:W-:Y:S02]  /*6910*/  @!P0 FFMA.FTZ R49, R7, R12.reuse, -R5 ;  /* 0x0000000c07318223 */ /* 0x080fe40000010805 */
[----:B------:R-:W-:Y:S02]  /*6920*/  @!P0 FFMA.FTZ R4, R9, R12, R4 ;  /* 0x0000000c09048223 */ /* 0x000fe40000010004 */
[----:B------:R-:W-:Y:S02]  /*6930*/  @!P0 IMAD.MOV.U32 R12, RZ, RZ, R22 ;  /* 0x000000ffff0c8224 */ /* 0x000fe400078e0016 */
[C---:B------:R-:W-:Y:S01]  /*6940*/  @!P0 FMUL.FTZ R5, R6.reuse, R8 ;  /* 0x0000000806058220 */ /* 0x040fe20000410000 */
[--C-:B------:R-:W-:Y:S01]  /*6950*/  @!P0 HADD2.F32 R8, -RZ, R30.reuse.H1_H1 ;  /* 0x3000001eff088230 */ /* 0x100fe20000004100 */
[----:B------:R-:W-:Y:S01]  /*6960*/  @!P0 FFMA.FTZ R47, R6, R16, -R17 ;  /* 0x00000010062f8223 */ /* 0x000fe20000010811 */
[----:B------:R-:W-:Y:S01]  /*6970*/  @!P0 HADD2.F32 R6, -RZ, R30.H0_H0 ;  /* 0x2000001eff068230 */ /* 0x000fe20000004100 */
[----:B------:R-:W-:Y:S01]  /*6980*/  @!P0 IMAD.MOV.U32 R9, RZ, RZ, R23 ;  /* 0x000000ffff098224 */ /* 0x000fe200078e0017 */
[----:B------:R-:W-:Y:S01]  /*6990*/  @!P0 HADD2.F32 R17, -RZ, R37.H0_H0 ;  /* 0x20000025ff118230 */ /* 0x000fe20000004100 */
[----:B------:R-:W-:Y:S01]  /*69a0*/  @!P0 FMUL.FTZ R44, R29, R8 ;  /* 0x000000081d2c8220 */ /* 0x000fe20000410000 */
[--C-:B------:R-:W-:Y:S01]  /*69b0*/  @!P0 HADD2.F32 R7, -RZ, R12.reuse.H0_H0 ;  /* 0x2000000cff078230 */ /* 0x100fe20000004100 */
[----:B------:R-:W-:Y:S02]  /*69c0*/  @!P0 FFMA.FTZ R5, R15, R16, R5 ;  /* 0x000000100f058223 */ /* 0x000fe40000010005 */
[-C--:B------:R-:W-:Y:S02]  /*69d0*/  @!P0 FMUL.FTZ R30, R17, R6.reuse ;  /* 0x00000006111e8220 */ /* 0x080fe40000410000 */
[----:B------:R-:W-:Y:S01]  /*69e0*/  @!P0 FMUL.FTZ R6, R7, R6 ;  /* 0x0000000607068220 */ /* 0x000fe20000410000 */
[----:B------:R-:W-:Y:S01]  /*69f0*/  @!P0 F2FP.PACK_AB R4, R5, R4 ;  /* 0x000000040504823e */ /* 0x000fe200000000ff */
[-C--:B------:R-:W-:Y:S01]  /*6a00*/  @!P0 FFMA.FTZ R46, R7, R18.reuse, -R30 ;  /* 0x00000012072e8223 */ /* 0x080fe2000001081e */
[----:B------:R-:W-:Y:S01]  /*6a10*/  @!P0 HADD2.F32 R30, -RZ, R57.H1_H1 ;  /* 0x30000039ff1e8230 */ /* 0x000fe20000004100 */
[----:B------:R-:W-:Y:S01]  /*6a20*/  @!P0 FFMA.FTZ R6, R17, R18, R6 ;  /* 0x0000001211068223 */ /* 0x000fe20000010006 */
[--C-:B------:R-:W-:Y:S01]  /*6a30*/  @!P0 HADD2.F32 R7, -RZ, R9.reuse.H0_H0 ;  /* 0x20000009ff078230 */ /* 0x100fe20000004100 */
[----:B------:R-:W-:Y:S04]  /*6a40*/  @!P0 IMAD.MOV.U32 R41, RZ, RZ, R4 ;  /* 0x000000ffff298224 */ /* 0x000fe800078e0004 */
[----:B------:R-:W-:Y:S01]  /*6a50*/  @!P0 FFMA.FTZ R45, R7, R30, -R44 ;  /* 0x0000001e072d8223 */ /* 0x000fe2000001082c */
[----:B------:R-:W-:Y:S01]  /*6a60*/  @!P0 F2FP.PACK_AB R44, R47, R49 ;  /* 0x000000312f2c823e */ /* 0x000fe200000000ff */
[----:B------:R-:W-:Y:S01]  /*6a70*/  @!P0 FMUL.FTZ R8, R7, R8 ;  /* 0x0000000807088220 */ /* 0x000fe20000410000 */
[----:B------:R-:W-:Y:S01]  /*6a80*/  @!P0 HADD2.F32 R7, -RZ, R9.H1_H1 ;  /* 0x30000009ff078230 */ /* 0x000fe20000004100 */
[----:B------:R-:W-:Y:S02]  /*6a90*/  @!P0 FMUL.FTZ R9, R35, R14 ;  /* 0x0000000e23098220 */ /* 0x000fe40000410000 */
[----:B------:R-:W-:Y:S02]  /*6aa0*/  @!P0 IMAD.MOV.U32 R21, RZ, RZ, R44 ;  /* 0x000000ffff158224 */ /* 0x000fe400078e002c */
[C---:B------:R-:W-:Y:S02]  /*6ab0*/  @!P0 FFMA.FTZ R37, R7.reuse, R36, -R9 ;  /* 0x0000002407258223 */ /* 0x040fe40000010809 */
[----:B------:R-:W-:Y:S01]  /*6ac0*/  @!P0 FMUL.FTZ R9, R7, R14 ;  /* 0x0000000e07098220 */ /* 0x000fe20000410000 */
[----:B------:R-:W-:Y:S01]  /*6ad0*/  @!P0 HADD2.F32 R14, -RZ, R39.H0_H0 ;  /* 0x20000027ff0e8230 */ /* 0x000fe20000004100 */
[----:B------:R-:W-:Y:S01]  /*6ae0*/  @!P0 F2FP.PACK_AB R39, R50, R51 ;  /* 0x000000333227823e */ /* 0x000fe200000000ff */
[----:B------:R-:W-:Y:S01]  /*6af0*/  @!P0 HADD2.F32 R7, -RZ, R12.H1_H1 ;  /* 0x3000000cff078230 */ /* 0x000fe20000004100 */
[----:B------:R-:W-:Y:S01]  /*6b00*/  @!P0 F2FP.PACK_AB R37, R37, R45 ;  /* 0x0000002d2525823e */ /* 0x000fe200000000ff */
[----:B------:R-:W-:Y:S01]  /*6b10*/  @!P0 FMUL.FTZ R12, R19, R13 ;  /* 0x0000000d130c8220 */ /* 0x000fe20000410000 */
[----:B------:R-:W-:Y:S03]  /*6b20*/  @!P0 MOV R20, R39 ;  /* 0x0000002700148202 */ /* 0x000fe60000000f00 */
[C---:B------:R-:W-:Y:S02]  /*6b30*/  @!P0 FFMA.FTZ R12, R7.reuse, R14, -R12 ;  /* 0x0000000e070c8223 */ /* 0x040fe4000001080c */
[----:B------:R-:W-:Y:S02]  /*6b40*/  @!P0 FMUL.FTZ R7, R7, R13 ;  /* 0x0000000d07078220 */ /* 0x000fe40000410000 */
[----:B------:R-:W-:Y:S01]  /*6b50*/  @!P0 IMAD.MOV.U32 R23, RZ, RZ, R37 ;  /* 0x000000ffff178224 */ /* 0x000fe200078e0025 */
        /* <DEDUP_REMOVED lines=17> */
.L_x_2275:
[----:B------:R-:W-:Y:S05]  /*6c70*/  BSYNC B0 ;  /* 0x0000000000007941 */ /* 0x000fea0003800000 */
.L_x_2274:
        /* <DEDUP_REMOVED lines=13> */
[----:B------:R-:W-:Y:S01]  /*6d50*/  @!P0 HADD2.F32 R12, -RZ, R58.H0_H0 ;  /* 0x2000003aff0c8230 */ /* 0x000fe20000004100 */
[----:B------:R-:W-:Y:S01]  /*6d60*/  LEA.HI R2, R3, R2, RZ, 0x3 ;  /* 0x0000000203027211 */ /* 0x000fe200078f18ff */
[--C-:B------:R-:W-:Y:S01]  /*6d70*/  @!P0 HADD2.F32 R29, -RZ, R59.reuse.H0_H0 ;  /* 0x2000003bff1d8230 */ /* 0x100fe20000004100 */
[----:B------:R-:W-:Y:S02]  /*6d80*/  LOP3.LUT R3, R229, 0x38, R35, 0xf8, !PT ;  /* 0x00000038e5037812 */ /* 0x000fe400078ef823 */
[----:B------:R-:W-:Y:S01]  /*6d90*/  @!P0 SHF.R.U64 R14, R26, 0x10, R27 ;  /* 0x000000101a0e8819 */ /* 0x000fe2000000121b */
[----:B------:R-:W-:Y:S01]  /*6da0*/  IMAD.SHL.U32 R2, R2, 0x200, RZ ;  /* 0x0000020002027824 */ /* 0x000fe200078e00ff */
[----:B------:R-:W-:Y:S02]  /*6db0*/  LOP3.LUT R3, R3, R150, RZ, 0x3c, !PT ;  /* 0x0000009603037212 */ /* 0x000fe400078e3cff */
[----:B------:R-:W-:Y:S01]  /*6dc0*/  @!P0 SHF.R.U64 R4, R24, 0x10, R25 ;  /* 0x0000001018048819 */ /* 0x000fe20000001219 */
[----:B------:R-:W-:Y:S01]  /*6dd0*/  @!P0 HADD2.F32 R14, -RZ, R14.H0_H0 ;  /* 0x2000000eff0e8230 */ /* 0x000fe20000004100 */
[----:B------:R-:W-:Y:S01]  /*6de0*/  LOP3.LUT R2, R2, 0x7ffff000, RZ, 0xc0, !PT ;  /* 0x7ffff00002027812 */ /* 0x000fe200078ec0ff */
[----:B------:R-:W-:Y:S01]  /*6df0*/  @!P0 HADD2.F32 R24, -RZ, R59.H1_H1 ;  /* 0x3000003bff188230 */ /* 0x000fe20000004100 */
[----:B------:R-:W-:Y:S01]  /*6e00*/  @!P0 SHF.R.U64 R15, R52, 0x10, R53 ;  /* 0x00000010340f8819 */ /* 0x000fe20000001235 */
[----:B------:R-:W-:Y:S01]  /*6e10*/  @!P0 HADD2.F32 R7, -RZ, R4.H0_H0 ;  /* 0x20000004ff078230 */ /* 0x000fe20000004100 */
[----:B------:R-:W-:Y:S02]  /*6e20*/  IADD3 R2, R3, R2, R151 ;  /* 0x0000000203027210 */ /* 0x000fe40007ffe097 */
[----:B------:R-:W-:Y:S01]  /*6e30*/  IADD3 R3, R116, R62, RZ ;  /* 0x0000003e74037210 */ /* 0x000fe20007ffe0ff */
[----:B------:R-:W-:Y:S01]  /*6e40*/  @!P0 HADD2.F32 R15, -RZ, R15.H0_H0 ;  /* 0x2000000fff0f8230 */ /* 0x000fe20000004100 */
[----:B------:R-:W-:Y:S01]  /*6e50*/  @!P0 SHF.R.U32.HI R6, RZ, 0x10, R25 ;  /* 0x00000010ff068819 */ /* 0x000fe20000011619 */
[----:B------:R-:W-:Y:S01]  /*6e60*/  IMAD.IADD R2, R62, 0x1, R2 ;  /* 0x000000013e027824 */ /* 0x000fe200078e0202 */
[----:B------:R-:W-:Y:S02]  /*6e70*/  SHF.L.U32 R3, R3, 0x1, RZ ;  /* 0x0000000103037819 */ /* 0x000fe400000006ff */
[----:B------:R-:W-:Y:S01]  /*6e80*/  @!P0 SHF.R.U32.HI R22, RZ, 0x10, R53 ;  /* 0x00000010ff168819 */ /* 0x000fe20000011635 */
[----:B------:R-:W-:Y:S01]  /*6e90*/  IMAD.SHL.U32 R2, R2, 0x2, RZ ;  /* 0x0000000202027824 */ /* 0x000fe200078e00ff */
[----:B------:R-:W-:Y:S01]  /*6ea0*/  @!P0 SHF.R.U32.HI R9, RZ, 0x10, R27 ;  /* 0x00000010ff098819 */ /* 0x000fe2000001161b */
[----:B------:R1:W-:Y:S01]  /*6eb0*/  LDS.128 R16, [R3+0xc100] ;  /* 0x00c1000003107984 */ /* 0x0003e20000000c00 */
[--C-:B------:R-:W-:Y:S01]  /*6ec0*/  @!P0 SHF.R.U32.HI R23, RZ, 0x10, R55.reuse ;  /* 0x00000010ff178819 */ /* 0x100fe20000011637 */
[----:B------:R-:W-:Y:S01]  /*6ed0*/  @!P0 HADD2.F32 R22, -RZ, R22.H0_H0 ;  /* 0x20000016ff168230 */ /* 0x000fe20000004100 */
[----:B------:R-:W-:Y:S05]  /*6ee0*/  @!P0 SHF.R.U64 R26, R54, 0x10, R55 ;  /* 0x00000010361a8819 */ /* 0x000fea0000001237 */
[----:B------:R-:W2:Y:S01]  /*6ef0*/  LDS.128 R40, [R2+0xc100] ;  /* 0x00c1000002287984 */ /* 0x000ea20000000c00 */
[----:B------:R-:W-:Y:S02]  /*6f00*/  @!P0 HADD2.F32 R26, -RZ, R26.H0_H0 ;  /* 0x2000001aff1a8230 */ /* 0x000fe40000004100 */
[----:B-1----:R-:W-:Y:S01]  /*6f10*/  @!P0 HADD2.F32 R3, -RZ, R31.H0_H0 ;  /* 0x2000001fff038230 */ /* 0x002fe20000004100 */
[----:B--2---:R-:W-:Y:S01]  /*6f20*/  @!P0 IMAD.MOV.U32 R13, RZ, RZ, R40 ;  /* 0x000000ffff0d8224 */ /* 0x004fe200078e0028 */
[----:B------:R-:W-:Y:S04]  /*6f30*/  @!P0 MOV R2, R16 ;  /* 0x0000001000028202 */ /* 0x000fe80000000f00 */
[--C-:B------:R-:W-:Y:S02]  /*6f40*/  @!P0 HADD2.F32 R8, -RZ, R13.reuse.H0_H0 ;  /* 0x2000000dff088230 */ /* 0x100fe40000004100 */
[--C-:B------:R-:W-:Y:S02]  /*6f50*/  @!P0 HADD2.F32 R5, -RZ, R2.reuse.H0_H0 ;  /* 0x20000002ff058230 */ /* 0x100fe40000004100 */
[----:B------:R-:W-:Y:S01]  /*6f60*/  @!P0 HADD2.F32 R4, -RZ, R2.H1_H1 ;  /* 0x30000002ff048230 */ /* 0x000fe20000004100 */
[CC--:B------:R-:W-:Y:S01]  /*6f70*/  @!P0 FMUL.FTZ R21, R8.reuse, R3.reuse ;  /* 0x0000000308158220 */ /* 0x0c0fe20000410000 */
[----:B------:R-:W-:Y:S01]  /*6f80*/  @!P0 HADD2.F32 R13, -RZ, R13.H1_H1 ;  /* 0x3000000dff0d8230 */ /* 0x000fe20000004100 */
[C---:B------:R-:W-:Y:S02]  /*6f90*/  @!P0 FMUL.FTZ R2, R5.reuse, R3 ;  /* 0x0000000305028220 */ /* 0x040fe40000410000 */
[-C--:B------:R-:W-:Y:S02]  /*6fa0*/  @!P0 FFMA.FTZ R48, R5, R12.reuse, -R21 ;  /* 0x0000000c05308223 */ /* 0x080fe40000010815 */
[----:B------:R-:W-:Y:S01]  /*6fb0*/  @!P0 FFMA.FTZ R2, R8, R12, R2 ;  /* 0x0000000c08028223 */ /* 0x000fe20000010002 */
[----:B------:R-:W-:Y:S01]  /*6fc0*/  @!P0 MOV R12, R41 ;  /* 0x00000029000c8202 */ /* 0x000fe20000000f00 */
[CC--:B------:R-:W-:Y:S01]  /*6fd0*/  @!P0 FMUL.FTZ R20, R13.reuse, R7.reuse ;  /* 0x000000070d148220 */ /* 0x0c0fe20000410000 */
[----:B------:R-:W-:Y:S01]  /*6fe0*/  @!P0 HADD2.F32 R8, -RZ, R6.H0_H0 ;  /* 0x20000006ff088230 */ /* 0x000fe20000004100 */
[C---:B------:R-:W-:Y:S02]  /*6ff0*/  @!P0 FMUL.FTZ R3, R4.reuse, R7 ;  /* 0x0000000704038220 */ /* 0x040fe40000410000 */
[----:B------:R-:W-:Y:S01]  /*7000*/  @!P0 IMAD.MOV.U32 R5, RZ, RZ, R17 ;  /* 0x000000ffff058224 */ /* 0x000fe200078e0011 */
[----:B------:R-:W-:Y:S01]  /*7010*/  @!P0 HADD2.F32 R21, -RZ, R12.H1_H1 ;  /* 0x3000000cff158230 */ /* 0x000fe20000004100 */
[-C--:B------:R-:W-:Y:S01]  /*7020*/  @!P0 FFMA.FTZ R45, R4, R15.reuse, -R20 ;  /* 0x0000000f042d8223 */ /* 0x080fe20000010814 */
[----:B------:R-:W-:Y:S01]  /*7030*/  @!P0 HADD2.F32 R20, -RZ, R58.H1_H1 ;  /* 0x3000003aff148230 */ /* 0x000fe20000004100 */
[----:B------:R-:W-:Y:S01]  /*7040*/  @!P0 FFMA.FTZ R3, R13, R15, R3 ;  /* 0x0000000f0d038223 */ /* 0x000fe20000010003 */
[----:B------:R-:W-:Y:S01]  /*7050*/  @!P0 HADD2.F32 R15, -RZ, R12.H0_H0 ;  /* 0x2000000cff0f8230 */ /* 0x000fe20000004100 */
[----:B------:R-:W-:Y:S01]  /*7060*/  @!P0 FMUL.FTZ R12, R21, R8 ;  /* 0x00000008150c8220 */ /* 0x000fe20000410000 */
[----:B------:R-:W-:Y:S02]  /*7070*/  @!P0 HADD2.F32 R4, -RZ, R31.H1_H1 ;  /* 0x3000001fff048230 */ /* 0x000fe40000004100 */
[--C-:B------:R-:W-:Y:S02]  /*7080*/  @!P0 HADD2.F32 R7, -RZ, R5.reuse.H0_H0 ;  /* 0x20000005ff078230 */ /* 0x100fe40000004100 */
[----:B------:R-:W-:Y:S01]  /*7090*/  @!P0 HADD2.F32 R6, -RZ, R5.H1_H1 ;  /* 0x30000005ff068230 */ /* 0x000fe20000004100 */
[-C--:B------:R-:W-:Y:S01]  /*70a0*/  @!P0 FMUL.FTZ R5, R15, R4.reuse ;  /* 0x000000040f058220 */ /* 0x080fe20000410000 */
[----:B------:R-:W-:Y:S01]  /*70b0*/  @!P0 HADD2.F32 R31, -RZ, R23.H0_H0 ;  /* 0x20000017ff1f8230 */ /* 0x000fe20000004100 */
[C---:B------:R-:W-:Y:S02]  /*70c0*/  @!P0 FMUL.FTZ R4, R7.reuse, R4 ;  /* 0x0000000407048220 */ /* 0x040fe40000410000 */
[----:B------:R-:W-:Y:S02]  /*70d0*/  @!P0 FFMA.FTZ R44, R7, R20, -R5 ;  /* 0x00000014072c8223 */ /* 0x000fe40000010805 */
[C---:B------:R-:W-:Y:S01]  /*70e0*/  @!P0 FMUL.FTZ R5, R6.reuse, R8 ;  /* 0x0000000806058220 */ /* 0x040fe20000410000 */
[----:B------:R-:W-:Y:S01]  /*70f0*/  @!P0 MOV R8, R43 ;  /* 0x0000002b00088202 */ /* 0x000fe20000000f00 */
[----:B------:R-:W-:Y:S02]  /*7100*/  @!P0 IMAD.MOV.U32 R7, RZ, RZ, R19 ;  /* 0x000000ffff078224 */ /* 0x000fe400078e0013 */
[----:B------:R-:W-:Y:S01]  /*7110*/  @!P0 FFMA.FTZ R39, R6, R22, -R12 ;  /* 0x0000001606278223 */ /* 0x000fe2000001080c */
[----:B------:R-:W-:Y:S01]  /*7120*/  @!P0 HADD2.F32 R6, -RZ, R32.H0_H0 ;  /* 0x20000020ff068230 */ /* 0x000fe20000004100 */
[----:B------:R-:W-:Y:S01]  /*7130*/  @!P0 FFMA.FTZ R4, R15, R20, R4 ;  /* 0x000000140f048223 */ /* 0x000fe20000010004 */
[--C-:B------:R-:W-:Y:S01]  /*7140*/  @!P0 HADD2.F32 R27, -RZ, R8.reuse.H0_H0 ;  /* 0x20000008ff1b8230 */ /* 0x100fe20000004100 */
[----:B------:R-:W-:Y:S01]  /*7150*/  @!P0 FFMA.FTZ R5, R21, R22, R5 ;  /* 0x0000001615058223 */ /* 0x000fe20000010005 */
[----:B------:R-:W-:Y:S01]  /*7160*/  @!P0 HADD2.F32 R12, -RZ, R9.H0_H0 ;  /* 0x20000009ff0c8230 */ /* 0x000fe20000004100 */
[----:B------:R-:W-:Y:S01]  /*7170*/  @!P0 F2FP.PACK_AB R20, R39, R44 ;  /* 0x0000002c2714823e */ /* 0x000fe200000000ff */
[--C-:B------:R-:W-:Y:S01]  /*7180*/  @!P0 HADD2.F32 R9, -RZ, R7.reuse.H0_H0 ;  /* 0x20000007ff098230 */ /* 0x100fe20000004100 */
[----:B------:R-:W-:Y:S01]  /*7190*/  @!P0 FMUL.FTZ R13, R27, R6 ;  /* 0x000000061b0d8220 */ /* 0x000fe20000410000 */
[----:B------:R-:W-:Y:S01]  /*71a0*/  @!P0 HADD2.F32 R7, -RZ, R7.H1_H1 ;  /* 0x30000007ff078230 */ /* 0x000fe20000004100 */
[----:B------:R-:W-:Y:S01]  /*71b0*/  @!P0 F2FP.PACK_AB R15, R45, R48 ;  /* 0x000000302d0f823e */ /* 0x000fe200000000ff */
[----:B------:R-:W-:Y:S01]  /*71c0*/  @!P0 IMAD.MOV.U32 R17, RZ, RZ, R20 ;  /* 0x000000ffff118224 */ /* 0x000fe200078e0014 */
[----:B------:R-:W-:Y:S01]  /*71d0*/  @!P0 HADD2.F32 R30, -RZ, R8.H1_H1 ;  /* 0x30000008ff1e8230 */ /* 0x000fe20000004100 */
[C---:B------:R-:W-:Y:S01]  /*71e0*/  @!P0 FMUL.FTZ R8, R9.reuse, R6 ;  /* 0x0000000609088220 */ /* 0x040fe20000410000 */
[----:B------:R-:W-:Y:S01]  /*71f0*/  @!P0 MOV R16, R15 ;  /* 0x0000000f00108202 */ /* 0x000fe20000000f00 */
[----:B------:R-:W-:Y:S01]  /*7200*/  @!P0 FFMA.FTZ R37, R9, R29, -R13 ;  /* 0x0000001d09258223 */ /* 0x000fe2000001080d */
[----:B------:R-:W-:Y:S01]  /*7210*/  @!P0 F2FP.PACK_AB R4, R5, R4 ;  /* 0x000000040504823e */ /* 0x000fe200000000ff */
[-C--:B------:R-:W-:Y:S02]  /*7220*/  @!P0 FMUL.FTZ R6, R30, R12.reuse ;  /* 0x0000000c1e068220 */ /* 0x080fe40000410000 */
[C---:B------:R-:W-:Y:S01]  /*7230*/  @!P0 FMUL.FTZ R9, R7.reuse, R12 ;  /* 0x0000000c07098220 */ /* 0x040fe20000410000 */
[----:B------:R-:W-:Y:S01]  /*7240*/  @!P0 MOV R12, R42 ;  /* 0x0000002a000c8202 */ /* 0x000fe20000000f00 */
[----:B------:R-:W-:Y:S01]  /*7250*/  @!P0 FFMA.FTZ R36, R7, R31, -R6 ;  /* 0x0000001f07248223 */ /* 0x000fe20000010806 */
[----:B------:R-:W-:Y:S01]  /*7260*/  @!P0 HADD2.F32 R6, -RZ, R32.H1_H1 ;  /* 0x30000020ff068230 */ /* 0x000fe20000004100 */
[----:B------:R-:W-:Y:S02]  /*7270*/  @!P0 IMAD.MOV.U32 R7, RZ, RZ, R18 ;  /* 0x000000ffff078224 */ /* 0x000fe400078e0012 */
[----:B------:R-:W-:Y:S01]  /*7280*/  @!P0 IMAD.MOV.U32 R41, RZ, RZ, R4 ;  /* 0x000000ffff298224 */ /* 0x000fe200078e0004 */
[--C-:B------:R-:W-:Y:S02]  /*7290*/  @!P0 HADD2.F32 R25, -RZ, R12.reuse.H1_H1 ;  /* 0x3000000cff198230 */ /* 0x100fe40000004100 */
[----:B------:R-:W-:Y:S02]  /*72a0*/  @!P0 HADD2.F32 R23, -RZ, R12.H0_H0 ;  /* 0x2000000cff178230 */ /* 0x000fe40000004100 */
[--C-:B------:R-:W-:Y:S01]  /*72b0*/  @!P0 HADD2.F32 R13, -RZ, R7.reuse.H0_H0 ;  /* 0x20000007ff0d8230 */ /* 0x100fe20000004100 */
[----:B------:R-:W-:Y:S01]  /*72c0*/  @!P0 FMUL.FTZ R32, R25, R14 ;  /* 0x0000000e19208220 */ /* 0x000fe20000410000 */
[----:B------:R-:W-:Y:S01]  /*72d0*/  @!P0 HADD2.F32 R12, -RZ, R7.H1_H1 ;  /* 0x30000007ff0c8230 */ /* 0x000fe20000004100 */
[-C--:B------:R-:W-:Y:S02]  /*72e0*/  @!P0 FMUL.FTZ R7, R23, R6.reuse ;  /* 0x0000000617078220 */ /* 0x080fe40000410000 */
[C---:B------:R-:W-:Y:S02]  /*72f0*/  @!P0 FMUL.FTZ R6, R13.reuse, R6 ;  /* 0x000000060d068220 */ /* 0x040fe40000410000 */
[----:B------:R-:W-:Y:S02]  /*7300*/  @!P0 FFMA.FTZ R13, R13, R24, -R7 ;  /* 0x000000180d0d8223 */ /* 0x000fe40000010807 */
[C---:B------:R-:W-:Y:S02]  /*7310*/  @!P0 FFMA.FTZ R32, R12.reuse, R26, -R32 ;  /* 0x0000001a0c208223 */ /* 0x040fe40000010820 */
[----:B------:R-:W-:Y:S01]  /*7320*/  @!P0 FMUL.FTZ R7, R12, R14 ;  /* 0x0000000e0c078220 */ /* 0x000fe20000410000 */
[----:B------:R-:W-:Y:S01]  /*7330*/  @!P0 F2FP.PACK_AB R14, R36, R37 ;  /* 0x00000025240e823e */ /* 0x000fe200000000ff */
[----:B------:R-:W-:Y:S01]  /*7340*/  @!P0 FFMA.FTZ R6, R23, R24, R6 ;  /* 0x0000001817068223 */ /* 0x000fe20000010006 */
[----:B------:R-:W-:Y:S01]  /*7350*/  @!P0 F2FP.PACK_AB R13, R32, R13 ;  /* 0x0000000d200d823e */ /* 0x000fe200000000ff */
[----:B------:R-:W-:Y:S01]  /*7360*/  @!P0 FFMA.FTZ R7, R25, R26, R7 ;  /* 0x0000001a19078223 */ /* 0x000fe20000010007 */
[----:B------:R-:W-:Y:S01]  /*7370*/  @!P0 F2FP.PACK_AB R12, R3, R2 ;  /* 0x00000002030c823e */ /* 0x000fe200000000ff */
[----:B------:R-:W-:Y:S01]  /*7380*/  @!P0 FFMA.FTZ R8, R27, R29, R8 ;  /* 0x0000001d1b088223 */ /* 0x000fe20000010008 */
[----:B------:R-:W-:Y:S01]  /*7390*/  @!P0 MOV R18, R13 ;  /* 0x0000000d00128202 */ /* 0x000fe20000000f00 */
[----:B------:R-:W-:Y:S01]  /*73a0*/  @!P0 IMAD.MOV.U32 R19, RZ, RZ, R14 ;  /* 0x000000ffff138224 */ /* 0x000fe200078e000e */
[----:B------:R-:W-:Y:S01]  /*73b0*/  @!P0 F2FP.PACK_AB R3, R7, R6 ;  /* 0x000000060703823e */ /* 0x000fe200000000ff */
[----:B------:R-:W-:Y:S01]  /*73c0*/  @!P0 FFMA.FTZ R9, R30, R31, R9 ;  /* 0x0000001f1e098223 */ /* 0x000fe20000010009 */
[----:B------:R-:W-:Y:S02]  /*73d0*/  @!P0 MOV R40, R12 ;  /* 0x0000000c00288202 */ /* 0x000fe40000000f00 */
[----:B------:R1:W-:Y:S01]  /*73e0*/  ST.E.128 [R46.64], R16 ;  /* 0x000000102e007985 */ /* 0x0003e2000c101d0c */
[----:B------:R-:W-:Y:S02]  /*73f0*/  @!P0 MOV R42, R3 ;  /* 0x00000003002a8202 */ /* 0x000fe40000000f00 */
[----:B------:R-:W-:Y:S04]  /*7400*/  @!P0 F2FP.PACK_AB R2, R9, R8 ;  /* 0x000000080902823e */ /* 0x000fe800000000ff */
        /* <DEDUP_REMOVED lines=8> */
.L_x_2255:
        /* <DEDUP_REMOVED lines=21> */
[C---:B------:R-:W-:Y:S02]  /*75e0*/  ISETP.GE.AND P3, PT, R209.reuse, c[0x0][0x1d4], PT ;  /* 0x00007500d1007a0c */ /* 0x040fe40003f66270 */
[----:B------:R-:W-:Y:S09]  /*75f0*/  ISETP.GE.AND P2, PT, R208, c[0x0][0x1d4], PT ;  /* 0x00007500d0007a0c */ /* 0x000ff20003f46270 */
        /* <DEDUP_REMOVED lines=29> */
.L_x_2259:
[----:B--2-4-:R-:W-:Y:S05]  /*77d0*/  BSYNC B1 ;  /* 0x0000000000017941 */ /* 0x014fea0003800000 */
.L_x_2254:
[----:B------:R-:W-:Y:S01]  /*77e0*/  ISETP.GT.AND P0, PT, R28, R33, PT ;  /* 0x000000211c00720c */ /* 0x000fe20003f04270 */
[----:B-1----:R-:W-:Y:S01]  /*77f0*/  IMAD R8, R75, c[0x0][0x218], RZ ;  /* 0x000086004b087a24 */ /* 0x002fe200078e02ff */
[C---:B------:R-:W-:Y:S01]  /*7800*/  ISETP.GE.AND P1, PT, R38.reuse, 0x1, PT ;  /* 0x000000012600780c */ /* 0x040fe20003f26270 */
[----:B------:R-:W-:Y:S01]  /*7810*/  BSSY B0, `(.L_x_2276) ;  /* 0x000004a000007945 */ /* 0x000fe20003800000 */
[C---:B-----5:R-:W-:Y:S01]  /*7820*/  IADD3 R3, R38.reuse, 0x1, RZ ;  /* 0x0000000126037810 */ /* 0x060fe20007ffe0ff */
[----:B------:R-:W-:Y:S08]  /*7830*/  IMAD R8, R69, c[0x0][0x21c], R8 ;  /* 0x0000870045087a24 */ /* 0x000ff000078e0208 */
[----:B------:R-:W-:Y:S01]  /*7840*/  @P0 IMAD R2, R38, 0x6000, R10 ;  /* 0x0000600026020824 */ /* 0x000fe200078e020a */
[----:B------:R-:W-:Y:S01]  /*7850*/  SEL R38, R3, RZ, !P1 ;  /* 0x000000ff03267207 */ /* 0x000fe20004800000 */
[----:B------:R-:W-:Y:S01]  /*7860*/  @P0 IMAD.MOV.U32 R6, RZ, RZ, R86 ;  /* 0x000000ffff060224 */ /* 0x000fe200078e0056 */
        /* <DEDUP_REMOVED lines=37> */
[C---:B------:R-:W-:Y:S02]  /*7ac0*/  ISETP.GE.AND P3, PT, R209.reuse, c[0x0][0x1d4], PT ;  /* 0x00007500d1007a0c */ /* 0x040fe40003f66270 */
[----:B------:R-:W-:Y:S09]  /*7ad0*/  ISETP.GE.AND P2, PT, R208, c[0x0][0x1d4], PT ;  /* 0x00007500d0007a0c */ /* 0x000ff20003f46270 */
        /* <DEDUP_REMOVED lines=29> */
.L_x_2277:
[----:B-12-4-:R-:W-:Y:S05]  /*7cb0*/  BSYNC B0 ;  /* 0x0000000000007941 */ /* 0x016fea0003800000 */
.L_x_2276:
        /* <DEDUP_REMOVED lines=33> */
.L_x_2253:
[----:B------:R-:W-:Y:S02]  /*7ed0*/  IMAD.MOV.U32 R0, RZ, RZ, c[0x0][0x2c4] ;  /* 0x0000b100ff007624 */ /* 0x000fe400078e00ff */
[----:B------:R-:W-:-:S03]  /*7ee0*/  IMAD.MOV.U32 R3, RZ, RZ, c[0x0][0x32c] ;  /* 0x0000cb00ff037624 */ /* 0x000fc600078e00ff */
[----:B------:R-:W-:Y:S02]  /*7ef0*/  ISETP.NE.AND P3, PT, R0, 0x1, PT ;  /* 0x000000010000780c */ /* 0x000fe40003f65270 */
[----:B------:R-:W-:Y:S02]  /*7f00*/  IADD3 R0, R227, 0x7f, RZ ;  /* 0x0000007fe3007810 */ /* 0x000fe40007ffe0ff */
[----:B------:R-:W-:-:S09]  /*7f10*/  ISETP.GE.AND P1, PT, R3, 0x1, PT ;  /* 0x000000010300780c */ /* 0x000fd20003f26270 */
[----:B-1----:R-:W-:-:S05]  /*7f20*/  @P3 IMAD.HI.U32 R2, R0, c[0x0][0x2c8], RZ ;  /* 0x0000b20000023a27 */ /* 0x002fca00078e00ff */
[----:B------:R-:W-:-:S05]  /*7f30*/  @P3 SHF.R.U32.HI R0, RZ, c[0x0][0x2cc], R2 ;  /* 0x0000b300ff003a19 */ /* 0x000fca0000011602 */
[----:B------:R-:W-:-:S05]  /*7f40*/  IMAD.IADD R0, R246, 0x1, R0 ;  /* 0x00000001f6007824 */ /* 0x000fca00078e0200 */
[----:B------:R-:W-:Y:S01]  /*7f50*/  IADD3 R3, R0, c[0x0][0x328], RZ ;  /* 0x0000ca0000037a10 */ /* 0x000fe20007ffe0ff */
        /* <DEDUP_REMOVED lines=12> */
.L_x_2281:
[----:B------:R-:W-:-:S04]  /*8020*/  MOV R0, 0x1 ;  /* 0x0000000100007802 */ /* 0x000fc80000000f00 */
[----:B------:R-:W-:-:S13]  /*8030*/  ISETP.NE.AND P0, PT, R0, c[0x0][0x32c], PT ;  /* 0x0000cb0000007a0c */ /* 0x000fda0003f05270 */
[----:B------:R-:W-:-:S05]  /*8040*/  @P0 IMAD.HI.U32 R0, R2, c[0x0][0x330], RZ ;  /* 0x0000cc0002000a27 */ /* 0x000fca00078e00ff */
[----:B------:R-:W-:Y:S02]  /*8050*/  @P0 SHF.R.U32.HI R2, RZ, c[0x0][0x334], R0 ;  /* 0x0000cd00ff020a19 */ /* 0x000fe40000011600 */
.L_x_2282:
[----:B------:R-:W-:Y:S05]  /*8060*/  BSYNC B0 ;  /* 0x0000000000007941 */ /* 0x000fea0003800000 */
.L_x_2280:
[----:B------:R-:W-:-:S05]  /*8070*/  MOV R0, c[0x0][0x32c] ;  /* 0x0000cb0000007a02 */ /* 0x000fca0000000f00 */
[----:B------:R-:W-:-:S05]  /*8080*/  IMAD R2, R2, R0, c[0x0][0x32c] ;  /* 0x0000cb0002027624 */ /* 0x000fca00078e0200 */
[----:B------:R-:W-:-:S04]  /*8090*/  IMNMX R3, R3, R2, PT ;  /* 0x0000000203037217 */ /* 0x000fc80003800200 */
.L_x_2279:
        /* <DEDUP_REMOVED lines=21> */
.L_x_2285:
[----:B------:R-:W-:-:S04]  /*81f0*/  MOV R3, c[0x0][0x32c] ;  /* 0x0000cb0000037a02 */ /* 0x000fc80000000f00 */
[----:B------:R-:W-:-:S13]  /*8200*/  ISETP.NE.AND P0, PT, R3, 0x1, PT ;  /* 0x000000010300780c */ /* 0x000fda0003f05270 */
[----:B------:R-:W-:-:S05]  /*8210*/  @P0 IMAD.HI.U32 R3, R0, c[0x0][0x330], RZ ;  /* 0x0000cc0000030a27 */ /* 0x000fca00078e00ff */
[----:B------:R-:W-:Y:S02]  /*8220*/  @P0 SHF.R.U32.HI R0, RZ, c[0x0][0x334], R3 ;  /* 0x0000cd00ff000a19 */ /* 0x000fe40000011603 */
.L_x_2286:
[----:B------:R-:W-:Y:S05]  /*8230*/  BSYNC B0 ;  /* 0x0000000000007941 */ /* 0x000fea0003800000 */
.L_x_2284:
[----:B------:R-:W-:-:S05]  /*8240*/  IMAD R0, R0, c[0x0][0x32c], RZ ;  /* 0x0000cb0000007a24 */ /* 0x000fca00078e02ff */
[----:B------:R-:W-:-:S04]  /*8250*/  IMNMX R2, R2, R0, !PT ;  /* 0x0000000002027217 */ /* 0x000fc80007800200 */
.L_x_2283:
        /* <DEDUP_REMOVED lines=37> */
.L_x_2288:
[----:B------:R-:W-:Y:S05]  /*84b0*/  BSYNC B0 ;  /* 0x0000000000007941 */ /* 0x000fea0003800000 */
.L_x_2287:
        /* <DEDUP_REMOVED lines=61> */
[----:B------:R-:W-:Y:S01]  /*8890*/  SHF.R.S32.HI R0, RZ, 0x1f, R135 ;  /* 0x0000001fff007819 */ /* 0x000fe20000011487 */
[----:B------:R-:W-:Y:S01]  /*88a0*/  IMAD R4, R217, 0x20, R232 ;  /* 0x00000020d9047824 */ /* 0x000fe200078e02e8 */
        /* <DEDUP_REMOVED lines=11> */
[----:B-1----:R-:W-:-:S05]  /*8960*/  IMAD.WIDE.U32 R2, R135, c[0x0][0x178], RZ ;  /* 0x00005e0087027a25 */ /* 0x002fca00078e00ff */
[----:B------:R-:W-:Y:S02]  /*8970*/  IADD3 R3, R3, R0, RZ ;  /* 0x0000000003037210 */ /* 0x000fe40007ffe0ff */
        /* <DEDUP_REMOVED lines=19> */
[----:B------:R-:W-:Y:S01]  /*8ab0*/  IMAD R0, R5, c[0x0][0x1a8], RZ ;  /* 0x00006a0005007a24 */ /* 0x000fe200078e02ff */
[----:B------:R-:W-:-:S03]  /*8ac0*/  IADD3 R5, R232, R227, RZ ;  /* 0x000000e3e8057210 */ /* 0x000fc60007ffe0ff */
[C---:B------:R-:W-:Y:S02]  /*8ad0*/  IMAD R0, R4.reuse, c[0x0][0x1ac], R0 ;  /* 0x00006b0004007a24 */ /* 0x040fe400078e0200 */
[----:B------:R-:W-:-:S04]  /*8ae0*/  IMAD.WIDE.U32 R2, R4, c[0x0][0x1a8], R2 ;  /* 0x00006a0004027a25 */ /* 0x000fc800078e0002 */
[----:B------:R-:W-:Y:S01]  /*8af0*/  IMAD.IADD R0, R3, 0x1, R0 ;  /* 0x0000000103007824 */ /* 0x000fe200078e0200 */
[----:B------:R-:W-:-:S04]  /*8b00*/  LEA R13, P0, R2, c[0x0][0x160], 0x1 ;  /* 0x00005800020d7a11 */ /* 0x000fc800078008ff */
[----:B------:R-:W-:Y:S01]  /*8b10*/  LEA.HI.X R12, R2, c[0x0][0x164], R0, 0x1, P0 ;  /* 0x00005900020c7a11 */ /* 0x000fe200000f0c00 */
[----:B------:R-:W-:Y:S01]  /*8b20*/  @!P1 IMAD.MOV.U32 R14, RZ, RZ, R239 ;  /* 0x000000ffff0e9224 */ /* 0x000fe200078e00ef */
[----:B------:R-:W-:Y:S05]  /*8b30*/  BRA.DIV ~URZ, `(.L_x_2290) ;  /* 0x0001bae27f007947 */ /* 0x000fea000b800000 */
[----:B------:R1:W2:Y:S02]  /*8b40*/  SHFL.IDX PT, R4, R12, RZ, 0x181f ;  /* 0x00181fff0c047589 */ /* 0x0002a400000e0000 */
.L_x_2494:
[----:B------:R-:W-:Y:S05]  /*8b50*/  BRA.DIV ~URZ, `(.L_x_2291) ;  /* 0x0001bb327f007947 */ /* 0x000fea000b800000 */
[----:B------:R3:W4:Y:S02]  /*8b60*/  SHFL.IDX PT, R0, R13, RZ, 0x181f ;  /* 0x00181fff0d007589 */ /* 0x00072400000e0000 */
.L_x_2495:
[----:B------:R-:W-:Y:S01]  /*8b70*/  IMAD R37, R211, c[0x0][0x2c4], RZ ;  /* 0x0000b100d3257a24 */ /* 0x000fe200078e02ff */
[----:B------:R-:W-:Y:S04]  /*8b80*/  BSSY B0, `(.L_x_2292) ;  /* 0x000000f000007945 */ /* 0x000fe80003800000 */
[----:B------:R-:W-:-:S13]  /*8b90*/  ISETP.GE.AND P0, PT, R5, R37, PT ;  /* 0x000000250500720c */ /* 0x000fda0003f06270 */
[----:B------:R-:W-:Y:S05]  /*8ba0*/  @P0 BRA `(.L_x_2293) ;  /* 0x000000c000000947 */ /* 0x000fea0003800000 */
[-C--:B----4-:R-:W-:Y:S02]  /*8bb0*/  LEA R8, P0, R200, R0.reuse, 0x1 ;  /* 0x00000000c8087211 */ /* 0x090fe400078008ff */
[----:B------:R-:W-:Y:S02]  /*8bc0*/  LEA R6, P1, R202, R0, 0x1 ;  /* 0x00000000ca067211 */ /* 0x000fe400078208ff */
[----:B--2---:R-:W-:Y:S02]  /*8bd0*/  LEA.HI.X R9, R200, R4, R201, 0x1, P0 ;  /* 0x00000004c8097211 */ /* 0x004fe400000f0cc9 */
[----:B------:R-:W-:Y:S02]  /*8be0*/  LEA R2, P0, R196, R0, 0x1 ;  /* 0x00000000c4027211 */ /* 0x000fe400078008ff */
        /* <DEDUP_REMOVED lines=8> */
.L_x_2293:
[----:B------:R-:W-:Y:S05]  /*8c70*/  BSYNC B0 ;  /* 0x0000000000007941 */ /* 0x000fea0003800000 */
.L_x_2292:
[----:B------:R-:W-:Y:S05]  /*8c80*/  BRA.DIV ~URZ, `(.L_x_2294) ;  /* 0x0001ba727f007947 */ /* 0x000fea000b800000 */
[----:B--2---:R2:W1:Y:S04]  /*8c90*/  SHFL.IDX PT, R4, R12, 0x1, 0x181f ;  /* 0x00381f000c047f89 */ /* 0x00446800000e0000 */
[----:B----4-:R2:W4:Y:S02]  /*8ca0*/  SHFL.IDX PT, R0, R13, 0x1, 0x181f ;  /* 0x00381f000d007f89 */ /* 0x01052400000e0000 */
.L_x_2496:
[----:B------:R-:W-:Y:S01]  /*8cb0*/  IADD3 R2, R5, 0x20, RZ ;  /* 0x0000002005027810 */ /* 0x000fe20007ffe0ff */
[----:B------:R-:W-:Y:S03]  /*8cc0*/  BSSY B0, `(.L_x_2295) ;  /* 0x000000f000007945 */ /* 0x000fe60003800000 */
[----:B------:R-:W-:-:S13]  /*8cd0*/  ISETP.GE.AND P0, PT, R2, R37, PT ;  /* 0x000000250200720c */ /* 0x000fda0003f06270 */
[----:B------:R-:W-:Y:S05]  /*8ce0*/  @P0 BRA `(.L_x_2296) ;  /* 0x000000c000000947 */ /* 0x000fea0003800000 */
[-C--:B----4-:R-:W-:Y:S02]  /*8cf0*/  LEA R8, P0, R200, R0.reuse, 0x1 ;  /* 0x00000000c8087211 */ /* 0x090fe400078008ff */
[----:B------:R-:W-:Y:S02]  /*8d00*/  LEA R6, P1, R202, R0, 0x1 ;  /* 0x00000000ca067211 */ /* 0x000fe400078208ff */
[----:B-1----:R-:W-:Y:S02]  /*8d10*/  LEA.HI.X R9, R200, R4, R201, 0x1, P0 ;  /* 0x00000004c8097211 */ /* 0x002fe400000f0cc9 */
        /* <DEDUP_REMOVED lines=9> */
.L_x_2296:
[----:B------:R-:W-:Y:S05]  /*8db0*/  BSYNC B0 ;  /* 0x0000000000007941 */ /* 0x000fea0003800000 */
.L_x_2295:
[----:B------:R-:W-:Y:S05]  /*8dc0*/  BRA.DIV ~URZ, `(.L_x_2297) ;  /* 0x0001ba027f007947 */ /* 0x000fea000b800000 */
[----:B-1----:R1:W2:Y:S02]  /*8dd0*/  SHFL.IDX PT, R4, R12, 0x2, 0x181f ;  /* 0x00581f000c047f89 */ /* 0x0022a400000e0000 */
.L_x_2497:
[----:B------:R-:W-:Y:S05]  /*8de0*/  BRA.DIV ~URZ, `(.L_x_2298) ;  /* 0x0001ba527f007947 */ /* 0x000fea000b800000 */
[----:B----4-:R4:W1:Y:S02]  /*8df0*/  SHFL.IDX PT, R0, R13, 0x2, 0x181f ;  /* 0x00581f000d007f89 */ /* 0x01086400000e0000 */
.L_x_2498:
[----:B------:R-:W-:Y:S01]  /*8e00*/  IADD3 R2, R5, 0x40, RZ ;  /* 0x0000004005027810 */ /* 0x000fe20007ffe0ff */
[----:B------:R-:W-:Y:S03]  /*8e10*/  BSSY B0, `(.L_x_2299) ;  /* 0x000000f000007945 */ /* 0x000fe60003800000 */
[----:B------:R-:W-:-:S13]  /*8e20*/  ISETP.GE.AND P0, PT, R2, R37, PT ;  /* 0x000000250200720c */ /* 0x000fda0003f06270 */
[----:B------:R-:W-:Y:S05]  /*8e30*/  @P0 BRA `(.L_x_2300) ;  /* 0x000000c000000947 */ /* 0x000fea0003800000 */
[-C--:B-1----:R-:W-:Y:S02]  /*8e40*/  LEA R8, P0, R200, R0.reuse, 0x1 ;  /* 0x00000000c8087211 */ /* 0x082fe400078008ff */
        /* <DEDUP_REMOVED lines=11> */
.L_x_2300:
[----:B------:R-:W-:Y:S05]  /*8f00*/  BSYNC B0 ;  /* 0x0000000000007941 */ /* 0x000fea0003800000 */
.L_x_2299:
[----:B------:R-:W-:Y:S05]  /*8f10*/  BRA.DIV ~URZ, `(.L_x_2301) ;  /* 0x0001b9927f007947 */ /* 0x000fea000b800000 */
[----:B--2---:R2:W3:Y:S04]  /*8f20*/  SHFL.IDX PT, R4, R12, 0x3, 0x181f ;  /* 0x00781f000c047f89 */ /* 0x0044e800000e0000 */
[----:B-1----:R2:W1:Y:S02]  /*8f30*/  SHFL.IDX PT, R0, R13, 0x3, 0x181f ;  /* 0x00781f000d007f89 */ /* 0x00246400000e0000 */
.L_x_2499:
[----:B------:R-:W-:Y:S01]  /*8f40*/  IADD3 R2, R5, 0x60, RZ ;  /* 0x0000006005027810 */ /* 0x000fe20007ffe0ff */
[----:B-----5:R-:W-:-:S03]  /*8f50*/  IMAD.WIDE.U32 R220, R14, c[0x0][0x2b0], RZ ;  /* 0x0000ac000edc7a25 */ /* 0x020fc600078e00ff */
[----:B------:R-:W-:-:S13]  /*8f60*/  ISETP.GE.AND P0, PT, R2, R37, PT ;  /* 0x000000250200720c */ /* 0x000fda0003f06270 */
        /* <DEDUP_REMOVED lines=31> */
[----:B------:R-:W-:Y:S01]  /*9160*/  IMAD.WIDE.U32 R222, R15, c[0x0][0x210], RZ ;  /* 0x000084000fde7a25 */ /* 0x000fe200078e00ff */
[----:B------:R-:W-:-:S03]  /*9170*/  SHF.L.U64.HI R16, R200, 0x1, R201 ;  /* 0x00000001c8107819 */ /* 0x000fc600000102c9 */
[C---:B------:R-:W-:Y:S01]  /*9180*/  IMAD.SHL.U32 R17, R202.reuse, 0x2, RZ ;  /* 0x00000002ca117824 */ /* 0x040fe200078e00ff */
[----:B------:R-:W-:Y:S01]  /*9190*/  SHF.L.U64.HI R19, R202, 0x1, R213 ;  /* 0x00000001ca137819 */ /* 0x000fe200000102d5 */
[----:B------:R-:W-:Y:S01]  /*91a0*/  IMAD.MOV.U32 R0, RZ, RZ, R2 ;  /* 0x000000ffff007224 */ /* 0x000fe200078e0002 */
[----:B------:R-:W-:Y:S01]  /*91b0*/  @P6 SHF.R.U32.HI R0, RZ, c[0x0][0x2c0], R3 ;  /* 0x0000b000ff006a19 */ /* 0x000fe20000011603 */
[----:B------:R-:W-:Y:S02]  /*91c0*/  IMAD.IADD R101, R210, 0x1, -R104 ;  /* 0x00000001d2657824 */ /* 0x000fe400078e0a68 */
[----:B------:R-:W-:Y:S01]  /*91d0*/  IMAD.SHL.U32 R20, R196, 0x2, RZ ;  /* 0x00000002c4147824 */ /* 0x000fe200078e00ff */
[----:B------:R-:W-:Y:S02]  /*91e0*/  @!P0 IADD3 R3, P1, R0, R220, RZ ;  /* 0x000000dc00038210 */ /* 0x000fe40007f3e0ff */
[----:B------:R-:W-:Y:S02]  /*91f0*/  SHF.L.U64.HI R18, R196, 0x1, R212 ;  /* 0x00000001c4127819 */ /* 0x000fe400000102d4 */
[----:B------:R-:W-:-:S02]  /*9200*/  @!P0 LEA.HI.X.SX32 R5, R0, R225, 0x1, P1 ;  /* 0x000000e100058211 */ /* 0x000fc400008f0eff */
[C---:B------:R-:W-:Y:S02]  /*9210*/  @!P0 LEA R4, P1, R3.reuse, c[0x0][0x2a0], 0x2 ;  /* 0x0000a80003048a11 */ /* 0x040fe400078210ff */
[----:B------:R-:W-:Y:S02]  /*9220*/  ISETP.GT.AND P5, PT, R22, 0x3f, PT ;  /* 0x0000003f1600780c */ /* 0x000fe40003fa4270 */
[----:B------:R-:W-:Y:S02]  /*9230*/  @!P0 LEA.HI.X R5, R3, c[0x0][0x2a4], R5, 0x2, P1 ;  /* 0x0000a90003058a11 */ /* 0x000fe400008f1405 */
[----:B------:R-:W-:-:S03]  /*9240*/  @P6 LOP3.LUT R205, R205, 0x8, RZ, 0xfc, !PT ;  /* 0x00000008cdcd6812 */ /* 0x000fc600078efcff */
[----:B------:R1:W3:Y:S01]  /*9250*/  @!P0 LDG.E R190, [R4.64] ;  /* 0x0000000c04be8981 */ /* 0x0002e2000c1e1900 */
[----:B------:R-:W-:Y:S01]  /*9260*/  IMAD.MOV R0, RZ, RZ, -R0 ;  /* 0x000000ffff007224 */ /* 0x000fe200078e0a00 */
[----:B------:R-:W-:Y:S01]  /*9270*/  LOP3.LUT R205, R205, 0xfffffffe, RZ, 0xc0, !PT ;  /* 0xfffffffecdcd7812 */ /* 0x000fe200078ec0ff */
[----:B------:R-:W-:Y:S01]  /*9280*/  IMAD R224, R15, c[0x0][0x1ec], R219 ;  /* 0x00007b000fe07a24 */ /* 0x000fe200078e02db */
[----:B------:R-:W-:Y:S01]  /*9290*/  BSSY B0, `(.L_x_2302) ;  /* 0x00000a5000007945 */ /* 0x000fe20003800000 */
[----:B------:R-:W-:Y:S01]  /*92a0*/  IMAD R192, R0, c[0x0][0x2b8], R2 ;  /* 0x0000ae0000c07a24 */ /* 0x000fe200078e0202 */
[----:B------:R-:W-:Y:S01]  /*92b0*/  @P5 LOP3.LUT R205, R205, 0x1, RZ, 0xfc, !PT ;  /* 0x00000001cdcd5812 */ /* 0x000fe200078efcff */
[----:B--2---:R-:W-:Y:S02]  /*92c0*/  IMAD.IADD R12, R101, 0x1, -R232 ;  /* 0x00000001650c7824 */ /* 0x004fe400078e0ae8 */
[----:B------:R-:W-:-:S03]  /*92d0*/  IMAD.WIDE.U32 R2, R192, c[0x0][0x1e0], RZ ;  /* 0x00007800c0027a25 */ /* 0x000fc600078e00ff */
[----:B------:R-:W-:Y:S01]  /*92e0*/  ISETP.GE.AND P1, PT, R12, 0x1, PT ;  /* 0x000000010c00780c */ /* 0x000fe20003f26270 */
[----:B------:R-:W-:Y:S02]  /*92f0*/  IMAD R226, R15, c[0x0][0x214], R223 ;  /* 0x000085000fe27a24 */ /* 0x000fe400078e02df */
[----:B------:R-:W-:Y:S01]  /*9300*/  IMAD.SHL.U32 R15, R200, 0x2, RZ ;  /* 0x00000002c80f7824 */ /* 0x000fe200078e00ff */
[----:B-1----:R-:W-:-:S09]  /*9310*/  SHF.R.S32.HI R4, RZ, 0x1f, R192 ;  /* 0x0000001fff047819 */ /* 0x002fd200000114c0 */
[----:B------:R-:W-:Y:S02]  /*9320*/  @P1 ISETP.GE.AND P3, PT, R200, c[0x0][0x1d4], PT ;  /* 0x00007500c8001a0c */ /* 0x000fe40003f66270 */
[----:B------:R-:W-:Y:S01]  /*9330*/  @P1 ISETP.GE.AND P2, PT, R202, c[0x0][0x1d4], PT ;  /* 0x00007500ca001a0c */ /* 0x000fe20003f46270 */
[C---:B------:R-:W-:Y:S02]  /*9340*/  IMAD R0, R4.reuse, c[0x0][0x1e0], RZ ;  /* 0x0000780004007a24 */ /* 0x040fe400078e02ff */
[----:B------:R-:W-:Y:S02]  /*9350*/  IMAD R6, R4, c[0x0][0x208], RZ ;  /* 0x0000820004067a24 */ /* 0x000fe400078e02ff */
[C---:B------:R-:W-:Y:S02]  /*9360*/  IMAD R0, R192.reuse, c[0x0][0x1e4], R0 ;  /* 0x00007900c0007a24 */ /* 0x040fe400078e0200 */
[----:B------:R-:W-:Y:S02]  /*9370*/  IMAD R6, R192, c[0x0][0x20c], R6 ;  /* 0x00008300c0067a24 */ /* 0x000fe400078e0206 */
[----:B------:R-:W-:Y:S01]  /*9380*/  IMAD.IADD R3, R3, 0x1, R0 ;  /* 0x0000000103037824 */ /* 0x000fe200078e0200 */
[----:B---3--:R-:W-:-:S03]  /*9390*/  SHF.R.S32.HI R14, RZ, 0x1f, R190 ;  /* 0x0000001fff0e7819 */ /* 0x008fc600000114be */
[----:B------:R-:W-:-:S04]  /*93a0*/  IMAD.WIDE.U32 R2, R190, c[0x0][0x1f0], R2 ;  /* 0x00007c00be027a25 */ /* 0x000fc800078e0002 */
[----:B------:R-:W-:-:S04]  /*93b0*/  IMAD R0, R14, c[0x0][0x1f0], RZ ;  /* 0x00007c000e007a24 */ /* 0x000fc800078e02ff */
[----:B------:R-:W-:Y:S01]  /*93c0*/  IMAD R5, R190, c[0x0][0x1f4], R0 ;  /* 0x00007d00be057a24 */ /* 0x000fe200078e0200 */
[----:B------:R-:W-:-:S04]  /*93d0*/  IADD3 R0, P0, R2, R218, RZ ;  /* 0x000000da02007210 */ /* 0x000fc80007f1e0ff */
[----:B------:R-:W-:Y:S02]  /*93e0*/  IADD3.X R3, R224, R3, R5, P0, !PT ;  /* 0x00000003e0037210 */ /* 0x000fe400007fe405 */
[----:B------:R-:W-:-:S04]  /*93f0*/  LEA R2, P0, R0, c[0x0][0x1c8], 0x1 ;  /* 0x0000720000027a11 */ /* 0x000fc800078008ff */
[----:B------:R-:W-:Y:S01]  /*9400*/  LEA.HI.X R5, R0, c[0x0][0x1cc], R3, 0x1, P0 ;  /* 0x0000730000057a11 */ /* 0x000fe200000f0c03 */
[----:B------:R-:W-:Y:S04]  /*9410*/  SHFL.IDX PT, R9, R2, 0x1, 0x181f ;  /* 0x00381f0002097f89 */ /* 0x000fe800000e0000 */
[----:B------:R1:W2:Y:S04]  /*9420*/  SHFL.IDX PT, R0, R2, RZ, 0x181f ;  /* 0x00181fff02007589 */ /* 0x0002a800000e0000 */
[----:B------:R-:W3:Y:S04]  /*9430*/  SHFL.IDX PT, R8, R5, RZ, 0x181f ;  /* 0x00181fff05087589 */ /* 0x000ee800000e0000 */
[----:B----4-:R3:W4:Y:S01]  /*9440*/  SHFL.IDX PT, R13, R5, 0x1, 0x181f ;  /* 0x00381f00050d7f89 */ /* 0x01072200000e0000 */
[----:B-1----:R-:W-:Y:S01]  /*9450*/  IMAD.WIDE.U32 R2, R192, c[0x0][0x208], RZ ;  /* 0x00008200c0027a25 */ /* 0x002fe200078e00ff */
[----:B--2---:R-:W-:-:S03]  /*9460*/  @P1 LEA R4, P0, R200, R0, 0x1 ;  /* 0x00000000c8041211 */ /* 0x004fc600078008ff */
[----:B------:R-:W-:Y:S01]  /*9470*/  IMAD.IADD R3, R3, 0x1, R6 ;  /* 0x0000000103037824 */ /* 0x000fe200078e0206 */
[----:B------:R-:W-:Y:S02]  /*9480*/  @P1 LEA R6, P4, R202, R0, 0x1 ;  /* 0x00000000ca061211 */ /* 0x000fe400078808ff */
[-C--:B---3--:R-:W-:Y:S01]  /*9490*/  @P1 LEA.HI.X R5, R200, R8.reuse, R201, 0x1, P0 ;  /* 0x00000008c8051211 */ /* 0x088fe200000f0cc9 */
[----:B------:R-:W-:Y:S01]  /*94a0*/  IMAD.WIDE.U32 R2, R190, c[0x0][0x218], R2 ;  /* 0x00008600be027a25 */ /* 0x000fe200078e0002 */
[----:B------:R-:W-:Y:S02]  /*94b0*/  ISETP.GE.AND P0, PT, R12, 0x21, PT ;  /* 0x000000210c00780c */ /* 0x000fe40003f06270 */
[----:B------:R-:W-:Y:S01]  /*94c0*/  @P1 LEA.HI.X R7, R202, R8, R213, 0x1, P4 ;  /* 0x00000008ca071211 */ /* 0x000fe200020f0cd5 */
[----:B------:R1:W-:Y:S04]  /*94d0*/  @P1 LDGSTS.E.BYPASS.LTC128B.128 [R144+0xc100], [R4.64], !P3 ;  /* 0x0c10000004901fae */ /* 0x0003e8000d901d4c */
[----:B------:R2:W-:Y:S06]  /*94e0*/  @P1 LDGSTS.E.BYPASS.LTC128B.128 [R144+0xe100], [R6.64], !P2 ;  /* 0x0e10000006901fae */ /* 0x0005ec000d101d4c */
[----:B------:R-:W-:Y:S01]  /*94f0*/  @P0 ISETP.GE.AND P4, PT, R200, c[0x0][0x1d4], PT ;  /* 0x00007500c8000a0c */ /* 0x000fe20003f86270 */
[----:B-1----:R-:W-:Y:S01]  /*9500*/  IMAD R5, R14, c[0x0][0x218], RZ ;  /* 0x000086000e057a24 */ /* 0x002fe200078e02ff */
[----:B------:R-:W-:-:S02]  /*9510*/  @P1 LEA R4, P2, R196, R0, 0x1 ;  /* 0x00000000c4041211 */ /* 0x000fc400078408ff */
[----:B------:R-:W-:Y:S01]  /*9520*/  IADD3 R0, P3, R2, R222, RZ ;  /* 0x000000de02007210 */ /* 0x000fe20007f7e0ff */
[----:B--2---:R-:W-:Y:S01]  /*9530*/  IMAD R6, R190, c[0x0][0x21c], R5 ;  /* 0x00008700be067a24 */ /* 0x004fe200078e0205 */
[----:B------:R-:W-:Y:S02]  /*9540*/  @P1 LEA.HI.X R5, R196, R8, R212, 0x1, P2 ;  /* 0x00000008c4051211 */ /* 0x000fe400010f0cd4 */
[----:B------:R-:W-:Y:S02]  /*9550*/  @P0 LEA R2, P2, R200, R9, 0x1 ;  /* 0x00000009c8020211 */ /* 0x000fe400078408ff */
[----:B------:R-:W-:Y:S02]  /*9560*/  IADD3.X R6, R226, R3, R6, P3, !PT ;  /* 0x00000003e2067210 */ /* 0x000fe40001ffe406 */
[----:B----4-:R-:W-:Y:S02]  /*9570*/  @P0 LEA.HI.X R3, R200, R13, R201, 0x1, P2 ;  /* 0x0000000dc8030211 */ /* 0x010fe400010f0cc9 */
[----:B------:R-:W-:-:S02]  /*9580*/  @P1 ISETP.GE.AND P2, PT, R196, c[0x0][0x1d4], PT ;  /* 0x00007500c4001a0c */ /* 0x000fc40003f46270 */
[----:B------:R-:W-:-:S04]  /*9590*/  LEA R8, P3, R0, c[0x0][0x1f8], 0x1 ;  /* 0x00007e0000087a11 */ /* 0x000fc800078608ff */
[----:B------:R-:W-:Y:S02]  /*95a0*/  LEA.HI.X R14, R0, c[0x0][0x1fc], R6, 0x1, P3 ;  /* 0x00007f00000e7a11 */ /* 0x000fe400018f0c06 */
[----:B------:R-:W1:Y:S01]  /*95b0*/  SHFL.IDX PT, R6, R8, RZ, 0x181f ;  /* 0x00181fff08067589 */ /* 0x000e6200000e0000 */
[----:B------:R-:W-:-:S03]  /*95c0*/  @P0 ISETP.GE.AND P3, PT, R202, c[0x0][0x1d4], PT ;  /* 0x00007500ca000a0c */ /* 0x000fc60003f66270 */
[----:B------:R-:W2:Y:S04]  /*95d0*/  SHFL.IDX PT, R7, R14, RZ, 0x181f ;  /* 0x00181fff0e077589 */ /* 0x000ea800000e0000 */
[----:B------:R3:W-:Y:S01]  /*95e0*/  @P1 LDGSTS.E.BYPASS.LTC128B.128 [R144+0x10100], [R4.64], !P2 ;  /* 0x1010000004901fae */ /* 0x0007e2000d101d4c */
[----:B------:R-:W-:-:S03]  /*95f0*/  @P0 ISETP.GE.AND P2, PT, R196, c[0x0][0x1d4], PT ;  /* 0x00007500c4000a0c */ /* 0x000fc60003f46270 */
[----:B------:R4:W-:Y:S01]  /*9600*/  @P0 LDGSTS.E.BYPASS.LTC128B.128 [R144+0xd100], [R2.64], !P4 ;  /* 0x0d10000002900fae */ /* 0x0009e2000e101d4c */
[----:B------:R-:W-:-:S03]  /*9610*/  ISETP.GE.AND P4, PT, R200, c[0x0][0x1d4], PT ;  /* 0x00007500c8007a0c */ /* 0x000fc60003f86270 */
[----:B------:R-:W5:Y:S01]  /*9620*/  SHFL.IDX PT, R0, R8, 0x1, 0x181f ;  /* 0x00381f0008007f89 */ /* 0x000f6200000e0000 */
[----:B---3--:R-:W-:-:S04]  /*9630*/  @P0 LEA R4, P1, R202, R9, 0x1 ;  /* 0x00000009ca040211 */ /* 0x008fc800078208ff */
[----:B------:R-:W-:Y:S02]  /*9640*/  @P0 LEA.HI.X R5, R202, R13, R213, 0x1, P1 ;  /* 0x0000000dca050211 */ /* 0x000fe400008f0cd5 */
[----:B----4-:R-:W-:-:S03]  /*9650*/  @P0 LEA R2, P1, R196, R9, 0x1 ;  /* 0x00000009c4020211 */ /* 0x010fc600078208ff */
        /* <DEDUP_REMOVED lines=14> */
[----:B------:R-:W-:Y:S01]  /*9740*/  IMAD.X R3, R7, 0x1, R19, P0 ;  /* 0x0000000107037824 */ /* 0x000fe200000e0613 */
[----:B---3--:R-:W-:-:S04]  /*9750*/  IADD3 R4, P0, R6, R20, RZ ;  /* 0x0000001406047210 */ /* 0x008fc80007f1e0ff */
[----:B------:R1:W-:Y:S01]  /*9760*/  LDGSTS.E.BYPASS.LTC128B.128 [R144+0x2100], [R2.64], !P1 ;  /* 0x0210000002907fae */ /* 0x0003e2000c901d4c */
[----:B------:R-:W-:Y:S01]  /*9770*/  ISETP.GE.AND P1, PT, R196, c[0x0][0x1d4], PT ;  /* 0x00007500c4007a0c */ /* 0x000fe20003f26270 */
[----:B------:R-:W-:-:S03]  /*9780*/  IMAD.X R5, R7, 0x1, R18, P0 ;  /* 0x0000000107057824 */ /* 0x000fc600000e0612 */
[C---:B------:R-:W-:Y:S02]  /*9790*/  ISETP.LT.OR P0, PT, R12.reuse, 0x1, P1 ;  /* 0x000000010c00780c */ /* 0x040fe40000f01670 */
[----:B------:R-:W-:-:S11]  /*97a0*/  ISETP.LT.OR P1, PT, R12, 0x21, P1 ;  /* 0x000000210c00780c */ /* 0x000fd60000f21670 */
[----:B------:R2:W-:Y:S01]  /*97b0*/  LDGSTS.E.BYPASS.LTC128B.128 [R144+0x4100], [R4.64], !P0 ;  /* 0x0410000004907fae */ /* 0x0005e2000c101d4c */
[----:B-----5:R-:W-:-:S03]  /*97c0*/  IADD3 R8, P0, R0, R15, RZ ;  /* 0x0000000f00087210 */ /* 0x020fc60007f1e0ff */
[----:B-1----:R-:W1:Y:S02]  /*97d0*/  SHFL.IDX PT, R2, R14, 0x1, 0x181f ;  /* 0x00381f000e027f89 */ /* 0x002e6400000e0000 */
[----:B-1----:R-:W-:Y:S01]  /*97e0*/  IMAD.X R9, R2, 0x1, R16, P0 ;  /* 0x0000000102097824 */ /* 0x002fe200000e0610 */
[----:B------:R-:W-:-:S04]  /*97f0*/  IADD3 R6, P0, R0, R17, RZ ;  /* 0x0000001100067210 */ /* 0x000fc80007f1e0ff */
[----:B------:R1:W-:Y:S01]  /*9800*/  LDGSTS.E.BYPASS.LTC128B.128 [R144+0x1100], [R8.64], !P4 ;  /* 0x0110000008907fae */ /* 0x0003e2000e101d4c */
[----:B------:R-:W-:Y:S01]  /*9810*/  IMAD.X R7, R2, 0x1, R19, P0 ;  /* 0x0000000102077824 */ /* 0x000fe200000e0613 */
[----:B--2---:R-:W-:-:S04]  /*9820*/  IADD3 R4, P0, R0, R20, RZ ;  /* 0x0000001400047210 */ /* 0x004fc80007f1e0ff */
[----:B------:R1:W-:Y:S01]  /*9830*/  LDGSTS.E.BYPASS.LTC128B.128 [R144+0x3100], [R6.64], !P2 ;  /* 0x0310000006907fae */ /* 0x0003e2000d101d4c */
[----:B------:R-:W-:-:S05]  /*9840*/  IMAD.X R5, R2, 0x1, R18, P0 ;  /* 0x0000000102057824 */ /* 0x000fca00000e0612 */
[----:B------:R1:W-:Y:S04]  /*9850*/  LDGSTS.E.BYPASS.LTC128B.128 [R144+0x5100], [R4.64], !P1 ;  /* 0x0510000004907fae */ /* 0x0003e8000c901d4c */
[----:B------:R-:W0:Y:S01]  /*9860*/  LDGDEPBAR ;  /* 0x00000000000079af */ /* 0x000e220000000000 */
[----:B------:R-:W-:Y:S05]  /*9870*/  @!P3 BRA `(.L_x_2303) ;  /* 0x000004600000b947 */ /* 0x000fea0003800000 */
[----:B------:R-:W-:Y:S01]  /*9880*/  IADD3 R2, R22, R104, R228 ;  /* 0x0000006816027210 */ /* 0x000fe20007ffe0e4 */
[----:B------:R-:W-:-:S03]  /*9890*/  IMAD.MOV.U32 R190, RZ, RZ, RZ ;  /* 0x000000ffffbe7224 */ /* 0x000fc600078e00ff */
[----:B------:R-:W-:-:S05]  /*98a0*/  IADD3 R2, R2, -0x40, RZ ;  /* 0xffffffc002027810 */ /* 0x000fca0007ffe0ff */
[----:B------:R-:W-:-:S04]  /*98b0*/  @P6 IMAD.HI.U32 R3, R2, c[0x0][0x2bc], RZ ;  /* 0x0000af0002036a27 */ /* 0x000fc800078e00ff */
[----:B------:R-:W-:Y:S01]  /*98c0*/  IMAD.MOV.U32 R0, RZ, RZ, R2 ;  /* 0x000000ffff007224 */ /* 0x000fe200078e0002 */
[----:B------:R-:W-:-:S04]  /*98d0*/  @P6 SHF.R.U32.HI R0, RZ, c[0x0][0x2c0], R3 ;  /* 0x0000b000ff006a19 */ /* 0x000fc80000011603 */
[----:B------:R-:W-:-:S04]  /*98e0*/  @!P5 IADD3 R3, P0, R0, R220, RZ ;  /* 0x000000dc0003d210 */ /* 0x000fc80007f1e0ff */
[----:B-1----:R-:W-:Y:S02]  /*98f0*/  @!P5 LEA.HI.X.SX32 R5, R0, R225, 0x1, P0 ;  /* 0x000000e10005d211 */ /* 0x002fe400000f0eff */
        /* <DEDUP_REMOVED lines=20> */
.L_x_2500:
        /* <DEDUP_REMOVED lines=21> */
.L_x_2501:
        /* <DEDUP_REMOVED lines=21> */
.L_x_2303:
[----:B------:R-:W-:Y:S05]  /*9ce0*/  BSYNC B0 ;  /* 0x0000000000007941 */ /* 0x000fea0003800000 */
.L_x_2302:
[----:B------:R-:W-:Y:S01]  /*9cf0*/  ISETP.LT.AND P0, PT, RZ, c[0x0][0x27c], PT ;  /* 0x00009f00ff007a0c */ /* 0x000fe20003f01270 */
[----:B------:R-:W0:Y:S01]  /*9d00*/  LDGDEPBAR ;  /* 0x00000000000079af */ /* 0x000e220000000000 */
[----:B------:R-:W-:Y:S11]  /*9d10*/  BSSY B2, `(.L_x_2306) ;  /* 0x00006ab000027945 */ /* 0x000ff60003800000 */
[----:B------:R-:W-:Y:S05]  /*9d20*/  @P0 BRA `(.L_x_2307) ;  /* 0x0000002000000947 */ /* 0x000fea0003800000 */
[----:B------:R-:W-:-:S04]  /*9d30*/  DEPBAR.LE SB0, 0x3 ;  /* 0x000080c00000791a */ /* 0x000fc80000000000 */
[----:B------:R-:W-:Y:S05]  /*9d40*/  BRA `(.L_x_2308) ;  /* 0x00006a7000007947 */ /* 0x000fea0003800000 */
.L_x_2307:
[----:B------:R-:W-:Y:S01]  /*9d50*/  ULDC.U8 UR6, c[0x0][0x298] ;  /* 0x0000a60000067ab9 */ /* 0x000fe20000000000 */
[----:B------:R-:W-:Y:S01]  /*9d60*/  SHF.R.S32.HI R0, RZ, 0x1f, R134 ;  /* 0x0000001fff007819 */ /* 0x000fe20000011486 */
[----:B-1----:R-:W-:Y:S01]  /*9d70*/  IMAD.WIDE.U32 R4, R134, c[0x0][0x280], RZ ;  /* 0x0000a00086047a25 */ /* 0x002fe200078e00ff */
[----:B------:R-:W-:Y:S02]  /*9d80*/  ISETP.NE.AND P0, PT, RZ, UR6, PT ;  /* 0x00000006ff007c0c */ /* 0x000fe4000bf05270 */
        /* <DEDUP_REMOVED lines=10> */
[----:B------:R-:W-:Y:S02]  /*9e30*/  IMAD.MOV.U32 R8, RZ, RZ, c[0x0][0x2c4] ;  /* 0x0000b100ff087624 */ /* 0x000fe400078e00ff */
[----:B------:R-:W-:Y:S01]  /*9e40*/  IMAD.MOV.U32 R5, RZ, RZ, R7 ;  /* 0x000000ffff057224 */ /* 0x000fe200078e0007 */
[----:B------:R-:W-:Y:S01]  /*9e50*/  MOV R7, R6 ;  /* 0x0000000600077202 */ /* 0x000fe20000000f00 */
[----:B------:R-:W-:Y:S01]  /*9e60*/  IMAD.MOV.U32 R6, RZ, RZ, R2 ;  /* 0x000000ffff067224 */ /* 0x000fe200078e0002 */
[----:B------:R-:W-:-:S13]  /*9e70*/  ISETP.NE.AND P1, PT, R8, 0x1, PT ;  /* 0x000000010800780c */ /* 0x000fda0003f25270 */
[----:B------:R-:W-:-:S05]  /*9e80*/  @P1 IMAD.HI.U32 R3, R0, c[0x0][0x2c8], RZ ;  /* 0x0000b20000031a27 */ /* 0x000fca00078e00ff */
[----:B------:R-:W-:-:S04]  /*9e90*/  @P1 SHF.R.U32.HI R0, RZ, c[0x0][0x2cc], R3 ;  /* 0x0000b300ff001a19 */ /* 0x000fc80000011603 */
[----:B------:R-:W-:Y:S01]  /*9ea0*/  SHF.R.S32.HI R3, RZ, 0x1f, R0 ;  /* 0x0000001fff037819 */ /* 0x000fe20000011400 */
[----:B------:R-:W-:-:S04]  /*9eb0*/  IMAD.WIDE.U32 R4, R0, c[0x0][0x280], R4 ;  /* 0x0000a00000047a25 */ /* 0x000fc800078e0004 */
[C---:B------:R-:W-:Y:S01]  /*9ec0*/  IMAD R9, R3.reuse, c[0x0][0x280], RZ ;  /* 0x0000a00003097a24 */ /* 0x040fe200078e02ff */
[----:B------:R-:W-:Y:S01]  /*9ed0*/  LEA R27, P1, R4, c[0x0][0x270], 0x1 ;  /* 0x00009c00041b7a11 */ /* 0x000fe200078208ff */
[----:B------:R-:W-:Y:S02]  /*9ee0*/  IMAD R8, R3, c[0x0][0x290], RZ ;  /* 0x0000a40003087a24 */ /* 0x000fe400078e02ff */
[----:B------:R-:W-:-:S04]  /*9ef0*/  IMAD.WIDE.U32 R2, R0, c[0x0][0x290], R6 ;  /* 0x0000a40000027a25 */ /* 0x000fc800078e0006 */
[----:B------:R-:W-:Y:S01]  /*9f00*/  IMAD R6, R0, c[0x0][0x284], R9 ;  /* 0x0000a10000067a24 */ /* 0x000fe200078e0209 */
[----:B------:R-:W-:Y:S01]  /*9f10*/  LEA R32, P0, R2, c[0x0][0x288], 0x1 ;  /* 0x0000a20002207a11 */ /* 0x000fe200078008ff */
[----:B------:R-:W-:-:S03]  /*9f20*/  IMAD R0, R0, c[0x0][0x294], R8 ;  /* 0x0000a50000007a24 */ /* 0x000fc600078e0208 */
[----:B------:R-:W-:Y:S02]  /*9f30*/  IADD3 R6, R5, R6, RZ ;  /* 0x0000000605067210 */ /* 0x000fe40007ffe0ff */
[----:B------:R-:W-:Y:S02]  /*9f40*/  IADD3 R0, R3, R0, RZ ;  /* 0x0000000003007210 */ /* 0x000fe40007ffe0ff */
[----:B------:R-:W-:Y:S02]  /*9f50*/  LEA.HI.X R26, R4, c[0x0][0x274], R6, 0x1, P1 ;  /* 0x00009d00041a7a11 */ /* 0x000fe400008f0c06 */
[----:B------:R-:W-:Y:S01]  /*9f60*/  LEA.HI.X R13, R2, c[0x0][0x28c], R0, 0x1, P0 ;  /* 0x0000a300020d7a11 */ /* 0x000fe200000f0c00 */
[----:B------:R-:W-:Y:S05]  /*9f70*/  BRA.DIV ~URZ, `(.L_x_2310) ;  /* 0x0001acb27f007947 */ /* 0x000fea000b800000 */
[----:B------:R1:W2:Y:S02]  /*9f80*/  SHFL.IDX PT, R5, R26, RZ, 0x1c1f ;  /* 0x001c1fff1a057589 */ /* 0x0002a400000e0000 */
.L_x_2502:
[----:B------:R-:W-:Y:S05]  /*9f90*/  BRA.DIV ~URZ, `(.L_x_2311) ;  /* 0x0001ad027f007947 */ /* 0x000fea000b800000 */
[----:B------:R3:W4:Y:S04]  /*9fa0*/  SHFL.IDX PT, R4, R27, RZ, 0x1c1f ;  /* 0x001c1fff1b047589 */ /* 0x00072800000e0000 */
[----:B------:R3:W1:Y:S04]  /*9fb0*/  SHFL.IDX PT, R12, R13, RZ, 0x1c1f ;  /* 0x001c1fff0d0c7589 */ /* 0x00066800000e0000 */
[----:B------:R3:W2:Y:S02]  /*9fc0*/  SHFL.IDX PT, R0, R32, RZ, 0x1c1f ;  /* 0x001c1fff20007589 */ /* 0x0006a400000e0000 */
.L_x_2503:
        /* <DEDUP_REMOVED lines=16> */
[----:B---3--:R-:W3:Y:S04]  /*a0d0*/  LDL R3, [R1+0x14] ;  /* 0x0000140001037983 */ /* 0x008ee80000100800 */
[----:B----4-:R-:W4:Y:S04]  /*a0e0*/  LDL R15, [R1+0x10] ;  /* 0x00001000010f7983 */ /* 0x010f280000100800 */
[----:B--2---:R-:W2:Y:S01]  /*a0f0*/  LDL R14, [R1+0xc] ;  /* 0x00000c00010e7983 */ /* 0x004ea20000100800 */
[----:B------:R-:W-:-:S03]  /*a100*/  ISETP.GE.AND P0, PT, R149, c[0x0][0x27c], PT ;  /* 0x00009f0095007a0c */ /* 0x000fc60003f06270 */
[----:B------:R-:W2:Y:S04]  /*a110*/  LDL R9, [R1+0x8] ;  /* 0x0000080001097983 */ /* 0x000ea80000100800 */
[----:B------:R-:W2:Y:S06]  /*a120*/  LDL R33, [R1+0x4] ;  /* 0x0000040001217983 */ /* 0x000eac0000100800 */
[----:B------:R-:W-:-:S05]  /*a130*/  @!P0 IMAD.SHL.U32 R2, R149, 0x2, RZ ;  /* 0x0000000295028824 */ /* 0x000fca00078e00ff */
[----:B------:R-:W-:Y:S01]  /*a140*/  @!P0 IADD3 R6, P1, R4, R2, RZ ;  /* 0x0000000204068210 */ /* 0x000fe20007f3e0ff */
[----:B------:R-:W-:Y:S01]  /*a150*/  CS2R R18, SRZ ;  /* 0x0000000000127805 */ /* 0x000fe2000001ff00 */
[----:B------:R-:W-:Y:S01]  /*a160*/  CS2R R20, SRZ ;  /* 0x0000000000147805 */ /* 0x000fe2000001ff00 */
[----:B------:R-:W-:Y:S01]  /*a170*/  CS2R R22, SRZ ;  /* 0x0000000000167805 */ /* 0x000fe2000001ff00 */
[----:B------:R-:W-:Y:S01]  /*a180*/  CS2R R24, SRZ ;  /* 0x0000000000187805 */ /* 0x000fe2000001ff00 */
[----:B------:R-:W-:Y:S01]  /*a190*/  ISETP.GE.AND P2, PT, R145, c[0x0][0x27c], PT ;  /* 0x00009f0091007a0c */ /* 0x000fe20003f46270 */
[----:B------:R-:W-:Y:S01]  /*a1a0*/  CS2R R28, SRZ ;  /* 0x00000000001c7805 */ /* 0x000fe2000001ff00 */
[----:B------:R-:W-:Y:S01]  /*a1b0*/  CS2R R30, SRZ ;  /* 0x00000000001e7805 */ /* 0x000fe2000001ff00 */
[----:B------:R-:W-:Y:S01]  /*a1c0*/  CS2R R40, SRZ ;  /* 0x0000000000287805 */ /* 0x000fe2000001ff00 */
[----:B------:R-:W-:Y:S01]  /*a1d0*/  CS2R R38, SRZ ;  /* 0x0000000000267805 */ /* 0x000fe2000001ff00 */
[----:B------:R-:W-:Y:S01]  /*a1e0*/  CS2R R44, SRZ ;  /* 0x00000000002c7805 */ /* 0x000fe2000001ff00 */
[----:B------:R-:W-:Y:S01]  /*a1f0*/  CS2R R46, SRZ ;  /* 0x00000000002e7805 */ /* 0x000fe2000001ff00 */
[----:B---3--:R-:W-:-:S05]  /*a200*/  @!P0 SHF.L.U64.HI R3, R149, 0x1, R3 ;  /* 0x0000000195038819 */ /* 0x008fca0000010203 */
[----:B------:R-:W-:Y:S01]  /*a210*/  @!P0 IMAD.X R7, R5, 0x1, R3, P1 ;  /* 0x0000000105078824 */ /* 0x000fe200008e0603 */
[----:B------:R-:W-:-:S04]  /*a220*/  @!P0 IADD3 R2, P1, R0, R2, RZ ;  /* 0x0000000200028210 */ /* 0x000fc80007f3e0ff */
[----:B------:R3:W5:Y:S01]  /*a230*/  @!P0 LD.E.64 R18, [R6.64] ;  /* 0x0000000c06128980 */ /* 0x000762000c101b00 */
[----:B-1----:R-:W-:Y:S01]  /*a240*/  @!P0 IMAD.X R3, R12, 0x1, R3, P1 ;  /* 0x000000010c038824 */ /* 0x002fe200008e0603 */
[----:B------:R-:W-:-:S04]  /*a250*/  ISETP.GE.AND P1, PT, R146, c[0x0][0x27c], PT ;  /* 0x00009f0092007a0c */ /* 0x000fc80003f26270 */
[----:B------:R4:W5:Y:S09]  /*a260*/  @!P0 LD.E.64 R20, [R2.64] ;  /* 0x0000000c02148980 */ /* 0x000972000c101b00 */
[----:B------:R-:W-:-:S05]  /*a270*/  @!P1 IMAD.SHL.U32 R8, R146, 0x2, RZ ;  /* 0x0000000292089824 */ /* 0x000fca00078e00ff */
[----:B---3--:R-:W-:Y:S02]  /*a280*/  @!P1 IADD3 R6, P0, R4, R8, RZ ;  /* 0x0000000804069210 */ /* 0x008fe40007f1e0ff */
[----:B----4-:R-:W-:-:S05]  /*a290*/  @!P1 SHF.L.U64.HI R3, R146, 0x1, R15 ;  /* 0x0000000192039819 */ /* 0x010fca000001020f */
[----:B------:R-:W-:Y:S01]  /*a2a0*/  @!P1 IMAD.X R7, R5, 0x1, R3, P0 ;  /* 0x0000000105079824 */ /* 0x000fe200000e0603 */
[----:B------:R-:W-:-:S04]  /*a2b0*/  @!P1 IADD3 R2, P0, R0, R8, RZ ;  /* 0x0000000800029210 */ /* 0x000fc80007f1e0ff */
[----:B------:R1:W5:Y:S01]  /*a2c0*/  @!P1 LD.E.64 R22, [R6.64] ;  /* 0x0000000c06169980 */ /* 0x000362000c101b00 */
[----:B------:R-:W-:Y:S01]  /*a2d0*/  @!P1 IMAD.X R3, R12, 0x1, R3, P0 ;  /* 0x000000010c039824 */ /* 0x000fe200000e0603 */
[----:B------:R-:W-:-:S04]  /*a2e0*/  ISETP.GE.AND P0, PT, R148, c[0x0][0x27c], PT ;  /* 0x00009f0094007a0c */ /* 0x000fc80003f06270 */
[----:B------:R2:W5:Y:S09]  /*a2f0*/  @!P1 LD.E.64 R24, [R2.64] ;  /* 0x0000000c02189980 */ /* 0x000572000c101b00 */
[----:B------:R-:W-:-:S05]  /*a300*/  @!P0 IMAD.SHL.U32 R8, R148, 0x2, RZ ;  /* 0x0000000294088824 */ /* 0x000fca00078e00ff */
[----:B-1----:R-:W-:Y:S02]  /*a310*/  @!P0 IADD3 R6, P1, R4, R8, RZ ;  /* 0x0000000804068210 */ /* 0x002fe40007f3e0ff */
[----:B--2---:R-:W-:-:S05]  /*a320*/  @!P0 SHF.L.U64.HI R3, R148, 0x1, R14 ;  /* 0x0000000194038819 */ /* 0x004fca000001020e */
[----:B------:R-:W-:Y:S01]  /*a330*/  @!P0 IMAD.X R7, R5, 0x1, R3, P1 ;  /* 0x0000000105078824 */ /* 0x000fe200008e0603 */
[----:B------:R-:W-:Y:S01]  /*a340*/  @!P0 IADD3 R2, P1, R0, R8, RZ ;  /* 0x0000000800028210 */ /* 0x000fe20007f3e0ff */
[----:B------:R-:W-:-:S03]  /*a350*/  @!P2 IMAD.SHL.U32 R8, R145, 0x2, RZ ;  /* 0x000000029108a824 */ /* 0x000fc600078e00ff */
[----:B------:R1:W5:Y:S01]  /*a360*/  @!P0 LD.E.64 R28, [R6.64] ;  /* 0x0000000c061c8980 */ /* 0x000362000c101b00 */
[----:B------:R-:W-:-:S05]  /*a370*/  @!P0 IMAD.X R3, R12, 0x1, R3, P1 ;  /* 0x000000010c038824 */ /* 0x000fca00008e0603 */
[----:B------:R2:W5:Y:S01]  /*a380*/  @!P0 LD.E.64 R30, [R2.64] ;  /* 0x0000000c021e8980 */ /* 0x000562000c101b00 */
[----:B------:R-:W-:Y:S02]  /*a390*/  ISETP.GE.AND P1, PT, R142, c[0x0][0x27c], PT ;  /* 0x00009f008e007a0c */ /* 0x000fe40003f26270 */
[----:B-1----:R-:W-:Y:S02]  /*a3a0*/  @!P2 IADD3 R6, P0, R4, R8, RZ ;  /* 0x000000080406a210 */ /* 0x002fe40007f1e0ff */
[----:B--2---:R-:W-:-:S05]  /*a3b0*/  @!P2 SHF.L.U64.HI R3, R145, 0x1, R9 ;  /* 0x000000019103a819 */ /* 0x004fca0000010209 */
[----:B------:R-:W-:Y:S01]  /*a3c0*/  @!P2 IMAD.X R7, R5, 0x1, R3, P0 ;  /* 0x000000010507a824 */ /* 0x000fe200000e0603 */
[----:B------:R-:W-:-:S03]  /*a3d0*/  @!P2 IADD3 R2, P0, R0, R8, RZ ;  /* 0x000000080002a210 */ /* 0x000fc60007f1e0ff */
[----:B------:R-:W-:Y:S02]  /*a3e0*/  @!P1 IMAD.MOV.U32 R14, RZ, RZ, R0 ;  /* 0x000000ffff0e9224 */ /* 0x000fe400078e0000 */
[----:B------:R-:W-:Y:S01]  /*a3f0*/  @!P1 IMAD.MOV.U32 R15, RZ, RZ, R12 ;  /* 0x000000ffff0f9224 */ /* 0x000fe200078e000c */
[----:B------:R1:W5:Y:S01]  /*a400*/  @!P2 LD.E.64 R38, [R6.64] ;  /* 0x0000000c0626a980 */ /* 0x000362000c101b00 */
[----:B------:R-:W-:Y:S01]  /*a410*/  @!P2 IMAD.X R3, R12, 0x1, R3, P0 ;  /* 0x000000010c03a824 */ /* 0x000fe200000e0603 */
[----:B------:R-:W-:-:S04]  /*a420*/  ISETP.GE.AND P0, PT, R147, c[0x0][0x27c], PT ;  /* 0x00009f0093007a0c */ /* 0x000fc80003f06270 */
[----:B------:R2:W5:Y:S01]  /*a430*/  @!P2 LD.E.64 R40, [R2.64] ;  /* 0x0000000c0228a980 */ /* 0x000562000c101b00 */
[----:B------:R-:W-:Y:S01]  /*a440*/  CS2R R8, SRZ ;  /* 0x0000000000087805 */ /* 0x000fe2000001ff00 */
[----:B------:R-:W-:Y:S01]  /*a450*/  @!P1 IMAD.WIDE R14, R142, 0x2, R14 ;  /* 0x000000028e0e9825 */ /* 0x000fe200078e020e */
[----:B-1----:R-:W-:-:S03]  /*a460*/  CS2R R6, SRZ ;  /* 0x0000000000067805 */ /* 0x002fc6000001ff00 */
[----:B--2---:R-:W-:-:S03]  /*a470*/  @!P1 IMAD.MOV.U32 R2, RZ, RZ, R4 ;  /* 0x000000ffff029224 */ /* 0x004fc600078e0004 */
[----:B------:R1:W5:Y:S01]  /*a480*/  @!P1 LD.E.64 R6, [R14.64] ;  /* 0x0000000c0e069980 */ /* 0x000362000c101b00 */
[----:B------:R-:W-:-:S04]  /*a490*/  @!P1 IMAD.MOV.U32 R3, RZ, RZ, R5 ;  /* 0x000000ffff039224 */ /* 0x000fc800078e0005 */
[----:B------:R-:W-:-:S04]  /*a4a0*/  @!P1 IMAD.WIDE R16, R142, 0x2, R2 ;  /* 0x000000028e109825 */ /* 0x000fc800078e0202 */
[C---:B------:R-:W-:Y:S01]  /*a4b0*/  @!P0 IMAD.SHL.U32 R2, R147.reuse, 0x2, RZ ;  /* 0x0000000293028824 */ /* 0x040fe200078e00ff */
[----:B------:R1:W5:Y:S01]  /*a4c0*/  @!P1 LD.E.64 R8, [R16.64] ;  /* 0x0000000c10089980 */ /* 0x000362000c101b00 */
[----:B------:R-:W-:-:S03]  /*a4d0*/  @!P0 SHF.L.U64.HI R3, R147, 0x1, R33 ;  /* 0x0000000193038819 */ /* 0x000fc60000010221 */
[----:B------:R-:W-:-:S05]  /*a4e0*/  @!P0 IADD3 R4, P1, R4, R2, RZ ;  /* 0x0000000204048210 */ /* 0x000fca0007f3e0ff */
[----:B------:R-:W-:Y:S01]  /*a4f0*/  @!P0 IMAD.X R5, R5, 0x1, R3, P1 ;  /* 0x0000000105058824 */ /* 0x000fe200008e0603 */
[----:B------:R-:W-:-:S04]  /*a500*/  @!P0 IADD3 R2, P1, R0, R2, RZ ;  /* 0x0000000200028210 */ /* 0x000fc80007f3e0ff */
[----:B------:R1:W5:Y:S01]  /*a510*/  @!P0 LD.E.64 R44, [R4.64] ;  /* 0x0000000c042c8980 */ /* 0x000362000c101b00 */
[----:B------:R-:W-:-:S05]  /*a520*/  @!P0 IMAD.X R3, R12, 0x1, R3, P1 ;  /* 0x000000010c038824 */ /* 0x000fca00008e0603 */
[----:B------:R1:W5:Y:S03]  /*a530*/  @!P0 LD.E.64 R46, [R2.64] ;  /* 0x0000000c022e8980 */ /* 0x000366000c101b00 */
.L_x_2313:
[----:B------:R-:W-:Y:S05]  /*a540*/  BSYNC B0 ;  /* 0x0000000000007941 */ /* 0x000fea0003800000 */
.L_x_2312:
[----:B-1---5:R-:W-:Y:S02]  /*a550*/  IMAD.MOV.U32 R3, RZ, RZ, R45 ;  /* 0x000000ffff037224 */ /* 0x022fe400078e002d */
[----:B------:R-:W-:Y:S02]  /*a560*/  IMAD.MOV.U32 R2, RZ, RZ, R38 ;  /* 0x000000ffff027224 */ /* 0x000fe400078e0026 */
[----:B--2---:R-:W-:Y:S01]  /*a570*/  IMAD.MOV.U32 R0, RZ, RZ, R39 ;  /* 0x000000ffff007224 */ /* 0x004fe200078e0027 */
[----:B------:R-:W-:Y:S01]  /*a580*/  PRMT R82, R82, 0x5410, R3 ;  /* 0x0000541052527816 */ /* 0x000fe20000000003 */
[----:B----4-:R-:W-:Y:S01]  /*a590*/  IMAD.MOV.U32 R4, RZ, RZ, R44 ;  /* 0x000000ffff047224 */ /* 0x010fe200078e002c */
[----:B------:R-:W-:Y:S01]  /*a5a0*/  PRMT R77, R77, 0x5410, R2 ;  /* 0x000054104d4d7816 */ /* 0x000fe20000000002 */
[----:B------:R-:W-:Y:S01]  /*a5b0*/  IMAD.MOV.U32 R3, RZ, RZ, R29 ;  /* 0x000000ffff037224 */ /* 0x000fe200078e001d */
[----:B------:R-:W-:Y:S01]  /*a5c0*/  PRMT R78, R78, 0x5410, R0 ;  /* 0x000054104e4e7816 */ /* 0x000fe20000000000 */
[----:B------:R-:W-:Y:S01]  /*a5d0*/  IMAD.MOV.U32 R2, RZ, RZ, R22 ;  /* 0x000000ffff027224 */ /* 0x000fe200078e0016 */
[----:B------:R-:W-:Y:S01]  /*a5e0*/  PRMT R81, R81, 0x5410, R4 ;  /* 0x0000541051517816 */ /* 0x000fe20000000004 */
[----:B------:R-:W-:Y:S01]  /*a5f0*/  IMAD.MOV.U32 R0, RZ, RZ, R23 ;  /* 0x000000ffff007224 */ /* 0x000fe200078e0017 */
[----:B------:R-:W-:-:S04]  /*a600*/  MOV R4, R28 ;  /* 0x0000001c00047202 */ /* 0x000fc80000000f00 */
        /* <DEDUP_REMOVED lines=14> */
[----:B------:R-:W-:Y:S02]  /*a6f0*/  PRMT R79, R79, 0x5410, R4 ;  /* 0x000054104f4f7816 */ /* 0x000fe40000000004 */
[----:B------:R-:W-:Y:S01]  /*a700*/  PRMT R76, R2, 0x5410, R0 ;  /* 0x00005410024c7816 */ /* 0x000fe20000000000 */
[----:B------:R-:W-:Y:S01]  /*a710*/  IMAD.MOV.U32 R2, RZ, RZ, R24 ;  /* 0x000000ffff027224 */ /* 0x000fe200078e0018 */
[----:B------:R-:W-:-:S02]  /*a720*/  MOV R4, R30 ;  /* 0x0000001e00047202 */ /* 0x000fc40000000f00 */
[----:B------:R-:W-:Y:S02]  /*a730*/  MOV R0, R25 ;  /* 0x0000001900007202 */ /* 0x000fe40000000f00 */
[----:B------:R-:W-:Y:S01]  /*a740*/  PRMT R74, R4, 0x5410, R3 ;  /* 0x00005410044a7816 */ /* 0x000fe20000000003 */
[----:B------:R-:W-:Y:S01]  /*a750*/  IMAD.MOV.U32 R4, RZ, RZ, R20 ;  /* 0x000000ffff047224 */ /* 0x000fe200078e0014 */
[----:B------:R-:W-:Y:S01]  /*a760*/  PRMT R72, R2, 0x5410, R0 ;  /* 0x0000541002487816 */ /* 0x000fe20000000000 */
[----:B------:R-:W-:Y:S01]  /*a770*/  IMAD.MOV.U32 R3, RZ, RZ, R21 ;  /* 0x000000ffff037224 */ /* 0x000fe200078e0015 */
[----:B------:R-:W-:Y:S01]  /*a780*/  MOV R2, R6 ;  /* 0x0000000600027202 */ /* 0x000fe20000000f00 */
[----:B------:R-:W-:-:S03]  /*a790*/  IMAD.MOV.U32 R0, RZ, RZ, R7 ;  /* 0x000000ffff007224 */ /* 0x000fc600078e0007 */
[----:B------:R-:W-:Y:S02]  /*a7a0*/  PRMT R70, R4, 0x5410, R3 ;  /* 0x0000541004467816 */ /* 0x000fe40000000003 */
[----:B------:R-:W-:Y:S01]  /*a7b0*/  PRMT R68, R2, 0x5410, R0 ;  /* 0x0000541002447816 */ /* 0x000fe20000000000 */
[----:B------:R-:W-:Y:S05]  /*a7c0*/  BRA.DIV ~URZ, `(.L_x_2314) ;  /* 0x0001a6027f007947 */ /* 0x000fea000b800000 */
[----:B------:R1:W2:Y:S04]  /*a7d0*/  SHFL.IDX PT, R5, R26, 0x1, 0x1c1f ;  /* 0x003c1f001a057f89 */ /* 0x0002a800000e0000 */
[----:B------:R1:W4:Y:S04]  /*a7e0*/  SHFL.IDX PT, R4, R27, 0x1, 0x1c1f ;  /* 0x003c1f001b047f89 */ /* 0x00032800000e0000 */
[----:B------:R1:W3:Y:S04]  /*a7f0*/  SHFL.IDX PT, R12, R13, 0x1, 0x1c1f ;  /* 0x003c1f000d0c7f89 */ /* 0x0002e800000e0000 */
[----:B------:R1:W1:Y:S02]  /*a800*/  SHFL.IDX PT, R0, R32, 0x1, 0x1c1f ;  /* 0x003c1f0020007f89 */ /* 0x00026400000e0000 */
.L_x_2504:
[----:B------:R-:W-:Y:S01]  /*a810*/  IADD3 R2, R36, 0x40, RZ ;  /* 0x0000004024027810 */ /* 0x000fe20007ffe0ff */
[----:B------:R-:W-:Y:S01]  /*a820*/  BSSY B0, `(.L_x_2315) ;  /* 0x0000055000007945 */ /* 0x000fe20003800000 */
[----:B------:R-:W-:Y:S01]  /*a830*/  CS2R R62, SRZ ;  /* 0x00000000003e7805 */ /* 0x000fe2000001ff00 */
[----:B------:R-:W-:Y:S01]  /*a840*/  CS2R R56, SRZ ;  /* 0x0000000000387805 */ /* 0x000fe2000001ff00 */
[----:B------:R-:W-:Y:S01]  /*a850*/  ISETP.GE.AND P0, PT, R2, R37, PT ;  /* 0x000000250200720c */ /* 0x000fe20003f06270 */
        /* <DEDUP_REMOVED lines=8> */
[----:B------:R-:W-:-:S04]  /*a8e0*/  CS2R R42, SRZ ;  /* 0x00000000002a7805 */ /* 0x000fc8000001ff00 */
[----:B------:R-:W-:Y:S05]  /*a8f0*/  @P0 BRA `(.L_x_2316) ;  /* 0x0000047000000947 */ /* 0x000fea0003800000 */
[----:B----4-:R-:W4:Y:S04]  /*a900*/  LDL R3, [R1+0x14] ;  /* 0x0000140001037983 */ /* 0x010f280000100800 */
[----:B-1-3--:R-:W3:Y:S01]  /*a910*/  LDL R26, [R1+0x10] ;  /* 0x00001000011a7983 */ /* 0x00aee20000100800 */
[----:B------:R-:W-:-:S03]  /*a920*/  ISETP.GE.AND P0, PT, R149, c[0x0][0x27c], PT ;  /* 0x00009f0095007a0c */ /* 0x000fc60003f06270 */
[----:B--2---:R-:W2:Y:S04]  /*a930*/  LDL R17, [R1+0xc] ;  /* 0x00000c0001117983 */ /* 0x004ea80000100800 */
[----:B------:R-:W2:Y:S06]  /*a940*/  LDL R16, [R1+0x8] ;  /* 0x0000080001107983 */ /* 0x000eac0000100800 */
[----:B------:R-:W-:-:S05]  /*a950*/  @!P0 IMAD.SHL.U32 R2, R149, 0x2, RZ ;  /* 0x0000000295028824 */ /* 0x000fca00078e00ff */
[----:B------:R-:W-:Y:S01]  /*a960*/  @!P0 IADD3 R14, P1, R4, R2, RZ ;  /* 0x00000002040e8210 */ /* 0x000fe20007f3e0ff */
[----:B------:R-:W-:Y:S01]  /*a970*/  CS2R R50, SRZ ;  /* 0x0000000000327805 */ /* 0x000fe2000001ff00 */
[----:B------:R-:W-:Y:S01]  /*a980*/  CS2R R48, SRZ ;  /* 0x0000000000307805 */ /* 0x000fe2000001ff00 */
[----:B------:R-:W-:Y:S01]  /*a990*/  CS2R R52, SRZ ;  /* 0x0000000000347805 */ /* 0x000fe2000001ff00 */
[----:B------:R-:W-:Y:S01]  /*a9a0*/  CS2R R54, SRZ ;  /* 0x0000000000367805 */ /* 0x000fe2000001ff00 */
[----:B----4-:R-:W-:-:S05]  /*a9b0*/  @!P0 SHF.L.U64.HI R3, R149, 0x1, R3 ;  /* 0x0000000195038819 */ /* 0x010fca0000010203 */
[----:B------:R-:W-:Y:S01]  /*a9c0*/  @!P0 IMAD.X R15, R5, 0x1, R3, P1 ;  /* 0x00000001050f8824 */ /* 0x000fe200008e0603 */
[----:B------:R-:W-:-:S04]  /*a9d0*/  @!P0 IADD3 R2, P1, R0, R2, RZ ;  /* 0x0000000200028210 */ /* 0x000fc80007f3e0ff */
[----:B------:R1:W5:Y:S01]  /*a9e0*/  @!P0 LD.E.64 R48, [R14.64] ;  /* 0x0000000c0e308980 */ /* 0x000362000c101b00 */
[----:B------:R-:W-:Y:S01]  /*a9f0*/  @!P0 IMAD.X R3, R12, 0x1, R3, P1 ;  /* 0x000000010c038824 */ /* 0x000fe200008e0603 */
[----:B------:R-:W-:-:S04]  /*aa00*/  ISETP.GE.AND P1, PT, R146, c[0x0][0x27c], PT ;  /* 0x00009f0092007a0c */ /* 0x000fc80003f26270 */
[----:B------:R3:W5:Y:S09]  /*aa10*/  @!P0 LD.E.64 R50, [R2.64] ;  /* 0x0000000c02328980 */ /* 0x000772000c101b00 */
[C---:B---3--:R-:W-:Y:S02]  /*aa20*/  @!P1 SHF.L.U64.HI R3, R146.reuse, 0x1, R26 ;  /* 0x0000000192039819 */ /* 0x048fe4000001021a */
[----:B------:R-:W3:Y:S01]  /*aa30*/  LDL R26, [R1+0x4] ;  /* 0x00000400011a7983 */ /* 0x000ee20000100800 */
[----:B------:R-:W-:-:S05]  /*aa40*/  @!P1 IMAD.SHL.U32 R13, R146, 0x2, RZ ;  /* 0x00000002920d9824 */ /* 0x000fca00078e00ff */
[----:B-1----:R-:W-:-:S05]  /*aa50*/  @!P1 IADD3 R14, P0, R4, R13, RZ ;  /* 0x0000000d040e9210 */ /* 0x002fca0007f1e0ff */
[--C-:B------:R-:W-:Y:S01]  /*aa60*/  @!P1 IMAD.X R15, R5, 0x1, R3.reuse, P0 ;  /* 0x00000001050f9824 */ /* 0x100fe200000e0603 */
[----:B------:R-:W-:Y:S02]  /*aa70*/  @!P1 IADD3 R2, P0, R0, R13, RZ ;  /* 0x0000000d00029210 */ /* 0x000fe40007f1e0ff */
[----:B------:R-:W-:Y:S02]  /*aa80*/  ISETP.GE.AND P2, PT, R145, c[0x0][0x27c], PT ;  /* 0x00009f0091007a0c */ /* 0x000fe40003f46270 */
[----:B------:R1:W5:Y:S01]  /*aa90*/  @!P1 LD.E.64 R52, [R14.64] ;  /* 0x0000000c0e349980 */ /* 0x000362000c101b00 */
[----:B------:R-:W-:Y:S01]  /*aaa0*/  @!P1 IMAD.X R3, R12, 0x1, R3, P0 ;  /* 0x000000010c039824 */ /* 0x000fe200000e0603 */
[----:B------:R-:W-:-:S04]  /*aab0*/  ISETP.GE.AND P0, PT, R148, c[0x0][0x27c], PT ;  /* 0x00009f0094007a0c */ /* 0x000fc80003f06270 */
[----:B------:R2:W5:Y:S09]  /*aac0*/  @!P1 LD.E.64 R54, [R2.64] ;  /* 0x0000000c02369980 */ /* 0x000572000c101b00 */
[----:B------:R-:W-:-:S05]  /*aad0*/  @!P0 IMAD.SHL.U32 R13, R148, 0x2, RZ ;  /* 0x00000002940d8824 */ /* 0x000fca00078e00ff */
[----:B-1----:R-:W-:Y:S02]  /*aae0*/  @!P0 IADD3 R14, P1, R4, R13, RZ ;  /* 0x0000000d040e8210 */ /* 0x002fe40007f3e0ff */
[----:B--2---:R-:W-:-:S05]  /*aaf0*/  @!P0 SHF.L.U64.HI R3, R148, 0x1, R17 ;  /* 0x0000000194038819 */ /* 0x004fca0000010211 */
[--C-:B------:R-:W-:Y:S01]  /*ab00*/  @!P0 IMAD.X R15, R5, 0x1, R3.reuse, P1 ;  /* 0x00000001050f8824 */ /* 0x100fe200008e0603 */
[----:B------:R-:W-:Y:S01]  /*ab10*/  @!P0 IADD3 R2, P1, R0, R13, RZ ;  /* 0x0000000d00028210 */ /* 0x000fe20007f3e0ff */
[----:B------:R-:W-:Y:S01]  /*ab20*/  CS2R R56, SRZ ;  /* 0x0000000000387805 */ /* 0x000fe2000001ff00 */
[----:B------:R-:W-:Y:S01]  /*ab30*/  CS2R R58, SRZ ;  /* 0x00000000003a7805 */ /* 0x000fe2000001ff00 */
[----:B------:R-:W-:Y:S02]  /*ab40*/  @!P2 IMAD.SHL.U32 R13, R145, 0x2, RZ ;  /* 0x00000002910da824 */ /* 0x000fe400078e00ff */
[----:B------:R-:W-:Y:S02]  /*ab50*/  @!P0 IMAD.X R3, R12, 0x1, R3, P1 ;  /* 0x000000010c038824 */ /* 0x000fe400008e0603 */
[----:B------:R1:W5:Y:S04]  /*ab60*/  @!P0 LD.E.64 R56, [R14.64] ;  /* 0x0000000c0e388980 */ /* 0x000368000c101b00 */
[----:B------:R2:W5:Y:S01]  /*ab70*/  @!P0 LD.E.64 R58, [R2.64] ;  /* 0x0000000c023a8980 */ /* 0x000562000c101b00 */
[----:B------:R-:W-:Y:S01]  /*ab80*/  ISETP.GE.AND P1, PT, R142, c[0x0][0x27c], PT ;  /* 0x00009f008e007a0c */ /* 0x000fe20003f26270 */
[----:B------:R-:W-:Y:S01]  /*ab90*/  CS2R R62, SRZ ;  /* 0x00000000003e7805 */ /* 0x000fe2000001ff00 */
[----:B------:R-:W-:Y:S01]  /*aba0*/  CS2R R60, SRZ ;  /* 0x00000000003c7805 */ /* 0x000fe2000001ff00 */
[----:B-1----:R-:W-:-:S02]  /*abb0*/  @!P2 IADD3 R14, P0, R4, R13, RZ ;  /* 0x0000000d040ea210 */ /* 0x002fc40007f1e0ff */
[----:B--2---:R-:W-:-:S05]  /*abc0*/  @!P2 SHF.L.U64.HI R3, R145, 0x1, R16 ;  /* 0x000000019103a819 */ /* 0x004fca0000010210 */
[----:B------:R-:W-:Y:S01]  /*abd0*/  @!P2 IMAD.X R15, R5, 0x1, R3, P0 ;  /* 0x00000001050fa824 */ /* 0x000fe200000e0603 */
[----:B------:R-:W-:-:S04]  /*abe0*/  @!P2 IADD3 R2, P0, R0, R13, RZ ;  /* 0x0000000d0002a210 */ /* 0x000fc80007f1e0ff */
[----:B------:R1:W5:Y:S01]  /*abf0*/  @!P2 LD.E.64 R62, [R14.64] ;  /* 0x0000000c0e3ea980 */ /* 0x000362000c101b00 */
[----:B------:R-:W-:Y:S01]  /*ac00*/  @!P2 IMAD.X R3, R12, 0x1, R3, P0 ;  /* 0x000000010c03a824 */ /* 0x000fe200000e0603 */
[----:B------:R-:W-:-:S04]  /*ac10*/  ISETP.GE.AND P0, PT, R147, c[0x0][0x27c], PT ;  /* 0x00009f0093007a0c */ /* 0x000fc80003f06270 */
[----:B------:R2:W5:Y:S01]  /*ac20*/  @!P2 LD.E.64 R60, [R2.64] ;  /* 0x0000000c023ca980 */ /* 0x000562000c101b00 */
[----:B------:R-:W-:Y:S01]  /*ac30*/  CS2R R34, SRZ ;  /* 0x0000000000227805 */ /* 0x000fe2000001ff00 */
[----:B------:R-:W-:Y:S01]  /*ac40*/  CS2R R42, SRZ ;  /* 0x00000000002a7805 */ /* 0x000fe2000001ff00 */
[----:B-1----:R-:W-:Y:S02]  /*ac50*/  @!P1 IMAD.MOV.U32 R14, RZ, RZ, R0 ;  /* 0x000000ffff0e9224 */ /* 0x002fe400078e0000 */
[----:B------:R-:W-:Y:S02]  /*ac60*/  @!P1 IMAD.MOV.U32 R15, RZ, RZ, R12 ;  /* 0x000000ffff0f9224 */ /* 0x000fe400078e000c */
[----:B--2---:R-:W-:Y:S02]  /*ac70*/  @!P1 IMAD.MOV.U32 R2, RZ, RZ, R4 ;  /* 0x000000ffff029224 */ /* 0x004fe400078e0004 */
[----:B------:R-:W-:Y:S02]  /*ac80*/  @!P1 IMAD.MOV.U32 R3, RZ, RZ, R5 ;  /* 0x000000ffff039224 */ /* 0x000fe400078e0005 */
[----:B------:R-:W-:-:S04]  /*ac90*/  @!P1 IMAD.WIDE R14, R142, 0x2, R14 ;  /* 0x000000028e0e9825 */ /* 0x000fc800078e020e */
[----:B------:R-:W-:Y:S01]  /*aca0*/  @!P1 IMAD.WIDE R16, R142, 0x2, R2 ;  /* 0x000000028e109825 */ /* 0x000fe200078e0202 */
[----:B------:R1:W5:Y:S03]  /*acb0*/  @!P1 LD.E.64 R42, [R14.64] ;  /* 0x0000000c0e2a9980 */ /* 0x000366000c101b00 */
[C---:B------:R-:W-:Y:S01]  /*acc0*/  @!P0 IMAD.SHL.U32 R2, R147.reuse, 0x2, RZ ;  /* 0x0000000293028824 */ /* 0x040fe200078e00ff */
[----:B------:R1:W5:Y:S04]  /*acd0*/  @!P1 LD.E.64 R34, [R16.64] ;  /* 0x0000000c10229980 */ /* 0x000368000c101b00 */
[----:B------:R-:W-:Y:S01]  /*ace0*/  @!P0 IADD3 R4, P1, R4, R2, RZ ;  /* 0x0000000204048210 */ /* 0x000fe20007f3e0ff */
[----:B------:R-:W-:Y:S01]  /*acf0*/  CS2R R66, SRZ ;  /* 0x0000000000427805 */ /* 0x000fe2000001ff00 */
[----:B------:R-:W-:Y:S01]  /*ad00*/  CS2R R64, SRZ ;  /* 0x0000000000407805 */ /* 0x000fe2000001ff00 */
[----:B---3--:R-:W-:-:S05]  /*ad10*/  @!P0 SHF.L.U64.HI R3, R147, 0x1, R26 ;  /* 0x0000000193038819 */ /* 0x008fca000001021a */
[----:B------:R-:W-:Y:S01]  /*ad20*/  @!P0 IMAD.X R5, R5, 0x1, R3, P1 ;  /* 0x0000000105058824 */ /* 0x000fe200008e0603 */
[----:B------:R-:W-:-:S04]  /*ad30*/  @!P0 IADD3 R2, P1, R0, R2, RZ ;  /* 0x0000000200028210 */ /* 0x000fc80007f3e0ff */
[----:B------:R1:W5:Y:S01]  /*ad40*/  @!P0 LD.E.64 R66, [R4.64] ;  /* 0x0000000c04428980 */ /* 0x000362000c101b00 */
[----:B------:R-:W-:-:S05]  /*ad50*/  @!P0 IMAD.X R3, R12, 0x1, R3, P1 ;  /* 0x000000010c038824 */ /* 0x000fca00008e0603 */
[----:B------:R1:W5:Y:S03]  /*ad60*/  @!P0 LD.E.64 R64, [R2.64] ;  /* 0x0000000c02408980 */ /* 0x000366000c101b00 */
.L_x_2316:
[----:B------:R-:W-:Y:S05]  /*ad70*/  BSYNC B0 ;  /* 0x0000000000007941 */ /* 0x000fea0003800000 */
.L_x_2315:
[----:B-1--45:R-:W-:Y:S01]  /*ad80*/  IMAD.MOV.U32 R4, RZ, RZ, R66 ;  /* 0x000000ffff047224 */ /* 0x032fe200078e0042 */
[----:B------:R-:W-:Y:S01]  /*ad90*/  LOP3.LUT P0, RZ, R242, 0x4, RZ, 0xc0, !PT ;  /* 0x00000004f2ff7812 */ /* 0x000fe2000780c0ff */
[----:B------:R-:W-:Y:S01]  /*ada0*/  IMAD.MOV.U32 R3, RZ, RZ, R67 ;  /* 0x000000ffff037224 */ /* 0x000fe200078e0043 */
[----:B------:R-:W-:-:S04]  /*adb0*/  DEPBAR.LE SB0, 0x3 ;  /* 0x000080c00000791a */ /* 0x000fc80000000000 */
[----:B------:R-:W-:Y:S01]  /*adc0*/  IMAD.MOV.U32 R2, RZ, RZ, R62 ;  /* 0x000000ffff027224 */ /* 0x000fe200078e003e */
[----:B------:R-:W-:Y:S01]  /*add0*/  PRMT R90, R4, 0x5410, R3 ;  /* 0x00005410045a7816 */ /* 0x000fe20000000003 */
[----:B------:R-:W-:Y:S01]  /*ade0*/  IMAD.MOV.U32 R0, RZ, RZ, R63 ;  /* 0x000000ffff007224 */ /* 0x000fe200078e003f */
[----:B------:R-:W-:Y:S01]  /*adf0*/  WARPSYNC 0xffffffff ;  /* 0xffffffff00007948 */ /* 0x000fe20003800000 */
[----:B------:R-:W-:Y:S01]  /*ae00*/  IMAD.MOV.U32 R4, RZ, RZ, R56 ;  /* 0x000000ffff047224 */ /* 0x000fe200078e0038 */
[----:B------:R-:W-:Y:S01]  /*ae10*/  BSSY B1, `(.L_x_2317) ;  /* 0x000013f000017945 */ /* 0x000fe20003800000 */
        /* <DEDUP_REMOVED lines=17> */
[----:B------:R-:W-:-:S02]  /*af30*/  MOV R0, R61 ;  /* 0x0000003d00007202 */ /* 0x000fc40000000f00 */
[----:B------:R-:W-:Y:S01]  /*af40*/  PRMT R89, R4, 0x5410, R3 ;  /* 0x0000541004597816 */ /* 0x000fe20000000003 */
[----:B------:R-:W-:Y:S01]  /*af50*/  IMAD.MOV.U32 R4, RZ, RZ, R58 ;  /* 0x000000ffff047224 */ /* 0x000fe200078e003a */
[----:B------:R-:W-:Y:S01]  /*af60*/  PRMT R87, R2, 0x5410, R0 ;  /* 0x0000541002577816 */ /* 0x000fe20000000000 */
[----:B------:R-:W-:Y:S02]  /*af70*/  IMAD.MOV.U32 R3, RZ, RZ, R59 ;  /* 0x000000ffff037224 */ /* 0x000fe400078e003b */
[----:B------:R-:W-:Y:S02]  /*af80*/  IMAD.MOV.U32 R2, RZ, RZ, R54 ;  /* 0x000000ffff027224 */ /* 0x000fe400078e0036 */
[----:B------:R-:W-:Y:S01]  /*af90*/  IMAD.MOV.U32 R0, RZ, RZ, R55 ;  /* 0x000000ffff007224 */ /* 0x000fe200078e0037 */
[----:B------:R-:W-:Y:S01]  /*afa0*/  PRMT R85, R4, 0x5410, R3 ;  /* 0x0000541004557816 */ /* 0x000fe20000000003 */
[----:B------:R-:W-:Y:S01]  /*afb0*/  IMAD.MOV.U32 R4, RZ, RZ, R51 ;  /* 0x000000ffff047224 */ /* 0x000fe200078e0033 */
[----:B------:R-:W-:-:S02]  /*afc0*/  IADD3 R3, -R227, R37, RZ ;  /* 0x00000025e3037210 */ /* 0x000fc40007ffe1ff */
[----:B------:R-:W-:Y:S01]  /*afd0*/  PRMT R83, R2, 0x5410, R0 ;  /* 0x0000541002537816 */ /* 0x000fe20000000000 */
[----:B------:R-:W-:Y:S01]  /*afe0*/  IMAD.MOV.U32 R2, RZ, RZ, R50 ;  /* 0x000000ffff027224 */ /* 0x000fe200078e0032 */
[----:B------:R-:W-:Y:S02]  /*aff0*/  IMNMX R36, R3, 0x80, PT ;  /* 0x0000008003247817 */ /* 0x000fe40003800200 */
[----:B------:R-:W-:Y:S01]  /*b000*/  LOP3.LUT R0, R229, 0x18, R106, 0xf8, !PT ;  /* 0x00000018e5007812 */ /* 0x000fe200078ef86a */
[----:B------:R-:W-:Y:S01]  /*b010*/  BAR.SYNC.DEFER_BLOCKING 0x0 ;  /* 0x0000000000007b1d */ /* 0x000fe20000010000 */
[----:B------:R-:W-:Y:S02]  /*b020*/  ISETP.GE.AND P1, PT, R216, R36, PT ;  /* 0x00000024d800720c */ /* 0x000fe40003f26270 */
[----:B------:R-:W-:Y:S02]  /*b030*/  LOP3.LUT R0, R151, R0, R150, 0xf6, !PT ;  /* 0x0000000097007212 */ /* 0x000fe400078ef696 */
[----:B------:R-:W-:Y:S01]  /*b040*/  PRMT R79, R2, 0x7610, R79 ;  /* 0x00007610024f7816 */ /* 0x000fe2000000004f */
[----:B------:R-:W-:Y:S01]  /*b050*/  IMAD.MOV.U32 R2, RZ, RZ, R42 ;  /* 0x000000ffff027224 */ /* 0x000fe200078e002a */
[----:B------:R-:W-:Y:S01]  /*b060*/  PRMT R80, R4, 0x7610, R80 ;  /* 0x0000761004507816 */ /* 0x000fe20000000050 */
[----:B------:R-:W-:-:S02]  /*b070*/  IMAD.SHL.U32 R26, R0, 0x2, RZ ;  /* 0x00000002001a7824 */ /* 0x000fc400078e00ff */
[----:B------:R-:W-:-:S03]  /*b080*/  IMAD.MOV.U32 R0, RZ, RZ, R43 ;  /* 0x000000ffff007224 */ /* 0x000fc600078e002b */
[C---:B------:R-:W-:Y:S02]  /*b090*/  IADD3 R3, R26.reuse, 0x18100, RZ ;  /* 0x000181001a037810 */ /* 0x040fe40007ffe0ff */
[----:B---3--:R-:W-:Y:S02]  /*b0a0*/  IADD3 R32, R26, 0x18140, RZ ;  /* 0x000181401a207810 */ /* 0x008fe40007ffe0ff */
[----:B------:R-:W-:Y:S02]  /*b0b0*/  PRMT R37, R2, 0x5410, R0 ;  /* 0x0000541002257816 */ /* 0x000fe40000000000 */
[----:B------:R-:W-:Y:S01]  /*b0c0*/  @P0 IADD3 R32, R3, -0x40, RZ ;  /* 0xffffffc003200810 */ /* 0x000fe20007ffe0ff */
[----:B------:R-:W-:Y:S05]  /*b0d0*/  @P1 BRA `(.L_x_2318) ;  /* 0x0000112000001947 */ /* 0x000fea0003800000 */
[----:B------:R-:W-:Y:S01]  /*b0e0*/  ISETP.GE.AND P0, PT, R142, c[0x0][0x27c], PT ;  /* 0x00009f008e007a0c */ /* 0x000fe20003f06270 */
[----:B------:R-:W-:-:S12]  /*b0f0*/  BSSY B0, `(.L_x_2319) ;  /* 0x000002c000007945 */ /* 0x000fd80003800000 */
[----:B------:R-:W-:Y:S05]  /*b100*/  @P0 BRA `(.L_x_2320) ;  /* 0x000002a000000947 */ /* 0x000fea0003800000 */
[----:B------:R-:W1:Y:S01]  /*b110*/  LDS.128 R12, [R26+0x18100] ;  /* 0x018100001a0c7984 */ /* 0x000e620000000c00 */
[----:B------:R-:W-:Y:S02]  /*b120*/  SHF.R.U32.HI R0, RZ, 0x10, R7 ;  /* 0x00000010ff007819 */ /* 0x000fe40000011607 */
[----:B------:R-:W-:Y:S02]  /*b130*/  SHF.R.U64 R27, R8, 0x10, R9 ;  /* 0x00000010081b7819 */ /* 0x000fe40000001209 */
[----:B------:R-:W-:Y:S02]  /*b140*/  SHF.R.U64 R17, R6, 0x10, R7 ;  /* 0x0000001006117819 */ /* 0x000fe40000001207 */
[----:B------:R-:W-:-:S05]  /*b150*/  SHF.R.U32.HI R3, RZ, 0x10, R9 ;  /* 0x00000010ff037819 */ /* 0x000fca0000011609 */
[----:B------:R-:W-:Y:S02]  /*b160*/  HADD2.F32 R33, -RZ, R3.H0_H0 ;  /* 0x20000003ff217230 */ /* 0x000fe40000004100 */
[----:B------:R-:W-:Y:S02]  /*b170*/  HADD2.F32 R3, -RZ, R69.H0_H0 ;  /* 0x20000045ff037230 */ /* 0x000fe40000004100 */
[--C-:B-1----:R-:W-:Y:S02]  /*b180*/  HADD2.F32 R8, -RZ, R12.reuse.H0_H0 ;  /* 0x2000000cff087230 */ /* 0x102fe40000004100 */
[----:B------:R-:W-:Y:S02]  /*b190*/  HADD2.F32 R7, -RZ, R12.H1_H1 ;  /* 0x3000000cff077230 */ /* 0x000fe40000004100 */
[--C-:B------:R-:W-:Y:S02]  /*b1a0*/  HADD2.F32 R12, -RZ, R14.reuse.H0_H0 ;  /* 0x2000000eff0c7230 */ /* 0x100fe40000004100 */
[----:B------:R-:W-:-:S02]  /*b1b0*/  HADD2.F32 R4, -RZ, R14.H1_H1 ;  /* 0x3000000eff047230 */ /* 0x000fc40000004100 */
[--C-:B------:R-:W-:Y:S02]  /*b1c0*/  HADD2.F32 R2, -RZ, R15.reuse.H1_H1 ;  /* 0x3000000fff027230 */ /* 0x100fe40000004100 */
[----:B------:R-:W-:Y:S02]  /*b1d0*/  HADD2.F32 R14, -RZ, R0.H0_H0 ;  /* 0x20000000ff0e7230 */ /* 0x000fe40000004100 */
[----:B------:R-:W-:Y:S02]  /*b1e0*/  HADD2.F32 R9, -RZ, R15.H0_H0 ;  /* 0x2000000fff097230 */ /* 0x000fe40000004100 */
[--C-:B------:R-:W-:Y:S02]  /*b1f0*/  HADD2.F32 R6, -RZ, R13.reuse.H0_H0 ;  /* 0x2000000dff067230 */ /* 0x100fe40000004100 */
[----:B--2---:R-:W-:Y:S01]  /*b200*/  HADD2.F32 R5, -RZ, R13.H1_H1 ;  /* 0x3000000dff057230 */ /* 0x004fe20000004100 */
[-C--:B------:R-:W-:Y:S01]  /*b210*/  FMUL.FTZ R13, R2, R14.reuse ;  /* 0x0000000e020d7220 */ /* 0x080fe20000410000 */
[----:B------:R-:W-:Y:S01]  /*b220*/  HADD2.F32 R0, -RZ, R68.H0_H0 ;  /* 0x20000044ff007230 */ /* 0x000fe20000004100 */
[----:B------:R-:W-:-:S02]  /*b230*/  FMUL.FTZ R14, R9, R14 ;  /* 0x0000000e090e7220 */ /* 0x000fc40000410000 */
[----:B------:R-:W-:Y:S02]  /*b240*/  FFMA.FTZ R16, R9, R33, -R13 ;  /* 0x0000002109107223 */ /* 0x000fe4000001080d */
[-C--:B------:R-:W-:Y:S02]  /*b250*/  FMUL.FTZ R9, R8, R0.reuse ;  /* 0x0000000008097220 */ /* 0x080fe40000410000 */
[C---:B------:R-:W-:Y:S01]  /*b260*/  FMUL.FTZ R15, R7.reuse, R0 ;  /* 0x00000000070f7220 */ /* 0x040fe20000410000 */
[----:B------:R-:W-:Y:S01]  /*b270*/  HADD2.F32 R0, -RZ, R68.H1_H1 ;  /* 0x30000044ff007230 */ /* 0x000fe20000004100 */
[----:B------:R-:W-:Y:S01]  /*b280*/  FFMA.FTZ R13, R7, R3, R9 ;  /* 0x00000003070d7223 */ /* 0x000fe20000010009 */
[----:B------:R-:W-:Y:S01]  /*b290*/  HADD2.F32 R9, -RZ, R17.H0_H0 ;  /* 0x20000011ff097230 */ /* 0x000fe20000004100 */
[----:B------:R-:W-:Y:S01]  /*b2a0*/  FFMA.FTZ R14, R2, R33, R14 ;  /* 0x00000021020e7223 */ /* 0x000fe2000001000e */
[----:B------:R-:W-:Y:S01]  /*b2b0*/  HADD2.F32 R2, -RZ, R69.H1_H1 ;  /* 0x30000045ff027230 */ /* 0x000fe20000004100 */
[----:B------:R-:W-:Y:S01]  /*b2c0*/  FFMA.FTZ R15, R8, R3, -R15 ;  /* 0x00000003080f7223 */ /* 0x000fe2000001080f */
[----:B------:R-:W-:Y:S01]  /*b2d0*/  HADD2.F32 R17, -RZ, R27.H0_H0 ;  /* 0x2000001bff117230 */ /* 0x000fe20000004100 */
[----:B------:R-:W-:-:S02]  /*b2e0*/  FMUL.FTZ R3, R4, R0 ;  /* 0x0000000004037220 */ /* 0x000fc40000410000 */
[----:B------:R-:W-:Y:S02]  /*b2f0*/  FMUL.FTZ R0, R12, R0 ;  /* 0x000000000c007220 */ /* 0x000fe40000410000 */
[-C--:B------:R-:W-:Y:S02]  /*b300*/  FMUL.FTZ R7, R5, R9.reuse ;  /* 0x0000000905077220 */ /* 0x080fe40000410000 */
[----:B------:R-:W-:Y:S02]  /*b310*/  FMUL.FTZ R9, R6, R9 ;  /* 0x0000000906097220 */ /* 0x000fe40000410000 */
[-C--:B------:R-:W-:Y:S02]  /*b320*/  FFMA.FTZ R8, R12, R2.reuse, -R3 ;  /* 0x000000020c087223 */ /* 0x080fe40000010803 */
[----:B------:R-:W-:Y:S01]  /*b330*/  FFMA.FTZ R2, R4, R2, R0 ;  /* 0x0000000204027223 */ /* 0x000fe20000010000 */
[----:B------:R-:W-:Y:S01]  /*b340*/  F2FP.PACK_AB R4, R13, R15 ;  /* 0x0000000f0d04723e */ /* 0x000fe200000000ff */
[-C--:B------:R-:W-:Y:S01]  /*b350*/  FFMA.FTZ R3, R6, R17.reuse, -R7 ;  /* 0x0000001106037223 */ /* 0x080fe20000010807 */
[----:B------:R-:W-:Y:S01]  /*b360*/  F2FP.PACK_AB R7, R14, R16 ;  /* 0x000000100e07723e */ /* 0x000fe200000000ff */
[----:B------:R-:W-:Y:S01]  /*b370*/  FFMA.FTZ R0, R5, R17, R9 ;  /* 0x0000001105007223 */ /* 0x000fe20000010009 */
[----:B------:R-:W-:-:S04]  /*b380*/  F2FP.PACK_AB R6, R2, R8 ;  /* 0x000000080206723e */ /* 0x000fc800000000ff */
[----:B------:R-:W-:-:S05]  /*b390*/  F2FP.PACK_AB R5, R0, R3 ;  /* 0x000000030005723e */ /* 0x000fca00000000ff */
[----:B------:R1:W-:Y:S02]  /*b3a0*/  STS.128 [R26+0x18100], R4 ;  /* 0x018100041a007388 */ /* 0x0003e40000000c00 */
.L_x_2320:
[----:B------:R-:W-:Y:S05]  /*b3b0*/  BSYNC B0 ;  /* 0x0000000000007941 */ /* 0x000fea0003800000 */
.L_x_2319:
[----:B------:R-:W-:Y:S01]  /*b3c0*/  ISETP.GE.AND P0, PT, R149, c[0x0][0x27c], PT ;  /* 0x00009f0095007a0c */ /* 0x000fe20003f06270 */
[----:B------:R-:W-:-:S12]  /*b3d0*/  BSSY B0, `(.L_x_2321) ;  /* 0x000002c000007945 */ /* 0x000fd80003800000 */
[----:B------:R-:W-:Y:S05]  /*b3e0*/  @P0 BRA `(.L_x_2322) ;  /* 0x000002a000000947 */ /* 0x000fea0003800000 */
[----:B-12---:R-:W1:Y:S01]  /*b3f0*/  LDS.128 R4, [R32] ;  /* 0x0000000020047984 */ /* 0x006e620000000c00 */
[----:B------:R-:W-:Y:S02]  /*b400*/  SHF.R.U32.HI R0, RZ, 0x10, R21 ;  /* 0x00000010ff007819 */ /* 0x000fe40000011615 */
[--C-:B------:R-:W-:Y:S02]  /*b410*/  SHF.R.U32.HI R2, RZ, 0x10, R19.reuse ;  /* 0x00000010ff027819 */ /* 0x100fe40000011613 */
        /* <DEDUP_REMOVED lines=13> */
[-C--:B------:R-:W-:Y:S01]  /*b4f0*/  FMUL.FTZ R5, R7, R14.reuse ;  /* 0x0000000e07057220 */ /* 0x080fe20000410000 */
[--C-:B------:R-:W-:Y:S01]  /*b500*/  HADD2.F32 R13, -RZ, R6.reuse.H0_H0 ;  /* 0x20000006ff0d7230 */ /* 0x100fe20000004100 */
[----:B------:R-:W-:Y:S01]  /*b510*/  FMUL.FTZ R14, R12, R14 ;  /* 0x0000000e0c0e7220 */ /* 0x000fe20000410000 */
[----:B------:R-:W-:Y:S01]  /*b520*/  HADD2.F32 R6, -RZ, R6.H1_H1 ;  /* 0x30000006ff067230 */ /* 0x000fe20000004100 */
[----:B------:R-:W-:Y:S02]  /*b530*/  FMUL.FTZ R15, R8, R0 ;  /* 0x00000000080f7220 */ /* 0x000fe40000410000 */
[----:B------:R-:W-:Y:S02]  /*b540*/  FFMA.FTZ R12, R12, R18, -R5 ;  /* 0x000000120c0c7223 */ /* 0x000fe40000010805 */
[C---:B------:R-:W-:Y:S01]  /*b550*/  FMUL.FTZ R5, R9.reuse, R0 ;  /* 0x0000000009057220 */ /* 0x040fe20000410000 */
[----:B------:R-:W-:Y:S01]  /*b560*/  HADD2.F32 R0, -RZ, R70.H1_H1 ;  /* 0x30000046ff007230 */ /* 0x000fe20000004100 */
[----:B------:R-:W-:-:S02]  /*b570*/  FFMA.FTZ R15, R9, R2, -R15 ;  /* 0x00000002090f7223 */ /* 0x000fc4000001080f */
[----:B------:R-:W-:Y:S01]  /*b580*/  FFMA.FTZ R9, R8, R2, R5 ;  /* 0x0000000208097223 */ /* 0x000fe20000010005 */
[----:B------:R-:W-:Y:S01]  /*b590*/  HADD2.F32 R8, -RZ, R16.H0_H0 ;  /* 0x20000010ff087230 */ /* 0x000fe20000004100 */
[----:B------:R-:W-:Y:S01]  /*b5a0*/  FFMA.FTZ R14, R7, R18, R14 ;  /* 0x00000012070e7223 */ /* 0x000fe2000001000e */
[----:B------:R-:W-:Y:S01]  /*b5b0*/  HADD2.F32 R2, -RZ, R71.H1_H1 ;  /* 0x30000047ff027230 */ /* 0x000fe20000004100 */
[-C--:B------:R-:W-:Y:S02]  /*b5c0*/  FMUL.FTZ R5, R6, R0.reuse ;  /* 0x0000000006057220 */ /* 0x080fe40000410000 */
[----:B------:R-:W-:Y:S02]  /*b5d0*/  FMUL.FTZ R0, R13, R0 ;  /* 0x000000000d007220 */ /* 0x000fe40000410000 */
[-C--:B------:R-:W-:Y:S02]  /*b5e0*/  FMUL.FTZ R7, R3, R8.reuse ;  /* 0x0000000803077220 */ /* 0x080fe40000410000 */
[----:B------:R-:W-:-:S02]  /*b5f0*/  FMUL.FTZ R8, R4, R8 ;  /* 0x0000000804087220 */ /* 0x000fc40000410000 */
[-C--:B------:R-:W-:Y:S02]  /*b600*/  FFMA.FTZ R5, R13, R2.reuse, -R5 ;  /* 0x000000020d057223 */ /* 0x080fe40000010805 */
[----:B------:R-:W-:Y:S02]  /*b610*/  FFMA.FTZ R2, R6, R2, R0 ;  /* 0x0000000206027223 */ /* 0x000fe40000010000 */
[-C--:B------:R-:W-:Y:S01]  /*b620*/  FFMA.FTZ R0, R4, R17.reuse, -R7 ;  /* 0x0000001104007223 */ /* 0x080fe20000010807 */
[----:B------:R-:W-:Y:S01]  /*b630*/  F2FP.PACK_AB R7, R14, R12 ;  /* 0x0000000c0e07723e */ /* 0x000fe200000000ff */
[----:B------:R-:W-:Y:S01]  /*b640*/  FFMA.FTZ R3, R3, R17, R8 ;  /* 0x0000001103037223 */ /* 0x000fe20000010008 */
[----:B------:R-:W-:Y:S02]  /*b650*/  F2FP.PACK_AB R6, R2, R5 ;  /* 0x000000050206723e */ /* 0x000fe400000000ff */
[----:B------:R-:W-:Y:S02]  /*b660*/  F2FP.PACK_AB R4, R9, R15 ;  /* 0x0000000f0904723e */ /* 0x000fe400000000ff */
[----:B------:R-:W-:-:S05]  /*b670*/  F2FP.PACK_AB R5, R3, R0 ;  /* 0x000000000305723e */ /* 0x000fca00000000ff */
[----:B------:R1:W-:Y:S02]  /*b680*/  STS.128 [R32], R4 ;  /* 0x0000000420007388 */ /* 0x0003e40000000c00 */
.L_x_2322:
[----:B------:R-:W-:Y:S05]  /*b690*/  BSYNC B0 ;  /* 0x0000000000007941 */ /* 0x000fea0003800000 */
.L_x_2321:
[----:B------:R-:W-:Y:S01]  /*b6a0*/  ISETP.GE.AND P0, PT, R146, c[0x0][0x27c], PT ;  /* 0x00009f0092007a0c */ /* 0x000fe20003f06270 */
[----:B------:R-:W-:-:S12]  /*b6b0*/  BSSY B0, `(.L_x_2323) ;  /* 0x000002c000007945 */ /* 0x000fd80003800000 */
[----:B------:R-:W-:Y:S05]  /*b6c0*/  @P0 BRA `(.L_x_2324) ;  /* 0x000002a000000947 */ /* 0x000fea0003800000 */
[----:B-12---:R-:W1:Y:S01]  /*b6d0*/  LDS.128 R4, [R26+0x1c100] ;  /* 0x01c100001a047984 */ /* 0x006e620000000c00 */
        /* <DEDUP_REMOVED lines=40> */
[----:B------:R1:W-:Y:S02]  /*b960*/  STS.128 [R26+0x1c100], R4 ;  /* 0x01c100041a007388 */ /* 0x0003e40000000c00 */
.L_x_2324:
[----:B------:R-:W-:Y:S05]  /*b970*/  BSYNC B0 ;  /* 0x0000000000007941 */ /* 0x000fea0003800000 */
.L_x_2323:
        /* <DEDUP_REMOVED lines=45> */
.L_x_2326:
[----:B------:R-:W-:Y:S05]  /*bc50*/  BSYNC B0 ;  /* 0x0000000000007941 */ /* 0x000fea0003800000 */
.L_x_2325:
        /* <DEDUP_REMOVED lines=45> */
.L_x_2328:
[----:B------:R-:W-:Y:S05]  /*bf30*/  BSYNC B0 ;  /* 0x0000000000007941 */ /* 0x000fea0003800000 */
.L_x_2327:
[----:B------:R-:W-:-:S13]  /*bf40*/  ISETP.GE.AND P0, PT, R147, c[0x0][0x27c], PT ;  /* 0x00009f0093007a0c */ /* 0x000fda0003f06270 */
[----:B------:R-:W-:Y:S05]  /*bf50*/  @P0 BRA `(.L_x_2318) ;  /* 0x000002a000000947 */ /* 0x000fea0003800000 */
[----:B-12---:R-:W1:Y:S01]  /*bf60*/  LDS.128 R4, [R32+0x8000] ;  /* 0x0080000020047984 */ /* 0x006e620000000c00 */
[----:B------:R-:W-:Y:S02]  /*bf70*/  SHF.R.U32.HI R0, RZ, 0x10, R47 ;  /* 0x00000010ff007819 */ /* 0x000fe4000001162f */
[----:B------:R-:W-:Y:S02]  /*bf80*/  SHF.R.U32.HI R2, RZ, 0x10, R45 ;  /* 0x00000010ff027819 */ /* 0x000fe4000001162d */
[----:B------:R-:W-:Y:S01]  /*bf90*/  SHF.R.U64 R16, R46, 0x10, R47 ;  /* 0x000000102e107819 */ /* 0x000fe2000000122f */
[----:B------:R-:W-:Y:S01]  /*bfa0*/  HADD2.F32 R14, -RZ, R0.H0_H0 ;  /* 0x20000000ff0e7230 */ /* 0x000fe20000004100 */
[----:B------:R-:W-:Y:S01]  /*bfb0*/  SHF.R.U64 R17, R44, 0x10, R45 ;  /* 0x000000102c117819 */ /* 0x000fe2000000122d */
[----:B------:R-:W-:Y:S02]  /*bfc0*/  HADD2.F32 R0, -RZ, R79.H1_H1 ;  /* 0x3000004fff007230 */ /* 0x000fe40000004100 */
        /* <DEDUP_REMOVED lines=35> */
.L_x_2318:
[----:B------:R-:W-:Y:S05]  /*c200*/  BSYNC B1 ;  /* 0x0000000000017941 */ /* 0x000fea0003800000 */
.L_x_2317:
[----:B------:R-:W-:-:S04]  /*c210*/  IADD3 R0, R216, 0x40, RZ ;  /* 0x00000040d8007810 */ /* 0x000fc80007ffe0ff */
[----:B------:R-:W-:-:S13]  /*c220*/  ISETP.GE.AND P0, PT, R0, R36, PT ;  /* 0x000000240000720c */ /* 0x000fda0003f06270 */
[----:B------:R-:W-:Y:S05]  /*c230*/  @P0 BRA `(.L_x_2308) ;  /* 0x0000458000000947 */ /* 0x000fea0003800000 */
        /* <DEDUP_REMOVED lines=31> */
[----:B------:R-:W-:Y:S01]  /*c430*/  HADD2.F32 R2, -RZ, R78.H0_H0 ;  /* 0x2000004eff027230 */ /* 0x000fe20000004100 */
        /* <DEDUP_REMOVED lines=13> */
.L_x_2330:
[----:B------:R-:W-:Y:S05]  /*c510*/  BSYNC B0 ;  /* 0x0000000000007941 */ /* 0x000fea0003800000 */
.L_x_2329:
        /* <DEDUP_REMOVED lines=26> */
[----:B------:R-:W-:Y:S01]  /*c6c0*/  HADD2.F32 R0, -RZ, R80.H0_H0 ;  /* 0x20000050ff007230 */ /* 0x000fe20000004100 */
        /* <DEDUP_REMOVED lines=18> */
.L_x_2332:
[----:B------:R-:W-:Y:S05]  /*c7f0*/  BSYNC B0 ;  /* 0x0000000000007941 */ /* 0x000fea0003800000 */
.L_x_2331:
        /* <DEDUP_REMOVED lines=45> */
.L_x_2334:
[----:B------:R-:W-:Y:S05]  /*cad0*/  BSYNC B0 ;  /* 0x0000000000007941 */ /* 0x000fea0003800000 */
.L_x_2333:
        /* <DEDUP_REMOVED lines=45> */
.L_x_2336:
[----:B------:R-:W-:Y:S05]  /*cdb0*/  BSYNC B0 ;  /* 0x0000000000007941 */ /* 0x000fea0003800000 */
.L_x_2335:
        /* <DEDUP_REMOVED lines=45> */
.L_x_2338:
[----:B------:R-:W-:Y:S05]  /*d090*/  BSYNC B0 ;  /* 0x0000000000007941 */ /* 0x000fea0003800000 */
.L_x_2337:
        /* <DEDUP_REMOVED lines=43> */
[----:B------:R1:W-:Y:S01]  /*d350*/  STS.128 [R32+0xa000], R4 ;  /* 0x00a0000420007388 */ /* 0x0003e20000000c00 */
[----:B------:R-:W-:Y:S05]  /*d360*/  BRA `(.L_x_2308) ;  /* 0x0000345000007947 */ /* 0x000fea0003800000 */
.L_x_2309:
        /* <DEDUP_REMOVED lines=22> */
.L_x_2505:
[----:B------:R-:W-:Y:S05]  /*d4d0*/  BRA.DIV ~URZ, `(.L_x_2340) ;  /* 0x00017af27f007947 */ /* 0x000fea000b800000 */
[----:B------:R3:W4:Y:S01]  /*d4e0*/  SHFL.IDX PT, R8, R23, RZ, 0x1c1f ;  /* 0x001c1fff17087589 */ /* 0x00072200000e0000 */
[----:B--2---:R-:W-:-:S03]  /*d4f0*/  MOV R9, R0 ;  /* 0x0000000000097202 */ /* 0x004fc60000000f00 */
[----:B------:R3:W2:Y:S04]  /*d500*/  SHFL.IDX PT, R20, R21, RZ, 0x1c1f ;  /* 0x001c1fff15147589 */ /* 0x0006a800000e0000 */
[----:B------:R3:W1:Y:S02]  /*d510*/  SHFL.IDX PT, R3, R32, RZ, 0x1c1f ;  /* 0x001c1fff20037589 */ /* 0x00066400000e0000 */
.L_x_2506:
        /* <DEDUP_REMOVED lines=23> */
[----:B----4-:R-:W-:-:S04]  /*d690*/  @!P1 IADD3 R18, P0, R8, R2, RZ ;  /* 0x0000000208129210 */ /* 0x010fc80007f1e0ff */
[----:B------:R-:W-:Y:S02]  /*d6a0*/  @!P1 IADD3.X R19, R9, R0, RZ, P0, !PT ;  /* 0x0000000009139210 */ /* 0x000fe400007fe4ff */
[----:B-1----:R-:W-:Y:S02]  /*d6b0*/  @!P1 IADD3 R16, P0, R3, R2, RZ ;  /* 0x0000000203109210 */ /* 0x002fe40007f1e0ff */
[----:B------:R-:W-:Y:S01]  /*d6c0*/  MOV R2, R3 ;  /* 0x0000000300027202 */ /* 0x000fe20000000f00 */
[----:B--2---:R-:W-:Y:S02]  /*d6d0*/  IMAD.MOV.U32 R3, RZ, RZ, R20 ;  /* 0x000000ffff037224 */ /* 0x004fe400078e0014 */
[----:B------:R-:W-:Y:S01]  /*d6e0*/  @!P1 IMAD.X R17, R20, 0x1, R0, P0 ;  /* 0x0000000114119824 */ /* 0x000fe200000e0600 */
[----:B------:R-:W-:-:S13]  /*d6f0*/  ISETP.GE.AND P0, PT, R141, c[0x0][0x27c], PT ;  /* 0x00009f008d007a0c */ /* 0x000fda0003f06270 */
[----:B------:R-:W-:-:S05]  /*d700*/  @!P0 SHF.L.U32 R0, R231, 0x3, RZ ;  /* 0x00000003e7008819 */ /* 0x000fca00000006ff */
[----:B------:R-:W-:-:S04]  /*d710*/  @!P0 IMAD.WIDE R6, R0, 0x2, R8 ;  /* 0x0000000200068825 */ /* 0x000fc800078e0208 */
[----:B------:R-:W-:Y:S01]  /*d720*/  @!P0 IMAD.WIDE R4, R0, 0x2, R2 ;  /* 0x0000000200048825 */ /* 0x000fe200078e0202 */
[----:B------:R1:W5:Y:S04]  /*d730*/  @!P0 LD.E.128 R28, [R6.64] ;  /* 0x0000000c061c8980 */ /* 0x000368000c101d00 */
[----:B------:R2:W5:Y:S01]  /*d740*/  @!P0 LD.E.128 R24, [R4.64] ;  /* 0x0000000c04188980 */ /* 0x000562000c101d00 */
[----:B------:R-:W-:Y:S01]  /*d750*/  ISETP.GE.AND P0, PT, R140, c[0x0][0x27c], PT ;  /* 0x00009f008c007a0c */ /* 0x000fe20003f06270 */
[----:B------:R-:W-:Y:S01]  /*d760*/  CS2R R46, SRZ ;  /* 0x00000000002e7805 */ /* 0x000fe2000001ff00 */
[----:B------:R-:W-:Y:S01]  /*d770*/  CS2R R44, SRZ ;  /* 0x00000000002c7805 */ /* 0x000fe2000001ff00 */
[----:B------:R-:W-:-:S10]  /*d780*/  CS2R R42, SRZ ;  /* 0x00000000002a7805 */ /* 0x000fd4000001ff00 */
[----:B------:R-:W-:Y:S01]  /*d790*/  @!P0 IMAD.SHL.U32 R0, R230, 0x8, RZ ;  /* 0x00000008e6008824 */ /* 0x000fe200078e00ff */
[----:B------:R-:W-:Y:S01]  /*d7a0*/  CS2R R40, SRZ ;  /* 0x0000000000287805 */ /* 0x000fe2000001ff00 */
[----:B------:R-:W-:Y:S01]  /*d7b0*/  CS2R R14, SRZ ;  /* 0x00000000000e7805 */ /* 0x000fe2000001ff00 */
[----:B------:R-:W-:Y:S01]  /*d7c0*/  CS2R R12, SRZ ;  /* 0x00000000000c7805 */ /* 0x000fe2000001ff00 */
[----:B------:R-:W-:Y:S01]  /*d7d0*/  @!P0 IMAD.WIDE R2, R0, 0x2, R2 ;  /* 0x0000000200028825 */ /* 0x000fe200078e0202 */
[----:B-1----:R-:W-:-:S04]  /*d7e0*/  CS2R R6, SRZ ;  /* 0x0000000000067805 */ /* 0x002fc8000001ff00 */
[----:B------:R1:W5:Y:S01]  /*d7f0*/  @!P0 LD.E.128 R40, [R2.64] ;  /* 0x0000000c02288980 */ /* 0x000362000c101d00 */
[----:B--2---:R-:W-:-:S03]  /*d800*/  @!P0 IMAD.WIDE R4, R0, 0x2, R8 ;  /* 0x0000000200048825 */ /* 0x004fc600078e0208 */
[----:B------:R1:W5:Y:S04]  /*d810*/  @!P1 LD.E.128 R12, [R18.64] ;  /* 0x0000000c120c9980 */ /* 0x000368000c101d00 */
[----:B------:R2:W5:Y:S02]  /*d820*/  @!P0 LD.E.128 R44, [R4.64] ;  /* 0x0000000c042c8980 */ /* 0x000564000c101d00 */
[----:B--2---:R-:W-:-:S06]  /*d830*/  CS2R R4, SRZ ;  /* 0x0000000000047805 */ /* 0x004fcc000001ff00 */
[----:B------:R1:W5:Y:S02]  /*d840*/  @!P1 LD.E.128 R4, [R16.64] ;  /* 0x0000000c10049980 */ /* 0x000364000c101d00 */
.L_x_2342:
[----:B------:R-:W-:Y:S05]  /*d850*/  BSYNC B0 ;  /* 0x0000000000007941 */ /* 0x000fea0003800000 */
.L_x_2341:
[----:B----45:R-:W-:Y:S02]  /*d860*/  IMAD.MOV.U32 R8, RZ, RZ, R46 ;  /* 0x000000ffff087224 */ /* 0x030fe400078e002e */
[----:B-1----:R-:W-:Y:S02]  /*d870*/  IMAD.MOV.U32 R3, RZ, RZ, R47 ;  /* 0x000000ffff037224 */ /* 0x002fe400078e002f */
        /* <DEDUP_REMOVED lines=27> */
[----:B------:R-:W-:Y:S01]  /*da30*/  MOV R3, R27 ;  /* 0x0000001b00037202 */ /* 0x000fe20000000f00 */
[----:B------:R-:W-:Y:S01]  /*da40*/  IMAD.MOV.U32 R0, RZ, RZ, R25 ;  /* 0x000000ffff007224 */ /* 0x000fe200078e0019 */
[----:B------:R-:W-:Y:S01]  /*da50*/  PRMT R82, R82, 0x5410, R8 ;  /* 0x0000541052527816 */ /* 0x000fe20000000008 */
[----:B------:R-:W-:Y:S01]  /*da60*/  IMAD.MOV.U32 R8, RZ, RZ, R6 ;  /* 0x000000ffff087224 */ /* 0x000fe200078e0006 */
[----:B------:R-:W-:-:S02]  /*da70*/  PRMT R83, R3, 0x7610, R83 ;  /* 0x0000761003537816 */ /* 0x000fc40000000053 */
[----:B------:R-:W-:Y:S01]  /*da80*/  PRMT R81, R0, 0x5410, R2 ;  /* 0x0000541000517816 */ /* 0x000fe20000000002 */
[----:B------:R-:W-:Y:S01]  /*da90*/  IMAD.MOV.U32 R2, RZ, RZ, R4 ;  /* 0x000000ffff027224 */ /* 0x000fe200078e0004 */
[----:B------:R-:W-:Y:S01]  /*daa0*/  MOV R3, R7 ;  /* 0x0000000700037202 */ /* 0x000fe20000000f00 */
[----:B------:R-:W-:-:S03]  /*dab0*/  IMAD.MOV.U32 R0, RZ, RZ, R5 ;  /* 0x000000ffff007224 */ /* 0x000fc600078e0005 */
[----:B------:R-:W-:Y:S02]  /*dac0*/  PRMT R70, R8, 0x5410, R3 ;  /* 0x0000541008467816 */ /* 0x000fe40000000003 */
[----:B------:R-:W-:Y:S01]  /*dad0*/  PRMT R39, R0, 0x5410, R2 ;  /* 0x0000541000277816 */ /* 0x000fe20000000002 */
[----:B------:R-:W-:Y:S05]  /*dae0*/  BRA.DIV ~URZ, `(.L_x_2343) ;  /* 0x000176227f007947 */ /* 0x000fea000b800000 */
[----:B------:R1:W4:Y:S04]  /*daf0*/  SHFL.IDX PT, R9, R22, 0x1, 0x1c1f ;  /* 0x003c1f0016097f89 */ /* 0x00032800000e0000 */
[----:B------:R1:W3:Y:S04]  /*db00*/  SHFL.IDX PT, R8, R23, 0x1, 0x1c1f ;  /* 0x003c1f0017087f89 */ /* 0x0002e800000e0000 */
[----:B--2---:R1:W2:Y:S04]  /*db10*/  SHFL.IDX PT, R20, R21, 0x1, 0x1c1f ;  /* 0x003c1f0015147f89 */ /* 0x0042a800000e0000 */
[----:B------:R1:W1:Y:S02]  /*db20*/  SHFL.IDX PT, R2, R32, 0x1, 0x1c1f ;  /* 0x003c1f0020027f89 */ /* 0x00026400000e0000 */
.L_x_2507:
        /* <DEDUP_REMOVED lines=23> */
[----:B----4-:R-:W-:Y:S01]  /*dca0*/  @!P1 IMAD.X R19, R9, 0x1, R3, P0 ;  /* 0x0000000109139824 */ /* 0x010fe200000e0603 */
[----:B-1----:R-:W-:-:S04]  /*dcb0*/  @!P1 IADD3 R16, P0, R2, R0, RZ ;  /* 0x0000000002109210 */ /* 0x002fc80007f1e0ff */
[----:B--2---:R-:W-:Y:S01]  /*dcc0*/  @!P1 IADD3.X R17, R20, R3, RZ, P0, !PT ;  /* 0x0000000314119210 */ /* 0x004fe200007fe4ff */
[----:B------:R-:W-:Y:S01]  /*dcd0*/  IMAD.MOV.U32 R3, RZ, RZ, R20 ;  /* 0x000000ffff037224 */ /* 0x000fe200078e0014 */
        /* <DEDUP_REMOVED lines=15> */
[----:B------:R1:W5:Y:S01]  /*ddd0*/  @!P1 LD.E.128 R48, [R18.64] ;  /* 0x0000000c12309980 */ /* 0x000362000c101d00 */
[----:B------:R-:W-:-:S03]  /*dde0*/  @!P0 IMAD.SHL.U32 R0, R230, 0x8, RZ ;  /* 0x00000008e6008824 */ /* 0x000fc600078e00ff */
[----:B------:R1:W5:Y:S01]  /*ddf0*/  @!P1 LD.E.128 R52, [R16.64] ;  /* 0x0000000c10349980 */ /* 0x000362000c101d00 */
[----:B------:R-:W-:-:S04]  /*de00*/  @!P0 IMAD.WIDE R8, R0, 0x2, R8 ;  /* 0x0000000200088825 */ /* 0x000fc800078e0208 */
[----:B------:R-:W-:Y:S01]  /*de10*/  @!P0 IMAD.WIDE R2, R0, 0x2, R2 ;  /* 0x0000000200028825 */ /* 0x000fe200078e0202 */
[----:B------:R1:W5:Y:S04]  /*de20*/  @!P0 LD.E.128 R76, [R8.64] ;  /* 0x0000000c084c8980 */ /* 0x000368000c101d00 */
[----:B------:R1:W5:Y:S02]  /*de30*/  @!P0 LD.E.128 R72, [R2.64] ;  /* 0x0000000c02488980 */ /* 0x000364000c101d00 */
.L_x_2345:
[----:B------:R-:W-:Y:S05]  /*de40*/  BSYNC B0 ;  /* 0x0000000000007941 */ /* 0x000fea0003800000 */
.L_x_2344:
[----:B-----5:R-:W-:Y:S01]  /*de50*/  IMAD.MOV.U32 R0, RZ, RZ, R78 ;  /* 0x000000ffff007224 */ /* 0x020fe200078e004e */
[----:B------:R-:W-:-:S04]  /*de60*/  DEPBAR.LE SB0, 0x3 ;  /* 0x000080c00000791a */ /* 0x000fc80000000000 */
[----:B-1-3--:R-:W-:Y:S01]  /*de70*/  IMAD.MOV.U32 R8, RZ, RZ, R79 ;  /* 0x000000ffff087224 */ /* 0x00afe200078e004f */
[----:B------:R-:W-:Y:S01]  /*de80*/  WARPSYNC 0xffffffff ;  /* 0xffffffff00007948 */ /* 0x000fe20003800000 */
[----:B------:R-:W-:Y:S01]  /*de90*/  IMAD.MOV.U32 R3, RZ, RZ, R76 ;  /* 0x000000ffff037224 */ /* 0x000fe200078e004c */
[----:B------:R-:W-:Y:S01]  /*dea0*/  BSSY B1, `(.L_x_2346) ;  /* 0x000015c000017945 */ /* 0x000fe20003800000 */
        /* <DEDUP_REMOVED lines=12> */
[----:B------:R-:W-:Y:S02]  /*df70*/  PRMT R92, R92, 0x5410, R0 ;  /* 0x000054105c5c7816 */ /* 0x000fe40000000000 */
[----:B------:R-:W-:Y:S01]  /*df80*/  PRMT R95, R95, 0x5410, R3 ;  /* 0x000054105f5f7816 */ /* 0x000fe20000000003 */
[----:B------:R-:W-:Y:S01]  /*df90*/  IMAD.MOV.U32 R3, RZ, RZ, R48 ;  /* 0x000000ffff037224 */ /* 0x000fe200078e0030 */
[----:B------:R-:W-:Y:S01]  /*dfa0*/  PRMT R92, R8, 0x7610, R92 ;  /* 0x00007610085c7816 */ /* 0x000fe2000000005c */
[----:B------:R-:W-:Y:S01]  /*dfb0*/  IMAD.MOV.U32 R8, RZ, RZ, R75 ;  /* 0x000000ffff087224 */ /* 0x000fe200078e004b */
[----:B------:R-:W-:Y:S01]  /*dfc0*/  PRMT R94, R2, 0x7610, R94 ;  /* 0x00007610025e7816 */ /* 0x000fe2000000005e */
[----:B------:R-:W-:Y:S01]  /*dfd0*/  IMAD.MOV.U32 R2, RZ, RZ, R49 ;  /* 0x000000ffff027224 */ /* 0x000fe200078e0031 */
[----:B------:R-:W-:-:S02]  /*dfe0*/  MOV R0, R74 ;  /* 0x0000004a00007202 */ /* 0x000fc40000000f00 */
[----:B------:R-:W-:Y:S02]  /*dff0*/  PRMT R99, R8, 0x7610, R99 ;  /* 0x0000761008637816 */ /* 0x000fe40000000063 */
[----:B------:R-:W-:Y:S02]  /*e000*/  IADD3 R8, -R227, R37, RZ ;  /* 0x00000025e3087210 */ /* 0x000fe40007ffe1ff */
[----:B------:R-:W-:Y:S01]  /*e010*/  PRMT R91, R91, 0x5410, R3 ;  /* 0x000054105b5b7816 */ /* 0x000fe20000000003 */
[----:B------:R-:W-:Y:S01]  /*e020*/  IMAD.MOV.U32 R3, RZ, RZ, R72 ;  /* 0x000000ffff037224 */ /* 0x000fe200078e0048 */
[----:B------:R-:W-:Y:S01]  /*e030*/  IMNMX R80, R8, 0x80, PT ;  /* 0x0000008008507817 */ /* 0x000fe20003800200 */
[----:B------:R-:W-:Y:S01]  /*e040*/  IMAD.MOV.U32 R8, RZ, RZ, R54 ;  /* 0x000000ffff087224 */ /* 0x000fe200078e0036 */
[----:B------:R-:W-:Y:S01]  /*e050*/  PRMT R90, R2, 0x7610, R90 ;  /* 0x00007610025a7816 */ /* 0x000fe2000000005a */
[----:B------:R-:W-:Y:S01]  /*e060*/  IMAD.MOV.U32 R2, RZ, RZ, R73 ;  /* 0x000000ffff027224 */ /* 0x000fe200078e0049 */
[----:B------:R-:W-:Y:S01]  /*e070*/  PRMT R98, R98, 0x5410, R0 ;  /* 0x0000541062627816 */ /* 0x000fe20000000000 */
[----:B------:R-:W-:Y:S01]  /*e080*/  IMAD.MOV.U32 R0, RZ, RZ, R66 ;  /* 0x000000ffff007224 */ /* 0x000fe200078e0042 */
[----:B------:R-:W-:Y:S01]  /*e090*/  BAR.SYNC.DEFER_BLOCKING 0x0 ;  /* 0x0000000000007b1d */ /* 0x000fe20000010000 */
[----:B------:R-:W-:-:S02]  /*e0a0*/  ISETP.GE.AND P0, PT, R216, R80, PT ;  /* 0x00000050d800720c */ /* 0x000fc40003f06270 */
[----:B------:R-:W-:Y:S01]  /*e0b0*/  PRMT R97, R2, 0x5410, R3 ;  /* 0x0000541002617816 */ /* 0x000fe20000000003 */
[----:B------:R-:W-:Y:S01]  /*e0c0*/  IMAD.MOV.U32 R3, RZ, RZ, R67 ;  /* 0x000000ffff037224 */ /* 0x000fe200078e0043 */
[----:B------:R-:W-:Y:S01]  /*e0d0*/  PRMT R94, R94, 0x5410, R0 ;  /* 0x000054105e5e7816 */ /* 0x000fe20000000000 */
[----:B------:R-:W-:Y:S01]  /*e0e0*/  IMAD.MOV.U32 R2, RZ, RZ, R64 ;  /* 0x000000ffff027224 */ /* 0x000fe200078e0040 */
[----:B------:R-:W-:Y:S01]  /*e0f0*/  PRMT R90, R90, 0x5410, R8 ;  /* 0x000054105a5a7816 */ /* 0x000fe20000000008 */
[----:B------:R-:W-:Y:S01]  /*e100*/  IMAD.MOV.U32 R0, RZ, RZ, R65 ;  /* 0x000000ffff007224 */ /* 0x000fe200078e0041 */
[----:B------:R-:W-:Y:S01]  /*e110*/  PRMT R95, R3, 0x7610, R95 ;  /* 0x00007610035f7816 */ /* 0x000fe2000000005f */
        /* <DEDUP_REMOVED lines=11> */
[----:B------:R-:W-:Y:S02]  /*e1d0*/  MOV R0, c[0x0][0x27c] ;  /* 0x00009f0000007a02 */ /* 0x000fe40000000f00 */
[--C-:B------:R-:W-:Y:S02]  /*e1e0*/  SHF.R.U64 R38, R4, 0x10, R5.reuse ;  /* 0x0000001004267819 */ /* 0x100fe40000001205 */
[----:B------:R-:W-:Y:S02]  /*e1f0*/  LEA.HI R0, R0, R241, RZ, 0x1d ;  /* 0x000000f100007211 */ /* 0x000fe400078fe8ff */
[----:B------:R-:W-:Y:S01]  /*e200*/  SHF.R.U32.HI R4, RZ, 0x10, R5 ;  /* 0x00000010ff047819 */ /* 0x000fe20000011605 */
[----:B------:R-:W-:Y:S01]  /*e210*/  HADD2.F32 R5, -RZ, R56.H0_H0 ;  /* 0x20000038ff057230 */ /* 0x000fe20000004100 */
[----:B------:R-:W-:Y:S02]  /*e220*/  SHF.R.S32.HI R3, RZ, 0x1f, R0 ;  /* 0x0000001fff037819 */ /* 0x000fe40000011400 */
[----:B------:R-:W-:-:S02]  /*e230*/  SHF.L.U32 R2, R0, 0x3, RZ ;  /* 0x0000000300027819 */ /* 0x000fc400000006ff */
[----:B------:R-:W-:Y:S02]  /*e240*/  LEA.HI R0, R3, R0, RZ, 0x3 ;  /* 0x0000000003007211 */ /* 0x000fe400078f18ff */
[C---:B------:R-:W-:Y:S02]  /*e250*/  LOP3.LUT R2, R229.reuse, 0x38, R2, 0xf8, !PT ;  /* 0x00000038e5027812 */ /* 0x040fe400078ef802 */
[----:B------:R-:W-:Y:S02]  /*e260*/  SHF.L.U32 R0, R0, 0xa, RZ ;  /* 0x0000000a00007819 */ /* 0x000fe400000006ff */
[----:B------:R-:W-:Y:S02]  /*e270*/  LOP3.LUT R3, R229, 0x38, R106, 0xf8, !PT ;  /* 0x00000038e5037812 */ /* 0x000fe400078ef86a */
[----:B------:R-:W-:Y:S02]  /*e280*/  LOP3.LUT R2, R2, R150, RZ, 0x3c, !PT ;  /* 0x0000009602027212 */ /* 0x000fe400078e3cff */
[----:B------:R-:W-:-:S02]  /*e290*/  LOP3.LUT R0, R0, 0x7fffe000, RZ, 0xc0, !PT ;  /* 0x7fffe00000007812 */ /* 0x000fc400078ec0ff */
[----:B------:R-:W-:Y:S02]  /*e2a0*/  LOP3.LUT R3, R151, R3, R150, 0xf6, !PT ;  /* 0x0000000397037212 */ /* 0x000fe400078ef696 */
[----:B------:R-:W-:Y:S01]  /*e2b0*/  IADD3 R0, R2, R0, R151 ;  /* 0x0000000002007210 */ /* 0x000fe20007ffe097 */
[----:B------:R-:W-:Y:S01]  /*e2c0*/  HADD2.F32 R2, -RZ, R39.H0_H0 ;  /* 0x20000027ff027230 */ /* 0x000fe20000004100 */
[----:B------:R-:W-:Y:S02]  /*e2d0*/  SHF.L.U32 R34, R3, 0x1, RZ ;  /* 0x0000000103227819 */ /* 0x000fe400000006ff */
[----:B------:R-:W-:Y:S02]  /*e2e0*/  SHF.L.U32 R33, R0, 0x1, RZ ;  /* 0x0000000100217819 */ /* 0x000fe400000006ff */
[--C-:B------:R-:W-:Y:S01]  /*e2f0*/  SHF.R.U64 R59, R12, 0x10, R13.reuse ;  /* 0x000000100c3b7819 */ /* 0x100fe2000000120d */
[----:B--2---:R-:W1:Y:S01]  /*e300*/  LDS.128 R20, [R34+0x18100] ;  /* 0x0181000022147984 */ /* 0x004e620000000c00 */
[----:B----4-:R-:W-:-:S02]  /*e310*/  SHF.R.U32.HI R9, RZ, 0x10, R13 ;  /* 0x00000010ff097819 */ /* 0x010fc4000001160d */
[--C-:B------:R-:W-:Y:S01]  /*e320*/  SHF.R.U64 R57, R6, 0x10, R7.reuse ;  /* 0x0000001006397819 */ /* 0x100fe20000001207 */
[----:B------:R-:W2:Y:S01]  /*e330*/  LDS.128 R16, [R33+0x18100] ;  /* 0x0181000021107984 */ /* 0x000ea20000000c00 */
[----:B------:R-:W-:Y:S01]  /*e340*/  SHF.R.U32.HI R13, RZ, 0x10, R7 ;  /* 0x00000010ff0d7819 */ /* 0x000fe20000011607 */
[----:B------:R-:W-:Y:S01]  /*e350*/  HADD2.F32 R7, -RZ, R4.H0_H0 ;  /* 0x20000004ff077230 */ /* 0x000fe20000004100 */
[--C-:B------:R-:W-:Y:S02]  /*e360*/  SHF.R.U64 R68, R14, 0x10, R15.reuse ;  /* 0x000000100e447819 */ /* 0x100fe4000000120f */
[----:B------:R-:W-:Y:S01]  /*e370*/  SHF.R.U32.HI R14, RZ, 0x10, R15 ;  /* 0x00000010ff0e7819 */ /* 0x000fe2000001160f */
[----:B------:R-:W-:Y:S02]  /*e380*/  HADD2.F32 R15, -RZ, R9.H0_H0 ;  /* 0x20000009ff0f7230 */ /* 0x000fe40000004100 */
[--C-:B-1----:R-:W-:Y:S02]  /*e390*/  HADD2.F32 R8, -RZ, R21.reuse.H0_H0 ;  /* 0x20000015ff087230 */ /* 0x102fe40000004100 */
[----:B------:R-:W-:-:S02]  /*e3a0*/  HADD2.F32 R6, -RZ, R21.H1_H1 ;  /* 0x30000015ff067230 */ /* 0x000fc40000004100 */
[----:B--2---:R-:W-:Y:S01]  /*e3b0*/  HADD2.F32 R0, -RZ, R17.H0_H0 ;  /* 0x20000011ff007230 */ /* 0x004fe20000004100 */
[----:B------:R-:W-:Y:S01]  /*e3c0*/  FMUL.FTZ R3, R8, R2 ;  /* 0x0000000208037220 */ /* 0x000fe20000410000 */
[----:B------:R-:W-:-:S03]  /*e3d0*/  HADD2.F32 R4, -RZ, R20.H0_H0 ;  /* 0x20000014ff047230 */ /* 0x000fc60000004100 */
[C---:B------:R-:W-:Y:S01]  /*e3e0*/  FMUL.FTZ R12, R0.reuse, R2 ;  /* 0x00000002000c7220 */ /* 0x040fe20000410000 */
[----:B------:R-:W-:Y:S01]  /*e3f0*/  HADD2.F32 R2, -RZ, R39.H1_H1 ;  /* 0x30000027ff027230 */ /* 0x000fe20000004100 */
[----:B------:R-:W-:Y:S01]  /*e400*/  FFMA.FTZ R69, R0, R5, R3 ;  /* 0x0000000500457223 */ /* 0x000fe20000010003 */
[----:B------:R-:W-:Y:S01]  /*e410*/  HADD2.F32 R0, -RZ, R17.H1_H1 ;  /* 0x30000011ff007230 */ /* 0x000fe20000004100 */
[----:B------:R-:W-:Y:S02]  /*e420*/  FMUL.FTZ R3, R6, R7 ;  /* 0x0000000706037220 */ /* 0x000fe40000410000 */
[----:B------:R-:W-:Y:S01]  /*e430*/  FFMA.FTZ R39, R8, R5, -R12 ;  /* 0x0000000508277223 */ /* 0x000fe2000001080c */
[----:B------:R-:W-:Y:S01]  /*e440*/  HADD2.F32 R8, -RZ, R22.H0_H0 ;  /* 0x20000016ff087230 */ /* 0x000fe20000004100 */
[C---:B------:R-:W-:Y:S01]  /*e450*/  FMUL.FTZ R9, R0.reuse, R7 ;  /* 0x0000000700097220 */ /* 0x040fe20000410000 */
[----:B------:R-:W-:Y:S01]  /*e460*/  HADD2.F32 R5, -RZ, R23.H1_H1 ;  /* 0x30000017ff057230 */ /* 0x000fe20000004100 */
[-C--:B------:R-:W-:Y:S01]  /*e470*/  FFMA.FTZ R58, R0, R15.reuse, R3 ;  /* 0x0000000f003a7223 */ /* 0x080fe20000010003 */
[----:B------:R-:W-:Y:S01]  /*e480*/  HADD2.F32 R0, -RZ, R16.H0_H0 ;  /* 0x20000010ff007230 */ /* 0x000fe20000004100 */
[-C--:B------:R-:W-:Y:S01]  /*e490*/  FMUL.FTZ R7, R4, R2.reuse ;  /* 0x0000000204077220 */ /* 0x080fe20000410000 */
[----:B------:R-:W-:Y:S01]  /*e4a0*/  HADD2.F32 R3, -RZ, R56.H1_H1 ;  /* 0x30000038ff037230 */ /* 0x000fe20000004100 */
[----:B------:R-:W-:Y:S01]  /*e4b0*/  FFMA.FTZ R37, R6, R15, -R9 ;  /* 0x0000000f06257223 */ /* 0x000fe20000010809 */
[----:B------:R-:W-:Y:S01]  /*e4c0*/  HADD2.F32 R6, -RZ, R71.H0_H0 ;  /* 0x20000047ff067230 */ /* 0x000fe20000004100 */
[C---:B------:R-:W-:Y:S01]  /*e4d0*/  FMUL.FTZ R2, R0.reuse, R2 ;  /* 0x0000000200027220 */ /* 0x040fe20000410000 */
[----:B------:R-:W-:Y:S01]  /*e4e0*/  HADD2.F32 R9, -RZ, R13.H0_H0 ;  /* 0x2000000dff097230 */ /* 0x000fe20000004100 */
[-C--:B------:R-:W-:Y:S01]  /*e4f0*/  FFMA.FTZ R56, R0, R3.reuse, R7 ;  /* 0x0000000300387223 */ /* 0x080fe20000010007 */
[----:B------:R-:W-:Y:S01]  /*e500*/  HADD2.F32 R0, -RZ, R70.H0_H0 ;  /* 0x20000046ff007230 */ /* 0x000fe20000004100 */
[----:B------:R-:W-:Y:S01]  /*e510*/  FFMA.FTZ R36, R4, R3, -R2 ;  /* 0x0000000304247223 */ /* 0x000fe20000010802 */
[----:B------:R-:W-:-:S02]  /*e520*/  HADD2.F32 R2, -RZ, R18.H0_H0 ;  /* 0x20000012ff027230 */ /* 0x000fc40000004100 */
[----:B------:R-:W-:Y:S01]  /*e530*/  HADD2.F32 R3, -RZ, R70.H1_H1 ;  /* 0x30000046ff037230 */ /* 0x000fe20000004100 */
[-C--:B------:R-:W-:Y:S01]  /*e540*/  FMUL.FTZ R4, R8, R0.reuse ;  /* 0x0000000008047220 */ /* 0x080fe20000410000 */
[----:B------:R-:W-:Y:S01]  /*e550*/  HADD2.F32 R7, -RZ, R23.H0_H0 ;  /* 0x20000017ff077230 */ /* 0x000fe20000004100 */
[C---:B------:R-:W-:Y:S01]  /*e560*/  FMUL.FTZ R32, R2.reuse, R0 ;  /* 0x0000000002207220 */ /* 0x040fe20000410000 */
[----:B------:R-:W-:Y:S01]  /*e570*/  HADD2.F32 R0, -RZ, R19.H0_H0 ;  /* 0x20000013ff007230 */ /* 0x000fe20000004100 */
[----:B------:R-:W-:Y:S01]  /*e580*/  FFMA.FTZ R35, R2, R6, R4 ;  /* 0x0000000602237223 */ /* 0x000fe20000010004 */
        /* <DEDUP_REMOVED lines=20> */
[----:B------:R-:W-:Y:S01]  /*e6d0*/  F2FP.PACK_AB R7, R17, R23 ;  /* 0x000000171107723e */ /* 0x000fe200000000ff */
[----:B------:R-:W-:Y:S01]  /*e6e0*/  FFMA.FTZ R14, R0, R19, R9 ;  /* 0x00000013000e7223 */ /* 0x000fe20000010009 */
[----:B------:R-:W-:Y:S01]  /*e6f0*/  HADD2.F32 R0, -RZ, R18.H1_H1 ;  /* 0x30000012ff007230 */ /* 0x000fe20000004100 */
[----:B------:R-:W-:-:S02]  /*e700*/  FMUL.FTZ R9, R2, R12 ;  /* 0x0000000c02097220 */ /* 0x000fc40000410000 */
[----:B------:R-:W-:Y:S01]  /*e710*/  FFMA.FTZ R3, R3, R19, -R13 ;  /* 0x0000001303037223 */ /* 0x000fe2000001080d */
[----:B------:R-:W-:Y:S01]  /*e720*/  F2FP.PACK_AB R4, R14, R56 ;  /* 0x000000380e04723e */ /* 0x000fe200000000ff */
[C---:B------:R-:W-:Y:S01]  /*e730*/  FMUL.FTZ R12, R0.reuse, R12 ;  /* 0x0000000c000c7220 */ /* 0x040fe20000410000 */
[----:B------:R-:W-:Y:S01]  /*e740*/  F2FP.PACK_AB R13, R37, R39 ;  /* 0x00000027250d723e */ /* 0x000fe200000000ff */
[----:B------:R-:W-:Y:S02]  /*e750*/  FFMA.FTZ R9, R0, R16, R9 ;  /* 0x0000001000097223 */ /* 0x000fe40000010009 */
        /* <DEDUP_REMOVED lines=9> */
.L_x_2349:
[----:B------:R-:W-:Y:S05]  /*e7f0*/  BSYNC B0 ;  /* 0x0000000000007941 */ /* 0x000fea0003800000 */
.L_x_2348:
[----:B------:R-:W-:Y:S01]  /*e800*/  ISETP.GE.AND P0, PT, R141, c[0x0][0x27c], PT ;  /* 0x00009f008d007a0c */ /* 0x000fe20003f06270 */
[----:B------:R-:W-:-:S12]  /*e810*/  BSSY B0, `(.L_x_2350) ;  /* 0x0000062000007945 */ /* 0x000fd80003800000 */
[----:B------:R-:W-:Y:S05]  /*e820*/  @P0 BRA `(.L_x_2351) ;  /* 0x0000060000000947 */ /* 0x000fea0003800000 */
[----:B------:R-:W3:Y:S01]  /*e830*/  LDL R68, [R1+0x28] ;  /* 0x0000280001447983 */ /* 0x000ee20000100800 */
[----:B------:R-:W-:Y:S02]  /*e840*/  MOV R0, c[0x0][0x27c] ;  /* 0x00009f0000007a02 */ /* 0x000fe40000000f00 */
[--C-:B------:R-:W-:Y:S02]  /*e850*/  SHF.R.U64 R39, R24, 0x10, R25.reuse ;  /* 0x0000001018277819 */ /* 0x100fe40000001219 */
[----:B------:R-:W-:Y:S02]  /*e860*/  LEA.HI R0, R0, R231, RZ, 0x1d ;  /* 0x000000e700007211 */ /* 0x000fe400078fe8ff */
[----:B------:R-:W-:Y:S02]  /*e870*/  SHF.R.U32.HI R24, RZ, 0x10, R25 ;  /* 0x00000010ff187819 */ /* 0x000fe40000011619 */
        /* <DEDUP_REMOVED lines=9> */
[----:B------:R-:W-:Y:S01]  /*e910*/  SHF.R.U32.HI R28, RZ, 0x10, R29 ;  /* 0x00000010ff1c7819 */ /* 0x000fe2000001161d */
[----:B------:R-:W-:Y:S01]  /*e920*/  HADD2.F32 R57, -RZ, R57.H0_H0 ;  /* 0x20000039ff397230 */ /* 0x000fe20000004100 */
[----:B------:R-:W-:Y:S01]  /*e930*/  SHF.L.U32 R32, R0, 0x1, RZ ;  /* 0x0000000100207819 */ /* 0x000fe200000006ff */
[----:B------:R-:W-:Y:S01]  /*e940*/  HADD2.F32 R0, -RZ, R81.H0_H0 ;  /* 0x20000051ff007230 */ /* 0x000fe20000004100 */
[----:B------:R-:W-:Y:S01]  /*e950*/  SHF.R.U64 R56, R30, 0x10, R31 ;  /* 0x000000101e387819 */ /* 0x000fe2000000121f */
[----:B------:R-:W-:Y:S01]  /*e960*/  HADD2.F32 R59, -RZ, R28.H0_H0 ;  /* 0x2000001cff3b7230 */ /* 0x000fe20000004100 */
[--C-:B------:R-:W-:Y:S01]  /*e970*/  SHF.R.U64 R30, R26, 0x10, R27.reuse ;  /* 0x000000101a1e7819 */ /* 0x100fe2000000121b */
[----:B-1----:R-:W1:Y:S01]  /*e980*/  LDS.128 R12, [R32+0x18100] ;  /* 0x01810000200c7984 */ /* 0x002e620000000c00 */
[----:B------:R-:W-:-:S02]  /*e990*/  SHF.R.U32.HI R26, RZ, 0x10, R27 ;  /* 0x00000010ff1a7819 */ /* 0x000fc4000001161b */
[----:B------:R-:W-:-:S05]  /*e9a0*/  SHF.R.U32.HI R25, RZ, 0x10, R31 ;  /* 0x00000010ff197819 */ /* 0x000fca000001161f */
[----:B------:R-:W-:Y:S02]  /*e9b0*/  HADD2.F32 R58, -RZ, R25.H0_H0 ;  /* 0x20000019ff3a7230 */ /* 0x000fe40000004100 */
[----:B-1----:R-:W-:Y:S02]  /*e9c0*/  HADD2.F32 R3, -RZ, R13.H0_H0 ;  /* 0x2000000dff037230 */ /* 0x002fe40000004100 */
[----:B----4-:R-:W-:Y:S02]  /*e9d0*/  HADD2.F32 R9, -RZ, R15.H0_H0 ;  /* 0x2000000fff097230 */ /* 0x010fe40000004100 */
[----:B------:R-:W-:Y:S01]  /*e9e0*/  HADD2.F32 R2, -RZ, R13.H1_H1 ;  /* 0x3000000dff027230 */ /* 0x000fe20000004100 */
[----:B------:R-:W-:Y:S01]  /*e9f0*/  FMUL.FTZ R34, R3, R0 ;  /* 0x0000000003227220 */ /* 0x000fe20000410000 */
[--C-:B------:R-:W-:Y:S02]  /*ea00*/  HADD2.F32 R8, -RZ, R12.reuse.H0_H0 ;  /* 0x2000000cff087230 */ /* 0x100fe40000004100 */
[----:B------:R-:W-:-:S02]  /*ea10*/  HADD2.F32 R13, -RZ, R12.H1_H1 ;  /* 0x3000000cff0d7230 */ /* 0x000fc40000004100 */
        /* <DEDUP_REMOVED lines=15> */
[--C-:B--2---:R-:W-:Y:S01]  /*eb10*/  HADD2.F32 R20, -RZ, R4.reuse.H0_H0 ;  /* 0x20000004ff147230 */ /* 0x104fe20000004100 */
[----:B------:R-:W-:Y:S01]  /*eb20*/  FFMA.FTZ R37, R2, R59, R0 ;  /* 0x0000003b02257223 */ /* 0x000fe20000010000 */
[----:B------:R-:W-:Y:S01]  /*eb30*/  HADD2.F32 R23, -RZ, R4.H1_H1 ;  /* 0x30000004ff177230 */ /* 0x000fe20000004100 */
[----:B------:R-:W-:Y:S01]  /*eb40*/  FFMA.FTZ R38, R3, R6, R5 ;  /* 0x0000000603267223 */ /* 0x000fe20000010005 */
[----:B------:R-:W-:-:S02]  /*eb50*/  HADD2.F32 R4, -RZ, R81.H1_H1 ;  /* 0x30000051ff047230 */ /* 0x000fc40000004100 */
[--C-:B------:R-:W-:Y:S02]  /*eb60*/  HADD2.F32 R5, -RZ, R83.reuse.H1_H1 ;  /* 0x30000053ff057230 */ /* 0x100fe40000004100 */
[----:B------:R-:W-:Y:S01]  /*eb70*/  HADD2.F32 R0, -RZ, R83.H0_H0 ;  /* 0x20000053ff007230 */ /* 0x000fe20000004100 */
[-C--:B------:R-:W-:Y:S01]  /*eb80*/  FMUL.FTZ R3, R20, R4.reuse ;  /* 0x0000000414037220 */ /* 0x080fe20000410000 */
[----:B------:R-:W-:Y:S01]  /*eb90*/  HADD2.F32 R24, -RZ, R26.H0_H0 ;  /* 0x2000001aff187230 */ /* 0x000fe20000004100 */
[C---:B------:R-:W-:Y:S01]  /*eba0*/  FMUL.FTZ R31, R8.reuse, R4 ;  /* 0x00000004081f7220 */ /* 0x040fe20000410000 */
[----:B------:R-:W-:Y:S01]  /*ebb0*/  HADD2.F32 R2, -RZ, R82.H1_H1 ;  /* 0x30000052ff027230 */ /* 0x000fe20000004100 */
[----:B------:R-:W-:Y:S01]  /*ebc0*/  FFMA.FTZ R35, R8, R5, R3 ;  /* 0x0000000508237223 */ /* 0x000fe20000010003 */
[--C-:B------:R-:W-:Y:S01]  /*ebd0*/  HADD2.F32 R3, -RZ, R84.reuse.H0_H0 ;  /* 0x20000054ff037230 */ /* 0x100fe20000004100 */
[-C--:B------:R-:W-:Y:S01]  /*ebe0*/  FMUL.FTZ R8, R17, R0.reuse ;  /* 0x0000000011087220 */ /* 0x080fe20000410000 */
[----:B------:R-:W-:Y:S01]  /*ebf0*/  HADD2.F32 R4, -RZ, R84.H1_H1 ;  /* 0x30000054ff047230 */ /* 0x000fe20000004100 */
[----:B------:R-:W-:-:S02]  /*ec00*/  FMUL.FTZ R26, R9, R0 ;  /* 0x00000000091a7220 */ /* 0x000fc40000410000 */
[----:B------:R-:W-:Y:S01]  /*ec10*/  FFMA.FTZ R28, R9, R3, R8 ;  /* 0x00000003091c7223 */ /* 0x000fe20000010008 */
[----:B------:R-:W-:Y:S01]  /*ec20*/  HADD2.F32 R8, -RZ, R39.H0_H0 ;  /* 0x20000027ff087230 */ /* 0x000fe20000004100 */
[----:B------:R-:W-:Y:S01]  /*ec30*/  FMUL.FTZ R0, R16, R24 ;  /* 0x0000001810007220 */ /* 0x000fe20000410000 */
[----:B------:R-:W-:Y:S01]  /*ec40*/  HADD2.F32 R9, -RZ, R30.H0_H0 ;  /* 0x2000001eff097230 */ /* 0x000fe20000004100 */
[-C--:B------:R-:W-:Y:S01]  /*ec50*/  FMUL.FTZ R15, R18, R2.reuse ;  /* 0x00000002120f7220 */ /* 0x080fe20000410000 */
[----:B------:R-:W-:Y:S01]  /*ec60*/  HADD2.F32 R39, -RZ, R56.H0_H0 ;  /* 0x20000038ff277230 */ /* 0x000fe20000004100 */
[----:B------:R-:W-:Y:S02]  /*ec70*/  FMUL.FTZ R29, R12, R2 ;  /* 0x000000020c1d7220 */ /* 0x000fe40000410000 */
[----:B------:R-:W-:Y:S02]  /*ec80*/  FFMA.FTZ R25, R7, R58, R0 ;  /* 0x0000003a07197223 */ /* 0x000fe40000010000 */
[----:B------:R-:W-:-:S02]  /*ec90*/  FMUL.FTZ R2, R23, R8 ;  /* 0x0000000817027220 */ /* 0x000fc40000410000 */
[----:B------:R-:W-:Y:S02]  /*eca0*/  FFMA.FTZ R36, R12, R4, R15 ;  /* 0x000000040c247223 */ /* 0x000fe4000001000f */
[----:B------:R-:W-:Y:S02]  /*ecb0*/  FMUL.FTZ R24, R7, R24 ;  /* 0x0000001807187220 */ /* 0x000fe40000410000 */
[-C--:B------:R-:W-:Y:S02]  /*ecc0*/  FMUL.FTZ R0, R21, R9.reuse ;  /* 0x0000000915007220 */ /* 0x080fe40000410000 */
[C---:B------:R-:W-:Y:S02]  /*ecd0*/  FMUL.FTZ R15, R13.reuse, R8 ;  /* 0x000000080d0f7220 */ /* 0x040fe40000410000 */
[----:B------:R-:W-:Y:S02]  /*ece0*/  FMUL.FTZ R7, R14, R9 ;  /* 0x000000090e077220 */ /* 0x000fe40000410000 */
[----:B------:R-:W-:-:S02]  /*ecf0*/  FFMA.FTZ R27, R13, R57, R2 ;  /* 0x000000390d1b7223 */ /* 0x000fc40000010002 */
        /* <DEDUP_REMOVED lines=10> */
[----:B------:R-:W-:Y:S02]  /*eda0*/  FFMA.FTZ R2, R23, R57, -R15 ;  /* 0x0000003917027223 */ /* 0x000fe4000001080f */
[----:B------:R-:W-:Y:S01]  /*edb0*/  FFMA.FTZ R6, R21, R39, -R7 ;  /* 0x0000002715067223 */ /* 0x000fe20000010807 */
[----:B------:R-:W-:Y:S02]  /*edc0*/  F2FP.PACK_AB R15, R0, R3 ;  /* 0x00000003000f723e */ /* 0x000fe400000000ff */
[----:B------:R-:W-:Y:S02]  /*edd0*/  F2FP.PACK_AB R12, R2, R9 ;  /* 0x00000009020c723e */ /* 0x000fe400000000ff */
[----:B------:R-:W-:Y:S02]  /*ede0*/  F2FP.PACK_AB R14, R6, R8 ;  /* 0x00000008060e723e */ /* 0x000fe400000000ff */
[----:B------:R-:W-:Y:S02]  /*edf0*/  F2FP.PACK_AB R7, R25, R28 ;  /* 0x0000001c1907723e */ /* 0x000fe400000000ff */
[----:B------:R-:W-:Y:S01]  /*ee00*/  F2FP.PACK_AB R6, R30, R36 ;  /* 0x000000241e06723e */ /* 0x000fe200000000ff */
[----:B------:R1:W-:Y:S04]  /*ee10*/  STS.128 [R68], R12 ;  /* 0x0000000c44007388 */ /* 0x0003e80000000c00 */
[----:B------:R1:W-:Y:S02]  /*ee20*/  STS.128 [R32+0x18100], R4 ;  /* 0x0181000420007388 */ /* 0x0003e40000000c00 */
.L_x_2351:
[----:B------:R-:W-:Y:S05]  /*ee30*/  BSYNC B0 ;  /* 0x0000000000007941 */ /* 0x000fea0003800000 */
.L_x_2350:
[----:B------:R-:W-:-:S13]  /*ee40*/  ISETP.GE.AND P0, PT, R140, c[0x0][0x27c], PT ;  /* 0x00009f008c007a0c */ /* 0x000fda0003f06270 */
[----:B------:R-:W-:Y:S05]  /*ee50*/  @P0 BRA `(.L_x_2347) ;  /* 0x0000060000000947 */ /* 0x000fea0003800000 */
[----:B------:R-:W3:Y:S01]  /*ee60*/  LDL R56, [R1+0x20] ;  /* 0x0000200001387983 */ /* 0x000ee20000100800 */
[----:B------:R-:W-:Y:S02]  /*ee70*/  MOV R0, c[0x0][0x27c] ;  /* 0x00009f0000007a02 */ /* 0x000fe40000000f00 */
[----:B------:R-:W-:Y:S02]  /*ee80*/  SHF.R.U32.HI R24, RZ, 0x10, R41 ;  /* 0x00000010ff187819 */ /* 0x000fe40000011629 */
        /* <DEDUP_REMOVED lines=15> */
[----:B------:R-:W-:Y:S02]  /*ef80*/  SHF.R.U64 R39, R40, 0x10, R41 ;  /* 0x0000001028277819 */ /* 0x000fe40000001229 */
[----:B------:R-:W-:Y:S01]  /*ef90*/  SHF.R.U32.HI R27, RZ, 0x10, R47 ;  /* 0x00000010ff1b7819 */ /* 0x000fe2000001162f */
[----:B-1----:R-:W1:Y:S01]  /*efa0*/  LDS.128 R12, [R29+0x18100] ;  /* 0x018100001d0c7984 */ /* 0x002e620000000c00 */
[----:B------:R-:W-:-:S02]  /*efb0*/  SHF.R.U64 R44, R44, 0x10, R45 ;  /* 0x000000102c2c7819 */ /* 0x000fc4000000122d */
[----:B------:R-:W-:Y:S01]  /*efc0*/  SHF.R.U64 R40, R46, 0x10, R47 ;  /* 0x000000102e287819 */ /* 0x000fe2000000122f */
[----:B------:R-:W-:Y:S02]  /*efd0*/  HADD2.F32 R42, -RZ, R27.H0_H0 ;  /* 0x2000001bff2a7230 */ /* 0x000fe40000004100 */
[----:B------:R-:W-:Y:S02]  /*efe0*/  HADD2.F32 R41, -RZ, R44.H0_H0 ;  /* 0x2000002cff297230 */ /* 0x000fe40000004100 */
[----:B-1----:R-:W-:Y:S02]  /*eff0*/  HADD2.F32 R3, -RZ, R13.H0_H0 ;  /* 0x2000000dff037230 */ /* 0x002fe40000004100 */
[----:B----4-:R-:W-:Y:S02]  /*f000*/  HADD2.F32 R9, -RZ, R15.H0_H0 ;  /* 0x2000000fff097230 */ /* 0x010fe40000004100 */
[----:B------:R-:W-:Y:S01]  /*f010*/  HADD2.F32 R2, -RZ, R13.H1_H1 ;  /* 0x3000000dff027230 */ /* 0x000fe20000004100 */
[----:B------:R-:W-:Y:S01]  /*f020*/  FMUL.FTZ R34, R3, R0 ;  /* 0x0000000003227220 */ /* 0x000fe20000410000 */
[----:B------:R-:W-:-:S02]  /*f030*/  HADD2.F32 R8, -RZ, R12.H0_H0 ;  /* 0x2000000cff087230 */ /* 0x000fc40000004100 */
[----:B------:R-:W-:Y:S02]  /*f040*/  HADD2.F32 R13, -RZ, R12.H1_H1 ;  /* 0x3000000cff0d7230 */ /* 0x000fe40000004100 */
        /* <DEDUP_REMOVED lines=20> */
[----:B------:R-:W-:Y:S02]  /*f190*/  HADD2.F32 R5, -RZ, R88.H0_H0 ;  /* 0x20000058ff057230 */ /* 0x000fe40000004100 */
        /* <DEDUP_REMOVED lines=44> */
.L_x_2347:
[----:B------:R-:W-:Y:S05]  /*f460*/  BSYNC B1 ;  /* 0x0000000000017941 */ /* 0x000fea0003800000 */
.L_x_2346:
        /* <DEDUP_REMOVED lines=14> */
[----:B---3--:R-:W3:Y:S01]  /*f550*/  LDL R44, [R1+0x2c] ;  /* 0x00002c00012c7983 */ /* 0x008ee20000100800 */
        /* <DEDUP_REMOVED lines=15> */
[----:B-1----:R-:W-:Y:S01]  /*f650*/  SHF.L.U32 R29, R0, 0x1, RZ ;  /* 0x00000001001d7819 */ /* 0x002fe200000006ff */
[----:B------:R-:W-:Y:S01]  /*f660*/  HADD2.F32 R0, -RZ, R87.H1_H1 ;  /* 0x30000057ff007230 */ /* 0x000fe20000004100 */
[----:B------:R-:W-:-:S02]  /*f670*/  SHF.R.U32.HI R27, RZ, 0x10, R51 ;  /* 0x00000010ff1b7819 */ /* 0x000fc40000011633 */
[----:B------:R-:W-:Y:S01]  /*f680*/  SHF.R.U64 R35, R54, 0x10, R55 ;  /* 0x0000001036237819 */ /* 0x000fe20000001237 */
[----:B------:R-:W1:Y:S01]  /*f690*/  LDS.128 R12, [R29+0x18100] ;  /* 0x018100001d0c7984 */ /* 0x000e620000000c00 */
[----:B------:R-:W-:Y:S01]  /*f6a0*/  SHF.R.U64 R38, R48, 0x10, R49 ;  /* 0x0000001030267819 */ /* 0x000fe20000001231 */
[----:B------:R-:W-:Y:S01]  /*f6b0*/  HADD2.F32 R42, -RZ, R27.H0_H0 ;  /* 0x2000001bff2a7230 */ /* 0x000fe20000004100 */
[----:B------:R-:W-:-:S03]  /*f6c0*/  SHF.R.U64 R40, R50, 0x10, R51 ;  /* 0x0000001032287819 */ /* 0x000fc60000001233 */
        /* <DEDUP_REMOVED lines=72> */
.L_x_2353:
[----:B------:R-:W-:Y:S05]  /*fb50*/  BSYNC B0 ;  /* 0x0000000000007941 */ /* 0x000fea0003800000 */
.L_x_2352:
[----:B------:R-:W-:Y:S01]  /*fb60*/  ISETP.GE.AND P0, PT, R141, c[0x0][0x27c], PT ;  /* 0x00009f008d007a0c */ /* 0x000fe20003f06270 */
[----:B------:R-:W-:-:S12]  /*fb70*/  BSSY B0, `(.L_x_2354) ;  /* 0x0000062000007945 */ /* 0x000fd80003800000 */
[----:B------:R-:W-:Y:S05]  /*fb80*/  @P0 BRA `(.L_x_2355) ;  /* 0x0000060000000947 */ /* 0x000fea0003800000 */
[----:B-1-3--:R-:W3:Y:S01]  /*fb90*/  LDL R44, [R1+0x24] ;  /* 0x00002400012c7983 */ /* 0x00aee20000100800 */
        /* <DEDUP_REMOVED lines=95> */
.L_x_2355:
[----:B------:R-:W-:Y:S05]  /*10190*/  BSYNC B0 ;  /* 0x0000000000007941 */ /* 0x000fea0003800000 */
.L_x_2354:
[----:B------:R-:W-:-:S13]  /*101a0*/  ISETP.GE.AND P0, PT, R140, c[0x0][0x27c], PT ;  /* 0x00009f008c007a0c */ /* 0x000fda0003f06270 */
        /* <DEDUP_REMOVED lines=97> */
.L_x_2308:
[----:B------:R-:W-:Y:S05]  /*107c0*/  BSYNC B2 ;  /* 0x0000000000027941 */ /* 0x000fea0003800000 */
.L_x_2306:
[----:B------:R-:W-:-:S04]  /*107d0*/  DEPBAR.LE SB0, 0x2 ;  /* 0x000080800000791a */ /* 0x000fc80000000000 */
[----:B------:R-:W-:Y:S01]  /*107e0*/  WARPSYNC 0xffffffff ;  /* 0xffffffff00007948 */ /* 0x000fe20003800000 */
[----:B------:R-:W-:Y:S01]  /*107f0*/  BAR.SYNC.DEFER_BLOCKING 0x0 ;  /* 0x0000000000007b1d */ /* 0x000fe20000010000 */
[----:B------:R-:W-:Y:S01]  /*10800*/  IMAD.MOV.U32 R0, RZ, RZ, 0x20 ;  /* 0x00000020ff007424 */ /* 0x000fe200078e00ff */
[----:B------:R-:W-:-:S04]  /*10810*/  LOP3.LUT P2, RZ, R217, 0x2, RZ, 0xc0, !PT ;  /* 0x00000002d9ff7812 */ /* 0x000fc8000784c0ff */
[----:B------:R-:W-:Y:S01]  /*10820*/  SEL R180, R0, 0xffffffe0, !P2 ;  /* 0xffffffe000b47807 */ /* 0x000fe20005000000 */
[----:B------:R-:W-:Y:S04]  /*10830*/  BSSY B0, `(.L_x_2356) ;  /* 0x000004c000007945 */ /* 0x000fe80003800000 */
[----:B-1----:R-:W-:Y:S01]  /*10840*/  IMAD.IADD R8, R186, 0x1, R180 ;  /* 0x00000001ba087824 */ /* 0x002fe200078e02b4 */
[----:B--2---:R1:W2:Y:S04]  /*10850*/  LDSM.16.M88.4 R4, [R181] ;  /* 0x00000000b504783b */ /* 0x0042a80000000200 */
[----:B------:R1:W3:Y:S04]  /*10860*/  LDSM.16.M88.4 R36, [R186] ;  /* 0x00000000ba24783b */ /* 0x0002e80000000200 */
[----:B------:R1:W4:Y:S04]  /*10870*/  LDSM.16.M88.4 R40, [R186+0x800] ;  /* 0x00080000ba28783b */ /* 0x0003280000000200 */
[----:B-----5:R1:W1:Y:S04]  /*10880*/  LDSM.16.M88.4 R44, [R186+0x1000] ;  /* 0x00100000ba2c783b */ /* 0x0202680000000200 */
        /* <DEDUP_REMOVED lines=9> */
[----:B----4-:R-:W-:-:S02]  /*10920*/  SHF.R.S32.HI R9, RZ, 0x1f, R190 ;  /* 0x0000001fff097819 */ /* 0x010fc400000114be */
[----:B------:R-:W-:Y:S01]  /*10930*/  SHF.L.U64.HI R29, R196, 0x1, R212 ;  /* 0x00000001c41d7819 */ /* 0x000fe200000102d4 */
[----:B------:R-:W-:Y:S01]  /*10940*/  IMAD R0, R0, c[0x0][0x208], RZ ;  /* 0x0000820000007a24 */ /* 0x000fe200078e02ff */
[----:B------:R-:W-:Y:S01]  /*10950*/  SHF.L.U64.HI R27, R202, 0x1, R213 ;  /* 0x00000001ca1b7819 */ /* 0x000fe200000102d5 */
        /* <DEDUP_REMOVED lines=15> */
.L_x_2508:
        /* <DEDUP_REMOVED lines=12> */
[C---:B------:R-:W-:Y:S01]  /*10b10*/  IMAD.X R17, R9.reuse, 0x1, R27, P0 ;  /* 0x0000000109117824 */ /* 0x040fe200000e061b */
        /* <DEDUP_REMOVED lines=8> */
.L_x_2509:
        /* <DEDUP_REMOVED lines=21> */
.L_x_2357:
[----:B------:R-:W-:Y:S05]  /*10cf0*/  BSYNC B0 ;  /* 0x0000000000007941 */ /* 0x000fea0003800000 */
.L_x_2356:
[----:B------:R-:W-:Y:S01]  /*10d00*/  LOP3.LUT P1, RZ, R217, 0x4, RZ, 0xc0, !PT ;  /* 0x00000004d9ff7812 */ /* 0x000fe2000782c0ff */
[----:B------:R-:W0:Y:S01]  /*10d10*/  LDGDEPBAR ;  /* 0x00000000000079af */ /* 0x000e220000000000 */
[----:B------:R-:W-:Y:S01]  /*10d20*/  MOV R0, 0x40 ;  /* 0x0000004000007802 */ /* 0x000fe20000000f00 */
[----:B------:R-:W-:Y:S01]  /*10d30*/  WARPSYNC 0xffffffff ;  /* 0xffffffff00007948 */ /* 0x000fe20003800000 */
[----:B--23--:R-:W-:Y:S01]  /*10d40*/  HMMA.16816.F32 R16, R4, R36, RZ ;  /* 0x000000240410723c */ /* 0x00cfe200000018ff */
[----:B----4-:R-:W-:Y:S01]  /*10d50*/  MOV R9, c[0x0][0x2c4] ;  /* 0x0000b10000097a02 */ /* 0x010fe20000000f00 */
        /* <DEDUP_REMOVED lines=10> */
[C---:B------:R-:W-:Y:S01]  /*10e00*/  HMMA.16816.F32 R20, R4.reuse, R40, RZ ;  /* 0x000000280414723c */ /* 0x040fe200000018ff */
[----:B------:R-:W-:Y:S04]  /*10e10*/  LDSM.16.M88.4 R60, [R2+0x800] ;  /* 0x00080000023c783b */ /* 0x000fe80000000200 */
[----:B------:R-:W-:Y:S03]  /*10e20*/  LDSM.16.M88.4 R68, [R2+0x1000] ;  /* 0x001000000244783b */ /* 0x000fe60000000200 */
[C---:B------:R-:W-:Y:S01]  /*10e30*/  HMMA.16816.F32 R36, R4.reuse, R42, RZ ;  /* 0x0000002a0424723c */ /* 0x040fe200000018ff */
[----:B------:R-:W-:Y:S04]  /*10e40*/  LDSM.16.M88.4 R84, [R0] ;  /* 0x000000000054783b */ /* 0x000fe80000000200 */
[----:B------:R-:W-:Y:S03]  /*10e50*/  LDSM.16.M88.4 R88, [R0+0x1000] ;  /* 0x001000000058783b */ /* 0x000fe60000000200 */
[C---:B-1----:R-:W-:Y:S08]  /*10e60*/  HMMA.16816.F32 R40, R4.reuse, R44, RZ ;  /* 0x0000002c0428723c */ /* 0x042ff000000018ff */
        /* <DEDUP_REMOVED lines=93> */
[C---:B----4-:R-:W-:Y:S01]  /*11440*/  HMMA.16816.F32 R88, R24.reuse, R64, R68 ;  /* 0x000000401858723c */ /* 0x050fe20000001844 */
[----:B------:R-:W3:Y:S07]  /*11450*/  LDSM.16.M88.4 R68, [R0+0x4000] ;  /* 0x004000000044783b */ /* 0x000eee0000000200 */
[C---:B------:R-:W-:Y:S01]  /*11460*/  HMMA.16816.F32 R84, R24.reuse, R54, R56 ;  /* 0x000000361854723c */ /* 0x040fe20000001838 */
[----:B------:R-:W4:Y:S04]  /*11470*/  LDSM.16.M88.4 R52, [R186+0x5000] ;  /* 0x00500000ba34783b */ /* 0x000f280000000200 */
[----:B------:R-:W-:Y:S03]  /*11480*/  LDSM.16.M88.4 R56, [R8+0x5000] ;  /* 0x005000000838783b */ /* 0x000fe60000000200 */
[----:B------:R-:W-:Y:S01]  /*11490*/  HMMA.16816.F32 R80, R24, R66, R80 ;  /* 0x000000421850723c */ /* 0x000fe20000001850 */
[----:B------:R-:W-:Y:S07]  /*114a0*/  LDSM.16.M88.4 R64, [R2+0x4800] ;  /* 0x004800000240783b */ /* 0x000fee0000000200 */
[----:B------:R-:W-:Y:S08]  /*114b0*/  HMMA.16816.F32 R28, R16, R74, R28 ;  /* 0x0000004a101c723c */ /* 0x000ff0000000181c */
[----:B-1----:R-:W-:Y:S08]  /*114c0*/  HMMA.16816.F32 R24, R12, R44, R32 ;  /* 0x0000002c0c18723c */ /* 0x002ff00000001820 */
[C---:B--2---:R-:W-:Y:S08]  /*114d0*/  HMMA.16816.F32 R36, R20.reuse, R40, R36 ;  /* 0x000000281424723c */ /* 0x044ff00000001824 */
[----:B------:R-:W-:Y:S01]  /*114e0*/  HMMA.16816.F32 R40, R20, R42, R76 ;  /* 0x0000002a1428723c */ /* 0x000fe2000000184c */
[----:B------:R-:W1:Y:S07]  /*114f0*/  LDSM.16.M88.4 R76, [R186+0x5800] ;  /* 0x00580000ba4c783b */ /* 0x000e6e0000000200 */
[----:B------:R-:W-:Y:S08]  /*11500*/  HMMA.16816.F32 R32, R12, R46, R28 ;  /* 0x0000002e0c20723c */ /* 0x000ff0000000181c */
[----:B---3--:R-:W-:Y:S08]  /*11510*/  HMMA.16816.F32 R28, R4, R68, R24 ;  /* 0x00000044041c723c */ /* 0x008ff00000001818 */
[C---:B------:R-:W-:Y:S08]  /*11520*/  HMMA.16816.F32 R24, R16.reuse, R48, R36 ;  /* 0x000000301018723c */ /* 0x040ff00000001824 */
[----:B------:R-:W-:Y:S01]  /*11530*/  HMMA.16816.F32 R36, R16, R50, R40 ;  /* 0x000000321024723c */ /* 0x000fe20000001828 */
[----:B------:R-:W2:Y:S07]  /*11540*/  LDSM.16.M88.4 R48, [R0+0x4800] ;  /* 0x004800000030783b */ /* 0x000eae0000000200 */
[C---:B----4-:R-:W-:Y:S01]  /*11550*/  HMMA.16816.F32 R72, R20.reuse, R52, R60 ;  /* 0x000000341448723c */ /* 0x050fe2000000183c */
[----:B------:R-:W-:Y:S01]  /*11560*/  FMUL.FTZ R3, R28, c[0x0][0x320] ;  /* 0x0000c8001c037a20 */ /* 0x000fe20000410000 */
[----:B------:R-:W3:Y:S06]  /*11570*/  LDSM.16.M88.4 R60, [R2+0x5000] ;  /* 0x00500000023c783b */ /* 0x000eec0000000200 */
[----:B------:R-:W-:Y:S01]  /*11580*/  HMMA.16816.F32 R52, R20, R54, R84 ;  /* 0x000000361434723c */ /* 0x000fe20000001854 */
[----:B------:R4:W2:Y:S07]  /*11590*/  MUFU.TANH R85, R3 ;  /* 0x0000000300557308 */ /* 0x0008ae0000002400 */
[----:B------:R-:W-:Y:S08]  /*115a0*/  HMMA.16816.F32 R44, R4, R70, R32 ;  /* 0x00000046042c723c */ /* 0x000ff00000001820 */
[----:B-1----:R-:W-:Y:S01]  /*115b0*/  HMMA.16816.F32 R68, R20, R76, R88 ;  /* 0x0000004c1444723c */ /* 0x002fe20000001858 */
[----:B----4-:R-:W-:-:S04]  /*115c0*/  FMUL.FTZ R3, R29, c[0x0][0x320] ;  /* 0x0000c8001d037a20 */ /* 0x010fc80000410000 */
[----:B------:R1:W4:Y:S03]  /*115d0*/  MUFU.TANH R84, R3 ;  /* 0x0000000300547308 */ /* 0x0003260000002400 */
[----:B------:R-:W-:Y:S08]  /*115e0*/  HMMA.16816.F32 R24, R12, R64, R24 ;  /* 0x000000400c18723c */ /* 0x000ff00000001818 */
[----:B------:R-:W-:Y:S01]  /*115f0*/  HMMA.16816.F32 R32, R16, R56, R72 ;  /* 0x000000381020723c */ /* 0x000fe20000001848 */
[----:B-1----:R-:W-:-:S07]  /*11600*/  FMUL.FTZ R3, R30, c[0x0][0x320] ;  /* 0x0000c8001e037a20 */ /* 0x002fce0000410000 */
[----:B------:R-:W-:Y:S01]  /*11610*/  HMMA.16816.F32 R40, R16, R58, R52 ;  /* 0x0000003a1028723c */ /* 0x000fe20000001834 */
[----:B------:R1:W1:Y:S01]  /*11620*/  MUFU.TANH R76, R3 ;  /* 0x00000003004c7308 */ /* 0x0002620000002400 */
[----:B------:R-:W5:Y:S06]  /*11630*/  LDSM.16.M88.4 R52, [R0+0x5000] ;  /* 0x005000000034783b */ /* 0x000f6c0000000200 */
[----:B--2---:R-:W-:Y:S08]  /*11640*/  HMMA.16816.F32 R24, R4, R48, R24 ;  /* 0x000000300418723c */ /* 0x004ff00000001818 */
[----:B------:R-:W-:Y:S01]  /*11650*/  HMMA.16816.F32 R20, R20, R78, R80 ;  /* 0x0000004e1414723c */ /* 0x000fe20000001850 */
[----:B-1----:R-:W-:-:S04]  /*11660*/  FMUL.FTZ R3, R31, c[0x0][0x320] ;  /* 0x0000c8001f037a20 */ /* 0x002fc80000410000 */
[----:B------:R1:W2:Y:S03]  /*11670*/  MUFU.TANH R75, R3 ;  /* 0x00000003004b7308 */ /* 0x0002a60000002400 */
[C---:B------:R-:W-:Y:S01]  /*11680*/  HMMA.16816.F32 R28, R12.reuse, R66, R36 ;  /* 0x000000420c1c723c */ /* 0x040fe20000001824 */
[----:B------:R-:W2:Y:S07]  /*11690*/  LDSM.16.M88.4 R64, [R8+0x5800] ;  /* 0x005800000840783b */ /* 0x000eae0000000200 */
[----:B---3--:R-:W-:Y:S01]  /*116a0*/  HMMA.16816.F32 R36, R12, R60, R32 ;  /* 0x0000003c0c24723c */ /* 0x008fe20000001820 */
[----:B-1----:R-:W-:-:S07]  /*116b0*/  FMUL.FTZ R3, R44, c[0x0][0x320] ;  /* 0x0000c8002c037a20 */ /* 0x002fce0000410000 */
[----:B------:R-:W-:Y:S01]  /*116c0*/  HMMA.16816.F32 R32, R12, R62, R40 ;  /* 0x0000003e0c20723c */ /* 0x000fe20000001828 */
[----:B------:R1:W3:Y:S01]  /*116d0*/  MUFU.TANH R73, R3 ;  /* 0x0000000300497308 */ /* 0x0002e20000002400 */
[----:B------:R-:W-:Y:S11]  /*116e0*/  LDSM.16.M88.4 R40, [R0+0x5800] ;  /* 0x005800000028783b */ /* 0x000ff60000000200 */
[----:B------:R-:W-:Y:S03]  /*116f0*/  @!UPT UIADD3 URZ, URZ, URZ, URZ ;  /* 0x0000003f3f3ff290 */ /* 0x000fe6000fffe03f */
[----:B-----5:R-:W-:Y:S01]  /*11700*/  HMMA.16816.F32 R36, R4, R52, R36 ;  /* 0x000000340424723c */ /* 0x020fe20000001824 */
[----:B-1----:R-:W-:-:S04]  /*11710*/  FMUL.FTZ R3, R45, c[0x0][0x320] ;  /* 0x0000c8002d037a20 */ /* 0x002fc80000410000 */
[----:B------:R1:W1:Y:S03]  /*11720*/  MUFU.TANH R72, R3 ;  /* 0x0000000300487308 */ /* 0x0002660000002400 */
[----:B--2---:R-:W-:Y:S01]  /*11730*/  HMMA.16816.F32 R20, R16, R66, R20 ;  /* 0x000000421014723c */ /* 0x004fe20000001814 */
[----:B-1----:R-:W-:-:S04]  /*11740*/  FMUL.FTZ R3, R46, c[0x0][0x320] ;  /* 0x0000c8002e037a20 */ /* 0x002fc80000410000 */
[----:B------:R1:W2:Y:S02]  /*11750*/  MUFU.TANH R74, R3 ;  /* 0x00000003004a7308 */ /* 0x0002a40000002400 */
[----:B-1----:R-:W-:Y:S02]  /*11760*/  FMUL.FTZ R3, R47, c[0x0][0x320] ;  /* 0x0000c8002f037a20 */ /* 0x002fe40000410000 */
[----:B------:R-:W-:Y:S01]  /*11770*/  HMMA.16816.F32 R44, R4, R50, R28 ;  /* 0x00000032042c723c */ /* 0x000fe2000000181c */
[----:B------:R1:W5:Y:S03]  /*11780*/  LDSM.16.M88.4 R48, [R2+0x5800] ;  /* 0x005800000230783b */ /* 0x0003660000000200 */
[----:B------:R-:W1:Y:S04]  /*11790*/  MUFU.TANH R60, R3 ;  /* 0x00000003003c7308 */ /* 0x000e680000002400 */
[----:B------:R-:W-:Y:S01]  /*117a0*/  HMMA.16816.F32 R28, R16, R64, R68 ;  /* 0x00000040101c723c */ /* 0x000fe20000001844 */
[----:B-1----:R-:W-:Y:S11]  /*117b0*/  FMUL.FTZ R2, R24, c[0x0][0x320] ;  /* 0x0000c80018027a20 */ /* 0x002ff60000410000 */
[----:B------:R-:W-:Y:S04]  /*117c0*/  @!UPT UIADD3 URZ, URZ, URZ, URZ ;  /* 0x0000003f3f3ff290 */ /* 0x000fe8000fffe03f */
[----:B------:R-:W-:Y:S01]  /*117d0*/  FMUL.FTZ R0, R44, c[0x0][0x320] ;  /* 0x0000c8002c007a20 */ /* 0x000fe20000410000 */
[----:B------:R1:W1:Y:S08]  /*117e0*/  MUFU.TANH R58, R2 ;  /* 0x00000002003a7308 */ /* 0x0002700000002400 */
        /* <DEDUP_REMOVED lines=8> */
[----:B------:R-:W-:Y:S01]  /*11870*/  HMMA.16816.F32 R16, R4, R40, R16 ;  /* 0x000000280410723c */ /* 0x000fe20000001810 */
[----:B------:R1:W1:Y:S01]  /*11880*/  MUFU.TANH R59, R2 ;  /* 0x00000002003b7308 */ /* 0x0002620000002400 */
[----:B--2---:R-:W-:-:S06]  /*11890*/  FMUL.FTZ R0, R46, c[0x0][0x320] ;  /* 0x0000c8002e007a20 */ /* 0x004fcc0000410000 */
[----:B------:R-:W-:Y:S01]  /*118a0*/  HMMA.16816.F32 R12, R4, R42, R12 ;  /* 0x0000002a040c723c */ /* 0x000fe2000000180c */
[----:B------:R2:W2:Y:S01]  /*118b0*/  MUFU.TANH R46, R0 ;  /* 0x00000000002e7308 */ /* 0x0004a20000002400 */
[----:B-1----:R-:W-:-:S06]  /*118c0*/  FMUL.FTZ R2, R27, c[0x0][0x320] ;  /* 0x0000c8001b027a20 */ /* 0x002fcc0000410000 */
[----:B------:R-:W-:Y:S01]  /*118d0*/  HMMA.16816.F32 R24, R4, R54, R32 ;  /* 0x000000360418723c */ /* 0x000fe20000001820 */
[----:B------:R-:W1:Y:S07]  /*118e0*/  MUFU.TANH R57, R2 ;  /* 0x0000000200397308 */ /* 0x000e6e0000002400 */
[----:B------:R-:W-:Y:S02]  /*118f0*/  FMUL.FTZ R3, R18, c[0x0][0x320] ;  /* 0x0000c80012037a20 */ /* 0x000fe40000410000 */
[----:B--2---:R-:W-:Y:S01]  /*11900*/  FMUL.FTZ R0, R47, c[0x0][0x320] ;  /* 0x0000c8002f007a20 */ /* 0x004fe20000410000 */
[----:B------:R-:W-:-:S03]  /*11910*/  IADD3 R7, -R214, R101, RZ ;  /* 0x00000065d6077210 */ /* 0x000fc60007ffe1ff */
        /* <DEDUP_REMOVED lines=14> */
[----:B------:R-:W2:Y:S08]  /*11a00*/  MUFU.TANH R26, R3 ;  /* 0x00000003001a7308 */ /* 0x000eb00000002400 */
[----:B------:R5:W1:Y:S02]  /*11a10*/  MUFU.TANH R30, R0 ;  /* 0x00000000001e7308 */ /* 0x000a640000002400 */
[----:B-----5:R-:W-:-:S06]  /*11a20*/  FMUL.FTZ R0, R27, c[0x0][0x320] ;  /* 0x0000c8001b007a20 */ /* 0x020fcc0000410000 */
[----:B------:R5:W1:Y:S02]  /*11a30*/  MUFU.TANH R27, R0 ;  /* 0x00000000001b7308 */ /* 0x000a640000002400 */
[----:B-----5:R-:W-:-:S06]  /*11a40*/  FMUL.FTZ R0, R16, c[0x0][0x320] ;  /* 0x0000c80010007a20 */ /* 0x020fcc0000410000 */
[----:B------:R5:W1:Y:S02]  /*11a50*/  MUFU.TANH R20, R0 ;  /* 0x0000000000147308 */ /* 0x000a640000002400 */
[----:B-----5:R-:W-:-:S06]  /*11a60*/  FMUL.FTZ R0, R17, c[0x0][0x320] ;  /* 0x0000c80011007a20 */ /* 0x020fcc0000410000 */
[----:B------:R5:W1:Y:S02]  /*11a70*/  MUFU.TANH R16, R0 ;  /* 0x0000000000107308 */ /* 0x000a640000002400 */
[----:B-----5:R-:W-:-:S04]  /*11a80*/  IADD3 R0, R240, R227, RZ ;  /* 0x000000e3f0007210 */ /* 0x020fc80007ffe0ff */
[----:B------:R-:W-:Y:S01]  /*11a90*/  MOV R4, R0 ;  /* 0x0000000000047202 */ /* 0x000fe20000000f00 */
[----:B------:R-:W-:-:S04]  /*11aa0*/  @P0 IMAD.HI.U32 R2, R0, c[0x0][0x2c8], RZ ;  /* 0x0000b20000020a27 */ /* 0x000fc800078e00ff */
[----:B------:R-:W-:Y:S01]  /*11ab0*/  FMUL.FTZ R0, R19, c[0x0][0x320] ;  /* 0x0000c80013007a20 */ /* 0x000fe20000410000 */
[----:B------:R-:W-:Y:S01]  /*11ac0*/  @P0 SHF.R.U32.HI R4, RZ, c[0x0][0x2cc], R2 ;  /* 0x0000b300ff040a19 */ /* 0x000fe20000011602 */
[----:B------:R-:W-:Y:S02]  /*11ad0*/  FMUL.FTZ R2, R14, c[0x0][0x320] ;  /* 0x0000c8000e027a20 */ /* 0x000fe40000410000 */
[----:B------:R5:W1:Y:S02]  /*11ae0*/  MUFU.TANH R24, R0 ;  /* 0x0000000000187308 */ /* 0x000a640000002400 */
[----:B------:R-:W1:Y:S06]  /*11af0*/  SHFL.IDX PT, R3, R4, RZ, 0x1c1f ;  /* 0x001c1fff04037589 */ /* 0x000e6c00000e0000 */
[----:B------:R2:W1:Y:S01]  /*11b00*/  MUFU.TANH R19, R2 ;  /* 0x0000000200137308 */ /* 0x0004620000002400 */
[----:B-----5:R-:W-:-:S07]  /*11b10*/  FMUL.FTZ R0, R12, c[0x0][0x320] ;  /* 0x0000c8000c007a20 */ /* 0x020fce0000410000 */
[----:B------:R5:W1:Y:S01]  /*11b20*/  MUFU.TANH R12, R0 ;  /* 0x00000000000c7308 */ /* 0x000a620000002400 */
[----:B--2---:R-:W-:-:S07]  /*11b30*/  FMUL.FTZ R2, R15, c[0x0][0x320] ;  /* 0x0000c8000f027a20 */ /* 0x004fce0000410000 */
[----:B------:R-:W2:Y:S01]  /*11b40*/  MUFU.TANH R29, R2 ;  /* 0x00000002001d7308 */ /* 0x000ea20000002400 */
[----:B-----5:R-:W-:-:S07]  /*11b50*/  FMUL.FTZ R0, R13, c[0x0][0x320] ;  /* 0x0000c8000d007a20 */ /* 0x020fce0000410000 */
[----:B------:R5:W1:Y:S02]  /*11b60*/  MUFU.TANH R9, R0 ;  /* 0x0000000000097308 */ /* 0x000a640000002400 */
[----:B-----5:R-:W-:-:S04]  /*11b70*/  IADD3 R0, R210, 0x1, -R104 ;  /* 0x00000001d2007810 */ /* 0x020fc80007ffe868 */
[----:B------:R-:W-:-:S04]  /*11b80*/  IADD3 R0, -R211, R0, -R214 ;  /* 0x00000000d3007210 */ /* 0x000fc80007ffe9d6 */
[C---:B------:R-:W-:Y:S02]  /*11b90*/  IADD3 R5, R0.reuse, c[0x0][0x328], RZ ;  /* 0x0000ca0000057a10 */ /* 0x040fe40007ffe0ff */
[----:B------:R-:W-:Y:S02]  /*11ba0*/  IADD3 R6, R0, UR6, RZ ;  /* 0x0000000600067c10 */ /* 0x000fe4000fffe0ff */
[-C--:B-1----:R-:W-:Y:S02]  /*11bb0*/  IADD3 R2, R5, R3.reuse, RZ ;  /* 0x0000000305027210 */ /* 0x082fe40007ffe0ff */
[----:B------:R-:W-:Y:S02]  /*11bc0*/  IADD3 R0, R6, R3, RZ ;  /* 0x0000000306007210 */ /* 0x000fe40007ffe0ff */
[----:B------:R-:W-:Y:S01]  /*11bd0*/  IMNMX R2, R7, R2, PT ;  /* 0x0000000207027217 */ /* 0x000fe20003800200 */
[----:B------:R-:W-:Y:S05]  /*11be0*/  @!P4 BRA `(.L_x_2360) ;  /* 0x000001500000c947 */ /* 0x000fea0003800000 */
[----:B--234-:R-:W-:Y:S01]  /*11bf0*/  IADD3 R3, -R211, R210, R3 ;  /* 0x000000d2d3037210 */ /* 0x01cfe20007ffe103 */
        /* <DEDUP_REMOVED lines=10> */
.L_x_2362:
[----:B------:R-:W-:-:S04]  /*11ca0*/  MOV R8, 0x1 ;  /* 0x0000000100087802 */ /* 0x000fc80000000f00 */
[----:B------:R-:W-:-:S13]  /*11cb0*/  ISETP.NE.AND P0, PT, R8, c[0x0][0x32c], PT ;  /* 0x0000cb0008007a0c */ /* 0x000fda0003f05270 */
[----:B------:R-:W-:-:S05]  /*11cc0*/  @P0 IMAD.HI.U32 R8, R3, c[0x0][0x330], RZ ;  /* 0x0000cc0003080a27 */ /* 0x000fca00078e00ff */
[----:B------:R-:W-:Y:S02]  /*11cd0*/  @P0 SHF.R.U32.HI R3, RZ, c[0x0][0x334], R8 ;  /* 0x0000cd00ff030a19 */ /* 0x000fe40000011608 */
.L_x_2363:
[----:B------:R-:W-:Y:S05]  /*11ce0*/  BSYNC B0 ;  /* 0x0000000000007941 */ /* 0x000fea0003800000 */
.L_x_2361:
[----:B------:R-:W-:-:S04]  /*11cf0*/  IMAD R3, R3, c[0x0][0x32c], -R104 ;  /* 0x0000cb0003037a24 */ /* 0x000fc800078e0a68 */
[----:B------:R-:W-:-:S05]  /*11d00*/  IMAD.IADD R3, R3, 0x1, -R214 ;  /* 0x0000000103037824 */ /* 0x000fca00078e0ad6 */
[----:B------:R-:W-:Y:S02]  /*11d10*/  IADD3 R8, R3, c[0x0][0x32c], RZ ;  /* 0x0000cb0003087a10 */ /* 0x000fe40007ffe0ff */
[----:B------:R-:W-:Y:S02]  /*11d20*/  IMNMX R0, R0, R3, !PT ;  /* 0x0000000300007217 */ /* 0x000fe40007800200 */
[----:B------:R-:W-:Y:S02]  /*11d30*/  IMNMX R2, R2, R8, PT ;  /* 0x0000000802027217 */ /* 0x000fe40003800200 */
.L_x_2360:
[----:B--234-:R-:W-:Y:S01]  /*11d40*/  ISETP.GT.AND P3, PT, R189, RZ, PT ;  /* 0x000000ffbd00720c */ /* 0x01cfe20003f64270 */
        /* <DEDUP_REMOVED lines=64> */
.L_x_2366:
[----:B------:R-:W-:-:S04]  /*12150*/  MOV R4, 0x1 ;  /* 0x0000000100047802 */ /* 0x000fc80000000f00 */
[----:B------:R-:W-:-:S13]  /*12160*/  ISETP.NE.AND P0, PT, R4, c[0x0][0x32c], PT ;  /* 0x0000cb0004007a0c */ /* 0x000fda0003f05270 */
[----:B------:R-:W-:-:S05]  /*12170*/  @P0 IMAD.HI.U32 R4, R3, c[0x0][0x330], RZ ;  /* 0x0000cc0003040a27 */ /* 0x000fca00078e00ff */
[----:B------:R-:W-:Y:S02]  /*12180*/  @P0 SHF.R.U32.HI R3, RZ, c[0x0][0x334], R4 ;  /* 0x0000cd00ff030a19 */ /* 0x000fe40000011604 */
.L_x_2367:
[----:B------:R-:W-:Y:S05]  /*12190*/  BSYNC B0 ;  /* 0x0000000000007941 */ /* 0x000fea0003800000 */
.L_x_2365:
[----:B------:R-:W-:-:S04]  /*121a0*/  IMAD R3, R3, c[0x0][0x32c], -R104 ;  /* 0x0000cb0003037a24 */ /* 0x000fc800078e0a68 */
[----:B------:R-:W-:-:S05]  /*121b0*/  IMAD.IADD R3, R3, 0x1, -R214 ;  /* 0x0000000103037824 */ /* 0x000fca00078e0ad6 */
[----:B------:R-:W-:Y:S02]  /*121c0*/  IADD3 R4, R3, c[0x0][0x32c], RZ ;  /* 0x0000cb0003047a10 */ /* 0x000fe40007ffe0ff */
[----:B------:R-:W-:Y:S02]  /*121d0*/  IMNMX R0, R0, R3, !PT ;  /* 0x0000000300007217 */ /* 0x000fe40007800200 */
[----:B------:R-:W-:Y:S02]  /*121e0*/  IMNMX R2, R2, R4, PT ;  /* 0x0000000402027217 */ /* 0x000fe40003800200 */
.L_x_2364:
        /* <DEDUP_REMOVED lines=90> */
[----:B------:R-:W1:Y:S04]  /*12790*/  SHFL.BFLY PT, R3, R0, 0x1, 0x1f ;  /* 0x0c201f0000037f89 */ /* 0x000e6800000e0000 */
[----:B------:R-:W3:Y:S01]  /*127a0*/  SHFL.BFLY PT, R4, R2, 0x2, 0x1f ;  /* 0x0c401f0002047f89 */ /* 0x000ee200000e0000 */
[----:B-1----:R-:W-:Y:S02]  /*127b0*/  FMNMX.FTZ R9, R0, R3, !PT ;  /* 0x0000000300097209 */ /* 0x002fe40007810000 */
[----:B---3--:R-:W-:-:S03]  /*127c0*/  FMNMX.FTZ R0, R2, R4, !PT ;  /* 0x0000000402007209 */ /* 0x008fc60007810000 */
[C---:B------:R-:W-:Y:S01]  /*127d0*/  FMUL.FTZ R2, R9.reuse, c[0x0][0x2d0] ;  /* 0x0000b40009027a20 */ /* 0x040fe20000410000 */
[----:B------:R-:W-:Y:S01]  /*127e0*/  FSETP.NEU.FTZ.AND P0, PT, R9, -INF , PT ;  /* 0xff8000000900780b */ /* 0x000fe20003f1d000 */
[----:B------:R-:W1:Y:S03]  /*127f0*/  SHFL.BFLY PT, R4, R0, 0x1, 0x1f ;  /* 0x0c201f0000047f89 */ /* 0x000e6600000e0000 */
[----:B------:R-:W-:-:S05]  /*12800*/  FSEL R2, R2, RZ, P0 ;  /* 0x000000ff02027208 */ /* 0x000fca0000000000 */
[----:B------:R-:W-:-:S04]  /*12810*/  FFMA.FTZ R3, R8, c[0x0][0x2d0], -R2 ;  /* 0x0000b40008037a23 */ /* 0x000fc80000010802 */
[----:B------:R3:W-:Y:S01]  /*12820*/  MUFU.EX2 R93, R3 ;  /* 0x00000003005d7308 */ /* 0x0007e20000000800 */
[----:B-1----:R-:W-:Y:S01]  /*12830*/  FMNMX.FTZ R8, R0, R4, !PT ;  /* 0x0000000400087209 */ /* 0x002fe20007810000 */
[--C-:B------:R-:W-:Y:S02]  /*12840*/  FFMA.FTZ R0, R15, c[0x0][0x2d0], -R2.reuse ;  /* 0x0000b4000f007a23 */ /* 0x100fe40000010802 */
[----:B---3--:R-:W-:Y:S01]  /*12850*/  FFMA.FTZ R3, R13, c[0x0][0x2d0], -R2 ;  /* 0x0000b4000d037a23 */ /* 0x008fe20000010802 */
[----:B------:R-:W-:-:S03]  /*12860*/  FSETP.NEU.FTZ.AND P0, PT, R8, -INF , PT ;  /* 0xff8000000800780b */ /* 0x000fc60003f1d000 */
[----:B------:R1:W-:Y:S08]  /*12870*/  MUFU.EX2 R95, R0 ;  /* 0x00000000005f7308 */ /* 0x0003f00000000800 */
[----:B------:R3:W-:Y:S01]  /*12880*/  MUFU.EX2 R92, R3 ;  /* 0x00000003005c7308 */ /* 0x0007e20000000800 */
[----:B-1----:R-:W-:-:S05]  /*12890*/  FMUL.FTZ R0, R8, c[0x0][0x2d0] ;  /* 0x0000b40008007a20 */ /* 0x002fca0000410000 */
[----:B------:R-:W-:Y:S01]  /*128a0*/  FSEL R0, R0, RZ, P0 ;  /* 0x000000ff00007208 */ /* 0x000fe20000000000 */
[--C-:B---3--:R-:W-:Y:S01]  /*128b0*/  FFMA.FTZ R3, R14, c[0x0][0x2d0], -R2.reuse ;  /* 0x0000b4000e037a23 */ /* 0x108fe20000010802 */
[----:B--2---:R-:W-:Y:S03]  /*128c0*/  LDSM.16.MT88.4 R40, [R103] ;  /* 0x000000006728783b */ /* 0x004fe60000004200 */
[----:B------:R1:W2:Y:S01]  /*128d0*/  MUFU.EX2 R94, R3 ;  /* 0x00000003005e7308 */ /* 0x0002a20000000800 */
[----:B------:R-:W3:Y:S01]  /*128e0*/  LDSM.16.MT88.4 R12, [R187] ;  /* 0x00000000bb0c783b */ /* 0x000ee20000004200 */
[----:B-1----:R-:W-:Y:S01]  /*128f0*/  FFMA.FTZ R3, R18, c[0x0][0x2d0], -R2 ;  /* 0x0000b40012037a23 */ /* 0x002fe20000010802 */
[----:B--2---:R-:W-:-:S05]  /*12900*/  F2FP.PACK_AB R18, R95, R94 ;  /* 0x0000005e5f12723e */ /* 0x004fca00000000ff */
[----:B------:R1:W-:Y:S02]  /*12910*/  MUFU.EX2 R97, R3 ;  /* 0x0000000300617308 */ /* 0x0003e40000000800 */
[----:B-1----:R-:W-:-:S06]  /*12920*/  FFMA.FTZ R3, R6, c[0x0][0x2d0], -R0 ;  /* 0x0000b40006037a23 */ /* 0x002fcc0000010800 */
[----:B------:R1:W-:Y:S02]  /*12930*/  MUFU.EX2 R69, R3 ;  /* 0x0000000300457308 */ /* 0x0003e40000000800 */
[--C-:B-1----:R-:W-:Y:S02]  /*12940*/  FFMA.FTZ R3, R7, c[0x0][0x2d0], -R0.reuse ;  /* 0x0000b40007037a23 */ /* 0x102fe40000010800 */
[----:B------:R-:W1:Y:S04]  /*12950*/  LDSM.16.MT88.4 R4, [R243] ;  /* 0x00000000f304783b */ /* 0x000e680000004200 */
[----:B------:R2:W4:Y:S02]  /*12960*/  MUFU.EX2 R68, R3 ;  /* 0x0000000300447308 */ /* 0x0005240000000800 */
[----:B--2---:R-:W-:Y:S01]  /*12970*/  FFMA.FTZ R3, R16, c[0x0][0x2d0], -R0 ;  /* 0x0000b40010037a23 */ /* 0x004fe20000010800 */
[----:B------:R-:W-:-:S05]  /*12980*/  F2FP.PACK_AB R16, R92, R93 ;  /* 0x0000005d5c10723e */ /* 0x000fca00000000ff */
[----:B------:R2:W-:Y:S02]  /*12990*/  MUFU.EX2 R70, R3 ;  /* 0x0000000300467308 */ /* 0x0005e40000000800 */
[----:B--2---:R-:W-:Y:S01]  /*129a0*/  FFMA.FTZ R3, R17, c[0x0][0x2d0], -R0 ;  /* 0x0000b40011037a23 */ /* 0x004fe20000010800 */
[----:B----4-:R-:W-:-:S05]  /*129b0*/  F2FP.PACK_AB R17, R68, R69 ;  /* 0x000000454411723e */ /* 0x010fca00000000ff */
[----:B------:R2:W4:Y:S02]  /*129c0*/  MUFU.EX2 R72, R3 ;  /* 0x0000000300487308 */ /* 0x0005240000000800 */
[----:B--2---:R-:W-:Y:S01]  /*129d0*/  FFMA.FTZ R3, R22, c[0x0][0x2d0], -R2 ;  /* 0x0000b40016037a23 */ /* 0x004fe20000010802 */
[----:B----4-:R-:W-:-:S05]  /*129e0*/  F2FP.PACK_AB R19, R72, R70 ;  /* 0x000000464813723e */ /* 0x010fca00000000ff */
[----:B------:R2:W4:Y:S02]  /*129f0*/  MUFU.EX2 R96, R3 ;  /* 0x0000000300607308 */ /* 0x0005240000000800 */
[C---:B---3--:R-:W-:Y:S08]  /*12a00*/  HMMA.16816.F32 R44, R16.reuse, R12, RZ ;  /* 0x0000000c102c723c */ /* 0x048ff000000018ff */
[----:B------:R-:W-:Y:S01]  /*12a10*/  HMMA.16816.F32 R28, R16, R14, RZ ;  /* 0x0000000e101c723c */ /* 0x000fe200000018ff */
[----:B--2---:R-:W-:Y:S01]  /*12a20*/  FFMA.FTZ R3, R23, c[0x0][0x2d0], -R2 ;  /* 0x0000b40017037a23 */ /* 0x004fe20000010802 */
[----:B----4-:R-:W-:-:S03]  /*12a30*/  F2FP.PACK_AB R12, R96, R97 ;  /* 0x00000061600c723e */ /* 0x010fc600000000ff */
[----:B------:R2:W-:Y:S02]  /*12a40*/  MUFU.EX2 R98, R3 ;  /* 0x0000000300627308 */ /* 0x0005e40000000800 */
[----:B--2---:R-:W-:Y:S02]  /*12a50*/  FFMA.FTZ R3, R25, c[0x0][0x2d0], -R2 ;  /* 0x0000b40019037a23 */ /* 0x004fe40000010802 */
[----:B-1----:R-:W-:Y:S04]  /*12a60*/  HMMA.16816.F32 R24, R16, R4, RZ ;  /* 0x000000041018723c */ /* 0x002fe800000018ff */
        /* <DEDUP_REMOVED lines=17> */
[----:B------:R-:W-:Y:S02]  /*12b80*/  HMMA.16816.F32 R172, R12, R32, R24 ;  /* 0x000000200cac723c */ /* 0x000fe40000001818 */
[----:B------:R-:W-:-:S06]  /*12b90*/  FADD.FTZ R3, R95, R3 ;  /* 0x000000035f037221 */ /* 0x000fcc0000010000 */
[----:B------:R-:W-:Y:S01]  /*12ba0*/  HMMA.16816.F32 R120, R12, R34, R20 ;  /* 0x000000220c78723c */ /* 0x000fe20000001814 */
[----:B------:R-:W-:Y:S07]  /*12bb0*/  LDSM.16.MT88.4 R32, [R243+0x2800] ;  /* 0x00280000f320783b */ /* 0x000fee0000004200 */
[C---:B------:R-:W-:Y:S08]  /*12bc0*/  HMMA.16816.F32 R24, R16.reuse, R40, RZ ;  /* 0x000000281018723c */ /* 0x040ff000000018ff */
[----:B------:R-:W-:Y:S01]  /*12bd0*/  HMMA.16816.F32 R20, R16, R42, RZ ;  /* 0x0000002a1014723c */ /* 0x000fe200000018ff */
[----:B------:R-:W2:Y:S07]  /*12be0*/  LDSM.16.MT88.4 R40, [R243+0x2000] ;  /* 0x00200000f328783b */ /* 0x000eae0000004200 */
[C---:B------:R-:W-:Y:S01]  /*12bf0*/  HMMA.16816.F32 R136, R12.reuse, R36, R44 ;  /* 0x000000240c88723c */ /* 0x040fe2000000182c */
[----:B------:R-:W3:Y:S07]  /*12c00*/  LDSM.16.MT88.4 R44, [R188+0x2000] ;  /* 0x00200000bc2c783b */ /* 0x000eee0000004200 */
[C---:B------:R-:W-:Y:S01]  /*12c10*/  HMMA.16816.F32 R128, R12.reuse, R38, R28 ;  /* 0x000000260c80723c */ /* 0x040fe2000000181c */
[----:B------:R-:W4:Y:S07]  /*12c20*/  LDSM.16.MT88.4 R36, [R188+0x2800] ;  /* 0x00280000bc24783b */ /* 0x000f2e0000004200 */
        /* <DEDUP_REMOVED lines=8> */
[C---:B------:R-:W-:Y:S08]  /*12cb0*/  HMMA.16816.F32 R112, R12.reuse, R58, R28 ;  /* 0x0000003a0c70723c */ /* 0x040ff0000000181c */
[----:B------:R-:W-:Y:S08]  /*12cc0*/  HMMA.16816.F32 R160, R12, R64, R4 ;  /* 0x000000400ca0723c */ /* 0x000ff00000001804 */
[C---:B------:R-:W-:Y:S08]  /*12cd0*/  HMMA.16816.F32 R28, R16.reuse, R62, RZ ;  /* 0x0000003e101c723c */ /* 0x040ff000000018ff */
[----:B---3--:R-:W-:Y:S08]  /*12ce0*/  HMMA.16816.F32 R4, R16, R44, RZ ;  /* 0x0000002c1004723c */ /* 0x008ff000000018ff */
[C---:B------:R-:W-:Y:S01]  /*12cf0*/  HMMA.16816.F32 R56, R12.reuse, R32, R24 ;  /* 0x000000200c38723c */ /* 0x040fe20000001818 */
[----:B------:R-:W2:Y:S06]  /*12d00*/  LDSM.16.MT88.4 R24, [R244+0x2800] ;  /* 0x00280000f418783b */ /* 0x000eac0000004200 */
[----:B------:R-:W-:Y:S01]  /*12d10*/  FFMA.FTZ R32, R80, c[0x0][0x2d0], -R2 ;  /* 0x0000b40050207a23 */ /* 0x000fe20000010802 */
[----:B------:R-:W-:Y:S01]  /*12d20*/  HMMA.16816.F32 R48, R12, R66, R28 ;  /* 0x000000420c30723c */ /* 0x000fe2000000181c */
[----:B------:R-:W3:Y:S01]  /*12d30*/  LDSM.16.MT88.4 R28, [R187+0x4000] ;  /* 0x00400000bb1c783b */ /* 0x000ee20000004200 */
[----:B------:R-:W-:-:S06]  /*12d40*/  FFMA.FTZ R33, R90, c[0x0][0x2d0], -R0 ;  /* 0x0000b4005a217a23 */ /* 0x000fcc0000010800 */
[----:B----4-:R-:W-:Y:S07]  /*12d50*/  HMMA.16816.F32 R64, R12, R36, R4 ;  /* 0x000000240c40723c */ /* 0x010fee0000001804 */
[--C-:B------:R-:W-:Y:S01]  /*12d60*/  FFMA.FTZ R36, R88, c[0x0][0x2d0], -R0.reuse ;  /* 0x0000b40058247a23 */ /* 0x100fe20000010800 */
[----:B-1----:R-:W-:Y:S01]  /*12d70*/  HMMA.16816.F32 R4, R16, R40, RZ ;  /* 0x000000281004723c */ /* 0x002fe200000018ff */
[----:B------:R-:W-:-:S06]  /*12d80*/  FFMA.FTZ R37, R87, c[0x0][0x2d0], -R0 ;  /* 0x0000b40057257a23 */ /* 0x000fcc0000010800 */
[--C-:B------:R-:W-:Y:S01]  /*12d90*/  FFMA.FTZ R41, R85, c[0x0][0x2d0], -R0.reuse ;  /* 0x0000b40055297a23 */ /* 0x100fe20000010800 */
[----:B------:R-:W-:Y:S01]  /*12da0*/  HMMA.16816.F32 R60, R12, R34, R20 ;  /* 0x000000220c3c723c */ /* 0x000fe20000001814 */
[----:B------:R-:W-:-:S06]  /*12db0*/  FFMA.FTZ R40, R76, c[0x0][0x2d0], -R0 ;  /* 0x0000b4004c287a23 */ /* 0x000fcc0000010800 */
[----:B------:R-:W-:Y:S01]  /*12dc0*/  FFMA.FTZ R34, R79, c[0x0][0x2d0], -R2 ;  /* 0x0000b4004f227a23 */ /* 0x000fe20000010802 */
[----:B------:R-:W-:Y:S01]  /*12dd0*/  HMMA.16816.F32 R20, R16, R46, RZ ;  /* 0x0000002e1014723c */ /* 0x000fe200000018ff */
[----:B------:R-:W-:-:S07]  /*12de0*/  FFMA.FTZ R35, R89, c[0x0][0x2d0], -R0 ;  /* 0x0000b40059237a23 */ /* 0x000fce0000010800 */
[----:B--2---:R-:W-:Y:S08]  /*12df0*/  HMMA.16816.F32 R132, R12, R24, R4 ;  /* 0x000000180c84723c */ /* 0x004ff00000001804 */
[----:B------:R-:W-:Y:S07]  /*12e00*/  HMMA.16816.F32 R4, R16, R42, RZ ;  /* 0x0000002a1004723c */ /* 0x000fee00000018ff */
[--C-:B------:R-:W-:Y:S01]  /*12e10*/  FFMA.FTZ R42, R78, c[0x0][0x2d0], -R2.reuse ;  /* 0x0000b4004e2a7a23 */ /* 0x100fe20000010802 */
[----:B------:R-:W-:Y:S01]  /*12e20*/  HMMA.16816.F32 R124, R12, R38, R20 ;  /* 0x000000260c7c723c */ /* 0x000fe20000001814 */
[----:B------:R-:W1:Y:S06]  /*12e30*/  LDSM.16.MT88.4 R20, [R187+0x4800] ;  /* 0x00480000bb14783b */ /* 0x000e6c0000004200 */
[----:B------:R-:W-:-:S02]  /*12e40*/  FFMA.FTZ R39, R77, c[0x0][0x2d0], -R2 ;  /* 0x0000b4004d277a23 */ /* 0x000fc40000010802 */
[----:B------:R-:W-:-:S07]  /*12e50*/  FFMA.FTZ R38, R86, c[0x0][0x2d0], -R0 ;  /* 0x0000b40056267a23 */ /* 0x000fce0000010800 */
[----:B------:R-:W-:Y:S01]  /*12e60*/  HMMA.16816.F32 R116, R12, R26, R4 ;  /* 0x0000001a0c74723c */ /* 0x000fe20000001804 */
[----:B------:R-:W2:Y:S07]  /*12e70*/  LDSM.16.MT88.4 R24, [R243+0x4000] ;  /* 0x00400000f318783b */ /* 0x000eae0000004200 */
[----:B---3--:R-:W-:Y:S07]  /*12e80*/  HMMA.16816.F32 R4, R16, R28, RZ ;  /* 0x0000001c1004723c */ /* 0x008fee00000018ff */
[----:B------:R-:W-:-:S02]  /*12e90*/  FFMA.FTZ R29, R82, c[0x0][0x2d0], -R2 ;  /* 0x0000b400521d7a23 */ /* 0x000fc40000010802 */
[----:B------:R-:W-:-:S04]  /*12ea0*/  FFMA.FTZ R28, R81, c[0x0][0x2d0], -R2 ;  /* 0x0000b400511c7a23 */ /* 0x000fc80000010802 */
[----:B------:R-:W-:Y:S11]  /*12eb0*/  MUFU.EX2 R29, R29 ;  /* 0x0000001d001d7308 */ /* 0x000ff60000000800 */
[----:B-1----:R-:W-:Y:S07]  /*12ec0*/  HMMA.16816.F32 R108, R12, R20, R4 ;  /* 0x000000140c6c723c */ /* 0x002fee0000001804 */
[----:B------:R-:W-:Y:S01]  /*12ed0*/  FADD.FTZ R20, R97, R3 ;  /* 0x0000000361147221 */ /* 0x000fe20000010000 */
[----:B------:R-:W-:Y:S01]  /*12ee0*/  HMMA.16816.F32 R4, R16, R30, RZ ;  /* 0x0000001e1004723c */ /* 0x000fe200000018ff */
[----:B------:R-:W-:-:S04]  /*12ef0*/  FADD.FTZ R3, R69, R68 ;  /* 0x0000004445037221 */ /* 0x000fc80000010000 */
[----:B------:R-:W-:Y:S02]  /*12f00*/  FADD.FTZ R3, R70, R3 ;  /* 0x0000000346037221 */ /* 0x000fe40000010000 */
[--C-:B------:R-:W-:Y:S02]  /*12f10*/  FFMA.FTZ R31, R84, c[0x0][0x2d0], -R2.reuse ;  /* 0x0000b400541f7a23 */ /* 0x100fe40000010802 */
[----:B------:R-:W-:Y:S01]  /*12f20*/  FFMA.FTZ R30, R83, c[0x0][0x2d0], -R2 ;  /* 0x0000b400531e7a23 */ /* 0x000fe20000010802 */
[----:B------:R-:W-:Y:S01]  /*12f30*/  LDSM.16.MT88.4 R84, [R243+0x5800] ;  /* 0x00580000f354783b */ /* 0x000fe20000004200 */
[----:B------:R-:W-:Y:S02]  /*12f40*/  FADD.FTZ R3, R72, R3 ;  /* 0x0000000348037221 */ /* 0x000fe40000010000 */
[----:B------:R-:W-:Y:S02]  /*12f50*/  MUFU.EX2 R31, R31 ;  /* 0x0000001f001f7308 */ /* 0x000fe40000000800 */
[----:B------:R-:W-:-:S02]  /*12f60*/  FADD.FTZ R3, R71, R3 ;  /* 0x0000000347037221 */ /* 0x000fc40000010000 */
[----:B------:R-:W-:Y:S02]  /*12f70*/  LDSM.16.MT88.4 R68, [R244+0x3800] ;  /* 0x00380000f444783b */ /* 0x000fe40000004200 */
[----:B------:R-:W-:Y:S02]  /*12f80*/  FADD.FTZ R3, R73, R3 ;  /* 0x0000000349037221 */ /* 0x000fe40000010000 */
[----:B------:R-:W1:Y:S02]  /*12f90*/  MUFU.EX2 R30, R30 ;  /* 0x0000001e001e7308 */ /* 0x000e640000000800 */
[----:B------:R-:W-:Y:S01]  /*12fa0*/  FADD.FTZ R3, R74, R3 ;  /* 0x000000034a037221 */ /* 0x000fe20000010000 */
[----:B------:R-:W-:Y:S07]  /*12fb0*/  HMMA.16816.F32 R92, R12, R22, R4 ;  /* 0x000000160c5c723c */ /* 0x000fee0000001804 */
[----:B------:R-:W-:-:S02]  /*12fc0*/  FADD.FTZ R4, R96, R20 ;  /* 0x0000001460047221 */ /* 0x000fc40000010000 */
[----:B------:R-:W3:Y:S02]  /*12fd0*/  LDSM.16.MT88.4 R20, [R243+0x4800] ;  /* 0x00480000f314783b */ /* 0x000ee40000004200 */
[----:B------:R-:W-:Y:S02]  /*12fe0*/  FADD.FTZ R2, R98, R4 ;  /* 0x0000000462027221 */ /* 0x000fe40000010000 */
[----:B--2---:R-:W-:Y:S02]  /*12ff0*/  HMMA.16816.F32 R4, R16, R24, RZ ;  /* 0x000000181004723c */ /* 0x004fe400000018ff */
[----:B------:R-:W-:Y:S11]  /*13000*/  FADD.FTZ R2, R100, R2 ;  /* 0x0000000264027221 */ /* 0x000ff60000010000 */
[----:B------:R-:W-:Y:S11]  /*13010*/  @!UPT UIADD3 URZ, URZ, URZ, URZ ;  /* 0x0000003f3f3ff290 */ /* 0x000ff6000fffe03f */
[----:B---3--:R-:W-:Y:S01]  /*13020*/  HMMA.16816.F32 R96, R12, R20, R4 ;  /* 0x000000140c60723c */ /* 0x008fe20000001804 */
[----:B------:R-:W2:Y:S07]  /*13030*/  MUFU.EX2 R21, R28 ;  /* 0x0000001c00157308 */ /* 0x000eae0000000800 */
[----:B------:R-:W-:Y:S01]  /*13040*/  HMMA.16816.F32 R4, R16, R26, RZ ;  /* 0x0000001a1004723c */ /* 0x000fe200000018ff */
[----:B------:R-:W3:Y:S01]  /*13050*/  LDSM.16.MT88.4 R24, [R188+0x4000] ;  /* 0x00400000bc18783b */ /* 0x000ee20000004200 */
[----:B------:R-:W4:Y:S11]  /*13060*/  MUFU.EX2 R20, R32 ;  /* 0x0000002000147308 */ /* 0x000f360000000800 */
[----:B------:R-:W-:Y:S11]  /*13070*/  @!UPT UIADD3 URZ, URZ, URZ, URZ ;  /* 0x0000003f3f3ff290 */ /* 0x000ff6000fffe03f */
[----:B------:R-:W-:Y:S07]  /*13080*/  HMMA.16816.F32 R152, R12, R22, R4 ;  /* 0x000000160c98723c */ /* 0x000fee0000001804 */
[----:B------:R-:W-:Y:S01]  /*13090*/  FFMA.FTZ R7, R91, c[0x0][0x2d0], -R0 ;  /* 0x0000b4005b077a23 */ /* 0x000fe20000010800 */
[----:B-1----:R-:W-:Y:S01]  /*130a0*/  F2FP.PACK_AB R4, R30, R31 ;  /* 0x0000001f1e04723e */ /* 0x002fe200000000ff */
[----:B------:R-:W-:Y:S01]  /*130b0*/  FADD.FTZ R0, R31, R2 ;  /* 0x000000021f007221 */ /* 0x000fe20000010000 */
[----:B--2---:R-:W-:Y:S01]  /*130c0*/  F2FP.PACK_AB R6, R21, R29 ;  /* 0x0000001d1506723e */ /* 0x004fe200000000ff */
[----:B------:R-:W1:Y:S01]  /*130d0*/  MUFU.EX2 R2, R34 ;  /* 0x0000002200027308 */ /* 0x000e620000000800 */
[----:B------:R-:W-:-:S02]  /*130e0*/  FADD.FTZ R5, R75, R3 ;  /* 0x000000034b057221 */ /* 0x000fc40000010000 */
[----:B------:R-:W-:-:S04]  /*130f0*/  FADD.FTZ R0, R30, R0 ;  /* 0x000000001e007221 */ /* 0x000fc80000010000 */
[----:B------:R-:W-:Y:S01]  /*13100*/  FADD.FTZ R0, R29, R0 ;  /* 0x000000001d007221 */ /* 0x000fe20000010000 */
[----:B------:R-:W-:Y:S01]  /*13110*/  MUFU.EX2 R3, R36 ;  /* 0x0000002400037308 */ /* 0x000fe20000000800 */
[----:B------:R-:W2:Y:S02]  /*13120*/  LDSM.16.MT88.4 R28, [R188+0x4800] ;  /* 0x00480000bc1c783b */ /* 0x000ea40000004200 */
[----:B------:R-:W-:-:S04]  /*13130*/  FADD.FTZ R0, R21, R0 ;  /* 0x0000000015007221 */ /* 0x000fc80000010000 */
[----:B----4-:R-:W-:Y:S01]  /*13140*/  FADD.FTZ R0, R20, R0 ;  /* 0x0000000014007221 */ /* 0x010fe20000010000 */
[C---:B-1----:R-:W-:Y:S02]  /*13150*/  F2FP.PACK_AB R100, R2.reuse, R20 ;  /* 0x000000140264723e */ /* 0x042fe400000000ff */
[C---:B---3--:R-:W-:Y:S01]  /*13160*/  HMMA.16816.F32 R20, R16.reuse, R24, RZ ;  /* 0x000000181014723c */ /* 0x048fe200000018ff */
[----:B------:R-:W-:Y:S02]  /*13170*/  FADD.FTZ R32, R2, R0 ;  /* 0x0000000002207221 */ /* 0x000fe40000010000 */
[----:B------:R-:W1:Y:S05]  /*13180*/  MUFU.EX2 R2, R7 ;  /* 0x0000000700027308 */ /* 0x000e6a0000000800 */
[----:B------:R-:W-:Y:S03]  /*13190*/  HMMA.16816.F32 R24, R16, R26, RZ ;  /* 0x0000001a1018723c */ /* 0x000fe600000018ff */
[----:B------:R-:W3:Y:S08]  /*131a0*/  MUFU.EX2 R0, R33 ;  /* 0x0000002100007308 */ /* 0x000ef00000000800 */
[----:B------:R-:W4:Y:S01]  /*131b0*/  MUFU.EX2 R7, R35 ;  /* 0x0000002300077308 */ /* 0x000f220000000800 */
[----:B-1----:R-:W-:-:S04]  /*131c0*/  FADD.FTZ R5, R2, R5 ;  /* 0x0000000502057221 */ /* 0x002fc80000010000 */
[C---:B--2---:R-:W-:Y:S03]  /*131d0*/  HMMA.16816.F32 R52, R12.reuse, R28, R20 ;  /* 0x0000001c0c34723c */ /* 0x044fe60000001814 */
[----:B------:R-:W1:Y:S04]  /*131e0*/  MUFU.EX2 R28, R42 ;  /* 0x0000002a001c7308 */ /* 0x000e680000000800 */
[----:B---3--:R-:W-:Y:S01]  /*131f0*/  FADD.FTZ R22, R0, R5 ;  /* 0x0000000500167221 */ /* 0x008fe20000010000 */
[----:B------:R-:W-:Y:S03]  /*13200*/  HMMA.16816.F32 R44, R12, R30, R24 ;  /* 0x0000001e0c2c723c */ /* 0x000fe60000001818 */
[----:B------:R-:W2:Y:S01]  /*13210*/  MUFU.EX2 R23, R39 ;  /* 0x0000002700177308 */ /* 0x000ea20000000800 */
[----:B----4-:R-:W-:Y:S01]  /*13220*/  FADD.FTZ R22, R7, R22 ;  /* 0x0000001607167221 */ /* 0x010fe20000010000 */
[----:B------:R-:W-:-:S03]  /*13230*/  F2FP.PACK_AB R7, R3, R7 ;  /* 0x000000070307723e */ /* 0x000fc600000000ff */
[----:B------:R-:W-:-:S03]  /*13240*/  FADD.FTZ R22, R3, R22 ;  /* 0x0000001603167221 */ /* 0x000fc60000010000 */
[----:B------:R-:W3:Y:S01]  /*13250*/  MUFU.EX2 R21, R37 ;  /* 0x0000002500157308 */ /* 0x000ee20000000800 */
[----:B-1----:R-:W-:-:S07]  /*13260*/  FADD.FTZ R5, R28, R32 ;  /* 0x000000201c057221 */ /* 0x002fce0000010000 */
[----:B------:R-:W1:Y:S01]  /*13270*/  MUFU.EX2 R20, R38 ;  /* 0x0000002600147308 */ /* 0x000e620000000800 */
[C---:B--2---:R-:W-:Y:S01]  /*13280*/  FADD.FTZ R203, R23.reuse, R5 ;  /* 0x0000000517cb7221 */ /* 0x044fe20000010000 */
[----:B------:R-:W-:Y:S02]  /*13290*/  F2FP.PACK_AB R5, R0, R2 ;  /* 0x000000020005723e */ /* 0x000fe400000000ff */
[----:B------:R-:W-:Y:S01]  /*132a0*/  F2FP.PACK_AB R102, R23, R28 ;  /* 0x0000001c1766723e */ /* 0x000fe200000000ff */
[----:B---3--:R-:W-:-:S03]  /*132b0*/  FADD.FTZ R0, R21, R22 ;  /* 0x0000001615007221 */ /* 0x008fc60000010000 */
[----:B------:R-:W2:Y:S01]  /*132c0*/  MUFU.EX2 R2, R41 ;  /* 0x0000002900027308 */ /* 0x000ea20000000800 */
[C---:B-1----:R-:W-:Y:S01]  /*132d0*/  FADD.FTZ R3, R20.reuse, R0 ;  /* 0x0000000014037221 */ /* 0x042fe20000010000 */
[----:B------:R-:W-:-:S06]  /*132e0*/  F2FP.PACK_AB R101, R20, R21 ;  /* 0x000000151465723e */ /* 0x000fcc00000000ff */
[----:B------:R-:W1:Y:S01]  /*132f0*/  MUFU.EX2 R0, R40 ;  /* 0x0000002800007308 */ /* 0x000e620000000800 */
[----:B------:R3:W4:Y:S01]  /*13300*/  LDSM.16.MT88.4 R20, [R103+0x4000] ;  /* 0x004000006714783b */ /* 0x0007220000004200 */
[----:B--2---:R-:W-:-:S04]  /*13310*/  FADD.FTZ R3, R2, R3 ;  /* 0x0000000302037221 */ /* 0x004fc80000010000 */
[C---:B-1----:R-:W-:Y:S01]  /*13320*/  FADD.FTZ R204, R0.reuse, R3 ;  /* 0x0000000300cc7221 */ /* 0x042fe20000010000 */
[----:B---3--:R-:W-:Y:S02]  /*13330*/  F2FP.PACK_AB R103, R0, R2 ;  /* 0x000000020067723e */ /* 0x008fe400000000ff */
        /* <DEDUP_REMOVED lines=31> */
[C---:B-1----:R-:W-:Y:S01]  /*13530*/  HMMA.16816.F32 R76, R4.reuse, R12, R132 ;  /* 0x0000000c044c723c */ /* 0x042fe20000001884 */
[----:B------:R-:W1:Y:S07]  /*13540*/  LDSM.16.MT88.4 R132, [R187+0x1800] ;  /* 0x00180000bb84783b */ /* 0x000e6e0000004200 */
[----:B------:R-:W-:Y:S01]  /*13550*/  HMMA.16816.F32 R80, R4, R14, R116 ;  /* 0x0000000e0450723c */ /* 0x000fe20000001874 */
[----:B------:R-:W3:Y:S04]  /*13560*/  LDSM.16.MT88.4 R12, [R187+0x5000] ;  /* 0x00500000bb0c783b */ /* 0x000ee80000004200 */
[----:B------:R-:W4:Y:S03]  /*13570*/  LDSM.16.MT88.4 R116, [R188+0x1800] ;  /* 0x00180000bc74783b */ /* 0x000f260000004200 */
[C---:B--2---:R-:W-:Y:S08]  /*13580*/  HMMA.16816.F32 R128, R100.reuse, R124, R128 ;  /* 0x0000007c6480723c */ /* 0x044ff00000001880 */
[C---:B------:R-:W-:Y:S08]  /*13590*/  HMMA.16816.F32 R124, R100.reuse, R126, R28 ;  /* 0x0000007e647c723c */ /* 0x040ff0000000181c */
[----:B-1----:R-:W-:Y:S08]  /*135a0*/  HMMA.16816.F32 R136, R100, R132, R136 ;  /* 0x000000846488723c */ /* 0x002ff00000001888 */
[C---:B---3--:R-:W-:Y:S01]  /*135b0*/  HMMA.16816.F32 R88, R4.reuse, R12, R108 ;  /* 0x0000000c0458723c */ /* 0x048fe2000000186c */
[----:B------:R-:W1:Y:S07]  /*135c0*/  LDSM.16.MT88.4 R108, [R244+0x1800] ;  /* 0x00180000f46c783b */ /* 0x000e6e0000004200 */
[----:B------:R-:W-:Y:S01]  /*135d0*/  HMMA.16816.F32 R92, R4, R14, R92 ;  /* 0x0000000e045c723c */ /* 0x000fe2000000185c */
[----:B------:R-:W2:Y:S07]  /*135e0*/  LDSM.16.MT88.4 R12, [R243+0x5000] ;  /* 0x00500000f30c783b */ /* 0x000eae0000004200 */
[C---:B----4-:R-:W-:Y:S08]  /*135f0*/  HMMA.16816.F32 R120, R100.reuse, R116, R120 ;  /* 0x000000746478723c */ /* 0x050ff00000001878 */
[C---:B------:R-:W-:Y:S08]  /*13600*/  HMMA.16816.F32 R132, R100.reuse, R134, R20 ;  /* 0x000000866484723c */ /* 0x040ff00000001814 */
[C---:B------:R-:W-:Y:S08]  /*13610*/  HMMA.16816.F32 R116, R100.reuse, R118, R32 ;  /* 0x000000766474723c */ /* 0x040ff00000001820 */
[----:B-1----:R-:W-:Y:S08]  /*13620*/  HMMA.16816.F32 R112, R100, R108, R112 ;  /* 0x0000006c6470723c */ /* 0x002ff00000001870 */
[C---:B--2---:R-:W-:Y:S08]  /*13630*/  HMMA.16816.F32 R96, R4.reuse, R12, R96 ;  /* 0x0000000c0460723c */ /* 0x044ff00000001860 */
[----:B------:R-:W-:Y:S01]  /*13640*/  HMMA.16816.F32 R152, R4, R14, R152 ;  /* 0x0000000e0498723c */ /* 0x000fe20000001898 */
[----:B------:R-:W1:Y:S07]  /*13650*/  LDSM.16.MT88.4 R12, [R188+0x5000] ;  /* 0x00500000bc0c783b */ /* 0x000e6e0000004200 */
        /* <DEDUP_REMOVED lines=68> */
.L_x_2510:
[----:B------:R-:W-:Y:S05]  /*13aa0*/  BRA.DIV ~URZ, `(.L_x_2371) ;  /* 0x00011b227f007947 */ /* 0x000fea000b800000 */
[----:B------:R-:W3:Y:S01]  /*13ab0*/  SHFL.IDX PT, R0, R7, RZ, 0x181f ;  /* 0x00181fff07007589 */ /* 0x000ee200000e0000 */
[----:B------:R-:W-:Y:S02]  /*13ac0*/  ISETP.GE.AND P4, PT, R200, c[0x0][0x1d4], PT ;  /* 0x00007500c8007a0c */ /* 0x000fe40003f86270 */
[----:B------:R-:W-:Y:S02]  /*13ad0*/  ISETP.GE.AND P3, PT, R202, c[0x0][0x1d4], PT ;  /* 0x00007500ca007a0c */ /* 0x000fe40003f66270 */
[----:B------:R-:W-:Y:S02]  /*13ae0*/  SEL R5, RZ, 0x10, P4 ;  /* 0x00000010ff057807 */ /* 0x000fe40002000000 */
        /* <DEDUP_REMOVED lines=10> */
[----:B------:R2:W3:Y:S03]  /*13b90*/  SHFL.IDX PT, R0, R7, 0x1, 0x181f ;  /* 0x00381f0007007f89 */ /* 0x0004e600000e0000 */
[----:B------:R-:W-:Y:S01]  /*13ba0*/  IMAD.X R3, R4, 0x1, R19, P0 ;  /* 0x0000000104037824 */ /* 0x000fe200000e0613 */
[----:B------:R-:W-:Y:S01]  /*13bb0*/  ISETP.GE.AND P0, PT, R196, c[0x0][0x1d4], PT ;  /* 0x00007500c4007a0c */ /* 0x000fe20003f06270 */
[----:B------:R2:W4:Y:S03]  /*13bc0*/  SHFL.IDX PT, R4, R6, 0x1, 0x181f ;  /* 0x00381f0006047f89 */ /* 0x00052600000e0000 */
[----:B------:R-:W-:-:S09]  /*13bd0*/  SEL R14, RZ, 0x10, P0 ;  /* 0x00000010ff0e7807 */ /* 0x000fd20000000000 */
[----:B------:R2:W-:Y:S02]  /*13be0*/  LDGSTS.E.BYPASS.LTC128B.128 [R144+0x10100], [R2.64], !P0 ;  /* 0x1010000002907fae */ /* 0x0005e4000c101d4c */
.L_x_2511:
[----:B--2---:R-:W-:Y:S02]  /*13bf0*/  IADD3 R2, -R15, 0x10, RZ ;  /* 0x000000100f027810 */ /* 0x004fe40007ffe1ff */
[----:B------:R-:W-:Y:S02]  /*13c00*/  ISETP.NE.U32.AND P4, PT, R5, RZ, PT ;  /* 0x000000ff0500720c */ /* 0x000fe40003f85070 */
[----:B------:R-:W-:-:S04]  /*13c10*/  LOP3.LUT R2, R2, 0xf, RZ, 0xc0, !PT ;  /* 0x0000000f02027812 */ /* 0x000fc800078ec0ff */
[----:B-1-3--:R-:W-:Y:S02]  /*13c20*/  IADD3 R6, P3, P0, R2, R0, R12 ;  /* 0x0000000002067210 */ /* 0x00afe4000787e00c */
[----:B------:R-:W-:Y:S02]  /*13c30*/  IADD3 R2, -R5, 0x10, RZ ;  /* 0x0000001005027810 */ /* 0x000fe40007ffe1ff */
[----:B----4-:R-:W-:Y:S02]  /*13c40*/  IADD3.X R7, RZ, R4, R16, P3, P0 ;  /* 0x00000004ff077210 */ /* 0x010fe40001fe0410 */
[----:B------:R-:W-:-:S04]  /*13c50*/  LOP3.LUT R2, R2, 0xf, RZ, 0xc0, !PT ;  /* 0x0000000f02027812 */ /* 0x000fc800078ec0ff */
[----:B------:R-:W-:Y:S02]  /*13c60*/  IADD3 R12, P3, P0, R2, R0, R13 ;  /* 0x00000000020c7210 */ /* 0x000fe4000787e00d */
[----:B------:R-:W-:Y:S02]  /*13c70*/  IADD3 R2, -R14, 0x10, RZ ;  /* 0x000000100e027810 */ /* 0x000fe40007ffe1ff */
[----:B------:R-:W-:Y:S02]  /*13c80*/  IADD3.X R13, RZ, R4, R17, P3, P0 ;  /* 0x00000004ff0d7210 */ /* 0x000fe40001fe0411 */
[----:B------:R-:W-:-:S03]  /*13c90*/  LOP3.LUT R2, R2, 0xf, RZ, 0xc0, !PT ;  /* 0x0000000f02027812 */ /* 0x000fc600078ec0ff */
[----:B------:R-:W-:Y:S01]  /*13ca0*/  @!PT LDS RZ, [RZ] ;  /* 0x00000000fffff984 */ /* 0x000fe20000000800 */
[----:B------:R-:W-:Y:S01]  /*13cb0*/  @!PT LDS RZ, [RZ] ;  /* 0x00000000fffff984 */ /* 0x000fe20000000800 */
[----:B------:R-:W-:Y:S01]  /*13cc0*/  @!PT LDS RZ, [RZ] ;  /* 0x00000000fffff984 */ /* 0x000fe20000000800 */
[----:B------:R1:W-:Y:S01]  /*13cd0*/  LDGSTS.E.BYPASS.LTC128B.128.ZFILL [R144+0xd100], [R12.64], P4 ;  /* 0x0d1000000c907fae */ /* 0x0003e2000a141d4c */
[----:B------:R-:W-:-:S04]  /*13ce0*/  IADD3 R2, P3, P0, R2, R0, R18 ;  /* 0x0000000002027210 */ /* 0x000fc8000787e012 */
[----:B------:R-:W-:Y:S02]  /*13cf0*/  IADD3.X R3, RZ, R4, R19, P3, P0 ;  /* 0x00000004ff037210 */ /* 0x000fe40001fe0413 */
[----:B------:R-:W-:-:S13]  /*13d00*/  ISETP.NE.U32.AND P0, PT, R15, RZ, PT ;  /* 0x000000ff0f00720c */ /* 0x000fda0003f05070 */
[----:B------:R1:W-:Y:S01]  /*13d10*/  LDGSTS.E.BYPASS.LTC128B.128.ZFILL [R144+0xf100], [R6.64], P0 ;  /* 0x0f10000006907fae */ /* 0x0003e20008141d4c */
[----:B------:R-:W-:-:S13]  /*13d20*/  ISETP.NE.U32.AND P0, PT, R14, RZ, PT ;  /* 0x000000ff0e00720c */ /* 0x000fda0003f05070 */
[----:B------:R1:W-:Y:S02]  /*13d30*/  LDGSTS.E.BYPASS.LTC128B.128.ZFILL [R144+0x11100], [R2.64], P0 ;  /* 0x1110000002907fae */ /* 0x0003e40008141d4c */
.L_x_2369:
[----:B------:R-:W-:Y:S05]  /*13d40*/  BSYNC B0 ;  /* 0x0000000000007941 */ /* 0x000fea0003800000 */
.L_x_2368:
        /* <DEDUP_REMOVED lines=23> */
.L_x_2374:
[----:B------:R-:W-:-:S04]  /*13ec0*/  MOV R2, 0x1 ;  /* 0x0000000100027802 */ /* 0x000fc80000000f00 */
[----:B------:R-:W-:-:S13]  /*13ed0*/  ISETP.NE.AND P0, PT, R2, c[0x0][0x32c], PT ;  /* 0x0000cb0002007a0c */ /* 0x000fda0003f05270 */
[----:B------:R-:W-:-:S05]  /*13ee0*/  @P0 IMAD.HI.U32 R2, R3, c[0x0][0x330], RZ ;  /* 0x0000cc0003020a27 */ /* 0x000fca00078e00ff */
[----:B------:R-:W-:Y:S02]  /*13ef0*/  @P0 SHF.R.U32.HI R3, RZ, c[0x0][0x334], R2 ;  /* 0x0000cd00ff030a19 */ /* 0x000fe40000011602 */
.L_x_2375:
[----:B------:R-:W-:Y:S05]  /*13f00*/  BSYNC B0 ;  /* 0x0000000000007941 */ /* 0x000fea0003800000 */
.L_x_2373:
[----:B------:R-:W-:-:S05]  /*13f10*/  MOV R2, c[0x0][0x32c] ;  /* 0x0000cb0000027a02 */ /* 0x000fca0000000f00 */
[----:B------:R-:W-:-:S05]  /*13f20*/  IMAD R3, R3, R2, c[0x0][0x32c] ;  /* 0x0000cb0003037624 */ /* 0x000fca00078e0202 */
[----:B------:R-:W-:-:S04]  /*13f30*/  IMNMX R0, R0, R3, PT ;  /* 0x0000000300007217 */ /* 0x000fc80003800200 */
.L_x_2372:
        /* <DEDUP_REMOVED lines=19> */
.L_x_2393:
        /* <DEDUP_REMOVED lines=22> */
[----:B------:R-:W-:Y:S02]  /*141d0*/  SHF.R.S32.HI R5, RZ, 0x1f, R190 ;  /* 0x0000001fff057819 */ /* 0x000fe400000114be */
[----:B------:R-:W-:Y:S01]  /*141e0*/  SHF.L.U64.HI R32, R196, 0x1, R212 ;  /* 0x00000001c4207819 */ /* 0x000fe200000102d4 */
[----:B------:R-:W-:Y:S01]  /*141f0*/  IMAD R4, R2, c[0x0][0x208], RZ ;  /* 0x0000820002047a24 */ /* 0x000fe200078e02ff */
[----:B------:R-:W-:Y:S01]  /*14200*/  SHF.L.U64.HI R26, R202, 0x1, R213 ;  /* 0x00000001ca1a7819 */ /* 0x000fe200000102d5 */
[----:B------:R-:W-:Y:S01]  /*14210*/  IMAD.WIDE.U32 R2, R192, c[0x0][0x208], RZ ;  /* 0x00008200c0027a25 */ /* 0x000fe200078e00ff */
        /* <DEDUP_REMOVED lines=13> */
.L_x_2512:
[----:B------:R-:W-:-:S05]  /*142f0*/  BRA.DIV ~URZ, `(.L_x_2380) ;  /* 0x000115827f007947 */ /* 0x000fca000b800000 */
[----:B------:R-:W5:Y:S01]  /*14300*/  SHFL.IDX PT, R2, R17, RZ, 0x181f ;  /* 0x00181fff11027589 */ /* 0x000f6200000e0000 */
[C---:B------:R-:W-:Y:S01]  /*14310*/  LOP3.LUT P4, RZ, R205.reuse, 0x4, RZ, 0xc0, !PT ;  /* 0x00000004cdff7812 */ /* 0x040fe2000788c0ff */
[----:B------:R-:W-:Y:S01]  /*14320*/  IMAD R4, R194, 0x6000, R10 ;  /* 0x00006000c2047824 */ /* 0x000fe200078e020a */
[----:B------:R-:W-:Y:S04]  /*14330*/  LOP3.LUT P3, RZ, R205, 0x2, RZ, 0xc0, !PT ;  /* 0x00000002cdff7812 */ /* 0x000fe8000786c0ff */
        /* <DEDUP_REMOVED lines=17> */
.L_x_2513:
[C---:B--2---:R-:W-:Y:S02]  /*14450*/  IADD3 R3, -R18.reuse, 0x10, RZ ;  /* 0x0000001012037810 */ /* 0x044fe40007ffe1ff */
[----:B------:R-:W-:Y:S02]  /*14460*/  ISETP.NE.U32.AND P6, PT, R7, RZ, PT ;  /* 0x000000ff0700720c */ /* 0x000fe40003fc5070 */
[----:B------:R-:W-:Y:S04]  /*14470*/  LOP3.LUT R3, R3, 0xf, RZ, 0xc0, !PT ;  /* 0x0000000f03037812 */ /* 0x000fe800078ec0ff */
[-C--:B---3--:R-:W-:Y:S02]  /*14480*/  IADD3 R6, P3, P0, R3, R2.reuse, R19 ;  /* 0x0000000203067210 */ /* 0x088fe4000787e013 */
[----:B------:R-:W-:Y:S02]  /*14490*/  IADD3 R3, -R7, 0x10, RZ ;  /* 0x0000001007037810 */ /* 0x000fe40007ffe1ff */
[-C--:B------:R-:W-:Y:S02]  /*144a0*/  IADD3.X R7, RZ, R5.reuse, R26, P3, P0 ;  /* 0x00000005ff077210 */ /* 0x080fe40001fe041a */
[----:B------:R-:W-:Y:S04]  /*144b0*/  LOP3.LUT R3, R3, 0xf, RZ, 0xc0, !PT ;  /* 0x0000000f03037812 */ /* 0x000fe800078ec0ff */
[-C--:B----4-:R-:W-:Y:S02]  /*144c0*/  IADD3 R16, P5, P4, R3, R2.reuse, R24 ;  /* 0x0000000203107210 */ /* 0x090fe40007cbe018 */
[----:B------:R-:W-:Y:S02]  /*144d0*/  IADD3 R3, -R9, 0x10, RZ ;  /* 0x0000001009037810 */ /* 0x000fe40007ffe1ff */
        /* <DEDUP_REMOVED lines=14> */
.L_x_2378:
[----:B------:R-:W-:Y:S05]  /*145c0*/  BSYNC B0 ;  /* 0x0000000000007941 */ /* 0x000fea0003800000 */
.L_x_2377:
        /* <DEDUP_REMOVED lines=160> */
[----:B------:R-:W4:Y:S01]  /*14fd0*/  MUFU.TANH R170, R8 ;  /* 0x0000000800aa7308 */ /* 0x000f220000002400 */
[----:B-1----:R-:W-:Y:S09]  /*14fe0*/  FMUL.FTZ R0, R5, c[0x0][0x320] ;  /* 0x0000c80005007a20 */ /* 0x002ff20000410000 */
[----:B------:R1:W1:Y:S02]  /*14ff0*/  MUFU.TANH R158, R0 ;  /* 0x00000000009e7308 */ /* 0x0002640000002400 */
[----:B-1----:R-:W-:Y:S08]  /*15000*/  FMUL.FTZ R0, R6, c[0x0][0x320] ;  /* 0x0000c80006007a20 */ /* 0x002ff00000410000 */
        /* <DEDUP_REMOVED lines=12> */
[----:B------:R2:W2:Y:S03]  /*150d0*/  MUFU.TANH R156, R0 ;  /* 0x00000000009c7308 */ /* 0x0004a60000002400 */
[----:B------:R-:W-:Y:S01]  /*150e0*/  FMUL.FTZ R3, R25, c[0x0][0x320] ;  /* 0x0000c80019037a20 */ /* 0x000fe20000410000 */
[----:B-1----:R-:W-:Y:S01]  /*150f0*/  IADD3 R4, R240, R227, RZ ;  /* 0x000000e3f0047210 */ /* 0x002fe20007ffe0ff */
[----:B--2---:R-:W-:Y:S05]  /*15100*/  FMUL.FTZ R0, R16, c[0x0][0x320] ;  /* 0x0000c80010007a20 */ /* 0x004fea0000410000 */
[----:B------:R1:W2:Y:S01]  /*15110*/  MUFU.TANH R153, R0 ;  /* 0x0000000000997308 */ /* 0x0002a20000002400 */
[C---:B-----5:R-:W-:Y:S08]  /*15120*/  HMMA.16816.F32 R32, R164.reuse, R12, R32 ;  /* 0x0000000ca420723c */ /* 0x060ff00000001820 */
[----:B------:R-:W-:Y:S07]  /*15130*/  HMMA.16816.F32 R36, R164, R14, R36 ;  /* 0x0000000ea424723c */ /* 0x000fee0000001824 */
[----:B------:R-:W-:Y:S01]  /*15140*/  SHF.L.U32 R166, R191, 0x6, RZ ;  /* 0x00000006bfa67819 */ /* 0x000fe200000006ff */
[----:B-1----:R-:W-:Y:S02]  /*15150*/  FMUL.FTZ R0, R17, c[0x0][0x320] ;  /* 0x0000c80011007a20 */ /* 0x002fe40000410000 */
[----:B------:R-:W1:Y:S10]  /*15160*/  MUFU.TANH R17, R3 ;  /* 0x0000000300117308 */ /* 0x000e740000002400 */
[----:B------:R5:W1:Y:S04]  /*15170*/  MUFU.TANH R152, R0 ;  /* 0x0000000000987308 */ /* 0x000a680000002400 */
[----:B------:R-:W-:Y:S06]  /*15180*/  FMUL.FTZ R2, R37, c[0x0][0x320] ;  /* 0x0000c80025027a20 */ /* 0x000fec0000410000 */
[----:B------:R-:W1:Y:S01]  /*15190*/  MUFU.TANH R8, R2 ;  /* 0x0000000200087308 */ /* 0x000e620000002400 */
[----:B-----5:R-:W-:Y:S09]  /*151a0*/  FMUL.FTZ R0, R18, c[0x0][0x320] ;  /* 0x0000c80012007a20 */ /* 0x020ff20000410000 */
[----:B------:R5:W1:Y:S02]  /*151b0*/  MUFU.TANH R168, R0 ;  /* 0x0000000000a87308 */ /* 0x000a640000002400 */
[----:B-----5:R-:W-:Y:S08]  /*151c0*/  FMUL.FTZ R0, R19, c[0x0][0x320] ;  /* 0x0000c80013007a20 */ /* 0x020ff00000410000 */
        /* <DEDUP_REMOVED lines=31> */
[----:B-----5:R-:W-:Y:S05]  /*153c0*/  @P3 IMAD.HI.U32 R0, R4, c[0x0][0x2c8], RZ ;  /* 0x0000b20004003a27 */ /* 0x020fea00078e00ff */
[----:B------:R-:W-:Y:S01]  /*153d0*/  @P3 SHF.R.U32.HI R4, RZ, c[0x0][0x2cc], R0 ;  /* 0x0000b300ff043a19 */ /* 0x000fe20000011600 */
[----:B------:R-:W-:Y:S04]  /*153e0*/  FMUL.FTZ R0, R38, c[0x0][0x320] ;  /* 0x0000c80026007a20 */ /* 0x000fe80000410000 */
[----:B------:R5:W1:Y:S01]  /*153f0*/  MUFU.TANH R27, R0 ;  /* 0x00000000001b7308 */ /* 0x000a620000002400 */
[----:B------:R-:W1:Y:S01]  /*15400*/  SHFL.IDX PT, R3, R4, RZ, 0x1c1f ;  /* 0x001c1fff04037589 */ /* 0x000e6200000e0000 */
[----:B-----5:R-:W-:Y:S08]  /*15410*/  FMUL.FTZ R0, R39, c[0x0][0x320] ;  /* 0x0000c80027007a20 */ /* 0x020ff00000410000 */
[----:B------:R5:W1:Y:S02]  /*15420*/  MUFU.TANH R26, R0 ;  /* 0x00000000001a7308 */ /* 0x000a640000002400 */
[----:B-----5:R-:W-:Y:S04]  /*15430*/  IADD3 R0, -R214, 0x1, -R166 ;  /* 0x00000001d6007810 */ /* 0x020fe80007ffe9a6 */
[----:B------:R-:W-:Y:S04]  /*15440*/  IADD3 R0, -R211, R0, R210 ;  /* 0x00000000d3007210 */ /* 0x000fe80007ffe1d2 */
[C---:B------:R-:W-:Y:S02]  /*15450*/  IADD3 R6, R0.reuse, c[0x0][0x328], RZ ;  /* 0x0000ca0000067a10 */ /* 0x040fe40007ffe0ff */
[----:B------:R-:W-:Y:S02]  /*15460*/  IADD3 R5, R0, UR6, RZ ;  /* 0x0000000600057c10 */ /* 0x000fe4000fffe0ff */
[-C--:B-1----:R-:W-:Y:S02]  /*15470*/  IADD3 R2, R6, R3.reuse, RZ ;  /* 0x0000000306027210 */ /* 0x082fe40007ffe0ff */
        /* <DEDUP_REMOVED lines=15> */
.L_x_2383:
[----:B------:R-:W-:Y:S04]  /*15570*/  MOV R7, c[0x0][0x32c] ;  /* 0x0000cb0000077a02 */ /* 0x000fe80000000f00 */
[----:B------:R-:W-:Y:S11]  /*15580*/  ISETP.NE.AND P0, PT, R7, 0x1, PT ;  /* 0x000000010700780c */ /* 0x000ff60003f05270 */
[----:B------:R-:W-:Y:S02]  /*15590*/  @!UPT UIADD3 URZ, URZ, URZ, URZ ;  /* 0x0000003f3f3ff290 */ /* 0x000fe4000fffe03f */
[----:B------:R-:W-:Y:S05]  /*155a0*/  @P0 IMAD.HI.U32 R7, R3, c[0x0][0x330], RZ ;  /* 0x0000cc0003070a27 */ /* 0x000fea00078e00ff */
[----:B------:R-:W-:Y:S02]  /*155b0*/  @P0 SHF.R.U32.HI R3, RZ, c[0x0][0x334], R7 ;  /* 0x0000cd00ff030a19 */ /* 0x000fe40000011607 */
.L_x_2384:
[----:B------:R-:W-:Y:S05]  /*155c0*/  BSYNC B0 ;  /* 0x0000000000007941 */ /* 0x000fea0003800000 */
.L_x_2382:
[----:B------:R-:W-:Y:S04]  /*155d0*/  IMAD R3, R3, c[0x0][0x32c], -R166 ;  /* 0x0000cb0003037a24 */ /* 0x000fe800078e0aa6 */
[----:B------:R-:W-:Y:S05]  /*155e0*/  IMAD.IADD R3, R3, 0x1, -R214 ;  /* 0x0000000103037824 */ /* 0x000fea00078e0ad6 */
[----:B------:R-:W-:Y:S02]  /*155f0*/  IMNMX R0, R0, R3, !PT ;  /* 0x0000000300007217 */ /* 0x000fe40007800200 */
[----:B------:R-:W-:Y:S04]  /*15600*/  IADD3 R3, R3, c[0x0][0x32c], RZ ;  /* 0x0000cb0003037a10 */ /* 0x000fe80007ffe0ff */
[----:B------:R-:W-:Y:S02]  /*15610*/  IMNMX R2, R2, R3, PT ;  /* 0x0000000302027217 */ /* 0x000fe40003800200 */
.L_x_2381:
        /* <DEDUP_REMOVED lines=66> */
.L_x_2387:
[----:B------:R-:W-:Y:S04]  /*15a40*/  MOV R4, c[0x0][0x32c] ;  /* 0x0000cb0000047a02 */ /* 0x000fe80000000f00 */
[----:B------:R-:W-:Y:S11]  /*15a50*/  ISETP.NE.AND P0, PT, R4, 0x1, PT ;  /* 0x000000010400780c */ /* 0x000ff60003f05270 */
[----:B------:R-:W-:Y:S02]  /*15a60*/  @!UPT UIADD3 URZ, URZ, URZ, URZ ;  /* 0x0000003f3f3ff290 */ /* 0x000fe4000fffe03f */
[----:B------:R-:W-:Y:S05]  /*15a70*/  @P0 IMAD.HI.U32 R4, R0, c[0x0][0x330], RZ ;  /* 0x0000cc0000040a27 */ /* 0x000fea00078e00ff */
[----:B------:R-:W-:Y:S02]  /*15a80*/  @P0 SHF.R.U32.HI R0, RZ, c[0x0][0x334], R4 ;  /* 0x0000cd00ff000a19 */ /* 0x000fe40000011604 */
.L_x_2388:
[----:B------:R-:W-:Y:S05]  /*15a90*/  BSYNC B0 ;  /* 0x0000000000007941 */ /* 0x000fea0003800000 */
.L_x_2386:
[----:B------:R-:W-:Y:S04]  /*15aa0*/  IMAD R0, R0, c[0x0][0x32c], -R166 ;  /* 0x0000cb0000007a24 */ /* 0x000fe800078e0aa6 */
[----:B------:R-:W-:Y:S05]  /*15ab0*/  IMAD.IADD R0, R0, 0x1, -R214 ;  /* 0x0000000100007824 */ /* 0x000fea00078e0ad6 */
[----:B------:R-:W-:Y:S02]  /*15ac0*/  IMNMX R2, R2, R0, !PT ;  /* 0x0000000002027217 */ /* 0x000fe40007800200 */
[----:B------:R-:W-:Y:S04]  /*15ad0*/  IADD3 R0, R0, c[0x0][0x32c], RZ ;  /* 0x0000cb0000007a10 */ /* 0x000fe80007ffe0ff */
[----:B------:R-:W-:Y:S02]  /*15ae0*/  IMNMX R3, R3, R0, PT ;  /* 0x0000000003037217 */ /* 0x000fe40003800200 */
.L_x_2385:
        /* <DEDUP_REMOVED lines=45> */
[--C-:B------:R-:W-:Y:S01]  /*15dc0*/  FFMA.FTZ R7, R7, c[0x0][0x2d0], -R4.reuse ;  /* 0x0000b40007077a23 */ /* 0x100fe20000010804 */
[----:B------:R-:W-:Y:S01]  /*15dd0*/  MUFU.EX2 R12, R24 ;  /* 0x00000018000c7308 */ /* 0x000fe20000000800 */
[----:B------:R-:W-:Y:S01]  /*15de0*/  FFMA.FTZ R195, R8, c[0x0][0x2d0], -R4 ;  /* 0x0000b40008c37a23 */ /* 0x000fe20000010804 */
[----:B------:R-:W-:Y:S01]  /*15df0*/  FSEL R4, R172, -INF , !P0 ;  /* 0xff800000ac047808 */ /* 0x000fe20004000000 */
[----:B------:R-:W-:Y:S01]  /*15e00*/  FMUL.FTZ R0, R0, c[0x0][0x2d0] ;  /* 0x0000b40000007a20 */ /* 0x000fe20000410000 */
[C---:B------:R-:W-:Y:S04]  /*15e10*/  ISETP.GT.AND P0, PT, R2.reuse, 0x1, P3 ;  /* 0x000000010200780c */ /* 0x040fe80001f04270 */
[----:B------:R-:W-:Y:S02]  /*15e20*/  ISETP.LT.OR P0, PT, R3, 0x2, P0 ;  /* 0x000000020300780c */ /* 0x000fe40000701670 */
[----:B------:R-:W1:Y:S02]  /*15e30*/  MUFU.EX2 R0, R0 ;  /* 0x0000000000007308 */ /* 0x000e640000000800 */
[----:B------:R-:W-:Y:S02]  /*15e40*/  FSEL R5, R171, -INF , !P0 ;  /* 0xff800000ab057808 */ /* 0x000fe40004000000 */
[----:B------:R-:W-:Y:S04]  /*15e50*/  ISETP.GT.AND P0, PT, R2, 0x8, P3 ;  /* 0x000000080200780c */ /* 0x000fe80001f04270 */
[C---:B------:R-:W-:Y:S02]  /*15e60*/  ISETP.LT.OR P0, PT, R3.reuse, 0x9, P0 ;  /* 0x000000090300780c */ /* 0x040fe40000701670 */
[----:B------:R-:W2:Y:S02]  /*15e70*/  MUFU.EX2 R7, R7 ;  /* 0x0000000700077308 */ /* 0x000ea40000000800 */
[----:B------:R-:W-:Y:S02]  /*15e80*/  FSEL R104, R170, -INF , !P0 ;  /* 0xff800000aa687808 */ /* 0x000fe40004000000 */
[C---:B------:R-:W-:Y:S04]  /*15e90*/  ISETP.GT.AND P0, PT, R2.reuse, 0x9, P3 ;  /* 0x000000090200780c */ /* 0x040fe80001f04270 */
[----:B------:R-:W-:Y:S04]  /*15ea0*/  ISETP.LT.OR P0, PT, R3, 0xa, P0 ;  /* 0x0000000a0300780c */ /* 0x000fe80000701670 */
[----:B------:R-:W-:Y:S02]  /*15eb0*/  FSEL R153, R169, -INF , !P0 ;  /* 0xff800000a9997808 */ /* 0x000fe40004000000 */
[----:B------:R-:W-:Y:S01]  /*15ec0*/  ISETP.GT.AND P0, PT, R2, 0x10, P3 ;  /* 0x000000100200780c */ /* 0x000fe20001f04270 */
[C---:B-1----:R-:W-:Y:S02]  /*15ed0*/  FMUL.FTZ R21, R0.reuse, R125 ;  /* 0x0000007d00157220 */ /* 0x042fe40000410000 */
        /* <DEDUP_REMOVED lines=120> */
[----:B------:R-:W-:Y:S01]  /*16660*/  FMUL.FTZ R5, R0, R137 ;  /* 0x0000008900057220 */ /* 0x000fe20000410000 */
[----:B------:R-:W-:Y:S01]  /*16670*/  IADD3 R0, R187, R177, RZ ;  /* 0x000000b1bb007210 */ /* 0x000fe20007ffe0ff */
[----:B------:R-:W-:Y:S05]  /*16680*/  FFMA.FTZ R113, R161, c[0x0][0x2d0], -R105 ;  /* 0x0000b400a1717a23 */ /* 0x000fea0000010869 */
[----:B------:R-:W2:Y:S10]  /*16690*/  MUFU.EX2 R3, R3 ;  /* 0x0000000300037308 */ /* 0x000eb40000000800 */
[----:B------:R3:W-:Y:S01]  /*166a0*/  MUFU.EX2 R125, R6 ;  /* 0x00000006007d7308 */ /* 0x0007e20000000800 */
[C---:B-1----:R-:W-:Y:S02]  /*166b0*/  FMUL.FTZ R14, R2.reuse, R134 ;  /* 0x00000086020e7220 */ /* 0x042fe40000410000 */
[C---:B------:R-:W-:Y:S02]  /*166c0*/  FMUL.FTZ R15, R2.reuse, R135 ;  /* 0x00000087020f7220 */ /* 0x040fe40000410000 */
[C---:B------:R-:W-:Y:S01]  /*166d0*/  FMUL.FTZ R38, R2.reuse, R110 ;  /* 0x0000006e02267220 */ /* 0x040fe20000410000 */
[----:B------:R-:W-:Y:S01]  /*166e0*/  LDSM.16.MT88.4 R132, [R0+0x1800] ;  /* 0x001800000084783b */ /* 0x000fe20000004200 */
[C---:B------:R-:W-:Y:S03]  /*166f0*/  FMUL.FTZ R39, R2.reuse, R111 ;  /* 0x0000006f02277220 */ /* 0x040fe60000410000 */
[----:B------:R-:W-:Y:S01]  /*16700*/  MUFU.EX2 R136, R176 ;  /* 0x000000b000887308 */ /* 0x000fe20000000800 */
[C---:B------:R-:W-:Y:S02]  /*16710*/  FMUL.FTZ R7, R2.reuse, R139 ;  /* 0x0000008b02077220 */ /* 0x040fe40000410000 */
[C---:B------:R-:W-:Y:S02]  /*16720*/  FMUL.FTZ R18, R2.reuse, R130 ;  /* 0x0000008202127220 */ /* 0x040fe40000410000 */
[C---:B------:R-:W-:Y:S01]  /*16730*/  FMUL.FTZ R19, R2.reuse, R131 ;  /* 0x0000008302137220 */ /* 0x040fe20000410000 */
[----:B------:R-:W1:Y:S01]  /*16740*/  LDSM.16.MT88.4 R108, [R0] ;  /* 0x00000000006c783b */ /* 0x000e620000004200 */
[C---:B------:R-:W-:Y:S02]  /*16750*/  FMUL.FTZ R22, R2.reuse, R126 ;  /* 0x0000007e02167220 */ /* 0x040fe40000410000 */
[C---:B------:R-:W-:Y:S01]  /*16760*/  FMUL.FTZ R23, R2.reuse, R127 ;  /* 0x0000007f02177220 */ /* 0x040fe20000410000 */
[----:B------:R-:W-:Y:S01]  /*16770*/  MUFU.EX2 R126, R113 ;  /* 0x00000071007e7308 */ /* 0x000fe20000000800 */
[C---:B------:R-:W-:Y:S02]  /*16780*/  FMUL.FTZ R26, R2.reuse, R122 ;  /* 0x0000007a021a7220 */ /* 0x040fe40000410000 */
[C---:B---3--:R-:W-:Y:S02]  /*16790*/  FMUL.FTZ R6, R2.reuse, R138 ;  /* 0x0000008a02067220 */ /* 0x048fe40000410000 */
[C---:B------:R-:W-:Y:S02]  /*167a0*/  FMUL.FTZ R27, R2.reuse, R123 ;  /* 0x0000007b021b7220 */ /* 0x040fe40000410000 */
[C---:B------:R-:W-:Y:S02]  /*167b0*/  FMUL.FTZ R30, R2.reuse, R118 ;  /* 0x00000076021e7220 */ /* 0x040fe40000410000 */
[C---:B------:R-:W-:Y:S01]  /*167c0*/  FMUL.FTZ R31, R2.reuse, R119 ;  /* 0x00000077021f7220 */ /* 0x040fe20000410000 */
[----:B------:R-:W-:Y:S01]  /*167d0*/  MUFU.EX2 R130, R174 ;  /* 0x000000ae00827308 */ /* 0x000fe20000000800 */
[C---:B--2---:R-:W-:Y:S02]  /*167e0*/  FFMA.FTZ R119, R2.reuse, R204, R3 ;  /* 0x000000cc02777223 */ /* 0x044fe40000010003 */
[C---:B------:R-:W-:Y:S02]  /*167f0*/  FMUL.FTZ R34, R2.reuse, R114 ;  /* 0x0000007202227220 */ /* 0x040fe40000410000 */
        /* <DEDUP_REMOVED lines=36> */
[----:B------:R-:W-:Y:S10]  /*16a40*/  MUFU.EX2 R104, R164 ;  /* 0x000000a400687308 */ /* 0x000ff40000000800 */
[----:B------:R2:W-:Y:S10]  /*16a50*/  MUFU.EX2 R118, R2 ;  /* 0x0000000200767308 */ /* 0x0005f40000000800 */
[----:B------:R-:W-:Y:S01]  /*16a60*/  MUFU.EX2 R164, R197 ;  /* 0x000000c500a47308 */ /* 0x000fe20000000800 */
[--C-:B--2---:R-:W-:Y:S01]  /*16a70*/  FFMA.FTZ R2, R153, c[0x0][0x2d0], -R105.reuse ;  /* 0x0000b40099027a23 */ /* 0x104fe20000010869 */
[----:B------:R-:W-:Y:S08]  /*16a80*/  F2FP.PACK_AB R153, R125, R3 ;  /* 0x000000037d99723e */ /* 0x000ff000000000ff */
[----:B------:R-:W2:Y:S10]  /*16a90*/  MUFU.EX2 R3, R165 ;  /* 0x000000a500037308 */ /* 0x000eb40000000800 */
[----:B------:R-:W3:Y:S10]  /*16aa0*/  MUFU.EX2 R117, R2 ;  /* 0x0000000200757308 */ /* 0x000ef40000000800 */
[----:B------:R-:W4:Y:S01]  /*16ab0*/  MUFU.EX2 R165, R195 ;  /* 0x000000c300a57308 */ /* 0x000f220000000800 */
[C---:B--2---:R-:W-:Y:S02]  /*16ac0*/  F2FP.PACK_AB R112, R104.reuse, R3 ;  /* 0x000000036870723e */ /* 0x044fe400000000ff */
[----:B---3--:R-:W-:Y:S01]  /*16ad0*/  F2FP.PACK_AB R155, R117, R118 ;  /* 0x00000076759b723e */ /* 0x008fe200000000ff */
[----:B------:R-:W-:Y:S04]  /*16ae0*/  FADD.FTZ R2, R3, R156 ;  /* 0x0000009c03027221 */ /* 0x000fe80000010000 */
[----:B------:R-:W-:Y:S01]  /*16af0*/  FADD.FTZ R127, R104, R2 ;  /* 0x00000002687f7221 */ /* 0x000fe20000010000 */
[C---:B------:R-:W-:Y:S01]  /*16b00*/  IADD3 R2, R185.reuse, R0, RZ ;  /* 0x00000000b9027210 */ /* 0x040fe20007ffe0ff */
[C---:B-1----:R-:W-:Y:S05]  /*16b10*/  HMMA.16816.F32 R4, R152.reuse, R108, R4 ;  /* 0x0000006c9804723c */ /* 0x042fea0000001804 */
        /* <DEDUP_REMOVED lines=167> */
[----:B------:R5:W-:Y:S07]  /*17590*/  LDSM.16.MT88.4 R20, [R2+0x5800] ;  /* 0x005800000214783b */ /* 0x000bee0000004200 */
[C---:B-1----:R-:W-:Y:S01]  /*175a0*/  HMMA.16816.F32 R120, R152.reuse, R112, R24 ;  /* 0x000000709878723c */ /* 0x042fe20000001818 */
[----:B------:R-:W-:Y:S07]  /*175b0*/  LDSM.16.MT88.4 R24, [R104+0x5800] ;  /* 0x005800006818783b */ /* 0x000fee0000004200 */
[C---:B------:R-:W-:Y:S08]  /*175c0*/  HMMA.16816.F32 R116, R152.reuse, R114, R28 ;  /* 0x000000729874723c */ /* 0x040ff0000000181c */
[C---:B------:R-:W-:Y:S04]  /*175d0*/  HMMA.16816.F32 R112, R152.reuse, R108, R32 ;  /* 0x0000006c9870723c */ /* 0x040fe80000001820 */
[----:B-----5:R-:W-:Y:S04]  /*175e0*/  FADD.FTZ R2, R175, R160 ;  /* 0x000000a0af027221 */ /* 0x020fe80000010000 */
[C---:B------:R-:W-:Y:S04]  /*175f0*/  HMMA.16816.F32 R108, R152.reuse, R110, R36 ;  /* 0x0000006e986c723c */ /* 0x040fe80000001824 */
[----:B------:R-:W-:Y:S04]  /*17600*/  FADD.FTZ R2, R162, R2 ;  /* 0x00000002a2027221 */ /* 0x000fe80000010000 */
[C---:B--2---:R-:W-:Y:S04]  /*17610*/  HMMA.16816.F32 R40, R152.reuse, R4, R40 ;  /* 0x000000049828723c */ /* 0x044fe80000001828 */
[----:B------:R-:W-:Y:S04]  /*17620*/  FADD.FTZ R2, R163, R2 ;  /* 0x00000002a3027221 */ /* 0x000fe80000010000 */
[C---:B------:R-:W-:Y:S01]  /*17630*/  HMMA.16816.F32 R44, R152.reuse, R6, R44 ;  /* 0x00000006982c723c */ /* 0x040fe2000000182c */
[----:B------:R-:W1:Y:S07]  /*17640*/  LDSM.16.MT88.4 R4, [R3+0x3800] ;  /* 0x003800000304783b */ /* 0x000e6e0000004200 */
        /* <DEDUP_REMOVED lines=27> */
[----:B------:R-:W-:Y:S01]  /*17800*/  IMAD.MOV.U32 R177, RZ, RZ, c[0x0][0x2b8] ;  /* 0x0000ae00ffb17624 */ /* 0x000fe200078e00ff */
[----:B------:R-:W-:Y:S01]  /*17810*/  SHF.L.U64.HI R20, R196, 0x1, R212 ;  /* 0x00000001c4147819 */ /* 0x000fe200000102d4 */
        /* <DEDUP_REMOVED lines=8> */
[----:B------:R-:W-:Y:S01]  /*178a0*/  IMAD.SHL.U32 R16, R200, 0x2, RZ ;  /* 0x00000002c8107824 */ /* 0x000fe200078e00ff */
[----:B------:R-:W-:Y:S02]  /*178b0*/  IADD3 R2, R2, -0x80, RZ ;  /* 0xffffff8002027810 */ /* 0x000fe40007ffe0ff */
[----:B------:R-:W-:Y:S03]  /*178c0*/  SHF.L.U64.HI R17, R200, 0x1, R201 ;  /* 0x00000001c8117819 */ /* 0x000fe600000102c9 */
        /* <DEDUP_REMOVED lines=25> */
.L_x_2514:
[----:B------:R-:W-:-:S05]  /*17a60*/  BRA.DIV ~URZ, `(.L_x_2392) ;  /* 0x0000e0d27f007947 */ /* 0x000fca000b800000 */
[----:B------:R-:W3:Y:S01]  /*17a70*/  SHFL.IDX PT, R2, R12, RZ, 0x181f ;  /* 0x00181fff0c027589 */ /* 0x000ee200000e0000 */
[C---:B------:R-:W-:Y:S01]  /*17a80*/  LOP3.LUT P4, RZ, R205.reuse, 0x4, RZ, 0xc0, !PT ;  /* 0x00000004cdff7812 */ /* 0x040fe2000788c0ff */
[----:B------:R-:W-:Y:S01]  /*17a90*/  IMAD R0, R194, 0x6000, R11 ;  /* 0x00006000c2007824 */ /* 0x000fe200078e020b */
[----:B------:R-:W-:Y:S04]  /*17aa0*/  LOP3.LUT P3, RZ, R205, 0x2, RZ, 0xc0, !PT ;  /* 0x00000002cdff7812 */ /* 0x000fe8000786c0ff */
        /* <DEDUP_REMOVED lines=10> */
[----:B------:R-:W-:Y:S01]  /*17b50*/  IMAD.X R3, R4, 0x1, R20, P0 ;  /* 0x0000000104037824 */ /* 0x000fe200000e0614 */
[----:B------:R-:W-:Y:S02]  /*17b60*/  ISETP.GE.AND P0, PT, R196, c[0x0][0x1d4], PT ;  /* 0x00007500c4007a0c */ /* 0x000fe40003f06270 */
[----:B------:R3:W4:Y:S02]  /*17b70*/  SHFL.IDX PT, R4, R5, 0x1, 0x181f ;  /* 0x00381f0005047f89 */ /* 0x00072400000e0000 */
[----:B------:R-:W-:Y:S09]  /*17b80*/  SEL R14, RZ, 0x10, P0 ;  /* 0x00000010ff0e7807 */ /* 0x000ff20000000000 */
[----:B------:R5:W-:Y:S01]  /*17b90*/  LDGSTS.E.BYPASS.LTC128B.128 [R0+0x4000], [R2.64], !P0 ;  /* 0x0400000002007fae */ /* 0x000be2000c101d4c */
[----:B-1-3--:R-:W-:Y:S03]  /*17ba0*/  SEL R5, RZ, 0x10, P4 ;  /* 0x00000010ff057807 */ /* 0x00afe60002000000 */
[----:B-----5:R2:W1:Y:S04]  /*17bb0*/  SHFL.IDX PT, R2, R12, 0x1, 0x181f ;  /* 0x00381f000c027f89 */ /* 0x02046800000e0000 */
.L_x_2515:
[----:B----4-:R-:W-:Y:S02]  /*17bc0*/  IADD3 R3, -R15, 0x10, RZ ;  /* 0x000000100f037810 */ /* 0x010fe40007ffe1ff */
[----:B------:R-:W-:Y:S02]  /*17bd0*/  ISETP.NE.U32.AND P6, PT, R5, RZ, PT ;  /* 0x000000ff0500720c */ /* 0x000fe40003fc5070 */
[----:B------:R-:W-:Y:S04]  /*17be0*/  LOP3.LUT R3, R3, 0xf, RZ, 0xc0, !PT ;  /* 0x0000000f03037812 */ /* 0x000fe800078ec0ff */
[----:B-12---:R-:W-:Y:S02]  /*17bf0*/  IADD3 R6, P3, P0, R3, R2, R13 ;  /* 0x0000000203067210 */ /* 0x006fe4000787e00d */
[----:B------:R-:W-:Y:S02]  /*17c00*/  IADD3 R3, -R5, 0x10, RZ ;  /* 0x0000001005037810 */ /* 0x000fe40007ffe1ff */
[----:B------:R-:W-:Y:S02]  /*17c10*/  IADD3.X R7, RZ, R4, R18, P3, P0 ;  /* 0x00000004ff077210 */ /* 0x000fe40001fe0412 */
[----:B------:R-:W-:Y:S04]  /*17c20*/  LOP3.LUT R3, R3, 0xf, RZ, 0xc0, !PT ;  /* 0x0000000f03037812 */ /* 0x000fe800078ec0ff */
[----:B------:R-:W-:Y:S02]  /*17c30*/  IADD3 R12, P5, P4, R3, R2, R16 ;  /* 0x00000002030c7210 */ /* 0x000fe40007cbe010 */
[C---:B------:R-:W-:Y:S02]  /*17c40*/  IADD3 R3, -R14.reuse, 0x10, RZ ;  /* 0x000000100e037810 */ /* 0x040fe40007ffe1ff */
[----:B------:R-:W-:Y:S02]  /*17c50*/  IADD3.X R13, RZ, R4, R17, P5, P4 ;  /* 0x00000004ff0d7210 */ /* 0x000fe40002fe8411 */
        /* <DEDUP_REMOVED lines=13> */
.L_x_2390:
[----:B------:R-:W-:Y:S05]  /*17d30*/  BSYNC B0 ;  /* 0x0000000000007941 */ /* 0x000fea0003800000 */
.L_x_2389:
[C---:B-1----:R-:W-:Y:S01]  /*17d40*/  IADD3 R0, R179.reuse, 0x1, RZ ;  /* 0x00000001b3007810 */ /* 0x042fe20007ffe0ff */
[----:B------:R-:W0:Y:S01]  /*17d50*/  LDGDEPBAR ;  /* 0x00000000000079af */ /* 0x000e220000000000 */
[----:B------:R-:W-:Y:S01]  /*17d60*/  ISETP.GE.AND P0, PT, R179, 0x1, PT ;  /* 0x00000001b300780c */ /* 0x000fe20003f06270 */
[----:B------:R-:W-:Y:S01]  /*17d70*/  IMAD.MOV.U32 R105, RZ, RZ, R8 ;  /* 0x000000ffff697224 */ /* 0x000fe200078e0008 */
[C---:B------:R-:W-:Y:S01]  /*17d80*/  IADD3 R189, R191.reuse, -0x1, RZ ;  /* 0xffffffffbfbd7810 */ /* 0x040fe20007ffe0ff */
[----:B------:R-:W-:Y:S01]  /*17d90*/  IMAD.MOV.U32 R104, RZ, RZ, R9 ;  /* 0x000000ffff687224 */ /* 0x000fe200078e0009 */
[----:B------:R-:W-:Y:S02]  /*17da0*/  SEL R179, R0, RZ, !P0 ;  /* 0x000000ff00b37207 */ /* 0x000fe40004000000 */
[----:B------:R-:W-:Y:S01]  /*17db0*/  ISETP.GT.AND P0, PT, R191, R215, PT ;  /* 0x000000d7bf00720c */ /* 0x000fe20003f04270 */
[----:B------:R-:W-:Y:S11]  /*17dc0*/  IMAD.MOV.U32 R191, RZ, RZ, R189 ;  /* 0x000000ffffbf7224 */ /* 0x000ff600078e00bd */
[----:B------:R-:W-:Y:S01]  /*17dd0*/  @!UPT UIADD3 URZ, URZ, URZ, URZ ;  /* 0x0000003f3f3ff290 */ /* 0x000fe2000fffe03f */
[----:B------:R-:W-:-:S05]  /*17de0*/  @P0 BRA `(.L_x_2393) ;  /* 0xffffc28000000947 */ /* 0x000fca000383ffff */
.L_x_2376:
[----:B------:R-:W-:Y:S02]  /*17df0*/  IMAD.MOV.U32 R0, RZ, RZ, c[0x0][0x2c4] ;  /* 0x0000b100ff007624 */ /* 0x000fe400078e00ff */
        /* <DEDUP_REMOVED lines=19> */
.L_x_2396:
[----:B------:R-:W-:-:S04]  /*17f30*/  MOV R3, c[0x0][0x32c] ;  /* 0x0000cb0000037a02 */ /* 0x000fc80000000f00 */
[----:B------:R-:W-:-:S13]  /*17f40*/  ISETP.NE.AND P0, PT, R3, 0x1, PT ;  /* 0x000000010300780c */ /* 0x000fda0003f05270 */
[----:B------:R-:W-:-:S05]  /*17f50*/  @P0 IMAD.HI.U32 R3, R0, c[0x0][0x330], RZ ;  /* 0x0000cc0000030a27 */ /* 0x000fca00078e00ff */
[----:B------:R-:W-:Y:S02]  /*17f60*/  @P0 SHF.R.U32.HI R0, RZ, c[0x0][0x334], R3 ;  /* 0x0000cd00ff000a19 */ /* 0x000fe40000011603 */
.L_x_2397:
[----:B------:R-:W-:Y:S05]  /*17f70*/  BSYNC B0 ;  /* 0x0000000000007941 */ /* 0x000fea0003800000 */
.L_x_2395:
[----:B------:R-:W-:-:S05]  /*17f80*/  IMAD R0, R0, c[0x0][0x32c], RZ ;  /* 0x0000cb0000007a24 */ /* 0x000fca00078e02ff */
[----:B------:R-:W-:-:S04]  /*17f90*/  IMNMX R2, R2, R0, !PT ;  /* 0x0000000002027217 */ /* 0x000fc80007800200 */
.L_x_2394:
        /* <DEDUP_REMOVED lines=11> */
.L_x_2408:
        /* <DEDUP_REMOVED lines=43> */
.L_x_2516:
        /* <DEDUP_REMOVED lines=17> */
[----:B------:R5:W4:Y:S11]  /*18410*/  SHFL.IDX PT, R5, R9, 0x1, 0x181f ;  /* 0x00381f0009057f89 */ /* 0x000b3600000e0000 */
[----:B------:R2:W-:Y:S01]  /*18420*/  LDGSTS.E.BYPASS.LTC128B.128 [R4+0x4000], [R2.64], !P0 ;  /* 0x0400000002047fae */ /* 0x0005e2000c101d4c */
[----:B---3--:R-:W-:Y:S02]  /*18430*/  SEL R6, RZ, 0x10, P3 ;  /* 0x00000010ff067807 */ /* 0x008fe40001800000 */
[----:B----45:R-:W-:Y:S01]  /*18440*/  SEL R9, RZ, 0x10, P0 ;  /* 0x00000010ff097807 */ /* 0x030fe20000000000 */
[----:B--2---:R2:W3:Y:S04]  /*18450*/  SHFL.IDX PT, R2, R16, 0x1, 0x181f ;  /* 0x00381f0010027f89 */ /* 0x0044e800000e0000 */
.L_x_2517:
[C---:B------:R-:W-:Y:S02]  /*18460*/  IADD3 R3, -R6.reuse, 0x10, RZ ;  /* 0x0000001006037810 */ /* 0x040fe40007ffe1ff */
[----:B------:R-:W-:Y:S02]  /*18470*/  ISETP.NE.U32.AND P3, PT, R6, RZ, PT ;  /* 0x000000ff0600720c */ /* 0x000fe40003f65070 */
[----:B------:R-:W-:Y:S04]  /*18480*/  LOP3.LUT R3, R3, 0xf, RZ, 0xc0, !PT ;  /* 0x0000000f03037812 */ /* 0x000fe800078ec0ff */
[-C--:B--23--:R-:W-:Y:S02]  /*18490*/  IADD3 R16, P1, P0, R3, R2.reuse, R17 ;  /* 0x0000000203107210 */ /* 0x08cfe4000783e011 */
        /* <DEDUP_REMOVED lines=17> */
.L_x_2400:
[----:B------:R-:W-:Y:S05]  /*185b0*/  BSYNC B0 ;  /* 0x0000000000007941 */ /* 0x000fea0003800000 */
.L_x_2399:
        /* <DEDUP_REMOVED lines=155> */
[----:B------:R2:W-:Y:S10]  /*18f70*/  MUFU.TANH R158, R9 ;  /* 0x00000009009e7308 */ /* 0x0005f40000002400 */
[----:B------:R-:W-:Y:S01]  /*18f80*/  MUFU.TANH R168, R8 ;  /* 0x0000000800a87308 */ /* 0x000fe20000002400 */
[----:B-1----:R-:W-:Y:S09]  /*18f90*/  FMUL.FTZ R2, R6, c[0x0][0x320] ;  /* 0x0000c80006027a20 */ /* 0x002ff20000410000 */
[----:B------:R1:W3:Y:S01]  /*18fa0*/  MUFU.TANH R170, R2 ;  /* 0x0000000200aa7308 */ /* 0x0002e20000002400 */
[----:B--2---:R-:W-:Y:S09]  /*18fb0*/  FMUL.FTZ R9, R20, c[0x0][0x320] ;  /* 0x0000c80014097a20 */ /* 0x004ff20000410000 */
[----:B------:R-:W-:Y:S01]  /*18fc0*/  MUFU.TANH R152, R9 ;  /* 0x0000000900987308 */ /* 0x000fe20000002400 */
[----:B-1----:R-:W-:Y:S09]  /*18fd0*/  FMUL.FTZ R2, R5, c[0x0][0x320] ;  /* 0x0000c80005027a20 */ /* 0x002ff20000410000 */
[----:B------:R1:W-:Y:S02]  /*18fe0*/  MUFU.TANH R163, R2 ;  /* 0x0000000200a37308 */ /* 0x0003e40000002400 */
[----:B-1----:R-:W-:Y:S02]  /*18ff0*/  FMUL.FTZ R2, R7, c[0x0][0x320] ;  /* 0x0000c80007027a20 */ /* 0x002fe40000410000 */
[----:B------:R-:W1:Y:S06]  /*19000*/  LDSM.16.M88.4 R4, [R3+0x5000] ;  /* 0x005000000304783b */ /* 0x000e6c0000000200 */
[----:B------:R2:W4:Y:S02]  /*19010*/  MUFU.TANH R171, R2 ;  /* 0x0000000200ab7308 */ /* 0x0005240000002400 */
[----:B--2---:R-:W-:Y:S08]  /*19020*/  FMUL.FTZ R2, R12, c[0x0][0x320] ;  /* 0x0000c8000c027a20 */ /* 0x004ff00000410000 */
[----:B------:R2:W-:Y:S01]  /*19030*/  MUFU.TANH R162, R2 ;  /* 0x0000000200a27308 */ /* 0x0005e20000002400 */
[C---:B-1----:R-:W-:Y:S07]  /*19040*/  HMMA.16816.F32 R24, R164.reuse, R4, R24 ;  /* 0x00000004a418723c */ /* 0x042fee0000001818 */
[----:B------:R-:W-:Y:S01]  /*19050*/  FMUL.FTZ R4, R22, c[0x0][0x320] ;  /* 0x0000c80016047a20 */ /* 0x000fe20000410000 */
[C---:B------:R-:W-:Y:S03]  /*19060*/  HMMA.16816.F32 R28, R164.reuse, R6, R28 ;  /* 0x00000006a41c723c */ /* 0x040fe6000000181c */
[----:B------:R-:W-:Y:S01]  /*19070*/  MUFU.TANH R157, R4 ;  /* 0x00000004009d7308 */ /* 0x000fe20000002400 */
[----:B------:R-:W-:Y:S02]  /*19080*/  FMUL.FTZ R5, R21, c[0x0][0x320] ;  /* 0x0000c80015057a20 */ /* 0x000fe40000410000 */
[----:B--2---:R-:W-:Y:S02]  /*19090*/  FMUL.FTZ R2, R14, c[0x0][0x320] ;  /* 0x0000c8000e027a20 */ /* 0x004fe40000410000 */
[----:B------:R1:W2:Y:S05]  /*190a0*/  LDSM.16.M88.4 R12, [R3+0x5800] ;  /* 0x00580000030c783b */ /* 0x0002aa0000000200 */
[----:B------:R5:W2:Y:S10]  /*190b0*/  MUFU.TANH R169, R2 ;  /* 0x0000000200a97308 */ /* 0x000ab40000002400 */
[----:B------:R-:W-:Y:S01]  /*190c0*/  MUFU.TANH R105, R5 ;  /* 0x0000000500697308 */ /* 0x000fe20000002400 */
[----:B-1----:R-:W-:Y:S02]  /*190d0*/  FMUL.FTZ R3, R29, c[0x0][0x320] ;  /* 0x0000c8001d037a20 */ /* 0x002fe40000410000 */
[----:B-----5:R-:W-:Y:S07]  /*190e0*/  FMUL.FTZ R2, R16, c[0x0][0x320] ;  /* 0x0000c80010027a20 */ /* 0x020fee0000410000 */
[----:B------:R1:W-:Y:S01]  /*190f0*/  MUFU.TANH R155, R2 ;  /* 0x00000002009b7308 */ /* 0x0003e20000002400 */
[C---:B--2---:R-:W-:Y:S08]  /*19100*/  HMMA.16816.F32 R32, R164.reuse, R12, R32 ;  /* 0x0000000ca420723c */ /* 0x044ff00000001820 */
[----:B------:R-:W-:Y:S04]  /*19110*/  HMMA.16816.F32 R36, R164, R14, R36 ;  /* 0x0000000ea424723c */ /* 0x000fe80000001824 */
[----:B-1----:R-:W-:Y:S04]  /*19120*/  FMUL.FTZ R2, R18, c[0x0][0x320] ;  /* 0x0000c80012027a20 */ /* 0x002fe80000410000 */
[----:B------:R1:W2:Y:S08]  /*19130*/  MUFU.TANH R161, R2 ;  /* 0x0000000200a17308 */ /* 0x0002b00000002400 */
[----:B------:R-:W-:Y:S04]  /*19140*/  FMUL.FTZ R4, R35, c[0x0][0x320] ;  /* 0x0000c80023047a20 */ /* 0x000fe80000410000 */
[----:B------:R5:W-:Y:S04]  /*19150*/  MUFU.TANH R15, R4 ;  /* 0x00000004000f7308 */ /* 0x000be80000002400 */
[----:B------:R-:W-:Y:S02]  /*19160*/  FMUL.FTZ R7, R36, c[0x0][0x320] ;  /* 0x0000c80024077a20 */ /* 0x000fe40000410000 */
[----:B------:R-:W-:Y:S04]  /*19170*/  FMUL.FTZ R6, R37, c[0x0][0x320] ;  /* 0x0000c80025067a20 */ /* 0x000fe80000410000 */
[----:B------:R-:W-:Y:S01]  /*19180*/  MUFU.TANH R7, R7 ;  /* 0x0000000700077308 */ /* 0x000fe20000002400 */
[----:B-1----:R-:W-:Y:S09]  /*19190*/  FMUL.FTZ R2, R17, c[0x0][0x320] ;  /* 0x0000c80011027a20 */ /* 0x002ff20000410000 */
[----:B------:R1:W-:Y:S01]  /*191a0*/  MUFU.TANH R154, R2 ;  /* 0x00000002009a7308 */ /* 0x0003e20000002400 */
[----:B-----5:R-:W-:Y:S09]  /*191b0*/  FMUL.FTZ R4, R38, c[0x0][0x320] ;  /* 0x0000c80026047a20 */ /* 0x020ff20000410000 */
[----:B------:R3:W-:Y:S10]  /*191c0*/  MUFU.TANH R17, R3 ;  /* 0x0000000300117308 */ /* 0x0007f40000002400 */
[----:B------:R5:W-:Y:S01]  /*191d0*/  MUFU.TANH R14, R4 ;  /* 0x00000004000e7308 */ /* 0x000be20000002400 */
[----:B-1----:R-:W-:Y:S09]  /*191e0*/  FMUL.FTZ R2, R19, c[0x0][0x320] ;  /* 0x0000c80013027a20 */ /* 0x002ff20000410000 */
[----:B------:R1:W1:Y:S01]  /*191f0*/  MUFU.TANH R160, R2 ;  /* 0x0000000200a07308 */ /* 0x0002620000002400 */
[----:B---3--:R-:W-:Y:S04]  /*19200*/  FMNMX.FTZ R3, R170, R104, !PT ;  /* 0x00000068aa037209 */ /* 0x008fe80007810000 */
[----:B----4-:R-:W-:Y:S05]  /*19210*/  FMNMX.FTZ R3, R171, R3, !PT ;  /* 0x00000003ab037209 */ /* 0x010fea0007810000 */
[----:B------:R-:W-:Y:S01]  /*19220*/  MUFU.TANH R6, R6 ;  /* 0x0000000600067308 */ /* 0x000fe20000002400 */
[----:B------:R-:W-:Y:S01]  /*19230*/  FMNMX.FTZ R3, R169, R3, !PT ;  /* 0x00000003a9037209 */ /* 0x000fe20007810000 */
[----:B-----5:R-:W-:Y:S03]  /*19240*/  FMUL.FTZ R4, R39, c[0x0][0x320] ;  /* 0x0000c80027047a20 */ /* 0x020fe60000410000 */
[----:B------:R-:W-:Y:S05]  /*19250*/  FMNMX.FTZ R3, R168, R3, !PT ;  /* 0x00000003a8037209 */ /* 0x000fea0007810000 */
[----:B------:R3:W-:Y:S01]  /*19260*/  MUFU.TANH R12, R4 ;  /* 0x00000004000c7308 */ /* 0x0007e20000002400 */
[----:B--2---:R-:W-:Y:S01]  /*19270*/  FMNMX.FTZ R3, R161, R3, !PT ;  /* 0x00000003a1037209 */ /* 0x004fe20007810000 */
[----:B-1----:R-:W-:Y:S03]  /*19280*/  FMUL.FTZ R2, R23, c[0x0][0x320] ;  /* 0x0000c80017027a20 */ /* 0x002fe60000410000 */
[----:B------:R-:W-:Y:S04]  /*19290*/  FMNMX.FTZ R3, R160, R3, !PT ;  /* 0x00000003a0037209 */ /* 0x000fe80007810000 */
[----:B------:R-:W-:Y:S01]  /*192a0*/  FMNMX.FTZ R3, R157, R3, !PT ;  /* 0x000000039d037209 */ /* 0x000fe20007810000 */
[----:B------:R1:W2:Y:S01]  /*192b0*/  MUFU.TANH R156, R2 ;  /* 0x00000002009c7308 */ /* 0x0002a20000002400 */
[----:B---3--:R-:W-:Y:S04]  /*192c0*/  IADD3 R4, R194, 0x1, RZ ;  /* 0x00000001c2047810 */ /* 0x008fe80007ffe0ff */
[----:B------:R-:W-:Y:S01]  /*192d0*/  SEL R194, R4, RZ, !P0 ;  /* 0x000000ff04c27207 */ /* 0x000fe20004000000 */
[----:B-1----:R-:W-:Y:S01]  /*192e0*/  FMUL.FTZ R2, R24, c[0x0][0x320] ;  /* 0x0000c80018027a20 */ /* 0x002fe20000410000 */
[----:B--2---:R-:W-:Y:S03]  /*192f0*/  FMNMX.FTZ R3, R156, R3, !PT ;  /* 0x000000039c037209 */ /* 0x004fe60007810000 */
        /* <DEDUP_REMOVED lines=45> */
.L_x_2518:
        /* <DEDUP_REMOVED lines=120> */
[----:B------:R-:W-:Y:S01]  /*19d50*/  FMUL.FTZ R24, R2, R120 ;  /* 0x0000007802187220 */ /* 0x000fe20000410000 */
[----:B------:R-:W-:Y:S01]  /*19d60*/  IADD3 R2, R187, R178, RZ ;  /* 0x000000b2bb027210 */ /* 0x000fe20007ffe0ff */
[----:B------:R-:W-:Y:S02]  /*19d70*/  FADD.FTZ R3, R22, R3 ;  /* 0x0000000316037221 */ /* 0x000fe40000010000 */
[C---:B---3--:R-:W-:Y:S01]  /*19d80*/  FMUL.FTZ R38, R0.reuse, R110 ;  /* 0x0000006e00267220 */ /* 0x048fe20000410000 */
[----:B------:R-:W2:Y:S01]  /*19d90*/  MUFU.EX2 R129, R7 ;  /* 0x0000000700817308 */ /* 0x000ea20000000800 */
        /* <DEDUP_REMOVED lines=13> */
[C---:B------:R-:W-:Y:S01]  /*19e70*/  FMUL.FTZ R23, R0.reuse, R127 ;  /* 0x0000007f00177220 */ /* 0x040fe20000410000 */
[----:B------:R-:W-:Y:S01]  /*19e80*/  MUFU.EX2 R120, R172 ;  /* 0x000000ac00787308 */ /* 0x000fe20000000800 */
[----:B------:R-:W-:Y:S01]  /*19e90*/  FMUL.FTZ R22, R0, R126 ;  /* 0x0000007e00167220 */ /* 0x000fe20000410000 */
[----:B--2---:R-:W-:Y:S01]  /*19ea0*/  F2FP.PACK_AB R155, R132, R129 ;  /* 0x00000081849b723e */ /* 0x004fe200000000ff */
[C---:B------:R-:W-:Y:S02]  /*19eb0*/  FMUL.FTZ R7, R0.reuse, R139 ;  /* 0x0000008b00077220 */ /* 0x040fe40000410000 */
[C---:B------:R-:W-:Y:S02]  /*19ec0*/  FMUL.FTZ R30, R0.reuse, R118 ;  /* 0x00000076001e7220 */ /* 0x040fe40000410000 */
[C---:B------:R-:W-:Y:S03]  /*19ed0*/  FMUL.FTZ R31, R0.reuse, R119 ;  /* 0x00000077001f7220 */ /* 0x040fe60000410000 */
[----:B------:R-:W-:Y:S01]  /*19ee0*/  MUFU.EX2 R126, R160 ;  /* 0x000000a0007e7308 */ /* 0x000fe20000000800 */
[----:B------:R-:W-:Y:S02]  /*19ef0*/  FADD.FTZ R124, R129, R124 ;  /* 0x0000007c817c7221 */ /* 0x000fe40000010000 */
        /* <DEDUP_REMOVED lines=14> */
[----:B------:R-:W-:Y:S01]  /*19fe0*/  MUFU.EX2 R162, R167 ;  /* 0x000000a700a27308 */ /* 0x000fe20000000800 */
[C---:B------:R-:W-:Y:S02]  /*19ff0*/  FMUL.FTZ R51, R0.reuse, R51 ;  /* 0x0000003300337220 */ /* 0x040fe40000410000 */
[C---:B------:R-:W-:Y:S01]  /*1a000*/  HMMA.16816.F32 R20, R152.reuse, R110, R20 ;  /* 0x0000006e9814723c */ /* 0x040fe20000001814 */
[----:B------:R-:W2:Y:S03]  /*1a010*/  LDSM.16.MT88.4 R108, [R104] ;  /* 0x00000000686c783b */ /* 0x000ea60000004200 */
[C---:B------:R-:W-:Y:S02]  /*1a020*/  FMUL.FTZ R54, R0.reuse, R54 ;  /* 0x0000003600367220 */ /* 0x040fe40000410000 */
[C---:B------:R-:W-:Y:S01]  /*1a030*/  FMUL.FTZ R55, R0.reuse, R55 ;  /* 0x0000003700377220 */ /* 0x040fe20000410000 */
[----:B------:R-:W-:Y:S01]  /*1a040*/  MUFU.EX2 R163, R166 ;  /* 0x000000a600a37308 */ /* 0x000fe20000000800 */
[----:B------:R-:W-:Y:S01]  /*1a050*/  FMUL.FTZ R58, R0, R58 ;  /* 0x0000003a003a7220 */ /* 0x000fe20000410000 */
[----:B-1----:R-:W-:Y:S03]  /*1a060*/  F2FP.PACK_AB R115, R164, R128 ;  /* 0x00000080a473723e */ /* 0x002fe600000000ff */
        /* <DEDUP_REMOVED lines=16> */
[C---:B------:R-:W-:Y:S01]  /*1a170*/  FMUL.FTZ R86, R0.reuse, R86 ;  /* 0x0000005600567220 */ /* 0x040fe20000410000 */
[C---:B--2---:R-:W-:Y:S03]  /*1a180*/  HMMA.16816.F32 R24, R152.reuse, R108, R24 ;  /* 0x0000006c9818723c */ /* 0x044fe60000001818 */
        /* <DEDUP_REMOVED lines=10> */
[C---:B------:R-:W-:Y:S02]  /*1a230*/  FMUL.FTZ R102, R0.reuse, R102 ;  /* 0x0000006600667220 */ /* 0x040fe40000410000 */
[----:B------:R-:W-:Y:S01]  /*1a240*/  FMUL.FTZ R103, R0, R103 ;  /* 0x0000006700677220 */ /* 0x000fe20000410000 */
[----:B------:R-:W-:Y:S01]  /*1a250*/  IADD3 R0, R185, R104, RZ ;  /* 0x00000068b9007210 */ /* 0x000fe20007ffe0ff */
[----:B------:R-:W-:Y:S03]  /*1a260*/  FADD.FTZ R105, R113, R105 ;  /* 0x0000006971697221 */ /* 0x000fe60000010000 */
[----:B------:R-:W2:Y:S01]  /*1a270*/  MUFU.EX2 R158, R171 ;  /* 0x000000ab009e7308 */ /* 0x000ea20000000800 */
[----:B------:R-:W3:Y:S01]  /*1a280*/  LDSM.16.MT88.4 R108, [R0] ;  /* 0x00000000006c783b */ /* 0x000ee20000004200 */
[C---:B------:R-:W-:Y:S01]  /*1a290*/  FADD.FTZ R105, R114.reuse, R105 ;  /* 0x0000006972697221 */ /* 0x040fe20000010000 */
[----:B------:R-:W-:Y:S02]  /*1a2a0*/  F2FP.PACK_AB R114, R114, R113 ;  /* 0x000000717272723e */ /* 0x000fe400000000ff */
[----:B------:R-:W-:Y:S01]  /*1a2b0*/  F2FP.PACK_AB R113, R126, R125 ;  /* 0x0000007d7e71723e */ /* 0x000fe200000000ff */
[----:B------:R-:W-:Y:S04]  /*1a2c0*/  FADD.FTZ R105, R117, R105 ;  /* 0x0000006975697221 */ /* 0x000fe80000010000 */
[----:B------:R-:W-:Y:S01]  /*1a2d0*/  FADD.FTZ R105, R116, R105 ;  /* 0x0000006974697221 */ /* 0x000fe20000010000 */
[----:B------:R-:W-:Y:S03]  /*1a2e0*/  MUFU.EX2 R157, R177 ;  /* 0x000000b1009d7308 */ /* 0x000fe60000000800 */
[----:B------:R-:W-:Y:S04]  /*1a2f0*/  FADD.FTZ R105, R121, R105 ;  /* 0x0000006979697221 */ /* 0x000fe80000010000 */
[----:B------:R-:W-:Y:S03]  /*1a300*/  FADD.FTZ R105, R120, R105 ;  /* 0x0000006978697221 */ /* 0x000fe60000010000 */
[----:B------:R-:W4:Y:S01]  /*1a310*/  MUFU.EX2 R156, R195 ;  /* 0x000000c3009c7308 */ /* 0x000f220000000800 */
[----:B-1----:R-:W-:Y:S01]  /*1a320*/  FADD.FTZ R105, R123, R105 ;  /* 0x000000697b697221 */ /* 0x002fe20000010000 */
        /* <DEDUP_REMOVED lines=128> */
[----:B------:R-:W-:Y:S01]  /*1ab30*/  LDSM.16.MT88.4 R24, [R104+0x5800] ;  /* 0x005800006818783b */ /* 0x000fe20000004200 */
[C---:B------:R-:W-:Y:S08]  /*1ab40*/  HMMA.16816.F32 R116, R152.reuse, R114, R28 ;  /* 0x000000729874723c */ /* 0x040ff0000000181c */
[C---:B----4-:R-:W-:Y:S08]  /*1ab50*/  HMMA.16816.F32 R112, R152.reuse, R108, R32 ;  /* 0x0000006c9870723c */ /* 0x050ff00000001820 */
[C---:B------:R-:W-:Y:S08]  /*1ab60*/  HMMA.16816.F32 R108, R152.reuse, R110, R36 ;  /* 0x0000006e986c723c */ /* 0x040ff00000001824 */
[C---:B-1----:R-:W-:Y:S08]  /*1ab70*/  HMMA.16816.F32 R40, R152.reuse, R4, R40 ;  /* 0x000000049828723c */ /* 0x042ff00000001828 */
[C---:B------:R-:W-:Y:S01]  /*1ab80*/  HMMA.16816.F32 R44, R152.reuse, R6, R44 ;  /* 0x00000006982c723c */ /* 0x040fe2000000182c */
[----:B------:R-:W1:Y:S07]  /*1ab90*/  LDSM.16.MT88.4 R4, [R0+0x3800] ;  /* 0x003800000004783b */ /* 0x000e6e0000004200 */
[C---:B-----5:R-:W-:Y:S08]  /*1aba0*/  HMMA.16816.F32 R48, R152.reuse, R12, R48 ;  /* 0x0000000c9830723c */ /* 0x060ff00000001830 */
        /* <DEDUP_REMOVED lines=27> */
[----:B------:R-:W-:Y:S01]  /*1ad60*/  SHF.L.U64.HI R21, R196, 0x1, R212 ;  /* 0x00000001c4157819 */ /* 0x000fe200000102d4 */
[----:B------:R-:W-:Y:S01]  /*1ad70*/  IMAD.MOV.U32 R246, RZ, RZ, c[0x0][0x2b8] ;  /* 0x0000ae00fff67624 */ /* 0x000fe200078e00ff */
[C---:B------:R-:W-:Y:S01]  /*1ad80*/  SHF.L.U64.HI R19, R202.reuse, 0x1, R213 ;  /* 0x00000001ca137819 */ /* 0x040fe200000102d5 */
[----:B------:R-:W-:Y:S01]  /*1ad90*/  IMAD R198, R217, 0x20, R232 ;  /* 0x00000020d9c67824 */ /* 0x000fe200078e02e8 */
[----:B------:R-:W-:Y:S01]  /*1ada0*/  SHF.L.U32 R16, R202, 0x1, RZ ;  /* 0x00000001ca107819 */ /* 0x000fe200000006ff */
[----:B------:R-:W-:Y:S01]  /*1adb0*/  IMAD R2, R189, 0x40, R228 ;  /* 0x00000040bd027824 */ /* 0x000fe200078e02e4 */
[----:B------:R-:W-:Y:S01]  /*1adc0*/  ISETP.NE.AND P4, PT, R246, 0x1, PT ;  /* 0x00000001f600780c */ /* 0x000fe20003f85270 */
[----:B------:R-:W-:Y:S01]  /*1add0*/  IMAD.MOV.U32 R190, RZ, RZ, RZ ;  /* 0x000000ffffbe7224 */ /* 0x000fe200078e00ff */
[----:B------:R-:W-:Y:S01]  /*1ade0*/  ISETP.GT.AND P3, PT, R198, 0x3f, PT ;  /* 0x0000003fc600780c */ /* 0x000fe20003f64270 */
[----:B------:R-:W-:Y:S01]  /*1adf0*/  IMAD.SHL.U32 R20, R196, 0x2, RZ ;  /* 0x00000002c4147824 */ /* 0x000fe200078e00ff */
[----:B------:R-:W-:Y:S01]  /*1ae00*/  IADD3 R2, R2, -0x80, R198 ;  /* 0xffffff8002027810 */ /* 0x000fe20007ffe0c6 */
[C---:B------:R-:W-:Y:S01]  /*1ae10*/  IMAD.SHL.U32 R17, R200.reuse, 0x2, RZ ;  /* 0x00000002c8117824 */ /* 0x040fe200078e00ff */
[----:B------:R-:W-:Y:S03]  /*1ae20*/  SHF.L.U64.HI R18, R200, 0x1, R201 ;  /* 0x00000001c8127819 */ /* 0x000fe600000102c9 */
[--C-:B------:R-:W-:Y:S04]  /*1ae30*/  IMAD.MOV.U32 R0, RZ, RZ, R2.reuse ;  /* 0x000000ffff007224 */ /* 0x100fe800078e0002 */
        /* <DEDUP_REMOVED lines=24> */
.L_x_2519:
[----:B------:R-:W-:-:S05]  /*1afc0*/  BRA.DIV ~URZ, `(.L_x_2407) ;  /* 0x0000b1427f007947 */ /* 0x000fca000b800000 */
[----:B------:R-:W3:Y:S01]  /*1afd0*/  SHFL.IDX PT, R2, R13, RZ, 0x181f ;  /* 0x00181fff0d027589 */ /* 0x000ee200000e0000 */
[----:B------:R-:W-:Y:S01]  /*1afe0*/  ISETP.GE.AND P4, PT, R200, c[0x0][0x1d4], PT ;  /* 0x00007500c8007a0c */ /* 0x000fe20003f86270 */
[----:B------:R-:W-:Y:S01]  /*1aff0*/  IMAD R0, R194, 0x6000, R11 ;  /* 0x00006000c2007824 */ /* 0x000fe200078e020b */
[----:B------:R-:W-:Y:S02]  /*1b000*/  ISETP.GE.AND P3, PT, R202, c[0x0][0x1d4], PT ;  /* 0x00007500ca007a0c */ /* 0x000fe40003f66270 */
        /* <DEDUP_REMOVED lines=13> */
[----:B------:R2:W3:Y:S02]  /*1b0e0*/  SHFL.IDX PT, R4, R12, 0x1, 0x181f ;  /* 0x00381f000c047f89 */ /* 0x0004e400000e0000 */
[----:B------:R-:W-:Y:S09]  /*1b0f0*/  SEL R14, RZ, 0x10, P0 ;  /* 0x00000010ff0e7807 */ /* 0x000ff20000000000 */
[----:B------:R4:W-:Y:S04]  /*1b100*/  LDGSTS.E.BYPASS.LTC128B.128 [R0+0x4000], [R2.64], !P0 ;  /* 0x0400000002007fae */ /* 0x0009e8000c101d4c */
[----:B----4-:R2:W4:Y:S02]  /*1b110*/  SHFL.IDX PT, R2, R13, 0x1, 0x181f ;  /* 0x00381f000d027f89 */ /* 0x01052400000e0000 */
.L_x_2520:
[----:B---3--:R-:W-:Y:S02]  /*1b120*/  IADD3 R3, -R15, 0x10, RZ ;  /* 0x000000100f037810 */ /* 0x008fe40007ffe1ff */
[----:B------:R-:W-:Y:S02]  /*1b130*/  ISETP.NE.U32.AND P6, PT, R5, RZ, PT ;  /* 0x000000ff0500720c */ /* 0x000fe40003fc5070 */
[----:B------:R-:W-:Y:S04]  /*1b140*/  LOP3.LUT R3, R3, 0xf, RZ, 0xc0, !PT ;  /* 0x0000000f03037812 */ /* 0x000fe800078ec0ff */
[----:B--2-4-:R-:W-:Y:S02]  /*1b150*/  IADD3 R6, P3, P0, R3, R2, R16 ;  /* 0x0000000203067210 */ /* 0x014fe4000787e010 */
[----:B------:R-:W-:Y:S02]  /*1b160*/  IADD3 R3, -R5, 0x10, RZ ;  /* 0x0000001005037810 */ /* 0x000fe40007ffe1ff */
[----:B------:R-:W-:Y:S02]  /*1b170*/  IADD3.X R7, RZ, R4, R19, P3, P0 ;  /* 0x00000004ff077210 */ /* 0x000fe40001fe0413 */
[----:B------:R-:W-:Y:S04]  /*1b180*/  LOP3.LUT R3, R3, 0xf, RZ, 0xc0, !PT ;  /* 0x0000000f03037812 */ /* 0x000fe800078ec0ff */
[----:B-1----:R-:W-:Y:S02]  /*1b190*/  IADD3 R12, P5, P4, R3, R2, R17 ;  /* 0x00000002030c7210 */ /* 0x002fe40007cbe011 */
        /* <DEDUP_REMOVED lines=15> */
.L_x_2405:
[----:B------:R-:W-:Y:S05]  /*1b290*/  BSYNC B0 ;  /* 0x0000000000007941 */ /* 0x000fea0003800000 */
.L_x_2404:
        /* <DEDUP_REMOVED lines=9> */
.L_x_2398:
[----:B------:R-:W-:-:S13]  /*1b330*/  ISETP.GE.AND P0, PT, R189, R206, PT ;  /* 0x000000cebd00720c */ /* 0x000fda0003f06270 */
[----:B------:R-:W-:Y:S05]  /*1b340*/  @!P0 BRA `(.L_x_2409) ;  /* 0x00003df000008947 */ /* 0x000fea0003800000 */
[----:B------:R-:W-:Y:S02]  /*1b350*/  MOV R105, R8 ;  /* 0x0000000800697202 */ /* 0x000fe40000000f00 */
[----:B------:R-:W-:Y:S02]  /*1b360*/  MOV R104, R9 ;  /* 0x0000000900687202 */ /* 0x000fe40000000f00 */
.L_x_2426:
        /* <DEDUP_REMOVED lines=42> */
.L_x_2521:
        /* <DEDUP_REMOVED lines=22> */
.L_x_2522:
[----:B------:R-:W-:Y:S02]  /*1b770*/  IADD3 R3, -R18, 0x10, RZ ;  /* 0x0000001012037810 */ /* 0x000fe40007ffe1ff */
[----:B------:R-:W-:Y:S02]  /*1b780*/  ISETP.NE.U32.AND P6, PT, R7, RZ, PT ;  /* 0x000000ff0700720c */ /* 0x000fe40003fc5070 */
[----:B------:R-:W-:Y:S04]  /*1b790*/  LOP3.LUT R3, R3, 0xf, RZ, 0xc0, !PT ;  /* 0x0000000f03037812 */ /* 0x000fe800078ec0ff */
[-C--:B---3--:R-:W-:Y:S02]  /*1b7a0*/  IADD3 R6, P3, P0, R3, R2.reuse, R17 ;  /* 0x0000000203067210 */ /* 0x088fe4000787e011 */
[----:B------:R-:W-:Y:S02]  /*1b7b0*/  IADD3 R3, -R7, 0x10, RZ ;  /* 0x0000001007037810 */ /* 0x000fe40007ffe1ff */
[-C--:B------:R-:W-:Y:S02]  /*1b7c0*/  IADD3.X R7, RZ, R5.reuse, R25, P3, P0 ;  /* 0x00000005ff077210 */ /* 0x080fe40001fe0419 */
[----:B------:R-:W-:Y:S04]  /*1b7d0*/  LOP3.LUT R3, R3, 0xf, RZ, 0xc0, !PT ;  /* 0x0000000f03037812 */ /* 0x000fe800078ec0ff */
[-C--:B--2---:R-:W-:Y:S02]  /*1b7e0*/  IADD3 R16, P5, P4, R3, R2.reuse, R19 ;  /* 0x0000000203107210 */ /* 0x084fe40007cbe013 */
        /* <DEDUP_REMOVED lines=15> */
.L_x_2411:
[----:B------:R-:W-:Y:S05]  /*1b8e0*/  BSYNC B0 ;  /* 0x0000000000007941 */ /* 0x000fea0003800000 */
.L_x_2410:
        /* <DEDUP_REMOVED lines=159> */
[----:B------:R3:W4:Y:S10]  /*1c2e0*/  MUFU.TANH R170, R2 ;  /* 0x0000000200aa7308 */ /* 0x0007340000002400 */
[----:B------:R-:W2:Y:S01]  /*1c2f0*/  MUFU.TANH R171, R8 ;  /* 0x0000000800ab7308 */ /* 0x000ea20000002400 */
        /* <DEDUP_REMOVED lines=93> */
.L_x_2416:
[----:B------:R-:W-:Y:S04]  /*1c8d0*/  MOV R7, 0x1 ;  /* 0x0000000100077802 */ /* 0x000fe80000000f00 */
[----:B------:R-:W-:Y:S11]  /*1c8e0*/  ISETP.NE.AND P0, PT, R7, c[0x0][0x32c], PT ;  /* 0x0000cb0007007a0c */ /* 0x000ff60003f05270 */
[----:B------:R-:W-:Y:S02]  /*1c8f0*/  @!UPT UIADD3 URZ, URZ, URZ, URZ ;  /* 0x0000003f3f3ff290 */ /* 0x000fe4000fffe03f */
[----:B------:R-:W-:Y:S05]  /*1c900*/  @P0 IMAD.HI.U32 R7, R3, c[0x0][0x330], RZ ;  /* 0x0000cc0003070a27 */ /* 0x000fea00078e00ff */
[----:B------:R-:W-:Y:S02]  /*1c910*/  @P0 SHF.R.U32.HI R3, RZ, c[0x0][0x334], R7 ;  /* 0x0000cd00ff030a19 */ /* 0x000fe40000011607 */
.L_x_2417:
[----:B------:R-:W-:Y:S05]  /*1c920*/  BSYNC B0 ;  /* 0x0000000000007941 */ /* 0x000fea0003800000 */
.L_x_2415:
[----:B------:R-:W-:Y:S04]  /*1c930*/  IMAD R3, R3, c[0x0][0x32c], -R166 ;  /* 0x0000cb0003037a24 */ /* 0x000fe800078e0aa6 */
[----:B------:R-:W-:Y:S05]  /*1c940*/  IMAD.IADD R3, R3, 0x1, -R214 ;  /* 0x0000000103037824 */ /* 0x000fea00078e0ad6 */
[----:B------:R-:W-:Y:S02]  /*1c950*/  IMNMX R0, R0, R3, !PT ;  /* 0x0000000300007217 */ /* 0x000fe40007800200 */
[----:B------:R-:W-:Y:S04]  /*1c960*/  IADD3 R3, R3, c[0x0][0x32c], RZ ;  /* 0x0000cb0003037a10 */ /* 0x000fe80007ffe0ff */
[----:B------:R-:W-:Y:S02]  /*1c970*/  IMNMX R2, R2, R3, PT ;  /* 0x0000000302027217 */ /* 0x000fe40003800200 */
.L_x_2414:
        /* <DEDUP_REMOVED lines=66> */
.L_x_2420:
[----:B------:R-:W-:Y:S04]  /*1cda0*/  MOV R4, 0x1 ;  /* 0x0000000100047802 */ /* 0x000fe80000000f00 */
[----:B------:R-:W-:Y:S11]  /*1cdb0*/  ISETP.NE.AND P0, PT, R4, c[0x0][0x32c], PT ;  /* 0x0000cb0004007a0c */ /* 0x000ff60003f05270 */
[----:B------:R-:W-:Y:S02]  /*1cdc0*/  @!UPT UIADD3 URZ, URZ, URZ, URZ ;  /* 0x0000003f3f3ff290 */ /* 0x000fe4000fffe03f */
[----:B------:R-:W-:Y:S05]  /*1cdd0*/  @P0 IMAD.HI.U32 R4, R0, c[0x0][0x330], RZ ;  /* 0x0000cc0000040a27 */ /* 0x000fea00078e00ff */
[----:B------:R-:W-:Y:S02]  /*1cde0*/  @P0 SHF.R.U32.HI R0, RZ, c[0x0][0x334], R4 ;  /* 0x0000cd00ff000a19 */ /* 0x000fe40000011604 */
.L_x_2421:
[----:B------:R-:W-:Y:S05]  /*1cdf0*/  BSYNC B0 ;  /* 0x0000000000007941 */ /* 0x000fea0003800000 */
.L_x_2419:
[----:B------:R-:W-:Y:S04]  /*1ce00*/  IMAD R0, R0, c[0x0][0x32c], -R166 ;  /* 0x0000cb0000007a24 */ /* 0x000fe800078e0aa6 */
[----:B------:R-:W-:Y:S05]  /*1ce10*/  IMAD.IADD R0, R0, 0x1, -R214 ;  /* 0x0000000100007824 */ /* 0x000fea00078e0ad6 */
[----:B------:R-:W-:Y:S02]  /*1ce20*/  IMNMX R2, R2, R0, !PT ;  /* 0x0000000002027217 */ /* 0x000fe40007800200 */
[----:B------:R-:W-:Y:S04]  /*1ce30*/  IADD3 R0, R0, c[0x0][0x32c], RZ ;  /* 0x0000cb0000007a10 */ /* 0x000fe80007ffe0ff */
[----:B------:R-:W-:Y:S02]  /*1ce40*/  IMNMX R3, R3, R0, PT ;  /* 0x0000000003037217 */ /* 0x000fe40003800200 */
.L_x_2418:
        /* <DEDUP_REMOVED lines=49> */
[----:B------:R-:W-:Y:S04]  /*1d160*/  ISETP.GT.AND P0, PT, R2, 0x1, P3 ;  /* 0x000000010200780c */ /* 0x000fe80001f04270 */
[C---:B------:R-:W-:Y:S02]  /*1d170*/  ISETP.LT.OR P0, PT, R3.reuse, 0x2, P0 ;  /* 0x000000020300780c */ /* 0x040fe40000701670 */
[----:B------:R-:W1:Y:S02]  /*1d180*/  MUFU.EX2 R0, R0 ;  /* 0x0000000000007308 */ /* 0x000e640000000800 */
[----:B------:R-:W-:Y:S02]  /*1d190*/  FSEL R5, R172, -INF , !P0 ;  /* 0xff800000ac057808 */ /* 0x000fe40004000000 */
[C---:B------:R-:W-:Y:S04]  /*1d1a0*/  ISETP.GT.AND P0, PT, R2.reuse, 0x8, P3 ;  /* 0x000000080200780c */ /* 0x040fe80001f04270 */
[----:B------:R-:W-:Y:S02]  /*1d1b0*/  ISETP.LT.OR P0, PT, R3, 0x9, P0 ;  /* 0x000000090300780c */ /* 0x000fe40000701670 */
[----:B------:R-:W-:Y:S02]  /*1d1c0*/  MUFU.EX2 R8, R7 ;  /* 0x0000000700087308 */ /* 0x000fe40000000800 */
[----:B------:R-:W-:Y:S02]  /*1d1d0*/  FSEL R104, R171, -INF , !P0 ;  /* 0xff800000ab687808 */ /* 0x000fe40004000000 */
[----:B------:R-:W-:Y:S04]  /*1d1e0*/  ISETP.GT.AND P0, PT, R2, 0x9, P3 ;  /* 0x000000090200780c */ /* 0x000fe80001f04270 */
[C---:B------:R-:W-:Y:S02]  /*1d1f0*/  ISETP.LT.OR P0, PT, R3.reuse, 0xa, P0 ;  /* 0x0000000a0300780c */ /* 0x040fe40000701670 */
[----:B------:R-:W2:Y:S02]  /*1d200*/  MUFU.EX2 R7, R6 ;  /* 0x0000000600077308 */ /* 0x000ea40000000800 */
[----:B------:R-:W-:Y:S02]  /*1d210*/  FSEL R155, R170, -INF , !P0 ;  /* 0xff800000aa9b7808 */ /* 0x000fe40004000000 */
[----:B------:R-:W-:Y:S01]  /*1d220*/  ISETP.GT.AND P0, PT, R2, 0x10, P3 ;  /* 0x000000100200780c */ /* 0x000fe20001f04270 */
[C---:B-1----:R-:W-:Y:S02]  /*1d230*/  FMUL.FTZ R13, R0.reuse, R133 ;  /* 0x00000085000d7220 */ /* 0x042fe40000410000 */
        /* <DEDUP_REMOVED lines=13> */
[----:B------:R-:W-:Y:S01]  /*1d310*/  FMUL.FTZ R32, R0, R112 ;  /* 0x0000007000207220 */ /* 0x000fe20000410000 */
[----:B------:R-:W-:Y:S01]  /*1d320*/  FSEL R158, R168, -INF , !P0 ;  /* 0xff800000a89e7808 */ /* 0x000fe20004000000 */
[----:B------:R-:W-:Y:S01]  /*1d330*/  FMUL.FTZ R33, R0, R113 ;  /* 0x0000007100217220 */ /* 0x000fe20000410000 */
[----:B------:R-:W-:Y:S01]  /*1d340*/  ISETP.GT.AND P0, PT, R2, 0x18, P3 ;  /* 0x000000180200780c */ /* 0x000fe20001f04270 */
[C---:B------:R-:W-:Y:S01]  /*1d350*/  FMUL.FTZ R36, R0.reuse, R108 ;  /* 0x0000006c00247220 */ /* 0x040fe20000410000 */
[----:B--2---:R-:W-:Y:S01]  /*1d360*/  F2FP.PACK_AB R152, R7, R8 ;  /* 0x000000080798723e */ /* 0x004fe200000000ff */
        /* <DEDUP_REMOVED lines=57> */
[C---:B------:R-:W-:Y:S04]  /*1d700*/  ISETP.GT.AND P0, PT, R2.reuse, 0x31, P3 ;  /* 0x000000310200780c */ /* 0x040fe80001f04270 */
[----:B------:R-:W-:Y:S04]  /*1d710*/  ISETP.LT.OR P0, PT, R3, 0x32, P0 ;  /* 0x000000320300780c */ /* 0x000fe80000701670 */
[----:B------:R-:W-:Y:S02]  /*1d720*/  FSEL R170, R27, -INF , !P0 ;  /* 0xff8000001baa7808 */ /* 0x000fe40004000000 */
[----:B------:R-:W-:Y:S04]  /*1d730*/  ISETP.GT.AND P0, PT, R2, 0x38, P3 ;  /* 0x000000380200780c */ /* 0x000fe80001f04270 */
[C---:B------:R-:W-:Y:S04]  /*1d740*/  ISETP.LT.OR P0, PT, R3.reuse, 0x39, P0 ;  /* 0x000000390300780c */ /* 0x040fe80000701670 */
[----:B------:R-:W-:Y:S02]  /*1d750*/  FSEL R171, R26, -INF , !P0 ;  /* 0xff8000001aab7808 */ /* 0x000fe40004000000 */
[----:B------:R-:W-:Y:S01]  /*1d760*/  ISETP.GT.AND P0, PT, R2, 0x39, P3 ;  /* 0x000000390200780c */ /* 0x000fe20001f04270 */
[----:B------:R-:W-:Y:S03]  /*1d770*/  FFMA.FTZ R2, R0, R203, R8 ;  /* 0x000000cb00027223 */ /* 0x000fe60000010008 */
[----:B------:R-:W-:Y:S01]  /*1d780*/  ISETP.LT.OR P0, PT, R3, 0x3a, P0 ;  /* 0x0000003a0300780c */ /* 0x000fe20000701670 */
[----:B------:R-:W-:Y:S01]  /*1d790*/  FADD.FTZ R6, R7, R2 ;  /* 0x0000000207067221 */ /* 0x000fe20000010000 */
[----:B------:R-:W-:Y:S01]  /*1d7a0*/  FMNMX.FTZ R2, R4, R105, !PT ;  /* 0x0000006904027209 */ /* 0x000fe20007810000 */
[----:B------:R-:W1:Y:S01]  /*1d7b0*/  MUFU.EX2 R7, R23 ;  /* 0x0000001700077308 */ /* 0x000e620000000800 */
[----:B------:R-:W-:Y:S02]  /*1d7c0*/  FSEL R168, R30, -INF , !P0 ;  /* 0xff8000001ea87808 */ /* 0x000fe40004000000 */
[----:B------:R-:W-:Y:S04]  /*1d7d0*/  FMNMX.FTZ R2, R5, R2, !PT ;  /* 0x0000000205027209 */ /* 0x000fe80007810000 */
[----:B------:R-:W-:Y:S04]  /*1d7e0*/  FMNMX.FTZ R2, R104, R2, !PT ;  /* 0x0000000268027209 */ /* 0x000fe80007810000 */
[----:B------:R-:W-:Y:S04]  /*1d7f0*/  FMNMX.FTZ R2, R155, R2, !PT ;  /* 0x000000029b027209 */ /* 0x000fe80007810000 */
[----:B------:R-:W-:Y:S04]  /*1d800*/  FMNMX.FTZ R2, R157, R2, !PT ;  /* 0x000000029d027209 */ /* 0x000fe80007810000 */
[----:B------:R-:W-:Y:S04]  /*1d810*/  FMNMX.FTZ R2, R158, R2, !PT ;  /* 0x000000029e027209 */ /* 0x000fe80007810000 */
[----:B------:R-:W-:Y:S02]  /*1d820*/  FMNMX.FTZ R2, R159, R2, !PT ;  /* 0x000000029f027209 */ /* 0x000fe40007810000 */
[----:B-1----:R-:W-:Y:S02]  /*1d830*/  F2FP.PACK_AB R154, R7, R12 ;  /* 0x0000000c079a723e */ /* 0x002fe400000000ff */
        /* <DEDUP_REMOVED lines=24> */
[C---:B------:R-:W-:Y:S01]  /*1d9c0*/  FMUL.FTZ R4, R0.reuse, R136 ;  /* 0x0000008800047220 */ /* 0x040fe20000410000 */
[----:B------:R-:W1:Y:S01]  /*1d9d0*/  MUFU.EX2 R2, R2 ;  /* 0x0000000200027308 */ /* 0x000e620000000800 */
[----:B------:R-:W-:Y:S02]  /*1d9e0*/  FMUL.FTZ R5, R0, R137 ;  /* 0x0000008900057220 */ /* 0x000fe40000410000 */
[----:B------:R-:W-:Y:S07]  /*1d9f0*/  FFMA.FTZ R116, R161, c[0x0][0x2d0], -R105 ;  /* 0x0000b400a1747a23 */ /* 0x000fee0000010869 */
[----:B------:R-:W2:Y:S10]  /*1da00*/  MUFU.EX2 R3, R3 ;  /* 0x0000000300037308 */ /* 0x000eb40000000800 */
[----:B------:R3:W4:Y:S01]  /*1da10*/  MUFU.EX2 R0, R6 ;  /* 0x0000000600007308 */ /* 0x0007220000000800 */
        /* <DEDUP_REMOVED lines=12> */
[----:B---3--:R-:W-:Y:S01]  /*1dae0*/  FMUL.FTZ R6, R2, R138 ;  /* 0x0000008a02067220 */ /* 0x008fe20000410000 */
[----:B----4-:R-:W-:Y:S01]  /*1daf0*/  F2FP.PACK_AB R153, R0, R3 ;  /* 0x000000030099723e */ /* 0x010fe200000000ff */
        /* <DEDUP_REMOVED lines=42> */
[----:B------:R-:W-:Y:S01]  /*1dda0*/  FADD.FTZ R127, R0, R108 ;  /* 0x0000006c007f7221 */ /* 0x000fe20000010000 */
[----:B------:R-:W-:Y:S01]  /*1ddb0*/  IADD3 R0, R187, R178, RZ ;  /* 0x000000b2bb007210 */ /* 0x000fe20007ffe0ff */
[----:B------:R1:W-:Y:S01]  /*1ddc0*/  MUFU.EX2 R119, R2 ;  /* 0x0000000200777308 */ /* 0x0003e20000000800 */
[--C-:B------:R-:W-:Y:S03]  /*1ddd0*/  FFMA.FTZ R116, R160, c[0x0][0x2d0], -R105.reuse ;  /* 0x0000b400a0747a23 */ /* 0x100fe60000010869 */
[----:B------:R-:W2:Y:S06]  /*1dde0*/  LDSM.16.MT88.4 R108, [R0] ;  /* 0x00000000006c783b */ /* 0x000eac0000004200 */
[----:B------:R-:W3:Y:S02]  /*1ddf0*/  MUFU.EX2 R104, R165 ;  /* 0x000000a500687308 */ /* 0x000ee40000000800 */
[----:B------:R-:W-:Y:S08]  /*1de00*/  LDSM.16.MT88.4 R132, [R0+0x1800] ;  /* 0x001800000084783b */ /* 0x000ff00000004200 */
[----:B------:R-:W-:Y:S01]  /*1de10*/  MUFU.EX2 R123, R116 ;  /* 0x00000074007b7308 */ /* 0x000fe20000000800 */
[----:B-1----:R-:W-:Y:S09]  /*1de20*/  FFMA.FTZ R2, R155, c[0x0][0x2d0], -R105 ;  /* 0x0000b4009b027a23 */ /* 0x002ff20000010869 */
[----:B------:R-:W1:Y:S01]  /*1de30*/  MUFU.EX2 R118, R2 ;  /* 0x0000000200767308 */ /* 0x000e620000000800 */
[C---:B---3--:R-:W-:Y:S01]  /*1de40*/  F2FP.PACK_AB R112, R113.reuse, R104 ;  /* 0x000000687170723e */ /* 0x048fe200000000ff */
[----:B------:R-:W-:Y:S01]  /*1de50*/  FADD.FTZ R3, R104, R156 ;  /* 0x0000009c68037221 */ /* 0x000fe20000010000 */
[----:B------:R-:W-:Y:S03]  /*1de60*/  IADD3 R104, R188, R178, RZ ;  /* 0x000000b2bc687210 */ /* 0x000fe60007ffe0ff */
[----:B------:R-:W-:Y:S01]  /*1de70*/  FADD.FTZ R125, R113, R3 ;  /* 0x00000003717d7221 */ /* 0x000fe20000010000 */
[C---:B------:R-:W-:Y:S01]  /*1de80*/  IADD3 R3, R185.reuse, R104, RZ ;  /* 0x00000068b9037210 */ /* 0x040fe20007ffe0ff */
[--C-:B------:R-:W-:Y:S02]  /*1de90*/  FFMA.FTZ R113, R162, c[0x0][0x2d0], -R105.reuse ;  /* 0x0000b400a2717a23 */ /* 0x100fe40000010869 */
[----:B------:R-:W3:Y:S10]  /*1dea0*/  MUFU.EX2 R165, R193 ;  /* 0x000000c100a57308 */ /* 0x000ef40000000800 */
[----:B------:R-:W-:Y:S01]  /*1deb0*/  MUFU.EX2 R126, R113 ;  /* 0x00000071007e7308 */ /* 0x000fe20000000800 */
[----:B-1----:R-:W-:Y:S02]  /*1dec0*/  F2FP.PACK_AB R155, R118, R119 ;  /* 0x00000077769b723e */ /* 0x002fe400000000ff */
[----:B------:R-:W-:Y:S05]  /*1ded0*/  IADD3 R2, R185, R0, RZ ;  /* 0x00000000b9027210 */ /* 0x000fea0007ffe0ff */
[C---:B--2---:R-:W-:Y:S02]  /*1dee0*/  HMMA.16816.F32 R4, R152.reuse, R108, R4 ;  /* 0x0000006c9804723c */ /* 0x044fe40000001804 */
[----:B------:R-:W-:Y:S06]  /*1def0*/  MUFU.EX2 R162, R198 ;  /* 0x000000c600a27308 */ /* 0x000fec0000000800 */
        /* <DEDUP_REMOVED lines=36> */
[----:B---3--:R-:W-:Y:S01]  /*1e140*/  F2FP.PACK_AB R154, R165, R164 ;  /* 0x000000a4a59a723e */ /* 0x008fe200000000ff */
        /* <DEDUP_REMOVED lines=43> */
[----:B------:R-:W1:Y:S01]  /*1e400*/  LDSM.16.MT88.4 R112, [R0+0x1000] ;  /* 0x001000000070783b */ /* 0x000e620000004200 */
[----:B------:R-:W2:Y:S02]  /*1e410*/  MUFU.EX2 R163, R197 ;  /* 0x000000c500a37308 */ /* 0x000ea40000000800 */
[----:B------:R-:W-:Y:S03]  /*1e420*/  FFMA.FTZ R109, R167, c[0x0][0x2d0], -R105 ;  /* 0x0000b400a76d7a23 */ /* 0x000fe60000010869 */
[----:B------:R-:W-:Y:S05]  /*1e430*/  F2FP.PACK_AB R110, R172, R136 ;  /* 0x00000088ac6e723e */ /* 0x000fea00000000ff */
[----:B------:R3:W-:Y:S10]  /*1e440*/  MUFU.EX2 R122, R108 ;  /* 0x0000006c007a7308 */ /* 0x0007f40000000800 */
[----:B------:R4:W5:Y:S01]  /*1e450*/  MUFU.EX2 R161, R109 ;  /* 0x0000006d00a17308 */ /* 0x0009620000000800 */
[----:B--2---:R-:W-:Y:S01]  /*1e460*/  F2FP.PACK_AB R152, R163, R162 ;  /* 0x000000a2a398723e */ /* 0x004fe200000000ff */
[----:B---3--:R-:W-:Y:S04]  /*1e470*/  FADD.FTZ R108, R119, R127 ;  /* 0x0000007f776c7221 */ /* 0x008fe80000010000 */
[----:B------:R-:W-:Y:S04]  /*1e480*/  FADD.FTZ R108, R118, R108 ;  /* 0x0000006c766c7221 */ /* 0x000fe80000010000 */
[----:B------:R-:W-:Y:S02]  /*1e490*/  FADD.FTZ R108, R117, R108 ;  /* 0x0000006c756c7221 */ /* 0x000fe40000010000 */
[----:B----4-:R-:W-:Y:S01]  /*1e4a0*/  FADD.FTZ R109, R130, R125 ;  /* 0x0000007d826d7221 */ /* 0x010fe20000010000 */
[----:B------:R-:W2:Y:S01]  /*1e4b0*/  LDSM.16.MT88.4 R116, [R2+0x1000] ;  /* 0x001000000274783b */ /* 0x000ea20000004200 */
[----:B------:R-:W-:Y:S01]  /*1e4c0*/  FADD.FTZ R108, R124, R108 ;  /* 0x0000006c7c6c7221 */ /* 0x000fe20000010000 */
[----:B-----5:R-:W-:Y:S01]  /*1e4d0*/  F2FP.PACK_AB R111, R161, R122 ;  /* 0x0000007aa16f723e */ /* 0x020fe200000000ff */
        /* <DEDUP_REMOVED lines=142> */
.L_x_2523:
        /* <DEDUP_REMOVED lines=22> */
.L_x_2524:
        /* <DEDUP_REMOVED lines=23> */
.L_x_2423:
[----:B------:R-:W-:Y:S05]  /*1f090*/  BSYNC B0 ;  /* 0x0000000000007941 */ /* 0x000fea0003800000 */
.L_x_2422:
        /* <DEDUP_REMOVED lines=10> */
.L_x_2409:
[----:B------:R-:W-:Y:S05]  /*1f140*/  BRA.DIV ~URZ, `(.L_x_2427) ;  /* 0x000077927f007947 */ /* 0x000fea000b800000 */
[----:B------:R1:W2:Y:S02]  /*1f150*/  SHFL.BFLY PT, R0, R203, 0x2, 0x1f ;  /* 0x0c401f00cb007f89 */ /* 0x0002a400000e0000 */
.L_x_2525:
[----:B--2---:R-:W-:Y:S01]  /*1f160*/  FADD.FTZ R0, R0, R203 ;  /* 0x000000cb00007221 */ /* 0x004fe20000010000 */
[----:B------:R-:W-:Y:S05]  /*1f170*/  BRA.DIV ~URZ, `(.L_x_2428) ;  /* 0x000077c27f007947 */ /* 0x000fea000b800000 */
[----:B------:R-:W2:Y:S04]  /*1f180*/  SHFL.BFLY PT, R2, R204, 0x2, 0x1f ;  /* 0x0c401f00cc027f89 */ /* 0x000ea800000e0000 */
[----:B------:R-:W3:Y:S01]  /*1f190*/  SHFL.BFLY PT, R5, R0, 0x1, 0x1f ;  /* 0x0c201f0000057f89 */ /* 0x000ee200000e0000 */
[----:B--2---:R-:W-:-:S02]  /*1f1a0*/  FADD.FTZ R4, R2, R204 ;  /* 0x000000cc02047221 */ /* 0x004fc40000010000 */
[----:B---3--:R-:W-:-:S03]  /*1f1b0*/  FADD.FTZ R0, R0, R5 ;  /* 0x0000000500007221 */ /* 0x008fc60000010000 */
[----:B------:R2:W3:Y:S04]  /*1f1c0*/  SHFL.BFLY PT, R3, R4, 0x1, 0x1f ;  /* 0x0c201f0004037f89 */ /* 0x0004e800000e0000 */
.L_x_2526:
        /* <DEDUP_REMOVED lines=62> */
[----:B--2---:R-:W-:Y:S02]  /*1f5b0*/  FMUL.FTZ R40, R0, R122 ;  /* 0x0000007a00287220 */ /* 0x004fe40000410000 */
[----:B------:R-:W-:Y:S01]  /*1f5c0*/  @P1 FFMA.FTZ R22, R4, R9, R5 ;  /* 0x0000000904161223 */ /* 0x000fe20000010005 */
[----:B------:R-:W-:Y:S01]  /*1f5d0*/  MOV R4, 0x1 ;  /* 0x0000000100047802 */ /* 0x000fe20000000f00 */
[C---:B------:R-:W-:Y:S02]  /*1f5e0*/  FMUL.FTZ R41, R0.reuse, R123 ;  /* 0x0000007b00297220 */ /* 0x040fe40000410000 */
[----:B------:R-:W-:-:S02]  /*1f5f0*/  FMUL.FTZ R92, R0, R110 ;  /* 0x0000006e005c7220 */ /* 0x000fc40000410000 */
[C---:B------:R-:W-:Y:S02]  /*1f600*/  FMUL.FTZ R93, R0.reuse, R111 ;  /* 0x0000006f005d7220 */ /* 0x040fe40000410000 */
[C---:B------:R-:W-:Y:S02]  /*1f610*/  FMUL.FTZ R122, R0.reuse, R42 ;  /* 0x0000002a007a7220 */ /* 0x040fe40000410000 */
[C---:B------:R-:W-:Y:S01]  /*1f620*/  FMUL.FTZ R123, R0.reuse, R43 ;  /* 0x0000002b007b7220 */ /* 0x040fe20000410000 */
[----:B---3--:R-:W-:Y:S01]  /*1f630*/  @P0 MOV R3, 0x3f317218 ;  /* 0x3f31721800030802 */ /* 0x008fe20000000f00 */
[C---:B------:R-:W-:Y:S02]  /*1f640*/  FMUL.FTZ R110, R0.reuse, R46 ;  /* 0x0000002e006e7220 */ /* 0x040fe40000410000 */
[----:B------:R-:W-:Y:S02]  /*1f650*/  FMUL.FTZ R111, R0, R47 ;  /* 0x0000002f006f7220 */ /* 0x000fe40000410000 */
[----:B-----5:R-:W-:-:S02]  /*1f660*/  @P0 FMUL.FTZ R2, R2, 0.69314718246459960938 ;  /* 0x3f31721802020820 */ /* 0x020fc40000410000 */
        /* <DEDUP_REMOVED lines=43> */
.L_x_2289:
        /* <DEDUP_REMOVED lines=17> */
.L_x_2430:
[----:B------:R-:W-:Y:S05]  /*1fa30*/  BSYNC B0 ;  /* 0x0000000000007941 */ /* 0x000fea0003800000 */
.L_x_2429:
        /* <DEDUP_REMOVED lines=18> */
[----:B------:R-:W-:Y:S02]  /*1fb60*/  F2FP.PACK_AB R8, R39, R38 ;  /* 0x000000262708723e */ /* 0x000fe400000000ff */
[----:B------:R-:W-:Y:S01]  /*1fb70*/  F2FP.PACK_AB R12, R113, R112 ;  /* 0x00000070710c723e */ /* 0x000fe200000000ff */
[----:B------:R-:W-:Y:S01]  /*1fb80*/  IMAD R3, R241, 0x2, R2 ;  /* 0x00000002f1037824 */ /* 0x000fe200078e0202 */
[----:B------:R-:W-:Y:S02]  /*1fb90*/  LOP3.LUT R2, R242, 0x1, RZ, 0xc0, !PT ;  /* 0x00000001f2027812 */ /* 0x000fe400078ec0ff */
[----:B------:R-:W-:Y:S01]  /*1fba0*/  F2FP.PACK_AB R9, R109, R108 ;  /* 0x0000006c6d09723e */ /* 0x000fe200000000ff */
[----:B------:R-:W-:Y:S01]  /*1fbb0*/  IMAD.IADD R0, R3, 0x1, R0 ;  /* 0x0000000103007824 */ /* 0x000fe200078e0200 */
[----:B------:R-:W-:-:S03]  /*1fbc0*/  ISETP.NE.U32.AND P0, PT, R2, 0x1, PT ;  /* 0x000000010200780c */ /* 0x000fc60003f05070 */
[----:B------:R-:W-:Y:S01]  /*1fbd0*/  IMAD.SHL.U32 R0, R0, 0x2, RZ ;  /* 0x0000000200007824 */ /* 0x000fe200078e00ff */
[----:B------:R-:W-:-:S04]  /*1fbe0*/  R2P PR, R242, 0x6 ;  /* 0x00000006f2007804 */ /* 0x000fc80000000000 */
[C---:B------:R-:W-:Y:S01]  /*1fbf0*/  IADD3 R3, R0.reuse, 0x80, RZ ;  /* 0x0000008000037810 */ /* 0x040fe20007ffe0ff */
[----:B------:R2:W-:Y:S01]  /*1fc00*/  STS [R0+0x80], R4 ;  /* 0x0000800400007388 */ /* 0x0005e20000000800 */
[----:B------:R-:W-:Y:S02]  /*1fc10*/  IADD3 R2, R0, 0x70, RZ ;  /* 0x0000007000027810 */ /* 0x000fe40007ffe0ff */
[----:B------:R-:W-:Y:S02]  /*1fc20*/  SEL R13, R13, 0xffffffc0, !P2 ;  /* 0xffffffc00d0d7807 */ /* 0x000fe40005000000 */
[----:B------:R-:W-:Y:S02]  /*1fc30*/  @P0 IADD3 R2, R3, 0x10, RZ ;  /* 0x0000001003020810 */ /* 0x000fe40007ffe0ff */
[----:B------:R-:W-:Y:S02]  /*1fc40*/  F2FP.PACK_AB R3, R89, R88 ;  /* 0x000000585903723e */ /* 0x000fe400000000ff */
[----:B------:R-:W-:Y:S01]  /*1fc50*/  ISETP.NE.U32.AND P0, PT, RZ, c[0x0][0x508], PT ;  /* 0x00014200ff007a0c */ /* 0x000fe20003f05070 */
[----:B------:R-:W-:Y:S01]  /*1fc60*/  IMAD.IADD R14, R13, 0x1, R2 ;  /* 0x000000010d0e7824 */ /* 0x000fe200078e0202 */
[----:B------:R-:W-:Y:S01]  /*1fc70*/  ISETP.NE.U32.AND P2, PT, RZ, c[0x0][0x500], PT ;  /* 0x00014000ff007a0c */ /* 0x000fe20003f45070 */
[----:B------:R3:W-:Y:S03]  /*1fc80*/  STS [R0+0x480], R3 ;  /* 0x0004800300007388 */ /* 0x0007e60000000800 */
[----:B------:R-:W-:Y:S01]  /*1fc90*/  ISETP.NE.AND.EX P2, PT, RZ, c[0x0][0x504], PT, P2 ;  /* 0x00014100ff007a0c */ /* 0x000fe20003f45320 */
[----:B------:R4:W-:Y:S04]  /*1fca0*/  STS [R2+0x400], R5 ;  /* 0x0004000502007388 */ /* 0x0009e80000000800 */
[----:B------:R1:W-:Y:S01]  /*1fcb0*/  STS [R2], R6 ;  /* 0x0000000602007388 */ /* 0x0003e20000000800 */
[----:B--2---:R-:W-:-:S02]  /*1fcc0*/  SEL R4, R7, 0xffffffe0, !P1 ;  /* 0xffffffe007047807 */ /* 0x004fc40004800000 */
[----:B------:R-:W-:Y:S02]  /*1fcd0*/  F2FP.PACK_AB R7, R131, R130 ;  /* 0x000000828307723e */ /* 0x000fe400000000ff */
[----:B------:R-:W-:Y:S01]  /*1fce0*/  ISETP.NE.AND.EX P1, PT, RZ, c[0x0][0x50c], PT, P0 ;  /* 0x00014300ff007a0c */ /* 0x000fe20003f25300 */
[----:B---3--:R-:W-:Y:S02]  /*1fcf0*/  IMAD.IADD R3, R0, 0x1, R4 ;  /* 0x0000000100037824 */ /* 0x008fe400078e0204 */
[----:B------:R-:W-:Y:S01]  /*1fd00*/  IMAD.IADD R4, R4, 0x1, R2 ;  /* 0x0000000104047824 */ /* 0x000fe200078e0202 */
[----:B----4-:R-:W-:Y:S02]  /*1fd10*/  F2FP.PACK_AB R5, R31, R30 ;  /* 0x0000001e1f05723e */ /* 0x010fe400000000ff */
[----:B------:R2:W-:Y:S01]  /*1fd20*/  STS [R3+0x480], R7 ;  /* 0x0004800703007388 */ /* 0x0005e20000000800 */
[----:B-1----:R-:W-:-:S03]  /*1fd30*/  F2FP.PACK_AB R6, R37, R36 ;  /* 0x000000242506723e */ /* 0x002fc600000000ff */
[----:B------:R1:W-:Y:S04]  /*1fd40*/  STS [R3+0x80], R5 ;  /* 0x0000800503007388 */ /* 0x0003e80000000800 */
[----:B------:R3:W-:Y:S01]  /*1fd50*/  STS [R4], R6 ;  /* 0x0000000604007388 */ /* 0x0007e20000000800 */
[----:B--2---:R-:W-:Y:S02]  /*1fd60*/  F2FP.PACK_AB R7, R41, R40 ;  /* 0x000000282907723e */ /* 0x004fe400000000ff */
[----:B-1----:R-:W-:Y:S01]  /*1fd70*/  F2FP.PACK_AB R5, R97, R96 ;  /* 0x000000606105723e */ /* 0x002fe200000000ff */
[----:B---3--:R-:W-:-:S04]  /*1fd80*/  IMAD.IADD R6, R0, 0x1, R13 ;  /* 0x0000000100067824 */ /* 0x008fc800078e020d */
[----:B------:R1:W-:Y:S04]  /*1fd90*/  STS [R4+0x400], R5 ;  /* 0x0004000504007388 */ /* 0x0003e80000000800 */
[----:B------:R2:W-:Y:S04]  /*1fda0*/  STS [R6+0x80], R8 ;  /* 0x0000800806007388 */ /* 0x0005e80000000800 */
[----:B------:R3:W-:Y:S01]  /*1fdb0*/  STS [R6+0x480], R7 ;  /* 0x0004800706007388 */ /* 0x0007e20000000800 */
[----:B-1----:R-:W-:Y:S02]  /*1fdc0*/  F2FP.PACK_AB R5, R105, R104 ;  /* 0x000000686905723e */ /* 0x002fe400000000ff */
[----:B--2---:R-:W-:-:S03]  /*1fdd0*/  F2FP.PACK_AB R8, R119, R118 ;  /* 0x000000767708723e */ /* 0x004fc600000000ff */
[----:B------:R1:W-:Y:S01]  /*1fde0*/  STS [R14], R5 ;  /* 0x000000050e007388 */ /* 0x0003e20000000800 */
[----:B---3--:R-:W-:-:S03]  /*1fdf0*/  IMAD.IADD R7, R4, 0x1, R13 ;  /* 0x0000000104077824 */ /* 0x008fc600078e020d */
[----:B------:R2:W-:Y:S01]  /*1fe00*/  STS [R14+0x400], R8 ;  /* 0x000400080e007388 */ /* 0x0005e20000000800 */
[----:B-1----:R-:W-:Y:S01]  /*1fe10*/  IMAD.IADD R5, R13, 0x1, R3 ;  /* 0x000000010d057824 */ /* 0x002fe200078e0203 */
[----:B------:R-:W-:Y:S02]  /*1fe20*/  F2FP.PACK_AB R13, R47, R46 ;  /* 0x0000002e2f0d723e */ /* 0x000fe400000000ff */
[----:B--2---:R-:W-:Y:S02]  /*1fe30*/  F2FP.PACK_AB R8, R101, R100 ;  /* 0x000000646508723e */ /* 0x004fe400000000ff */
[----:B------:R1:W-:Y:S04]  /*1fe40*/  STS [R5+0x80], R12 ;  /* 0x0000800c05007388 */ /* 0x0003e80000000800 */
[----:B------:R2:W-:Y:S04]  /*1fe50*/  STS [R5+0x480], R8 ;  /* 0x0004800805007388 */ /* 0x0005e80000000800 */
[----:B------:R3:W-:Y:S01]  /*1fe60*/  STS [R7], R9 ;  /* 0x0000000907007388 */ /* 0x0007e20000000800 */
[----:B-1----:R-:W-:-:S02]  /*1fe70*/  F2FP.PACK_AB R12, R93, R92 ;  /* 0x0000005c5d0c723e */ /* 0x002fc400000000ff */
        /* <DEDUP_REMOVED lines=31> */
[----:B------:R-:W-:Y:S01]  /*20070*/  STS [R7+0x4000], R13 ;  /* 0x0040000d07007388 */ /* 0x000fe20000000800 */
[----:B-1----:R-:W-:Y:S02]  /*20080*/  F2FP.PACK_AB R12, R51, R50 ;  /* 0x00000032330c723e */ /* 0x002fe400000000ff */
[----:B--2---:R-:W-:-:S03]  /*20090*/  F2FP.PACK_AB R8, R121, R120 ;  /* 0x000000787908723e */ /* 0x004fc600000000ff */
[----:B------:R1:W-:Y:S01]  /*200a0*/  STS [R0+0x8480], R12 ;  /* 0x0084800c00007388 */ /* 0x0003e20000000800 */
[----:B---3--:R-:W-:-:S03]  /*200b0*/  F2FP.PACK_AB R9, R73, R72 ;  /* 0x000000484909723e */ /* 0x008fc600000000ff */
[----:B------:R2:W-:Y:S04]  /*200c0*/  STS [R0+0x8080], R8 ;  /* 0x0080800800007388 */ /* 0x0005e80000000800 */
[----:B------:R3:W-:Y:S01]  /*200d0*/  STS [R2+0x8000], R9 ;  /* 0x0080000902007388 */ /* 0x0007e20000000800 */
[----:B-1----:R-:W-:Y:S02]  /*200e0*/  F2FP.PACK_AB R12, R67, R66 ;  /* 0x00000042430c723e */ /* 0x002fe400000000ff */
[----:B--2---:R-:W-:Y:S02]  /*200f0*/  F2FP.PACK_AB R8, R63, R62 ;  /* 0x0000003e3f08723e */ /* 0x004fe400000000ff */
[----:B------:R-:W-:Y:S02]  /*20100*/  F2FP.PACK_AB R0, R77, R76 ;  /* 0x0000004c4d00723e */ /* 0x000fe400000000ff */
[----:B---3--:R-:W-:Y:S01]  /*20110*/  F2FP.PACK_AB R9, R81, R80 ;  /* 0x000000505109723e */ /* 0x008fe200000000ff */
[----:B------:R1:W-:Y:S04]  /*20120*/  STS [R2+0x8400], R8 ;  /* 0x0084000802007388 */ /* 0x0003e80000000800 */
[----:B------:R2:W-:Y:S04]  /*20130*/  STS [R3+0x8080], R0 ;  /* 0x0080800003007388 */ /* 0x0005e80000000800 */
[----:B------:R3:W-:Y:S04]  /*20140*/  STS [R3+0x8480], R12 ;  /* 0x0084800c03007388 */ /* 0x0007e80000000800 */
[----:B------:R-:W-:Y:S01]  /*20150*/  STS [R4+0x8000], R9 ;  /* 0x0080000904007388 */ /* 0x000fe20000000800 */
[----:B-1----:R-:W-:-:S02]  /*20160*/  F2FP.PACK_AB R8, R83, R82 ;  /* 0x000000525308723e */ /* 0x002fc400000000ff */
[----:B------:R-:W-:Y:S02]  /*20170*/  F2FP.PACK_AB R2, R129, R128 ;  /* 0x000000808102723e */ /* 0x000fe400000000ff */
[----:B--2---:R-:W-:Y:S01]  /*20180*/  F2FP.PACK_AB R0, R79, R78 ;  /* 0x0000004e4f00723e */ /* 0x004fe200000000ff */
        /* <DEDUP_REMOVED lines=13> */
[----:B-1----:R-:W-:Y:S01]  /*20260*/  IMAD.MOV.U32 R4, RZ, RZ, 0x4 ;  /* 0x00000004ff047424 */ /* 0x002fe200078e00ff */
[----:B--2---:R-:W-:-:S03]  /*20270*/  F2FP.PACK_AB R0, R55, R54 ;  /* 0x000000363700723e */ /* 0x004fc600000000ff */
[CC--:B------:R-:W-:Y:S02]  /*20280*/  @P1 IMAD.WIDE R8, R239.reuse, R4.reuse, c[0x0][0x508] ;  /* 0x00014200ef081625 */ /* 0x0c0fe400078e0204 */
[----:B------:R1:W-:Y:S02]  /*20290*/  STS [R7+0x8400], R0 ;  /* 0x0084000007007388 */ /* 0x0003e40000000800 */
[----:B---3--:R-:W-:Y:S02]  /*202a0*/  IMAD.MOV.U32 R2, RZ, RZ, RZ ;  /* 0x000000ffff027224 */ /* 0x008fe400078e00ff */
[----:B------:R-:W-:Y:S01]  /*202b0*/  IMAD.WIDE R4, R239, R4, c[0x0][0x500] ;  /* 0x00014000ef047625 */ /* 0x000fe200078e0204 */
[----:B------:R-:W-:Y:S06]  /*202c0*/  BAR.SYNC.DEFER_BLOCKING 0x1, 0x100 ;  /* 0x0044000000007b1d */ /* 0x000fec0000010000 */
[----:B------:R1:W5:Y:S04]  /*202d0*/  @P1 LDG.E R16, [R8.64] ;  /* 0x0000000c08101981 */ /* 0x000368000c1e1900 */
[----:B------:R1:W5:Y:S01]  /*202e0*/  @P2 LDG.E R2, [R4.64] ;  /* 0x0000000c04022981 */ /* 0x000362000c1e1900 */
[----:B------:R-:W-:-:S04]  /*202f0*/  ISETP.NE.AND P0, PT, R237, RZ, PT ;  /* 0x000000ffed00720c */ /* 0x000fc80003f05270 */
[----:B----4-:R-:W-:Y:S01]  /*20300*/  SEL R3, R237, c[0x0][0x3d4], P0 ;  /* 0x0000f500ed037a07 */ /* 0x010fe20000000000 */
[----:B------:R-:W-:Y:S05]  /*20310*/  @P1 BRA `(.L_x_2433) ;  /* 0x0000004000001947 */ /* 0x000fea0003800000 */
[----:B------:R-:W-:Y:S05]  /*20320*/  @!P2 BRA `(.L_x_2433) ;  /* 0x000000300000a947 */ /* 0x000fea0003800000 */
[----:B-1----:R1:W2:Y:S04]  /*20330*/  LDG.E R0, [R4.64] ;  /* 0x0000000c04007981 */ /* 0x0022a8000c1e1900 */
[----:B-1----:R-:W2:Y:S02]  /*20340*/  LDG.E R4, [R4.64+0x4] ;  /* 0x0000040c04047981 */ /* 0x002ea4000c1e1900 */
[----:B--2--5:R-:W-:Y:S02]  /*20350*/  IADD3 R16, -R0, R4, RZ ;  /* 0x0000000400107210 */ /* 0x024fe40007ffe1ff */
.L_x_2433:
[----:B------:R-:W2:Y:S01]  /*20360*/  LDL R33, [R1+0x30] ;  /* 0x0000300001217983 */ /* 0x000ea20000100800 */
[----:B-1----:R-:W-:Y:S01]  /*20370*/  IMAD.MOV.U32 R4, RZ, RZ, 0x368 ;  /* 0x00000368ff047424 */ /* 0x002fe200078e00ff */
[----:B------:R-:W-:Y:S01]  /*20380*/  ISETP.GT.AND P2, PT, R3, 0x1, PT ;  /* 0x000000010300780c */ /* 0x000fe20003f44270 */
[----:B------:R-:W-:Y:S01]  /*20390*/  IMAD.MOV.U32 R12, RZ, RZ, c[0x0][0x4e8] ;  /* 0x00013a00ff0c7624 */ /* 0x000fe200078e00ff */
[----:B------:R-:W-:Y:S01]  /*203a0*/  ISETP.NE.U32.AND P0, PT, RZ, c[0x0][0x500], PT ;  /* 0x00014000ff007a0c */ /* 0x000fe20003f05070 */
[----:B------:R-:W1:Y:S01]  /*203b0*/  S2R R34, SR_TID.X ;  /* 0x0000000000227919 */ /* 0x000e620000002100 */
[----:B------:R-:W-:-:S02]  /*203c0*/  SEL R4, R4, 0x328, P2 ;  /* 0x0000032804047807 */ /* 0x000fc40001000000 */
[----:B------:R-:W-:Y:S02]  /*203d0*/  ISETP.NE.AND.EX P0, PT, RZ, c[0x0][0x504], PT, P0 ;  /* 0x00014100ff007a0c */ /* 0x000fe40003f05300 */
[----:B------:R3:W4:Y:S01]  /*203e0*/  LDC.64 R6, c[0x0][R4+0x170] ;  /* 0x00005c0004067b82 */ /* 0x0007220000000a00 */
[----:B------:R-:W-:Y:S02]  /*203f0*/  SHF.R.S32.HI R3, RZ, 0x1f, R239 ;  /* 0x0000001fff037819 */ /* 0x000fe400000114ef */
[----:B------:R-:W-:Y:S02]  /*20400*/  SEL R0, R239, RZ, !P0 ;  /* 0x000000ffef007207 */ /* 0x000fe40004000000 */
[----:B------:R-:W-:Y:S02]  /*20410*/  LOP3.LUT R5, R238, 0xffff, RZ, 0xc0, !PT ;  /* 0x0000ffffee057812 */ /* 0x000fe400078ec0ff */
[----:B------:R-:W-:Y:S01]  /*20420*/  ISETP.NE.AND P5, PT, R12, 0x1, PT ;  /* 0x000000010c00780c */ /* 0x000fe20003fa5270 */
[----:B------:R3:W4:Y:S08]  /*20430*/  LDC.64 R8, c[0x0][R4+0x168] ;  /* 0x00005a0004087b82 */ /* 0x0007300000000a00 */
[----:B------:R3:W4:Y:S01]  /*20440*/  LDC.64 R18, c[0x0][R4+0x178] ;  /* 0x00005e0004127b82 */ /* 0x0007220000000a00 */
[----:B-1----:R-:W-:-:S04]  /*20450*/  SHF.R.S32.HI R23, RZ, 0x1f, R34 ;  /* 0x0000001fff177819 */ /* 0x002fc80000011422 */
[----:B------:R-:W-:-:S03]  /*20460*/  LEA.HI R23, R23, R34, RZ, 0x5 ;  /* 0x0000002217177211 */ /* 0x000fc600078f28ff */
[----:B------:R3:W1:Y:S01]  /*20470*/  LDC.64 R20, c[0x0][R4+0x160] ;  /* 0x0000580004147b82 */ /* 0x0006620000000a00 */
[----:B------:R-:W-:-:S05]  /*20480*/  LOP3.LUT R23, R23, 0xffffffe0, RZ, 0xc0, !PT ;  /* 0xffffffe017177812 */ /* 0x000fca00078ec0ff */
[----:B------:R-:W-:Y:S01]  /*20490*/  IMAD.IADD R23, R34, 0x1, -R23 ;  /* 0x0000000122177824 */ /* 0x000fe200078e0a17 */
[----:B---3--:R-:W-:Y:S01]  /*204a0*/  SEL R4, R3, RZ, !P0 ;  /* 0x000000ff03047207 */ /* 0x008fe20004000000 */
[----:B----4-:R-:W-:-:S04]  /*204b0*/  IMAD R3, R7, R0, RZ ;  /* 0x0000000007037224 */ /* 0x010fc800078e02ff */
[C---:B------:R-:W-:Y:S02]  /*204c0*/  IMAD R4, R6.reuse, R4, R3 ;  /* 0x0000000406047224 */ /* 0x040fe400078e0203 */
[----:B------:R-:W-:-:S04]  /*204d0*/  IMAD.WIDE.U32 R6, R6, R0, RZ ;  /* 0x0000000006067225 */ /* 0x000fc800078e00ff */
[-C--:B------:R-:W-:Y:S02]  /*204e0*/  IMAD R3, R9, R5.reuse, RZ ;  /* 0x0000000509037224 */ /* 0x080fe400078e02ff */
[----:B------:R-:W-:-:S04]  /*204f0*/  IMAD.WIDE.U32 R8, R8, R5, RZ ;  /* 0x0000000508087225 */ /* 0x000fc800078e00ff */
[----:B------:R-:W-:Y:S01]  /*20500*/  IMAD.IADD R14, R9, 0x1, R3 ;  /* 0x00000001090e7824 */ /* 0x000fe200078e0203 */
[----:B-----5:R-:W-:Y:S01]  /*20510*/  IADD3 R12, P4, P3, R6, R8, R2 ;  /* 0x00000008060c7210 */ /* 0x020fe20007b9e002 */
[----:B------:R-:W-:Y:S01]  /*20520*/  IMAD.IADD R3, R240, 0x1, R227 ;  /* 0x00000001f0037824 */ /* 0x000fe200078e02e3 */
[----:B------:R-:W-:Y:S01]  /*20530*/  SEL R6, R245, RZ, P2 ;  /* 0x000000fff5067207 */ /* 0x000fe20001000000 */
[----:B------:R-:W-:Y:S02]  /*20540*/  IMAD.IADD R15, R7, 0x1, R4 ;  /* 0x00000001070f7824 */ /* 0x000fe400078e0204 */
[----:B------:R-:W-:-:S04]  /*20550*/  @P5 IMAD.HI.U32 R8, R3, c[0x0][0x4ec], RZ ;  /* 0x00013b0003085a27 */ /* 0x000fc800078e00ff */
[-C--:B------:R-:W-:Y:S02]  /*20560*/  IMAD R9, R19, R6.reuse, RZ ;  /* 0x0000000613097224 */ /* 0x080fe400078e02ff */
[----:B------:R-:W-:Y:S01]  /*20570*/  IMAD.MOV.U32 R4, RZ, RZ, R3 ;  /* 0x000000ffff047224 */ /* 0x000fe200078e0003 */
[----:B------:R-:W-:Y:S01]  /*20580*/  @P5 SHF.R.U32.HI R4, RZ, c[0x0][0x4f0], R8 ;  /* 0x00013c00ff045a19 */ /* 0x000fe20000011608 */
[----:B------:R-:W-:Y:S01]  /*20590*/  IMAD.WIDE.U32 R6, R18, R6, RZ ;  /* 0x0000000612067225 */ /* 0x000fe200078e00ff */
[----:B------:R-:W-:-:S03]  /*205a0*/  SHF.R.S32.HI R8, RZ, 0x1f, R2 ;  /* 0x0000001fff087819 */ /* 0x000fc60000011402 */
[----:B------:R-:W-:Y:S01]  /*205b0*/  IMAD.IADD R13, R7, 0x1, R9 ;  /* 0x00000001070d7824 */ /* 0x000fe200078e0209 */
[----:B------:R-:W-:Y:S01]  /*205c0*/  IADD3 R6, P1, P0, R4, R12, R6 ;  /* 0x0000000c04067210 */ /* 0x000fe2000783e006 */
[--C-:B------:R-:W-:Y:S01]  /*205d0*/  IMAD.MOV R7, RZ, RZ, -R4.reuse ;  /* 0x000000ffff077224 */ /* 0x100fe200078e0a04 */
[----:B------:R-:W-:Y:S02]  /*205e0*/  SHF.R.S32.HI R9, RZ, 0x1f, R4 ;  /* 0x0000001fff097819 */ /* 0x000fe40000011404 */
[----:B------:R-:W-:Y:S01]  /*205f0*/  IADD3.X R12, R15, R14, R8, P4, P3 ;  /* 0x0000000e0f0c7210 */ /* 0x000fe200027e6408 */
[----:B------:R-:W-:-:S03]  /*20600*/  IMAD R4, R7, c[0x0][0x4e8], R3 ;  /* 0x00013a0007047a24 */ /* 0x000fc600078e0203 */
[----:B------:R-:W-:Y:S01]  /*20610*/  IADD3.X R7, R9, R12, R13, P1, P0 ;  /* 0x0000000c09077210 */ /* 0x000fe20000fe040d */
[-C--:B-1----:R-:W-:Y:S01]  /*20620*/  IMAD R9, R21, R4.reuse, RZ ;  /* 0x0000000415097224 */ /* 0x082fe200078e02ff */
[----:B------:R-:W-:Y:S01]  /*20630*/  SHF.R.S32.HI R12, RZ, 0x1f, R4 ;  /* 0x0000001fff0c7819 */ /* 0x000fe20000011404 */
[----:B------:R-:W-:Y:S02]  /*20640*/  IMAD.MOV.U32 R13, RZ, RZ, c[0x0][0x4ac] ;  /* 0x00012b00ff0d7624 */ /* 0x000fe400078e00ff */
[----:B------:R-:W-:-:S03]  /*20650*/  IMAD.WIDE.U32 R6, R20, R4, R6 ;  /* 0x0000000414067225 */ /* 0x000fc600078e0006 */
[----:B------:R-:W-:Y:S01]  /*20660*/  SEL R13, R13, c[0x0][0x454], P2 ;  /* 0x000115000d0d7a07 */ /* 0x000fe20001000000 */
[----:B------:R-:W-:Y:S02]  /*20670*/  IMAD R9, R20, R12, R9 ;  /* 0x0000000c14097224 */ /* 0x000fe400078e0209 */
[----:B------:R-:W-:Y:S02]  /*20680*/  IMAD.MOV.U32 R12, RZ, RZ, c[0x0][0x4a8] ;  /* 0x00012a00ff0c7624 */ /* 0x000fe400078e00ff */
[----:B------:R-:W-:-:S03]  /*20690*/  IMAD.IADD R4, R7, 0x1, R9 ;  /* 0x0000000107047824 */ /* 0x000fc600078e0209 */
[----:B------:R-:W-:-:S04]  /*206a0*/  SEL R12, R12, c[0x0][0x450], P2 ;  /* 0x000114000c0c7a07 */ /* 0x000fc80001000000 */
        /* <DEDUP_REMOVED lines=19> */
[----:B------:R-:W-:Y:S01]  /*207e0*/  LEA R23, R217, R232, 0x5 ;  /* 0x000000e8d9177211 */ /* 0x000fe200078e28ff */
[----:B------:R-:W-:Y:S01]  /*207f0*/  IMAD.WIDE.U32 R6, R2, c[0x0][0x3a0], RZ ;  /* 0x0000e80002067a25 */ /* 0x000fe200078e00ff */
[----:B------:R-:W-:Y:S01]  /*20800*/  SHF.R.S32.HI R9, RZ, 0x1f, R0 ;  /* 0x0000001fff097819 */ /* 0x000fe20000011400 */
[----:B------:R1:W3:Y:S01]  /*20810*/  LDS.128 R24, [R144+0x80] ;  /* 0x0000800090187984 */ /* 0x0002e20000000c00 */
[-C--:B--2---:R-:W-:Y:S01]  /*20820*/  IADD3 R12, R232, R227.reuse, RZ ;  /* 0x000000e3e80c7210 */ /* 0x084fe20007ffe0ff */
[----:B------:R-:W-:Y:S01]  /*20830*/  IMAD R2, R2, c[0x0][0x3a4], R8 ;  /* 0x0000e90002027a24 */ /* 0x000fe200078e0208 */
[----:B------:R-:W-:Y:S01]  /*20840*/  IADD3 R8, R23, R227, RZ ;  /* 0x000000e317087210 */ /* 0x000fe20007ffe0ff */
        /* <DEDUP_REMOVED lines=38> */
.L_x_2527:
[----:B------:R-:W-:Y:S05]  /*20ab0*/  BRA.DIV ~URZ, `(.L_x_2436) ;  /* 0x00005fe27f007947 */ /* 0x000fea000b800000 */
[----:B------:R4:W2:Y:S02]  /*20ac0*/  SHFL.IDX PT, R0, R14, RZ, 0x181f ;  /* 0x00181fff0e007589 */ /* 0x0008a400000e0000 */
.L_x_2528:
        /* <DEDUP_REMOVED lines=8> */
[----:B------:R-:W-:Y:S02]  /*20b50*/  @!P0 LEA R2, P3, R196, R0, 0x1 ;  /* 0x00000000c4028211 */ /* 0x000fe400078608ff */
[-C--:B---3--:R-:W-:Y:S02]  /*20b60*/  @!P2 LEA.HI.X R9, R200, R5.reuse, R201, 0x1, P5 ;  /* 0x00000005c809a211 */ /* 0x088fe400028f0cc9 */
[-C--:B------:R-:W-:Y:S02]  /*20b70*/  @!P1 LEA.HI.X R7, R202, R5.reuse, R213, 0x1, P4 ;  /* 0x00000005ca079211 */ /* 0x080fe400020f0cd5 */
[----:B------:R-:W-:Y:S01]  /*20b80*/  @!P0 LEA.HI.X R3, R196, R5, R212, 0x1, P3 ;  /* 0x00000005c4038211 */ /* 0x000fe200018f0cd4 */
[----:B------:R2:W-:Y:S04]  /*20b90*/  @!P2 ST.E.128 [R8.64], R24 ;  /* 0x000000180800a985 */ /* 0x0005e8000c101d0c */
[----:B-1----:R2:W-:Y:S04]  /*20ba0*/  @!P1 ST.E.128 [R6.64], R20 ;  /* 0x0000001406009985 */ /* 0x0025e8000c101d0c */
[----:B------:R2:W-:Y:S02]  /*20bb0*/  @!P0 ST.E.128 [R2.64], R16 ;  /* 0x0000001002008985 */ /* 0x0005e4000c101d0c */
.L_x_2438:
[----:B------:R-:W-:Y:S05]  /*20bc0*/  BSYNC B0 ;  /* 0x0000000000007941 */ /* 0x000fea0003800000 */
.L_x_2437:
[----:B------:R-:W-:Y:S05]  /*20bd0*/  BRA.DIV ~URZ, `(.L_x_2439) ;  /* 0x00005f327f007947 */ /* 0x000fea000b800000 */
[----:B---3--:R3:W4:Y:S04]  /*20be0*/  SHFL.IDX PT, R5, R13, 0x1, 0x181f ;  /* 0x00381f000d057f89 */ /* 0x00872800000e0000 */
[----:B--2---:R3:W2:Y:S02]  /*20bf0*/  SHFL.IDX PT, R0, R14, 0x1, 0x181f ;  /* 0x00381f000e007f89 */ /* 0x0046a400000e0000 */
.L_x_2529:
        /* <DEDUP_REMOVED lines=9> */
[----:B------:R-:W-:Y:S02]  /*20c90*/  @!P0 LEA R2, P3, R196, R0, 0x1 ;  /* 0x00000000c4028211 */ /* 0x000fe400078608ff */
[-C--:B----4-:R-:W-:Y:S02]  /*20ca0*/  @!P2 LEA.HI.X R9, R200, R5.reuse, R201, 0x1, P5 ;  /* 0x00000005c809a211 */ /* 0x090fe400028f0cc9 */
[-C--:B------:R-:W-:Y:S02]  /*20cb0*/  @!P1 LEA.HI.X R7, R202, R5.reuse, R213, 0x1, P4 ;  /* 0x00000005ca079211 */ /* 0x080fe400020f0cd5 */
[----:B------:R-:W-:Y:S01]  /*20cc0*/  @!P0 LEA.HI.X R3, R196, R5, R212, 0x1, P3 ;  /* 0x00000005c4038211 */ /* 0x000fe200018f0cd4 */
[----:B------:R2:W-:Y:S04]  /*20cd0*/  @!P2 ST.E.128 [R8.64], R40 ;  /* 0x000000280800a985 */ /* 0x0005e8000c101d0c */
[----:B-1----:R2:W-:Y:S04]  /*20ce0*/  @!P1 ST.E.128 [R6.64], R36 ;  /* 0x0000002406009985 */ /* 0x0025e8000c101d0c */
[----:B------:R2:W-:Y:S02]  /*20cf0*/  @!P0 ST.E.128 [R2.64], R28 ;  /* 0x0000001c02008985 */ /* 0x0005e4000c101d0c */
.L_x_2441:
[----:B------:R-:W-:Y:S05]  /*20d00*/  BSYNC B0 ;  /* 0x0000000000007941 */ /* 0x000fea0003800000 */
.L_x_2440:
[----:B------:R-:W-:Y:S05]  /*20d10*/  BRA.DIV ~URZ, `(.L_x_2442) ;  /* 0x00005ec27f007947 */ /* 0x000fea000b800000 */
[----:B----4-:R4:W3:Y:S02]  /*20d20*/  SHFL.IDX PT, R5, R13, 0x2, 0x181f ;  /* 0x00581f000d057f89 */ /* 0x0108e400000e0000 */
.L_x_2530:
[----:B------:R-:W-:Y:S05]  /*20d30*/  BRA.DIV ~URZ, `(.L_x_2443) ;  /* 0x00005f127f007947 */ /* 0x000fea000b800000 */
[----:B--2---:R2:W4:Y:S02]  /*20d40*/  SHFL.IDX PT, R0, R14, 0x2, 0x181f ;  /* 0x00581f000e007f89 */ /* 0x00452400000e0000 */
.L_x_2531:
        /* <DEDUP_REMOVED lines=16> */
.L_x_2445:
[----:B------:R-:W-:Y:S05]  /*20e50*/  BSYNC B0 ;  /* 0x0000000000007941 */ /* 0x000fea0003800000 */
.L_x_2444:
[----:B------:R-:W-:Y:S05]  /*20e60*/  BRA.DIV ~URZ, `(.L_x_2446) ;  /* 0x00005e527f007947 */ /* 0x000fea000b800000 */
[----:B---3--:R3:W2:Y:S04]  /*20e70*/  SHFL.IDX PT, R6, R13, 0x3, 0x181f ;  /* 0x00781f000d067f89 */ /* 0x0086a800000e0000 */
[----:B----4-:R3:W4:Y:S02]  /*20e80*/  SHFL.IDX PT, R0, R14, 0x3, 0x181f ;  /* 0x00781f000e007f89 */ /* 0x01072400000e0000 */
.L_x_2532:
        /* <DEDUP_REMOVED lines=17> */
.L_x_2434:
        /* <DEDUP_REMOVED lines=33> */
.L_x_2533:
[----:B------:R-:W-:Y:S05]  /*211b0*/  BRA.DIV ~URZ, `(.L_x_2449) ;  /* 0x00005c427f007947 */ /* 0x000fea000b800000 */
[----:B------:R4:W1:Y:S02]  /*211c0*/  SHFL.IDX PT, R0, R14, RZ, 0x1c1f ;  /* 0x001c1fff0e007589 */ /* 0x00086400000e0000 */
.L_x_2534:
        /* <DEDUP_REMOVED lines=9> */
[----:B------:R-:W-:Y:S02]  /*21260*/  ISETP.GE.AND P4, PT, R8, c[0x0][0x3c8], PT ;  /* 0x0000f20008007a0c */ /* 0x000fe40003f86270 */
[----:B-1----:R-:W-:Y:S02]  /*21270*/  @!P1 LEA R2, P5, R214, R0, 0x2 ;  /* 0x00000000d6029211 */ /* 0x002fe400078a10ff */
[----:B------:R-:W-:Y:S02]  /*21280*/  SHF.R.S32.HI R12, RZ, 0x1f, R214 ;  /* 0x0000001fff0c7819 */ /* 0x000fe400000114d6 */
[----:B------:R-:W-:-:S02]  /*21290*/  SHF.R.S32.HI R13, RZ, 0x1f, R13 ;  /* 0x0000001fff0d7819 */ /* 0x000fc4000001140d */
[C---:B------:R-:W-:Y:S02]  /*212a0*/  @!P0 LEA R6, P2, R9.reuse, R0, 0x2 ;  /* 0x0000000009068211 */ /* 0x040fe400078410ff */
[CC--:B---3--:R-:W-:Y:S02]  /*212b0*/  @!P1 LEA.HI.X R3, R214.reuse, R4.reuse, R12, 0x2, P5 ;  /* 0x00000004d6039211 */ /* 0x0c8fe400028f140c */
[C---:B------:R-:W-:Y:S02]  /*212c0*/  IADD3 R12, R214.reuse, 0x20, RZ ;  /* 0x00000020d60c7810 */ /* 0x040fe40007ffe0ff */
[----:B------:R-:W-:Y:S01]  /*212d0*/  @!P0 LEA.HI.X R7, R9, R4, R13, 0x2, P2 ;  /* 0x0000000409078211 */ /* 0x000fe200010f140d */
[----:B------:R1:W-:Y:S01]  /*212e0*/  @!P1 ST.E.64 [R2.64], R136 ;  /* 0x0000008802009985 */ /* 0x0003e2000c101b0c */
[C---:B------:R-:W-:Y:S02]  /*212f0*/  IADD3 R17, R214.reuse, 0x10, RZ ;  /* 0x00000010d6117810 */ /* 0x040fe40007ffe0ff */
[----:B------:R-:W-:Y:S01]  /*21300*/  IADD3 R9, R214, 0x28, RZ ;  /* 0x00000028d6097810 */ /* 0x000fe20007ffe0ff */
[----:B------:R2:W-:Y:S01]  /*21310*/  @!P0 ST.E.64 [R6.64], R28 ;  /* 0x0000001c06008985 */ /* 0x0005e2000c101b0c */
[----:B------:R-:W-:-:S02]  /*21320*/  ISETP.GE.AND P2, PT, R12, c[0x0][0x3c8], PT ;  /* 0x0000f2000c007a0c */ /* 0x000fc40003f46270 */
[C---:B------:R-:W-:Y:S02]  /*21330*/  IADD3 R13, R214.reuse, 0x18, RZ ;  /* 0x00000018d60d7810 */ /* 0x040fe40007ffe0ff */
[----:B------:R-:W-:Y:S02]  /*21340*/  SHF.R.S32.HI R17, RZ, 0x1f, R17 ;  /* 0x0000001fff117819 */ /* 0x000fe40000011411 */
[----:B------:R-:W-:Y:S02]  /*21350*/  ISETP.GE.AND P1, PT, R9, c[0x0][0x3c8], PT ;  /* 0x0000f20009007a0c */ /* 0x000fe40003f26270 */
[----:B------:R-:W-:Y:S02]  /*21360*/  SHF.R.S32.HI R13, RZ, 0x1f, R13 ;  /* 0x0000001fff0d7819 */ /* 0x000fe4000001140d */
[C---:B------:R-:W-:Y:S02]  /*21370*/  IADD3 R19, R214.reuse, 0x60, RZ ;  /* 0x00000060d6137810 */ /* 0x040fe40007ffe0ff */
[----:B------:R-:W-:-:S02]  /*21380*/  IADD3 R18, R214, 0x70, RZ ;  /* 0x00000070d6127810 */ /* 0x000fc40007ffe0ff */
[----:B------:R-:W-:Y:S02]  /*21390*/  SHF.R.S32.HI R19, RZ, 0x1f, R19 ;  /* 0x0000001fff137819 */ /* 0x000fe40000011413 */
[----:B------:R-:W-:Y:S02]  /*213a0*/  ISETP.GE.AND P6, PT, R252, c[0x0][0x3c8], PT ;  /* 0x0000f200fc007a0c */ /* 0x000fe40003fc6270 */
[-C--:B-1----:R-:W-:Y:S02]  /*213b0*/  @!P3 LEA R2, P5, R16, R0.reuse, 0x2 ;  /* 0x000000001002b211 */ /* 0x082fe400078a10ff */
[----:B--2---:R-:W-:Y:S02]  /*213c0*/  @!P4 LEA R6, P0, R8, R0, 0x2 ;  /* 0x000000000806c211 */ /* 0x004fe400078010ff */
[-C--:B------:R-:W-:Y:S02]  /*213d0*/  @!P3 LEA.HI.X R3, R16, R4.reuse, R17, 0x2, P5 ;  /* 0x000000041003b211 */ /* 0x080fe400028f1411 */
[----:B------:R-:W-:-:S02]  /*213e0*/  @!P4 LEA.HI.X R7, R8, R4, R13, 0x2, P0 ;  /* 0x000000040807c211 */ /* 0x000fc400000f140d */
[C---:B------:R-:W-:Y:S01]  /*213f0*/  IADD3 R16, R214.reuse, 0x30, RZ ;  /* 0x00000030d6107810 */ /* 0x040fe20007ffe0ff */
[----:B------:R1:W-:Y:S01]  /*21400*/  @!P3 ST.E.64 [R2.64], R30 ;  /* 0x0000001e0200b985 */ /* 0x0003e2000c101b0c */
[C---:B------:R-:W-:Y:S02]  /*21410*/  IADD3 R17, R214.reuse, 0x20, RZ ;  /* 0x00000020d6117810 */ /* 0x040fe40007ffe0ff */
[----:B------:R-:W-:Y:S01]  /*21420*/  IADD3 R8, R214, 0x38, RZ ;  /* 0x00000038d6087810 */ /* 0x000fe20007ffe0ff */
[----:B------:R2:W-:Y:S01]  /*21430*/  @!P4 ST.E.64 [R6.64], R36 ;  /* 0x000000240600c985 */ /* 0x0005e2000c101b0c */
[----:B------:R-:W-:Y:S02]  /*21440*/  ISETP.GE.AND P3, PT, R16, c[0x0][0x3c8], PT ;  /* 0x0000f20010007a0c */ /* 0x000fe40003f66270 */
[----:B------:R-:W-:Y:S02]  /*21450*/  SHF.R.S32.HI R17, RZ, 0x1f, R17 ;  /* 0x0000001fff117819 */ /* 0x000fe40000011411 */
[----:B------:R-:W-:-:S02]  /*21460*/  IADD3 R13, R214, 0x28, RZ ;  /* 0x00000028d60d7810 */ /* 0x000fc40007ffe0ff */
[----:B------:R-:W-:Y:S02]  /*21470*/  ISETP.GE.AND P4, PT, R8, c[0x0][0x3c8], PT ;  /* 0x0000f20008007a0c */ /* 0x000fe40003f86270 */
[----:B------:R-:W-:Y:S02]  /*21480*/  SHF.R.S32.HI R13, RZ, 0x1f, R13 ;  /* 0x0000001fff0d7819 */ /* 0x000fe4000001140d */
[CC--:B-1----:R-:W-:Y:S02]  /*21490*/  @!P2 LEA R2, P5, R12.reuse, R0.reuse, 0x2 ;  /* 0x000000000c02a211 */ /* 0x0c2fe400078a10ff */
[----:B--2---:R-:W-:Y:S02]  /*214a0*/  @!P1 LEA R6, P0, R9, R0, 0x2 ;  /* 0x0000000009069211 */ /* 0x004fe400078010ff */
[----:B------:R-:W-:Y:S02]  /*214b0*/  @!P2 LEA.HI.X R3, R12, R4, R17, 0x2, P5 ;  /* 0x000000040c03a211 */ /* 0x000fe400028f1411 */
[----:B------:R-:W-:-:S02]  /*214c0*/  IADD3 R12, R214, 0x40, RZ ;  /* 0x00000040d60c7810 */ /* 0x000fc40007ffe0ff */
[----:B------:R-:W-:Y:S01]  /*214d0*/  @!P1 LEA.HI.X R7, R9, R4, R13, 0x2, P0 ;  /* 0x0000000409079211 */ /* 0x000fe200000f140d */
[----:B------:R1:W-:Y:S01]  /*214e0*/  @!P2 ST.E.64 [R2.64], R38 ;  /* 0x000000260200a985 */ /* 0x0003e2000c101b0c */
[C---:B------:R-:W-:Y:S02]  /*214f0*/  IADD3 R17, R214.reuse, 0x30, RZ ;  /* 0x00000030d6117810 */ /* 0x040fe40007ffe0ff */
[----:B------:R-:W-:Y:S01]  /*21500*/  IADD3 R9, R214, 0x48, RZ ;  /* 0x00000048d6097810 */ /* 0x000fe20007ffe0ff */
[----:B------:R2:W-:Y:S01]  /*21510*/  @!P1 ST.E.64 [R6.64], R104 ;  /* 0x0000006806009985 */ /* 0x0005e2000c101b0c */
[----:B------:R-:W-:Y:S02]  /*21520*/  ISETP.GE.AND P2, PT, R12, c[0x0][0x3c8], PT ;  /* 0x0000f2000c007a0c */ /* 0x000fe40003f46270 */
[----:B------:R-:W-:Y:S02]  /*21530*/  IADD3 R13, R214, 0x38, RZ ;  /* 0x00000038d60d7810 */ /* 0x000fe40007ffe0ff */
[----:B------:R-:W-:-:S02]  /*21540*/  SHF.R.S32.HI R17, RZ, 0x1f, R17 ;  /* 0x0000001fff117819 */ /* 0x000fc40000011411 */
[----:B------:R-:W-:Y:S02]  /*21550*/  ISETP.GE.AND P1, PT, R9, c[0x0][0x3c8], PT ;  /* 0x0000f20009007a0c */ /* 0x000fe40003f26270 */
[----:B------:R-:W-:Y:S02]  /*21560*/  SHF.R.S32.HI R13, RZ, 0x1f, R13 ;  /* 0x0000001fff0d7819 */ /* 0x000fe4000001140d */
        /* <DEDUP_REMOVED lines=34> */
[----:B------:R-:W-:Y:S02]  /*21790*/  IADD3 R17, R214, 0x68, RZ ;  /* 0x00000068d6117810 */ /* 0x000fe40007ffe0ff */
[----:B------:R-:W-:Y:S01]  /*217a0*/  ISETP.GE.AND P3, PT, R18, c[0x0][0x3c8], PT ;  /* 0x0000f20012007a0c */ /* 0x000fe20003f66270 */
[----:B------:R2:W-:Y:S01]  /*217b0*/  @!P4 ST.E.64 [R6.64], R52 ;  /* 0x000000340600c985 */ /* 0x0005e2000c101b0c */
[----:B------:R-:W-:Y:S02]  /*217c0*/  ISETP.GE.AND P4, PT, R16, c[0x0][0x3c8], PT ;  /* 0x0000f20010007a0c */ /* 0x000fe40003f86270 */
[----:B------:R-:W-:Y:S02]  /*217d0*/  SHF.R.S32.HI R17, RZ, 0x1f, R17 ;  /* 0x0000001fff117819 */ /* 0x000fe40000011411 */
[----:B------:R-:W-:-:S04]  /*217e0*/  @!P1 LEA R8, P0, R13, R0, 0x2 ;  /* 0x000000000d089211 */ /* 0x000fc800078010ff */
        /* <DEDUP_REMOVED lines=13> */
[----:B------:R-:W-:-:S04]  /*218c0*/  SHF.R.S32.HI R19, RZ, 0x1f, R19 ;  /* 0x0000001fff137819 */ /* 0x000fc80000011413 */
[----:B------:R-:W-:Y:S02]  /*218d0*/  @!P3 LEA.HI.X R7, R18, R4, R19, 0x2, P5 ;  /* 0x000000041207b211 */ /* 0x000fe400028f1413 */
[----:B------:R-:W-:Y:S02]  /*218e0*/  ISETP.GE.AND P5, PT, R251, c[0x0][0x3c8], PT ;  /* 0x0000f200fb007a0c */ /* 0x000fe40003fa6270 */
[----:B------:R-:W-:Y:S01]  /*218f0*/  SHF.R.S32.HI R18, RZ, 0x1f, R249 ;  /* 0x0000001fff127819 */ /* 0x000fe200000114f9 */
[----:B------:R3:W-:Y:S01]  /*21900*/  @!P3 ST.E.64 [R6.64], R64 ;  /* 0x000000400600b985 */ /* 0x0007e2000c101b0c */
[----:B-1----:R-:W-:-:S04]  /*21910*/  @!P4 LEA R2, P0, R16, R0, 0x2 ;  /* 0x000000001002c211 */ /* 0x002fc800078010ff */
[----:B------:R-:W-:Y:S02]  /*21920*/  @!P4 LEA.HI.X R3, R16, R4, R17, 0x2, P0 ;  /* 0x000000041003c211 */ /* 0x000fe400000f1411 */
[----:B------:R-:W-:Y:S02]  /*21930*/  IADD3 R17, R214, 0x80, RZ ;  /* 0x00000080d6117810 */ /* 0x000fe40007ffe0ff */
[----:B--2---:R-:W-:Y:S01]  /*21940*/  @!P2 LEA R8, P0, R12, R0, 0x2 ;  /* 0x000000000c08a211 */ /* 0x004fe200078010ff */
[----:B------:R1:W-:Y:S01]  /*21950*/  @!P4 ST.E.64 [R2.64], R68 ;  /* 0x000000440200c985 */ /* 0x0003e2000c101b0c */
[----:B------:R-:W-:Y:S02]  /*21960*/  SHF.R.S32.HI R17, RZ, 0x1f, R17 ;  /* 0x0000001fff117819 */ /* 0x000fe40000011411 */
[----:B------:R-:W-:Y:S02]  /*21970*/  IADD3 R16, R214, 0x88, RZ ;  /* 0x00000088d6107810 */ /* 0x000fe40007ffe0ff */
[----:B------:R-:W-:-:S02]  /*21980*/  @!P2 LEA.HI.X R9, R12, R4, R17, 0x2, P0 ;  /* 0x000000040c09a211 */ /* 0x000fc400000f1411 */
[----:B------:R-:W-:Y:S02]  /*21990*/  SHF.R.S32.HI R16, RZ, 0x1f, R16 ;  /* 0x0000001fff107819 */ /* 0x000fe40000011410 */
[----:B---3--:R-:W-:Y:S01]  /*219a0*/  @!P6 LEA R6, P0, R252, R0, 0x2 ;  /* 0x00000000fc06e211 */ /* 0x008fe200078010ff */
[----:B------:R-:W-:Y:S01]  /*219b0*/  @!P2 ST.E.64 [R8.64], R120 ;  /* 0x000000780800a985 */ /* 0x000fe2000c101b0c */
[----:B------:R-:W-:Y:S02]  /*219c0*/  SHF.R.S32.HI R12, RZ, 0x1f, R252 ;  /* 0x0000001fff0c7819 */ /* 0x000fe400000114fc */
[----:B------:R-:W-:Y:S02]  /*219d0*/  ISETP.GE.AND P4, PT, R250, c[0x0][0x3c8], PT ;  /* 0x0000f200fa007a0c */ /* 0x000fe40003f86270 */
[----:B------:R-:W-:Y:S02]  /*219e0*/  ISETP.GE.AND P2, PT, R249, c[0x0][0x3c8], PT ;  /* 0x0000f200f9007a0c */ /* 0x000fe40003f46270 */
[----:B------:R-:W-:-:S02]  /*219f0*/  @!P6 LEA.HI.X R7, R252, R4, R12, 0x2, P0 ;  /* 0x00000004fc07e211 */ /* 0x000fc400000f140c */
[----:B------:R-:W-:Y:S02]  /*21a00*/  ISETP.GE.AND P0, PT, R247, c[0x0][0x3c8], PT ;  /* 0x0000f200f7007a0c */ /* 0x000fe40003f06270 */
[----:B------:R-:W-:Y:S02]  /*21a10*/  SHF.R.S32.HI R12, RZ, 0x1f, R251 ;  /* 0x0000001fff0c7819 */ /* 0x000fe400000114fb */
[----:B------:R-:W-:Y:S02]  /*21a20*/  SHF.R.S32.HI R17, RZ, 0x1f, R248 ;  /* 0x0000001fff117819 */ /* 0x000fe400000114f8 */
[----:B-1----:R-:W-:-:S04]  /*21a30*/  @!P1 LEA R2, P3, R13, R0, 0x2 ;  /* 0x000000000d029211 */ /* 0x002fc800078610ff */
        /* <DEDUP_REMOVED lines=21> */
.L_x_2451:
[----:B------:R-:W-:Y:S05]  /*21b90*/  BSYNC B0 ;  /* 0x0000000000007941 */ /* 0x000fea0003800000 */
.L_x_2450:
[----:B------:R-:W-:Y:S05]  /*21ba0*/  BRA.DIV ~URZ, `(.L_x_2452) ;  /* 0x000052c27f007947 */ /* 0x000fea000b800000 */
[----:B---3--:R3:W2:Y:S04]  /*21bb0*/  SHFL.IDX PT, R4, R5, 0x1, 0x1c1f ;  /* 0x003c1f0005047f89 */ /* 0x0086a800000e0000 */
[----:B-1----:R3:W1:Y:S02]  /*21bc0*/  SHFL.IDX PT, R0, R14, 0x1, 0x1c1f ;  /* 0x003c1f000e007f89 */ /* 0x00266400000e0000 */
.L_x_2535:
[----:B------:R-:W-:-:S13]  /*21bd0*/  ISETP.NE.AND P0, PT, R15, RZ, PT ;  /* 0x000000ff0f00720c */ /* 0x000fda0003f05270 */
[----:B------:R-:W-:Y:S05]  /*21be0*/  @P0 BRA `(.L_x_2447) ;  /* 0x0000165000000947 */ /* 0x000fea0003800000 */
[C---:B------:R-:W-:Y:S02]  /*21bf0*/  ISETP.GE.AND P4, PT, R214.reuse, c[0x0][0x3c8], PT ;  /* 0x0000f200d6007a0c */ /* 0x040fe40003f86270 */
[C---:B--2---:R-:W-:Y:S02]  /*21c00*/  IADD3 R17, R214.reuse, 0x18, RZ ;  /* 0x00000018d6117810 */ /* 0x044fe40007ffe0ff */
[----:B------:R-:W-:Y:S02]  /*21c10*/  IADD3 R8, R214, 0x8, RZ ;  /* 0x00000008d6087810 */ /* 0x000fe40007ffe0ff */
[----:B------:R-:W-:Y:S02]  /*21c20*/  ISETP.GE.AND P1, PT, R17, c[0x0][0x3c8], PT ;  /* 0x0000f20011007a0c */ /* 0x000fe40003f26270 */
[----:B------:R-:W-:Y:S02]  /*21c30*/  ISETP.GE.AND P3, PT, R8, c[0x0][0x3c8], PT ;  /* 0x0000f20008007a0c */ /* 0x000fe40003f66270 */
[----:B------:R-:W-:-:S02]  /*21c40*/  SHF.R.S32.HI R13, RZ, 0x1f, R214 ;  /* 0x0000001fff0d7819 */ /* 0x000fc400000114d6 */
        /* <DEDUP_REMOVED lines=162> */
.L_x_2432:
        /* <DEDUP_REMOVED lines=18> */
.L_x_2453:
        /* <DEDUP_REMOVED lines=42> */
[----:B-1----:R-:W-:Y:S01]  /*22a30*/  IMAD R2, R15, R3, RZ ;  /* 0x000000030f027224 */ /* 0x002fe200078e02ff */
        /* <DEDUP_REMOVED lines=13> */
.L_x_2455:
[----:B------:R-:W-:Y:S05]  /*22b10*/  BSYNC B0 ;  /* 0x0000000000007941 */ /* 0x000fea0003800000 */
.L_x_2454:
[----:B------:R-:W-:-:S13]  /*22b20*/  ISETP.GT.AND P0, PT, R21, 0x1, PT ;  /* 0x000000011500780c */ /* 0x000fda0003f04270 */
[----:B------:R-:W-:Y:S05]  /*22b30*/  @P0 BRA `(.L_x_2447) ;  /* 0x0000070000000947 */ /* 0x000fea0003800000 */
[----:B-1----:R-:W-:Y:S01]  /*22b40*/  MOV R2, c[0x0][0x4e8] ;  /* 0x00013a0000027a02 */ /* 0x002fe20000000f00 */
[----:B------:R-:W-:Y:S01]  /*22b50*/  IMAD R4, R20, c[0x0][0x3a0], RZ ;  /* 0x0000e80014047a24 */ /* 0x000fe200078e02ff */
[----:B------:R-:W-:Y:S02]  /*22b60*/  LEA R5, R217, R232, 0x5 ;  /* 0x000000e8d9057211 */ /* 0x000fe400078e28ff */
[----:B------:R-:W-:Y:S01]  /*22b70*/  ISETP.NE.AND P0, PT, R2, 0x1, PT ;  /* 0x000000010200780c */ /* 0x000fe20003f05270 */
[----:B------:R-:W-:Y:S01]  /*22b80*/  IMAD.WIDE.U32 R2, R0, c[0x0][0x3a0], RZ ;  /* 0x0000e80000027a25 */ /* 0x000fe200078e00ff */
[----:B------:R-:W-:-:S03]  /*22b90*/  IADD3 R13, R232, R227, RZ ;  /* 0x000000e3e80d7210 */ /* 0x000fc60007ffe0ff */
[----:B------:R-:W-:Y:S01]  /*22ba0*/  IMAD R0, R0, c[0x0][0x3a4], R4 ;  /* 0x0000e90000007a24 */ /* 0x000fe200078e0204 */
[----:B------:R-:W-:Y:S01]  /*22bb0*/  IADD3 R4, R5, R227, RZ ;  /* 0x000000e305047210 */ /* 0x000fe20007ffe0ff */
[----:B------:R-:W-:-:S03]  /*22bc0*/  IMAD R5, R23, c[0x0][0x3f0], RZ ;  /* 0x0000fc0017057a24 */ /* 0x000fc600078e02ff */
[----:B------:R-:W-:Y:S01]  /*22bd0*/  IADD3 R3, R3, R0, RZ ;  /* 0x0000000003037210 */ /* 0x000fe20007ffe0ff */
[----:B------:R-:W-:Y:S01]  /*22be0*/  IMAD R7, R9, c[0x0][0x3f4], R5 ;  /* 0x0000fd0009077a24 */ /* 0x000fe200078e0205 */
[----:B------:R-:W-:Y:S01]  /*22bf0*/  MOV R0, R4 ;  /* 0x0000000400007202 */ /* 0x000fe20000000f00 */
[----:B------:R-:W-:-:S04]  /*22c00*/  @P0 IMAD.HI.U32 R6, R4, c[0x0][0x4ec], RZ ;  /* 0x00013b0004060a27 */ /* 0x000fc800078e00ff */
[----:B------:R-:W-:Y:S01]  /*22c10*/  IMAD.WIDE.U32 R2, R8, c[0x0][0x3e8], R2 ;  /* 0x0000fa0008027a25 */ /* 0x000fe200078e0002 */
[----:B------:R-:W-:-:S03]  /*22c20*/  @P0 SHF.R.U32.HI R0, RZ, c[0x0][0x4f0], R6 ;  /* 0x00013c00ff000a19 */ /* 0x000fc60000011606 */
[----:B------:R-:W-:Y:S01]  /*22c30*/  IMAD R3, R8, c[0x0][0x3ec], R3 ;  /* 0x0000fb0008037a24 */ /* 0x000fe200078e0203 */
[----:B------:R-:W-:Y:S02]  /*22c40*/  IADD3 R6, -R0, RZ, RZ ;  /* 0x000000ff00067210 */ /* 0x000fe40007ffe1ff */
[----:B------:R-:W-:Y:S01]  /*22c50*/  SHF.R.S32.HI R5, RZ, 0x1f, R0 ;  /* 0x0000001fff057819 */ /* 0x000fe20000011400 */
[----:B------:R-:W-:-:S04]  /*22c60*/  IMAD.WIDE.U32 R2, R9, c[0x0][0x3f0], R2 ;  /* 0x0000fc0009027a25 */ /* 0x000fc800078e0002 */
[----:B------:R-:W-:Y:S01]  /*22c70*/  IMAD R4, R6, c[0x0][0x4e8], R4 ;  /* 0x00013a0006047a24 */ /* 0x000fe200078e0204 */
[----:B------:R-:W-:Y:S01]  /*22c80*/  IADD3 R3, R3, R7, RZ ;  /* 0x0000000703037210 */ /* 0x000fe20007ffe0ff */
[----:B------:R-:W-:-:S04]  /*22c90*/  IMAD R5, R5, c[0x0][0x3e0], RZ ;  /* 0x0000f80005057a24 */ /* 0x000fc800078e02ff */
[C---:B------:R-:W-:Y:S01]  /*22ca0*/  IMAD R6, R0.reuse, c[0x0][0x3e4], R5 ;  /* 0x0000f90000067a24 */ /* 0x040fe200078e0205 */
[----:B------:R-:W-:Y:S01]  /*22cb0*/  SHF.R.S32.HI R5, RZ, 0x1f, R4 ;  /* 0x0000001fff057819 */ /* 0x000fe20000011404 */
[----:B------:R-:W-:-:S04]  /*22cc0*/  IMAD.WIDE.U32 R2, R0, c[0x0][0x3e0], R2 ;  /* 0x0000f80000027a25 */ /* 0x000fc800078e0002 */
[----:B------:R-:W-:Y:S01]  /*22cd0*/  IMAD R0, R5, c[0x0][0x3d8], RZ ;  /* 0x0000f60005007a24 */ /* 0x000fe200078e02ff */
[----:B------:R-:W-:-:S03]  /*22ce0*/  IADD3 R3, R3, R6, RZ ;  /* 0x0000000603037210 */ /* 0x000fc60007ffe0ff */
[C---:B------:R-:W-:Y:S02]  /*22cf0*/  IMAD R0, R4.reuse, c[0x0][0x3dc], R0 ;  /* 0x0000f70004007a24 */ /* 0x040fe400078e0200 */
[----:B------:R-:W-:-:S05]  /*22d00*/  IMAD.WIDE.U32 R2, R4, c[0x0][0x3d8], R2 ;  /* 0x0000f60004027a25 */ /* 0x000fca00078e0002 */
[----:B------:R-:W-:Y:S02]  /*22d10*/  IADD3 R5, R3, R0, RZ ;  /* 0x0000000003057210 */ /* 0x000fe40007ffe0ff */
[----:B------:R-:W-:-:S04]  /*22d20*/  LEA R14, P0, R2, c[0x0][0x380], 0x1 ;  /* 0x0000e000020e7a11 */ /* 0x000fc800078008ff */
[----:B------:R-:W-:Y:S01]  /*22d30*/  LEA.HI.X R5, R2, c[0x0][0x384], R5, 0x1, P0 ;  /* 0x0000e10002057a11 */ /* 0x000fe200000f0c05 */
[----:B------:R-:W-:Y:S06]  /*22d40*/  BRA.DIV ~URZ, `(.L_x_2456) ;  /* 0x000041f27f007947 */ /* 0x000fec000b800000 */
[----:B------:R1:W2:Y:S02]  /*22d50*/  SHFL.IDX PT, R4, R5, RZ, 0x181f ;  /* 0x00181fff05047589 */ /* 0x0002a400000e0000 */
.L_x_2536:
[----:B------:R-:W-:Y:S05]  /*22d60*/  BRA.DIV ~URZ, `(.L_x_2457) ;  /* 0x000042427f007947 */ /* 0x000fea000b800000 */
[----:B------:R3:W4:Y:S02]  /*22d70*/  SHFL.IDX PT, R0, R14, RZ, 0x181f ;  /* 0x00181fff0e007589 */ /* 0x00072400000e0000 */
.L_x_2537:
        /* <DEDUP_REMOVED lines=10> */
[-C--:B--2---:R-:W-:Y:S02]  /*22e20*/  @!P2 LEA.HI.X R9, R200, R4.reuse, R201, 0x1, P5 ;  /* 0x00000004c809a211 */ /* 0x084fe400028f0cc9 */
[-C--:B------:R-:W-:Y:S02]  /*22e30*/  @!P1 LEA.HI.X R7, R202, R4.reuse, R213, 0x1, P4 ;  /* 0x00000004ca079211 */ /* 0x080fe400020f0cd5 */
[----:B------:R-:W-:Y:S01]  /*22e40*/  @!P0 LEA.HI.X R3, R196, R4, R212, 0x1, P3 ;  /* 0x00000004c4038211 */ /* 0x000fe200018f0cd4 */
[----:B------:R2:W-:Y:S04]  /*22e50*/  @!P2 ST.E.128 [R8.64], RZ ;  /* 0x000000ff0800a985 */ /* 0x0005e8000c101d0c */
[----:B------:R2:W-:Y:S04]  /*22e60*/  @!P1 ST.E.128 [R6.64], RZ ;  /* 0x000000ff06009985 */ /* 0x0005e8000c101d0c */
[----:B------:R2:W-:Y:S02]  /*22e70*/  @!P0 ST.E.128 [R2.64], RZ ;  /* 0x000000ff02008985 */ /* 0x0005e4000c101d0c */
.L_x_2459:
[----:B------:R-:W-:Y:S05]  /*22e80*/  BSYNC B0 ;  /* 0x0000000000007941 */ /* 0x000fea0003800000 */
.L_x_2458:
[----:B------:R-:W-:Y:S05]  /*22e90*/  BRA.DIV ~URZ, `(.L_x_2460) ;  /* 0x000041827f007947 */ /* 0x000fea000b800000 */
[----:B--2---:R2:W1:Y:S04]  /*22ea0*/  SHFL.IDX PT, R4, R5, 0x1, 0x181f ;  /* 0x00381f0005047f89 */ /* 0x00446800000e0000 */
[----:B----4-:R2:W4:Y:S02]  /*22eb0*/  SHFL.IDX PT, R0, R14, 0x1, 0x181f ;  /* 0x00381f000e007f89 */ /* 0x01052400000e0000 */
.L_x_2538:
        /* <DEDUP_REMOVED lines=10> */
[-C--:B-1----:R-:W-:Y:S02]  /*22f60*/  @!P2 LEA.HI.X R9, R200, R4.reuse, R201, 0x1, P5 ;  /* 0x00000004c809a211 */ /* 0x082fe400028f0cc9 */
[-C--:B------:R-:W-:Y:S02]  /*22f70*/  @!P1 LEA.HI.X R7, R202, R4.reuse, R213, 0x1, P4 ;  /* 0x00000004ca079211 */ /* 0x080fe400020f0cd5 */
[----:B------:R-:W-:Y:S01]  /*22f80*/  @!P0 LEA.HI.X R3, R196, R4, R212, 0x1, P3 ;  /* 0x00000004c4038211 */ /* 0x000fe200018f0cd4 */
[----:B------:R1:W-:Y:S04]  /*22f90*/  @!P2 ST.E.128 [R8.64], RZ ;  /* 0x000000ff0800a985 */ /* 0x0003e8000c101d0c */
[----:B------:R1:W-:Y:S04]  /*22fa0*/  @!P1 ST.E.128 [R6.64], RZ ;  /* 0x000000ff06009985 */ /* 0x0003e8000c101d0c */
[----:B------:R1:W-:Y:S02]  /*22fb0*/  @!P0 ST.E.128 [R2.64], RZ ;  /* 0x000000ff02008985 */ /* 0x0003e4000c101d0c */
.L_x_2462:
[----:B------:R-:W-:Y:S05]  /*22fc0*/  BSYNC B0 ;  /* 0x0000000000007941 */ /* 0x000fea0003800000 */
.L_x_2461:
[----:B------:R-:W-:Y:S05]  /*22fd0*/  BRA.DIV ~URZ, `(.L_x_2463) ;  /* 0x000041127f007947 */ /* 0x000fea000b800000 */
[----:B-1----:R1:W2:Y:S02]  /*22fe0*/  SHFL.IDX PT, R4, R5, 0x2, 0x181f ;  /* 0x00581f0005047f89 */ /* 0x0022a400000e0000 */
.L_x_2539:
[----:B------:R-:W-:Y:S05]  /*22ff0*/  BRA.DIV ~URZ, `(.L_x_2464) ;  /* 0x000041627f007947 */ /* 0x000fea000b800000 */
[----:B----4-:R4:W1:Y:S02]  /*23000*/  SHFL.IDX PT, R0, R14, 0x2, 0x181f ;  /* 0x00581f000e007f89 */ /* 0x01086400000e0000 */
.L_x_2540:
        /* <DEDUP_REMOVED lines=16> */
.L_x_2466:
[----:B------:R-:W-:Y:S05]  /*23110*/  BSYNC B0 ;  /* 0x0000000000007941 */ /* 0x000fea0003800000 */
.L_x_2465:
[----:B------:R-:W-:Y:S05]  /*23120*/  BRA.DIV ~URZ, `(.L_x_2467) ;  /* 0x000040a27f007947 */ /* 0x000fea000b800000 */
[----:B--2---:R2:W3:Y:S04]  /*23130*/  SHFL.IDX PT, R4, R5, 0x3, 0x181f ;  /* 0x00781f0005047f89 */ /* 0x0044e800000e0000 */
[----:B-1----:R2:W1:Y:S02]  /*23140*/  SHFL.IDX PT, R0, R14, 0x3, 0x181f ;  /* 0x00781f000e007f89 */ /* 0x00246400000e0000 */
.L_x_2541:
[----:B------:R-:W-:-:S04]  /*23150*/  IADD3 R13, R13, 0x60, RZ ;  /* 0x000000600d0d7810 */ /* 0x000fc80007ffe0ff */
        /* <DEDUP_REMOVED lines=8> */
[-C--:B---3--:R-:W-:Y:S02]  /*231e0*/  @!P2 LEA.HI.X R9, R200, R4.reuse, R201, 0x1, P5 ;  /* 0x00000004c809a211 */ /* 0x088fe400028f0cc9 */
[-C--:B------:R-:W-:Y:S02]  /*231f0*/  @!P1 LEA.HI.X R7, R202, R4.reuse, R213, 0x1, P4 ;  /* 0x00000004ca079211 */ /* 0x080fe400020f0cd5 */
[----:B------:R-:W-:Y:S01]  /*23200*/  @!P0 LEA.HI.X R3, R196, R4, R212, 0x1, P3 ;  /* 0x00000004c4038211 */ /* 0x000fe200018f0cd4 */
[----:B------:R1:W-:Y:S04]  /*23210*/  @!P2 ST.E.128 [R8.64], RZ ;  /* 0x000000ff0800a985 */ /* 0x0003e8000c101d0c */
[----:B------:R1:W-:Y:S04]  /*23220*/  @!P1 ST.E.128 [R6.64], RZ ;  /* 0x000000ff06009985 */ /* 0x0003e8000c101d0c */
[----:B------:R1:W-:Y:S02]  /*23230*/  @!P0 ST.E.128 [R2.64], RZ ;  /* 0x000000ff02008985 */ /* 0x0003e4000c101d0c */
.L_x_2447:
[----:B------:R-:W-:Y:S05]  /*23240*/  BSYNC B1 ;  /* 0x0000000000017941 */ /* 0x000fea0003800000 */
.L_x_2431:
[----:B------:R-:W-:-:S13]  /*23250*/  ISETP.NE.AND P0, PT, RZ, UR11, PT ;  /* 0x0000000bff007c0c */ /* 0x000fda000bf05270 */
[----:B------:R-:W-:Y:S01]  /*23260*/  @P0 WARPSYNC 0xffffffff ;  /* 0xffffffff00000948 */ /* 0x000fe20003800000 */
[----:B------:R-:W-:Y:S06]  /*23270*/  @P0 BAR.SYNC.DEFER_BLOCKING 0x5, 0x100 ;  /* 0x0144000000000b1d */ /* 0x000fec0000010000 */
[----:B------:R-:W4:Y:S04]  /*23280*/  @P0 LDS.128 R236, [0x24100] ;  /* 0x02410000ffec0984 */ /* 0x000f280000000c00 */
[----:B------:R-:W-:Y:S06]  /*23290*/  @P0 BAR.ARV 0x4, 0x100 ;  /* 0x0104000000000b1d */ /* 0x000fec0000002000 */
[----:B------:R-:W-:Y:S05]  /*232a0*/  @P0 BRA `(.L_x_2468) ;  /* 0x00000f7000000947 */ /* 0x000fea0003800000 */
[----:B-1--4-:R-:W1:Y:S01]  /*232b0*/  S2R R0, SR_TID.X ;  /* 0x0000000000007919 */ /* 0x012e620000002100 */
[----:B--2---:R-:W-:Y:S01]  /*232c0*/  IMAD.MOV.U32 R8, RZ, RZ, RZ ;  /* 0x000000ffff087224 */ /* 0x004fe200078e00ff */
[----:B-1----:R-:W-:-:S04]  /*232d0*/  LOP3.LUT R15, R0, 0x1f, RZ, 0xc0, !PT ;  /* 0x0000001f000f7812 */ /* 0x002fc800078ec0ff */
[----:B------:R-:W-:Y:S01]  /*232e0*/  ISETP.NE.AND P6, PT, R15, 0x1f, PT ;  /* 0x0000001f0f00780c */ /* 0x000fe20003fc5270 */
[----:B------:R-:W-:Y:S10]  /*232f0*/  BRA.DIV ~URZ, `(.L_x_2469) ;  /* 0x00003fa27f007947 */ /* 0x000ff4000b800000 */
[----:B------:R1:W2:Y:S02]  /*23300*/  SHFL.IDX PT, R9, R32, RZ, 0x1f ;  /* 0x00001fff20097589 */ /* 0x0002a400000e0000 */
.L_x_2542:
[----:B------:R-:W-:Y:S05]  /*23310*/  BRA.DIV ~URZ, `(.L_x_2470) ;  /* 0x00003ff27f007947 */ /* 0x000fea000b800000 */
[----:B------:R4:W1:Y:S02]  /*23320*/  SHFL.IDX PT, R6, R32, 0x1, 0x1f ;  /* 0x00201f0020067f89 */ /* 0x00086400000e0000 */
.L_x_2543:
[----:B------:R-:W-:Y:S02]  /*23330*/  IMAD.IADD R0, R239, 0x1, R15 ;  /* 0x00000001ef007824 */ /* 0x000fe400078e020f */
[----:B------:R-:W-:-:S03]  /*23340*/  IMAD.MOV.U32 R7, RZ, RZ, RZ ;  /* 0x000000ffff077224 */ /* 0x000fc600078e00ff */
[----:B------:R-:W-:-:S13]  /*23350*/  ISETP.GE.OR P0, PT, R0, c[0x0][0x53c], !P6 ;  /* 0x00014f0000007a0c */ /* 0x000fda0007706670 */
[----:B------:R-:W-:Y:S01]  /*23360*/  @!P0 MOV R2, 0x4 ;  /* 0x0000000400028802 */ /* 0x000fe20000000f00 */
[----:B---3--:R-:W-:-:S04]  /*23370*/  @!P0 IMAD.MOV.U32 R4, RZ, RZ, 0x4 ;  /* 0x00000004ff048424 */ /* 0x008fc800078e00ff */
[----:B------:R-:W-:-:S04]  /*23380*/  @!P0 IMAD.WIDE R4, R0, R4, c[0x0][0x580] ;  /* 0x0001600000048625 */ /* 0x000fc800078e0204 */
        /* <DEDUP_REMOVED lines=11> */
[----:B------:R3:W4:Y:S02]  /*23440*/  SHFL.UP PT, R4, R0, 0x1, RZ ;  /* 0x0420000000047989 */ /* 0x00072400000e00ff */
.L_x_2544:
[----:B----4-:R-:W-:-:S04]  /*23450*/  SEL R4, R4, RZ, P5 ;  /* 0x000000ff04047207 */ /* 0x010fc80002800000 */
[----:B---3--:R-:W-:Y:S01]  /*23460*/  IADD3 R0, R0, R4, RZ ;  /* 0x0000000400007210 */ /* 0x008fe20007ffe0ff */
        /* <DEDUP_REMOVED lines=14> */
.L_x_2545:
[----:B----4-:R-:W-:Y:S01]  /*23550*/  IMAD R0, R0, c[0x0][0x538], RZ ;  /* 0x00014e0000007a24 */ /* 0x010fe200078e02ff */
[----:B------:R-:W-:Y:S04]  /*23560*/  BSSY B1, `(.L_x_2473) ;  /* 0x00000c6000017945 */ /* 0x000fe80003800000 */
[----:B-1----:R-:W-:-:S04]  /*23570*/  IADD3 R6, R0, R6, RZ ;  /* 0x0000000600067210 */ /* 0x002fc80007ffe0ff */
[----:B--2---:R-:W-:-:S13]  /*23580*/  ISETP.GT.AND P0, PT, R6, R9, PT ;  /* 0x000000090600720c */ /* 0x004fda0003f04270 */
[----:B------:R-:W-:Y:S05]  /*23590*/  @P0 BRA `(.L_x_2474) ;  /* 0x0000025000000947 */ /* 0x000fea0003800000 */
.L_x_2478:
        /* <DEDUP_REMOVED lines=17> */
.L_x_2546:
        /* <DEDUP_REMOVED lines=16> */
.L_x_2547:
[----:B--2---:R-:W-:-:S05]  /*237b0*/  IMAD R0, R0, c[0x0][0x538], RZ ;  /* 0x00014e0000007a24 */ /* 0x004fca00078e02ff */
[----:B------:R-:W-:-:S04]  /*237c0*/  IADD3 R6, R0, R6, RZ ;  /* 0x0000000600067210 */ /* 0x000fc80007ffe0ff */
[----:B------:R-:W-:-:S13]  /*237d0*/  ISETP.GT.AND P0, PT, R6, R9, PT ;  /* 0x000000090600720c */ /* 0x000fda0003f04270 */
[----:B-1----:R-:W-:Y:S05]  /*237e0*/  @!P0 BRA `(.L_x_2478) ;  /* 0xfffffdb000008947 */ /* 0x002fea000383ffff */
.L_x_2474:
[----:B------:R-:W-:-:S05]  /*237f0*/  IADD3 R13, -R0, R6, RZ ;  /* 0x00000006000d7210 */ /* 0x000fca0007ffe1ff */
[----:B------:R-:W-:-:S05]  /*23800*/  IMAD R0, R4, c[0x0][0x538], R13 ;  /* 0x00014e0004007a24 */ /* 0x000fca00078e020d */
[----:B------:R-:W-:Y:S01]  /*23810*/  ISETP.GT.AND P0, PT, R0, R9, PT ;  /* 0x000000090000720c */ /* 0x000fe20003f04270 */
[----:B------:R-:W-:-:S12]  /*23820*/  BRA.DIV ~URZ, `(.L_x_2479) ;  /* 0x00003f427f007947 */ /* 0x000fd8000b800000 */
[----:B------:R-:W-:-:S04]  /*23830*/  VOTE.ANY R6, PT, !P0 ;  /* 0x0000000000067806 */ /* 0x000fc800040e0100 */
.L_x_2548:
[----:B------:R-:W1:Y:S02]  /*23840*/  POPC R0, R6 ;  /* 0x0000000600007309 */ /* 0x000e640000000000 */
[----:B-1----:R-:W-:Y:S01]  /*23850*/  IADD3 R239, R0, R239, RZ ;  /* 0x000000ef00ef7210 */ /* 0x002fe20007ffe0ff */
[----:B------:R-:W-:Y:S05]  /*23860*/  BRA.DIV ~URZ, `(.L_x_2480) ;  /* 0x00003f527f007947 */ /* 0x000fea000b800000 */
[----:B------:R1:W2:Y:S04]  /*23870*/  SHFL.IDX PT, R12, R7, R0, 0x1f ;  /* 0x00001f00070c7589 */ /* 0x0002a800000e0000 */
[----:B------:R1:W4:Y:S02]  /*23880*/  SHFL.IDX PT, R5, R8, R0, 0x1f ;  /* 0x00001f0008057589 */ /* 0x00032400000e0000 */
.L_x_2549:
[----:B------:R-:W-:Y:S01]  /*23890*/  ISETP.NE.AND P0, PT, R6, RZ, PT ;  /* 0x000000ff0600720c */ /* 0x000fe20003f05270 */
[----:B------:R-:W-:-:S12]  /*238a0*/  BSSY B0, `(.L_x_2481) ;  /* 0x0000005000007945 */ /* 0x000fd80003800000 */
[----:B------:R-:W-:Y:S05]  /*238b0*/  @!P0 BRA `(.L_x_2482) ;  /* 0x0000003000008947 */ /* 0x000fea0003800000 */
[----:B-1----:R-:W-:Y:S01]  /*238c0*/  IADD3 R0, R0, -0x1, RZ ;  /* 0xffffffff00007810 */ /* 0x002fe20007ffe0ff */
[----:B------:R-:W-:Y:S05]  /*238d0*/  BRA.DIV ~URZ, `(.L_x_2483) ;  /* 0x00003fb27f007947 */ /* 0x000fea000b800000 */
[----:B------:R1:W3:Y:S02]  /*238e0*/  SHFL.IDX PT, R14, R4, R0, 0x1f ;  /* 0x00001f00040e7589 */ /* 0x0002e400000e0000 */
.L_x_2482:
[----:B------:R-:W-:Y:S05]  /*238f0*/  BSYNC B0 ;  /* 0x0000000000007941 */ /* 0x000fea0003800000 */
.L_x_2481:
[----:B----4-:R-:W-:Y:S01]  /*23900*/  ISETP.NE.AND P0, PT, R5, 0x1, PT ;  /* 0x000000010500780c */ /* 0x010fe20003f05270 */
[----:B---3--:R-:W-:Y:S01]  /*23910*/  IMAD R236, R14, c[0x0][0x538], R13 ;  /* 0x00014e000eec7a24 */ /* 0x008fe200078e020d */
[----:B------:R-:W-:Y:S04]  /*23920*/  BSSY B0, `(.L_x_2484) ;  /* 0x0000082000007945 */ /* 0x000fe80003800000 */
[----:B-1----:R-:W-:-:S07]  /*23930*/  IADD3 R8, -R236, R9, RZ ;  /* 0x00000009ec087210 */ /* 0x002fce0007ffe1ff */
[----:B------:R-:W-:Y:S05]  /*23940*/  @!P0 BRA `(.L_x_2485) ;  /* 0x000003d000008947 */ /* 0x000fea0003800000 */
[-C--:B--2---:R-:W-:Y:S02]  /*23950*/  IABS R2, R12.reuse ;  /* 0x0000000c00027213 */ /* 0x084fe40000000000 */
[----:B------:R-:W-:Y:S02]  /*23960*/  IABS R9, R12 ;  /* 0x0000000c00097213 */ /* 0x000fe40000000000 */
[----:B------:R-:W1:Y:S08]  /*23970*/  I2F.RP R0, R2 ;  /* 0x0000000200007306 */ /* 0x000e700000209400 */
        /* <DEDUP_REMOVED lines=46> */
[C---:B------:R-:W-:Y:S02]  /*23c60*/  LOP3.LUT R3, R0.reuse, R5, RZ, 0x3c, !PT ;  /* 0x0000000500037212 */ /* 0x040fe400078e3cff */
[----:B------:R-:W-:Y:S02]  /*23c70*/  IADD3 R4, -R0, RZ, RZ ;  /* 0x000000ff00047210 */ /* 0x000fe40007ffe1ff */
[----:B------:R-:W-:-:S07]  /*23c80*/  ISETP.GE.AND P1, PT, R3, RZ, PT ;  /* 0x000000ff0300720c */ /* 0x000fce0003f26270 */
[----:B------:R-:W-:-:S06]  /*23c90*/  @P2 IADD3 R2, R2, 0x1, RZ ;  /* 0x0000000102022810 */ /* 0x000fcc0007ffe0ff */
[----:B------:R-:W-:Y:S01]  /*23ca0*/  @!P1 IMAD.MOV R2, RZ, RZ, -R2 ;  /* 0x000000ffff029224 */ /* 0x000fe200078e0a02 */
[----:B------:R-:W-:-:S05]  /*23cb0*/  @!P0 LOP3.LUT R2, RZ, R5, RZ, 0x33, !PT ;  /* 0x00000005ff028212 */ /* 0x000fca00078e33ff */
[----:B------:R-:W-:-:S04]  /*23cc0*/  IMAD.MOV R3, RZ, RZ, -R2 ;  /* 0x000000ffff037224 */ /* 0x000fc800078e0a02 */
[C---:B------:R-:W-:Y:S02]  /*23cd0*/  IMAD R3, R5.reuse, R3, R0 ;  /* 0x0000000305037224 */ /* 0x040fe400078e0200 */
[----:B------:R-:W-:Y:S02]  /*23ce0*/  IMAD R0, R5, 0x1000000, R2 ;  /* 0x0100000005007824 */ /* 0x000fe400078e0202 */
[----:B------:R-:W-:Y:S02]  /*23cf0*/  IMAD R2, R12, R4, R8 ;  /* 0x000000040c027224 */ /* 0x000fe400078e0208 */
[----:B------:R-:W-:Y:S01]  /*23d00*/  IMAD R238, R3, 0x10000, R0 ;  /* 0x0001000003ee7824 */ /* 0x000fe200078e0200 */
[----:B------:R-:W-:Y:S05]  /*23d10*/  BRA `(.L_x_2486) ;  /* 0x0000042000007947 */ /* 0x000fea0003800000 */
.L_x_2485:
[----:B------:R-:W-:-:S04]  /*23d20*/  IMAD.MOV.U32 R2, RZ, RZ, 0x4 ;  /* 0x00000004ff027424 */ /* 0x000fc800078e00ff */
[----:B------:R-:W-:-:S05]  /*23d30*/  IMAD.WIDE R2, R239, R2, c[0x0][0x590] ;  /* 0x00016400ef027625 */ /* 0x000fca00078e0202 */
[----:B------:R-:W3:Y:S02]  /*23d40*/  LDG.E R4, [R2.64] ;  /* 0x0000000c02047981 */ /* 0x000ee4000c1e1900 */
        /* <DEDUP_REMOVED lines=29> */
[----:B------:R-:W-:Y:S02]  /*23f20*/  IMAD R9, R4, R2, RZ ;  /* 0x0000000204097224 */ /* 0x000fe400078e02ff */
[----:B------:R-:W-:-:S03]  /*23f30*/  IMAD.MOV R2, RZ, RZ, -R2 ;  /* 0x000000ffff027224 */ /* 0x000fc600078e0a02 */
[----:B------:R-:W-:Y:S01]  /*23f40*/  IADD3 R0, -R9, c[0x0][0x538], RZ ;  /* 0x00014e0009007a10 */ /* 0x000fe20007ffe1ff */
[----:B------:R-:W-:-:S03]  /*23f50*/  IMAD R6, R7, R2, R8 ;  /* 0x0000000207067224 */ /* 0x000fc600078e0208 */
[----:B------:R-:W-:Y:S02]  /*23f60*/  IMNMX R0, R4, R0, PT ;  /* 0x0000000004007217 */ /* 0x000fe40003800200 */
[----:B------:R-:W-:Y:S02]  /*23f70*/  IABS R2, R6 ;  /* 0x0000000600027213 */ /* 0x000fe40000000000 */
[-C--:B------:R-:W-:Y:S02]  /*23f80*/  IABS R3, R0.reuse ;  /* 0x0000000000037213 */ /* 0x080fe40000000000 */
[----:B------:R-:W-:Y:S02]  /*23f90*/  IABS R13, R0 ;  /* 0x00000000000d7213 */ /* 0x000fe40000000000 */
[----:B------:R-:W1:Y:S01]  /*23fa0*/  I2F.RP R4, R3 ;  /* 0x0000000300047306 */ /* 0x000e620000209400 */
[----:B------:R-:W-:Y:S02]  /*23fb0*/  MOV R7, R2 ;  /* 0x0000000200077202 */ /* 0x000fe40000000f00 */
[----:B------:R-:W-:-:S05]  /*23fc0*/  IMAD.MOV R2, RZ, RZ, -R13 ;  /* 0x000000ffff027224 */ /* 0x000fca00078e0a0d */
[----:B-1----:R-:W1:Y:S02]  /*23fd0*/  MUFU.RCP R4, R4 ;  /* 0x0000000400047308 */ /* 0x002e640000001000 */
[----:B-1----:R-:W-:-:S06]  /*23fe0*/  IADD3 R4, R4, 0xffffffe, RZ ;  /* 0x0ffffffe04047810 */ /* 0x002fcc0007ffe0ff */
[----:B------:R-:W1:Y:S02]  /*23ff0*/  F2I.FTZ.U32.TRUNC.NTZ R5, R4 ;  /* 0x0000000400057305 */ /* 0x000e64000021f000 */
[----:B-1----:R-:W-:-:S04]  /*24000*/  IMAD.MOV R4, RZ, RZ, -R5 ;  /* 0x000000ffff047224 */ /* 0x002fc800078e0a05 */
[----:B------:R-:W-:Y:S02]  /*24010*/  IMAD R8, R4, R3, RZ ;  /* 0x0000000304087224 */ /* 0x000fe400078e02ff */
[----:B------:R-:W-:-:S04]  /*24020*/  IMAD.MOV.U32 R4, RZ, RZ, RZ ;  /* 0x000000ffff047224 */ /* 0x000fc800078e00ff */
[----:B------:R-:W-:-:S04]  /*24030*/  IMAD.HI.U32 R5, R5, R8, R4 ;  /* 0x0000000805057227 */ /* 0x000fc800078e0004 */
        /* <DEDUP_REMOVED lines=16> */
.L_x_2486:
[----:B------:R-:W-:Y:S05]  /*24140*/  BSYNC B0 ;  /* 0x0000000000007941 */ /* 0x000fea0003800000 */
.L_x_2484:
[----:B------:R-:W-:-:S04]  /*24150*/  LOP3.LUT R2, RZ, R2, RZ, 0x33, !PT ;  /* 0x00000002ff027212 */ /* 0x000fc800078e33ff */
[----:B------:R-:W-:Y:S01]  /*24160*/  IADD3 R237, R2, R12, RZ ;  /* 0x0000000c02ed7210 */ /* 0x000fe20007ffe0ff */
[----:B------:R-:W-:Y:S05]  /*24170*/  BRA `(.L_x_2487) ;  /* 0x0000004000007947 */ /* 0x000fea0003800000 */
.L_x_2475:
[----:B------:R-:W-:Y:S01]  /*24180*/  IMAD.MOV.U32 R236, RZ, RZ, R9 ;  /* 0x000000ffffec7224 */ /* 0x000fe200078e0009 */
[----:B------:R-:W-:Y:S01]  /*24190*/  MOV R238, RZ ;  /* 0x000000ff00ee7202 */ /* 0x000fe20000000f00 */
[----:B------:R-:W-:Y:S01]  /*241a0*/  IMAD.MOV.U32 R237, RZ, RZ, RZ ;  /* 0x000000ffffed7224 */ /* 0x000fe200078e00ff */
[----:B------:R-:W-:Y:S02]  /*241b0*/  MOV R239, c[0x0][0x53c] ;  /* 0x00014f0000ef7a02 */ /* 0x000fe40000000f00 */
.L_x_2487:
[----:B------:R-:W-:Y:S05]  /*241c0*/  BSYNC B1 ;  /* 0x0000000000017941 */ /* 0x000fea0003800000 */
.L_x_2473:
[----:B------:R-:W-:Y:S01]  /*241d0*/  WARPSYNC 0xffffffff ;  /* 0xffffffff00007948 */ /* 0x000fe20003800000 */
[----:B------:R-:W-:Y:S01]  /*241e0*/  BAR.SYNC.DEFER_BLOCKING 0x4, 0x100 ;  /* 0x0104000000007b1d */ /* 0x000fe20000010000 */
[----:B------:R-:W-:-:S13]  /*241f0*/  ISETP.NE.AND P0, PT, R15, RZ, PT ;  /* 0x000000ff0f00720c */ /* 0x000fda0003f05270 */
[----:B------:R1:W-:Y:S04]  /*24200*/  @!P0 STS.128 [0x24100], R236 ;  /* 0x024100ecff008388 */ /* 0x0003e80000000c00 */
[----:B------:R-:W-:Y:S06]  /*24210*/  BAR.ARV 0x5, 0x100 ;  /* 0x0144000000007b1d */ /* 0x000fec0000002000 */
.L_x_2468:
[----:B----4-:R-:W-:-:S13]  /*24220*/  ISETP.GE.AND P0, PT, R239, c[0x0][0x53c], PT ;  /* 0x00014f00ef007a0c */ /* 0x010fda0003f06270 */
[----:B-123--:R-:W-:Y:S01]  /*24230*/  @P0 CALL.REL.NOINC `(.L_x_2488) ;  /* 0x0000001000000944 */ /* 0x00efe20003c00000 */
[----:B------:R-:W-:Y:S05]  /*24240*/  BRA `(.L_x_2489) ;  /* 0xfffddb7000007947 */ /* 0x000fea000383ffff */
.L_x_2488:
[----:B------:R-:W-:Y:S05]  /*24250*/  EXIT ;  /* 0x000000000000794d */ /* 0x000fea0003800000 */
.L_x_2228:
[----:B------:R-:W-:Y:S01]  /*24260*/  IMAD.MOV.U32 R0, RZ, RZ, R5 ;  /* 0x000000ffff007224 */ /* 0x000fe200078e0005 */
[----:B------:R-:W-:Y:S02]  /*24270*/  MOV R3, 0x1 ;  /* 0x0000000100037802 */ /* 0x000fe40000000f00 */
[----:B------:R-:W-:Y:S02]  /*24280*/  MOV R2, 0x242a0 ;  /* 0x000242a000027802 */ /* 0x000fe40000000f00 */
[----:B-1----:R-:W-:Y:S05]  /*24290*/  CALL.REL.NOINC `($__internal_40_$__cuda_sm70_shflsync_up_p) ;  /* 0x0000370000007944 */ /* 0x002fea0003c00000 */
[----:B------:R-:W-:Y:S01]  /*242a0*/  MOV R0, R4 ;  /* 0x0000000400007202 */ /* 0x000fe20000000f00 */
[----:B------:R-:W-:Y:S05]  /*242b0*/  BRA `(.L_x_2490) ;  /* 0xfffdc18000007947 */ /* 0x000fea000383ffff */
.L_x_2229:
[----:B------:R-:W-:Y:S01]  /*242c0*/  IMAD.MOV.U32 R0, RZ, RZ, R5 ;  /* 0x000000ffff007224 */ /* 0x000fe200078e0005 */
[----:B------:R-:W-:Y:S02]  /*242d0*/  MOV R3, 0x2 ;  /* 0x0000000200037802 */ /* 0x000fe40000000f00 */
[----:B------:R-:W-:Y:S02]  /*242e0*/  MOV R2, 0x24300 ;  /* 0x0002430000027802 */ /* 0x000fe40000000f00 */
[----:B-1----:R-:W-:Y:S05]  /*242f0*/  CALL.REL.NOINC `($__internal_40_$__cuda_sm70_shflsync_up_p) ;  /* 0x000036a000007944 */ /* 0x002fea0003c00000 */
[----:B------:R-:W-:Y:S01]  /*24300*/  SEL R4, R4, RZ, P4 ;  /* 0x000000ff04047207 */ /* 0x000fe20002000000 */
[----:B------:R-:W-:Y:S01]  /*24310*/  IMAD.MOV.U32 R3, RZ, RZ, 0x4 ;  /* 0x00000004ff037424 */ /* 0x000fe200078e00ff */
[----:B------:R-:W-:-:S03]  /*24320*/  MOV R2, 0x24350 ;  /* 0x0002435000027802 */ /* 0x000fc60000000f00 */
[----:B------:R-:W-:Y:S02]  /*24330*/  IMAD.IADD R0, R5, 0x1, R4 ;  /* 0x0000000105007824 */ /* 0x000fe400078e0204 */
[----:B------:R-:W-:Y:S05]  /*24340*/  CALL.REL.NOINC `($__internal_40_$__cuda_sm70_shflsync_up_p) ;  /* 0x0000365000007944 */ /* 0x000fea0003c00000 */
        /* <DEDUP_REMOVED lines=12> */
[----:B------:R-:W-:Y:S02]  /*24410*/  MOV R33, 0x1f ;  /* 0x0000001f00217802 */ /* 0x000fe40000000f00 */
[----:B------:R-:W-:Y:S01]  /*24420*/  MOV R3, 0x24460 ;  /* 0x0002446000037802 */ /* 0x000fe20000000f00 */
[----:B------:R-:W-:-:S04]  /*24430*/  IMAD.IADD R4, R0, 0x1, R4 ;  /* 0x0000000100047824 */ /* 0x000fc800078e0204 */
[----:B------:R-:W-:Y:S02]  /*24440*/  IMAD.MOV.U32 R34, RZ, RZ, R4 ;  /* 0x000000ffff227224 */ /* 0x000fe400078e0004 */
[----:B------:R-:W-:Y:S05]  /*24450*/  CALL.REL.NOINC `($__internal_39_$__cuda_sm70_shflsync_idx_p) ;  /* 0x000034e000007944 */ /* 0x000fea0003c00000 */
[----:B------:R-:W-:Y:S01]  /*24460*/  MOV R0, R35 ;  /* 0x0000002300007202 */ /* 0x000fe20000000f00 */
[----:B------:R-:W-:Y:S05]  /*24470*/  BRA `(.L_x_2491) ;  /* 0xfffdc0c000007947 */ /* 0x000fea000383ffff */
.L_x_2231:
[----:B------:R-:W-:Y:S02]  /*24480*/  SEL R0, RZ, 0x1, P0 ;  /* 0x00000001ff007807 */ /* 0x000fe40000000000 */
[----:B------:R-:W-:Y:S02]  /*24490*/  MOV R2, 0x244b0 ;  /* 0x000244b000027802 */ /* 0x000fe40000000f00 */
[----:B-1----:R-:W-:Y:S05]  /*244a0*/  CALL.REL.NOINC `($__internal_41_$__cuda_sm70_votesync_ballot) ;  /* 0x0000355000007944 */ /* 0x002fea0003c00000 */
[----:B------:R-:W-:Y:S01]  /*244b0*/  MOV R6, R0 ;  /* 0x0000000000067202 */ /* 0x000fe20000000f00 */
[----:B------:R-:W-:Y:S05]  /*244c0*/  BRA `(.L_x_2492) ;  /* 0xfffdc10000007947 */ /* 0x000fea000383ffff */
.L_x_2232:
[----:B------:R-:W-:Y:S01]  /*244d0*/  IMAD.MOV.U32 R34, RZ, RZ, R9 ;  /* 0x000000ffff227224 */ /* 0x000fe200078e0009 */
[----:B------:R-:W-:Y:S01]  /*244e0*/  MOV R2, R0 ;  /* 0x0000000000027202 */ /* 0x000fe20000000f00 */
[----:B------:R-:W-:Y:S01]  /*244f0*/  IMAD.MOV.U32 R33, RZ, RZ, 0x1f ;  /* 0x0000001fff217424 */ /* 0x000fe200078e00ff */
[----:B------:R-:W-:Y:S02]  /*24500*/  MOV R3, 0x24520 ;  /* 0x0002452000037802 */ /* 0x000fe40000000f00 */
[----:B------:R-:W-:Y:S05]  /*24510*/  CALL.REL.NOINC `($__internal_39_$__cuda_sm70_shflsync_idx_p) ;  /* 0x0000342000007944 */ /* 0x000fea0003c00000 */
[----:B------:R-:W-:Y:S01]  /*24520*/  IMAD.MOV.U32 R12, RZ, RZ, R35 ;  /* 0x000000ffff0c7224 */ /* 0x000fe200078e0023 */
[----:B------:R-:W-:Y:S01]  /*24530*/  MOV R34, R8 ;  /* 0x0000000800227202 */ /* 0x000fe20000000f00 */
[----:B------:R-:W-:Y:S01]  /*24540*/  IMAD.MOV.U32 R5, RZ, RZ, RZ ;  /* 0x000000ffff057224 */ /* 0x000fe200078e00ff */
[----:B------:R-:W-:Y:S01]  /*24550*/  MOV R2, R0 ;  /* 0x0000000000027202 */ /* 0x000fe20000000f00 */
[----:B------:R-:W-:Y:S01]  /*24560*/  IMAD.MOV.U32 R33, RZ, RZ, 0x1f ;  /* 0x0000001fff217424 */ /* 0x000fe200078e00ff */
[----:B------:R-:W-:-:S02]  /*24570*/  MOV R3, 0x24590 ;  /* 0x0002459000037802 */ /* 0x000fc40000000f00 */
[----:B------:R-:W-:Y:S05]  /*24580*/  CALL.REL.NOINC `($__internal_39_$__cuda_sm70_shflsync_idx_p) ;  /* 0x000033b000007944 */ /* 0x000fea0003c00000 */
[----:B------:R-:W-:Y:S01]  /*24590*/  MOV R9, R35 ;  /* 0x0000002300097202 */ /* 0x000fe20000000f00 */
[----:B------:R-:W-:Y:S05]  /*245a0*/  BRA `(.L_x_2493) ;  /* 0xfffdc08000007947 */ /* 0x000fea000383ffff */
.L_x_2235:
[----:B------:R-:W-:Y:S01]  /*245b0*/  IMAD.MOV.U32 R34, RZ, RZ, R4 ;  /* 0x000000ffff227224 */ /* 0x000fe200078e0004 */
[----:B------:R-:W-:Y:S01]  /*245c0*/  MOV R2, R0 ;  /* 0x0000000000027202 */ /* 0x000fe20000000f00 */
[----:B------:R-:W-:Y:S01]  /*245d0*/  IMAD.MOV.U32 R33, RZ, RZ, 0x1f ;  /* 0x0000001fff217424 */ /* 0x000fe200078e00ff */
[----:B------:R-:W-:-:S02]  /*245e0*/  MOV R3, 0x24600 ;  /* 0x0002460000037802 */ /* 0x000fc40000000f00 */
[----:B--23--:R-:W-:Y:S05]  /*245f0*/  CALL.REL.NOINC `($__internal_39_$__cuda_sm70_shflsync_idx_p) ;  /* 0x0000334000007944 */ /* 0x00cfea0003c00000 */
[----:B------:R-:W-:Y:S01]  /*24600*/  MOV R5, R35 ;  /* 0x0000002300057202 */ /* 0x000fe20000000f00 */
[----:B------:R-:W-:Y:S05]  /*24610*/  BRA `(.L_x_2234) ;  /* 0xfffdc07000007947 */ /* 0x000fea000383ffff */
.L_x_2290:
[----:B------:R-:W-:Y:S01]  /*24620*/  IMAD.MOV.U32 R34, RZ, RZ, R12 ;  /* 0x000000ffff227224 */ /* 0x000fe200078e000c */
[----:B------:R-:W-:Y:S01]  /*24630*/  MOV R2, RZ ;  /* 0x000000ff00027202 */ /* 0x000fe20000000f00 */
[----:B------:R-:W-:Y:S01]  /*24640*/  IMAD.MOV.U32 R33, RZ, RZ, 0x181f ;  /* 0x0000181fff217424 */ /* 0x000fe200078e00ff */
[----:B------:R-:W-:-:S02]  /*24650*/  MOV R3, 0x24670 ;  /* 0x0002467000037802 */ /* 0x000fc40000000f00 */
[----:B-----5:R-:W-:Y:S05]  /*24660*/  CALL.REL.NOINC `($__internal_39_$__cuda_sm70_shflsync_idx_p) ;  /* 0x000032d000007944 */ /* 0x020fea0003c00000 */
[----:B------:R-:W-:Y:S01]  /*24670*/  MOV R4, R35 ;  /* 0x0000002300047202 */ /* 0x000fe20000000f00 */
[----:B------:R-:W-:Y:S05]  /*24680*/  BRA `(.L_x_2494) ;  /* 0xfffe44c000007947 */ /* 0x000fea000383ffff */
.L_x_2291:
[----:B------:R-:W-:Y:S01]  /*24690*/  IMAD.MOV.U32 R34, RZ, RZ, R13 ;  /* 0x000000ffff227224 */ /* 0x000fe200078e000d */
[----:B------:R-:W-:Y:S01]  /*246a0*/  MOV R2, RZ ;  /* 0x000000ff00027202 */ /* 0x000fe20000000f00 */
[----:B------:R-:W-:Y:S01]  /*246b0*/  IMAD.MOV.U32 R33, RZ, RZ, 0x181f ;  /* 0x0000181fff217424 */ /* 0x000fe200078e00ff */
[----:B------:R-:W-:-:S02]  /*246c0*/  MOV R3, 0x246e0 ;  /* 0x000246e000037802 */ /* 0x000fc40000000f00 */
[----:B-12--5:R-:W-:Y:S05]  /*246d0*/  CALL.REL.NOINC `($__internal_39_$__cuda_sm70_shflsync_idx_p) ;  /* 0x0000326000007944 */ /* 0x026fea0003c00000 */
[----:B------:R-:W-:Y:S01]  /*246e0*/  MOV R0, R35 ;  /* 0x0000002300007202 */ /* 0x000fe20000000f00 */
[----:B------:R-:W-:Y:S05]  /*246f0*/  BRA `(.L_x_2495) ;  /* 0xfffe447000007947 */ /* 0x000fea000383ffff */
.L_x_2294:
[----:B------:R-:W-:Y:S01]  /*24700*/  IMAD.MOV.U32 R34, RZ, RZ, R12 ;  /* 0x000000ffff227224 */ /* 0x000fe200078e000c */
[----:B--2---:R-:W-:Y:S01]  /*24710*/  MOV R2, 0x1 ;  /* 0x0000000100027802 */ /* 0x004fe20000000f00 */
[----:B------:R-:W-:Y:S01]  /*24720*/  IMAD.MOV.U32 R33, RZ, RZ, 0x181f ;  /* 0x0000181fff217424 */ /* 0x000fe200078e00ff */
[----:B------:R-:W-:-:S02]  /*24730*/  MOV R3, 0x24750 ;  /* 0x0002475000037802 */ /* 0x000fc40000000f00 */
[----:B-1-345:R-:W-:Y:S05]  /*24740*/  CALL.REL.NOINC `($__internal_39_$__cuda_sm70_shflsync_idx_p) ;  /* 0x000031f000007944 */ /* 0x03afea0003c00000 */
[----:B------:R-:W-:Y:S01]  /*24750*/  IMAD.MOV.U32 R4, RZ, RZ, R35 ;  /* 0x000000ffff047224 */ /* 0x000fe200078e0023 */
[----:B------:R-:W-:Y:S01]  /*24760*/  MOV R2, 0x1 ;  /* 0x0000000100027802 */ /* 0x000fe20000000f00 */
[----:B------:R-:W-:Y:S01]  /*24770*/  IMAD.MOV.U32 R34, RZ, RZ, R13 ;  /* 0x000000ffff227224 */ /* 0x000fe200078e000d */
[----:B------:R-:W-:-:S02]  /*24780*/  MOV R33, 0x181f ;  /* 0x0000181f00217802 */ /* 0x000fc40000000f00 */
[----:B------:R-:W-:Y:S02]  /*24790*/  MOV R3, 0x247b0 ;  /* 0x000247b000037802 */ /* 0x000fe40000000f00 */
[----:B------:R-:W-:Y:S05]  /*247a0*/  CALL.REL.NOINC `($__internal_39_$__cuda_sm70_shflsync_idx_p) ;  /* 0x0000319000007944 */ /* 0x000fea0003c00000 */
[----:B------:R-:W-:Y:S01]  /*247b0*/  MOV R0, R35 ;  /* 0x0000002300007202 */ /* 0x000fe20000000f00 */
[----:B------:R-:W-:Y:S05]  /*247c0*/  BRA `(.L_x_2496) ;  /* 0xfffe44e000007947 */ /* 0x000fea000383ffff */
.L_x_2297:
[----:B------:R-:W-:Y:S01]  /*247d0*/  IMAD.MOV.U32 R34, RZ, RZ, R12 ;  /* 0x000000ffff227224 */ /* 0x000fe200078e000c */
[----:B-1----:R-:W-:Y:S01]  /*247e0*/  MOV R2, 0x2 ;  /* 0x0000000200027802 */ /* 0x002fe20000000f00 */
[----:B------:R-:W-:Y:S01]  /*247f0*/  IMAD.MOV.U32 R33, RZ, RZ, 0x181f ;  /* 0x0000181fff217424 */ /* 0x000fe200078e00ff */
[----:B------:R-:W-:Y:S02]  /*24800*/  MOV R3, 0x24820 ;  /* 0x0002482000037802 */ /* 0x000fe40000000f00 */
[----:B--2345:R-:W-:Y:S05]  /*24810*/  CALL.REL.NOINC `($__internal_39_$__cuda_sm70_shflsync_idx_p) ;  /* 0x0000312000007944 */ /* 0x03cfea0003c00000 */
[----:B------:R-:W-:Y:S01]  /*24820*/  MOV R4, R35 ;  /* 0x0000002300047202 */ /* 0x000fe20000000f00 */
[----:B------:R-:W-:Y:S05]  /*24830*/  BRA `(.L_x_2497) ;  /* 0xfffe45a000007947 */ /* 0x000fea000383ffff */
.L_x_2298:
[----:B------:R-:W-:Y:S01]  /*24840*/  IMAD.MOV.U32 R34, RZ, RZ, R13 ;  /* 0x000000ffff227224 */ /* 0x000fe200078e000d */
[----:B------:R-:W-:Y:S01]  /*24850*/  MOV R2, 0x2 ;  /* 0x0000000200027802 */ /* 0x000fe20000000f00 */
[----:B------:R-:W-:Y:S01]  /*24860*/  IMAD.MOV.U32 R33, RZ, RZ, 0x181f ;  /* 0x0000181fff217424 */ /* 0x000fe200078e00ff */
[----:B------:R-:W-:Y:S02]  /*24870*/  MOV R3, 0x24890 ;  /* 0x0002489000037802 */ /* 0x000fe40000000f00 */
[----:B-12345:R-:W-:Y:S05]  /*24880*/  CALL.REL.NOINC `($__internal_39_$__cuda_sm70_shflsync_idx_p) ;  /* 0x000030b000007944 */ /* 0x03efea0003c00000 */
[----:B------:R-:W-:Y:S01]  /*24890*/  MOV R0, R35 ;  /* 0x0000002300007202 */ /* 0x000fe20000000f00 */
[----:B------:R-:W-:Y:S05]  /*248a0*/  BRA `(.L_x_2498) ;  /* 0xfffe455000007947 */ /* 0x000fea000383ffff */
.L_x_2301:
[----:B------:R-:W-:Y:S01]  /*248b0*/  IMAD.MOV.U32 R34, RZ, RZ, R12 ;  /* 0x000000ffff227224 */ /* 0x000fe200078e000c */
[----:B-1----:R-:W-:Y:S01]  /*248c0*/  MOV R2, 0x3 ;  /* 0x0000000300027802 */ /* 0x002fe20000000f00 */
[----:B------:R-:W-:Y:S01]  /*248d0*/  IMAD.MOV.U32 R33, RZ, RZ, 0x181f ;  /* 0x0000181fff217424 */ /* 0x000fe200078e00ff */
[----:B------:R-:W-:-:S02]  /*248e0*/  MOV R3, 0x24900 ;  /* 0x0002490000037802 */ /* 0x000fc40000000f00 */
[----:B--2345:R-:W-:Y:S05]  /*248f0*/  CALL.REL.NOINC `($__internal_39_$__cuda_sm70_shflsync_idx_p) ;  /* 0x0000304000007944 */ /* 0x03cfea0003c00000 */
        /* <DEDUP_REMOVED lines=8> */
.L_x_2304:
[----:B------:R-:W-:Y:S01]  /*24980*/  IMAD.MOV.U32 R34, RZ, RZ, R5 ;  /* 0x000000ffff227224 */ /* 0x000fe200078e0005 */
[----:B------:R-:W-:Y:S01]  /*24990*/  MOV R2, RZ ;  /* 0x000000ff00027202 */ /* 0x000fe20000000f00 */
[----:B------:R-:W-:Y:S01]  /*249a0*/  IMAD.MOV.U32 R33, RZ, RZ, 0x181f ;  /* 0x0000181fff217424 */ /* 0x000fe200078e00ff */
[----:B------:R-:W-:Y:S02]  /*249b0*/  MOV R3, 0x249d0 ;  /* 0x000249d000037802 */ /* 0x000fe40000000f00 */
[----:B------:R-:W-:Y:S05]  /*249c0*/  CALL.REL.NOINC `($__internal_39_$__cuda_sm70_shflsync_idx_p) ;  /* 0x00002f7000007944 */ /* 0x000fea0003c00000 */
[----:B------:R-:W-:Y:S01]  /*249d0*/  MOV R4, R35 ;  /* 0x0000002300047202 */ /* 0x000fe20000000f00 */
[----:B------:R-:W-:Y:S05]  /*249e0*/  BRA `(.L_x_2500) ;  /* 0xfffe505000007947 */ /* 0x000fea000383ffff */
.L_x_2305:
[----:B------:R-:W-:Y:S01]  /*249f0*/  IMAD.MOV.U32 R34, RZ, RZ, R14 ;  /* 0x000000ffff227224 */ /* 0x000fe200078e000e */
[----:B------:R-:W-:Y:S01]  /*24a00*/  MOV R2, RZ ;  /* 0x000000ff00027202 */ /* 0x000fe20000000f00 */
[----:B------:R-:W-:Y:S01]  /*24a10*/  IMAD.MOV.U32 R33, RZ, RZ, 0x181f ;  /* 0x0000181fff217424 */ /* 0x000fe200078e00ff */
[----:B------:R-:W-:Y:S02]  /*24a20*/  MOV R3, 0x24a40 ;  /* 0x00024a4000037802 */ /* 0x000fe40000000f00 */
[----:B-12---:R-:W-:Y:S05]  /*24a30*/  CALL.REL.NOINC `($__internal_39_$__cuda_sm70_shflsync_idx_p) ;  /* 0x00002f0000007944 */ /* 0x006fea0003c00000 */
[----:B------:R-:W-:Y:S01]  /*24a40*/  IADD3 R6, P1, R35, R15, RZ ;  /* 0x0000000f23067210 */ /* 0x000fe20007f3e0ff */
[----:B------:R-:W-:Y:S01]  /*24a50*/  IMAD.MOV.U32 R34, RZ, RZ, R5 ;  /* 0x000000ffff227224 */ /* 0x000fe200078e0005 */
[----:B------:R-:W-:Y:S01]  /*24a60*/  ISETP.GE.AND P0, PT, R200, c[0x0][0x1d4], PT ;  /* 0x00007500c8007a0c */ /* 0x000fe20003f06270 */
[----:B------:R-:W-:-:S02]  /*24a70*/  IMAD.MOV.U32 R33, RZ, RZ, 0x181f ;  /* 0x0000181fff217424 */ /* 0x000fc400078e00ff */
[----:B------:R-:W-:Y:S01]  /*24a80*/  IMAD.X R7, R4, 0x1, R16, P1 ;  /* 0x0000000104077824 */ /* 0x000fe200008e0610 */
[----:B------:R-:W-:Y:S02]  /*24a90*/  IADD3 R8, P1, R35, R17, RZ ;  /* 0x0000001123087210 */ /* 0x000fe40007f3e0ff */
[----:B------:R-:W-:-:S03]  /*24aa0*/  SEL R13, RZ, 0x10, P0 ;  /* 0x00000010ff0d7807 */ /* 0x000fc60000000000 */
[----:B------:R-:W-:Y:S01]  /*24ab0*/  IMAD.X R9, R4, 0x1, R19, P1 ;  /* 0x0000000104097824 */ /* 0x000fe200008e0613 */
[----:B------:R-:W-:-:S03]  /*24ac0*/  IADD3 R2, P1, R35, R20, RZ ;  /* 0x0000001423027210 */ /* 0x000fc60007f3e0ff */
        /* <DEDUP_REMOVED lines=13> */
[----:B-1----:R-:W-:Y:S05]  /*24ba0*/  CALL.REL.NOINC `($__internal_39_$__cuda_sm70_shflsync_idx_p) ;  /* 0x00002d9000007944 */ /* 0x002fea0003c00000 */
        /* <DEDUP_REMOVED lines=8> */
.L_x_2310:
[----:B------:R-:W-:Y:S01]  /*24c30*/  IMAD.MOV.U32 R34, RZ, RZ, R26 ;  /* 0x000000ffff227224 */ /* 0x000fe200078e001a */
[----:B------:R-:W-:Y:S01]  /*24c40*/  MOV R2, RZ ;  /* 0x000000ff00027202 */ /* 0x000fe20000000f00 */
[----:B------:R-:W-:Y:S01]  /*24c50*/  IMAD.MOV.U32 R33, RZ, RZ, 0x1c1f ;  /* 0x00001c1fff217424 */ /* 0x000fe200078e00ff */
[----:B------:R-:W-:Y:S02]  /*24c60*/  MOV R3, 0x24c80 ;  /* 0x00024c8000037802 */ /* 0x000fe40000000f00 */
[----:B------:R-:W-:Y:S05]  /*24c70*/  CALL.REL.NOINC `($__internal_39_$__cuda_sm70_shflsync_idx_p) ;  /* 0x00002cc000007944 */ /* 0x000fea0003c00000 */
[----:B------:R-:W-:Y:S01]  /*24c80*/  MOV R5, R35 ;  /* 0x0000002300057202 */ /* 0x000fe20000000f00 */
[----:B------:R-:W-:Y:S05]  /*24c90*/  BRA `(.L_x_2502) ;  /* 0xfffe52f000007947 */ /* 0x000fea000383ffff */
.L_x_2311:
[----:B------:R-:W-:Y:S01]  /*24ca0*/  IMAD.MOV.U32 R34, RZ, RZ, R27 ;  /* 0x000000ffff227224 */ /* 0x000fe200078e001b */
[----:B------:R-:W-:Y:S01]  /*24cb0*/  MOV R2, RZ ;  /* 0x000000ff00027202 */ /* 0x000fe20000000f00 */
[----:B------:R-:W-:Y:S01]  /*24cc0*/  IMAD.MOV.U32 R33, RZ, RZ, 0x1c1f ;  /* 0x00001c1fff217424 */ /* 0x000fe200078e00ff */
[----:B------:R-:W-:Y:S02]  /*24cd0*/  MOV R3, 0x24cf0 ;  /* 0x00024cf000037802 */ /* 0x000fe40000000f00 */
[----:B-12---:R-:W-:Y:S05]  /*24ce0*/  CALL.REL.NOINC `($__internal_39_$__cuda_sm70_shflsync_idx_p) ;  /* 0x00002c5000007944 */ /* 0x006fea0003c00000 */
[----:B------:R-:W-:Y:S01]  /*24cf0*/  IMAD.MOV.U32 R34, RZ, RZ, R13 ;  /* 0x000000ffff227224 */ /* 0x000fe200078e000d */
[----:B------:R-:W-:Y:S01]  /*24d00*/  MOV R33, 0x1c1f ;  /* 0x00001c1f00217802 */ /* 0x000fe20000000f00 */
[----:B------:R-:W-:Y:S01]  /*24d10*/  IMAD.MOV.U32 R2, RZ, RZ, RZ ;  /* 0x000000ffff027224 */ /* 0x000fe200078e00ff */
[----:B------:R-:W-:-:S02]  /*24d20*/  MOV R4, R35 ;  /* 0x0000002300047202 */ /* 0x000fc40000000f00 */
[----:B------:R-:W-:Y:S02]  /*24d30*/  MOV R3, 0x24d50 ;  /* 0x00024d5000037802 */ /* 0x000fe40000000f00 */
[----:B------:R-:W-:Y:S05]  /*24d40*/  CALL.REL.NOINC `($__internal_39_$__cuda_sm70_shflsync_idx_p) ;  /* 0x00002bf000007944 */ /* 0x000fea0003c00000 */
[----:B------:R-:W-:Y:S01]  /*24d50*/  IMAD.MOV.U32 R12, RZ, RZ, R35 ;  /* 0x000000ffff0c7224 */ /* 0x000fe200078e0023 */
[----:B------:R-:W-:Y:S01]  /*24d60*/  MOV R2, RZ ;  /* 0x000000ff00027202 */ /* 0x000fe20000000f00 */
[----:B------:R-:W-:Y:S01]  /*24d70*/  IMAD.MOV.U32 R34, RZ, RZ, R32 ;  /* 0x000000ffff227224 */ /* 0x000fe200078e0020 */
[----:B------:R-:W-:Y:S02]  /*24d80*/  MOV R33, 0x1c1f ;  /* 0x00001c1f00217802 */ /* 0x000fe40000000f00 */
[----:B------:R-:W-:Y:S02]  /*24d90*/  MOV R3, 0x24db0 ;  /* 0x00024db000037802 */ /* 0x000fe40000000f00 */
[----:B------:R-:W-:Y:S05]  /*24da0*/  CALL.REL.NOINC `($__internal_39_$__cuda_sm70_shflsync_idx_p) ;  /* 0x00002b9000007944 */ /* 0x000fea0003c00000 */
[----:B------:R-:W-:Y:S01]  /*24db0*/  MOV R0, R35 ;  /* 0x0000002300007202 */ /* 0x000fe20000000f00 */
[----:B------:R-:W-:Y:S05]  /*24dc0*/  BRA `(.L_x_2503) ;  /* 0xfffe520000007947 */ /* 0x000fea000383ffff */
.L_x_2314:
[----:B------:R-:W-:Y:S01]  /*24dd0*/  IMAD.MOV.U32 R34, RZ, RZ, R26 ;  /* 0x000000ffff227224 */ /* 0x000fe200078e001a */
[----:B------:R-:W-:Y:S01]  /*24de0*/  MOV R2, 0x1 ;  /* 0x0000000100027802 */ /* 0x000fe20000000f00 */
[----:B------:R-:W-:Y:S01]  /*24df0*/  IMAD.MOV.U32 R33, RZ, RZ, 0x1c1f ;  /* 0x00001c1fff217424 */ /* 0x000fe200078e00ff */
[----:B------:R-:W-:Y:S02]  /*24e00*/  MOV R3, 0x24e20 ;  /* 0x00024e2000037802 */ /* 0x000fe40000000f00 */
[----:B---3--:R-:W-:Y:S05]  /*24e10*/  CALL.REL.NOINC `($__internal_39_$__cuda_sm70_shflsync_idx_p) ;  /* 0x00002b2000007944 */ /* 0x008fea0003c00000 */
[----:B------:R-:W-:Y:S01]  /*24e20*/  IMAD.MOV.U32 R5, RZ, RZ, R35 ;  /* 0x000000ffff057224 */ /* 0x000fe200078e0023 */
[----:B------:R-:W-:Y:S01]  /*24e30*/  MOV R2, 0x1 ;  /* 0x0000000100027802 */ /* 0x000fe20000000f00 */
[----:B------:R-:W-:Y:S01]  /*24e40*/  IMAD.MOV.U32 R34, RZ, RZ, R27 ;  /* 0x000000ffff227224 */ /* 0x000fe200078e001b */
[----:B------:R-:W-:-:S02]  /*24e50*/  MOV R33, 0x1c1f ;  /* 0x00001c1f00217802 */ /* 0x000fc40000000f00 */
[----:B------:R-:W-:Y:S02]  /*24e60*/  MOV R3, 0x24e80 ;  /* 0x00024e8000037802 */ /* 0x000fe40000000f00 */
[----:B------:R-:W-:Y:S05]  /*24e70*/  CALL.REL.NOINC `($__internal_39_$__cuda_sm70_shflsync_idx_p) ;  /* 0x00002ac000007944 */ /* 0x000fea0003c00000 */
[----:B------:R-:W-:Y:S01]  /*24e80*/  IMAD.MOV.U32 R34, RZ, RZ, R13 ;  /* 0x000000ffff227224 */ /* 0x000fe200078e000d */
[----:B------:R-:W-:Y:S01]  /*24e90*/  MOV R33, 0x1c1f ;  /* 0x00001c1f00217802 */ /* 0x000fe20000000f00 */
[----:B------:R-:W-:Y:S01]  /*24ea0*/  IMAD.MOV.U32 R2, RZ, RZ, 0x1 ;  /* 0x00000001ff027424 */ /* 0x000fe200078e00ff */
[----:B------:R-:W-:Y:S02]  /*24eb0*/  MOV R4, R35 ;  /* 0x0000002300047202 */ /* 0x000fe40000000f00 */
[----:B------:R-:W-:Y:S02]  /*24ec0*/  MOV R3, 0x24ee0 ;  /* 0x00024ee000037802 */ /* 0x000fe40000000f00 */
[----:B------:R-:W-:Y:S05]  /*24ed0*/  CALL.REL.NOINC `($__internal_39_$__cuda_sm70_shflsync_idx_p) ;  /* 0x00002a6000007944 */ /* 0x000fea0003c00000 */
[----:B------:R-:W-:Y:S01]  /*24ee0*/  IMAD.MOV.U32 R12, RZ, RZ, R35 ;  /* 0x000000ffff0c7224 */ /* 0x000fe200078e0023 */
[----:B------:R-:W-:Y:S01]  /*24ef0*/  MOV R2, 0x1 ;  /* 0x0000000100027802 */ /* 0x000fe20000000f00 */
[----:B------:R-:W-:Y:S01]  /*24f00*/  IMAD.MOV.U32 R34, RZ, RZ, R32 ;  /* 0x000000ffff227224 */ /* 0x000fe200078e0020 */
[----:B------:R-:W-:Y:S02]  /*24f10*/  MOV R33, 0x1c1f ;  /* 0x00001c1f00217802 */ /* 0x000fe40000000f00 */
[----:B------:R-:W-:-:S02]  /*24f20*/  MOV R3, 0x24f40 ;  /* 0x00024f4000037802 */ /* 0x000fc40000000f00 */
[----:B------:R-:W-:Y:S05]  /*24f30*/  CALL.REL.NOINC `($__internal_39_$__cuda_sm70_shflsync_idx_p) ;  /* 0x00002a0000007944 */ /* 0x000fea0003c00000 */
[----:B------:R-:W-:Y:S01]  /*24f40*/  MOV R0, R35 ;  /* 0x0000002300007202 */ /* 0x000fe20000000f00 */
[----:B------:R-:W-:Y:S05]  /*24f50*/  BRA `(.L_x_2504) ;  /* 0xfffe58b000007947 */ /* 0x000fea000383ffff */
.L_x_2339:
[----:B------:R-:W-:Y:S01]  /*24f60*/  IMAD.MOV.U32 R34, RZ, RZ, R22 ;  /* 0x000000ffff227224 */ /* 0x000fe200078e0016 */
[----:B------:R-:W-:Y:S01]  /*24f70*/  MOV R2, RZ ;  /* 0x000000ff00027202 */ /* 0x000fe20000000f00 */
[----:B------:R-:W-:Y:S01]  /*24f80*/  IMAD.MOV.U32 R33, RZ, RZ, 0x1c1f ;  /* 0x00001c1fff217424 */ /* 0x000fe200078e00ff */
[----:B------:R-:W-:-:S02]  /*24f90*/  MOV R3, 0x24fb0 ;  /* 0x00024fb000037802 */ /* 0x000fc40000000f00 */
[----:B------:R-:W-:Y:S05]  /*24fa0*/  CALL.REL.NOINC `($__internal_39_$__cuda_sm70_shflsync_idx_p) ;  /* 0x0000299000007944 */ /* 0x000fea0003c00000 */
[----:B------:R-:W-:Y:S01]  /*24fb0*/  MOV R0, R35 ;  /* 0x0000002300007202 */ /* 0x000fe20000000f00 */
[----:B------:R-:W-:Y:S05]  /*24fc0*/  BRA `(.L_x_2505) ;  /* 0xfffe850000007947 */ /* 0x000fea000383ffff */
.L_x_2340:
[----:B------:R-:W-:Y:S01]  /*24fd0*/  IMAD.MOV.U32 R34, RZ, RZ, R23 ;  /* 0x000000ffff227224 */ /* 0x000fe200078e0017 */
[----:B------:R-:W-:Y:S01]  /*24fe0*/  MOV R2, RZ ;  /* 0x000000ff00027202 */ /* 0x000fe20000000f00 */
[----:B------:R-:W-:Y:S01]  /*24ff0*/  IMAD.MOV.U32 R33, RZ, RZ, 0x1c1f ;  /* 0x00001c1fff217424 */ /* 0x000fe200078e00ff */
[----:B------:R-:W-:-:S02]  /*25000*/  MOV R3, 0x25020 ;  /* 0x0002502000037802 */ /* 0x000fc40000000f00 */
[----:B-12---:R-:W-:Y:S05]  /*25010*/  CALL.REL.NOINC `($__internal_39_$__cuda_sm70_shflsync_idx_p) ;  /* 0x0000292000007944 */ /* 0x006fea0003c00000 */
[----:B------:R-:W-:Y:S01]  /*25020*/  IMAD.MOV.U32 R34, RZ, RZ, R21 ;  /* 0x000000ffff227224 */ /* 0x000fe200078e0015 */
[----:B------:R-:W-:Y:S01]  /*25030*/  MOV R2, RZ ;  /* 0x000000ff00027202 */ /* 0x000fe20000000f00 */
[----:B------:R-:W-:Y:S01]  /*25040*/  IMAD.MOV.U32 R33, RZ, RZ, 0x1c1f ;  /* 0x00001c1fff217424 */ /* 0x000fe200078e00ff */
[----:B------:R-:W-:Y:S01]  /*25050*/  MOV R8, R35 ;  /* 0x0000002300087202 */ /* 0x000fe20000000f00 */
[----:B------:R-:W-:Y:S01]  /*25060*/  IMAD.MOV.U32 R9, RZ, RZ, R0 ;  /* 0x000000ffff097224 */ /* 0x000fe200078e0000 */
[----:B------:R-:W-:-:S02]  /*25070*/  MOV R3, 0x25090 ;  /* 0x0002509000037802 */ /* 0x000fc40000000f00 */
[----:B------:R-:W-:Y:S05]  /*25080*/  CALL.REL.NOINC `($__internal_39_$__cuda_sm70_shflsync_idx_p) ;  /* 0x000028b000007944 */ /* 0x000fea0003c00000 */
[----:B------:R-:W-:Y:S01]  /*25090*/  IMAD.MOV.U32 R20, RZ, RZ, R35 ;  /* 0x000000ffff147224 */ /* 0x000fe200078e0023 */
[----:B------:R-:W-:Y:S01]  /*250a0*/  MOV R2, RZ ;  /* 0x000000ff00027202 */ /* 0x000fe20000000f00 */
[----:B------:R-:W-:Y:S01]  /*250b0*/  IMAD.MOV.U32 R34, RZ, RZ, R32 ;  /* 0x000000ffff227224 */ /* 0x000fe200078e0020 */
[----:B------:R-:W-:-:S02]  /*250c0*/  MOV R33, 0x1c1f ;  /* 0x00001c1f00217802 */ /* 0x000fc40000000f00 */
[----:B------:R-:W-:Y:S02]  /*250d0*/  MOV R3, 0x250f0 ;  /* 0x000250f000037802 */ /* 0x000fe40000000f00 */
[----:B------:R-:W-:Y:S05]  /*250e0*/  CALL.REL.NOINC `($__internal_39_$__cuda_sm70_shflsync_idx_p) ;  /* 0x0000285000007944 */ /* 0x000fea0003c00000 */
[----:B------:R-:W-:Y:S01]  /*250f0*/  MOV R3, R35 ;  /* 0x0000002300037202 */ /* 0x000fe20000000f00 */
[----:B------:R-:W-:Y:S05]  /*25100*/  BRA `(.L_x_2506) ;  /* 0xfffe841000007947 */ /* 0x000fea000383ffff */
.L_x_2343:
[----:B------:R-:W-:Y:S01]  /*25110*/  IMAD.MOV.U32 R34, RZ, RZ, R22 ;  /* 0x000000ffff227224 */ /* 0x000fe200078e0016 */
[----:B------:R-:W-:Y:S01]  /*25120*/  MOV R2, 0x1 ;  /* 0x0000000100027802 */ /* 0x000fe20000000f00 */
[----:B------:R-:W-:Y:S01]  /*25130*/  IMAD.MOV.U32 R33, RZ, RZ, 0x1c1f ;  /* 0x00001c1fff217424 */ /* 0x000fe200078e00ff */
[----:B------:R-:W-:Y:S02]  /*25140*/  MOV R3, 0x25160 ;  /* 0x0002516000037802 */ /* 0x000fe40000000f00 */
[----:B--23--:R-:W-:Y:S05]  /*25150*/  CALL.REL.NOINC `($__internal_39_$__cuda_sm70_shflsync_idx_p) ;  /* 0x000027e000007944 */ /* 0x00cfea0003c00000 */
[----:B------:R-:W-:Y:S01]  /*25160*/  IMAD.MOV.U32 R0, RZ, RZ, R35 ;  /* 0x000000ffff007224 */ /* 0x000fe200078e0023 */
[----:B------:R-:W-:Y:S01]  /*25170*/  MOV R2, 0x1 ;  /* 0x0000000100027802 */ /* 0x000fe20000000f00 */
[----:B------:R-:W-:Y:S01]  /*25180*/  IMAD.MOV.U32 R34, RZ, RZ, R23 ;  /* 0x000000ffff227224 */ /* 0x000fe200078e0017 */
[----:B------:R-:W-:Y:S02]  /*25190*/  MOV R33, 0x1c1f ;  /* 0x00001c1f00217802 */ /* 0x000fe40000000f00 */
[----:B------:R-:W-:Y:S02]  /*251a0*/  MOV R3, 0x251c0 ;  /* 0x000251c000037802 */ /* 0x000fe40000000f00 */
[----:B------:R-:W-:Y:S05]  /*251b0*/  CALL.REL.NOINC `($__internal_39_$__cuda_sm70_shflsync_idx_p) ;  /* 0x0000278000007944 */ /* 0x000fea0003c00000 */
[----:B------:R-:W-:Y:S01]  /*251c0*/  IMAD.MOV.U32 R34, RZ, RZ, R21 ;  /* 0x000000ffff227224 */ /* 0x000fe200078e0015 */
[----:B------:R-:W-:Y:S01]  /*251d0*/  MOV R2, 0x1 ;  /* 0x0000000100027802 */ /* 0x000fe20000000f00 */
[----:B------:R-:W-:Y:S01]  /*251e0*/  IMAD.MOV.U32 R33, RZ, RZ, 0x1c1f ;  /* 0x00001c1fff217424 */ /* 0x000fe200078e00ff */
[----:B------:R-:W-:Y:S01]  /*251f0*/  MOV R8, R35 ;  /* 0x0000002300087202 */ /* 0x000fe20000000f00 */
[----:B------:R-:W-:Y:S01]  /*25200*/  IMAD.MOV.U32 R9, RZ, RZ, R0 ;  /* 0x000000ffff097224 */ /* 0x000fe200078e0000 */
[----:B------:R-:W-:-:S02]  /*25210*/  MOV R3, 0x25230 ;  /* 0x0002523000037802 */ /* 0x000fc40000000f00 */
[----:B------:R-:W-:Y:S05]  /*25220*/  CALL.REL.NOINC `($__internal_39_$__cuda_sm70_shflsync_idx_p) ;  /* 0x0000271000007944 */ /* 0x000fea0003c00000 */
        /* <DEDUP_REMOVED lines=8> */
.L_x_2358:
[----:B------:R-:W-:Y:S01]  /*252b0*/  IMAD.MOV.U32 R34, RZ, RZ, R20 ;  /* 0x000000ffff227224 */ /* 0x000fe200078e0014 */
[----:B------:R-:W-:Y:S01]  /*252c0*/  MOV R2, RZ ;  /* 0x000000ff00027202 */ /* 0x000fe20000000f00 */
[----:B------:R-:W-:Y:S01]  /*252d0*/  IMAD.MOV.U32 R33, RZ, RZ, 0x181f ;  /* 0x0000181fff217424 */ /* 0x000fe200078e00ff */
[----:B------:R-:W-:Y:S02]  /*252e0*/  MOV R3, 0x25300 ;  /* 0x0002530000037802 */ /* 0x000fe40000000f00 */
[----:B-123--:R-:W-:Y:S05]  /*252f0*/  CALL.REL.NOINC `($__internal_39_$__cuda_sm70_shflsync_idx_p) ;  /* 0x0000264000007944 */ /* 0x00efea0003c00000 */
[----:B------:R-:W-:Y:S01]  /*25300*/  MOV R9, R35 ;  /* 0x0000002300097202 */ /* 0x000fe20000000f00 */
[----:B------:R-:W-:Y:S05]  /*25310*/  BRA `(.L_x_2508) ;  /* 0xfffeb73000007947 */ /* 0x000fea000383ffff */
.L_x_2359:
[----:B------:R-:W-:Y:S01]  /*25320*/  IMAD.MOV.U32 R34, RZ, RZ, R22 ;  /* 0x000000ffff227224 */ /* 0x000fe200078e0016 */
[----:B------:R-:W-:Y:S01]  /*25330*/  MOV R2, RZ ;  /* 0x000000ff00027202 */ /* 0x000fe20000000f00 */
[----:B------:R-:W-:Y:S01]  /*25340*/  IMAD.MOV.U32 R33, RZ, RZ, 0x181f ;  /* 0x0000181fff217424 */ /* 0x000fe200078e00ff */
[----:B------:R-:W-:Y:S02]  /*25350*/  MOV R3, 0x25370 ;  /* 0x0002537000037802 */ /* 0x000fe40000000f00 */
[----:B-1234-:R-:W-:Y:S05]  /*25360*/  CALL.REL.NOINC `($__internal_39_$__cuda_sm70_shflsync_idx_p) ;  /* 0x000025d000007944 */ /* 0x01efea0003c00000 */
[----:B------:R-:W-:Y:S01]  /*25370*/  ISETP.GE.AND P0, PT, R200, c[0x0][0x1d4], PT ;  /* 0x00007500c8007a0c */ /* 0x000fe20003f06270 */
[----:B------:R-:W-:Y:S01]  /*25380*/  IMAD.MOV.U32 R34, RZ, RZ, R20 ;  /* 0x000000ffff227224 */ /* 0x000fe200078e0014 */
[----:B------:R-:W-:Y:S01]  /*25390*/  IADD3 R2, P1, R35, R23, RZ ;  /* 0x0000001723027210 */ /* 0x000fe20007f3e0ff */
[----:B------:R-:W-:Y:S01]  /*253a0*/  IMAD.MOV.U32 R33, RZ, RZ, 0x181f ;  /* 0x0000181fff217424 */ /* 0x000fe200078e00ff */
[----:B------:R-:W-:-:S03]  /*253b0*/  SEL R24, RZ, 0x10, P0 ;  /* 0x00000010ff187807 */ /* 0x000fc60000000000 */
[----:B------:R-:W-:Y:S01]  /*253c0*/  IMAD.X R3, R9, 0x1, R25, P1 ;  /* 0x0000000109037824 */ /* 0x000fe200008e0619 */
[----:B------:R-:W-:-:S05]  /*253d0*/  IADD3 R16, P1, R35, R26, RZ ;  /* 0x0000001a23107210 */ /* 0x000fca0007f3e0ff */
[----:B------:R-:W-:Y:S01]  /*253e0*/  @!PT LDS RZ, [RZ] ;  /* 0x00000000fffff984 */ /* 0x000fe20000000800 */
[----:B------:R-:W-:Y:S01]  /*253f0*/  @!PT LDS RZ, [RZ] ;  /* 0x00000000fffff984 */ /* 0x000fe20000000800 */
[----:B------:R-:W-:Y:S01]  /*25400*/  @!PT LDS RZ, [RZ] ;  /* 0x00000000fffff984 */ /* 0x000fe20000000800 */
[----:B------:R1:W-:Y:S01]  /*25410*/  LDGSTS.E.BYPASS.LTC128B.128 [R144+0x6100], [R2.64], !P0 ;  /* 0x0610000002907fae */ /* 0x0003e2000c101d4c */
[----:B------:R-:W-:Y:S01]  /*25420*/  IMAD.X R17, R9, 0x1, R27, P1 ;  /* 0x0000000109117824 */ /* 0x000fe200008e061b */
[----:B------:R-:W-:-:S04]  /*25430*/  ISETP.GE.AND P0, PT, R196, c[0x0][0x1d4], PT ;  /* 0x00007500c4007a0c */ /* 0x000fc80003f06270 */
[----:B------:R-:W-:Y:S02]  /*25440*/  SEL R20, RZ, 0x10, P0 ;  /* 0x00000010ff147807 */ /* 0x000fe40000000000 */
[----:B-1----:R-:W-:-:S05]  /*25450*/  IADD3 R2, P1, R35, R28, RZ ;  /* 0x0000001c23027210 */ /* 0x002fca0007f3e0ff */
[----:B------:R-:W-:Y:S01]  /*25460*/  IMAD.X R3, R9, 0x1, R29, P1 ;  /* 0x0000000109037824 */ /* 0x000fe200008e061d */
[----:B------:R-:W-:-:S04]  /*25470*/  ISETP.GE.AND P1, PT, R202, c[0x0][0x1d4], PT ;  /* 0x00007500ca007a0c */ /* 0x000fc80003f26270 */
        /* <DEDUP_REMOVED lines=14> */
.L_x_2370:
[----:B------:R-:W-:Y:S01]  /*25560*/  IMAD.MOV.U32 R34, RZ, RZ, R6 ;  /* 0x000000ffff227224 */ /* 0x000fe200078e0006 */
[----:B------:R-:W-:Y:S01]  /*25570*/  MOV R2, RZ ;  /* 0x000000ff00027202 */ /* 0x000fe20000000f00 */
[----:B------:R-:W-:Y:S01]  /*25580*/  IMAD.MOV.U32 R33, RZ, RZ, 0x181f ;  /* 0x0000181fff217424 */ /* 0x000fe200078e00ff */
[----:B------:R-:W-:Y:S02]  /*25590*/  MOV R3, 0x255b0 ;  /* 0x000255b000037802 */ /* 0x000fe40000000f00 */
[----:B------:R-:W-:Y:S05]  /*255a0*/  CALL.REL.NOINC `($__internal_39_$__cuda_sm70_shflsync_idx_p) ;  /* 0x0000239000007944 */ /* 0x000fea0003c00000 */
[----:B------:R-:W-:Y:S01]  /*255b0*/  MOV R4, R35 ;  /* 0x0000002300047202 */ /* 0x000fe20000000f00 */
[----:B------:R-:W-:Y:S05]  /*255c0*/  BRA `(.L_x_2510) ;  /* 0xfffee4d000007947 */ /* 0x000fea000383ffff */
.L_x_2371:
[----:B------:R-:W-:Y:S01]  /*255d0*/  IMAD.MOV.U32 R34, RZ, RZ, R7 ;  /* 0x000000ffff227224 */ /* 0x000fe200078e0007 */
[----:B------:R-:W-:Y:S01]  /*255e0*/  MOV R2, RZ ;  /* 0x000000ff00027202 */ /* 0x000fe20000000f00 */
[----:B------:R-:W-:Y:S01]  /*255f0*/  IMAD.MOV.U32 R33, RZ, RZ, 0x181f ;  /* 0x0000181fff217424 */ /* 0x000fe200078e00ff */
[----:B------:R-:W-:Y:S02]  /*25600*/  MOV R3, 0x25620 ;  /* 0x0002562000037802 */ /* 0x000fe40000000f00 */
[----:B-12---:R-:W-:Y:S05]  /*25610*/  CALL.REL.NOINC `($__internal_39_$__cuda_sm70_shflsync_idx_p) ;  /* 0x0000232000007944 */ /* 0x006fea0003c00000 */
[----:B------:R-:W-:Y:S01]  /*25620*/  ISETP.GE.AND P4, PT, R200, c[0x0][0x1d4], PT ;  /* 0x00007500c8007a0c */ /* 0x000fe20003f86270 */
[----:B------:R-:W-:Y:S01]  /*25630*/  IMAD.MOV.U32 R34, RZ, RZ, R6 ;  /* 0x000000ffff227224 */ /* 0x000fe200078e0006 */
[----:B------:R-:W-:Y:S01]  /*25640*/  IADD3 R2, P0, R35, R13, RZ ;  /* 0x0000000d23027210 */ /* 0x000fe20007f1e0ff */
[----:B------:R-:W-:Y:S01]  /*25650*/  IMAD.MOV.U32 R33, RZ, RZ, 0x181f ;  /* 0x0000181fff217424 */ /* 0x000fe200078e00ff */
        /* <DEDUP_REMOVED lines=12> */
[----:B------:R-:W-:Y:S01]  /*25720*/  IMAD.X R3, R4, 0x1, R19, P0 ;  /* 0x0000000104037824 */ /* 0x000fe200000e0613 */
[----:B------:R-:W-:-:S04]  /*25730*/  ISETP.GE.AND P0, PT, R196, c[0x0][0x1d4], PT ;  /* 0x00007500c4007a0c */ /* 0x000fc80003f06270 */
[----:B------:R-:W-:-:S09]  /*25740*/  SEL R14, RZ, 0x10, P0 ;  /* 0x00000010ff0e7807 */ /* 0x000fd20000000000 */
[----:B------:R1:W-:Y:S02]  /*25750*/  LDGSTS.E.BYPASS.LTC128B.128 [R144+0x10100], [R2.64], !P0 ;  /* 0x1010000002907fae */ /* 0x0003e4000c101d4c */
[----:B-1----:R-:W-:Y:S01]  /*25760*/  IMAD.MOV.U32 R2, RZ, RZ, 0x1 ;  /* 0x00000001ff027424 */ /* 0x002fe200078e00ff */
[----:B------:R-:W-:Y:S02]  /*25770*/  MOV R3, 0x25790 ;  /* 0x0002579000037802 */ /* 0x000fe40000000f00 */
[----:B------:R-:W-:Y:S05]  /*25780*/  CALL.REL.NOINC `($__internal_39_$__cuda_sm70_shflsync_idx_p) ;  /* 0x000021b000007944 */ /* 0x000fea0003c00000 */
[----:B------:R-:W-:Y:S01]  /*25790*/  IMAD.MOV.U32 R4, RZ, RZ, R35 ;  /* 0x000000ffff047224 */ /* 0x000fe200078e0023 */
[----:B------:R-:W-:Y:S01]  /*257a0*/  MOV R2, 0x1 ;  /* 0x0000000100027802 */ /* 0x000fe20000000f00 */
[----:B------:R-:W-:Y:S01]  /*257b0*/  IMAD.MOV.U32 R34, RZ, RZ, R7 ;  /* 0x000000ffff227224 */ /* 0x000fe200078e0007 */
[----:B------:R-:W-:Y:S02]  /*257c0*/  MOV R33, 0x181f ;  /* 0x0000181f00217802 */ /* 0x000fe40000000f00 */
[----:B------:R-:W-:Y:S02]  /*257d0*/  MOV R3, 0x257f0 ;  /* 0x000257f000037802 */ /* 0x000fe40000000f00 */
[----:B------:R-:W-:Y:S05]  /*257e0*/  CALL.REL.NOINC `($__internal_39_$__cuda_sm70_shflsync_idx_p) ;  /* 0x0000215000007944 */ /* 0x000fea0003c00000 */
[----:B------:R-:W-:Y:S01]  /*257f0*/  MOV R0, R35 ;  /* 0x0000002300007202 */ /* 0x000fe20000000f00 */
[----:B------:R-:W-:Y:S05]  /*25800*/  BRA `(.L_x_2511) ;  /* 0xfffee3e000007947 */ /* 0x000fea000383ffff */
.L_x_2379:
[----:B------:R-:W-:Y:S01]  /*25810*/  MOV R2, RZ ;  /* 0x000000ff00027202 */ /* 0x000fe20000000f00 */
[----:B------:R-:W-:Y:S01]  /*25820*/  IMAD.MOV.U32 R34, RZ, RZ, R16 ;  /* 0x000000ffff227224 */ /* 0x000fe200078e0010 */
[----:B------:R-:W-:Y:S01]  /*25830*/  MOV R3, 0x25860 ;  /* 0x0002586000037802 */ /* 0x000fe20000000f00 */
[----:B------:R-:W-:Y:S02]  /*25840*/  IMAD.MOV.U32 R33, RZ, RZ, 0x181f ;  /* 0x0000181fff217424 */ /* 0x000fe400078e00ff */
[----:B-1234-:R-:W-:Y:S05]  /*25850*/  CALL.REL.NOINC `($__internal_39_$__cuda_sm70_shflsync_idx_p) ;  /* 0x000020e000007944 */ /* 0x01efea0003c00000 */
[----:B------:R-:W-:Y:S01]  /*25860*/  MOV R5, R35 ;  /* 0x0000002300057202 */ /* 0x000fe20000000f00 */
[----:B------:R-:W-:-:S05]  /*25870*/  BRA `(.L_x_2512) ;  /* 0xfffeea7000007947 */ /* 0x000fca000383ffff */
.L_x_2380:
[----:B------:R-:W-:Y:S01]  /*25880*/  MOV R2, RZ ;  /* 0x000000ff00027202 */ /* 0x000fe20000000f00 */
[----:B------:R-:W-:Y:S01]  /*25890*/  IMAD.MOV.U32 R34, RZ, RZ, R17 ;  /* 0x000000ffff227224 */ /* 0x000fe200078e0011 */
[----:B------:R-:W-:Y:S01]  /*258a0*/  MOV R3, 0x258d0 ;  /* 0x000258d000037802 */ /* 0x000fe20000000f00 */
[----:B------:R-:W-:Y:S02]  /*258b0*/  IMAD.MOV.U32 R33, RZ, RZ, 0x181f ;  /* 0x0000181fff217424 */ /* 0x000fe400078e00ff */
[----:B-1234-:R-:W-:Y:S05]  /*258c0*/  CALL.REL.NOINC `($__internal_39_$__cuda_sm70_shflsync_idx_p) ;  /* 0x0000207000007944 */ /* 0x01efea0003c00000 */
[----:B------:R-:W-:Y:S01]  /*258d0*/  LOP3.LUT P4, RZ, R205, 0x4, RZ, 0xc0, !PT ;  /* 0x00000004cdff7812 */ /* 0x000fe2000788c0ff */
[----:B------:R-:W-:Y:S01]  /*258e0*/  IMAD R4, R194, 0x6000, R10 ;  /* 0x00006000c2047824 */ /* 0x000fe200078e020a */
[----:B------:R-:W-:Y:S01]  /*258f0*/  IADD3 R2, P0, R35, R24, RZ ;  /* 0x0000001823027210 */ /* 0x000fe20007f1e0ff */
[----:B------:R-:W-:Y:S01]  /*25900*/  IMAD.MOV.U32 R34, RZ, RZ, R16 ;  /* 0x000000ffff227224 */ /* 0x000fe200078e0010 */
[----:B------:R-:W-:Y:S01]  /*25910*/  LOP3.LUT P3, RZ, R205, 0x2, RZ, 0xc0, !PT ;  /* 0x00000002cdff7812 */ /* 0x000fe2000786c0ff */
[----:B------:R-:W-:Y:S01]  /*25920*/  IMAD.MOV.U32 R33, RZ, RZ, 0x181f ;  /* 0x0000181fff217424 */ /* 0x000fe200078e00ff */
        /* <DEDUP_REMOVED lines=10> */
[----:B-1----:R-:W-:Y:S05]  /*259d0*/  IADD3 R2, P0, R35, R27, RZ ;  /* 0x0000001b23027210 */ /* 0x002fea0007f1e0ff */
[----:B------:R-:W-:Y:S01]  /*259e0*/  IMAD.X R3, R5, 0x1, R32, P0 ;  /* 0x0000000105037824 */ /* 0x000fe200000e0620 */
[----:B------:R-:W-:Y:S04]  /*259f0*/  ISETP.GE.AND P0, PT, R196, c[0x0][0x1d4], PT ;  /* 0x00007500c4007a0c */ /* 0x000fe80003f06270 */
[----:B------:R-:W-:Y:S09]  /*25a00*/  SEL R9, RZ, 0x10, P0 ;  /* 0x00000010ff097807 */ /* 0x000ff20000000000 */
[----:B------:R1:W-:Y:S02]  /*25a10*/  LDGSTS.E.BYPASS.LTC128B.128 [R4+0x4000], [R2.64], !P0 ;  /* 0x0400000002047fae */ /* 0x0003e4000c101d4c */
[----:B-1----:R-:W-:Y:S01]  /*25a20*/  MOV R3, 0x25a50 ;  /* 0x00025a5000037802 */ /* 0x002fe20000000f00 */
[----:B------:R-:W-:Y:S02]  /*25a30*/  IMAD.MOV.U32 R2, RZ, RZ, 0x1 ;  /* 0x00000001ff027424 */ /* 0x000fe400078e00ff */
[----:B------:R-:W-:Y:S05]  /*25a40*/  CALL.REL.NOINC `($__internal_39_$__cuda_sm70_shflsync_idx_p) ;  /* 0x00001ef000007944 */ /* 0x000fea0003c00000 */
[----:B------:R-:W-:Y:S01]  /*25a50*/  MOV R2, 0x1 ;  /* 0x0000000100027802 */ /* 0x000fe20000000f00 */
[----:B------:R-:W-:Y:S01]  /*25a60*/  IMAD.MOV.U32 R5, RZ, RZ, R35 ;  /* 0x000000ffff057224 */ /* 0x000fe200078e0023 */
[----:B------:R-:W-:Y:S01]  /*25a70*/  MOV R33, 0x181f ;  /* 0x0000181f00217802 */ /* 0x000fe20000000f00 */
[----:B------:R-:W-:Y:S01]  /*25a80*/  IMAD.MOV.U32 R34, RZ, RZ, R17 ;  /* 0x000000ffff227224 */ /* 0x000fe200078e0011 */
[----:B------:R-:W-:Y:S02]  /*25a90*/  MOV R3, 0x25ab0 ;  /* 0x00025ab000037802 */ /* 0x000fe40000000f00 */
[----:B------:R-:W-:Y:S05]  /*25aa0*/  CALL.REL.NOINC `($__internal_39_$__cuda_sm70_shflsync_idx_p) ;  /* 0x00001e9000007944 */ /* 0x000fea0003c00000 */
[----:B------:R-:W-:Y:S01]  /*25ab0*/  MOV R2, R35 ;  /* 0x0000002300027202 */ /* 0x000fe20000000f00 */
[----:B------:R-:W-:-:S05]  /*25ac0*/  BRA `(.L_x_2513) ;  /* 0xfffee98000007947 */ /* 0x000fca000383ffff */
.L_x_2391:
[----:B------:R-:W-:Y:S01]  /*25ad0*/  MOV R2, RZ ;  /* 0x000000ff00027202 */ /* 0x000fe20000000f00 */
[----:B------:R-:W-:Y:S01]  /*25ae0*/  IMAD.MOV.U32 R34, RZ, RZ, R5 ;  /* 0x000000ffff227224 */ /* 0x000fe200078e0005 */
[----:B------:R-:W-:Y:S01]  /*25af0*/  MOV R3, 0x25b20 ;  /* 0x00025b2000037802 */ /* 0x000fe20000000f00 */
[----:B------:R-:W-:Y:S02]  /*25b00*/  IMAD.MOV.U32 R33, RZ, RZ, 0x181f ;  /* 0x0000181fff217424 */ /* 0x000fe400078e00ff */
[----:B------:R-:W-:Y:S05]  /*25b10*/  CALL.REL.NOINC `($__internal_39_$__cuda_sm70_shflsync_idx_p) ;  /* 0x00001e2000007944 */ /* 0x000fea0003c00000 */
[----:B------:R-:W-:Y:S01]  /*25b20*/  MOV R4, R35 ;  /* 0x0000002300047202 */ /* 0x000fe20000000f00 */
[----:B------:R-:W-:-:S05]  /*25b30*/  BRA `(.L_x_2514) ;  /* 0xffff1f2000007947 */ /* 0x000fca000383ffff */
.L_x_2392:
[----:B------:R-:W-:Y:S01]  /*25b40*/  MOV R2, RZ ;  /* 0x000000ff00027202 */ /* 0x000fe20000000f00 */
[----:B------:R-:W-:Y:S01]  /*25b50*/  IMAD.MOV.U32 R34, RZ, RZ, R12 ;  /* 0x000000ffff227224 */ /* 0x000fe200078e000c */
[----:B------:R-:W-:Y:S01]  /*25b60*/  MOV R3, 0x25b90 ;  /* 0x00025b9000037802 */ /* 0x000fe20000000f00 */
[----:B------:R-:W-:Y:S02]  /*25b70*/  IMAD.MOV.U32 R33, RZ, RZ, 0x181f ;  /* 0x0000181fff217424 */ /* 0x000fe400078e00ff */
[----:B-12---:R-:W-:Y:S05]  /*25b80*/  CALL.REL.NOINC `($__internal_39_$__cuda_sm70_shflsync_idx_p) ;  /* 0x00001db000007944 */ /* 0x006fea0003c00000 */
[----:B------:R-:W-:Y:S01]  /*25b90*/  LOP3.LUT P4, RZ, R205, 0x4, RZ, 0xc0, !PT ;  /* 0x00000004cdff7812 */ /* 0x000fe2000788c0ff */
[----:B------:R-:W-:Y:S01]  /*25ba0*/  IMAD R0, R194, 0x6000, R11 ;  /* 0x00006000c2007824 */ /* 0x000fe200078e020b */
[----:B------:R-:W-:Y:S01]  /*25bb0*/  IADD3 R2, P0, R35, R16, RZ ;  /* 0x0000001023027210 */ /* 0x000fe20007f1e0ff */
[----:B------:R-:W-:Y:S01]  /*25bc0*/  IMAD.MOV.U32 R34, RZ, RZ, R5 ;  /* 0x000000ffff227224 */ /* 0x000fe200078e0005 */
[----:B------:R-:W-:Y:S01]  /*25bd0*/  LOP3.LUT P3, RZ, R205, 0x2, RZ, 0xc0, !PT ;  /* 0x00000002cdff7812 */ /* 0x000fe2000786c0ff */
[----:B------:R-:W-:Y:S01]  /*25be0*/  IMAD.MOV.U32 R33, RZ, RZ, 0x181f ;  /* 0x0000181fff217424 */ /* 0x000fe200078e00ff */
        /* <DEDUP_REMOVED lines=26> */
.L_x_2401:
[----:B------:R-:W-:Y:S01]  /*25d90*/  MOV R2, RZ ;  /* 0x000000ff00027202 */ /* 0x000fe20000000f00 */
[----:B------:R-:W-:Y:S01]  /*25da0*/  IMAD.MOV.U32 R34, RZ, RZ, R9 ;  /* 0x000000ffff227224 */ /* 0x000fe200078e0009 */
[----:B------:R-:W-:Y:S01]  /*25db0*/  MOV R3, 0x25de0 ;  /* 0x00025de000037802 */ /* 0x000fe20000000f00 */
[----:B------:R-:W-:Y:S02]  /*25dc0*/  IMAD.MOV.U32 R33, RZ, RZ, 0x181f ;  /* 0x0000181fff217424 */ /* 0x000fe400078e00ff */
[----:B-1234-:R-:W-:Y:S05]  /*25dd0*/  CALL.REL.NOINC `($__internal_39_$__cuda_sm70_shflsync_idx_p) ;  /* 0x00001b6000007944 */ /* 0x01efea0003c00000 */
[----:B------:R-:W-:Y:S01]  /*25de0*/  MOV R5, R35 ;  /* 0x0000002300057202 */ /* 0x000fe20000000f00 */
[----:B------:R-:W-:-:S05]  /*25df0*/  BRA `(.L_x_2516) ;  /* 0xffff250000007947 */ /* 0x000fca000383ffff */
.L_x_2402:
[----:B------:R-:W-:Y:S01]  /*25e00*/  MOV R2, RZ ;  /* 0x000000ff00027202 */ /* 0x000fe20000000f00 */
[----:B------:R-:W-:Y:S01]  /*25e10*/  IMAD.MOV.U32 R34, RZ, RZ, R16 ;  /* 0x000000ffff227224 */ /* 0x000fe200078e0010 */
[----:B------:R-:W-:Y:S01]  /*25e20*/  MOV R3, 0x25e50 ;  /* 0x00025e5000037802 */ /* 0x000fe20000000f00 */
[----:B------:R-:W-:Y:S02]  /*25e30*/  IMAD.MOV.U32 R33, RZ, RZ, 0x181f ;  /* 0x0000181fff217424 */ /* 0x000fe400078e00ff */
[----:B-1234-:R-:W-:Y:S05]  /*25e40*/  CALL.REL.NOINC `($__internal_39_$__cuda_sm70_shflsync_idx_p) ;  /* 0x00001af000007944 */ /* 0x01efea0003c00000 */
[----:B------:R-:W-:Y:S01]  /*25e50*/  ISETP.GE.AND P3, PT, R200, c[0x0][0x1d4], PT ;  /* 0x00007500c8007a0c */ /* 0x000fe20003f66270 */
[----:B------:R-:W-:Y:S01]  /*25e60*/  IMAD R4, R194, 0x6000, R10 ;  /* 0x00006000c2047824 */ /* 0x000fe200078e020a */
[----:B------:R-:W-:Y:S01]  /*25e70*/  IADD3 R2, P0, R35, R17, RZ ;  /* 0x0000001123027210 */ /* 0x000fe20007f1e0ff */
[----:B------:R-:W-:Y:S01]  /*25e80*/  IMAD.MOV.U32 R34, RZ, RZ, R9 ;  /* 0x000000ffff227224 */ /* 0x000fe200078e0009 */
[----:B------:R-:W-:Y:S01]  /*25e90*/  ISETP.GE.AND P1, PT, R202, c[0x0][0x1d4], PT ;  /* 0x00007500ca007a0c */ /* 0x000fe20003f26270 */
        /* <DEDUP_REMOVED lines=27> */
.L_x_2403:
[----:B------:R-:W-:Y:S02]  /*26050*/  MOV R3, 0x2 ;  /* 0x0000000200037802 */ /* 0x000fe40000000f00 */
[----:B------:R-:W-:Y:S02]  /*26060*/  MOV R2, 0x26080 ;  /* 0x0002608000027802 */ /* 0x000fe40000000f00 */
[----:B------:R-:W-:Y:S05]  /*26070*/  CALL.REL.NOINC `($__internal_38_$__cuda_sm70_shflsync_bfly_p) ;  /* 0x0000188000007944 */ /* 0x000fea0003c00000 */
[----:B------:R-:W-:Y:S01]  /*26080*/  MOV R2, R21 ;  /* 0x0000001500027202 */ /* 0x000fe20000000f00 */
[----:B------:R-:W-:-:S05]  /*26090*/  BRA `(.L_x_2518) ;  /* 0xffff353000007947 */ /* 0x000fca000383ffff */
.L_x_2406:
[----:B------:R-:W-:Y:S01]  /*260a0*/  MOV R2, RZ ;  /* 0x000000ff00027202 */ /* 0x000fe20000000f00 */
[----:B------:R-:W-:Y:S01]  /*260b0*/  IMAD.MOV.U32 R34, RZ, RZ, R12 ;  /* 0x000000ffff227224 */ /* 0x000fe200078e000c */
[----:B------:R-:W-:Y:S01]  /*260c0*/  MOV R3, 0x260f0 ;  /* 0x000260f000037802 */ /* 0x000fe20000000f00 */
[----:B------:R-:W-:Y:S02]  /*260d0*/  IMAD.MOV.U32 R33, RZ, RZ, 0x181f ;  /* 0x0000181fff217424 */ /* 0x000fe400078e00ff */
[----:B------:R-:W-:Y:S05]  /*260e0*/  CALL.REL.NOINC `($__internal_39_$__cuda_sm70_shflsync_idx_p) ;  /* 0x0000185000007944 */ /* 0x000fea0003c00000 */
[----:B------:R-:W-:Y:S01]  /*260f0*/  MOV R4, R35 ;  /* 0x0000002300047202 */ /* 0x000fe20000000f00 */
[----:B------:R-:W-:-:S05]  /*26100*/  BRA `(.L_x_2519) ;  /* 0xffff4eb000007947 */ /* 0x000fca000383ffff */
.L_x_2407:
[----:B------:R-:W-:Y:S01]  /*26110*/  MOV R2, RZ ;  /* 0x000000ff00027202 */ /* 0x000fe20000000f00 */
[----:B------:R-:W-:Y:S01]  /*26120*/  IMAD.MOV.U32 R34, RZ, RZ, R13 ;  /* 0x000000ffff227224 */ /* 0x000fe200078e000d */
[----:B------:R-:W-:Y:S01]  /*26130*/  MOV R3, 0x26160 ;  /* 0x0002616000037802 */ /* 0x000fe20000000f00 */
[----:B------:R-:W-:Y:S02]  /*26140*/  IMAD.MOV.U32 R33, RZ, RZ, 0x181f ;  /* 0x0000181fff217424 */ /* 0x000fe400078e00ff */
[----:B-12---:R-:W-:Y:S05]  /*26150*/  CALL.REL.NOINC `($__internal_39_$__cuda_sm70_shflsync_idx_p) ;  /* 0x000017e000007944 */ /* 0x006fea0003c00000 */
[----:B------:R-:W-:Y:S01]  /*26160*/  ISETP.GE.AND P4, PT, R200, c[0x0][0x1d4], PT ;  /* 0x00007500c8007a0c */ /* 0x000fe20003f86270 */
[----:B------:R-:W-:Y:S01]  /*26170*/  IMAD R0, R194, 0x6000, R11 ;  /* 0x00006000c2007824 */ /* 0x000fe200078e020b */
[C---:B------:R-:W-:Y:S01]  /*26180*/  IADD3 R2, P0, R35.reuse, R17, RZ ;  /* 0x0000001123027210 */ /* 0x040fe20007f1e0ff */
[----:B------:R-:W-:Y:S01]  /*26190*/  IMAD.MOV.U32 R34, RZ, RZ, R12 ;  /* 0x000000ffff227224 */ /* 0x000fe200078e000c */
[----:B------:R-:W-:Y:S01]  /*261a0*/  ISETP.GE.AND P3, PT, R202, c[0x0][0x1d4], PT ;  /* 0x00007500ca007a0c */ /* 0x000fe20003f66270 */
        /* <DEDUP_REMOVED lines=27> */
.L_x_2412:
[----:B------:R-:W-:Y:S01]  /*26360*/  MOV R2, RZ ;  /* 0x000000ff00027202 */ /* 0x000fe20000000f00 */
[----:B------:R-:W-:Y:S01]  /*26370*/  IMAD.MOV.U32 R34, RZ, RZ, R8 ;  /* 0x000000ffff227224 */ /* 0x000fe200078e0008 */
[----:B------:R-:W-:Y:S01]  /*26380*/  MOV R3, 0x263b0 ;  /* 0x000263b000037802 */ /* 0x000fe20000000f00 */
[----:B------:R-:W-:Y:S02]  /*26390*/  IMAD.MOV.U32 R33, RZ, RZ, 0x181f ;  /* 0x0000181fff217424 */ /* 0x000fe400078e00ff */
[----:B-1234-:R-:W-:Y:S05]  /*263a0*/  CALL.REL.NOINC `($__internal_39_$__cuda_sm70_shflsync_idx_p) ;  /* 0x0000159000007944 */ /* 0x01efea0003c00000 */
[----:B------:R-:W-:Y:S01]  /*263b0*/  MOV R5, R35 ;  /* 0x0000002300057202 */ /* 0x000fe20000000f00 */
[----:B------:R-:W-:-:S05]  /*263c0*/  BRA `(.L_x_2521) ;  /* 0xffff524000007947 */ /* 0x000fca000383ffff */
.L_x_2413:
        /* <DEDUP_REMOVED lines=37> */
.L_x_2424:
[----:B------:R-:W-:Y:S01]  /*26620*/  MOV R2, RZ ;  /* 0x000000ff00027202 */ /* 0x000fe20000000f00 */
[----:B------:R-:W-:Y:S01]  /*26630*/  IMAD.MOV.U32 R34, RZ, RZ, R12 ;  /* 0x000000ffff227224 */ /* 0x000fe200078e000c */
[----:B------:R-:W-:Y:S01]  /*26640*/  MOV R3, 0x26670 ;  /* 0x0002667000037802 */ /* 0x000fe20000000f00 */
[----:B------:R-:W-:Y:S02]  /*26650*/  IMAD.MOV.U32 R33, RZ, RZ, 0x181f ;  /* 0x0000181fff217424 */ /* 0x000fe400078e00ff */
[----:B------:R-:W-:Y:S05]  /*26660*/  CALL.REL.NOINC `($__internal_39_$__cuda_sm70_shflsync_idx_p) ;  /* 0x000012d000007944 */ /* 0x000fea0003c00000 */
[----:B------:R-:W-:Y:S01]  /*26670*/  MOV R4, R35 ;  /* 0x0000002300047202 */ /* 0x000fe20000000f00 */
[----:B------:R-:W-:-:S05]  /*26680*/  BRA `(.L_x_2523) ;  /* 0xffff873000007947 */ /* 0x000fca000383ffff */
.L_x_2425:
        /* <DEDUP_REMOVED lines=37> */
.L_x_2427:
[----:B------:R-:W-:Y:S01]  /*268e0*/  IMAD.MOV.U32 R4, RZ, RZ, R203 ;  /* 0x000000ffff047224 */ /* 0x000fe200078e00cb */
[----:B------:R-:W-:-:S02]  /*268f0*/  MOV R3, 0x2 ;  /* 0x0000000200037802 */ /* 0x000fc40000000f00 */
[----:B------:R-:W-:Y:S02]  /*26900*/  MOV R2, 0x26920 ;  /* 0x0002692000027802 */ /* 0x000fe40000000f00 */
[----:B------:R-:W-:Y:S05]  /*26910*/  CALL.REL.NOINC `($__internal_38_$__cuda_sm70_shflsync_bfly_p) ;  /* 0x00000fe000007944 */ /* 0x000fea0003c00000 */
[----:B------:R-:W-:Y:S01]  /*26920*/  MOV R0, R21 ;  /* 0x0000001500007202 */ /* 0x000fe20000000f00 */
[----:B------:R-:W-:Y:S05]  /*26930*/  BRA `(.L_x_2525) ;  /* 0xffff882000007947 */ /* 0x000fea000383ffff */
.L_x_2428:
[----:B------:R-:W-:Y:S01]  /*26940*/  IMAD.MOV.U32 R4, RZ, RZ, R0 ;  /* 0x000000ffff047224 */ /* 0x000fe200078e0000 */
[----:B------:R-:W-:Y:S02]  /*26950*/  MOV R3, 0x1 ;  /* 0x0000000100037802 */ /* 0x000fe40000000f00 */
[----:B------:R-:W-:Y:S02]  /*26960*/  MOV R2, 0x26980 ;  /* 0x0002698000027802 */ /* 0x000fe40000000f00 */
[----:B-1----:R-:W-:Y:S05]  /*26970*/  CALL.REL.NOINC `($__internal_38_$__cuda_sm70_shflsync_bfly_p) ;  /* 0x00000f8000007944 */ /* 0x002fea0003c00000 */
[----:B------:R-:W-:Y:S01]  /*26980*/  FADD.FTZ R0, R0, R21 ;  /* 0x0000001500007221 */ /* 0x000fe20000010000 */
[----:B------:R-:W-:Y:S02]  /*26990*/  MOV R4, R204 ;  /* 0x000000cc00047202 */ /* 0x000fe40000000f00 */
[----:B------:R-:W-:Y:S02]  /*269a0*/  MOV R3, 0x2 ;  /* 0x0000000200037802 */ /* 0x000fe40000000f00 */
[----:B------:R-:W-:Y:S02]  /*269b0*/  MOV R2, 0x269d0 ;  /* 0x000269d000027802 */ /* 0x000fe40000000f00 */
[----:B------:R-:W-:Y:S05]  /*269c0*/  CALL.REL.NOINC `($__internal_38_$__cuda_sm70_shflsync_bfly_p) ;  /* 0x00000f3000007944 */ /* 0x000fea0003c00000 */
[----:B------:R-:W-:Y:S01]  /*269d0*/  FADD.FTZ R4, R204, R21 ;  /* 0x00000015cc047221 */ /* 0x000fe20000010000 */
[----:B------:R-:W-:-:S02]  /*269e0*/  MOV R3, 0x1 ;  /* 0x0000000100037802 */ /* 0x000fc40000000f00 */
[----:B------:R-:W-:Y:S02]  /*269f0*/  MOV R2, 0x26a10 ;  /* 0x00026a1000027802 */ /* 0x000fe40000000f00 */
[----:B------:R-:W-:Y:S05]  /*26a00*/  CALL.REL.NOINC `($__internal_38_$__cuda_sm70_shflsync_bfly_p) ;  /* 0x00000ef000007944 */ /* 0x000fea0003c00000 */
[----:B------:R-:W-:Y:S01]  /*26a10*/  MOV R3, R21 ;  /* 0x0000001500037202 */ /* 0x000fe20000000f00 */
[----:B------:R-:W-:Y:S05]  /*26a20*/  BRA `(.L_x_2526) ;  /* 0xffff87a000007947 */ /* 0x000fea000383ffff */
.L_x_2435:
[----:B--234-:R-:W-:Y:S01]  /*26a30*/  IMAD.MOV.U32 R34, RZ, RZ, R13 ;  /* 0x000000ffff227224 */ /* 0x01cfe200078e000d */
[----:B------:R-:W-:Y:S01]  /*26a40*/  MOV R2, RZ ;  /* 0x000000ff00027202 */ /* 0x000fe20000000f00 */
[----:B------:R-:W-:Y:S01]  /*26a50*/  IMAD.MOV.U32 R33, RZ, RZ, 0x181f ;  /* 0x0000181fff217424 */ /* 0x000fe200078e00ff */
[----:B------:R-:W-:Y:S02]  /*26a60*/  MOV R3, 0x26a80 ;  /* 0x00026a8000037802 */ /* 0x000fe40000000f00 */
[----:B-1----:R-:W-:Y:S05]  /*26a70*/  CALL.REL.NOINC `($__internal_39_$__cuda_sm70_shflsync_idx_p) ;  /* 0x00000ec000007944 */ /* 0x002fea0003c00000 */
[----:B------:R-:W-:Y:S01]  /*26a80*/  MOV R5, R35 ;  /* 0x0000002300057202 */ /* 0x000fe20000000f00 */
[----:B------:R-:W-:Y:S05]  /*26a90*/  BRA `(.L_x_2527) ;  /* 0xffffa01000007947 */ /* 0x000fea000383ffff */
.L_x_2436:
[----:B------:R-:W-:Y:S01]  /*26aa0*/  IMAD.MOV.U32 R34, RZ, RZ, R14 ;  /* 0x000000ffff227224 */ /* 0x000fe200078e000e */
[----:B------:R-:W-:Y:S01]  /*26ab0*/  MOV R2, RZ ;  /* 0x000000ff00027202 */ /* 0x000fe20000000f00 */
[----:B------:R-:W-:Y:S01]  /*26ac0*/  IMAD.MOV.U32 R33, RZ, RZ, 0x181f ;  /* 0x0000181fff217424 */ /* 0x000fe200078e00ff */
[----:B------:R-:W-:Y:S02]  /*26ad0*/  MOV R3, 0x26af0 ;  /* 0x00026af000037802 */ /* 0x000fe40000000f00 */
[----:B-123--:R-:W-:Y:S05]  /*26ae0*/  CALL.REL.NOINC `($__internal_39_$__cuda_sm70_shflsync_idx_p) ;  /* 0x00000e5000007944 */ /* 0x00efea0003c00000 */
[----:B------:R-:W-:Y:S01]  /*26af0*/  MOV R0, R35 ;  /* 0x0000002300007202 */ /* 0x000fe20000000f00 */
[----:B------:R-:W-:Y:S05]  /*26b00*/  BRA `(.L_x_2528) ;  /* 0xffff9fc000007947 */ /* 0x000fea000383ffff */
.L_x_2439:
[----:B------:R-:W-:Y:S01]  /*26b10*/  IMAD.MOV.U32 R34, RZ, RZ, R13 ;  /* 0x000000ffff227224 */ /* 0x000fe200078e000d */
[----:B--2---:R-:W-:Y:S01]  /*26b20*/  MOV R2, 0x1 ;  /* 0x0000000100027802 */ /* 0x004fe20000000f00 */
[----:B------:R-:W-:Y:S01]  /*26b30*/  IMAD.MOV.U32 R33, RZ, RZ, 0x181f ;  /* 0x0000181fff217424 */ /* 0x000fe200078e00ff */
[----:B------:R-:W-:-:S02]  /*26b40*/  MOV R3, 0x26b60 ;  /* 0x00026b6000037802 */ /* 0x000fc40000000f00 */
[----:B-1-34-:R-:W-:Y:S05]  /*26b50*/  CALL.REL.NOINC `($__internal_39_$__cuda_sm70_shflsync_idx_p) ;  /* 0x00000de000007944 */ /* 0x01afea0003c00000 */
        /* <DEDUP_REMOVED lines=8> */
.L_x_2442:
[----:B------:R-:W-:Y:S01]  /*26be0*/  IMAD.MOV.U32 R34, RZ, RZ, R13 ;  /* 0x000000ffff227224 */ /* 0x000fe200078e000d */
[----:B--2---:R-:W-:Y:S01]  /*26bf0*/  MOV R2, 0x2 ;  /* 0x0000000200027802 */ /* 0x004fe20000000f00 */
[----:B------:R-:W-:Y:S01]  /*26c00*/  IMAD.MOV.U32 R33, RZ, RZ, 0x181f ;  /* 0x0000181fff217424 */ /* 0x000fe200078e00ff */
[----:B------:R-:W-:Y:S02]  /*26c10*/  MOV R3, 0x26c30 ;  /* 0x00026c3000037802 */ /* 0x000fe40000000f00 */
[----:B-1-34-:R-:W-:Y:S05]  /*26c20*/  CALL.REL.NOINC `($__internal_39_$__cuda_sm70_shflsync_idx_p) ;  /* 0x00000d1000007944 */ /* 0x01afea0003c00000 */
[----:B------:R-:W-:Y:S01]  /*26c30*/  MOV R5, R35 ;  /* 0x0000002300057202 */ /* 0x000fe20000000f00 */
[----:B------:R-:W-:Y:S05]  /*26c40*/  BRA `(.L_x_2530) ;  /* 0xffffa0e000007947 */ /* 0x000fea000383ffff */
.L_x_2443:
[----:B------:R-:W-:Y:S01]  /*26c50*/  IMAD.MOV.U32 R34, RZ, RZ, R14 ;  /* 0x000000ffff227224 */ /* 0x000fe200078e000e */
[----:B--2---:R-:W-:Y:S01]  /*26c60*/  MOV R2, 0x2 ;  /* 0x0000000200027802 */ /* 0x004fe20000000f00 */
[----:B------:R-:W-:Y:S01]  /*26c70*/  IMAD.MOV.U32 R33, RZ, RZ, 0x181f ;  /* 0x0000181fff217424 */ /* 0x000fe200078e00ff */
[----:B------:R-:W-:Y:S02]  /*26c80*/  MOV R3, 0x26ca0 ;  /* 0x00026ca000037802 */ /* 0x000fe40000000f00 */
[----:B-1-34-:R-:W-:Y:S05]  /*26c90*/  CALL.REL.NOINC `($__internal_39_$__cuda_sm70_shflsync_idx_p) ;  /* 0x00000ca000007944 */ /* 0x01afea0003c00000 */
[----:B------:R-:W-:Y:S01]  /*26ca0*/  MOV R0, R35 ;  /* 0x0000002300007202 */ /* 0x000fe20000000f00 */
[----:B------:R-:W-:Y:S05]  /*26cb0*/  BRA `(.L_x_2531) ;  /* 0xffffa09000007947 */ /* 0x000fea000383ffff */
.L_x_2446:
[----:B------:R-:W-:Y:S01]  /*26cc0*/  IMAD.MOV.U32 R34, RZ, RZ, R13 ;  /* 0x000000ffff227224 */ /* 0x000fe200078e000d */
[----:B---3--:R-:W-:Y:S01]  /*26cd0*/  MOV R2, 0x3 ;  /* 0x0000000300027802 */ /* 0x008fe20000000f00 */
        /* <DEDUP_REMOVED lines=11> */
.L_x_2448:
[----:B------:R-:W-:Y:S01]  /*26d90*/  IMAD.MOV.U32 R34, RZ, RZ, R5 ;  /* 0x000000ffff227224 */ /* 0x000fe200078e0005 */
[----:B------:R-:W-:Y:S01]  /*26da0*/  MOV R2, RZ ;  /* 0x000000ff00027202 */ /* 0x000fe20000000f00 */
[----:B------:R-:W-:Y:S01]  /*26db0*/  IMAD.MOV.U32 R33, RZ, RZ, 0x1c1f ;  /* 0x00001c1fff217424 */ /* 0x000fe200078e00ff */
[----:B------:R-:W-:Y:S02]  /*26dc0*/  MOV R3, 0x26de0 ;  /* 0x00026de000037802 */ /* 0x000fe40000000f00 */
[----:B--2---:R-:W-:Y:S05]  /*26dd0*/  CALL.REL.NOINC `($__internal_39_$__cuda_sm70_shflsync_idx_p) ;  /* 0x00000b6000007944 */ /* 0x004fea0003c00000 */
[----:B------:R-:W-:Y:S01]  /*26de0*/  MOV R4, R35 ;  /* 0x0000002300047202 */ /* 0x000fe20000000f00 */
[----:B------:R-:W-:Y:S05]  /*26df0*/  BRA `(.L_x_2533) ;  /* 0xffffa3b000007947 */ /* 0x000fea000383ffff */
.L_x_2449:
[----:B------:R-:W-:Y:S01]  /*26e00*/  IMAD.MOV.U32 R34, RZ, RZ, R14 ;  /* 0x000000ffff227224 */ /* 0x000fe200078e000e */
[----:B------:R-:W-:Y:S01]  /*26e10*/  MOV R2, RZ ;  /* 0x000000ff00027202 */ /* 0x000fe20000000f00 */
[----:B------:R-:W-:Y:S01]  /*26e20*/  IMAD.MOV.U32 R33, RZ, RZ, 0x1c1f ;  /* 0x00001c1fff217424 */ /* 0x000fe200078e00ff */
[----:B------:R-:W-:Y:S02]  /*26e30*/  MOV R3, 0x26e50 ;  /* 0x00026e5000037802 */ /* 0x000fe40000000f00 */
[----:B-123--:R-:W-:Y:S05]  /*26e40*/  CALL.REL.NOINC `($__internal_39_$__cuda_sm70_shflsync_idx_p) ;  /* 0x00000af000007944 */ /* 0x00efea0003c00000 */
[----:B------:R-:W-:Y:S01]  /*26e50*/  MOV R0, R35 ;  /* 0x0000002300007202 */ /* 0x000fe20000000f00 */
[----:B------:R-:W-:Y:S05]  /*26e60*/  BRA `(.L_x_2534) ;  /* 0xffffa36000007947 */ /* 0x000fea000383ffff */
.L_x_2452:
        /* <DEDUP_REMOVED lines=13> */
.L_x_2456:
[----:B------:R-:W-:Y:S01]  /*26f40*/  IMAD.MOV.U32 R34, RZ, RZ, R5 ;  /* 0x000000ffff227224 */ /* 0x000fe200078e0005 */
[----:B------:R-:W-:Y:S01]  /*26f50*/  MOV R2, RZ ;  /* 0x000000ff00027202 */ /* 0x000fe20000000f00 */
[----:B------:R-:W-:Y:S01]  /*26f60*/  IMAD.MOV.U32 R33, RZ, RZ, 0x181f ;  /* 0x0000181fff217424 */ /* 0x000fe200078e00ff */
[----:B------:R-:W-:Y:S02]  /*26f70*/  MOV R3, 0x26f90 ;  /* 0x00026f9000037802 */ /* 0x000fe40000000f00 */
[----:B------:R-:W-:Y:S05]  /*26f80*/  CALL.REL.NOINC `($__internal_39_$__cuda_sm70_shflsync_idx_p) ;  /* 0x000009b000007944 */ /* 0x000fea0003c00000 */
[----:B------:R-:W-:Y:S01]  /*26f90*/  MOV R4, R35 ;  /* 0x0000002300047202 */ /* 0x000fe20000000f00 */
[----:B------:R-:W-:Y:S05]  /*26fa0*/  BRA `(.L_x_2536) ;  /* 0xffffbdb000007947 */ /* 0x000fea000383ffff */
.L_x_2457:
[----:B------:R-:W-:Y:S01]  /*26fb0*/  IMAD.MOV.U32 R34, RZ, RZ, R14 ;  /* 0x000000ffff227224 */ /* 0x000fe200078e000e */
[----:B------:R-:W-:Y:S01]  /*26fc0*/  MOV R2, RZ ;  /* 0x000000ff00027202 */ /* 0x000fe20000000f00 */
[----:B------:R-:W-:Y:S01]  /*26fd0*/  IMAD.MOV.U32 R33, RZ, RZ, 0x181f ;  /* 0x0000181fff217424 */ /* 0x000fe200078e00ff */
[----:B------:R-:W-:Y:S02]  /*26fe0*/  MOV R3, 0x27000 ;  /* 0x0002700000037802 */ /* 0x000fe40000000f00 */
[----:B-12---:R-:W-:Y:S05]  /*26ff0*/  CALL.REL.NOINC `($__internal_39_$__cuda_sm70_shflsync_idx_p) ;  /* 0x0000094000007944 */ /* 0x006fea0003c00000 */
[----:B------:R-:W-:Y:S01]  /*27000*/  MOV R0, R35 ;  /* 0x0000002300007202 */ /* 0x000fe20000000f00 */
[----:B------:R-:W-:Y:S05]  /*27010*/  BRA `(.L_x_2537) ;  /* 0xffffbd6000007947 */ /* 0x000fea000383ffff */
.L_x_2460:
        /* <DEDUP_REMOVED lines=13> */
.L_x_2463:
[----:B------:R-:W-:Y:S01]  /*270f0*/  IMAD.MOV.U32 R34, RZ, RZ, R5 ;  /* 0x000000ffff227224 */ /* 0x000fe200078e0005 */
[----:B-1----:R-:W-:Y:S01]  /*27100*/  MOV R2, 0x2 ;  /* 0x0000000200027802 */ /* 0x002fe20000000f00 */
[----:B------:R-:W-:Y:S01]  /*27110*/  IMAD.MOV.U32 R33, RZ, RZ, 0x181f ;  /* 0x0000181fff217424 */ /* 0x000fe200078e00ff */
[----:B------:R-:W-:Y:S02]  /*27120*/  MOV R3, 0x27140 ;  /* 0x0002714000037802 */ /* 0x000fe40000000f00 */
[----:B--234-:R-:W-:Y:S05]  /*27130*/  CALL.REL.NOINC `($__internal_39_$__cuda_sm70_shflsync_idx_p) ;  /* 0x0000080000007944 */ /* 0x01cfea0003c00000 */
[----:B------:R-:W-:Y:S01]  /*27140*/  MOV R4, R35 ;  /* 0x0000002300047202 */ /* 0x000fe20000000f00 */
[----:B------:R-:W-:Y:S05]  /*27150*/  BRA `(.L_x_2539) ;  /* 0xffffbe9000007947 */ /* 0x000fea000383ffff */
.L_x_2464:
[----:B------:R-:W-:Y:S01]  /*27160*/  IMAD.MOV.U32 R34, RZ, RZ, R14 ;  /* 0x000000ffff227224 */ /* 0x000fe200078e000e */
[----:B------:R-:W-:Y:S01]  /*27170*/  MOV R2, 0x2 ;  /* 0x0000000200027802 */ /* 0x000fe20000000f00 */
[----:B------:R-:W-:Y:S01]  /*27180*/  IMAD.MOV.U32 R33, RZ, RZ, 0x181f ;  /* 0x0000181fff217424 */ /* 0x000fe200078e00ff */
[----:B------:R-:W-:Y:S02]  /*27190*/  MOV R3, 0x271b0 ;  /* 0x000271b000037802 */ /* 0x000fe40000000f00 */
[----:B-1234-:R-:W-:Y:S05]  /*271a0*/  CALL.REL.NOINC `($__internal_39_$__cuda_sm70_shflsync_idx_p) ;  /* 0x0000079000007944 */ /* 0x01efea0003c00000 */
[----:B------:R-:W-:Y:S01]  /*271b0*/  MOV R0, R35 ;  /* 0x0000002300007202 */ /* 0x000fe20000000f00 */
[----:B------:R-:W-:Y:S05]  /*271c0*/  BRA `(.L_x_2540) ;  /* 0xffffbe4000007947 */ /* 0x000fea000383ffff */
.L_x_2467:
[----:B------:R-:W-:Y:S01]  /*271d0*/  IMAD.MOV.U32 R34, RZ, RZ, R5 ;  /* 0x000000ffff227224 */ /* 0x000fe200078e0005 */
[----:B-1----:R-:W-:Y:S01]  /*271e0*/  MOV R2, 0x3 ;  /* 0x0000000300027802 */ /* 0x002fe20000000f00 */
[----:B------:R-:W-:Y:S01]  /*271f0*/  IMAD.MOV.U32 R33, RZ, RZ, 0x181f ;  /* 0x0000181fff217424 */ /* 0x000fe200078e00ff */
[----:B------:R-:W-:-:S02]  /*27200*/  MOV R3, 0x27220 ;  /* 0x0002722000037802 */ /* 0x000fc40000000f00 */
[----:B--234-:R-:W-:Y:S05]  /*27210*/  CALL.REL.NOINC `($__internal_39_$__cuda_sm70_shflsync_idx_p) ;  /* 0x0000072000007944 */ /* 0x01cfea0003c00000 */
        /* <DEDUP_REMOVED lines=8> */
.L_x_2469:
[----:B------:R-:W-:Y:S01]  /*272a0*/  IMAD.MOV.U32 R34, RZ, RZ, R32 ;  /* 0x000000ffff227224 */ /* 0x000fe200078e0020 */
[----:B------:R-:W-:Y:S01]  /*272b0*/  MOV R2, RZ ;  /* 0x000000ff00027202 */ /* 0x000fe20000000f00 */
[----:B------:R-:W-:Y:S01]  /*272c0*/  IMAD.MOV.U32 R33, RZ, RZ, 0x1f ;  /* 0x0000001fff217424 */ /* 0x000fe200078e00ff */
[----:B------:R-:W-:Y:S02]  /*272d0*/  MOV R3, 0x272f0 ;  /* 0x000272f000037802 */ /* 0x000fe40000000f00 */
[----:B---3--:R-:W-:Y:S05]  /*272e0*/  CALL.REL.NOINC `($__internal_39_$__cuda_sm70_shflsync_idx_p) ;  /* 0x0000065000007944 */ /* 0x008fea0003c00000 */
[----:B------:R-:W-:Y:S01]  /*272f0*/  MOV R9, R35 ;  /* 0x0000002300097202 */ /* 0x000fe20000000f00 */
[----:B------:R-:W-:Y:S05]  /*27300*/  BRA `(.L_x_2542) ;  /* 0xffffc00000007947 */ /* 0x000fea000383ffff */
.L_x_2470:
[----:B------:R-:W-:Y:S01]  /*27310*/  IMAD.MOV.U32 R34, RZ, RZ, R32 ;  /* 0x000000ffff227224 */ /* 0x000fe200078e0020 */
[----:B------:R-:W-:Y:S01]  /*27320*/  MOV R2, 0x1 ;  /* 0x0000000100027802 */ /* 0x000fe20000000f00 */
[----:B------:R-:W-:Y:S01]  /*27330*/  IMAD.MOV.U32 R33, RZ, RZ, 0x1f ;  /* 0x0000001fff217424 */ /* 0x000fe200078e00ff */
[----:B------:R-:W-:Y:S02]  /*27340*/  MOV R3, 0x27360 ;  /* 0x0002736000037802 */ /* 0x000fe40000000f00 */
[----:B-123--:R-:W-:Y:S05]  /*27350*/  CALL.REL.NOINC `($__internal_39_$__cuda_sm70_shflsync_idx_p) ;  /* 0x000005e000007944 */ /* 0x00efea0003c00000 */
[----:B------:R-:W-:Y:S01]  /*27360*/  MOV R6, R35 ;  /* 0x0000002300067202 */ /* 0x000fe20000000f00 */
[----:B------:R-:W-:Y:S05]  /*27370*/  BRA `(.L_x_2543) ;  /* 0xffffbfb000007947 */ /* 0x000fea000383ffff */
.L_x_2471:
[----:B------:R-:W-:Y:S02]  /*27380*/  MOV R3, 0x1 ;  /* 0x0000000100037802 */ /* 0x000fe40000000f00 */
[----:B------:R-:W-:-:S02]  /*27390*/  MOV R2, 0x273b0 ;  /* 0x000273b000027802 */ /* 0x000fc40000000f00 */
[----:B-12-4-:R-:W-:Y:S05]  /*273a0*/  CALL.REL.NOINC `($__internal_40_$__cuda_sm70_shflsync_up_p) ;  /* 0x000005f000007944 */ /* 0x016fea0003c00000 */
[----:B------:R-:W-:Y:S05]  /*273b0*/  BRA `(.L_x_2544) ;  /* 0xffffc09000007947 */ /* 0x000fea000383ffff */
.L_x_2472:
[----:B------:R-:W-:Y:S02]  /*273c0*/  MOV R3, 0x2 ;  /* 0x0000000200037802 */ /* 0x000fe40000000f00 */
[----:B------:R-:W-:-:S02]  /*273d0*/  MOV R2, 0x273f0 ;  /* 0x000273f000027802 */ /* 0x000fc40000000f00 */
[----:B-12---:R-:W-:Y:S05]  /*273e0*/  CALL.REL.NOINC `($__internal_40_$__cuda_sm70_shflsync_up_p) ;  /* 0x000005b000007944 */ /* 0x006fea0003c00000 */
        /* <DEDUP_REMOVED lines=24> */
.L_x_2476:
[----:B------:R-:W-:Y:S02]  /*27570*/  MOV R3, 0x1 ;  /* 0x0000000100037802 */ /* 0x000fe40000000f00 */
[----:B------:R-:W-:Y:S02]  /*27580*/  MOV R2, 0x275a0 ;  /* 0x000275a000027802 */ /* 0x000fe40000000f00 */
[----:B------:R-:W-:Y:S05]  /*27590*/  CALL.REL.NOINC `($__internal_40_$__cuda_sm70_shflsync_up_p) ;  /* 0x0000040000007944 */ /* 0x000fea0003c00000 */
[----:B------:R-:W-:Y:S01]  /*275a0*/  MOV R2, R4 ;  /* 0x0000000400027202 */ /* 0x000fe20000000f00 */
[----:B------:R-:W-:Y:S05]  /*275b0*/  BRA `(.L_x_2546) ;  /* 0xffffc0f000007947 */ /* 0x000fea000383ffff */
.L_x_2477:
[----:B------:R-:W-:Y:S02]  /*275c0*/  MOV R3, 0x2 ;  /* 0x0000000200037802 */ /* 0x000fe40000000f00 */
[----:B------:R-:W-:Y:S02]  /*275d0*/  MOV R2, 0x275f0 ;  /* 0x000275f000027802 */ /* 0x000fe40000000f00 */
        /* <DEDUP_REMOVED lines=25> */
.L_x_2479:
[----:B------:R-:W-:Y:S02]  /*27770*/  SEL R0, RZ, 0x1, P0 ;  /* 0x00000001ff007807 */ /* 0x000fe40000000000 */
[----:B------:R-:W-:Y:S02]  /*27780*/  MOV R2, 0x277a0 ;  /* 0x000277a000027802 */ /* 0x000fe40000000f00 */
[----:B---3--:R-:W-:Y:S05]  /*27790*/  CALL.REL.NOINC `($__internal_41_$__cuda_sm70_votesync_ballot) ;  /* 0x0000026000007944 */ /* 0x008fea0003c00000 */
[----:B------:R-:W-:Y:S01]  /*277a0*/  MOV R6, R0 ;  /* 0x0000000000067202 */ /* 0x000fe20000000f00 */
[----:B------:R-:W-:Y:S05]  /*277b0*/  BRA `(.L_x_2548) ;  /* 0xffffc08000007947 */ /* 0x000fea000383ffff */
.L_x_2480:
[----:B------:R-:W-:Y:S01]  /*277c0*/  IMAD.MOV.U32 R34, RZ, RZ, R7 ;  /* 0x000000ffff227224 */ /* 0x000fe200078e0007 */
[----:B------:R-:W-:Y:S01]  /*277d0*/  MOV R2, R0 ;  /* 0x0000000000027202 */ /* 0x000fe20000000f00 */
[----:B------:R-:W-:Y:S01]  /*277e0*/  IMAD.MOV.U32 R33, RZ, RZ, 0x1f ;  /* 0x0000001fff217424 */ /* 0x000fe200078e00ff */
[----:B------:R-:W-:Y:S02]  /*277f0*/  MOV R3, 0x27810 ;  /* 0x0002781000037802 */ /* 0x000fe40000000f00 */
[----:B---3--:R-:W-:Y:S05]  /*27800*/  CALL.REL.NOINC `($__internal_39_$__cuda_sm70_shflsync_idx_p) ;  /* 0x0000013000007944 */ /* 0x008fea0003c00000 */
[----:B------:R-:W-:Y:S01]  /*27810*/  IMAD.MOV.U32 R12, RZ, RZ, R35 ;  /* 0x000000ffff0c7224 */ /* 0x000fe200078e0023 */
[----:B------:R-:W-:Y:S01]  /*27820*/  MOV R2, R0 ;  /* 0x0000000000027202 */ /* 0x000fe20000000f00 */
[----:B------:R-:W-:Y:S01]  /*27830*/  IMAD.MOV.U32 R34, RZ, RZ, R8 ;  /* 0x000000ffff227224 */ /* 0x000fe200078e0008 */
[----:B------:R-:W-:-:S02]  /*27840*/  MOV R33, 0x1f ;  /* 0x0000001f00217802 */ /* 0x000fc40000000f00 */
[----:B------:R-:W-:Y:S02]  /*27850*/  MOV R3, 0x27870 ;  /* 0x0002787000037802 */ /* 0x000fe40000000f00 */
[----:B------:R-:W-:Y:S05]  /*27860*/  CALL.REL.NOINC `($__internal_39_$__cuda_sm70_shflsync_idx_p) ;  /* 0x000000d000007944 */ /* 0x000fea0003c00000 */
[----:B------:R-:W-:Y:S01]  /*27870*/  MOV R5, R35 ;  /* 0x0000002300057202 */ /* 0x000fe20000000f00 */
[----:B------:R-:W-:Y:S05]  /*27880*/  BRA `(.L_x_2549) ;  /* 0xffffc00000007947 */ /* 0x000fea000383ffff */
.L_x_2483:
[----:B------:R-:W-:Y:S01]  /*27890*/  IMAD.MOV.U32 R34, RZ, RZ, R4 ;  /* 0x000000ffff227224 */ /* 0x000fe200078e0004 */
[----:B------:R-:W-:Y:S01]  /*278a0*/  MOV R2, R0 ;  /* 0x0000000000027202 */ /* 0x000fe20000000f00 */
[----:B------:R-:W-:Y:S01]  /*278b0*/  IMAD.MOV.U32 R33, RZ, RZ, 0x1f ;  /* 0x0000001fff217424 */ /* 0x000fe200078e00ff */
[----:B------:R-:W-:Y:S02]  /*278c0*/  MOV R3, 0x278e0 ;  /* 0x000278e000037802 */ /* 0x000fe40000000f00 */
[----:B--234-:R-:W-:Y:S05]  /*278d0*/  CALL.REL.NOINC `($__internal_39_$__cuda_sm70_shflsync_idx_p) ;  /* 0x0000006000007944 */ /* 0x01cfea0003c00000 */
[----:B------:R-:W-:Y:S01]  /*278e0*/  MOV R14, R35 ;  /* 0x00000023000e7202 */ /* 0x000fe20000000f00 */
[----:B------:R-:W-:Y:S05]  /*278f0*/  BRA `(.L_x_2482) ;  /* 0xffffbff000007947 */ /* 0x000fea000383ffff */
        .weak           $__internal_38_$__cuda_sm70_shflsync_bfly_p
        .type           $__internal_38_$__cuda_sm70_shflsync_bfly_p,@function
        .size           $__internal_38_$__cuda_sm70_shflsync_bfly_p,($__internal_39_$__cuda_sm70_shflsync_idx_p - $__internal_38_$__cuda_sm70_shflsync_bfly_p)
$__internal_38_$__cuda_sm70_shflsync_bfly_p:
[----:B------:R-:W-:Y:S04]  /*27900*/  WARPSYNC R199 ;  /* 0x000000c700007348 */ /* 0x000fe80003800000 */
[----:B------:R1:W2:Y:S02]  /*27910*/  SHFL.BFLY PT, R21, R4, R3, R215 ;  /* 0x0c00000304157389 */ /* 0x0002a400000e00d7 */
[----:B-1----:R-:W-:-:S04]  /*27920*/  MOV R3, 0x0 ;  /* 0x0000000000037802 */ /* 0x002fc80000000f00 */
[----:B--2---:R-:W-:Y:S05]  /*27930*/  RET.REL.NODEC R2 `(_ZN7cutlass13device_kernelIN5flash19enable_sm80_to_sm89INS1_16FlashAttnFwdSm80INS1_25CollectiveMainloopFwdSm80ILi8ELi2ELb0EN4cute5tupleIJNS5_1CILi128EEENS7_ILi64EEENS7_ILi192EEEEEELi192ENS_6half_tEfNS_4arch4Sm80ELb0ELb1ELb1ELb1ELb1ELb1ELb1ELb1EEENS1_21CollectiveEpilogueFwdINS6_IJS8_SA_S9_EEENS6_IJNS7_ILi1EEESI_SI_EEESC_SE_Li256ELb1ELb1ELb1ELb0EEENS1_36VarlenDynamicPersistentTileSchedulerILi128ELi64ELi256ELi256ELb1ELb1ELb0ELb1ELb0ELb1EEEEEEEEEvNT_6ParamsE) ;  /* 0xfffd86c002007950 */ /* 0x004fea0003c3ffff */
        .weak           $__internal_39_$__cuda_sm70_shflsync_idx_p
        .type           $__internal_39_$__cuda_sm70_shflsync_idx_p,@function
        .size           $__internal_39_$__cuda_sm70_shflsync_idx_p,($__internal_40_$__cuda_sm70_shflsync_up_p - $__internal_39_$__cuda_sm70_shflsync_idx_p)
$__internal_39_$__cuda_sm70_shflsync_idx_p:
[----:B------:R-:W-:-:S04]  /*27940*/  MOV R35, 0xffffffff ;  /* 0xffffffff00237802 */ /* 0x000fc80000000f00 */
[----:B------:R-:W-:Y:S04]  /*27950*/  WARPSYNC R35 ;  /* 0x0000002300007348 */ /* 0x000fe80003800000 */
[----:B------:R1:W2:Y:S02]  /*27960*/  SHFL.IDX PT, R35, R34, R2, R33 ;  /* 0x0000000222237389 */ /* 0x0002a400000e0021 */
[----:B-1----:R-:W-:Y:S02]  /*27970*/  MOV R2, R3 ;  /* 0x0000000300027202 */ /* 0x002fe40000000f00 */
[----:B------:R-:W-:-:S04]  /*27980*/  MOV R3, 0x0 ;  /* 0x0000000000037802 */ /* 0x000fc80000000f00 */
[----:B--2---:R-:W-:Y:S05]  /*27990*/  RET.REL.NODEC R2 `(_ZN7cutlass13device_kernelIN5flash19enable_sm80_to_sm89INS1_16FlashAttnFwdSm80INS1_25CollectiveMainloopFwdSm80ILi8ELi2ELb0EN4cute5tupleIJNS5_1CILi128EEENS7_ILi64EEENS7_ILi192EEEEEELi192ENS_6half_tEfNS_4arch4Sm80ELb0ELb1ELb1ELb1ELb1ELb1ELb1ELb1EEENS1_21CollectiveEpilogueFwdINS6_IJS8_SA_S9_EEENS6_IJNS7_ILi1EEESI_SI_EEESC_SE_Li256ELb1ELb1ELb1ELb0EEENS1_36VarlenDynamicPersistentTileSchedulerILi128ELi64ELi256ELi256ELb1ELb1ELb0ELb1ELb0ELb1EEEEEEEEEvNT_6ParamsE) ;  /* 0xfffd866002007950 */ /* 0x004fea0003c3ffff */
        .weak           $__internal_40_$__cuda_sm70_shflsync_up_p
        .type           $__internal_40_$__cuda_sm70_shflsync_up_p,@function
        .size           $__internal_40_$__cuda_sm70_shflsync_up_p,($__internal_41_$__cuda_sm70_votesync_ballot - $__internal_40_$__cuda_sm70_shflsync_up_p)
$__internal_40_$__cuda_sm70_shflsync_up_p:
[----:B------:R-:W-:Y:S02]  /*279a0*/  MOV R4, RZ ;  /* 0x000000ff00047202 */ /* 0x000fe40000000f00 */
[----:B------:R-:W-:-:S04]  /*279b0*/  MOV R12, 0xffffffff ;  /* 0xffffffff000c7802 */ /* 0x000fc80000000f00 */
[----:B------:R-:W-:Y:S04]  /*279c0*/  WARPSYNC R12 ;  /* 0x0000000c00007348 */ /* 0x000fe80003800000 */
[----:B------:R1:W2:Y:S02]  /*279d0*/  SHFL.UP PT, R4, R0, R3, R4 ;  /* 0x0400000300047389 */ /* 0x0002a400000e0004 */
[----:B-1----:R-:W-:-:S04]  /*279e0*/  MOV R3, 0x0 ;  /* 0x0000000000037802 */ /* 0x002fc80000000f00 */
[----:B--2---:R-:W-:Y:S05]  /*279f0*/  RET.REL.NODEC R2 `(_ZN7cutlass13device_kernelIN5flash19enable_sm80_to_sm89INS1_16FlashAttnFwdSm80INS1_25CollectiveMainloopFwdSm80ILi8ELi2ELb0EN4cute5tupleIJNS5_1CILi128EEENS7_ILi64EEENS7_ILi192EEEEEELi192ENS_6half_tEfNS_4arch4Sm80ELb0ELb1ELb1ELb1ELb1ELb1ELb1ELb1EEENS1_21CollectiveEpilogueFwdINS6_IJS8_SA_S9_EEENS6_IJNS7_ILi1EEESI_SI_EEESC_SE_Li256ELb1ELb1ELb1ELb0EEENS1_36VarlenDynamicPersistentTileSchedulerILi128ELi64ELi256ELi256ELb1ELb1ELb0ELb1ELb0ELb1EEEEEEEEEvNT_6ParamsE) ;  /* 0xfffd860002007950 */ /* 0x004fea0003c3ffff */
        .weak           $__internal_41_$__cuda_sm70_votesync_ballot
        .type           $__internal_41_$__cuda_sm70_votesync_ballot,@function
        .size           $__internal_41_$__cuda_sm70_votesync_ballot,(.L_x_3137 - $__internal_41_$__cuda_sm70_votesync_ballot)
$__internal_41_$__cuda_sm70_votesync_ballot:
[----:B------:R-:W-:Y:S01]  /*27a00*/  ISETP.NE.U32.AND P0, PT, R0, 0x1, PT ;  /* 0x000000010000780c */ /* 0x000fe20003f05070 */
[----:B------:R-:W-:-:S04]  /*27a10*/  IMAD.MOV.U32 R3, RZ, RZ, -0x1 ;  /* 0xffffffffff037424 */ /* 0x000fc800078e00ff */
[----:B------:R-:W-:Y:S08]  /*27a20*/  WARPSYNC R3 ;  /* 0x0000000300007348 */ /* 0x000ff00003800000 */
[----:B------:R-:W-:-:S04]  /*27a30*/  VOTE.ANY R0, PT, !P0 ;  /* 0x0000000000007806 */ /* 0x000fc800040e0100 */
[----:B------:R-:W-:Y:S01]  /*27a40*/  LOP3.LUT R0, R0, R3, RZ, 0xc0, !PT ;  /* 0x0000000300007212 */ /* 0x000fe200078ec0ff */
[----:B------:R-:W-:-:S04]  /*27a50*/  IMAD.MOV.U32 R3, RZ, RZ, 0x0 ;  /* 0x00000000ff037424 */ /* 0x000fc800078e00ff */
[----:B------:R-:W-:Y:S05]  /*27a60*/  RET.REL.NODEC R2 `(_ZN7cutlass13device_kernelIN5flash19enable_sm80_to_sm89INS1_16FlashAttnFwdSm80INS1_25CollectiveMainloopFwdSm80ILi8ELi2ELb0EN4cute5tupleIJNS5_1CILi128EEENS7_ILi64EEENS7_ILi192EEEEEELi192ENS_6half_tEfNS_4arch4Sm80ELb0ELb1ELb1ELb1ELb1ELb1ELb1ELb1EEENS1_21CollectiveEpilogueFwdINS6_IJS8_SA_S9_EEENS6_IJNS7_ILi1EEESI_SI_EEESC_SE_Li256ELb1ELb1ELb1ELb0EEENS1_36VarlenDynamicPersistentTileSchedulerILi128ELi64ELi256ELi256ELb1ELb1ELb0ELb1ELb0ELb1EEEEEEEEEvNT_6ParamsE) ;  /* 0xfffd859002007950 */ /* 0x000fea0003c3ffff */
.L_x_2550:
        /* <DEDUP_REMOVED lines=9> */
.L_x_3137:


//--------------------- .text._ZN7cutlass13device_kernelIN5flash19enable_sm80_to_sm89INS1_16FlashAttnFwdSm80INS1_25CollectiveMainloopFwdSm80ILi8ELi2ELb0EN4cute5tupleIJNS5_1CILi128EEENS7_ILi64EEENS7_ILi192EEEEEELi192ENS_6half_tEfNS_4arch4Sm80ELb1ELb0ELb1ELb0ELb1ELb0ELb1ELb1EEENS1_21CollectiveEpilogueFwdINS6_IJS8_SA_S9_EEENS6_IJNS7_ILi1EEESI_SI_EEESC_SE_Li256ELb0ELb1ELb1ELb0EEENS1_30DynamicPersistentTileSchedulerILi256ELi256ELb1ELb1ELb0EEEEEEEEEvNT_6ParamsE --------------------------
	.section	.text._ZN7cutlass13device_kernelIN5flash19enable_sm80_to_sm89INS1_16FlashAttnFwdSm80INS1_25CollectiveMainloopFwdSm80ILi8ELi2ELb0EN4cute5tupleIJNS5_1CILi128EEENS7_ILi64EEENS7_ILi192EEEEEELi192ENS_6half_tEfNS_4arch4Sm80ELb1ELb0ELb1ELb0ELb1ELb0ELb1ELb1EEENS1_21CollectiveEpilogueFwdINS6_IJS8_SA_S9_EEENS6_IJNS7_ILi1EEESI_SI_EEESC_SE_Li256ELb0ELb1ELb1ELb0EEENS1_30DynamicPersistentTileSchedulerILi256ELi256ELb1ELb1ELb0EEEEEEEEEvNT_6ParamsE,"ax",@progbits
	.sectioninfo	@"SHI_REGISTERS=255"
	.align	128
.text._ZN7cutlass13device_kernelIN5flash19enable_sm80_to_sm89INS1_16FlashAttnFwdSm80INS1_25CollectiveMainloopFwdSm80ILi8ELi2ELb0EN4cute5tupleIJNS5_1CILi128EEENS7_ILi64EEENS7_ILi192EEEEEELi192ENS_6half_tEfNS_4arch4Sm80ELb1ELb0ELb1ELb0ELb1ELb0ELb1ELb1EEENS1_21CollectiveEpilogueFwdINS6_IJS8_SA_S9_EEENS6_IJNS7_ILi1EEESI_SI_EEESC_SE_Li256ELb0ELb1ELb1ELb0EEENS1_30DynamicPersistentTileSchedulerILi256ELi256ELb1ELb1ELb0EEEEEEEEEvNT_6ParamsE:
        .type           _ZN7cutlass13device_kernelIN5flash19enable_sm80_to_sm89INS1_16FlashAttnFwdSm80INS1_25CollectiveMainloopFwdSm80ILi8ELi2ELb0EN4cute5tupleIJNS5_1CILi128EEENS7_ILi64EEENS7_ILi192EEEEEELi192ENS_6half_tEfNS_4arch4Sm80ELb1ELb0ELb1ELb0ELb1ELb0ELb1ELb1EEENS1_21CollectiveEpilogueFwdINS6_IJS8_SA_S9_EEENS6_IJNS7_ILi1EEESI_SI_EEESC_SE_Li256ELb0ELb1ELb1ELb0EEENS1_30DynamicPersistentTileSchedulerILi256ELi256ELb1ELb1ELb0EEEEEEEEEvNT_6ParamsE,@function
        .size           _ZN7cutlass13device_kernelIN5flash19enable_sm80_to_sm89INS1_16FlashAttnFwdSm80INS1_25CollectiveMainloopFwdSm80ILi8ELi2ELb0EN4cute5tupleIJNS5_1CILi128EEENS7_ILi64EEENS7_ILi192EEEEEELi192ENS_6half_tEfNS_4arch4Sm80ELb1ELb0ELb1ELb0ELb1ELb0ELb1ELb1EEENS1_21CollectiveEpilogueFwdINS6_IJS8_SA_S9_EEENS6_IJNS7_ILi1EEESI_SI_EEESC_SE_Li256ELb0ELb1ELb1ELb0EEENS1_30DynamicPersistentTileSchedulerILi256ELi256ELb1ELb1ELb0EEEEEEEEEvNT_6ParamsE,(.L_x_3142 - _ZN7cutlass13device_kernelIN5flash19enable_sm80_to_sm89INS1_16FlashAttnFwdSm80INS1_25CollectiveMainloopFwdSm80ILi8ELi2ELb0EN4cute5tupleIJNS5_1CILi128EEENS7_ILi64EEENS7_ILi192EEEEEELi192ENS_6half_tEfNS_4arch4Sm80ELb1ELb0ELb1ELb0ELb1ELb0ELb1ELb1EEENS1_21CollectiveEpilogueFwdINS6_IJS8_SA_S9_EEENS6_IJNS7_ILi1EEESI_SI_EEESC_SE_Li256ELb0ELb1ELb1ELb0EEENS1_30DynamicPersistentTileSchedulerILi256ELi256ELb1ELb1ELb0EEEEEEEEEvNT_6ParamsE)
        .other          _ZN7cutlass13device_kernelIN5flash19enable_sm80_to_sm89INS1_16FlashAttnFwdSm80INS1_25CollectiveMainloopFwdSm80ILi8ELi2ELb0EN4cute5tupleIJNS5_1CILi128EEENS7_ILi64EEENS7_ILi192EEEEEELi192ENS_6half_tEfNS_4arch4Sm80ELb1ELb0ELb1ELb0ELb1ELb0ELb1ELb1EEENS1_21CollectiveEpilogueFwdINS6_IJS8_SA_S9_EEENS6_IJNS7_ILi1EEESI_SI_EEESC_SE_Li256ELb0ELb1ELb1ELb0EEENS1_30DynamicPersistentTileSchedulerILi256ELi256ELb1ELb1ELb0EEEEEEEEEvNT_6ParamsE,@"STO_CUDA_ENTRY STV_DEFAULT"
_ZN7cutlass13device_kernelIN5flash19enable_sm80_to_sm89INS1_16FlashAttnFwdSm80INS1_25CollectiveMainloopFwdSm80ILi8ELi2ELb0EN4cute5tupleIJNS5_1CILi128EEENS7_ILi64EEENS7_ILi192EEEEEELi192ENS_6half_tEfNS_4arch4Sm80ELb1ELb0ELb1ELb0ELb1ELb0ELb1ELb1EEENS1_21CollectiveEpilogueFwdINS6_IJS8_SA_S9_EEENS6_IJNS7_ILi1EEESI_SI_EEESC_SE_Li256ELb0ELb1ELb1ELb0EEENS1_30DynamicPersistentTileSchedulerILi256ELi256ELb1ELb1ELb0EEEEEEEEEvNT_6ParamsE:
        /* <DEDUP_REMOVED lines=13> */
[----:B------:R-:W-:Y:S02]  /*00d0*/  ULDC.64 UR6, c[0x0][0x118] ;  /* 0x0000460000067ab9 */ /* 0x000fe40000000a00 */
[CC--:B------:R-:W-:Y:S02]  /*00e0*/  LEA.HI R3, R15.reuse, R18.reuse, RZ, 0x4 ;  /* 0x000000120f037211 */ /* 0x0c0fe400078f20ff */
[-C--:B------:R-:W-:Y:S02]  /*00f0*/  LEA.HI R10, R15, R18.reuse, RZ, 0x3 ;  /* 0x000000120f0a7211 */ /* 0x080fe400078f18ff */
[----:B------:R-:W-:Y:S02]  /*0100*/  LOP3.LUT R2, R3, 0xfffffff0, RZ, 0xc0, !PT ;  /* 0xfffffff003027812 */ /* 0x000fe400078ec0ff */
[----:B------:R-:W-:-:S02]  /*0110*/  LEA.HI R0, R15, R18, RZ, 0x2 ;  /* 0x000000120f007211 */ /* 0x000fc400078f10ff */
[----:B------:R-:W-:Y:S01]  /*0120*/  SHF.R.S32.HI R232, RZ, 0x3, R10 ;  /* 0x00000003ffe87819 */ /* 0x000fe2000001140a */
[----:B------:R-:W-:Y:S01]  /*0130*/  IMAD.IADD R4, R18, 0x1, -R2 ;  /* 0x0000000112047824 */ /* 0x000fe200078e0a02 */
[----:B------:R-:W-:Y:S02]  /*0140*/  LOP3.LUT R207, R10, 0xfffffff8, RZ, 0xc0, !PT ;  /* 0xfffffff80acf7812 */ /* 0x000fe400078ec0ff */
[----:B------:R-:W-:Y:S01]  /*0150*/  LOP3.LUT R0, R0, 0xfffffffc, RZ, 0xc0, !PT ;  /* 0xfffffffc00007812 */ /* 0x000fe200078ec0ff */
[----:B------:R-:W-:Y:S01]  /*0160*/  IMAD.SHL.U32 R2, R232, 0x40, RZ ;  /* 0x00000040e8027824 */ /* 0x000fe200078e00ff */
[----:B------:R-:W-:Y:S01]  /*0170*/  SHF.R.S32.HI R5, RZ, 0x4, R3 ;  /* 0x00000004ff057819 */ /* 0x000fe20000011403 */
[C---:B------:R-:W-:Y:S01]  /*0180*/  IMAD.IADD R207, R18.reuse, 0x1, -R207 ;  /* 0x0000000112cf7824 */ /* 0x040fe200078e0acf */
[----:B------:R-:W-:Y:S01]  /*0190*/  SHF.R.S32.HI R8, RZ, 0x1f, R4 ;  /* 0x0000001fff087819 */ /* 0x000fe20000011404 */
[----:B------:R-:W-:Y:S01]  /*01a0*/  IMAD.IADD R6, R18, 0x1, -R0 ;  /* 0x0000000112067824 */ /* 0x000fe200078e0a00 */
[----:B------:R-:W-:Y:S01]  /*01b0*/  LEA.HI R3, R3, R5, RZ, 0x1 ;  /* 0x0000000503037211 */ /* 0x000fe200078f08ff */
[C---:B------:R-:W-:Y:S01]  /*01c0*/  IMAD.SHL.U32 R193, R207.reuse, 0x8, RZ ;  /* 0x00000008cfc17824 */ /* 0x040fe200078e00ff */
[----:B------:R-:W-:Y:S01]  /*01d0*/  LOP3.LUT R0, R2, 0x1c0, RZ, 0xc0, !PT ;  /* 0x000001c002007812 */ /* 0x000fe200078ec0ff */
[----:B------:R-:W-:Y:S01]  /*01e0*/  IMAD R206, R207, 0x20, R232 ;  /* 0x00000020cfce7824 */ /* 0x000fe200078e02e8 */
[----:B------:R-:W-:-:S02]  /*01f0*/  LOP3.LUT R3, R3, 0xfffffffe, RZ, 0xc0, !PT ;  /* 0xfffffffe03037812 */ /* 0x000fc400078ec0ff */
[----:B------:R-:W-:Y:S02]  /*0200*/  SHF.R.U32.HI R7, RZ, 0x3, R0 ;  /* 0x00000003ff077819 */ /* 0x000fe40000011600 */
[----:B------:R-:W-:Y:S01]  /*0210*/  LOP3.LUT R2, R0, 0x38, R193, 0xf8, !PT ;  /* 0x0000003800027812 */ /* 0x000fe200078ef8c1 */
[----:B------:R-:W-:Y:S01]  /*0220*/  IMAD.IADD R11, R5, 0x1, -R3 ;  /* 0x00000001050b7824 */ /* 0x000fe200078e0a03 */
[----:B------:R-:W-:Y:S02]  /*0230*/  LEA.HI R0, R6, R6, RZ, 0x1 ;  /* 0x0000000606007211 */ /* 0x000fe400078f08ff */
[----:B------:R-:W-:Y:S02]  /*0240*/  LEA.HI R5, R8, R4, RZ, 0x3 ;  /* 0x0000000408057211 */ /* 0x000fe400078f18ff */
[----:B------:R-:W-:Y:S01]  /*0250*/  LOP3.LUT R13, R2, R7, RZ, 0x3c, !PT ;  /* 0x00000007020d7212 */ /* 0x000fe200078e3cff */
[----:B------:R-:W-:Y:S01]  /*0260*/  IMAD.SHL.U32 R7, R207, 0x40, RZ ;  /* 0x00000040cf077824 */ /* 0x000fe200078e00ff */
[----:B------:R-:W-:-:S02]  /*0270*/  LOP3.LUT R2, R0, 0x1ffffffe, RZ, 0xc0, !PT ;  /* 0x1ffffffe00027812 */ /* 0x000fc400078ec0ff */
[----:B------:R-:W-:Y:S02]  /*0280*/  LOP3.LUT R3, R5, 0xfffffff8, RZ, 0xc0, !PT ;  /* 0xfffffff805037812 */ /* 0x000fe400078ec0ff */
[----:B------:R-:W-:Y:S01]  /*0290*/  LOP3.LUT R0, R7, 0x1c0, RZ, 0xc0, !PT ;  /* 0x000001c007007812 */ /* 0x000fe200078ec0ff */
[----:B------:R-:W-:Y:S01]  /*02a0*/  IMAD.IADD R14, R6, 0x1, -R2 ;  /* 0x00000001060e7824 */ /* 0x000fe200078e0a02 */
[----:B------:R-:W-:Y:S01]  /*02b0*/  LEA.HI R8, R15, R18, RZ, 0x5 ;  /* 0x000000120f087211 */ /* 0x000fe200078f28ff */
[----:B------:R-:W-:Y:S01]  /*02c0*/  IMAD.IADD R9, R4, 0x1, -R3 ;  /* 0x0000000104097824 */ /* 0x000fe200078e0a03 */
[----:B------:R-:W-:Y:S02]  /*02d0*/  LOP3.LUT R4, R0, 0x8, R10, 0xf8, !PT ;  /* 0x0000000800047812 */ /* 0x000fe400078ef80a */
        /* <DEDUP_REMOVED lines=8> */
[C---:B------:R-:W-:Y:S01]  /*0360*/  IMAD.SHL.U32 R3, R9.reuse, 0x40, RZ ;  /* 0x0000004009037824 */ /* 0x040fe200078e00ff */
[----:B------:R-:W-:Y:S01]  /*0370*/  R2P PR, R9, 0x6 ;  /* 0x0000000609007804 */ /* 0x000fe20000000000 */
[----:B------:R-:W-:Y:S01]  /*0380*/  IMAD.SHL.U32 R4, R11, 0x8, RZ ;  /* 0x000000080b047824 */ /* 0x000fe200078e00ff */
[----:B------:R-:W-:Y:S01]  /*0390*/  SHF.R.S32.HI R7, RZ, 0x1f, R17 ;  /* 0x0000001fff077819 */ /* 0x000fe20000011411 */
[----:B------:R-:W-:Y:S01]  /*03a0*/  IMAD.IADD R8, R6, 0x1, -R2 ;  /* 0x0000000106087824 */ /* 0x000fe200078e0a02 */
[----:B------:R-:W-:Y:S01]  /*03b0*/  LOP3.LUT R0, R3, 0x1c0, RZ, 0xc0, !PT ;  /* 0x000001c003007812 */ /* 0x000fe200078ec0ff */
[----:B------:R-:W-:Y:S01]  /*03c0*/  IMAD.SHL.U32 R2, R5, 0x40, RZ ;  /* 0x0000004005027824 */ /* 0x000fe200078e00ff */
[----:B------:R-:W-:-:S02]  /*03d0*/  LEA.HI R7, R7, R17, RZ, 0x2 ;  /* 0x0000001107077211 */ /* 0x000fc400078f10ff */
[----:B------:R-:W-:Y:S02]  /*03e0*/  LOP3.LUT R5, R0, 0x8, R4, 0xf8, !PT ;  /* 0x0000000800057812 */ /* 0x000fe400078ef804 */
[----:B------:R-:W-:Y:S02]  /*03f0*/  SHF.R.U32.HI R3, RZ, 0x3, R0 ;  /* 0x00000003ff037819 */ /* 0x000fe40000011600 */
[----:B------:R-:W-:Y:S02]  /*0400*/  LOP3.LUT R4, R2, 0xfffffe00, RZ, 0xc0, !PT ;  /* 0xfffffe0002047812 */ /* 0x000fe400078ec0ff */
[----:B------:R-:W-:Y:S01]  /*0410*/  LOP3.LUT R3, R5, R3, RZ, 0x3c, !PT ;  /* 0x0000000305037212 */ /* 0x000fe200078e3cff */
[----:B------:R-:W-:Y:S01]  /*0420*/  IMAD.MOV.U32 R5, RZ, RZ, 0x40 ;  /* 0x00000040ff057424 */ /* 0x000fe200078e00ff */
[----:B------:R-:W-:Y:S01]  /*0430*/  SHF.R.S32.HI R0, RZ, 0x2, R7 ;  /* 0x00000002ff007819 */ /* 0x000fe20000011407 */
[----:B------:R-:W-:Y:S01]  /*0440*/  IMAD R2, R6, 0x400, R4 ;  /* 0x0000040006027824 */ /* 0x000fe200078e0204 */
[----:B------:R-:W-:-:S02]  /*0450*/  SEL R168, R168, 0xffffffe0, !P1 ;  /* 0xffffffe0a8a87807 */ /* 0x000fc40004800000 */
[----:B------:R-:W-:Y:S01]  /*0460*/  LEA.HI R10, R15, R18, RZ, 0x6 ;  /* 0x000000120f0a7211 */ /* 0x000fe200078f30ff */
[----:B------:R-:W-:Y:S01]  /*0470*/  IMAD.IADD R2, R2, 0x1, R3 ;  /* 0x0000000102027824 */ /* 0x000fe200078e0203 */
[----:B------:R-:W-:Y:S01]  /*0480*/  LOP3.LUT R3, R3, R4, RZ, 0xfc, !PT ;  /* 0x0000000403037212 */ /* 0x000fe200078efcff */
[----:B------:R-:W-:Y:S01]  /*0490*/  IMAD R16, R8, 0x10, R0 ;  /* 0x0000001008107824 */ /* 0x000fe200078e0200 */
[----:B------:R-:W-:Y:S01]  /*04a0*/  LEA.HI R4, R15, R18, RZ, 0x7 ;  /* 0x000000120f047211 */ /* 0x000fe200078f38ff */
[----:B------:R-:W-:Y:S01]  /*04b0*/  IMAD R0, R11, 0x200, R12 ;  /* 0x000002000b007824 */ /* 0x000fe200078e020c */
[----:B------:R-:W-:Y:S01]  /*04c0*/  LEA R162, R2, 0x18100, 0x1 ;  /* 0x0001810002a27811 */ /* 0x000fe200078e08ff */
[----:B------:R-:W-:Y:S01]  /*04d0*/  IMAD.SHL.U32 R10, R10, 0x8, RZ ;  /* 0x000000080a0a7824 */ /* 0x000fe200078e00ff */
[----:B------:R-:W-:Y:S01]  /*04e0*/  SHF.R.S32.HI R6, RZ, 0x7, R4 ;  /* 0x00000007ff067819 */ /* 0x000fe20000011404 */
[----:B------:R-:W-:Y:S01]  /*04f0*/  STL [R1+0xc], R16 ;  /* 0x00000c1001007387 */ /* 0x000fe20000100800 */
[----:B------:R-:W-:Y:S01]  /*0500*/  LOP3.LUT R4, R7, 0x7ffffffc, RZ, 0xc0, !PT ;  /* 0x7ffffffc07047812 */ /* 0x000fe200078ec0ff */
[----:B------:R-:W-:Y:S01]  /*0510*/  IMAD.IADD R163, R162, 0x1, R168 ;  /* 0x00000001a2a37824 */ /* 0x000fe200078e02a8 */
[----:B------:R-:W-:-:S02]  /*0520*/  LEA R170, R3, 0x100, 0x1 ;  /* 0x0000010003aa7811 */ /* 0x000fc400078e08ff */
[----:B------:R-:W-:Y:S01]  /*0530*/  LEA R169, R0, 0xc100, 0x1 ;  /* 0x0000c10000a97811 */ /* 0x000fe200078e08ff */
[----:B------:R-:W-:Y:S01]  /*0540*/  IMAD.IADD R4, R17, 0x1, -R4 ;  /* 0x0000000111047824 */ /* 0x000fe200078e0a04 */
[----:B------:R-:W-:Y:S01]  /*0550*/  SEL R0, R5, 0xffffffc0, !P2 ;  /* 0xffffffc005007807 */ /* 0x000fe20005000000 */
[----:B------:R-:W-:Y:S01]  /*0560*/  IMAD.IADD R237, R168, 0x1, R170 ;  /* 0x00000001a8ed7824 */ /* 0x000fe200078e02aa */
[----:B------:R-:W-:Y:S01]  /*0570*/  IADD3 R201, R193, 0x80, RZ ;  /* 0x00000080c1c97810 */ /* 0x000fe20007ffe0ff */
[----:B------:R-:W-:Y:S01]  /*0580*/  IMAD.SHL.U32 R223, R4, 0x2, RZ ;  /* 0x0000000204df7824 */ /* 0x000fe200078e00ff */
[----:B------:R-:W-:Y:S01]  /*0590*/  LOP3.LUT R10, R13, 0x7ffffe00, R10, 0xf8, !PT ;  /* 0x7ffffe000d0a7812 */ /* 0x000fe200078ef80a */
[----:B------:R-:W-:Y:S01]  /*05a0*/  IMAD R4, R14, 0x8, R16 ;  /* 0x000000080e047824 */ /* 0x000fe200078e0210 */
[----:B------:R-:W-:Y:S01]  /*05b0*/  IADD3 R202, R193, 0x40, RZ ;  /* 0x00000040c1ca7810 */ /* 0x000fe20007ffe0ff */
[----:B------:R-:W-:Y:S01]  /*05c0*/  IMAD.IADD R171, R0, 0x1, R170 ;  /* 0x0000000100ab7824 */ /* 0x000fe200078e02aa */
[----:B------:R-:W-:Y:S01]  /*05d0*/  IADD3 R15, R223, 0x10, RZ ;  /* 0x00000010df0f7810 */ /* 0x000fe20007ffe0ff */
[--C-:B------:R-:W-:Y:S01]  /*05e0*/  IMAD.IADD R165, R162, 0x1, R0.reuse ;  /* 0x00000001a2a57824 */ /* 0x100fe200078e0200 */
[----:B------:R1:W-:Y:S01]  /*05f0*/  STL [R1+0x4], R4 ;  /* 0x0000040401007387 */ /* 0x0003e20000100800 */
[----:B------:R-:W-:Y:S01]  /*0600*/  IMAD.IADD R164, R163, 0x1, R0 ;  /* 0x00000001a3a47824 */ /* 0x000fe200078e0200 */
[C---:B------:R-:W-:Y:S01]  /*0610*/  IADD3 R11, R223.reuse, 0x28, RZ ;  /* 0x00000028df0b7810 */ /* 0x040fe20007ffe0ff */
[----:B------:R-:W-:Y:S01]  /*0620*/  IMAD.IADD R0, R0, 0x1, R237 ;  /* 0x0000000100007824 */ /* 0x000fe200078e02ed */
[----:B------:R-:W-:Y:S01]  /*0630*/  SHF.R.S32.HI R6, RZ, 0x1f, R193 ;  /* 0x0000001fff067819 */ /* 0x000fe200000114c1 */
[----:B------:R-:W-:Y:S01]  /*0640*/  IMAD.SHL.U32 R210, R10, 0x2, RZ ;  /* 0x000000020ad27824 */ /* 0x000fe200078e00ff */
[----:B------:R-:W-:Y:S01]  /*0650*/  IADD3 R8, R223, 0x40, RZ ;  /* 0x00000040df087810 */ /* 0x000fe20007ffe0ff */
[----:B------:R-:W-:Y:S01]  /*0660*/  IMAD.IADD R239, R168, 0x1, R171 ;  /* 0x00000001a8ef7824 */ /* 0x000fe200078e02ab */
[----:B------:R2:W-:Y:S01]  /*0670*/  STL [R1], R0 ;  /* 0x0000000001007387 */ /* 0x0005e20000100800 */
[----:B------:R-:W-:-:S02]  /*0680*/  SHF.R.S32.HI R6, RZ, 0x1f, R201 ;  /* 0x0000001fff067819 */ /* 0x000fc400000114c9 */
[C---:B------:R-:W-:Y:S02]  /*0690*/  IADD3 R6, R223.reuse, 0x50, RZ ;  /* 0x00000050df067810 */ /* 0x040fe40007ffe0ff */
[C---:B------:R-:W-:Y:S02]  /*06a0*/  IADD3 R252, R223.reuse, 0x60, RZ ;  /* 0x00000060dffc7810 */ /* 0x040fe40007ffe0ff */
[----:B------:R-:W-:Y:S02]  /*06b0*/  SHF.R.S32.HI R5, RZ, 0x1f, R15 ;  /* 0x0000001fff057819 */ /* 0x000fe4000001140f */
[C---:B------:R-:W-:Y:S02]  /*06c0*/  IADD3 R251, R223.reuse, 0x68, RZ ;  /* 0x00000068dffb7810 */ /* 0x040fe40007ffe0ff */
[C---:B------:R-:W-:Y:S02]  /*06d0*/  IADD3 R250, R223.reuse, 0x70, RZ ;  /* 0x00000070dffa7810 */ /* 0x040fe40007ffe0ff */
[----:B------:R-:W-:-:S02]  /*06e0*/  IADD3 R249, R223, 0x78, RZ ;  /* 0x00000078dff97810 */ /* 0x000fc40007ffe0ff */
[----:B------:R-:W-:Y:S02]  /*06f0*/  SHF.R.S32.HI R5, RZ, 0x1f, R11 ;  /* 0x0000001fff057819 */ /* 0x000fe4000001140b */
[C---:B-1----:R-:W-:Y:S02]  /*0700*/  IADD3 R4, R223.reuse, 0x58, RZ ;  /* 0x00000058df047810 */ /* 0x042fe40007ffe0ff */
[----:B------:R-:W-:Y:S02]  /*0710*/  SHF.R.S32.HI R7, RZ, 0x1f, R202 ;  /* 0x0000001fff077819 */ /* 0x000fe400000114ca */
[C---:B------:R-:W-:Y:S02]  /*0720*/  IADD3 R248, R223.reuse, 0x80, RZ ;  /* 0x00000080dff87810 */ /* 0x040fe40007ffe0ff */
[C---:B------:R-:W-:Y:S02]  /*0730*/  IADD3 R247, R223.reuse, 0x88, RZ ;  /* 0x00000088dff77810 */ /* 0x040fe40007ffe0ff */
[----:B------:R-:W-:-:S02]  /*0740*/  IADD3 R246, R223, 0x90, RZ ;  /* 0x00000090dff67810 */ /* 0x000fc40007ffe0ff */
[----:B------:R-:W-:Y:S02]  /*0750*/  SHF.R.S32.HI R5, RZ, 0x1f, R8 ;  /* 0x0000001fff057819 */ /* 0x000fe40000011408 */
        /* <DEDUP_REMOVED lines=32> */
[----:B--2---:R-:W-:Y:S02]  /*0960*/  SHF.R.S32.HI R2, RZ, 0x1f, R241 ;  /* 0x0000001fff027819 */ /* 0x004fe400000114f1 */
.L_x_2615:
        /* <DEDUP_REMOVED lines=18> */
.L_x_2552:
[----:B------:R-:W-:-:S04]  /*0a90*/  MOV R0, c[0x0][0x554] ;  /* 0x0001550000007a02 */ /* 0x000fc80000000f00 */
[----:B------:R-:W-:Y:S02]  /*0aa0*/  ISETP.NE.AND P0, PT, R0, 0x1, PT ;  /* 0x000000010000780c */ /* 0x000fe40003f05270 */
[----:B------:R-:W-:-:S11]  /*0ab0*/  MOV R0, R2 ;  /* 0x0000000200007202 */ /* 0x000fd60000000f00 */
[----:B------:R-:W-:-:S05]  /*0ac0*/  @P0 IMAD.HI.U32 R4, R2, c[0x0][0x558], RZ ;  /* 0x0001560002040a27 */ /* 0x000fca00078e00ff */
[----:B------:R-:W-:-:S05]  /*0ad0*/  @P0 SHF.R.U32.HI R0, RZ, c[0x0][0x55c], R4 ;  /* 0x00015700ff000a19 */ /* 0x000fca0000011604 */
[----:B------:R-:W-:Y:S02]  /*0ae0*/  IMAD R4, R0, c[0x0][0x554], RZ ;  /* 0x0001550000047a24 */ /* 0x000fe400078e02ff */
.L_x_2553:
[----:B------:R-:W-:Y:S05]  /*0af0*/  BSYNC B0 ;  /* 0x0000000000007941 */ /* 0x000fea0003800000 */
.L_x_2551:
        /* <DEDUP_REMOVED lines=78> */
.L_x_2555:
[----:B------:R-:W-:Y:S05]  /*0fe0*/  BSYNC B0 ;  /* 0x0000000000007941 */ /* 0x000fea0003800000 */
.L_x_2554:
[----:B------:R-:W-:Y:S01]  /*0ff0*/  LOP3.LUT R0, R236, 0xffff, RZ, 0xc0, !PT ;  /* 0x0000ffffec007812 */ /* 0x000fe200078ec0ff */
[----:B------:R-:W-:Y:S01]  /*1000*/  CS2R R16, SRZ ;  /* 0x0000000000107805 */ /* 0x000fe2000001ff00 */
[----:B------:R-:W-:Y:S01]  /*1010*/  CS2R R96, SRZ ;  /* 0x0000000000607805 */ /* 0x000fe2000001ff00 */
[----:B------:R-:W-:Y:S01]  /*1020*/  CS2R R94, SRZ ;  /* 0x00000000005e7805 */ /* 0x000fe2000001ff00 */
        /* <DEDUP_REMOVED lines=57> */
[----:B------:R-:W-:Y:S02]  /*13c0*/  SHF.R.S32.HI R14, RZ, 0x1f, R234 ;  /* 0x0000001fff0e7819 */ /* 0x000fe400000114ea */
[----:B------:R-:W-:Y:S02]  /*13d0*/  IADD3 R4, R206, R238, RZ ;  /* 0x000000eece047210 */ /* 0x000fe40007ffe0ff */
[----:B------:R-:W-:Y:S01]  /*13e0*/  SHF.R.S32.HI R6, RZ, 0x1f, R233 ;  /* 0x0000001fff067819 */ /* 0x000fe200000114e9 */
[----:B------:R-:W-:Y:S01]  /*13f0*/  IMAD R0, R14, c[0x0][0x1b8], RZ ;  /* 0x00006e000e007a24 */ /* 0x000fe200078e02ff */
[----:B------:R-:W-:Y:S01]  /*1400*/  ISETP.GE.AND P6, PT, R193, c[0x0][0x198], PT ;  /* 0x00006600c1007a0c */ /* 0x000fe20003fc6270 */
[----:B------:R-:W-:Y:S01]  /*1410*/  @P4 IMAD.HI.U32 R7, R4, c[0x0][0x2c8], RZ ;  /* 0x0000b20004074a27 */ /* 0x000fe200078e00ff */
[----:B------:R-:W-:Y:S02]  /*1420*/  ISETP.GE.AND P5, PT, R202, c[0x0][0x198], PT ;  /* 0x00006600ca007a0c */ /* 0x000fe40003fa6270 */
[----:B------:R-:W-:Y:S01]  /*1430*/  ISETP.GE.AND P3, PT, R201, c[0x0][0x198], PT ;  /* 0x00006600c9007a0c */ /* 0x000fe20003f66270 */
[----:B------:R-:W-:Y:S01]  /*1440*/  IMAD R5, R234, c[0x0][0x1bc], R0 ;  /* 0x00006f00ea057a24 */ /* 0x000fe200078e0200 */
[----:B------:R-:W-:Y:S01]  /*1450*/  IADD3 R231, R235, -0x1, RZ ;  /* 0xffffffffebe77810 */ /* 0x000fe20007ffe0ff */
        /* <DEDUP_REMOVED lines=25> */
.L_x_2616:
[----:B------:R-:W-:Y:S05]  /*15f0*/  BRA.DIV ~URZ, `(.L_x_2558) ;  /* 0x0000d1227f007947 */ /* 0x000fea000b800000 */
[----:B------:R3:W4:Y:S02]  /*1600*/  SHFL.IDX PT, R0, R11, RZ, 0x181f ;  /* 0x00181fff0b007589 */ /* 0x00072400000e0000 */
.L_x_2617:
        /* <DEDUP_REMOVED lines=21> */
.L_x_2560:
[----:B------:R-:W-:Y:S05]  /*1760*/  BSYNC B0 ;  /* 0x0000000000007941 */ /* 0x000fea0003800000 */
.L_x_2559:
[----:B------:R-:W-:Y:S05]  /*1770*/  BRA.DIV ~URZ, `(.L_x_2561) ;  /* 0x0000d0127f007947 */ /* 0x000fea000b800000 */
[----:B--2---:R2:W1:Y:S04]  /*1780*/  SHFL.IDX PT, R8, R9, 0x1, 0x181f ;  /* 0x00381f0009087f89 */ /* 0x00446800000e0000 */
[----:B----4-:R2:W4:Y:S02]  /*1790*/  SHFL.IDX PT, R0, R11, 0x1, 0x181f ;  /* 0x00381f000b007f89 */ /* 0x01052400000e0000 */
.L_x_2618:
        /* <DEDUP_REMOVED lines=19> */
.L_x_2563:
[----:B------:R-:W-:Y:S05]  /*18d0*/  BSYNC B0 ;  /* 0x0000000000007941 */ /* 0x000fea0003800000 */
.L_x_2562:
[----:B------:R-:W-:Y:S05]  /*18e0*/  BRA.DIV ~URZ, `(.L_x_2564) ;  /* 0x0000cf727f007947 */ /* 0x000fea000b800000 */
[----:B-1----:R1:W2:Y:S02]  /*18f0*/  SHFL.IDX PT, R8, R9, 0x2, 0x181f ;  /* 0x00581f0009087f89 */ /* 0x0022a400000e0000 */
.L_x_2619:
[----:B------:R-:W-:Y:S05]  /*1900*/  BRA.DIV ~URZ, `(.L_x_2565) ;  /* 0x0000cfc27f007947 */ /* 0x000fea000b800000 */
[----:B----4-:R4:W1:Y:S02]  /*1910*/  SHFL.IDX PT, R0, R11, 0x2, 0x181f ;  /* 0x00581f000b007f89 */ /* 0x01086400000e0000 */
.L_x_2620:
        /* <DEDUP_REMOVED lines=19> */
.L_x_2567:
[----:B------:R-:W-:Y:S05]  /*1a50*/  BSYNC B0 ;  /* 0x0000000000007941 */ /* 0x000fea0003800000 */
.L_x_2566:
[----:B------:R-:W-:Y:S05]  /*1a60*/  BRA.DIV ~URZ, `(.L_x_2568) ;  /* 0x0000ced27f007947 */ /* 0x000fea000b800000 */
[----:B--2---:R2:W3:Y:S04]  /*1a70*/  SHFL.IDX PT, R8, R9, 0x3, 0x181f ;  /* 0x00781f0009087f89 */ /* 0x0044e800000e0000 */
[----:B-1----:R2:W1:Y:S02]  /*1a80*/  SHFL.IDX PT, R0, R11, 0x3, 0x181f ;  /* 0x00781f000b007f89 */ /* 0x00246400000e0000 */
.L_x_2621:
        /* <DEDUP_REMOVED lines=26> */
[----:B------:R-:W-:-:S02]  /*1c30*/  IMAD.MOV.U32 R15, RZ, RZ, c[0x0][0x2ac] ;  /* 0x0000ab00ff0f7624 */ /* 0x000fc400078e00ff */
        /* <DEDUP_REMOVED lines=14> */
[----:B------:R1:W3:Y:S01]  /*1d20*/  @!P1 LDG.E R173, [R4.64] ;  /* 0x0000000604ad9981 */ /* 0x0002e2000c1e1900 */
[----:B------:R-:W-:Y:S01]  /*1d30*/  IMAD.MOV R0, RZ, RZ, -R0 ;  /* 0x000000ffff007224 */ /* 0x000fe200078e0a00 */
[----:B------:R-:W-:Y:S01]  /*1d40*/  BSSY B0, `(.L_x_2569) ;  /* 0x00000b1000007945 */ /* 0x000fe20003800000 */
[----:B------:R-:W-:-:S04]  /*1d50*/  IMAD.WIDE.U32 R212, R234, c[0x0][0x1e8], RZ ;  /* 0x00007a00ead47a25 */ /* 0x000fc800078e00ff */
[----:B------:R-:W-:Y:S02]  /*1d60*/  IMAD R181, R0, c[0x0][0x2b8], R2 ;  /* 0x0000ae0000b57a24 */ /* 0x000fe400078e0202 */
[----:B------:R-:W-:Y:S02]  /*1d70*/  IMAD R108, R231, -0x40, R15 ;  /* 0xffffffc0e76c7824 */ /* 0x000fe400078e020f */
[----:B------:R-:W-:-:S04]  /*1d80*/  IMAD.WIDE.U32 R2, R181, c[0x0][0x1e0], RZ ;  /* 0x00007800b5027a25 */ /* 0x000fc800078e00ff */
[----:B------:R-:W-:Y:S02]  /*1d90*/  IMAD.IADD R13, R108, 0x1, -R232 ;  /* 0x000000016c0d7824 */ /* 0x000fe400078e0ae8 */
[----:B------:R-:W-:Y:S02]  /*1da0*/  IMAD R6, R14, c[0x0][0x210], RZ ;  /* 0x000084000e067a24 */ /* 0x000fe400078e02ff */
[----:B------:R-:W-:Y:S01]  /*1db0*/  IMAD.WIDE.U32 R216, R234, c[0x0][0x210], RZ ;  /* 0x00008400ead87a25 */ /* 0x000fe200078e00ff */
[----:B------:R-:W-:-:S03]  /*1dc0*/  ISETP.GE.AND P6, PT, R13, 0x1, PT ;  /* 0x000000010d00780c */ /* 0x000fc60003fc6270 */
[----:B------:R-:W-:Y:S01]  /*1dd0*/  IMAD R6, R234, c[0x0][0x214], R6 ;  /* 0x00008500ea067a24 */ /* 0x000fe200078e0206 */
[----:B-1----:R-:W-:Y:S01]  /*1de0*/  SHF.R.S32.HI R5, RZ, 0x1f, R181 ;  /* 0x0000001fff057819 */ /* 0x002fe200000114b5 */
[----:B------:R-:W-:Y:S02]  /*1df0*/  IMAD.SHL.U32 R17, R193, 0x2, RZ ;  /* 0x00000002c1117824 */ /* 0x000fe400078e00ff */
[----:B------:R-:W-:Y:S02]  /*1e00*/  IMAD.IADD R220, R217, 0x1, R6 ;  /* 0x00000001d9dc7824 */ /* 0x000fe400078e0206 */
[----:B------:R-:W-:Y:S02]  /*1e10*/  IMAD R0, R5, c[0x0][0x1e0], RZ ;  /* 0x0000780005007a24 */ /* 0x000fe400078e02ff */
[----:B------:R-:W-:Y:S02]  /*1e20*/  IMAD.SHL.U32 R19, R201, 0x2, RZ ;  /* 0x00000002c9137824 */ /* 0x000fe400078e00ff */
[----:B------:R-:W-:Y:S01]  /*1e30*/  @P6 ISETP.GE.AND P1, PT, R193, c[0x0][0x1d4], PT ;  /* 0x00007500c1006a0c */ /* 0x000fe20003f26270 */
[----:B------:R-:W-:Y:S01]  /*1e40*/  IMAD R0, R181, c[0x0][0x1e4], R0 ;  /* 0x00007900b5007a24 */ /* 0x000fe200078e0200 */
[----:B------:R-:W-:-:S02]  /*1e50*/  @P6 ISETP.GE.AND P5, PT, R202, c[0x0][0x1d4], PT ;  /* 0x00007500ca006a0c */ /* 0x000fc40003fa6270 */
[----:B------:R-:W-:Y:S01]  /*1e60*/  @P6 ISETP.GE.AND P2, PT, R201, c[0x0][0x1d4], PT ;  /* 0x00007500c9006a0c */ /* 0x000fe20003f46270 */
[----:B------:R-:W-:Y:S02]  /*1e70*/  IMAD.IADD R3, R3, 0x1, R0 ;  /* 0x0000000103037824 */ /* 0x000fe400078e0200 */
[----:B------:R-:W-:Y:S01]  /*1e80*/  IMAD R0, R14, c[0x0][0x1e8], RZ ;  /* 0x00007a000e007a24 */ /* 0x000fe200078e02ff */
[----:B------:R-:W-:-:S03]  /*1e90*/  SHF.L.U64.HI R14, R193, 0x1, R18 ;  /* 0x00000001c10e7819 */ /* 0x000fc60000010212 */
[----:B------:R-:W-:-:S04]  /*1ea0*/  IMAD R0, R234, c[0x0][0x1ec], R0 ;  /* 0x00007b00ea007a24 */ /* 0x000fc800078e0200 */
[----:B------:R-:W-:Y:S01]  /*1eb0*/  IMAD.IADD R218, R213, 0x1, R0 ;  /* 0x00000001d5da7824 */ /* 0x000fe200078e0200 */
[----:B--234-:R-:W-:Y:S01]  /*1ec0*/  SHF.R.S32.HI R11, RZ, 0x1f, R173 ;  /* 0x0000001fff0b7819 */ /* 0x01cfe200000114ad */
        /* <DEDUP_REMOVED lines=9> */
[C---:B------:R-:W-:Y:S01]  /*1f60*/  IMAD R5, R181.reuse, c[0x0][0x20c], R4 ;  /* 0x00008300b5057a24 */ /* 0x040fe200078e0204 */
[----:B------:R-:W-:Y:S01]  /*1f70*/  LEA.HI.X R10, R0, c[0x0][0x1cc], R2, 0x1, P0 ;  /* 0x00007300000a7a11 */ /* 0x000fe200000f0c02 */
[----:B------:R-:W-:Y:S01]  /*1f80*/  IMAD.WIDE.U32 R2, R181, c[0x0][0x208], RZ ;  /* 0x00008200b5027a25 */ /* 0x000fe200078e00ff */
[----:B------:R-:W1:Y:S03]  /*1f90*/  SHFL.IDX PT, R0, R9, RZ, 0x181f ;  /* 0x00181fff09007589 */ /* 0x000e6600000e0000 */
[----:B------:R-:W-:Y:S01]  /*1fa0*/  IMAD.IADD R3, R3, 0x1, R5 ;  /* 0x0000000103037824 */ /* 0x000fe200078e0205 */
[----:B------:R-:W2:Y:S03]  /*1fb0*/  SHFL.IDX PT, R8, R10, RZ, 0x181f ;  /* 0x00181fff0a087589 */ /* 0x000ea600000e0000 */
[----:B------:R-:W-:Y:S01]  /*1fc0*/  IMAD.WIDE.U32 R2, R173, c[0x0][0x218], R2 ;  /* 0x00008600ad027a25 */ /* 0x000fe200078e0002 */
[----:B------:R-:W3:Y:S04]  /*1fd0*/  SHFL.IDX PT, R9, R9, 0x1, 0x181f ;  /* 0x00381f0009097f89 */ /* 0x000ee800000e0000 */
[----:B------:R-:W4:Y:S01]  /*1fe0*/  SHFL.IDX PT, R10, R10, 0x1, 0x181f ;  /* 0x00381f000a0a7f89 */ /* 0x000f2200000e0000 */
[----:B-1----:R-:W-:-:S04]  /*1ff0*/  @P6 LEA R4, P0, R193, R0, 0x1 ;  /* 0x00000000c1046211 */ /* 0x002fc800078008ff */
[----:B--2---:R-:W-:Y:S02]  /*2000*/  @P6 LEA.HI.X R5, R193, R8, R18, 0x1, P0 ;  /* 0x00000008c1056211 */ /* 0x004fe400000f0c12 */
[----:B------:R-:W-:-:S03]  /*2010*/  @P6 LEA R6, P0, R202, R0, 0x1 ;  /* 0x00000000ca066211 */ /* 0x000fc600078008ff */
[----:B------:R1:W-:Y:S01]  /*2020*/  @P6 LDGSTS.E.BYPASS.LTC128B.128 [R210+0xc100], [R4.64], !P1 ;  /* 0x0c10000004d26fae */ /* 0x0003e2000c901d46 */
[----:B------:R-:W-:-:S05]  /*2030*/  @P6 LEA.HI.X R7, R202, R8, R16, 0x1, P0 ;  /* 0x00000008ca076211 */ /* 0x000fca00000f0c10 */
[----:B------:R3:W-:Y:S01]  /*2040*/  @P6 LDGSTS.E.BYPASS.LTC128B.128 [R210+0xe100], [R6.64], !P5 ;  /* 0x0e10000006d26fae */ /* 0x0007e2000e901d46 */
[C---:B-1----:R-:W-:Y:S02]  /*2050*/  @P6 LEA R4, P1, R201.reuse, R0, 0x1 ;  /* 0x00000000c9046211 */ /* 0x042fe400078208ff */
[----:B------:R-:W-:Y:S02]  /*2060*/  IADD3 R0, P0, R2, R216, RZ ;  /* 0x000000d802007210 */ /* 0x000fe40007f1e0ff */
[----:B------:R-:W-:Y:S02]  /*2070*/  @P6 LEA.HI.X R5, R201, R8, R20, 0x1, P1 ;  /* 0x00000008c9056211 */ /* 0x000fe400008f0c14 */
[----:B------:R-:W-:Y:S02]  /*2080*/  ISETP.GE.AND P1, PT, R13, 0x21, PT ;  /* 0x000000210d00780c */ /* 0x000fe40003f26270 */
[----:B------:R-:W-:Y:S01]  /*2090*/  IADD3.X R2, R220, R3, R11, P0, !PT ;  /* 0x00000003dc027210 */ /* 0x000fe200007fe40b */
[----:B------:R1:W-:Y:S01]  /*20a0*/  @P6 LDGSTS.E.BYPASS.LTC128B.128 [R210+0x10100], [R4.64], !P2 ;  /* 0x1010000004d26fae */ /* 0x0003e2000d101d46 */
[----:B------:R-:W-:-:S04]  /*20b0*/  LEA R12, P0, R0, c[0x0][0x1f8], 0x1 ;  /* 0x00007e00000c7a11 */ /* 0x000fc800078008ff */
[----:B------:R-:W-:Y:S01]  /*20c0*/  LEA.HI.X R15, R0, c[0x0][0x1fc], R2, 0x1, P0 ;  /* 0x00007f00000f7a11 */ /* 0x000fe200000f0c02 */
[----:B------:R-:W2:Y:S04]  /*20d0*/  SHFL.IDX PT, R8, R12, RZ, 0x181f ;  /* 0x00181fff0c087589 */ /* 0x000ea800000e0000 */
[C---:B---3--:R-:W-:Y:S01]  /*20e0*/  @P1 LEA R6, P0, R193.reuse, R9, 0x1 ;  /* 0x00000009c1061211 */ /* 0x048fe200078008ff */
[----:B------:R-:W3:Y:S01]  /*20f0*/  SHFL.IDX PT, R11, R15, RZ, 0x181f ;  /* 0x00181fff0f0b7589 */ /* 0x000ee200000e0000 */
[C---:B------:R-:W-:Y:S02]  /*2100*/  @P1 ISETP.GE.AND P5, PT, R193.reuse, c[0x0][0x1d4], PT ;  /* 0x00007500c1001a0c */ /* 0x040fe40003fa6270 */
[C---:B------:R-:W-:Y:S01]  /*2110*/  @P1 ISETP.GE.AND P2, PT, R202.reuse, c[0x0][0x1d4], PT ;  /* 0x00007500ca001a0c */ /* 0x040fe20003f46270 */
[----:B------:R-:W5:Y:S01]  /*2120*/  SHFL.IDX PT, R0, R12, 0x1, 0x181f ;  /* 0x00381f000c007f89 */ /* 0x000f6200000e0000 */
[----:B----4-:R-:W-:Y:S01]  /*2130*/  @P1 LEA.HI.X R7, R193, R10, R18, 0x1, P0 ;  /* 0x0000000ac1071211 */ /* 0x010fe200000f0c12 */
[----:B------:R-:W-:Y:S01]  /*2140*/  IMAD.SHL.U32 R18, R202, 0x2, RZ ;  /* 0x00000002ca127824 */ /* 0x000fe200078e00ff */
[----:B------:R-:W-:-:S07]  /*2150*/  @P1 ISETP.GE.AND P0, PT, R201, c[0x0][0x1d4], PT ;  /* 0x00007500c9001a0c */ /* 0x000fce0003f06270 */
[----:B------:R5:W-:Y:S01]  /*2160*/  @P1 LDGSTS.E.BYPASS.LTC128B.128 [R210+0xd100], [R6.64], !P5 ;  /* 0x0d10000006d21fae */ /* 0x000be2000e901d46 */
[----:B------:R-:W-:Y:S02]  /*2170*/  ISETP.GE.AND P5, PT, R193, c[0x0][0x1d4], PT ;  /* 0x00007500c1007a0c */ /* 0x000fe40003fa6270 */
[----:B-1----:R-:W-:-:S04]  /*2180*/  @P1 LEA R4, P6, R202, R9, 0x1 ;  /* 0x00000009ca041211 */ /* 0x002fc800078c08ff */
[CCC-:B------:R-:W-:Y:S02]  /*2190*/  @P1 LEA.HI.X R5, R202.reuse, R10.reuse, R16.reuse, 0x1, P6 ;  /* 0x0000000aca051211 */ /* 0x1c0fe400030f0c10 */
[C---:B------:R-:W-:Y:S02]  /*21a0*/  @P1 LEA R2, P6, R201.reuse, R9, 0x1 ;  /* 0x00000009c9021211 */ /* 0x040fe400078c08ff */
[C---:B------:R-:W-:Y:S01]  /*21b0*/  SHF.L.U64.HI R16, R202.reuse, 0x1, R16 ;  /* 0x00000001ca107819 */ /* 0x040fe20000010210 */
[----:B------:R2:W-:Y:S01]  /*21c0*/  @P1 LDGSTS.E.BYPASS.LTC128B.128 [R210+0xf100], [R4.64], !P2 ;  /* 0x0f10000004d21fae */ /* 0x0005e2000d101d46 */
[----:B------:R-:W-:Y:S02]  /*21d0*/  @P1 LEA.HI.X R3, R201, R10, R20, 0x1, P6 ;  /* 0x0000000ac9031211 */ /* 0x000fe400030f0c14 */
[----:B------:R-:W-:Y:S01]  /*21e0*/  ISETP.GE.AND P2, PT, R202, c[0x0][0x1d4], PT ;  /* 0x00007500ca007a0c */ /* 0x000fe20003f46270 */
[----:B------:R1:W4:Y:S01]  /*21f0*/  SHFL.IDX PT, R10, R15, 0x1, 0x181f ;  /* 0x00381f000f0a7f89 */ /* 0x00032200000e0000 */
[----:B------:R-:W-:-:S02]  /*2200*/  ISETP.LT.OR P6, PT, R13, 0x1, P5 ;  /* 0x000000010d00780c */ /* 0x000fc40002fc1670 */
[C---:B------:R-:W-:Y:S01]  /*2210*/  ISETP.LT.OR P5, PT, R13.reuse, 0x21, P5 ;  /* 0x000000210d00780c */ /* 0x040fe20002fa1670 */
[----:B------:R4:W-:Y:S01]  /*2220*/  @P1 LDGSTS.E.BYPASS.LTC128B.128 [R210+0x11100], [R2.64], !P0 ;  /* 0x1110000002d21fae */ /* 0x0009e2000c101d46 */
[C---:B------:R-:W-:Y:S02]  /*2230*/  ISETP.LT.OR P1, PT, R13.reuse, 0x1, P2 ;  /* 0x000000010d00780c */ /* 0x040fe40001721670 */
[----:B------:R-:W-:Y:S01]  /*2240*/  ISETP.LT.OR P2, PT, R13, 0x21, P2 ;  /* 0x000000210d00780c */ /* 0x000fe20001741670 */
[----:B------:R-:W0:Y:S01]  /*2250*/  LDGDEPBAR ;  /* 0x00000000000079af */ /* 0x000e220000000000 */
[----:B--2---:R-:W-:Y:S02]  /*2260*/  IADD3 R4, P0, R8, R17, RZ ;  /* 0x0000001108047210 */ /* 0x004fe40007f1e0ff */
[----:B-1----:R-:W-:-:S03]  /*2270*/  SHF.L.U64.HI R15, R201, 0x1, R20 ;  /* 0x00000001c90f7819 */ /* 0x002fc60000010214 */
[----:B---3--:R-:W-:Y:S01]  /*2280*/  IMAD.X R5, R11, 0x1, R14, P0 ;  /* 0x000000010b057824 */ /* 0x008fe200000e060e */
[----:B----4-:R-:W-:-:S04]  /*2290*/  IADD3 R2, P0, R8, R18, RZ ;  /* 0x0000001208027210 */ /* 0x010fc80007f1e0ff */
[----:B------:R1:W-:Y:S01]  /*22a0*/  LDGSTS.E.BYPASS.LTC128B.128 [R210+0x100], [R4.64], !P6 ;  /* 0x0010000004d27fae */ /* 0x0003e2000f101d46 */
[----:B------:R-:W-:Y:S01]  /*22b0*/  IADD3 R8, P6, R8, R19, RZ ;  /* 0x0000001308087210 */ /* 0x000fe20007fde0ff */
[----:B------:R-:W-:Y:S01]  /*22c0*/  IMAD.X R3, R11, 0x1, R16, P0 ;  /* 0x000000010b037824 */ /* 0x000fe200000e0610 */
[----:B-----5:R-:W-:-:S03]  /*22d0*/  IADD3 R6, P0, R0, R17, RZ ;  /* 0x0000001100067210 */ /* 0x020fc60007f1e0ff */
[----:B------:R-:W-:Y:S01]  /*22e0*/  IMAD.X R9, R11, 0x1, R15, P6 ;  /* 0x000000010b097824 */ /* 0x000fe200030e060f */
[----:B------:R2:W-:Y:S01]  /*22f0*/  LDGSTS.E.BYPASS.LTC128B.128 [R210+0x2100], [R2.64], !P1 ;  /* 0x0210000002d27fae */ /* 0x0005e2000c901d46 */
[----:B------:R-:W-:Y:S01]  /*2300*/  ISETP.GE.AND P1, PT, R201, c[0x0][0x1d4], PT ;  /* 0x00007500c9007a0c */ /* 0x000fe20003f26270 */
[----:B------:R-:W-:-:S03]  /*2310*/  IMAD.X R7, R10, 0x1, R14, P0 ;  /* 0x000000010a077824 */ /* 0x000fc600000e060e */
[C---:B------:R-:W-:Y:S02]  /*2320*/  ISETP.LT.OR P6, PT, R13.reuse, 0x1, P1 ;  /* 0x000000010d00780c */ /* 0x040fe40000fc1670 */
[----:B------:R-:W-:-:S11]  /*2330*/  ISETP.LT.OR P1, PT, R13, 0x21, P1 ;  /* 0x000000210d00780c */ /* 0x000fd60000f21670 */
[----:B------:R3:W-:Y:S01]  /*2340*/  LDGSTS.E.BYPASS.LTC128B.128 [R210+0x4100], [R8.64], !P6 ;  /* 0x0410000008d27fae */ /* 0x0007e2000f101d46 */
[----:B-1----:R-:W-:-:S03]  /*2350*/  IADD3 R4, P0, R0, R18, RZ ;  /* 0x0000001200047210 */ /* 0x002fc60007f1e0ff */
[----:B------:R3:W-:Y:S02]  /*2360*/  LDGSTS.E.BYPASS.LTC128B.128 [R210+0x1100], [R6.64], !P5 ;  /* 0x0110000006d27fae */ /* 0x0007e4000e901d46 */
[----:B------:R-:W-:Y:S01]  /*2370*/  IMAD.X R5, R10, 0x1, R16, P0 ;  /* 0x000000010a057824 */ /* 0x000fe200000e0610 */
[----:B--2---:R-:W-:-:S04]  /*2380*/  IADD3 R2, P0, R0, R19, RZ ;  /* 0x0000001300027210 */ /* 0x004fc80007f1e0ff */
[----:B------:R3:W-:Y:S01]  /*2390*/  LDGSTS.E.BYPASS.LTC128B.128 [R210+0x3100], [R4.64], !P2 ;  /* 0x0310000004d27fae */ /* 0x0007e2000d101d46 */
[----:B------:R-:W-:Y:S01]  /*23a0*/  ISETP.GT.AND P2, PT, R206, 0x3f, PT ;  /* 0x0000003fce00780c */ /* 0x000fe20003f44270 */
[----:B------:R-:W-:-:S05]  /*23b0*/  IMAD.X R3, R10, 0x1, R15, P0 ;  /* 0x000000010a037824 */ /* 0x000fca00000e060f */
[----:B------:R3:W-:Y:S01]  /*23c0*/  LDGSTS.E.BYPASS.LTC128B.128 [R210+0x5100], [R2.64], !P1 ;  /* 0x0510000002d27fae */ /* 0x0007e2000c901d46 */
[----:B------:R-:W-:-:S03]  /*23d0*/  ISETP.GT.AND P1, PT, R231, R205, PT ;  /* 0x000000cde700720c */ /* 0x000fc60003f24270 */
[----:B------:R-:W0:Y:S10]  /*23e0*/  LDGDEPBAR ;  /* 0x00000000000079af */ /* 0x000e340000000000 */
[----:B------:R-:W-:Y:S05]  /*23f0*/  @!P1 BRA `(.L_x_2570) ;  /* 0x0000045000009947 */ /* 0x000fea0003800000 */
[----:B---3--:R-:W-:Y:S01]  /*2400*/  IMAD R2, R231, 0x40, R211 ;  /* 0x00000040e7027824 */ /* 0x008fe200078e02d3 */
        /* <DEDUP_REMOVED lines=27> */
.L_x_2622:
        /* <DEDUP_REMOVED lines=20> */
.L_x_2623:
[----:B--23--:R-:W-:Y:S02]  /*2700*/  IADD3 R6, -R11, 0x10, RZ ;  /* 0x000000100b067810 */ /* 0x00cfe40007ffe1ff */
[----:B------:R-:W-:-:S02]  /*2710*/  IADD3 R4, -R10, 0x10, RZ ;  /* 0x000000100a047810 */ /* 0x000fc40007ffe1ff */
[----:B------:R-:W-:Y:S02]  /*2720*/  LOP3.LUT R6, R6, 0xf, RZ, 0xc0, !PT ;  /* 0x0000000f06067812 */ /* 0x000fe400078ec0ff */
[----:B------:R-:W-:Y:S02]  /*2730*/  LOP3.LUT R4, R4, 0xf, RZ, 0xc0, !PT ;  /* 0x0000000f04047812 */ /* 0x000fe400078ec0ff */
[----:B------:R-:W-:Y:S02]  /*2740*/  IADD3 R6, P5, P0, R6, R0, R17 ;  /* 0x0000000006067210 */ /* 0x000fe400078be011 */
[----:B------:R-:W-:Y:S02]  /*2750*/  IADD3 R2, -R9, 0x10, RZ ;  /* 0x0000001009027810 */ /* 0x000fe40007ffe1ff */
[----:B------:R-:W-:Y:S02]  /*2760*/  IADD3.X R7, RZ, R8, R14, P5, P0 ;  /* 0x00000008ff077210 */ /* 0x000fe40002fe040e */
[----:B------:R-:W-:-:S02]  /*2770*/  IADD3 R4, P5, P0, R4, R0, R18 ;  /* 0x0000000004047210 */ /* 0x000fc400078be012 */
[----:B------:R-:W-:Y:S02]  /*2780*/  LOP3.LUT R2, R2, 0xf, RZ, 0xc0, !PT ;  /* 0x0000000f02027812 */ /* 0x000fe400078ec0ff */
[----:B------:R-:W-:Y:S02]  /*2790*/  IADD3.X R5, RZ, R8, R16, P5, P0 ;  /* 0x00000008ff057210 */ /* 0x000fe40002fe0410 */
[----:B------:R-:W-:Y:S02]  /*27a0*/  IADD3 R2, P5, P0, R2, R0, R19 ;  /* 0x0000000002027210 */ /* 0x000fe400078be013 */
[----:B------:R-:W-:Y:S02]  /*27b0*/  ISETP.NE.U32.AND P6, PT, R11, RZ, PT ;  /* 0x000000ff0b00720c */ /* 0x000fe40003fc5070 */
[----:B------:R-:W-:Y:S02]  /*27c0*/  IADD3.X R3, RZ, R8, R15, P5, P0 ;  /* 0x00000008ff037210 */ /* 0x000fe40002fe040f */
[----:B------:R-:W-:-:S02]  /*27d0*/  ISETP.NE.U32.AND P5, PT, R10, RZ, PT ;  /* 0x000000ff0a00720c */ /* 0x000fc40003fa5070 */
[----:B------:R-:W-:-:S07]  /*27e0*/  ISETP.NE.U32.AND P0, PT, R9, RZ, PT ;  /* 0x000000ff0900720c */ /* 0x000fce0003f05070 */
[----:B------:R-:W-:Y:S01]  /*27f0*/  @!PT LDS RZ, [RZ] ;  /* 0x00000000fffff984 */ /* 0x000fe20000000800 */
[----:B------:R-:W-:Y:S01]  /*2800*/  @!PT LDS RZ, [RZ] ;  /* 0x00000000fffff984 */ /* 0x000fe20000000800 */
[----:B------:R-:W-:Y:S01]  /*2810*/  @!PT LDS RZ, [RZ] ;  /* 0x00000000fffff984 */ /* 0x000fe20000000800 */
[----:B------:R1:W-:Y:S04]  /*2820*/  LDGSTS.E.BYPASS.LTC128B.128.ZFILL [R210+0x13100], [R6.64], P6 ;  /* 0x1310000006d27fae */ /* 0x0003e8000b141d46 */
[----:B------:R1:W-:Y:S04]  /*2830*/  LDGSTS.E.BYPASS.LTC128B.128.ZFILL [R210+0x15100], [R4.64], P5 ;  /* 0x1510000004d27fae */ /* 0x0003e8000a941d46 */
[----:B------:R1:W-:Y:S02]  /*2840*/  LDGSTS.E.BYPASS.LTC128B.128.ZFILL [R210+0x17100], [R2.64], P0 ;  /* 0x1710000002d27fae */ /* 0x0003e40008141d46 */
.L_x_2570:
[----:B------:R-:W-:Y:S05]  /*2850*/  BSYNC B0 ;  /* 0x0000000000007941 */ /* 0x000fea0003800000 */
.L_x_2569:
        /* <DEDUP_REMOVED lines=10> */
[----:B---3--:R2:W3:Y:S04]  /*2900*/  LDSM.16.M88.4 R8, [R162] ;  /* 0x00000000a208783b */ /* 0x0084e80000000200 */
        /* <DEDUP_REMOVED lines=34> */
.L_x_2624:
[----:B------:R-:W-:Y:S05]  /*2b30*/  BRA.DIV ~URZ, `(.L_x_2576) ;  /* 0x0000c1f27f007947 */ /* 0x000fea000b800000 */
[----:B------:R-:W5:Y:S01]  /*2b40*/  SHFL.IDX PT, R0, R20, RZ, 0x181f ;  /* 0x00181fff14007589 */ /* 0x000f6200000e0000 */
[----:B------:R-:W-:Y:S02]  /*2b50*/  ISETP.GE.AND P5, PT, R193, c[0x0][0x1d4], PT ;  /* 0x00007500c1007a0c */ /* 0x000fe40003fa6270 */
[----:B------:R-:W-:Y:S02]  /*2b60*/  ISETP.GE.AND P1, PT, R202, c[0x0][0x1d4], PT ;  /* 0x00007500ca007a0c */ /* 0x000fe40003f26270 */
[----:B------:R-:W-:Y:S02]  /*2b70*/  SEL R19, RZ, 0x10, P5 ;  /* 0x00000010ff137807 */ /* 0x000fe40002800000 */
[----:B------:R-:W-:Y:S02]  /*2b80*/  SEL R18, RZ, 0x10, P1 ;  /* 0x00000010ff127807 */ /* 0x000fe40000800000 */
[----:B-----5:R-:W-:-:S02]  /*2b90*/  IADD3 R14, P0, R0, R25, RZ ;  /* 0x00000019000e7210 */ /* 0x020fc40007f1e0ff */
[----:B------:R-:W-:-:S03]  /*2ba0*/  IADD3 R2, P6, R0, R26, RZ ;  /* 0x0000001a00027210 */ /* 0x000fc60007fde0ff */
[C---:B----4-:R-:W-:Y:S01]  /*2bb0*/  IMAD.X R15, R12.reuse, 0x1, R21, P0 ;  /* 0x000000010c0f7824 */ /* 0x050fe200000e0615 */
        /* <DEDUP_REMOVED lines=8> */
[----:B------:R-:W2:Y:S04]  /*2c40*/  SHFL.IDX PT, R0, R20, 0x1, 0x181f ;  /* 0x00381f0014007f89 */ /* 0x000ea800000e0000 */
[----:B------:R4:W-:Y:S04]  /*2c50*/  LDGSTS.E.BYPASS.LTC128B.128 [R210+0xa100], [R16.64], !P0 ;  /* 0x0a10000010d27fae */ /* 0x0009e8000c101d46 */
[----:B------:R5:W3:Y:S02]  /*2c60*/  SHFL.IDX PT, R12, R13, 0x1, 0x181f ;  /* 0x00381f000d0c7f89 */ /* 0x000ae400000e0000 */
[----:B--2--5:R-:W-:-:S02]  /*2c70*/  SEL R13, RZ, 0x10, P0 ;  /* 0x00000010ff0d7807 */ /* 0x024fc40000000000 */
.L_x_2625:
[----:B----4-:R-:W-:Y:S02]  /*2c80*/  IADD3 R2, -R19, 0x10, RZ ;  /* 0x0000001013027810 */ /* 0x010fe40007ffe1ff */
[----:B------:R-:W-:-:S02]  /*2c90*/  IADD3 R3, -R18, 0x10, RZ ;  /* 0x0000001012037810 */ /* 0x000fc40007ffe1ff */
[----:B------:R-:W-:Y:S02]  /*2ca0*/  LOP3.LUT R2, R2, 0xf, RZ, 0xc0, !PT ;  /* 0x0000000f02027812 */ /* 0x000fe400078ec0ff */
[----:B------:R-:W-:Y:S02]  /*2cb0*/  IADD3 R14, -R13, 0x10, RZ ;  /* 0x000000100d0e7810 */ /* 0x000fe40007ffe1ff */
[----:B------:R-:W-:Y:S02]  /*2cc0*/  LOP3.LUT R3, R3, 0xf, RZ, 0xc0, !PT ;  /* 0x0000000f03037812 */ /* 0x000fe400078ec0ff */
[-C--:B------:R-:W-:Y:S02]  /*2cd0*/  IADD3 R16, P1, P0, R2, R0.reuse, R25 ;  /* 0x0000000002107210 */ /* 0x080fe4000783e019 */
[----:B------:R-:W-:Y:S02]  /*2ce0*/  LOP3.LUT R2, R14, 0xf, RZ, 0xc0, !PT ;  /* 0x0000000f0e027812 */ /* 0x000fe400078ec0ff */
[----:B------:R-:W-:-:S02]  /*2cf0*/  IADD3 R14, P6, P5, R3, R0, R26 ;  /* 0x00000000030e7210 */ /* 0x000fc40007dde01a */
[----:B---3--:R-:W-:Y:S02]  /*2d00*/  IADD3.X R17, RZ, R12, R21, P1, P0 ;  /* 0x0000000cff117210 */ /* 0x008fe40000fe0415 */
        /* <DEDUP_REMOVED lines=12> */
.L_x_2574:
[----:B------:R-:W-:Y:S05]  /*2dd0*/  BSYNC B0 ;  /* 0x0000000000007941 */ /* 0x000fea0003800000 */
.L_x_2573:
[----:B------:R-:W-:Y:S01]  /*2de0*/  IMAD.MOV.U32 R0, RZ, RZ, 0x40 ;  /* 0x00000040ff007424 */ /* 0x000fe200078e00ff */
[----:B------:R-:W0:Y:S01]  /*2df0*/  LDGDEPBAR ;  /* 0x00000000000079af */ /* 0x000e220000000000 */
[----:B------:R-:W-:Y:S01]  /*2e00*/  LOP3.LUT P0, RZ, R207, 0x4, RZ, 0xc0, !PT ;  /* 0x00000004cfff7812 */ /* 0x000fe2000780c0ff */
[----:B------:R-:W-:Y:S01]  /*2e10*/  WARPSYNC 0xffffffff ;  /* 0xffffffff00007948 */ /* 0x000fe20003800000 */
[----:B--234-:R-:W-:Y:S01]  /*2e20*/  HMMA.16816.F32 R12, R8, R32, RZ ;  /* 0x00000020080c723c */ /* 0x01cfe200000018ff */
[----:B------:R-:W-:Y:S01]  /*2e30*/  LDSM.16.M88.4 R20, [R165] ;  /* 0x00000000a514783b */ /* 0x000fe20000000200 */
[----:B------:R-:W-:-:S03]  /*2e40*/  SEL R166, R0, 0xffffffc0, !P0 ;  /* 0xffffffc000a67807 */ /* 0x000fc60004000000 */
[----:B------:R-:W-:Y:S02]  /*2e50*/  LDSM.16.M88.4 R16, [R164] ;  /* 0x00000000a410783b */ /* 0x000fe40000000200 */
[----:B------:R-:W-:Y:S02]  /*2e60*/  IMAD.IADD R2, R169, 0x1, R166 ;  /* 0x00000001a9027824 */ /* 0x000fe400078e02a6 */
[----:B------:R-:W2:Y:S01]  /*2e70*/  LDL R109, [R1+0x4] ;  /* 0x00000400016d7983 */ /* 0x000ea20000100800 */
[C---:B------:R-:W-:Y:S01]  /*2e80*/  HMMA.16816.F32 R28, R8.reuse, R34, RZ ;  /* 0x00000022081c723c */ /* 0x040fe200000018ff */
[----:B------:R-:W-:Y:S02]  /*2e90*/  IADD3 R0, R166, R169, R167 ;  /* 0x000000a9a6007210 */ /* 0x000fe40007ffe0a7 */
[----:B------:R-:W3:Y:S04]  /*2ea0*/  LDSM.16.M88.4 R48, [R2] ;  /* 0x000000000230783b */ /* 0x000ee80000000200 */
[----:B------:R-:W4:Y:S01]  /*2eb0*/  LDSM.16.M88.4 R64, [R2+0x800] ;  /* 0x000800000240783b */ /* 0x000f220000000200 */
[----:B------:R-:W-:Y:S03]  /*2ec0*/  HMMA.16816.F32 R32, R8, R38, RZ ;  /* 0x000000260820723c */ /* 0x000fe600000018ff */
[----:B------:R-:W5:Y:S04]  /*2ed0*/  LDSM.16.M88.4 R68, [R2+0x1000] ;  /* 0x001000000244783b */ /* 0x000f680000000200 */
[----:B------:R-:W1:Y:S02]  /*2ee0*/  LDSM.16.M88.4 R80, [R2+0x1800] ;  /* 0x001800000250783b */ /* 0x000e640000000200 */
[----:B-1----:R-:W-:Y:S02]  /*2ef0*/  HMMA.16816.F32 R56, R4, R60, R12 ;  /* 0x0000003c0438723c */ /* 0x002fe4000000180c */
[----:B------:R-:W1:Y:S04]  /*2f00*/  LDSM.16.M88.4 R92, [R0] ;  /* 0x00000000005c783b */ /* 0x000e680000000200 */
[----:B------:R-:W-:Y:S02]  /*2f10*/  LDSM.16.M88.4 R88, [R0+0x1800] ;  /* 0x001800000058783b */ /* 0x000fe40000000200 */
[C---:B------:R-:W-:Y:S02]  /*2f20*/  HMMA.16816.F32 R12, R8.reuse, R36, RZ ;  /* 0x00000024080c723c */ /* 0x040fe400000018ff */
[----:B------:R-:W-:Y:S04]  /*2f30*/  LDSM.16.M88.4 R100, [R169+0x2000] ;  /* 0x00200000a964783b */ /* 0x000fe80000000200 */
[----:B------:R-:W-:Y:S02]  /*2f40*/  LDSM.16.M88.4 R96, [R24+0x2000] ;  /* 0x002000001860783b */ /* 0x000fe40000000200 */
[C---:B------:R-:W-:Y:S08]  /*2f50*/  HMMA.16816.F32 R36, R8.reuse, R44, RZ ;  /* 0x0000002c0824723c */ /* 0x040ff000000018ff */
[C---:B------:R-:W-:Y:S08]  /*2f60*/  HMMA.16816.F32 R44, R8.reuse, R46, RZ ;  /* 0x0000002e082c723c */ /* 0x040ff000000018ff */
[C---:B------:R-:W-:Y:S08]  /*2f70*/  HMMA.16816.F32 R52, R8.reuse, R40, RZ ;  /* 0x000000280834723c */ /* 0x040ff000000018ff */
[----:B------:R-:W-:Y:S08]  /*2f80*/  HMMA.16816.F32 R40, R8, R42, RZ ;  /* 0x0000002a0828723c */ /* 0x000ff000000018ff */
[C---:B------:R-:W-:Y:S08]  /*2f90*/  HMMA.16816.F32 R60, R4.reuse, R62, R28 ;  /* 0x0000003e043c723c */ /* 0x040ff0000000181c */
[C---:B------:R-:W-:Y:S01]  /*2fa0*/  HMMA.16816.F32 R28, R4.reuse, R72, R12 ;  /* 0x00000048041c723c */ /* 0x040fe2000000180c */
[----:B------:R-:W-:Y:S07]  /*2fb0*/  LDSM.16.M88.4 R12, [R162+0x4000] ;  /* 0x00400000a20c783b */ /* 0x000fee0000000200 */
[C---:B------:R-:W-:Y:S01]  /*2fc0*/  HMMA.16816.F32 R8, R4.reuse, R74, R32 ;  /* 0x0000004a0408723c */ /* 0x040fe20000001820 */
[----:B------:R-:W-:Y:S07]  /*2fd0*/  LDSM.16.M88.4 R72, [R0+0x1000] ;  /* 0x001000000048783b */ /* 0x000fee0000000200 */
[C---:B------:R-:W-:Y:S08]  /*2fe0*/  HMMA.16816.F32 R32, R4.reuse, R76, R36 ;  /* 0x0000004c0420723c */ /* 0x040ff00000001824 */
[C---:B------:R-:W-:Y:S01]  /*2ff0*/  HMMA.16816.F32 R36, R4.reuse, R78, R44 ;  /* 0x0000004e0424723c */ /* 0x040fe2000000182c */
[----:B------:R-:W1:Y:S07]  /*3000*/  LDSM.16.M88.4 R76, [R0+0x800] ;  /* 0x00080000004c783b */ /* 0x000e6e0000000200 */
[----:B------:R-:W-:Y:S08]  /*3010*/  HMMA.16816.F32 R52, R4, R84, R52 ;  /* 0x000000540434723c */ /* 0x000ff00000001834 */
[----:B---3--:R-:W-:Y:S08]  /*3020*/  HMMA.16816.F32 R56, R20, R48, R56 ;  /* 0x000000301438723c */ /* 0x008ff00000001838 */
[----:B------:R-:W-:Y:S01]  /*3030*/  HMMA.16816.F32 R40, R4, R86, R40 ;  /* 0x000000560428723c */ /* 0x000fe20000001828 */
[----:B------:R-:W-:Y:S07]  /*3040*/  LDSM.16.M88.4 R84, [R169+0x3800] ;  /* 0x00380000a954783b */ /* 0x000fee0000000200 */
[C---:B------:R-:W-:Y:S08]  /*3050*/  HMMA.16816.F32 R60, R20.reuse, R50, R60 ;  /* 0x00000032143c723c */ /* 0x040ff0000000183c */
[C---:B----4-:R-:W-:Y:S08]  /*3060*/  HMMA.16816.F32 R44, R20.reuse, R64, R28 ;  /* 0x00000040142c723c */ /* 0x050ff0000000181c */
[C---:B------:R-:W-:Y:S01]  /*3070*/  HMMA.16816.F32 R28, R20.reuse, R66, R8 ;  /* 0x00000042141c723c */ /* 0x040fe20000001808 */
[----:B------:R-:W-:Y:S04]  /*3080*/  LDSM.16.M88.4 R64, [R169+0x3000] ;  /* 0x00300000a940783b */ /* 0x000fe80000000200 */
[----:B------:R-:W-:Y:S03]  /*3090*/  LDSM.16.M88.4 R8, [R163+0x4000] ;  /* 0x00400000a308783b */ /* 0x000fe60000000200 */
[C---:B-----5:R-:W-:Y:S08]  /*30a0*/  HMMA.16816.F32 R4, R20.reuse, R68, R32 ;  /* 0x000000441404723c */ /* 0x060ff00000001820 */
[C---:B------:R-:W-:Y:S01]  /*30b0*/  HMMA.16816.F32 R36, R20.reuse, R70, R36 ;  /* 0x000000461424723c */ /* 0x040fe20000001824 */
[----:B------:R-:W3:Y:S07]  /*30c0*/  LDSM.16.M88.4 R68, [R169+0x2800] ;  /* 0x00280000a944783b */ /* 0x000eee0000000200 */
[----:B------:R-:W-:Y:S08]  /*30d0*/  HMMA.16816.F32 R52, R20, R80, R52 ;  /* 0x000000501434723c */ /* 0x000ff00000001834 */
[----:B-1----:R-:W-:Y:S08]  /*30e0*/  HMMA.16816.F32 R56, R16, R92, R56 ;  /* 0x0000005c1038723c */ /* 0x002ff00000001838 */
[----:B------:R-:W-:Y:S01]  /*30f0*/  HMMA.16816.F32 R40, R20, R82, R40 ;  /* 0x000000521428723c */ /* 0x000fe20000001828 */
[----:B------:R-:W1:Y:S07]  /*3100*/  LDSM.16.M88.4 R80, [R24+0x2800] ;  /* 0x002800001850783b */ /* 0x000e6e0000000200 */
[C---:B------:R-:W-:Y:S01]  /*3110*/  HMMA.16816.F32 R60, R16.reuse, R94, R60 ;  /* 0x0000005e103c723c */ /* 0x040fe2000000183c */
[----:B------:R-:W-:Y:S07]  /*3120*/  LDSM.16.M88.4 R92, [R2+0x2000] ;  /* 0x00200000025c783b */ /* 0x000fee0000000200 */
[C---:B------:R-:W-:Y:S08]  /*3130*/  HMMA.16816.F32 R48, R16.reuse, R76, R44 ;  /* 0x0000004c1030723c */ /* 0x040ff0000000182c */
[C---:B------:R-:W-:Y:S01]  /*3140*/  HMMA.16816.F32 R44, R16.reuse, R78, R28 ;  /* 0x0000004e102c723c */ /* 0x040fe2000000181c */
[----:B------:R-:W4:Y:S07]  /*3150*/  LDSM.16.M88.4 R76, [R24+0x3000] ;  /* 0x00300000184c783b */ /* 0x000f2e0000000200 */
[C---:B------:R-:W-:Y:S01]  /*3160*/  HMMA.16816.F32 R32, R16.reuse, R72, R4 ;  /* 0x000000481020723c */ /* 0x040fe20000001804 */
[----:B------:R-:W5:Y:S07]  /*3170*/  LDSM.16.M88.4 R4, [R165+0x4000] ;  /* 0x00400000a504783b */ /* 0x000f6e0000000200 */
[C---:B------:R-:W-:Y:S01]  /*3180*/  HMMA.16816.F32 R28, R16.reuse, R74, R36 ;  /* 0x0000004a101c723c */ /* 0x040fe20000001824 */
[----:B------:R-:W-:Y:S07]  /*3190*/  LDSM.16.M88.4 R72, [R2+0x2800] ;  /* 0x002800000248783b */ /* 0x000fee0000000200 */
[----:B------:R-:W-:Y:S08]  /*31a0*/  HMMA.16816.F32 R20, R16, R88, R52 ;  /* 0x000000581014723c */ /* 0x000ff00000001834 */
[----:B------:R-:W-:Y:S08]  /*31b0*/  HMMA.16816.F32 R52, R12, R100, R56 ;  /* 0x000000640c34723c */ /* 0x000ff00000001838 */
[----:B------:R-:W-:Y:S01]  /*31c0*/  HMMA.16816.F32 R36, R16, R90, R40 ;  /* 0x0000005a1024723c */ /* 0x000fe20000001828 */
[----:B------:R-:W1:Y:S07]  /*31d0*/  LDSM.16.M88.4 R88, [R24+0x3800] ;  /* 0x003800001858783b */ /* 0x000e6e0000000200 */
[C---:B------:R-:W-:Y:S08]  /*31e0*/  HMMA.16816.F32 R56, R12.reuse, R102, R60 ;  /* 0x000000660c38723c */ /* 0x040ff0000000183c */
[C---:B---3--:R-:W-:Y:S08]  /*31f0*/  HMMA.16816.F32 R44, R12.reuse, R70, R44 ;  /* 0x000000460c2c723c */ /* 0x048ff0000000182c */
[C---:B------:R-:W-:Y:S08]  /*3200*/  HMMA.16816.F32 R40, R12.reuse, R64, R32 ;  /* 0x000000400c28723c */ /* 0x040ff00000001820 */
[----:B------:R-:W-:Y:S01]  /*3210*/  HMMA.16816.F32 R32, R12, R66, R28 ;  /* 0x000000420c20723c */ /* 0x000fe2000000181c */
[----:B------:R-:W-:Y:S07]  /*3220*/  LDSM.16.M88.4 R64, [R2+0x3000] ;  /* 0x003000000240783b */ /* 0x000fee0000000200 */
[----:B------:R-:W-:Y:S08]  /*3230*/  HMMA.16816.F32 R16, R8, R96, R52 ;  /* 0x000000600810723c */ /* 0x000ff00000001834 */
[----:B------:R-:W-:Y:S01]  /*3240*/  HMMA.16816.F32 R48, R12, R68, R48 ;  /* 0x000000440c30723c */ /* 0x000fe20000001830 */
[----:B------:R-:W-:Y:S01]  /*3250*/  LDSM.16.M88.4 R68, [R2+0x3800] ;  /* 0x003800000244783b */ /* 0x000fe20000000200 */
[----:B--2---:R-:W-:-:S06]  /*3260*/  IMAD.IADD R208, R109, 0x1, R238 ;  /* 0x000000016dd07824 */ /* 0x004fcc00078e02ee */
[C---:B------:R-:W-:Y:S01]  /*3270*/  HMMA.16816.F32 R28, R12.reuse, R84, R20 ;  /* 0x000000540c1c723c */ /* 0x040fe20000001814 */
[----:B------:R-:W-:Y:S07]  /*3280*/  LDSM.16.M88.4 R20, [R164+0x4000] ;  /* 0x00400000a414783b */ /* 0x000fee0000000200 */
[----:B------:R-:W-:Y:S01]  /*3290*/  HMMA.16816.F32 R12, R12, R86, R36 ;  /* 0x000000560c0c723c */ /* 0x000fe20000001824 */
[----:B------:R-:W2:Y:S07]  /*32a0*/  LDSM.16.M88.4 R84, [R0+0x2000] ;  /* 0x002000000054783b */ /* 0x000eae0000000200 */
[C---:B------:R-:W-:Y:S08]  /*32b0*/  HMMA.16816.F32 R60, R8.reuse, R98, R56 ;  /* 0x00000062083c723c */ /* 0x040ff00000001838 */
[C---:B-1----:R-:W-:Y:S08]  /*32c0*/  HMMA.16816.F32 R56, R8.reuse, R82, R44 ;  /* 0x000000520838723c */ /* 0x042ff0000000182c */
[----:B----4-:R-:W-:Y:S08]  /*32d0*/  HMMA.16816.F32 R44, R8, R78, R32 ;  /* 0x0000004e082c723c */ /* 0x010ff00000001820 */
[----:B-----5:R-:W-:Y:S01]  /*32e0*/  HMMA.16816.F32 R32, R4, R92, R16 ;  /* 0x0000005c0420723c */ /* 0x020fe20000001810 */
[----:B------:R-:W-:Y:S07]  /*32f0*/  LDSM.16.M88.4 R16, [R162+0x8000] ;  /* 0x00800000a210783b */ /* 0x000fee0000000200 */
[C---:B------:R-:W-:Y:S01]  /*3300*/  HMMA.16816.F32 R52, R8.reuse, R76, R40 ;  /* 0x0000004c0834723c */ /* 0x040fe20000001828 */
[----:B------:R-:W1:Y:S07]  /*3310*/  LDSM.16.M88.4 R76, [R169+0x4000] ;  /* 0x00400000a94c783b */ /* 0x000e6e0000000200 */
[C---:B------:R-:W-:Y:S01]  /*3320*/  HMMA.16816.F32 R36, R8.reuse, R80, R48 ;  /* 0x000000500824723c */ /* 0x040fe20000001830 */
[----:B------:R-:W3:Y:S07]  /*3330*/  LDSM.16.M88.4 R48, [R0+0x2800] ;  /* 0x002800000030783b */ /* 0x000eee0000000200 */
[C---:B------:R-:W-:Y:S08]  /*3340*/  HMMA.16816.F32 R40, R8.reuse, R88, R28 ;  /* 0x000000580828723c */ /* 0x040ff0000000181c */
[----:B------:R-:W-:Y:S01]  /*3350*/  HMMA.16816.F32 R8, R8, R90, R12 ;  /* 0x0000005a0808723c */ /* 0x000fe2000000180c */
[----:B------:R-:W-:Y:S07]  /*3360*/  LDSM.16.M88.4 R88, [R0+0x4000] ;  /* 0x004000000058783b */ /* 0x000fee0000000200 */
[----:B------:R-:W-:Y:S01]  /*3370*/  HMMA.16816.F32 R28, R4, R94, R60 ;  /* 0x0000005e041c723c */ /* 0x000fe2000000183c */
[----:B------:R-:W-:Y:S04]  /*3380*/  LDSM.16.M88.4 R60, [R169+0x5000] ;  /* 0x00500000a93c783b */ /* 0x000fe80000000200 */
[----:B------:R-:W-:Y:S03]  /*3390*/  LDSM.16.M88.4 R92, [R2+0x4800] ;  /* 0x00480000025c783b */ /* 0x000fe60000000200 */
[----:B--2---:R-:W-:Y:S01]  /*33a0*/  HMMA.16816.F32 R12, R20, R84, R32 ;  /* 0x00000054140c723c */ /* 0x004fe20000001820 */
[----:B------:R-:W-:Y:S07]  /*33b0*/  LDSM.16.M88.4 R32, [R0+0x3800] ;  /* 0x003800000020783b */ /* 0x000fee0000000200 */
[C---:B------:R-:W-:Y:S01]  /*33c0*/  HMMA.16816.F32 R104, R4.reuse, R64, R52 ;  /* 0x000000400468723c */ /* 0x040fe20000001834 */
[----:B------:R-:W-:Y:S07]  /*33d0*/  LDSM.16.M88.4 R52, [R24+0x4000] ;  /* 0x004000001834783b */ /* 0x000fee0000000200 */
[C---:B------:R-:W-:Y:S01]  /*33e0*/  HMMA.16816.F32 R80, R4.reuse, R70, R8 ;  /* 0x000000460450723c */ /* 0x040fe20000001808 */
[----:B------:R-:W2:Y:S07]  /*33f0*/  LDSM.16.M88.4 R8, [R163+0x8000] ;  /* 0x00800000a308783b */ /* 0x000eae0000000200 */
[----:B------:R-:W-:Y:S08]  /*3400*/  HMMA.16816.F32 R36, R4, R72, R36 ;  /* 0x000000480424723c */ /* 0x000ff00000001824 */
[----:B------:R-:W-:Y:S01]  /*3410*/  HMMA.16816.F32 R28, R20, R86, R28 ;  /* 0x00000056141c723c */ /* 0x000fe2000000181c */
[----:B------:R-:W-:Y:S07]  /*3420*/  LDSM.16.M88.4 R84, [R169+0x5800] ;  /* 0x00580000a954783b */ /* 0x000fee0000000200 */
[----:B-1----:R-:W-:Y:S08]  /*3430*/  HMMA.16816.F32 R12, R16, R76, R12 ;  /* 0x0000004c100c723c */ /* 0x002ff0000000180c */
[C---:B------:R-:W-:Y:S01]  /*3440*/  HMMA.16816.F32 R56, R4.reuse, R74, R56 ;  /* 0x0000004a0438723c */ /* 0x040fe20000001838 */
[----:B------:R-:W-:Y:S07]  /*3450*/  LDSM.16.M88.4 R72, [R169+0x4800] ;  /* 0x00480000a948783b */ /* 0x000fee0000000200 */
[C---:B------:R-:W-:Y:S01]  /*3460*/  HMMA.16816.F32 R100, R4.reuse, R66, R44 ;  /* 0x000000420464723c */ /* 0x040fe2000000182c */
[----:B------:R-:W-:Y:S07]  /*3470*/  LDSM.16.M88.4 R64, [R2+0x4000] ;  /* 0x004000000240783b */ /* 0x000fee0000000200 */
[----:B------:R-:W-:Y:S01]  /*3480*/  HMMA.16816.F32 R96, R4, R68, R40 ;  /* 0x000000440460723c */ /* 0x000fe20000001828 */
[----:B------:R-:W1:Y:S04]  /*3490*/  LDSM.16.M88.4 R4, [R165+0x8000] ;  /* 0x00800000a504783b */ /* 0x000e680000000200 */
[----:B------:R-:W-:Y:S03]  /*34a0*/  LDSM.16.M88.4 R40, [R0+0x3000] ;  /* 0x003000000028783b */ /* 0x000fe60000000200 */
[----:B---3--:R-:W-:Y:S08]  /*34b0*/  HMMA.16816.F32 R44, R20, R48, R36 ;  /* 0x00000030142c723c */ /* 0x008ff00000001824 */
[----:B------:R-:W-:Y:S01]  /*34c0*/  HMMA.16816.F32 R36, R16, R78, R28 ;  /* 0x0000004e1024723c */ /* 0x000fe2000000181c */
[----:B------:R-:W-:Y:S07]  /*34d0*/  LDSM.16.M88.4 R76, [R24+0x4800] ;  /* 0x00480000184c783b */ /* 0x000fee0000000200 */
[----:B--2---:R-:W-:Y:S01]  /*34e0*/  HMMA.16816.F32 R28, R8, R52, R12 ;  /* 0x00000034081c723c */ /* 0x004fe2000000180c */
[----:B------:R-:W2:Y:S07]  /*34f0*/  LDSM.16.M88.4 R12, [R164+0x8000] ;  /* 0x00800000a40c783b */ /* 0x000eae0000000200 */
[----:B------:R-:W-:Y:S08]  /*3500*/  HMMA.16816.F32 R68, R20, R50, R56 ;  /* 0x000000321444723c */ /* 0x000ff00000001838 */
[----:B------:R-:W-:Y:S08]  /*3510*/  HMMA.16816.F32 R52, R8, R54, R36 ;  /* 0x000000360834723c */ /* 0x000ff00000001824 */
[----:B-1----:R-:W-:Y:S08]  /*3520*/  HMMA.16816.F32 R48, R4, R64, R28 ;  /* 0x000000400430723c */ /* 0x002ff0000000181c */
[----:B------:R-:W-:Y:S08]  /*3530*/  HMMA.16816.F32 R56, R16, R72, R44 ;  /* 0x000000481038723c */ /* 0x000ff0000000182c */
[C---:B------:R-:W-:Y:S08]  /*3540*/  HMMA.16816.F32 R36, R20.reuse, R32, R96 ;  /* 0x000000201424723c */ /* 0x040ff00000001860 */
[----:B------:R-:W-:Y:S08]  /*3550*/  HMMA.16816.F32 R80, R20, R34, R80 ;  /* 0x000000221450723c */ /* 0x000ff00000001850 */
[----:B------:R-:W-:Y:S01]  /*3560*/  HMMA.16816.F32 R32, R4, R66, R52 ;  /* 0x000000420420723c */ /* 0x000fe20000001834 */
[----:B------:R-:W-:Y:S07]  /*3570*/  LDSM.16.M88.4 R52, [R24+0x5800] ;  /* 0x005800001834783b */ /* 0x000fee0000000200 */
[----:B--2---:R-:W-:Y:S01]  /*3580*/  HMMA.16816.F32 R64, R12, R88, R48 ;  /* 0x000000580c40723c */ /* 0x004fe20000001830 */
[----:B------:R-:W-:Y:S07]  /*3590*/  LDSM.16.M88.4 R48, [R2+0x5000] ;  /* 0x005000000230783b */ /* 0x000fee0000000200 */
[C---:B------:R-:W-:Y:S08]  /*35a0*/  HMMA.16816.F32 R44, R20.reuse, R40, R104 ;  /* 0x00000028142c723c */ /* 0x040ff00000001868 */
[----:B------:R-:W-:Y:S08]  /*35b0*/  HMMA.16816.F32 R40, R20, R42, R100 ;  /* 0x0000002a1428723c */ /* 0x000ff00000001864 */
[----:B------:R-:W-:Y:S01]  /*35c0*/  HMMA.16816.F32 R20, R16, R74, R68 ;  /* 0x0000004a1014723c */ /* 0x000fe20000001844 */
[----:B------:R-:W1:Y:S01]  /*35d0*/  LDSM.16.M88.4 R68, [R24+0x5000] ;  /* 0x005000001844783b */ /* 0x000e620000000200 */
[----:B------:R-:W-:-:S03]  /*35e0*/  FMUL.FTZ R3, R64, c[0x0][0x320] ;  /* 0x0000c80040037a20 */ /* 0x000fc60000410000 */
[----:B------:R-:W2:Y:S03]  /*35f0*/  LDSM.16.M88.4 R72, [R0+0x4800] ;  /* 0x004800000048783b */ /* 0x000ea60000000200 */
[----:B------:R-:W-:Y:S01]  /*3600*/  HMMA.16816.F32 R28, R8, R76, R56 ;  /* 0x0000004c081c723c */ /* 0x000fe20000001838 */
[----:B------:R3:W4:Y:S07]  /*3610*/  MUFU.TANH R77, R3 ;  /* 0x00000003004d7308 */ /* 0x00072e0000002400 */
[----:B------:R-:W-:Y:S08]  /*3620*/  HMMA.16816.F32 R44, R16, R60, R44 ;  /* 0x0000003c102c723c */ /* 0x000ff0000000182c */
[----:B------:R-:W-:Y:S01]  /*3630*/  HMMA.16816.F32 R20, R8, R78, R20 ;  /* 0x0000004e0814723c */ /* 0x000fe20000001814 */
[----:B---3--:R-:W-:-:S04]  /*3640*/  FMUL.FTZ R3, R65, c[0x0][0x320] ;  /* 0x0000c80041037a20 */ /* 0x008fc80000410000 */
[----:B------:R3:W5:Y:S03]  /*3650*/  MUFU.TANH R76, R3 ;  /* 0x00000003004c7308 */ /* 0x0007660000002400 */
[C---:B------:R-:W-:Y:S08]  /*3660*/  HMMA.16816.F32 R36, R16.reuse, R84, R36 ;  /* 0x000000541024723c */ /* 0x040ff00000001824 */
[----:B------:R-:W-:Y:S01]  /*3670*/  HMMA.16816.F32 R60, R16, R62, R40 ;  /* 0x0000003e103c723c */ /* 0x000fe20000001828 */
[----:B---3--:R-:W-:-:S07]  /*3680*/  FMUL.FTZ R3, R66, c[0x0][0x320] ;  /* 0x0000c80042037a20 */ /* 0x008fce0000410000 */
[----:B------:R-:W-:Y:S01]  /*3690*/  HMMA.16816.F32 R28, R4, R92, R28 ;  /* 0x0000005c041c723c */ /* 0x000fe2000000181c */
[----:B------:R3:W-:Y:S07]  /*36a0*/  MUFU.TANH R79, R3 ;  /* 0x00000003004f7308 */ /* 0x0007ee0000002400 */
[----:B------:R-:W-:Y:S08]  /*36b0*/  HMMA.16816.F32 R40, R12, R90, R32 ;  /* 0x0000005a0c28723c */ /* 0x000ff00000001820 */
[----:B-1----:R-:W-:Y:S01]  /*36c0*/  HMMA.16816.F32 R32, R8, R68, R44 ;  /* 0x000000440820723c */ /* 0x002fe2000000182c */
[----:B---3--:R-:W-:-:S02]  /*36d0*/  FMUL.FTZ R3, R67, c[0x0][0x320] ;  /* 0x0000c80043037a20 */ /* 0x008fc40000410000 */
[----:B------:R-:W1:Y:S02]  /*36e0*/  LDSM.16.M88.4 R64, [R2+0x5800] ;  /* 0x005800000240783b */ /* 0x000e640000000200 */
[----:B------:R3:W-:Y:S03]  /*36f0*/  MUFU.TANH R78, R3 ;  /* 0x00000003004e7308 */ /* 0x0007e60000002400 */
[----:B------:R-:W-:Y:S08]  /*3700*/  HMMA.16816.F32 R56, R16, R86, R80 ;  /* 0x000000561038723c */ /* 0x000ff00000001850 */
[----:B------:R-:W-:Y:S01]  /*3710*/  HMMA.16816.F32 R16, R4, R94, R20 ;  /* 0x0000005e0410723c */ /* 0x000fe20000001814 */
[----:B------:R-:W-:-:S02]  /*3720*/  FMUL.FTZ R40, R40, c[0x0][0x320] ;  /* 0x0000c80028287a20 */ /* 0x000fc40000410000 */
[----:B------:R-:W-:Y:S02]  /*3730*/  FMUL.FTZ R43, R43, c[0x0][0x320] ;  /* 0x0000c8002b2b7a20 */ /* 0x000fe40000410000 */
[----:B------:R-:W1:Y:S01]  /*3740*/  MUFU.TANH R69, R40 ;  /* 0x0000002800457308 */ /* 0x000e620000002400 */
[----:B------:R-:W-:Y:S02]  /*3750*/  FMUL.FTZ R42, R42, c[0x0][0x320] ;  /* 0x0000c8002a2a7a20 */ /* 0x000fe40000410000 */
[----:B------:R-:W-:Y:S01]  /*3760*/  HMMA.16816.F32 R44, R8, R52, R36 ;  /* 0x00000034082c723c */ /* 0x000fe20000001824 */
[----:B------:R-:W-:-:S04]  /*3770*/  FMUL.FTZ R41, R41, c[0x0][0x320] ;  /* 0x0000c80029297a20 */ /* 0x000fc80000410000 */
[----:B------:R-:W-:Y:S03]  /*3780*/  MUFU.TANH R52, R42 ;  /* 0x0000002a00347308 */ /* 0x000fe60000002400 */
[----:B------:R-:W-:Y:S01]  /*3790*/  HMMA.16816.F32 R20, R8, R70, R60 ;  /* 0x000000460814723c */ /* 0x000fe2000000183c */
[----:B------:R-:W3:Y:S04]  /*37a0*/  LDSM.16.M88.4 R60, [R0+0x5000] ;  /* 0x00500000003c783b */ /* 0x000ee80000000200 */
[----:B------:R-:W1:Y:S03]  /*37b0*/  MUFU.TANH R68, R41 ;  /* 0x0000002900447308 */ /* 0x000e660000002400 */
[----:B--2---:R-:W-:Y:S08]  /*37c0*/  HMMA.16816.F32 R24, R12, R72, R28 ;  /* 0x000000480c18723c */ /* 0x004ff0000000181c */
[----:B------:R-:W-:Y:S01]  /*37d0*/  HMMA.16816.F32 R36, R4, R48, R32 ;  /* 0x000000300424723c */ /* 0x000fe20000001820 */
[----:B------:R-:W-:Y:S07]  /*37e0*/  MUFU.TANH R48, R43 ;  /* 0x0000002b00307308 */ /* 0x000fee0000002400 */
[----:B------:R-:W-:Y:S08]  /*37f0*/  HMMA.16816.F32 R32, R12, R74, R16 ;  /* 0x0000004a0c20723c */ /* 0x000ff00000001810 */
[----:B-1----:R-:W-:Y:S01]  /*3800*/  HMMA.16816.F32 R16, R4, R64, R44 ;  /* 0x000000400410723c */ /* 0x002fe2000000182c */
[----:B------:R-:W2:Y:S01]  /*3810*/  LDL R64, [R1] ;  /* 0x0000000001407983 */ /* 0x000ea20000100800 */
[----:B------:R-:W-:-:S02]  /*3820*/  FMUL.FTZ R2, R25, c[0x0][0x320] ;  /* 0x0000c80019027a20 */ /* 0x000fc40000410000 */
[----:B------:R-:W-:Y:S02]  /*3830*/  FMUL.FTZ R24, R24, c[0x0][0x320] ;  /* 0x0000c80018187a20 */ /* 0x000fe40000410000 */
[----:B------:R1:W-:Y:S02]  /*3840*/  MUFU.TANH R40, R2 ;  /* 0x0000000200287308 */ /* 0x0003e40000002400 */
[----:B------:R-:W-:Y:S01]  /*3850*/  HMMA.16816.F32 R28, R8, R54, R56 ;  /* 0x00000036081c723c */ /* 0x000fe20000001838 */
[----:B---3--:R-:W-:-:S05]  /*3860*/  IMAD.MOV.U32 R3, RZ, RZ, 0x1 ;  /* 0x00000001ff037424 */ /* 0x008fca00078e00ff */
[----:B------:R-:W3:Y:S02]  /*3870*/  MUFU.TANH R41, R24 ;  /* 0x0000001800297308 */ /* 0x000ee40000002400 */
[----:B------:R-:W-:Y:S01]  /*3880*/  HMMA.16816.F32 R8, R4, R50, R20 ;  /* 0x000000320408723c */ /* 0x000fe20000001814 */
[----:B------:R3:W4:Y:S07]  /*3890*/  LDSM.16.M88.4 R20, [R0+0x5800] ;  /* 0x005800000014783b */ /* 0x00072e0000000200 */
[----:B------:R-:W-:Y:S01]  /*38a0*/  HMMA.16816.F32 R36, R12, R60, R36 ;  /* 0x0000003c0c24723c */ /* 0x000fe20000001824 */
[----:B-1----:R-:W-:Y:S01]  /*38b0*/  FMUL.FTZ R2, R26, c[0x0][0x320] ;  /* 0x0000c8001a027a20 */ /* 0x002fe20000410000 */
[----:B------:R-:W-:-:S04]  /*38c0*/  DEPBAR.LE SB0, 0x2 ;  /* 0x000080800000791a */ /* 0x000fc80000000000 */
[----:B------:R1:W-:Y:S01]  /*38d0*/  MUFU.TANH R43, R2 ;  /* 0x00000002002b7308 */ /* 0x0003e20000002400 */
[----:B------:R-:W-:Y:S01]  /*38e0*/  FMUL.FTZ R32, R32, c[0x0][0x320] ;  /* 0x0000c80020207a20 */ /* 0x000fe20000410000 */
[----:B------:R-:W-:Y:S01]  /*38f0*/  HMMA.16816.F32 R4, R4, R66, R28 ;  /* 0x000000420404723c */ /* 0x000fe2000000181c */
[----:B------:R-:W-:Y:S01]  /*3900*/  FMUL.FTZ R33, R33, c[0x0][0x320] ;  /* 0x0000c80021217a20 */ /* 0x000fe20000410000 */
[----:B------:R-:W-:Y:S01]  /*3910*/  BAR.SYNC.DEFER_BLOCKING 0x0 ;  /* 0x0000000000007b1d */ /* 0x000fe20000010000 */
[----:B---3--:R-:W-:-:S05]  /*3920*/  FMUL.FTZ R0, R27, c[0x0][0x320] ;  /* 0x0000c8001b007a20 */ /* 0x008fca0000410000 */
[----:B------:R3:W-:Y:S01]  /*3930*/  MUFU.TANH R42, R0 ;  /* 0x00000000002a7308 */ /* 0x0007e20000002400 */
[----:B-1----:R-:W-:Y:S01]  /*3940*/  @P4 IMAD.HI.U32 R2, R208, c[0x0][0x2c8], RZ ;  /* 0x0000b200d0024a27 */ /* 0x002fe200078e00ff */
[C---:B------:R-:W-:Y:S08]  /*3950*/  HMMA.16816.F32 R24, R12.reuse, R62, R8 ;  /* 0x0000003e0c18723c */ /* 0x040ff00000001808 */
[C---:B----4-:R-:W-:Y:S08]  /*3960*/  HMMA.16816.F32 R16, R12.reuse, R20, R16 ;  /* 0x000000140c10723c */ /* 0x050ff00000001810 */
[----:B------:R-:W-:Y:S01]  /*3970*/  HMMA.16816.F32 R4, R12, R22, R4 ;  /* 0x000000160c04723c */ /* 0x000fe20000001804 */
[----:B---3--:R-:W-:Y:S01]  /*3980*/  IMAD.MOV.U32 R0, RZ, RZ, R208 ;  /* 0x000000ffff007224 */ /* 0x008fe200078e00d0 */
[----:B------:R-:W-:Y:S01]  /*3990*/  @P4 SHF.R.U32.HI R0, RZ, c[0x0][0x2cc], R2 ;  /* 0x0000b300ff004a19 */ /* 0x000fe20000011602 */
[----:B------:R-:W1:Y:S01]  /*39a0*/  MUFU.TANH R32, R32 ;  /* 0x0000002000207308 */ /* 0x000e620000002400 */
[----:B------:R-:W-:Y:S01]  /*39b0*/  FMUL.FTZ R34, R34, c[0x0][0x320] ;  /* 0x0000c80022227a20 */ /* 0x000fe20000410000 */
[----:B------:R-:W-:Y:S04]  /*39c0*/  LDSM.16.MT88.4 R44, [R237+0x2000] ;  /* 0x00200000ed2c783b */ /* 0x000fe80000004200 */
[----:B------:R-:W3:Y:S04]  /*39d0*/  SHFL.IDX PT, R2, R0, RZ, 0x1c1f ;  /* 0x001c1fff00027589 */ /* 0x000ee800000e0000 */
[----:B------:R4:W1:Y:S01]  /*39e0*/  SHFL.IDX PT, R8, R0, 0x1, 0x1c1f ;  /* 0x003c1f0000087f89 */ /* 0x00086200000e0000 */
[----:B------:R-:W-:Y:S01]  /*39f0*/  IMAD.MOV.U32 R9, RZ, RZ, c[0x0][0x2ac] ;  /* 0x0000ab00ff097624 */ /* 0x000fe200078e00ff */
[----:B------:R-:W-:Y:S02]  /*3a00*/  MUFU.TANH R33, R33 ;  /* 0x0000002100217308 */ /* 0x000fe40000002400 */
[----:B------:R-:W-:Y:S04]  /*3a10*/  LDSM.16.MT88.4 R56, [R170+0x4000] ;  /* 0x00400000aa38783b */ /* 0x000fe80000004200 */
[----:B------:R-:W-:Y:S04]  /*3a20*/  LDSM.16.MT88.4 R72, [R171+0x2800] ;  /* 0x00280000ab48783b */ /* 0x000fe80000004200 */
[----:B------:R-:W-:Y:S01]  /*3a30*/  LDSM.16.MT88.4 R60, [R170+0x4800] ;  /* 0x00480000aa3c783b */ /* 0x000fe20000004200 */
[----:B----4-:R-:W-:-:S04]  /*3a40*/  FMUL.FTZ R0, R35, c[0x0][0x320] ;  /* 0x0000c80023007a20 */ /* 0x010fc80000410000 */
[----:B------:R4:W-:Y:S02]  /*3a50*/  MUFU.TANH R29, R0 ;  /* 0x00000000001d7308 */ /* 0x0009e40000002400 */
[----:B----4-:R-:W-:-:S04]  /*3a60*/  IMAD R0, R231, -0x40, R3 ;  /* 0xffffffc0e7007824 */ /* 0x010fc800078e0203 */
[----:B------:R-:W-:Y:S02]  /*3a70*/  IMAD R0, R9, c[0x0][0x1d0], R0 ;  /* 0x0000740009007a24 */ /* 0x000fe400078e0200 */
[----:B------:R-:W-:-:S03]  /*3a80*/  FMUL.FTZ R3, R36, c[0x0][0x320] ;  /* 0x0000c80024037a20 */ /* 0x000fc60000410000 */
[--C-:B------:R-:W-:Y:S01]  /*3a90*/  IADD3 R0, R0, -c[0x0][0x168], -R223.reuse ;  /* 0x80005a0000007a10 */ /* 0x100fe20007ffe8df */
[----:B------:R4:W-:Y:S04]  /*3aa0*/  MUFU.TANH R28, R3 ;  /* 0x00000003001c7308 */ /* 0x0009e80000002400 */
[C---:B---3--:R-:W-:Y:S02]  /*3ab0*/  IMAD.IADD R2, R0.reuse, 0x1, R2 ;  /* 0x0000000100027824 */ /* 0x048fe400078e0202 */
[----:B-1----:R-:W-:Y:S02]  /*3ac0*/  IMAD.IADD R0, R0, 0x1, R8 ;  /* 0x0000000100007824 */ /* 0x002fe400078e0208 */
[----:B----4-:R-:W-:-:S05]  /*3ad0*/  IMAD.IADD R3, R108, 0x1, -R223 ;  /* 0x000000016c037824 */ /* 0x010fca00078e0adf */
[----:B------:R-:W-:-:S04]  /*3ae0*/  IMNMX R2, R3, R2, PT ;  /* 0x0000000203027217 */ /* 0x000fc80003800200 */
[C---:B------:R-:W-:Y:S02]  /*3af0*/  ISETP.GT.AND P6, PT, R2.reuse, RZ, PT ;  /* 0x000000ff0200720c */ /* 0x040fe40003fc4270 */
[C---:B------:R-:W-:Y:S01]  /*3b00*/  ISETP.GT.AND P5, PT, R2.reuse, 0x1, PT ;  /* 0x000000010200780c */ /* 0x040fe20003fa4270 */
[----:B------:R-:W-:Y:S01]  /*3b10*/  FMUL.FTZ R9, R37, c[0x0][0x320] ;  /* 0x0000c80025097a20 */ /* 0x000fe20000410000 */
[----:B------:R-:W-:Y:S02]  /*3b20*/  ISETP.GT.AND P1, PT, R2, 0x8, PT ;  /* 0x000000080200780c */ /* 0x000fe40003f24270 */
[----:B------:R-:W-:Y:S02]  /*3b30*/  FSEL R13, R77, -INF , P6 ;  /* 0xff8000004d0d7808 */ /* 0x000fe40003000000 */
[----:B-----5:R-:W-:Y:S02]  /*3b40*/  FSEL R15, R76, -INF , P5 ;  /* 0xff8000004c0f7808 */ /* 0x020fe40002800000 */
[----:B------:R-:W-:Y:S01]  /*3b50*/  IMNMX R0, R3, R0, PT ;  /* 0x0000000003007217 */ /* 0x000fe20003800200 */
[----:B------:R-:W-:Y:S01]  /*3b60*/  FMUL.FTZ R3, R25, c[0x0][0x320] ;  /* 0x0000c80019037a20 */ /* 0x000fe20000410000 */
[----:B------:R-:W-:Y:S01]  /*3b70*/  ISETP.GT.AND P0, PT, R2, 0x9, PT ;  /* 0x000000090200780c */ /* 0x000fe20003f04270 */
[----:B------:R-:W1:Y:S01]  /*3b80*/  MUFU.TANH R10, R9 ;  /* 0x00000009000a7308 */ /* 0x000e620000002400 */
[----:B------:R-:W-:-:S02]  /*3b90*/  FSEL R14, R69, -INF , P1 ;  /* 0xff800000450e7808 */ /* 0x000fc40000800000 */
[----:B------:R-:W-:Y:S02]  /*3ba0*/  FMNMX.FTZ R101, R13, R15, !PT ;  /* 0x0000000f0d657209 */ /* 0x000fe40007810000 */
[----:B------:R-:W-:Y:S02]  /*3bb0*/  ISETP.GT.AND P6, PT, R2, 0x10, PT ;  /* 0x000000100200780c */ /* 0x000fe40003fc4270 */
[----:B------:R-:W-:Y:S01]  /*3bc0*/  FSEL R20, R68, -INF , P0 ;  /* 0xff80000044147808 */ /* 0x000fe20000000000 */
[----:B------:R3:W-:Y:S01]  /*3bd0*/  MUFU.TANH R9, R3 ;  /* 0x0000000300097308 */ /* 0x0007e20000002400 */
[----:B------:R-:W-:Y:S01]  /*3be0*/  FMNMX.FTZ R101, R14, R101, !PT ;  /* 0x000000650e657209 */ /* 0x000fe20007810000 */
[----:B------:R-:W-:Y:S01]  /*3bf0*/  FMUL.FTZ R8, R24, c[0x0][0x320] ;  /* 0x0000c80018087a20 */ /* 0x000fe20000410000 */
[----:B------:R-:W-:Y:S01]  /*3c00*/  ISETP.GT.AND P5, PT, R2, 0x11, PT ;  /* 0x000000110200780c */ /* 0x000fe20003fa4270 */
[----:B------:R-:W-:Y:S01]  /*3c10*/  FMUL.FTZ R18, R18, c[0x0][0x320] ;  /* 0x0000c80012127a20 */ /* 0x000fe20000410000 */
[----:B------:R-:W-:Y:S01]  /*3c20*/  FMNMX.FTZ R101, R20, R101, !PT ;  /* 0x0000006514657209 */ /* 0x000fe20007810000 */
[----:B------:R-:W-:Y:S01]  /*3c30*/  FMUL.FTZ R19, R19, c[0x0][0x320] ;  /* 0x0000c80013137a20 */ /* 0x000fe20000410000 */
[C---:B------:R-:W-:Y:S01]  /*3c40*/  ISETP.GT.AND P1, PT, R2.reuse, 0x18, PT ;  /* 0x000000180200780c */ /* 0x040fe20003f24270 */
[----:B------:R-:W-:Y:S01]  /*3c50*/  MUFU.TANH R34, R34 ;  /* 0x0000002200227308 */ /* 0x000fe20000002400 */
[----:B------:R-:W-:Y:S01]  /*3c60*/  ISETP.GT.AND P0, PT, R2, 0x19, PT ;  /* 0x000000190200780c */ /* 0x000fe20003f04270 */
[----:B------:R-:W-:Y:S01]  /*3c70*/  FMUL.FTZ R6, R6, c[0x0][0x320] ;  /* 0x0000c80006067a20 */ /* 0x000fe20000410000 */
[----:B------:R-:W-:Y:S01]  /*3c80*/  LDSM.16.MT88.4 R68, [R239+0x2800] ;  /* 0x00280000ef44783b */ /* 0x000fe20000004200 */
[----:B---3--:R-:W-:Y:S01]  /*3c90*/  FMUL.FTZ R3, R16, c[0x0][0x320] ;  /* 0x0000c80010037a20 */ /* 0x008fe20000410000 */
[----:B------:R-:W-:-:S03]  /*3ca0*/  FSEL R16, R41, -INF , P6 ;  /* 0xff80000029107808 */ /* 0x000fc60003000000 */
[----:B------:R3:W-:Y:S01]  /*3cb0*/  MUFU.TANH R12, R3 ;  /* 0x00000003000c7308 */ /* 0x0007e20000002400 */
[----:B------:R-:W-:Y:S02]  /*3cc0*/  FSEL R21, R40, -INF , P5 ;  /* 0xff80000028157808 */ /* 0x000fe40002800000 */
[----:B------:R-:W-:Y:S02]  /*3cd0*/  FMNMX.FTZ R101, R16, R101, !PT ;  /* 0x0000006510657209 */ /* 0x000fe40007810000 */
[----:B------:R-:W-:-:S03]  /*3ce0*/  ISETP.GT.AND P5, PT, R2, 0x21, PT ;  /* 0x000000210200780c */ /* 0x000fc60003fa4270 */
[----:B------:R-:W4:Y:S01]  /*3cf0*/  MUFU.TANH R8, R8 ;  /* 0x0000000800087308 */ /* 0x000f220000002400 */
[----:B------:R-:W-:Y:S01]  /*3d00*/  FSEL R22, R32, -INF , P1 ;  /* 0xff80000020167808 */ /* 0x000fe20000800000 */
[----:B---3--:R-:W-:Y:S01]  /*3d10*/  FMUL.FTZ R3, R17, c[0x0][0x320] ;  /* 0x0000c80011037a20 */ /* 0x008fe20000410000 */
[----:B------:R-:W-:-:S05]  /*3d20*/  FMNMX.FTZ R101, R21, R101, !PT ;  /* 0x0000006515657209 */ /* 0x000fca0007810000 */
[----:B------:R3:W5:Y:S01]  /*3d30*/  MUFU.TANH R11, R3 ;  /* 0x00000003000b7308 */ /* 0x0007620000002400 */
[----:B-1----:R-:W-:Y:S02]  /*3d40*/  FSEL R87, R10, -INF , P5 ;  /* 0xff8000000a577808 */ /* 0x002fe40002800000 */
[----:B------:R-:W-:Y:S02]  /*3d50*/  ISETP.GT.AND P6, PT, R2, 0x20, PT ;  /* 0x000000200200780c */ /* 0x000fe40003fc4270 */
[----:B------:R-:W-:Y:S02]  /*3d60*/  FSEL R23, R33, -INF , P0 ;  /* 0xff80000021177808 */ /* 0x000fe40000000000 */
[----:B------:R-:W-:Y:S01]  /*3d70*/  FMNMX.FTZ R101, R22, R101, !PT ;  /* 0x0000006516657209 */ /* 0x000fe20007810000 */
[----:B---3--:R-:W-:-:S04]  /*3d80*/  FMUL.FTZ R3, R4, c[0x0][0x320] ;  /* 0x0000c80004037a20 */ /* 0x008fc80000410000 */
[----:B------:R1:W3:Y:S01]  /*3d90*/  MUFU.TANH R10, R3 ;  /* 0x00000003000a7308 */ /* 0x0002e20000002400 */
[----:B------:R-:W-:Y:S02]  /*3da0*/  FSEL R85, R28, -INF , P6 ;  /* 0xff8000001c557808 */ /* 0x000fe40003000000 */
[----:B------:R-:W-:Y:S02]  /*3db0*/  FMNMX.FTZ R101, R23, R101, !PT ;  /* 0x0000006517657209 */ /* 0x000fe40007810000 */
[C---:B------:R-:W-:Y:S02]  /*3dc0*/  ISETP.GT.AND P1, PT, R2.reuse, 0x28, PT ;  /* 0x000000280200780c */ /* 0x040fe40003f24270 */
[----:B------:R-:W-:Y:S01]  /*3dd0*/  ISETP.GT.AND P6, PT, R2, 0x30, PT ;  /* 0x000000300200780c */ /* 0x000fe20003fc4270 */
[----:B-1----:R-:W-:-:S04]  /*3de0*/  FMUL.FTZ R3, R5, c[0x0][0x320] ;  /* 0x0000c80005037a20 */ /* 0x002fc80000410000 */
[----:B------:R-:W1:Y:S01]  /*3df0*/  MUFU.TANH R4, R3 ;  /* 0x0000000300047308 */ /* 0x000e620000002400 */
[C---:B------:R-:W-:Y:S02]  /*3e00*/  ISETP.GT.AND P5, PT, R2.reuse, 0x31, PT ;  /* 0x000000310200780c */ /* 0x040fe40003fa4270 */
[----:B------:R-:W-:Y:S02]  /*3e10*/  FMNMX.FTZ R101, R85, R101, !PT ;  /* 0x0000006555657209 */ /* 0x000fe40007810000 */
[----:B------:R-:W-:Y:S02]  /*3e20*/  ISETP.GT.AND P0, PT, R2, 0x29, PT ;  /* 0x000000290200780c */ /* 0x000fe40003f04270 */
[----:B----4-:R-:W-:Y:S02]  /*3e30*/  FSEL R86, R8, -INF , P1 ;  /* 0xff80000008567808 */ /* 0x010fe40000800000 */
[----:B------:R-:W-:Y:S02]  /*3e40*/  ISETP.GT.AND P1, PT, R2, 0x38, PT ;  /* 0x000000380200780c */ /* 0x000fe40003f24270 */
[----:B------:R-:W-:-:S02]  /*3e50*/  FSEL R180, R12, -INF , P6 ;  /* 0xff8000000cb47808 */ /* 0x000fc40003000000 */
[----:B-----5:R-:W-:Y:S02]  /*3e60*/  FSEL R175, R11, -INF , P5 ;  /* 0xff8000000baf7808 */ /* 0x020fe40002800000 */
[C---:B------:R-:W-:Y:S02]  /*3e70*/  ISETP.GT.AND P6, PT, R0.reuse, RZ, PT ;  /* 0x000000ff0000720c */ /* 0x040fe40003fc4270 */
[----:B------:R-:W-:Y:S02]  /*3e80*/  ISETP.GT.AND P5, PT, R0, 0x1, PT ;  /* 0x000000010000780c */ /* 0x000fe40003fa4270 */
[----:B------:R-:W-:Y:S02]  /*3e90*/  FMNMX.FTZ R101, R87, R101, !PT ;  /* 0x0000006557657209 */ /* 0x000fe40007810000 */
[----:B------:R-:W-:Y:S02]  /*3ea0*/  FSEL R84, R9, -INF , P0 ;  /* 0xff80000009547808 */ /* 0x000fe40000000000 */
[----:B------:R-:W-:Y:S01]  /*3eb0*/  ISETP.GT.AND P0, PT, R2, 0x39, PT ;  /* 0x000000390200780c */ /* 0x000fe20003f04270 */
[----:B------:R-:W-:Y:S01]  /*3ec0*/  FMUL.FTZ R2, R38, c[0x0][0x320] ;  /* 0x0000c80026027a20 */ /* 0x000fe20000410000 */
[----:B---3--:R-:W-:-:S02]  /*3ed0*/  FSEL R172, R10, -INF , P1 ;  /* 0xff8000000aac7808 */ /* 0x008fc40000800000 */
[----:B------:R-:W-:Y:S02]  /*3ee0*/  ISETP.GT.AND P1, PT, R0, 0x8, PT ;  /* 0x000000080000780c */ /* 0x000fe40003f24270 */
[----:B------:R-:W-:Y:S02]  /*3ef0*/  FSEL R5, R79, -INF , P6 ;  /* 0xff8000004f057808 */ /* 0x000fe40003000000 */
[----:B------:R-:W-:Y:S02]  /*3f00*/  FSEL R12, R78, -INF , P5 ;  /* 0xff8000004e0c7808 */ /* 0x000fe40002800000 */
[----:B------:R-:W-:Y:S01]  /*3f10*/  FMNMX.FTZ R101, R86, R101, !PT ;  /* 0x0000006556657209 */ /* 0x000fe20007810000 */
[----:B------:R3:W4:Y:S01]  /*3f20*/  MUFU.TANH R28, R2 ;  /* 0x00000002001c7308 */ /* 0x0007220000002400 */
[----:B-1----:R-:W-:Y:S02]  /*3f30*/  FSEL R174, R4, -INF , P0 ;  /* 0xff80000004ae7808 */ /* 0x002fe40000000000 */
[----:B------:R-:W-:-:S02]  /*3f40*/  ISETP.GT.AND P0, PT, R0, 0x9, PT ;  /* 0x000000090000780c */ /* 0x000fc40003f04270 */
[----:B------:R-:W-:Y:S02]  /*3f50*/  FSEL R11, R52, -INF , P1 ;  /* 0xff800000340b7808 */ /* 0x000fe40000800000 */
[----:B------:R-:W-:Y:S01]  /*3f60*/  FMNMX.FTZ R101, R84, R101, !PT ;  /* 0x0000006554657209 */ /* 0x000fe20007810000 */
[----:B------:R-:W-:Y:S01]  /*3f70*/  FMUL.FTZ R9, R27, c[0x0][0x320] ;  /* 0x0000c8001b097a20 */ /* 0x000fe20000410000 */
[----:B------:R-:W-:Y:S02]  /*3f80*/  ISETP.GT.AND P6, PT, R0, 0x10, PT ;  /* 0x000000100000780c */ /* 0x000fe40003fc4270 */
[----:B---3--:R-:W-:Y:S01]  /*3f90*/  FMNMX.FTZ R2, R5, R12, !PT ;  /* 0x0000000c05027209 */ /* 0x008fe20007810000 */
[----:B------:R-:W-:Y:S01]  /*3fa0*/  FMUL.FTZ R8, R26, c[0x0][0x320] ;  /* 0x0000c8001a087a20 */ /* 0x000fe20000410000 */
[----:B------:R-:W-:Y:S01]  /*3fb0*/  FSEL R10, R48, -INF , P0 ;  /* 0xff800000300a7808 */ /* 0x000fe20000000000 */
[----:B------:R-:W-:Y:S01]  /*3fc0*/  FMUL.FTZ R3, R39, c[0x0][0x320] ;  /* 0x0000c80027037a20 */ /* 0x000fe20000410000 */
[----:B------:R-:W-:-:S02]  /*3fd0*/  FMNMX.FTZ R2, R11, R2, !PT ;  /* 0x000000020b027209 */ /* 0x000fc40007810000 */
[----:B------:R-:W-:Y:S01]  /*3fe0*/  ISETP.GT.AND P5, PT, R0, 0x11, PT ;  /* 0x000000110000780c */ /* 0x000fe20003fa4270 */
[----:B------:R-:W-:Y:S01]  /*3ff0*/  MUFU.TANH R24, R18 ;  /* 0x0000001200187308 */ /* 0x000fe20000002400 */
[----:B------:R-:W-:Y:S01]  /*4000*/  FMNMX.FTZ R101, R180, R101, !PT ;  /* 0x00000065b4657209 */ /* 0x000fe20007810000 */
[----:B------:R-:W-:Y:S01]  /*4010*/  FMUL.FTZ R4, R7, c[0x0][0x320] ;  /* 0x0000c80007047a20 */ /* 0x000fe20000410000 */
[----:B------:R-:W-:Y:S01]  /*4020*/  FMNMX.FTZ R2, R10, R2, !PT ;  /* 0x000000020a027209 */ /* 0x000fe20007810000 */
[----:B------:R-:W-:Y:S01]  /*4030*/  LDSM.16.MT88.4 R36, [R171] ;  /* 0x00000000ab24783b */ /* 0x000fe20000004200 */
[----:B------:R-:W-:-:S03]  /*4040*/  FMNMX.FTZ R101, R175, R101, !PT ;  /* 0x00000065af657209 */ /* 0x000fc60007810000 */
[----:B------:R1:W-:Y:S01]  /*4050*/  MUFU.TANH R25, R9 ;  /* 0x0000000900197308 */ /* 0x0003e20000002400 */
[----:B------:R-:W-:Y:S01]  /*4060*/  ISETP.GT.AND P1, PT, R0, 0x18, PT ;  /* 0x000000180000780c */ /* 0x000fe20003f24270 */
[----:B------:R-:W-:Y:S01]  /*4070*/  LDSM.16.MT88.4 R48, [R170+0x2800] ;  /* 0x00280000aa30783b */ /* 0x000fe20000004200 */
[----:B------:R-:W-:-:S03]  /*4080*/  FMNMX.FTZ R101, R172, R101, !PT ;  /* 0x00000065ac657209 */ /* 0x000fc60007810000 */
[----:B------:R-:W-:Y:S02]  /*4090*/  LDSM.16.MT88.4 R52, [R239+0x2000] ;  /* 0x00200000ef34783b */ /* 0x000fe40000004200 */
[----:B------:R3:W-:Y:S01]  /*40a0*/  MUFU.TANH R26, R8 ;  /* 0x00000008001a7308 */ /* 0x0007e20000002400 */
[----:B-1----:R-:W-:-:S07]  /*40b0*/  FSEL R9, R43, -INF , P6 ;  /* 0xff8000002b097808 */ /* 0x002fce0003000000 */
[----:B------:R1:W5:Y:S01]  /*40c0*/  MUFU.TANH R27, R3 ;  /* 0x00000003001b7308 */ /* 0x0003620000002400 */
[----:B------:R-:W-:Y:S02]  /*40d0*/  FMNMX.FTZ R2, R9, R2, !PT ;  /* 0x0000000209027209 */ /* 0x000fe40007810000 */
[----:B---3--:R-:W-:Y:S02]  /*40e0*/  FSEL R8, R42, -INF , P5 ;  /* 0xff8000002a087808 */ /* 0x008fe40002800000 */
[----:B------:R-:W-:-:S03]  /*40f0*/  ISETP.GT.AND P0, PT, R0, 0x19, PT ;  /* 0x000000190000780c */ /* 0x000fc60003f04270 */
[----:B------:R-:W3:Y:S01]  /*4100*/  MUFU.TANH R19, R19 ;  /* 0x0000001300137308 */ /* 0x000ee20000002400 */
[----:B------:R-:W-:Y:S01]  /*4110*/  FSEL R17, R34, -INF , P1 ;  /* 0xff80000022117808 */ /* 0x000fe20000800000 */
[----:B------:R-:W-:Y:S01]  /*4120*/  LDSM.16.MT88.4 R40, [R237+0x800] ;  /* 0x00080000ed28783b */ /* 0x000fe20000004200 */
[----:B------:R-:W-:Y:S02]  /*4130*/  FMNMX.FTZ R2, R8, R2, !PT ;  /* 0x0000000208027209 */ /* 0x000fe40007810000 */
[----:B------:R-:W-:Y:S01]  /*4140*/  FMNMX.FTZ R101, R174, R101, !PT ;  /* 0x00000065ae657209 */ /* 0x000fe20007810000 */
[----:B------:R-:W-:Y:S01]  /*4150*/  LDSM.16.MT88.4 R32, [R237] ;  /* 0x00000000ed20783b */ /* 0x000fe20000004200 */
[----:B------:R-:W-:Y:S02]  /*4160*/  ISETP.GT.AND P5, PT, R0, 0x20, PT ;  /* 0x000000200000780c */ /* 0x000fe40003fa4270 */
[----:B------:R-:W-:Y:S01]  /*4170*/  FSEL R18, R29, -INF , P0 ;  /* 0xff8000001d127808 */ /* 0x000fe20000000000 */
[----:B-1----:R-:W1:Y:S01]  /*4180*/  SHFL.BFLY PT, R3, R101, 0x2, 0x1f ;  /* 0x0c401f0065037f89 */ /* 0x002e6200000e0000 */
[----:B------:R-:W-:-:S02]  /*4190*/  FMNMX.FTZ R2, R17, R2, !PT ;  /* 0x0000000211027209 */ /* 0x000fc40007810000 */
[----:B------:R-:W-:Y:S02]  /*41a0*/  ISETP.GT.AND P1, PT, R0, 0x21, PT ;  /* 0x000000210000780c */ /* 0x000fe40003f24270 */
[----:B----4-:R-:W-:Y:S02]  /*41b0*/  FSEL R82, R28, -INF , P5 ;  /* 0xff8000001c527808 */ /* 0x010fe40002800000 */
[----:B------:R-:W-:Y:S01]  /*41c0*/  FMNMX.FTZ R2, R18, R2, !PT ;  /* 0x0000000212027209 */ /* 0x000fe20007810000 */
[----:B------:R-:W4:Y:S01]  /*41d0*/  MUFU.TANH R6, R6 ;  /* 0x0000000600067308 */ /* 0x000f220000002400 */
[----:B------:R-:W-:Y:S01]  /*41e0*/  ISETP.GT.AND P0, PT, R0, 0x28, PT ;  /* 0x000000280000780c */ /* 0x000fe20003f04270 */
[----:B------:R-:W-:Y:S01]  /*41f0*/  LDSM.16.MT88.4 R28, [R171+0x800] ;  /* 0x00080000ab1c783b */ /* 0x000fe20000004200 */
[----:B-----5:R-:W-:Y:S02]  /*4200*/  FSEL R81, R27, -INF , P1 ;  /* 0xff8000001b517808 */ /* 0x020fe40000800000 */
[----:B------:R-:W-:-:S02]  /*4210*/  FMNMX.FTZ R2, R82, R2, !PT ;  /* 0x0000000252027209 */ /* 0x000fc40007810000 */
[----:B------:R-:W-:Y:S02]  /*4220*/  ISETP.GT.AND P1, PT, R0, 0x29, PT ;  /* 0x000000290000780c */ /* 0x000fe40003f24270 */
[----:B------:R-:W-:Y:S02]  /*4230*/  FSEL R80, R26, -INF , P0 ;  /* 0xff8000001a507808 */ /* 0x000fe40000000000 */
[----:B------:R-:W-:Y:S01]  /*4240*/  FMNMX.FTZ R2, R81, R2, !PT ;  /* 0x0000000251027209 */ /* 0x000fe20007810000 */
[----:B------:R-:W5:Y:S01]  /*4250*/  MUFU.TANH R4, R4 ;  /* 0x0000000400047308 */ /* 0x000f620000002400 */
[----:B------:R-:W-:Y:S02]  /*4260*/  ISETP.GT.AND P0, PT, R0, 0x30, PT ;  /* 0x000000300000780c */ /* 0x000fe40003f04270 */
[----:B------:R-:W-:Y:S02]  /*4270*/  FSEL R83, R25, -INF , P1 ;  /* 0xff80000019537808 */ /* 0x000fe40000800000 */
[----:B------:R-:W-:-:S02]  /*4280*/  FMNMX.FTZ R2, R80, R2, !PT ;  /* 0x0000000250027209 */ /* 0x000fc40007810000 */
[----:B------:R-:W-:Y:S02]  /*4290*/  ISETP.GT.AND P1, PT, R0, 0x31, PT ;  /* 0x000000310000780c */ /* 0x000fe40003f24270 */
[----:B------:R-:W-:Y:S02]  /*42a0*/  FSEL R161, R24, -INF , P0 ;  /* 0xff80000018a17808 */ /* 0x000fe40000000000 */
[----:B------:R-:W-:Y:S01]  /*42b0*/  FMNMX.FTZ R2, R83, R2, !PT ;  /* 0x0000000253027209 */ /* 0x000fe20007810000 */
[----:B------:R-:W-:Y:S01]  /*42c0*/  LDSM.16.MT88.4 R24, [R170+0x800] ;  /* 0x00080000aa18783b */ /* 0x000fe20000004200 */
[----:B------:R-:W-:Y:S02]  /*42d0*/  ISETP.GT.AND P0, PT, R0, 0x38, PT ;  /* 0x000000380000780c */ /* 0x000fe40003f04270 */
[----:B---3--:R-:W-:Y:S02]  /*42e0*/  FSEL R160, R19, -INF , P1 ;  /* 0xff80000013a07808 */ /* 0x008fe40000800000 */
[----:B------:R-:W-:-:S02]  /*42f0*/  FMNMX.FTZ R2, R161, R2, !PT ;  /* 0x00000002a1027209 */ /* 0x000fc40007810000 */
[----:B-1----:R-:W-:Y:S02]  /*4300*/  FMNMX.FTZ R101, R101, R3, !PT ;  /* 0x0000000365657209 */ /* 0x002fe40007810000 */
[----:B------:R-:W-:Y:S02]  /*4310*/  ISETP.GT.AND P1, PT, R0, 0x39, PT ;  /* 0x000000390000780c */ /* 0x000fe40003f24270 */
[----:B----4-:R-:W-:Y:S02]  /*4320*/  FSEL R95, R6, -INF , P0 ;  /* 0xff800000065f7808 */ /* 0x010fe40000000000 */
[----:B------:R-:W-:Y:S01]  /*4330*/  FMNMX.FTZ R100, R160, R2, !PT ;  /* 0x00000002a0647209 */ /* 0x000fe20007810000 */
[----:B------:R-:W1:Y:S01]  /*4340*/  SHFL.BFLY PT, R0, R101, 0x1, 0x1f ;  /* 0x0c201f0065007f89 */ /* 0x000e6200000e0000 */
[----:B-----5:R-:W-:Y:S02]  /*4350*/  FSEL R94, R4, -INF , P1 ;  /* 0xff800000045e7808 */ /* 0x020fe40000800000 */
[----:B------:R-:W-:-:S04]  /*4360*/  FMNMX.FTZ R100, R95, R100, !PT ;  /* 0x000000645f647209 */ /* 0x000fc80007810000 */
[----:B------:R-:W-:-:S05]  /*4370*/  FMNMX.FTZ R100, R94, R100, !PT ;  /* 0x000000645e647209 */ /* 0x000fca0007810000 */
[----:B------:R-:W3:Y:S01]  /*4380*/  SHFL.BFLY PT, R3, R100, 0x2, 0x1f ;  /* 0x0c401f0064037f89 */ /* 0x000ee200000e0000 */
[----:B-1----:R-:W-:-:S04]  /*4390*/  FMNMX.FTZ R101, R101, R0, !PT ;  /* 0x0000000065657209 */ /* 0x002fc80007810000 */
[C---:B------:R-:W-:Y:S01]  /*43a0*/  FSETP.NEU.FTZ.AND P0, PT, R101.reuse, -INF , PT ;  /* 0xff8000006500780b */ /* 0x040fe20003f1d000 */
[----:B------:R-:W-:-:S05]  /*43b0*/  FMUL.FTZ R2, R101, c[0x0][0x2d0] ;  /* 0x0000b40065027a20 */ /* 0x000fca0000410000 */
[----:B------:R-:W-:Y:S02]  /*43c0*/  FSEL R2, R2, RZ, P0 ;  /* 0x000000ff02027208 */ /* 0x000fe40000000000 */
[----:B---3--:R-:W-:-:S03]  /*43d0*/  FMNMX.FTZ R100, R100, R3, !PT ;  /* 0x0000000364647209 */ /* 0x008fc60007810000 */
[--C-:B------:R-:W-:Y:S02]  /*43e0*/  FFMA.FTZ R0, R13, c[0x0][0x2d0], -R2.reuse ;  /* 0x0000b4000d007a23 */ /* 0x100fe40000010802 */
[----:B------:R-:W1:Y:S02]  /*43f0*/  SHFL.BFLY PT, R3, R100, 0x1, 0x1f ;  /* 0x0c201f0064037f89 */ /* 0x000e6400000e0000 */
[----:B------:R3:W-:Y:S02]  /*4400*/  MUFU.EX2 R224, R0 ;  /* 0x0000000000e07308 */ /* 0x0007e40000000800 */
[----:B---3--:R-:W-:-:S06]  /*4410*/  FFMA.FTZ R0, R15, c[0x0][0x2d0], -R2 ;  /* 0x0000b4000f007a23 */ /* 0x008fcc0000010802 */
[----:B------:R3:W-:Y:S02]  /*4420*/  MUFU.EX2 R209, R0 ;  /* 0x0000000000d17308 */ /* 0x0007e40000000800 */
[----:B---3--:R-:W-:-:S06]  /*4430*/  FFMA.FTZ R0, R14, c[0x0][0x2d0], -R2 ;  /* 0x0000b4000e007a23 */ /* 0x008fcc0000010802 */
[----:B------:R3:W-:Y:S01]  /*4440*/  MUFU.EX2 R225, R0 ;  /* 0x0000000000e17308 */ /* 0x0007e20000000800 */
[----:B-1----:R-:W-:Y:S01]  /*4450*/  FMNMX.FTZ R100, R100, R3, !PT ;  /* 0x0000000364647209 */ /* 0x002fe20007810000 */
[----:B---3--:R-:W-:-:S06]  /*4460*/  FFMA.FTZ R0, R20, c[0x0][0x2d0], -R2 ;  /* 0x0000b40014007a23 */ /* 0x008fcc0000010802 */
[----:B------:R1:W3:Y:S01]  /*4470*/  MUFU.EX2 R227, R0 ;  /* 0x0000000000e37308 */ /* 0x0002e20000000800 */
[--C-:B------:R-:W-:Y:S01]  /*4480*/  FFMA.FTZ R3, R22, c[0x0][0x2d0], -R2.reuse ;  /* 0x0000b40016037a23 */ /* 0x100fe20000010802 */
[----:B------:R-:W-:Y:S01]  /*4490*/  FSETP.NEU.FTZ.AND P0, PT, R100, -INF , PT ;  /* 0xff8000006400780b */ /* 0x000fe20003f1d000 */
[----:B-1----:R-:W-:-:S05]  /*44a0*/  FFMA.FTZ R0, R16, c[0x0][0x2d0], -R2 ;  /* 0x0000b40010007a23 */ /* 0x002fca0000010802 */
[----:B------:R1:W-:Y:S02]  /*44b0*/  MUFU.EX2 R226, R0 ;  /* 0x0000000000e27308 */ /* 0x0003e40000000800 */
[----:B-1----:R-:W-:-:S06]  /*44c0*/  FFMA.FTZ R0, R21, c[0x0][0x2d0], -R2 ;  /* 0x0000b40015007a23 */ /* 0x002fcc0000010802 */
[----:B------:R1:W-:Y:S08]  /*44d0*/  MUFU.EX2 R229, R0 ;  /* 0x0000000000e57308 */ /* 0x0003f00000000800 */
[----:B------:R4:W-:Y:S01]  /*44e0*/  MUFU.EX2 R228, R3 ;  /* 0x0000000300e47308 */ /* 0x0009e20000000800 */
[----:B-1----:R-:W-:-:S05]  /*44f0*/  FMUL.FTZ R0, R100, c[0x0][0x2d0] ;  /* 0x0000b40064007a20 */ /* 0x002fca0000410000 */
[----:B------:R-:W-:Y:S01]  /*4500*/  FSEL R0, R0, RZ, P0 ;  /* 0x000000ff00007208 */ /* 0x000fe20000000000 */
[----:B----4-:R-:W-:-:S04]  /*4510*/  FFMA.FTZ R3, R23, c[0x0][0x2d0], -R2 ;  /* 0x0000b40017037a23 */ /* 0x010fc80000010802 */
[----:B------:R1:W-:Y:S02]  /*4520*/  MUFU.EX2 R230, R3 ;  /* 0x0000000300e67308 */ /* 0x0003e40000000800 */
[--C-:B-1----:R-:W-:Y:S02]  /*4530*/  FFMA.FTZ R3, R5, c[0x0][0x2d0], -R0.reuse ;  /* 0x0000b40005037a23 */ /* 0x102fe40000010800 */
[----:B------:R-:W1:Y:S04]  /*4540*/  LDSM.16.MT88.4 R4, [R170] ;  /* 0x00000000aa04783b */ /* 0x000e680000004200 */
[----:B------:R4:W-:Y:S02]  /*4550*/  MUFU.EX2 R183, R3 ;  /* 0x0000000300b77308 */ /* 0x0009e40000000800 */
[----:B----4-:R-:W-:-:S06]  /*4560*/  FFMA.FTZ R3, R12, c[0x0][0x2d0], -R0 ;  /* 0x0000b4000c037a23 */ /* 0x010fcc0000010800 */
[----:B------:R4:W5:Y:S02]  /*4570*/  MUFU.EX2 R182, R3 ;  /* 0x0000000300b67308 */ /* 0x0009640000000800 */
[----:B----4-:R-:W-:-:S06]  /*4580*/  FFMA.FTZ R3, R11, c[0x0][0x2d0], -R0 ;  /* 0x0000b4000b037a23 */ /* 0x010fcc0000010800 */
[----:B------:R4:W-:Y:S02]  /*4590*/  MUFU.EX2 R192, R3 ;  /* 0x0000000300c07308 */ /* 0x0009e40000000800 */
[----:B----4-:R-:W-:-:S06]  /*45a0*/  FFMA.FTZ R3, R10, c[0x0][0x2d0], -R0 ;  /* 0x0000b4000a037a23 */ /* 0x010fcc0000010800 */
[----:B------:R4:W1:Y:S01]  /*45b0*/  MUFU.EX2 R195, R3 ;  /* 0x0000000300c37308 */ /* 0x0008620000000800 */
[----:B---3--:R-:W-:Y:S01]  /*45c0*/  F2FP.PACK_AB R10, R227, R225 ;  /* 0x000000e1e30a723e */ /* 0x008fe200000000ff */
[----:B----4-:R-:W-:-:S06]  /*45d0*/  FFMA.FTZ R3, R9, c[0x0][0x2d0], -R0 ;  /* 0x0000b40009037a23 */ /* 0x010fcc0000010800 */
[----:B------:R3:W-:Y:S01]  /*45e0*/  MUFU.EX2 R194, R3 ;  /* 0x0000000300c27308 */ /* 0x0007e20000000800 */
[----:B-----5:R-:W-:Y:S02]  /*45f0*/  F2FP.PACK_AB R9, R182, R183 ;  /* 0x000000b7b609723e */ /* 0x020fe400000000ff */
[----:B-1----:R-:W-:Y:S01]  /*4600*/  F2FP.PACK_AB R11, R195, R192 ;  /* 0x000000c0c30b723e */ /* 0x002fe200000000ff */
[----:B---3--:R-:W-:Y:S01]  /*4610*/  FFMA.FTZ R3, R8, c[0x0][0x2d0], -R0 ;  /* 0x0000b40008037a23 */ /* 0x008fe20000010800 */
[----:B------:R-:W-:-:S03]  /*4620*/  F2FP.PACK_AB R8, R209, R224 ;  /* 0x000000e0d108723e */ /* 0x000fc600000000ff */
[----:B------:R1:W3:Y:S04]  /*4630*/  MUFU.EX2 R203, R3 ;  /* 0x0000000300cb7308 */ /* 0x0002e80000000800 */
[----:B------:R-:W-:Y:S01]  /*4640*/  HMMA.16816.F32 R20, R8, R4, RZ ;  /* 0x000000040814723c */ /* 0x000fe200000018ff */
[----:B-1----:R-:W-:-:S04]  /*4650*/  FFMA.FTZ R3, R17, c[0x0][0x2d0], -R0 ;  /* 0x0000b40011037a23 */ /* 0x002fc80000010800 */
[----:B------:R1:W-:Y:S02]  /*4660*/  MUFU.EX2 R200, R3 ;  /* 0x0000000300c87308 */ /* 0x0003e40000000800 */
[----:B-1----:R-:W-:Y:S02]  /*4670*/  FFMA.FTZ R3, R18, c[0x0][0x2d0], -R0 ;  /* 0x0000b40012037a23 */ /* 0x002fe40000010800 */
[----:B------:R-:W-:Y:S04]  /*4680*/  HMMA.16816.F32 R16, R8, R6, RZ ;  /* 0x000000060810723c */ /* 0x000fe800000018ff */
[----:B------:R-:W1:Y:S01]  /*4690*/  MUFU.EX2 R204, R3 ;  /* 0x0000000300cc7308 */ /* 0x000e620000000800 */
[----:B------:R-:W-:Y:S02]  /*46a0*/  F2FP.PACK_AB R4, R229, R226 ;  /* 0x000000e2e504723e */ /* 0x000fe400000000ff */
[----:B---3--:R-:W-:-:S02]  /*46b0*/  F2FP.PACK_AB R5, R203, R194 ;  /* 0x000000c2cb05723e */ /* 0x008fc400000000ff */
[----:B------:R-:W-:Y:S01]  /*46c0*/  F2FP.PACK_AB R6, R230, R228 ;  /* 0x000000e4e606723e */ /* 0x000fe200000000ff */
[----:B------:R-:W-:Y:S01]  /*46d0*/  HMMA.16816.F32 R12, R8, R32, RZ ;  /* 0x00000020080c723c */ /* 0x000fe200000018ff */
[----:B-1----:R-:W-:-:S07]  /*46e0*/  F2FP.PACK_AB R7, R204, R200 ;  /* 0x000000c8cc07723e */ /* 0x002fce00000000ff */
[C---:B------:R-:W-:Y:S08]  /*46f0*/  HMMA.16816.F32 R104, R4.reuse, R24, R20 ;  /* 0x000000180468723c */ /* 0x040ff00000001814 */
[----:B------:R-:W-:Y:S01]  /*4700*/  HMMA.16816.F32 R148, R4, R26, R16 ;  /* 0x0000001a0494723c */ /* 0x000fe20000001810 */
[----:B--2---:R-:W1:Y:S04]  /*4710*/  LDSM.16.MT88.4 R24, [R64] ;  /* 0x000000004018783b */ /* 0x004e680000004200 */
[----:B------:R-:W-:Y:S03]  /*4720*/  LDSM.16.MT88.4 R64, [R64+0x4000] ;  /* 0x004000004040783b */ /* 0x000fe60000004200 */
[----:B------:R-:W-:Y:S01]  /*4730*/  HMMA.16816.F32 R20, R8, R34, RZ ;  /* 0x000000220814723c */ /* 0x000fe200000018ff */
[----:B------:R-:W-:Y:S07]  /*4740*/  LDSM.16.MT88.4 R32, [R170+0x2000] ;  /* 0x00200000aa20783b */ /* 0x000fee0000004200 */
[----:B------:R-:W-:Y:S08]  /*4750*/  HMMA.16816.F32 R112, R4, R40, R12 ;  /* 0x000000280470723c */ /* 0x000ff0000000180c */
[C---:B------:R-:W-:Y:S08]  /*4760*/  HMMA.16816.F32 R16, R8.reuse, R36, RZ ;  /* 0x000000240810723c */ /* 0x040ff000000018ff */
[----:B------:R-:W-:Y:S01]  /*4770*/  HMMA.16816.F32 R12, R8, R38, RZ ;  /* 0x00000026080c723c */ /* 0x000fe200000018ff */
[----:B------:R-:W-:Y:S07]  /*4780*/  LDSM.16.MT88.4 R36, [R171+0x2000] ;  /* 0x00200000ab24783b */ /* 0x000fee0000004200 */
[C---:B------:R-:W-:Y:S01]  /*4790*/  HMMA.16816.F32 R144, R4.reuse, R42, R20 ;  /* 0x0000002a0490723c */ /* 0x040fe20000001814 */
[----:B------:R-:W2:Y:S07]  /*47a0*/  LDSM.16.MT88.4 R40, [R239+0x800] ;  /* 0x00080000ef28783b */ /* 0x000eae0000004200 */
[C---:B------:R-:W-:Y:S08]  /*47b0*/  HMMA.16816.F32 R120, R4.reuse, R28, R16 ;  /* 0x0000001c0478723c */ /* 0x040ff00000001810 */
[----:B------:R-:W-:Y:S01]  /*47c0*/  HMMA.16816.F32 R128, R4, R30, R12 ;  /* 0x0000001e0480723c */ /* 0x000fe2000000180c */
[----:B------:R-:W3:Y:S07]  /*47d0*/  LDSM.16.MT88.4 R28, [R237+0x2800] ;  /* 0x00280000ed1c783b */ /* 0x000eee0000004200 */
[C---:B-1----:R-:W-:Y:S08]  /*47e0*/  HMMA.16816.F32 R16, R8.reuse, R24, RZ ;  /* 0x000000180810723c */ /* 0x042ff000000018ff */
[----:B------:R-:W-:Y:S11]  /*47f0*/  HMMA.16816.F32 R12, R8, R26, RZ ;  /* 0x0000001a080c723c */ /* 0x000ff600000018ff */
[----:B------:R-:W-:Y:S05]  /*4800*/  @!UPT UIADD3 URZ, URZ, URZ, URZ ;  /* 0x0000003f3f3ff290 */ /* 0x000fea000fffe03f */
[C---:B--2---:R-:W-:Y:S08]  /*4810*/  HMMA.16816.F32 R132, R4.reuse, R40, R16 ;  /* 0x000000280484723c */ /* 0x044ff00000001810 */
[----:B------:R-:W-:Y:S01]  /*4820*/  HMMA.16816.F32 R124, R4, R42, R12 ;  /* 0x0000002a047c723c */ /* 0x000fe2000000180c */
[----:B------:R-:W1:Y:S07]  /*4830*/  LDSM.16.MT88.4 R40, [R237+0x4000] ;  /* 0x00400000ed28783b */ /* 0x000e6e0000004200 */
[C---:B------:R-:W-:Y:S08]  /*4840*/  HMMA.16816.F32 R16, R8.reuse, R44, RZ ;  /* 0x0000002c0810723c */ /* 0x040ff000000018ff */
[C---:B------:R-:W-:Y:S01]  /*4850*/  HMMA.16816.F32 R12, R8.reuse, R46, RZ ;  /* 0x0000002e080c723c */ /* 0x040fe200000018ff */
[----:B------:R-:W2:Y:S07]  /*4860*/  LDSM.16.MT88.4 R44, [R171+0x4000] ;  /* 0x00400000ab2c783b */ /* 0x000eae0000004200 */
[----:B------:R-:W-:Y:S08]  /*4870*/  HMMA.16816.F32 R24, R8, R32, RZ ;  /* 0x000000200818723c */ /* 0x000ff000000018ff */
[C---:B---3--:R-:W-:Y:S08]  /*4880*/  HMMA.16816.F32 R88, R4.reuse, R28, R16 ;  /* 0x0000001c0458723c */ /* 0x048ff00000001810 */
[----:B------:R-:W-:Y:S08]  /*4890*/  HMMA.16816.F32 R140, R4, R30, R12 ;  /* 0x0000001e048c723c */ /* 0x000ff0000000180c */
[C---:B------:R-:W-:Y:S08]  /*48a0*/  HMMA.16816.F32 R20, R8.reuse, R34, RZ ;  /* 0x000000220814723c */ /* 0x040ff000000018ff */
[C---:B------:R-:W-:Y:S08]  /*48b0*/  HMMA.16816.F32 R28, R8.reuse, R38, RZ ;  /* 0x00000026081c723c */ /* 0x040ff000000018ff */
[C---:B------:R-:W-:Y:S08]  /*48c0*/  HMMA.16816.F32 R16, R8.reuse, R56, RZ ;  /* 0x000000380810723c */ /* 0x040ff000000018ff */
[----:B------:R-:W-:Y:S08]  /*48d0*/  HMMA.16816.F32 R12, R8, R58, RZ ;  /* 0x0000003a080c723c */ /* 0x000ff000000018ff */
[C---:B------:R-:W-:Y:S08]  /*48e0*/  HMMA.16816.F32 R116, R4.reuse, R48, R24 ;  /* 0x000000300474723c */ /* 0x040ff00000001818 */
[C---:B------:R-:W-:Y:S08]  /*48f0*/  HMMA.16816.F32 R108, R4.reuse, R50, R20 ;  /* 0x00000032046c723c */ /* 0x040ff00000001814 */
[----:B------:R-:W-:Y:S08]  /*4900*/  HMMA.16816.F32 R76, R4, R74, R28 ;  /* 0x0000004a044c723c */ /* 0x000ff0000000181c */
[C---:B------:R-:W-:Y:S08]  /*4910*/  HMMA.16816.F32 R24, R8.reuse, R52, RZ ;  /* 0x000000340818723c */ /* 0x040ff000000018ff */
[----:B------:R-:W-:Y:S08]  /*4920*/  HMMA.16816.F32 R20, R8, R54, RZ ;  /* 0x000000360814723c */ /* 0x000ff000000018ff */
[----:B------:R-:W-:Y:S01]  /*4930*/  HMMA.16816.F32 R28, R4, R60, R16 ;  /* 0x0000003c041c723c */ /* 0x000fe20000001810 */
[----:B------:R-:W-:Y:S07]  /*4940*/  LDSM.16.MT88.4 R16, [R237+0x4800] ;  /* 0x00480000ed10783b */ /* 0x000fee0000004200 */
[C---:B------:R-:W-:Y:S08]  /*4950*/  HMMA.16816.F32 R32, R8.reuse, R36, RZ ;  /* 0x000000240820723c */ /* 0x040ff000000018ff */
[C---:B-1----:R-:W-:Y:S08]  /*4960*/  HMMA.16816.F32 R56, R8.reuse, R40, RZ ;  /* 0x000000280838723c */ /* 0x042ff000000018ff */
[C---:B------:R-:W-:Y:S08]  /*4970*/  HMMA.16816.F32 R52, R8.reuse, R42, RZ ;  /* 0x0000002a0834723c */ /* 0x040ff000000018ff */
[----:B--2---:R-:W-:Y:S08]  /*4980*/  HMMA.16816.F32 R48, R8, R44, RZ ;  /* 0x0000002c0830723c */ /* 0x004ff000000018ff */
[----:B------:R-:W-:Y:S01]  /*4990*/  HMMA.16816.F32 R60, R4, R62, R12 ;  /* 0x0000003e043c723c */ /* 0x000fe2000000180c */
[----:B------:R-:W1:Y:S07]  /*49a0*/  LDSM.16.MT88.4 R12, [R171+0x4800] ;  /* 0x00480000ab0c783b */ /* 0x000e6e0000004200 */
[C---:B------:R-:W-:Y:S08]  /*49b0*/  HMMA.16816.F32 R44, R8.reuse, R46, RZ ;  /* 0x0000002e082c723c */ /* 0x040ff000000018ff */
[C---:B------:R-:W-:Y:S08]  /*49c0*/  HMMA.16816.F32 R40, R8.reuse, R64, RZ ;  /* 0x000000400828723c */ /* 0x040ff000000018ff */
[----:B------:R-:W-:Y:S01]  /*49d0*/  HMMA.16816.F32 R36, R8, R66, RZ ;  /* 0x000000420824723c */ /* 0x000fe200000018ff */
[----:B------:R-:W2:Y:S01]  /*49e0*/  LDSM.16.MT88.4 R8, [R239+0x4800] ;  /* 0x00480000ef08783b */ /* 0x000ea20000004200 */
[----:B------:R-:W-:-:S04]  /*49f0*/  FFMA.FTZ R3, R85, c[0x0][0x2d0], -R2 ;  /* 0x0000b40055037a23 */ /* 0x000fc80000010802 */
[----:B------:R3:W-:Y:S02]  /*4a00*/  MUFU.EX2 R93, R3 ;  /* 0x00000003005d7308 */ /* 0x0007e40000000800 */
[----:B---3--:R-:W-:-:S06]  /*4a10*/  FFMA.FTZ R3, R87, c[0x0][0x2d0], -R2 ;  /* 0x0000b40057037a23 */ /* 0x008fcc0000010802 */
[----:B------:R3:W4:Y:S01]  /*4a20*/  MUFU.EX2 R137, R3 ;  /* 0x0000000300897308 */ /* 0x0007220000000800 */
[----:B-1----:R-:W-:Y:S01]  /*4a30*/  HMMA.16816.F32 R48, R4, R12, R48 ;  /* 0x0000000c0430723c */ /* 0x002fe20000001830 */
[----:B---3--:R-:W-:-:S06]  /*4a40*/  FFMA.FTZ R3, R86, c[0x0][0x2d0], -R2 ;  /* 0x0000b40056037a23 */ /* 0x008fcc0000010802 */
[----:B------:R1:W-:Y:S01]  /*4a50*/  MUFU.EX2 R138, R3 ;  /* 0x00000003008a7308 */ /* 0x0003e20000000800 */
[C---:B------:R-:W-:Y:S01]  /*4a60*/  HMMA.16816.F32 R44, R4.reuse, R14, R44 ;  /* 0x0000000e042c723c */ /* 0x040fe2000000182c */
[----:B------:R-:W3:Y:S07]  /*4a70*/  LDSM.16.MT88.4 R12, [R237+0x1000] ;  /* 0x00100000ed0c783b */ /* 0x000eee0000004200 */
[----:B------:R-:W-:Y:S01]  /*4a80*/  HMMA.16816.F32 R56, R4, R16, R56 ;  /* 0x000000100438723c */ /* 0x000fe20000001838 */
[----:B-1----:R-:W-:-:S07]  /*4a90*/  FFMA.FTZ R3, R84, c[0x0][0x2d0], -R2 ;  /* 0x0000b40054037a23 */ /* 0x002fce0000010802 */
[C---:B------:R-:W-:Y:S01]  /*4aa0*/  HMMA.16816.F32 R52, R4.reuse, R18, R52 ;  /* 0x000000120434723c */ /* 0x040fe20000001834 */
[----:B------:R-:W1:Y:S01]  /*4ab0*/  LDSM.16.MT88.4 R16, [R170+0x1000] ;  /* 0x00100000aa10783b */ /* 0x000e620000004200 */
[----:B------:R5:W-:Y:S06]  /*4ac0*/  MUFU.EX2 R139, R3 ;  /* 0x00000003008b7308 */ /* 0x000bec0000000800 */
[C---:B--2---:R-:W-:Y:S08]  /*4ad0*/  HMMA.16816.F32 R40, R4.reuse, R8, R40 ;  /* 0x000000080428723c */ /* 0x044ff00000001828 */
[----:B------:R-:W-:Y:S01]  /*4ae0*/  HMMA.16816.F32 R36, R4, R10, R36 ;  /* 0x0000000a0424723c */ /* 0x000fe20000001824 */
[----:B------:R-:W2:Y:S01]  /*4af0*/  LDSM.16.MT88.4 R8, [R171+0x1000] ;  /* 0x00100000ab08783b */ /* 0x000ea20000004200 */
[----:B-----5:R-:W-:-:S04]  /*4b00*/  FFMA.FTZ R3, R82, c[0x0][0x2d0], -R0 ;  /* 0x0000b40052037a23 */ /* 0x020fc80000010800 */
[----:B------:R5:W-:Y:S02]  /*4b10*/  MUFU.EX2 R92, R3 ;  /* 0x00000003005c7308 */ /* 0x000be40000000800 */
[----:B-----5:R-:W-:-:S06]  /*4b20*/  FFMA.FTZ R3, R81, c[0x0][0x2d0], -R0 ;  /* 0x0000b40051037a23 */ /* 0x020fcc0000010800 */
[----:B------:R5:W1:Y:S02]  /*4b30*/  MUFU.EX2 R103, R3 ;  /* 0x0000000300677308 */ /* 0x000a640000000800 */
[----:B-----5:R-:W-:-:S06]  /*4b40*/  FFMA.FTZ R3, R80, c[0x0][0x2d0], -R0 ;  /* 0x0000b40050037a23 */ /* 0x020fcc0000010800 */
[----:B------:R5:W-:Y:S02]  /*4b50*/  MUFU.EX2 R102, R3 ;  /* 0x0000000300667308 */ /* 0x000be40000000800 */
[----:B-----5:R-:W-:-:S06]  /*4b60*/  FFMA.FTZ R3, R83, c[0x0][0x2d0], -R0 ;  /* 0x0000b40053037a23 */ /* 0x020fcc0000010800 */
[----:B------:R-:W5:Y:S01]  /*4b70*/  MUFU.EX2 R136, R3 ;  /* 0x0000000300887308 */ /* 0x000f620000000800 */
[C---:B------:R-:W-:Y:S08]  /*4b80*/  HMMA.16816.F32 R64, R4.reuse, R68, R24 ;  /* 0x000000440440723c */ /* 0x040ff00000001818 */
[C---:B------:R-:W-:Y:S08]  /*4b90*/  HMMA.16816.F32 R96, R4.reuse, R72, R32 ;  /* 0x000000480460723c */ /* 0x040ff00000001820 */
[----:B------:R-:W-:Y:S07]  /*4ba0*/  HMMA.16816.F32 R68, R4, R70, R20 ;  /* 0x000000460444723c */ /* 0x000fee0000001814 */
[----:B----4-:R-:W-:-:S02]  /*4bb0*/  F2FP.PACK_AB R4, R137, R93 ;  /* 0x0000005d8904723e */ /* 0x010fc400000000ff */
[----:B-1----:R-:W-:Y:S02]  /*4bc0*/  F2FP.PACK_AB R5, R103, R92 ;  /* 0x0000005c6705723e */ /* 0x002fe400000000ff */
[----:B------:R-:W-:Y:S02]  /*4bd0*/  F2FP.PACK_AB R6, R139, R138 ;  /* 0x0000008a8b06723e */ /* 0x000fe400000000ff */
[----:B-----5:R-:W-:-:S07]  /*4be0*/  F2FP.PACK_AB R7, R136, R102 ;  /* 0x000000668807723e */ /* 0x020fce00000000ff */
[C---:B---3--:R-:W-:Y:S08]  /*4bf0*/  HMMA.16816.F32 R112, R4.reuse, R12, R112 ;  /* 0x0000000c0470723c */ /* 0x048ff00000001870 */
        /* <DEDUP_REMOVED lines=8> */
[C---:B-1----:R-:W-:Y:S01]  /*4c80*/  HMMA.16816.F32 R80, R4.reuse, R12, R116 ;  /* 0x0000000c0450723c */ /* 0x042fe20000001874 */
[--C-:B------:R-:W-:Y:S01]  /*4c90*/  FFMA.FTZ R3, R180, c[0x0][0x2d0], -R2.reuse ;  /* 0x0000b400b4037a23 */ /* 0x100fe20000010802 */
[----:B------:R-:W-:Y:S06]  /*4ca0*/  LDSM.16.MT88.4 R116, [R237+0x1800] ;  /* 0x00180000ed74783b */ /* 0x000fec0000004200 */
[C---:B------:R-:W-:Y:S01]  /*4cb0*/  HMMA.16816.F32 R84, R4.reuse, R14, R108 ;  /* 0x0000000e0454723c */ /* 0x040fe2000000186c */
[----:B------:R-:W1:Y:S04]  /*4cc0*/  LDSM.16.MT88.4 R12, [R239+0x3000] ;  /* 0x00300000ef0c783b */ /* 0x000e680000004200 */
[----:B------:R-:W-:Y:S03]  /*4cd0*/  LDSM.16.MT88.4 R108, [R170+0x1800] ;  /* 0x00180000aa6c783b */ /* 0x000fe60000004200 */
[C---:B---3--:R-:W-:Y:S01]  /*4ce0*/  HMMA.16816.F32 R128, R4.reuse, R16, R132 ;  /* 0x000000100480723c */ /* 0x048fe20000001884 */
[----:B------:R-:W-:Y:S07]  /*4cf0*/  LDSM.16.MT88.4 R132, [R239+0x1800] ;  /* 0x00180000ef84783b */ /* 0x000fee0000004200 */
[C---:B------:R-:W-:Y:S01]  /*4d00*/  HMMA.16816.F32 R72, R4.reuse, R18, R124 ;  /* 0x000000120448723c */ /* 0x040fe2000000187c */
[----:B------:R-:W3:Y:S04]  /*4d10*/  LDSM.16.MT88.4 R16, [R171+0x3000] ;  /* 0x00300000ab10783b */ /* 0x000ee80000004200 */
[----:B------:R-:W-:Y:S03]  /*4d20*/  LDSM.16.MT88.4 R124, [R171+0x1800] ;  /* 0x00180000ab7c783b */ /* 0x000fe60000004200 */
[C---:B--2---:R-:W-:Y:S08]  /*4d30*/  HMMA.16816.F32 R88, R4.reuse, R8, R88 ;  /* 0x000000080458723c */ /* 0x044ff00000001858 */
[C---:B------:R-:W-:Y:S01]  /*4d40*/  HMMA.16816.F32 R140, R4.reuse, R10, R140 ;  /* 0x0000000a048c723c */ /* 0x040fe2000000188c */
[----:B------:R-:W2:Y:S07]  /*4d50*/  LDSM.16.MT88.4 R8, [R170+0x5000] ;  /* 0x00500000aa08783b */ /* 0x000eae0000004200 */
[C---:B-1----:R-:W-:Y:S08]  /*4d60*/  HMMA.16816.F32 R144, R4.reuse, R14, R68 ;  /* 0x0000000e0490723c */ /* 0x042ff00000001844 */
[C---:B------:R-:W-:Y:S01]  /*4d70*/  HMMA.16816.F32 R148, R4.reuse, R12, R64 ;  /* 0x0000000c0494723c */ /* 0x040fe20000001840 */
[----:B------:R-:W1:Y:S04]  /*4d80*/  LDSM.16.MT88.4 R12, [R171+0x5000] ;  /* 0x00500000ab0c783b */ /* 0x000e680000004200 */
[----:B------:R-:W-:Y:S03]  /*4d90*/  LDSM.16.MT88.4 R64, [R239+0x3800] ;  /* 0x00380000ef40783b */ /* 0x000fe60000004200 */
[C---:B---3--:R-:W-:Y:S08]  /*4da0*/  HMMA.16816.F32 R152, R4.reuse, R16, R96 ;  /* 0x000000100498723c */ /* 0x048ff00000001860 */
[C---:B------:R-:W-:Y:S01]  /*4db0*/  HMMA.16816.F32 R156, R4.reuse, R18, R76 ;  /* 0x00000012049c723c */ /* 0x040fe2000000184c */
[----:B------:R-:W3:Y:S07]  /*4dc0*/  LDSM.16.MT88.4 R16, [R237+0x5000] ;  /* 0x00500000ed10783b */ /* 0x000eee0000004200 */
[C---:B--2---:R-:W-:Y:S08]  /*4dd0*/  HMMA.16816.F32 R68, R4.reuse, R8, R28 ;  /* 0x000000080444723c */ /* 0x044ff0000000181c */
[C---:B------:R-:W-:Y:S01]  /*4de0*/  HMMA.16816.F32 R28, R4.reuse, R10, R60 ;  /* 0x0000000a041c723c */ /* 0x040fe2000000183c */
[----:B------:R-:W2:Y:S07]  /*4df0*/  LDSM.16.MT88.4 R8, [R239+0x5000] ;  /* 0x00500000ef08783b */ /* 0x000eae0000004200 */
[C---:B-1----:R-:W-:Y:S01]  /*4e00*/  HMMA.16816.F32 R176, R4.reuse, R12, R48 ;  /* 0x0000000c04b0723c */ /* 0x042fe20000001830 */
[----:B------:R-:W-:Y:S07]  /*4e10*/  LDSM.16.MT88.4 R48, [R237+0x3800] ;  /* 0x00380000ed30783b */ /* 0x000fee0000004200 */
[C---:B------:R-:W-:Y:S01]  /*4e20*/  HMMA.16816.F32 R188, R4.reuse, R14, R44 ;  /* 0x0000000e04bc723c */ /* 0x040fe2000000182c */
[----:B------:R-:W-:Y:S07]  /*4e30*/  LDSM.16.MT88.4 R12, [R239+0x5800] ;  /* 0x00580000ef0c783b */ /* 0x000fee0000004200 */
[C---:B---3--:R-:W-:Y:S01]  /*4e40*/  HMMA.16816.F32 R76, R4.reuse, R16, R56 ;  /* 0x00000010044c723c */ /* 0x048fe20000001838 */
[----:B------:R-:W-:Y:S07]  /*4e50*/  LDSM.16.MT88.4 R56, [R171+0x3800] ;  /* 0x00380000ab38783b */ /* 0x000fee0000004200 */
[C---:B------:R-:W-:Y:S08]  /*4e60*/  HMMA.16816.F32 R16, R4.reuse, R18, R52 ;  /* 0x000000120410723c */ /* 0x040ff00000001834 */
[C---:B--2---:R-:W-:Y:S01]  /*4e70*/  HMMA.16816.F32 R196, R4.reuse, R8, R40 ;  /* 0x0000000804c4723c */ /* 0x044fe20000001828 */
[----:B------:R-:W1:Y:S07]  /*4e80*/  LDSM.16.MT88.4 R40, [R170+0x3800] ;  /* 0x00380000aa28783b */ /* 0x000e6e0000004200 */
[----:B------:R-:W-:Y:S01]  /*4e90*/  HMMA.16816.F32 R184, R4, R10, R36 ;  /* 0x0000000a04b8723c */ /* 0x000fe20000001824 */
[----:B------:R2:W-:Y:S02]  /*4ea0*/  MUFU.EX2 R7, R3 ;  /* 0x0000000300077308 */ /* 0x0005e40000000800 */
[----:B--2---:R-:W-:-:S06]  /*4eb0*/  FFMA.FTZ R3, R175, c[0x0][0x2d0], -R2 ;  /* 0x0000b400af037a23 */ /* 0x004fcc0000010802 */
[----:B------:R2:W3:Y:S02]  /*4ec0*/  MUFU.EX2 R8, R3 ;  /* 0x0000000300087308 */ /* 0x0004e40000000800 */
[--C-:B--2---:R-:W-:Y:S02]  /*4ed0*/  FFMA.FTZ R3, R172, c[0x0][0x2d0], -R2.reuse ;  /* 0x0000b400ac037a23 */ /* 0x104fe40000010802 */
[----:B------:R-:W-:-:S04]  /*4ee0*/  FFMA.FTZ R2, R174, c[0x0][0x2d0], -R2 ;  /* 0x0000b400ae027a23 */ /* 0x000fc80000010802 */
[----:B------:R2:W-:Y:S08]  /*4ef0*/  MUFU.EX2 R9, R2 ;  /* 0x0000000200097308 */ /* 0x0005f00000000800 */
[----:B------:R-:W-:Y:S01]  /*4f00*/  MUFU.EX2 R10, R3 ;  /* 0x00000003000a7308 */ /* 0x000fe20000000800 */
[----:B--2---:R-:W-:-:S07]  /*4f10*/  FFMA.FTZ R2, R161, c[0x0][0x2d0], -R0 ;  /* 0x0000b400a1027a23 */ /* 0x004fce0000010800 */
[----:B------:R2:W-:Y:S02]  /*4f20*/  MUFU.EX2 R3, R2 ;  /* 0x0000000200037308 */ /* 0x0005e40000000800 */
[----:B--2---:R-:W-:-:S06]  /*4f30*/  FFMA.FTZ R2, R160, c[0x0][0x2d0], -R0 ;  /* 0x0000b400a0027a23 */ /* 0x004fcc0000010800 */
[----:B------:R2:W4:Y:S02]  /*4f40*/  MUFU.EX2 R5, R2 ;  /* 0x0000000200057308 */ /* 0x0005240000000800 */
[--C-:B--2---:R-:W-:Y:S02]  /*4f50*/  FFMA.FTZ R2, R95, c[0x0][0x2d0], -R0.reuse ;  /* 0x0000b4005f027a23 */ /* 0x104fe40000010800 */
[----:B------:R-:W-:-:S04]  /*4f60*/  FFMA.FTZ R0, R94, c[0x0][0x2d0], -R0 ;  /* 0x0000b4005e007a23 */ /* 0x000fc80000010800 */
[----:B------:R2:W-:Y:S08]  /*4f70*/  MUFU.EX2 R4, R2 ;  /* 0x0000000200047308 */ /* 0x0005f00000000800 */
[----:B------:R5:W1:Y:S01]  /*4f80*/  MUFU.EX2 R6, R0 ;  /* 0x0000000000067308 */ /* 0x000a620000000800 */
[----:B---3--:R-:W-:Y:S02]  /*4f90*/  F2FP.PACK_AB R96, R8, R7 ;  /* 0x000000070860723e */ /* 0x008fe400000000ff */
[----:B----4-:R-:W-:-:S02]  /*4fa0*/  F2FP.PACK_AB R97, R5, R3 ;  /* 0x000000030561723e */ /* 0x010fc400000000ff */
[----:B------:R-:W-:Y:S01]  /*4fb0*/  F2FP.PACK_AB R98, R9, R10 ;  /* 0x0000000a0962723e */ /* 0x000fe200000000ff */
[----:B--2---:R-:W-:Y:S02]  /*4fc0*/  FADD.FTZ R2, R224, R209 ;  /* 0x000000d1e0027221 */ /* 0x004fe40000010000 */
[----:B-----5:R-:W-:Y:S01]  /*4fd0*/  FADD.FTZ R0, R183, R182 ;  /* 0x000000b6b7007221 */ /* 0x020fe20000010000 */
[----:B-1----:R-:W-:-:S03]  /*4fe0*/  F2FP.PACK_AB R99, R6, R4 ;  /* 0x000000040663723e */ /* 0x002fc600000000ff */
[----:B------:R-:W-:Y:S02]  /*4ff0*/  FADD.FTZ R0, R192, R0 ;  /* 0x00000000c0007221 */ /* 0x000fe40000010000 */
[----:B------:R-:W-:Y:S02]  /*5000*/  FADD.FTZ R2, R225, R2 ;  /* 0x00000002e1027221 */ /* 0x000fe40000010000 */
[----:B------:R-:W-:Y:S01]  /*5010*/  FADD.FTZ R0, R195, R0 ;  /* 0x00000000c3007221 */ /* 0x000fe20000010000 */
[----:B------:R-:W-:Y:S01]  /*5020*/  HMMA.16816.F32 R128, R96, R132, R128 ;  /* 0x000000846080723c */ /* 0x000fe20000001880 */
[----:B------:R-:W-:Y:S02]  /*5030*/  FADD.FTZ R2, R227, R2 ;  /* 0x00000002e3027221 */ /* 0x000fe40000010000 */
[----:B------:R-:W-:Y:S02]  /*5040*/  FADD.FTZ R0, R194, R0 ;  /* 0x00000000c2007221 */ /* 0x000fe40000010000 */
[----:B------:R-:W-:-:S03]  /*5050*/  FADD.FTZ R2, R226, R2 ;  /* 0x00000002e2027221 */ /* 0x000fc60000010000 */
[----:B------:R-:W-:Y:S01]  /*5060*/  HMMA.16816.F32 R132, R96, R134, R72 ;  /* 0x000000866084723c */ /* 0x000fe20000001848 */
[----:B------:R-:W1:Y:S01]  /*5070*/  LDSM.16.MT88.4 R72, [R170+0x5800] ;  /* 0x00580000aa48783b */ /* 0x000e620000004200 */
[----:B------:R-:W-:-:S06]  /*5080*/  FADD.FTZ R0, R203, R0 ;  /* 0x00000000cb007221 */ /* 0x000fcc0000010000 */
[----:B------:R-:W-:Y:S01]  /*5090*/  HMMA.16816.F32 R36, R96, R40, R80 ;  /* 0x000000286024723c */ /* 0x000fe20000001850 */
[----:B------:R-:W2:Y:S01]  /*50a0*/  LDSM.16.MT88.4 R80, [R237+0x5800] ;  /* 0x00580000ed50783b */ /* 0x000ea20000004200 */
[----:B------:R-:W-:-:S06]  /*50b0*/  FADD.FTZ R2, R229, R2 ;  /* 0x00000002e5027221 */ /* 0x000fcc0000010000 */
[----:B------:R-:W-:Y:S01]  /*50c0*/  HMMA.16816.F32 R44, R96, R48, R88 ;  /* 0x00000030602c723c */ /* 0x000fe20000001858 */
[----:B------:R-:W3:Y:S01]  /*50d0*/  LDSM.16.MT88.4 R88, [R171+0x5800] ;  /* 0x00580000ab58783b */ /* 0x000ee20000004200 */
[----:B------:R-:W-:Y:S02]  /*50e0*/  FADD.FTZ R0, R200, R0 ;  /* 0x00000000c8007221 */ /* 0x000fe40000010000 */
[----:B------:R-:W-:Y:S02]  /*50f0*/  FADD.FTZ R2, R228, R2 ;  /* 0x00000002e4027221 */ /* 0x000fe40000010000 */
[----:B------:R-:W-:Y:S02]  /*5100*/  FADD.FTZ R0, R204, R0 ;  /* 0x00000000cc007221 */ /* 0x000fe40000010000 */
[----:B------:R-:W-:Y:S02]  /*5110*/  FADD.FTZ R2, R230, R2 ;  /* 0x00000002e6027221 */ /* 0x000fe40000010000 */
[----:B------:R-:W-:-:S02]  /*5120*/  FADD.FTZ R0, R92, R0 ;  /* 0x000000005c007221 */ /* 0x000fc40000010000 */
[----:B------:R-:W-:Y:S02]  /*5130*/  FADD.FTZ R2, R93, R2 ;  /* 0x000000025d027221 */ /* 0x000fe40000010000 */
[----:B------:R-:W-:Y:S02]  /*5140*/  FADD.FTZ R0, R103, R0 ;  /* 0x0000000067007221 */ /* 0x000fe40000010000 */
[----:B------:R-:W-:Y:S02]  /*5150*/  FADD.FTZ R2, R137, R2 ;  /* 0x0000000289027221 */ /* 0x000fe40000010000 */
[----:B------:R-:W-:Y:S02]  /*5160*/  FADD.FTZ R0, R102, R0 ;  /* 0x0000000066007221 */ /* 0x000fe40000010000 */
[----:B------:R-:W-:Y:S02]  /*5170*/  FADD.FTZ R2, R138, R2 ;  /* 0x000000028a027221 */ /* 0x000fe40000010000 */
[----:B------:R-:W-:Y:S01]  /*5180*/  FADD.FTZ R204, R136, R0 ;  /* 0x0000000088cc7221 */ /* 0x000fe20000010000 */
[----:B------:R-:W-:Y:S01]  /*5190*/  IADD3 R0, R235, -0x3, RZ ;  /* 0xfffffffdeb007810 */ /* 0x000fe20007ffe0ff */
[----:B------:R-:W-:-:S03]  /*51a0*/  FADD.FTZ R203, R139, R2 ;  /* 0x000000028bcb7221 */ /* 0x000fc60000010000 */
[----:B------:R-:W-:Y:S01]  /*51b0*/  ISETP.GE.AND P0, PT, R0, R205, PT ;  /* 0x000000cd0000720c */ /* 0x000fe20003f06270 */
[----:B------:R-:W-:Y:S02]  /*51c0*/  FADD.FTZ R203, R7, R203 ;  /* 0x000000cb07cb7221 */ /* 0x000fe40000010000 */
[----:B------:R-:W-:Y:S02]  /*51d0*/  FADD.FTZ R204, R3, R204 ;  /* 0x000000cc03cc7221 */ /* 0x000fe40000010000 */
[----:B------:R-:W-:Y:S02]  /*51e0*/  FADD.FTZ R203, R8, R203 ;  /* 0x000000cb08cb7221 */ /* 0x000fe40000010000 */
[----:B------:R-:W-:Y:S01]  /*51f0*/  FADD.FTZ R204, R5, R204 ;  /* 0x000000cc05cc7221 */ /* 0x000fe20000010000 */
[----:B------:R-:W-:Y:S01]  /*5200*/  HMMA.16816.F32 R40, R96, R42, R84 ;  /* 0x0000002a6028723c */ /* 0x000fe20000001854 */
[----:B------:R-:W-:Y:S01]  /*5210*/  FADD.FTZ R203, R10, R203 ;  /* 0x000000cb0acb7221 */ /* 0x000fe20000010000 */
[----:B------:R-:W-:Y:S01]  /*5220*/  BSSY B0, `(.L_x_2577) ;  /* 0x0000068000007945 */ /* 0x000fe20003800000 */
[----:B------:R-:W-:-:S05]  /*5230*/  FADD.FTZ R204, R4, R204 ;  /* 0x000000cc04cc7221 */ /* 0x000fca0000010000 */
[----:B------:R-:W-:Y:S01]  /*5240*/  HMMA.16816.F32 R104, R96, R108, R104 ;  /* 0x0000006c6068723c */ /* 0x000fe20000001868 */
[----:B------:R-:W-:Y:S02]  /*5250*/  FADD.FTZ R203, R9, R203 ;  /* 0x000000cb09cb7221 */ /* 0x000fe40000010000 */
[----:B------:R-:W-:-:S05]  /*5260*/  FADD.FTZ R204, R6, R204 ;  /* 0x000000cc06cc7221 */ /* 0x000fca0000010000 */
[C---:B------:R-:W-:Y:S08]  /*5270*/  HMMA.16816.F32 R112, R96.reuse, R116, R112 ;  /* 0x000000746070723c */ /* 0x040ff00000001870 */
[C---:B------:R-:W-:Y:S08]  /*5280*/  HMMA.16816.F32 R120, R96.reuse, R124, R120 ;  /* 0x0000007c6078723c */ /* 0x040ff00000001878 */
[C---:B------:R-:W-:Y:S08]  /*5290*/  HMMA.16816.F32 R52, R96.reuse, R56, R152 ;  /* 0x000000386034723c */ /* 0x040ff00000001898 */
[C---:B------:R-:W-:Y:S08]  /*52a0*/  HMMA.16816.F32 R60, R96.reuse, R64, R148 ;  /* 0x00000040603c723c */ /* 0x040ff00000001894 */
[C---:B-1----:R-:W-:Y:S08]  /*52b0*/  HMMA.16816.F32 R68, R96.reuse, R72, R68 ;  /* 0x000000486044723c */ /* 0x042ff00000001844 */
[C---:B--2---:R-:W-:Y:S08]  /*52c0*/  HMMA.16816.F32 R76, R96.reuse, R80, R76 ;  /* 0x00000050604c723c */ /* 0x044ff0000000184c */
[C---:B---3--:R-:W-:Y:S08]  /*52d0*/  HMMA.16816.F32 R84, R96.reuse, R88, R176 ;  /* 0x000000586054723c */ /* 0x048ff000000018b0 */
        /* <DEDUP_REMOVED lines=13> */
[----:B------:R-:W-:Y:S02]  /*53b0*/  IMAD R181, R231, 0x40, R211 ;  /* 0x00000040e7b57824 */ /* 0x000fe400078e02d3 */
[----:B------:R-:W-:-:S03]  /*53c0*/  IMAD.MOV.U32 R173, RZ, RZ, RZ ;  /* 0x000000ffffad7224 */ /* 0x000fc600078e00ff */
        /* <DEDUP_REMOVED lines=10> */
[----:B------:R-:W-:Y:S01]  /*5470*/  SHF.R.S32.HI R11, RZ, 0x1f, R201 ;  /* 0x0000001fff0b7819 */ /* 0x000fe200000114c9 */
[C---:B------:R-:W-:Y:S01]  /*5480*/  IMAD.SHL.U32 R18, R201.reuse, 0x2, RZ ;  /* 0x00000002c9127824 */ /* 0x040fe200078e00ff */
[----:B------:R-:W-:Y:S01]  /*5490*/  SHF.R.S32.HI R180, RZ, 0x1f, R202 ;  /* 0x0000001fffb47819 */ /* 0x000fe200000114ca */
[----:B------:R-:W-:Y:S01]  /*54a0*/  IMAD R181, R0, c[0x0][0x2b8], R181 ;  /* 0x0000ae0000b57a24 */ /* 0x000fe200078e02b5 */
[----:B------:R-:W-:Y:S01]  /*54b0*/  SHF.L.U64.HI R15, R201, 0x1, R11 ;  /* 0x00000001c90f7819 */ /* 0x000fe2000001020b */
[----:B------:R-:W-:Y:S01]  /*54c0*/  IMAD.SHL.U32 R17, R202, 0x2, RZ ;  /* 0x00000002ca117824 */ /* 0x000fe200078e00ff */
[----:B------:R-:W-:Y:S01]  /*54d0*/  SHF.R.S32.HI R11, RZ, 0x1f, R193 ;  /* 0x0000001fff0b7819 */ /* 0x000fe200000114c1 */
[----:B------:R-:W-:Y:S01]  /*54e0*/  IMAD.SHL.U32 R16, R193, 0x2, RZ ;  /* 0x00000002c1107824 */ /* 0x000fe200078e00ff */
[----:B------:R-:W-:-:S02]  /*54f0*/  SHF.R.S32.HI R0, RZ, 0x1f, R181 ;  /* 0x0000001fff007819 */ /* 0x000fc400000114b5 */
[----:B------:R-:W-:Y:S02]  /*5500*/  SHF.L.U64.HI R14, R202, 0x1, R180 ;  /* 0x00000001ca0e7819 */ /* 0x000fe400000102b4 */
[----:B------:R-:W-:Y:S01]  /*5510*/  SHF.L.U64.HI R13, R193, 0x1, R11 ;  /* 0x00000001c10d7819 */ /* 0x000fe2000001020b */
[----:B------:R-:W-:-:S04]  /*5520*/  IMAD R0, R0, c[0x0][0x1e0], RZ ;  /* 0x0000780000007a24 */ /* 0x000fc800078e02ff */
[C---:B------:R-:W-:Y:S02]  /*5530*/  IMAD R0, R181.reuse, c[0x0][0x1e4], R0 ;  /* 0x00007900b5007a24 */ /* 0x040fe400078e0200 */
[----:B-1----:R-:W-:-:S04]  /*5540*/  IMAD.WIDE.U32 R2, R181, c[0x0][0x1e0], RZ ;  /* 0x00007800b5027a25 */ /* 0x002fc800078e00ff */
[----:B------:R-:W-:Y:S01]  /*5550*/  IMAD.IADD R3, R3, 0x1, R0 ;  /* 0x0000000103037824 */ /* 0x000fe200078e0200 */
[----:B--2---:R-:W-:-:S03]  /*5560*/  SHF.R.S32.HI R5, RZ, 0x1f, R173 ;  /* 0x0000001fff057819 */ /* 0x004fc600000114ad */
[----:B------:R-:W-:-:S04]  /*5570*/  IMAD.WIDE.U32 R2, R173, c[0x0][0x1f0], R2 ;  /* 0x00007c00ad027a25 */ /* 0x000fc800078e0002 */
[----:B------:R-:W-:Y:S01]  /*5580*/  IMAD R5, R5, c[0x0][0x1f0], RZ ;  /* 0x00007c0005057a24 */ /* 0x000fe200078e02ff */
[----:B------:R-:W-:-:S03]  /*5590*/  IADD3 R0, P0, R212, R2, RZ ;  /* 0x00000002d4007210 */ /* 0x000fc60007f1e0ff */
[----:B------:R-:W-:-:S05]  /*55a0*/  IMAD R5, R173, c[0x0][0x1f4], R5 ;  /* 0x00007d00ad057a24 */ /* 0x000fca00078e0205 */
[----:B------:R-:W-:Y:S02]  /*55b0*/  IADD3.X R5, R218, R3, R5, P0, !PT ;  /* 0x00000003da057210 */ /* 0x000fe400007fe405 */
[----:B------:R-:W-:-:S04]  /*55c0*/  LEA R12, P0, R0, c[0x0][0x1c8], 0x1 ;  /* 0x00007200000c7a11 */ /* 0x000fc800078008ff */
[----:B------:R-:W-:Y:S01]  /*55d0*/  LEA.HI.X R5, R0, c[0x0][0x1cc], R5, 0x1, P0 ;  /* 0x0000730000057a11 */ /* 0x000fe200000f0c05 */
[----:B------:R-:W-:Y:S06]  /*55e0*/  BRA.DIV ~URZ, `(.L_x_2579) ;  /* 0x000099827f007947 */ /* 0x000fec000b800000 */
[----:B------:R1:W2:Y:S02]  /*55f0*/  SHFL.IDX PT, R4, R5, RZ, 0x181f ;  /* 0x00181fff05047589 */ /* 0x0002a400000e0000 */
.L_x_2626:
        /* <DEDUP_REMOVED lines=21> */
.L_x_2627:
        /* <DEDUP_REMOVED lines=21> */
.L_x_2578:
[----:B------:R-:W-:Y:S05]  /*58a0*/  BSYNC B0 ;  /* 0x0000000000007941 */ /* 0x000fea0003800000 */
.L_x_2577:
[----:B-1----:R-:W-:Y:S01]  /*58b0*/  IMAD.MOV.U32 R3, RZ, RZ, c[0x0][0x2ac] ;  /* 0x0000ab00ff037624 */ /* 0x002fe200078e00ff */
[----:B------:R-:W-:Y:S01]  /*58c0*/  IADD3 R172, R235, -0x2, RZ ;  /* 0xfffffffeebac7810 */ /* 0x000fe20007ffe0ff */
[----:B------:R-:W-:Y:S01]  /*58d0*/  @P4 IMAD.HI.U32 R2, R238, c[0x0][0x2c8], RZ ;  /* 0x0000b200ee024a27 */ /* 0x000fe200078e00ff */
[----:B------:R-:W0:Y:S03]  /*58e0*/  LDGDEPBAR ;  /* 0x00000000000079af */ /* 0x000e260000000000 */
[----:B------:R-:W-:-:S02]  /*58f0*/  IMAD R3, R3, c[0x0][0x1d0], RZ ;  /* 0x0000740003037a24 */ /* 0x000fc400078e02ff */
[----:B------:R-:W-:Y:S01]  /*5900*/  IMAD.MOV.U32 R0, RZ, RZ, R238 ;  /* 0x000000ffff007224 */ /* 0x000fe200078e00ee */
[----:B------:R-:W-:Y:S01]  /*5910*/  @P4 SHF.R.U32.HI R0, RZ, c[0x0][0x2cc], R2 ;  /* 0x0000b300ff004a19 */ /* 0x000fe20000011602 */
[----:B------:R-:W-:Y:S02]  /*5920*/  IMAD.MOV.U32 R161, RZ, RZ, 0x1 ;  /* 0x00000001ffa17424 */ /* 0x000fe400078e00ff */
[----:B------:R-:W-:Y:S01]  /*5930*/  IMAD.MOV.U32 R199, RZ, RZ, RZ ;  /* 0x000000ffffc77224 */ /* 0x000fe200078e00ff */
[----:B------:R-:W-:-:S04]  /*5940*/  IADD3 R0, R0, -c[0x0][0x168], R3 ;  /* 0x80005a0000007a10 */ /* 0x000fc80007ffe003 */
[----:B------:R-:W-:-:S04]  /*5950*/  SHF.R.S32.HI R2, RZ, 0x1f, R0 ;  /* 0x0000001fff027819 */ /* 0x000fc80000011400 */
[----:B------:R-:W-:-:S04]  /*5960*/  LEA.HI R0, R2, R0, RZ, 0x6 ;  /* 0x0000000002007211 */ /* 0x000fc800078f30ff */
[----:B------:R-:W-:-:S04]  /*5970*/  SHF.R.S32.HI R0, RZ, 0x6, R0 ;  /* 0x00000006ff007819 */ /* 0x000fc80000011400 */
[----:B------:R-:W-:-:S04]  /*5980*/  IMNMX R209, R205, R0, !PT ;  /* 0x00000000cdd17217 */ /* 0x000fc80007800200 */
[----:B------:R-:W-:-:S13]  /*5990*/  ISETP.GE.AND P0, PT, R172, R209, PT ;  /* 0x000000d1ac00720c */ /* 0x000fda0003f06270 */
[----:B------:R-:W-:Y:S05]  /*59a0*/  @!P0 BRA `(.L_x_2581) ;  /* 0x000037d000008947 */ /* 0x000fea0003800000 */
[----:B------:R-:W-:Y:S01]  /*59b0*/  IMAD.MOV.U32 R103, RZ, RZ, R100 ;  /* 0x000000ffff677224 */ /* 0x000fe200078e0064 */
[----:B------:R-:W-:Y:S01]  /*59c0*/  MOV R199, RZ ;  /* 0x000000ff00c77202 */ /* 0x000fe20000000f00 */
[----:B------:R-:W-:Y:S01]  /*59d0*/  IMAD.MOV.U32 R102, RZ, RZ, R101 ;  /* 0x000000ffff667224 */ /* 0x000fe200078e0065 */
[----:B------:R-:W-:Y:S02]  /*59e0*/  MOV R161, 0x1 ;  /* 0x0000000100a17802 */ /* 0x000fe40000000f00 */
.L_x_2590:
        /* <DEDUP_REMOVED lines=31> */
[----:B------:R-:W-:Y:S01]  /*5be0*/  SHF.L.U64.HI R20, R202, 0x1, R6 ;  /* 0x00000001ca147819 */ /* 0x000fe20000010206 */
[----:B------:R-:W-:Y:S01]  /*5bf0*/  IMAD R12, R12, c[0x0][0x218], RZ ;  /* 0x000086000c0c7a24 */ /* 0x000fe200078e02ff */
[----:B------:R-:W-:Y:S01]  /*5c00*/  SHF.L.U64.HI R15, R193, 0x1, R5 ;  /* 0x00000001c10f7819 */ /* 0x000fe20000010205 */
[----:B------:R-:W-:Y:S02]  /*5c10*/  IMAD.IADD R3, R3, 0x1, R4 ;  /* 0x0000000103037824 */ /* 0x000fe400078e0204 */
[C---:B------:R-:W-:Y:S02]  /*5c20*/  IMAD R12, R173.reuse, c[0x0][0x21c], R12 ;  /* 0x00008700ad0c7a24 */ /* 0x040fe400078e020c */
[----:B------:R-:W-:Y:S05]  /*5c30*/  IMAD.WIDE.U32 R2, R173, c[0x0][0x218], R2 ;  /* 0x00008600ad027a25 */ /* 0x000fea00078e0002 */
[----:B------:R-:W-:Y:S04]  /*5c40*/  IADD3 R2, P0, R216, R2, RZ ;  /* 0x00000002d8027210 */ /* 0x000fe80007f1e0ff */
[----:B------:R-:W-:Y:S02]  /*5c50*/  IADD3.X R12, R220, R3, R12, P0, !PT ;  /* 0x00000003dc0c7210 */ /* 0x000fe400007fe40c */
[C---:B------:R-:W-:Y:S04]  /*5c60*/  LEA R14, P0, R2.reuse, c[0x0][0x1f8], 0x1 ;  /* 0x00007e00020e7a11 */ /* 0x040fe800078008ff */
[----:B------:R-:W-:Y:S01]  /*5c70*/  LEA.HI.X R12, R2, c[0x0][0x1fc], R12, 0x1, P0 ;  /* 0x00007f00020c7a11 */ /* 0x000fe200000f0c0c */
[----:B------:R-:W-:-:S06]  /*5c80*/  BRA.DIV ~URZ, `(.L_x_2584) ;  /* 0x000095927f007947 */ /* 0x000fcc000b800000 */
[----:B------:R4:W3:Y:S02]  /*5c90*/  SHFL.IDX PT, R5, R12, RZ, 0x181f ;  /* 0x00181fff0c057589 */ /* 0x0008e400000e0000 */
.L_x_2628:
[----:B------:R-:W-:-:S05]  /*5ca0*/  BRA.DIV ~URZ, `(.L_x_2585) ;  /* 0x000095e27f007947 */ /* 0x000fca000b800000 */
[----:B------:R-:W5:Y:S01]  /*5cb0*/  SHFL.IDX PT, R2, R14, RZ, 0x181f ;  /* 0x00181fff0e027589 */ /* 0x000f6200000e0000 */
[----:B------:R-:W-:Y:S01]  /*5cc0*/  ISETP.GE.AND P5, PT, R193, c[0x0][0x1d4], PT ;  /* 0x00007500c1007a0c */ /* 0x000fe20003fa6270 */
[----:B------:R-:W-:Y:S01]  /*5cd0*/  IMAD R4, R199, 0x6000, R221 ;  /* 0x00006000c7047824 */ /* 0x000fe200078e02dd */
[----:B------:R-:W-:Y:S04]  /*5ce0*/  ISETP.GE.AND P1, PT, R202, c[0x0][0x1d4], PT ;  /* 0x00007500ca007a0c */ /* 0x000fe80003f26270 */
[----:B------:R-:W-:Y:S02]  /*5cf0*/  SEL R13, RZ, 0x10, P1 ;  /* 0x00000010ff0d7807 */ /* 0x000fe40000800000 */
[C---:B-----5:R-:W-:Y:S05]  /*5d00*/  IADD3 R6, P0, R2.reuse, R22, RZ ;  /* 0x0000001602067210 */ /* 0x060fea0007f1e0ff */
[----:B---3--:R-:W-:Y:S01]  /*5d10*/  IMAD.X R7, R5, 0x1, R15, P0 ;  /* 0x0000000105077824 */ /* 0x008fe200000e060f */
[----:B------:R-:W-:Y:S04]  /*5d20*/  ISETP.GE.AND P0, PT, R201, c[0x0][0x1d4], PT ;  /* 0x00007500c9007a0c */ /* 0x000fe80003f06270 */
[----:B------:R-:W-:Y:S01]  /*5d30*/  @!PT LDS RZ, [RZ] ;  /* 0x00000000fffff984 */ /* 0x000fe20000000800 */
[----:B------:R-:W-:Y:S01]  /*5d40*/  @!PT LDS RZ, [RZ] ;  /* 0x00000000fffff984 */ /* 0x000fe20000000800 */
[----:B------:R3:W-:Y:S02]  /*5d50*/  LDGSTS.E.BYPASS.LTC128B.128 [R4], [R6.64], !P5 ;  /* 0x0000000006047fae */ /* 0x0007e4000e901d46 */
[C---:B---3--:R-:W-:Y:S05]  /*5d60*/  IADD3 R6, P6, R2.reuse, R23, RZ ;  /* 0x0000001702067210 */ /* 0x048fea0007fde0ff */
[C---:B------:R-:W-:Y:S01]  /*5d70*/  IMAD.X R7, R5.reuse, 0x1, R20, P6 ;  /* 0x0000000105077824 */ /* 0x040fe200030e0614 */
[----:B------:R-:W-:Y:S04]  /*5d80*/  IADD3 R2, P6, R2, R28, RZ ;  /* 0x0000001c02027210 */ /* 0x000fe80007fde0ff */
[----:B------:R3:W-:Y:S01]  /*5d90*/  LDGSTS.E.BYPASS.LTC128B.128 [R4+0x2000], [R6.64], !P1 ;  /* 0x0200000006047fae */ /* 0x0007e2000c901d46 */
[----:B------:R-:W-:Y:S03]  /*5da0*/  IMAD.X R3, R5, 0x1, R21, P6 ;  /* 0x0000000105037824 */ /* 0x000fe600030e0615 */
[----:B------:R5:W4:Y:S04]  /*5db0*/  SHFL.IDX PT, R5, R12, 0x1, 0x181f ;  /* 0x00381f000c057f89 */ /* 0x000b2800000e0000 */
[----:B------:R2:W-:Y:S01]  /*5dc0*/  LDGSTS.E.BYPASS.LTC128B.128 [R4+0x4000], [R2.64], !P0 ;  /* 0x0400000002047fae */ /* 0x0005e2000c101d46 */
[----:B---3--:R-:W-:Y:S02]  /*5dd0*/  SEL R6, RZ, 0x10, P5 ;  /* 0x00000010ff067807 */ /* 0x008fe40002800000 */
[----:B----45:R-:W-:Y:S01]  /*5de0*/  SEL R12, RZ, 0x10, P0 ;  /* 0x00000010ff0c7807 */ /* 0x030fe20000000000 */
[----:B--2---:R2:W3:Y:S04]  /*5df0*/  SHFL.IDX PT, R2, R14, 0x1, 0x181f ;  /* 0x00381f000e027f89 */ /* 0x0044e800000e0000 */
.L_x_2629:
[C---:B------:R-:W-:Y:S02]  /*5e00*/  ISETP.NE.U32.AND P5, PT, R6.reuse, RZ, PT ;  /* 0x000000ff0600720c */ /* 0x040fe40003fa5070 */
[----:B------:R-:W-:Y:S02]  /*5e10*/  IADD3 R6, -R6, 0x10, RZ ;  /* 0x0000001006067810 */ /* 0x000fe40007ffe1ff */
[C---:B------:R-:W-:Y:S02]  /*5e20*/  ISETP.NE.U32.AND P6, PT, R13.reuse, RZ, PT ;  /* 0x000000ff0d00720c */ /* 0x040fe40003fc5070 */
[----:B------:R-:W-:Y:S02]  /*5e30*/  LOP3.LUT R6, R6, 0xf, RZ, 0xc0, !PT ;  /* 0x0000000f06067812 */ /* 0x000fe400078ec0ff */
[----:B------:R-:W-:Y:S02]  /*5e40*/  IADD3 R13, -R13, 0x10, RZ ;  /* 0x000000100d0d7810 */ /* 0x000fe40007ffe1ff */
[-C--:B---3--:R-:W-:Y:S02]  /*5e50*/  IADD3 R6, P1, P0, R6, R2.reuse, R22 ;  /* 0x0000000206067210 */ /* 0x088fe4000783e016 */
[----:B------:R-:W-:Y:S02]  /*5e60*/  LOP3.LUT R13, R13, 0xf, RZ, 0xc0, !PT ;  /* 0x0000000f0d0d7812 */ /* 0x000fe400078ec0ff */
[-C--:B------:R-:W-:Y:S02]  /*5e70*/  IADD3.X R7, RZ, R5.reuse, R15, P1, P0 ;  /* 0x00000005ff077210 */ /* 0x080fe40000fe040f */
[C---:B------:R-:W-:Y:S03]  /*5e80*/  IADD3 R3, -R12.reuse, 0x10, RZ ;  /* 0x000000100c037810 */ /* 0x040fe60007ffe1ff */
[----:B------:R-:W-:Y:S01]  /*5e90*/  @!PT LDS RZ, [RZ] ;  /* 0x00000000fffff984 */ /* 0x000fe20000000800 */
[----:B------:R-:W-:Y:S01]  /*5ea0*/  @!PT LDS RZ, [RZ] ;  /* 0x00000000fffff984 */ /* 0x000fe20000000800 */
[----:B------:R-:W-:Y:S01]  /*5eb0*/  @!PT LDS RZ, [RZ] ;  /* 0x00000000fffff984 */ /* 0x000fe20000000800 */
[----:B------:R3:W-:Y:S01]  /*5ec0*/  LDGSTS.E.BYPASS.LTC128B.128.ZFILL [R4+0x1000], [R6.64], P5 ;  /* 0x0100000006047fae */ /* 0x0007e2000a941d46 */
[----:B------:R-:W-:Y:S02]  /*5ed0*/  LOP3.LUT R3, R3, 0xf, RZ, 0xc0, !PT ;  /* 0x0000000f03037812 */ /* 0x000fe400078ec0ff */
[----:B------:R-:W-:Y:S02]  /*5ee0*/  ISETP.NE.U32.AND P5, PT, R12, RZ, PT ;  /* 0x000000ff0c00720c */ /* 0x000fe40003fa5070 */
[-C--:B---3--:R-:W-:Y:S04]  /*5ef0*/  IADD3 R6, P1, P0, R13, R2.reuse, R23 ;  /* 0x000000020d067210 */ /* 0x088fe8000783e017 */
[-C--:B------:R-:W-:Y:S02]  /*5f00*/  IADD3.X R7, RZ, R5.reuse, R20, P1, P0 ;  /* 0x00000005ff077210 */ /* 0x080fe40000fe0414 */
[----:B------:R-:W-:Y:S03]  /*5f10*/  IADD3 R2, P1, P0, R3, R2, R28 ;  /* 0x0000000203027210 */ /* 0x000fe6000783e01c */
[----:B------:R3:W-:Y:S01]  /*5f20*/  LDGSTS.E.BYPASS.LTC128B.128.ZFILL [R4+0x3000], [R6.64], P6 ;  /* 0x0300000006047fae */ /* 0x0007e2000b141d46 */
[----:B------:R-:W-:Y:S05]  /*5f30*/  IADD3.X R3, RZ, R5, R21, P1, P0 ;  /* 0x00000005ff037210 */ /* 0x000fea0000fe0415 */
[----:B------:R3:W-:Y:S04]  /*5f40*/  LDGSTS.E.BYPASS.LTC128B.128.ZFILL [R4+0x5000], [R2.64], P5 ;  /* 0x0500000002047fae */ /* 0x0007e8000a941d46 */
.L_x_2583:
[----:B------:R-:W-:Y:S05]  /*5f50*/  BSYNC B0 ;  /* 0x0000000000007941 */ /* 0x000fea0003800000 */
.L_x_2582:
[----:B------:R-:W0:Y:S01]  /*5f60*/  LDGDEPBAR ;  /* 0x00000000000079af */ /* 0x000e220000000000 */
[----:B------:R-:W-:Y:S01]  /*5f70*/  WARPSYNC 0xffffffff ;  /* 0xffffffff00007948 */ /* 0x000fe20003800000 */
[C---:B--23--:R-:W-:Y:S01]  /*5f80*/  HMMA.16816.F32 R4, R32.reuse, R8, RZ ;  /* 0x000000082004723c */ /* 0x04cfe200000018ff */
[----:B------:R-:W-:Y:S03]  /*5f90*/  BSSY B0, `(.L_x_2586) ;  /* 0x0000315000007945 */ /* 0x000fe60003800000 */
[C---:B------:R-:W-:Y:S02]  /*5fa0*/  IADD3 R3, R166.reuse, R0, RZ ;  /* 0x00000000a6037210 */ /* 0x040fe40007ffe0ff */
[----:B------:R-:W-:Y:S02]  /*5fb0*/  IADD3 R101, R166, R100, RZ ;  /* 0x00000064a6657210 */ /* 0x000fe40007ffe0ff */
[C---:B------:R-:W-:Y:S01]  /*5fc0*/  HMMA.16816.F32 R8, R32.reuse, R10, RZ ;  /* 0x0000000a2008723c */ /* 0x040fe200000018ff */
[CC--:B------:R-:W-:Y:S03]  /*5fd0*/  IADD3 R2, R167.reuse, R0.reuse, R166 ;  /* 0x00000000a7027210 */ /* 0x0c0fe60007ffe0a6 */
[----:B------:R-:W-:Y:S04]  /*5fe0*/  SHF.L.U32 R200, R172, 0x6, RZ ;  /* 0x00000006acc87819 */ /* 0x000fe800000006ff */
        /* <DEDUP_REMOVED lines=28> */
[C---:B------:R-:W-:Y:S07]  /*61b0*/  HMMA.16816.F32 R28, R136.reuse, R152, R28 ;  /* 0x00000098881c723c */ /* 0x040fee000000181c */
[----:B------:R-:W-:Y:S01]  /*61c0*/  IADD3 R152, R167, R0, RZ ;  /* 0x00000000a7987210 */ /* 0x000fe20007ffe0ff */
[----:B------:R-:W-:Y:S01]  /*61d0*/  HMMA.16816.F32 R32, R136, R154, R32 ;  /* 0x0000009a8820723c */ /* 0x000fe20000001820 */
[----:B------:R-:W2:Y:S07]  /*61e0*/  LDSM.16.M88.4 R136, [R101+0x800] ;  /* 0x000800006588783b */ /* 0x000eae0000000200 */
        /* <DEDUP_REMOVED lines=67> */
[----:B------:R1:W4:Y:S07]  /*6620*/  LDSM.16.M88.4 R144, [R0+0x5800] ;  /* 0x005800000090783b */ /* 0x00032e0000000200 */
[C---:B--2---:R-:W-:Y:S08]  /*6630*/  HMMA.16816.F32 R12, R140.reuse, R136, R12 ;  /* 0x000000888c0c723c */ /* 0x044ff0000000180c */
[C---:B------:R-:W-:Y:S01]  /*6640*/  HMMA.16816.F32 R16, R140.reuse, R138, R16 ;  /* 0x0000008a8c10723c */ /* 0x040fe20000001810 */
[----:B------:R-:W-:Y:S07]  /*6650*/  LDSM.16.M88.4 R136, [R163+0x8000] ;  /* 0x00800000a388783b */ /* 0x000fee0000000200 */
[C---:B---3--:R-:W-:Y:S04]  /*6660*/  HMMA.16816.F32 R20, R140.reuse, R148, R20 ;  /* 0x000000948c14723c */ /* 0x048fe80000001814 */
[----:B-1----:R-:W-:Y:S04]  /*6670*/  MOV R0, R208 ;  /* 0x000000d000007202 */ /* 0x002fe80000000f00 */
[C---:B------:R-:W-:Y:S01]  /*6680*/  HMMA.16816.F32 R24, R140.reuse, R150, R24 ;  /* 0x000000968c18723c */ /* 0x040fe20000001818 */
[----:B------:R-:W1:Y:S07]  /*6690*/  LDSM.16.M88.4 R148, [R100+0x4000] ;  /* 0x004000006494783b */ /* 0x000e6e0000000200 */
[C---:B----4-:R-:W-:Y:S08]  /*66a0*/  HMMA.16816.F32 R28, R140.reuse, R144, R28 ;  /* 0x000000908c1c723c */ /* 0x050ff0000000181c */
[----:B------:R-:W-:Y:S01]  /*66b0*/  HMMA.16816.F32 R32, R140, R146, R32 ;  /* 0x000000928c20723c */ /* 0x000fe20000001820 */
[----:B------:R-:W2:Y:S08]  /*66c0*/  LDSM.16.M88.4 R140, [R152+0x4800] ;  /* 0x00480000988c783b */ /* 0x000eb00000000200 */
[----:B------:R-:W3:Y:S08]  /*66d0*/  LDSM.16.M88.4 R144, [R152+0x5000] ;  /* 0x005000009890783b */ /* 0x000ef00000000200 */
[----:B------:R-:W4:Y:S01]  /*66e0*/  LDSM.16.M88.4 R152, [R152+0x5800] ;  /* 0x005800009898783b */ /* 0x000f220000000200 */
[C---:B-1----:R-:W-:Y:S08]  /*66f0*/  HMMA.16816.F32 R4, R136.reuse, R148, R4 ;  /* 0x000000948804723c */ /* 0x042ff00000001804 */
[C---:B------:R-:W-:Y:S01]  /*6700*/  HMMA.16816.F32 R8, R136.reuse, R150, R8 ;  /* 0x000000968808723c */ /* 0x040fe20000001808 */
[----:B------:R-:W-:Y:S07]  /*6710*/  LDSM.16.M88.4 R148, [R3+0x4800] ;  /* 0x004800000394783b */ /* 0x000fee0000000200 */
[C---:B--2---:R-:W-:Y:S08]  /*6720*/  HMMA.16816.F32 R12, R136.reuse, R140, R12 ;  /* 0x0000008c880c723c */ /* 0x044ff0000000180c */
[C---:B------:R-:W-:Y:S01]  /*6730*/  HMMA.16816.F32 R16, R136.reuse, R142, R16 ;  /* 0x0000008e8810723c */ /* 0x040fe20000001810 */
[----:B------:R-:W-:Y:S07]  /*6740*/  LDSM.16.M88.4 R140, [R165+0x8000] ;  /* 0x00800000a58c783b */ /* 0x000fee0000000200 */
[C---:B---3--:R-:W-:Y:S08]  /*6750*/  HMMA.16816.F32 R20, R136.reuse, R144, R20 ;  /* 0x000000908814723c */ /* 0x048ff00000001814 */
[C---:B------:R-:W-:Y:S01]  /*6760*/  HMMA.16816.F32 R24, R136.reuse, R146, R24 ;  /* 0x000000928818723c */ /* 0x040fe20000001818 */
[----:B------:R-:W1:Y:S07]  /*6770*/  LDSM.16.M88.4 R144, [R3+0x4000] ;  /* 0x004000000390783b */ /* 0x000e6e0000000200 */
[C---:B----4-:R-:W-:Y:S08]  /*6780*/  HMMA.16816.F32 R28, R136.reuse, R152, R28 ;  /* 0x00000098881c723c */ /* 0x050ff0000000181c */
        /* <DEDUP_REMOVED lines=17> */
[C---:B------:R-:W-:Y:S04]  /*68a0*/  HMMA.16816.F32 R16, R148.reuse, R138, R16 ;  /* 0x0000008a9410723c */ /* 0x040fe80000001810 */
[----:B------:R-:W-:Y:S02]  /*68b0*/  FMUL.FTZ R4, R4, c[0x0][0x320] ;  /* 0x0000c80004047a20 */ /* 0x000fe40000410000 */
[----:B------:R-:W-:Y:S02]  /*68c0*/  FMUL.FTZ R5, R5, c[0x0][0x320] ;  /* 0x0000c80005057a20 */ /* 0x000fe40000410000 */
[----:B------:R-:W-:Y:S01]  /*68d0*/  FMUL.FTZ R6, R6, c[0x0][0x320] ;  /* 0x0000c80006067a20 */ /* 0x000fe20000410000 */
[----:B------:R-:W1:Y:S03]  /*68e0*/  MUFU.TANH R143, R4 ;  /* 0x00000004008f7308 */ /* 0x000e660000002400 */
[----:B------:R-:W-:Y:S02]  /*68f0*/  FMUL.FTZ R7, R7, c[0x0][0x320] ;  /* 0x0000c80007077a20 */ /* 0x000fe40000410000 */
[----:B------:R-:W-:Y:S02]  /*6900*/  FMUL.FTZ R8, R8, c[0x0][0x320] ;  /* 0x0000c80008087a20 */ /* 0x000fe40000410000 */
[----:B------:R-:W-:Y:S02]  /*6910*/  FMUL.FTZ R9, R9, c[0x0][0x320] ;  /* 0x0000c80009097a20 */ /* 0x000fe40000410000 */
[----:B------:R-:W-:Y:S01]  /*6920*/  FMUL.FTZ R10, R10, c[0x0][0x320] ;  /* 0x0000c8000a0a7a20 */ /* 0x000fe20000410000 */
[----:B------:R-:W-:Y:S01]  /*6930*/  MUFU.TANH R142, R5 ;  /* 0x00000005008e7308 */ /* 0x000fe20000002400 */
        /* <DEDUP_REMOVED lines=9> */
[----:B------:R-:W-:Y:S03]  /*69d0*/  FMUL.FTZ R19, R19, c[0x0][0x320] ;  /* 0x0000c80013137a20 */ /* 0x000fe60000410000 */
[----:B------:R3:W4:Y:S10]  /*69e0*/  MUFU.TANH R140, R7 ;  /* 0x00000007008c7308 */ /* 0x0007340000002400 */
[----:B------:R-:W5:Y:S10]  /*69f0*/  MUFU.TANH R137, R8 ;  /* 0x0000000800897308 */ /* 0x000f740000002400 */
[----:B------:R-:W-:Y:S01]  /*6a00*/  MUFU.TANH R136, R9 ;  /* 0x0000000900887308 */ /* 0x000fe20000002400 */
[----:B---3--:R-:W3:Y:S09]  /*6a10*/  LDSM.16.M88.4 R4, [R2+0x5000] ;  /* 0x005000000204783b */ /* 0x008ef20000000200 */
[----:B------:R-:W1:Y:S10]  /*6a20*/  MUFU.TANH R101, R10 ;  /* 0x0000000a00657308 */ /* 0x000e740000002400 */
[----:B------:R1:W1:Y:S10]  /*6a30*/  MUFU.TANH R100, R11 ;  /* 0x0000000b00647308 */ /* 0x0002740000002400 */
[----:B------:R-:W-:Y:S10]  /*6a40*/  MUFU.TANH R14, R14 ;  /* 0x0000000e000e7308 */ /* 0x000ff40000002400 */
[----:B------:R-:W-:Y:S01]  /*6a50*/  MUFU.TANH R15, R15 ;  /* 0x0000000f000f7308 */ /* 0x000fe20000002400 */
[C---:B---3--:R-:W-:Y:S01]  /*6a60*/  HMMA.16816.F32 R20, R148.reuse, R4, R20 ;  /* 0x000000049414723c */ /* 0x048fe20000001814 */
[----:B-1----:R1:W3:Y:S01]  /*6a70*/  LDSM.16.M88.4 R8, [R2+0x5800] ;  /* 0x005800000208783b */ /* 0x0022e20000000200 */
[----:B------:R-:W-:Y:S07]  /*6a80*/  DEPBAR.LE SB0, 0x2 ;  /* 0x000080800000791a */ /* 0x000fee0000000000 */
[----:B------:R2:W-:Y:S03]  /*6a90*/  MUFU.TANH R144, R13 ;  /* 0x0000000d00907308 */ /* 0x0005e60000002400 */
[----:B------:R-:W-:Y:S01]  /*6aa0*/  MOV R4, c[0x0][0x2ac] ;  /* 0x0000ab0000047a02 */ /* 0x000fe20000000f00 */
[C---:B------:R-:W-:Y:S01]  /*6ab0*/  HMMA.16816.F32 R24, R148.reuse, R6, R24 ;  /* 0x000000069418723c */ /* 0x040fe20000001818 */
[----:B------:R-:W-:Y:S04]  /*6ac0*/  BAR.SYNC.DEFER_BLOCKING 0x0 ;  /* 0x0000000000007b1d */ /* 0x000fe80000010000 */
[----:B-1----:R-:W-:Y:S07]  /*6ad0*/  @P4 IMAD.HI.U32 R2, R208, c[0x0][0x2c8], RZ ;  /* 0x0000b200d0024a27 */ /* 0x002fee00078e00ff */
[----:B------:R-:W-:Y:S01]  /*6ae0*/  FMUL.FTZ R20, R20, c[0x0][0x320] ;  /* 0x0000c80014147a20 */ /* 0x000fe20000410000 */
[----:B------:R-:W-:Y:S01]  /*6af0*/  @P4 SHF.R.U32.HI R0, RZ, c[0x0][0x2cc], R2 ;  /* 0x0000b300ff004a19 */ /* 0x000fe20000011602 */
[----:B------:R-:W-:Y:S02]  /*6b00*/  FMUL.FTZ R21, R21, c[0x0][0x320] ;  /* 0x0000c80015157a20 */ /* 0x000fe40000410000 */
[----:B------:R-:W-:Y:S01]  /*6b10*/  FMUL.FTZ R22, R22, c[0x0][0x320] ;  /* 0x0000c80016167a20 */ /* 0x000fe20000410000 */
[----:B------:R-:W-:Y:S01]  /*6b20*/  MUFU.TANH R17, R17 ;  /* 0x0000001100117308 */ /* 0x000fe20000002400 */
[----:B------:R-:W1:Y:S01]  /*6b30*/  SHFL.IDX PT, R2, R0, RZ, 0x1c1f ;  /* 0x001c1fff00027589 */ /* 0x000e6200000e0000 */
[----:B------:R-:W-:Y:S05]  /*6b40*/  FMUL.FTZ R23, R23, c[0x0][0x320] ;  /* 0x0000c80017177a20 */ /* 0x000fea0000410000 */
[----:B------:R-:W-:Y:S02]  /*6b50*/  FMUL.FTZ R24, R24, c[0x0][0x320] ;  /* 0x0000c80018187a20 */ /* 0x000fe40000410000 */
[----:B------:R-:W-:Y:S01]  /*6b60*/  FMUL.FTZ R25, R25, c[0x0][0x320] ;  /* 0x0000c80019197a20 */ /* 0x000fe20000410000 */
[C---:B---3--:R-:W-:Y:S01]  /*6b70*/  HMMA.16816.F32 R28, R148.reuse, R8, R28 ;  /* 0x00000008941c723c */ /* 0x048fe2000000181c */
[----:B------:R3:W1:Y:S01]  /*6b80*/  SHFL.IDX PT, R3, R0, 0x1, 0x1c1f ;  /* 0x003c1f0000037f89 */ /* 0x00066200000e0000 */
[----:B------:R-:W1:Y:S01]  /*6b90*/  MUFU.TANH R12, R12 ;  /* 0x0000000c000c7308 */ /* 0x000e620000002400 */
[----:B------:R-:W-:Y:S02]  /*6ba0*/  FMUL.FTZ R26, R26, c[0x0][0x320] ;  /* 0x0000c8001a1a7a20 */ /* 0x000fe40000410000 */
[----:B------:R-:W-:Y:S03]  /*6bb0*/  FMUL.FTZ R27, R27, c[0x0][0x320] ;  /* 0x0000c8001b1b7a20 */ /* 0x000fe60000410000 */
[----:B------:R-:W-:Y:S04]  /*6bc0*/  HMMA.16816.F32 R32, R148, R10, R32 ;  /* 0x0000000a9420723c */ /* 0x000fe80000001820 */
[----:B------:R-:W1:Y:S10]  /*6bd0*/  MUFU.TANH R16, R16 ;  /* 0x0000001000107308 */ /* 0x000e740000002400 */
[----:B------:R-:W4:Y:S01]  /*6be0*/  MUFU.TANH R20, R20 ;  /* 0x0000001400147308 */ /* 0x000f220000002400 */
[----:B---3--:R-:W-:Y:S01]  /*6bf0*/  IADD3 R0, -R223, 0x1, -R200 ;  /* 0x00000001df007810 */ /* 0x008fe20007ffe9c8 */
[----:B------:R-:W-:Y:S02]  /*6c00*/  FMUL.FTZ R28, R28, c[0x0][0x320] ;  /* 0x0000c8001c1c7a20 */ /* 0x000fe40000410000 */
[----:B------:R-:W-:Y:S02]  /*6c10*/  FMUL.FTZ R29, R29, c[0x0][0x320] ;  /* 0x0000c8001d1d7a20 */ /* 0x000fe40000410000 */
[----:B------:R-:W-:Y:S02]  /*6c20*/  IMAD R0, R4, c[0x0][0x1d0], R0 ;  /* 0x0000740004007a24 */ /* 0x000fe400078e0200 */
[----:B------:R-:W-:Y:S02]  /*6c30*/  FMUL.FTZ R30, R30, c[0x0][0x320] ;  /* 0x0000c8001e1e7a20 */ /* 0x000fe40000410000 */
[----:B------:R-:W3:Y:S01]  /*6c40*/  MUFU.TANH R18, R18 ;  /* 0x0000001200127308 */ /* 0x000ee20000002400 */
[----:B--2---:R-:W-:Y:S01]  /*6c50*/  FMUL.FTZ R13, R31, c[0x0][0x320] ;  /* 0x0000c8001f0d7a20 */ /* 0x004fe20000410000 */
[----:B------:R-:W-:Y:S01]  /*6c60*/  IADD3 R0, R0, -c[0x0][0x168], RZ ;  /* 0x80005a0000007a10 */ /* 0x000fe20007ffe0ff */
[----:B------:R-:W-:Y:S02]  /*6c70*/  FMUL.FTZ R32, R32, c[0x0][0x320] ;  /* 0x0000c80020207a20 */ /* 0x000fe40000410000 */
[----:B------:R-:W-:Y:S01]  /*6c80*/  FMUL.FTZ R33, R33, c[0x0][0x320] ;  /* 0x0000c80021217a20 */ /* 0x000fe20000410000 */
[----:B-1----:R-:W-:Y:S01]  /*6c90*/  IADD3 R2, R0, R2, RZ ;  /* 0x0000000200027210 */ /* 0x002fe20007ffe0ff */
[----:B------:R-:W-:Y:S01]  /*6ca0*/  FMUL.FTZ R34, R34, c[0x0][0x320] ;  /* 0x0000c80022227a20 */ /* 0x000fe20000410000 */
[----:B------:R-:W-:Y:S02]  /*6cb0*/  IADD3 R0, R0, R3, RZ ;  /* 0x0000000300007210 */ /* 0x000fe40007ffe0ff */
[----:B------:R-:W1:Y:S01]  /*6cc0*/  MUFU.TANH R19, R19 ;  /* 0x0000001300137308 */ /* 0x000e620000002400 */
[----:B------:R-:W-:Y:S02]  /*6cd0*/  ISETP.GT.AND P5, PT, R2, RZ, PT ;  /* 0x000000ff0200720c */ /* 0x000fe40003fa4270 */
[C---:B------:R-:W-:Y:S02]  /*6ce0*/  ISETP.GT.AND P0, PT, R0.reuse, RZ, PT ;  /* 0x000000ff0000720c */ /* 0x040fe40003f04270 */
[C---:B------:R-:W-:Y:S02]  /*6cf0*/  ISETP.GT.AND P6, PT, R0.reuse, 0x1, PT ;  /* 0x000000010000780c */ /* 0x040fe40003fc4270 */
[----:B------:R-:W-:Y:S02]  /*6d00*/  FSEL R4, R143, -INF , P5 ;  /* 0xff8000008f047808 */ /* 0x000fe40002800000 */
[----:B------:R-:W-:Y:S01]  /*6d10*/  FSEL R9, R141, -INF , P0 ;  /* 0xff8000008d097808 */ /* 0x000fe20000000000 */
[----:B------:R-:W2:Y:S01]  /*6d20*/  MUFU.TANH R21, R21 ;  /* 0x0000001500157308 */ /* 0x000ea20000002400 */
[----:B------:R-:W-:Y:S02]  /*6d30*/  ISETP.GT.AND P0, PT, R0, 0x8, PT ;  /* 0x000000080000780c */ /* 0x000fe40003f04270 */
[C---:B------:R-:W-:Y:S02]  /*6d40*/  ISETP.GT.AND P1, PT, R2.reuse, 0x1, PT ;  /* 0x000000010200780c */ /* 0x040fe40003f24270 */
[----:B------:R-:W-:Y:S02]  /*6d50*/  ISETP.GT.AND P5, PT, R2, 0x8, PT ;  /* 0x000000080200780c */ /* 0x000fe40003fa4270 */
[----:B----4-:R-:W-:Y:S02]  /*6d60*/  FSEL R8, R140, -INF , P6 ;  /* 0xff8000008c087808 */ /* 0x010fe40003000000 */
[----:B------:R-:W-:Y:S01]  /*6d70*/  FSEL R3, R142, -INF , P1 ;  /* 0xff8000008e037808 */ /* 0x000fe20000800000 */
[----:B------:R-:W4:Y:S01]  /*6d80*/  MUFU.TANH R22, R22 ;  /* 0x0000001600167308 */ /* 0x000f220000002400 */
[----:B------:R-:W-:Y:S02]  /*6d90*/  ISETP.GT.AND P6, PT, R0, 0x9, PT ;  /* 0x000000090000780c */ /* 0x000fe40003fc4270 */
[----:B-----5:R-:W-:Y:S02]  /*6da0*/  FSEL R6, R137, -INF , P5 ;  /* 0xff80000089067808 */ /* 0x020fe40002800000 */
[----:B------:R-:W-:Y:S02]  /*6db0*/  FSEL R7, R101, -INF , P0 ;  /* 0xff80000065077808 */ /* 0x000fe40000000000 */
[----:B------:R-:W-:Y:S02]  /*6dc0*/  FMNMX.FTZ R101, R4, R102, !PT ;  /* 0x0000006604657209 */ /* 0x000fe40007810000 */
[C---:B------:R-:W-:Y:S01]  /*6dd0*/  ISETP.GT.AND P1, PT, R2.reuse, 0x9, PT ;  /* 0x000000090200780c */ /* 0x040fe20003f24270 */
[----:B------:R-:W5:Y:S01]  /*6de0*/  MUFU.TANH R24, R24 ;  /* 0x0000001800187308 */ /* 0x000f620000002400 */
[----:B------:R-:W-:Y:S02]  /*6df0*/  ISETP.GT.AND P5, PT, R2, 0x10, PT ;  /* 0x000000100200780c */ /* 0x000fe40003fa4270 */
[----:B------:R-:W-:Y:S02]  /*6e00*/  ISETP.GT.AND P0, PT, R0, 0x10, PT ;  /* 0x000000100000780c */ /* 0x000fe40003f04270 */
[----:B------:R-:W-:Y:S02]  /*6e10*/  FMNMX.FTZ R11, R9, R103, !PT ;  /* 0x00000067090b7209 */ /* 0x000fe40007810000 */
[----:B------:R-:W-:Y:S02]  /*6e20*/  FSEL R5, R136, -INF , P1 ;  /* 0xff80000088057808 */ /* 0x000fe40000800000 */
[----:B------:R-:W-:Y:S01]  /*6e30*/  ISETP.GT.AND P1, PT, R2, 0x11, PT ;  /* 0x000000110200780c */ /* 0x000fe20003f24270 */
[----:B------:R-:W1:Y:S01]  /*6e40*/  MUFU.TANH R25, R25 ;  /* 0x0000001900197308 */ /* 0x000e620000002400 */
[----:B------:R-:W-:Y:S02]  /*6e50*/  FSEL R10, R100, -INF , P6 ;  /* 0xff800000640a7808 */ /* 0x000fe40003000000 */
[----:B------:R-:W-:Y:S02]  /*6e60*/  ISETP.GT.AND P6, PT, R0, 0x11, PT ;  /* 0x000000110000780c */ /* 0x000fe40003fc4270 */
[----:B------:R-:W-:Y:S01]  /*6e70*/  FSEL R143, R12, -INF , P5 ;  /* 0xff8000000c8f7808 */ /* 0x000fe20002800000 */
[----:B------:R-:W-:Y:S01]  /*6e80*/  FMUL.FTZ R12, R35, c[0x0][0x320] ;  /* 0x0000c800230c7a20 */ /* 0x000fe20000410000 */
[----:B------:R-:W-:Y:S02]  /*6e90*/  ISETP.GT.AND P5, PT, R2, 0x18, PT ;  /* 0x000000180200780c */ /* 0x000fe40003fa4270 */
[----:B------:R-:W-:Y:S01]  /*6ea0*/  FMNMX.FTZ R101, R3, R101, !PT ;  /* 0x0000006503657209 */ /* 0x000fe20007810000 */
[----:B------:R-:W1:Y:S01]  /*6eb0*/  MUFU.TANH R28, R28 ;  /* 0x0000001c001c7308 */ /* 0x000e620000002400 */
[----:B------:R-:W-:Y:S02]  /*6ec0*/  FSEL R145, R14, -INF , P0 ;  /* 0xff8000000e917808 */ /* 0x000fe40000000000 */
[----:B------:R-:W-:Y:S02]  /*6ed0*/  FSEL R146, R15, -INF , P6 ;  /* 0xff8000000f927808 */ /* 0x000fe40003000000 */
[----:B------:R-:W-:Y:S02]  /*6ee0*/  FSEL R144, R144, -INF , P1 ;  /* 0xff80000090907808 */ /* 0x000fe40000800000 */
[----:B------:R-:W-:Y:S02]  /*6ef0*/  FSEL R147, R16, -INF , P5 ;  /* 0xff80000010937808 */ /* 0x000fe40002800000 */
[C---:B------:R-:W-:Y:S01]  /*6f00*/  ISETP.GT.AND P5, PT, R2.reuse, 0x20, PT ;  /* 0x000000200200780c */ /* 0x040fe20003fa4270 */
[----:B------:R-:W-:Y:S01]  /*6f10*/  MUFU.TANH R23, R23 ;  /* 0x0000001700177308 */ /* 0x000fe20000002400 */
[----:B------:R-:W-:Y:S02]  /*6f20*/  ISETP.GT.AND P1, PT, R2, 0x19, PT ;  /* 0x000000190200780c */ /* 0x000fe40003f24270 */
[C---:B------:R-:W-:Y:S02]  /*6f30*/  ISETP.GT.AND P0, PT, R0.reuse, 0x18, PT ;  /* 0x000000180000780c */ /* 0x040fe40003f04270 */
[----:B------:R-:W-:Y:S02]  /*6f40*/  ISETP.GT.AND P6, PT, R0, 0x19, PT ;  /* 0x000000190000780c */ /* 0x000fe40003fc4270 */
[----:B------:R-:W-:Y:S02]  /*6f50*/  FMNMX.FTZ R101, R6, R101, !PT ;  /* 0x0000006506657209 */ /* 0x000fe40007810000 */
[----:B------:R-:W-:Y:S01]  /*6f60*/  FMNMX.FTZ R11, R8, R11, !PT ;  /* 0x0000000b080b7209 */ /* 0x000fe20007810000 */
[----:B------:R-:W5:Y:S01]  /*6f70*/  MUFU.TANH R29, R29 ;  /* 0x0000001d001d7308 */ /* 0x000f620000002400 */
[----:B------:R-:W-:Y:S02]  /*6f80*/  FSEL R151, R20, -INF , P5 ;  /* 0xff80000014977808 */ /* 0x000fe40002800000 */
[----:B------:R-:W-:Y:S02]  /*6f90*/  FSEL R148, R17, -INF , P1 ;  /* 0xff80000011947808 */ /* 0x000fe40000800000 */
[----:B------:R-:W-:Y:S02]  /*6fa0*/  ISETP.GT.AND P1, PT, R2, 0x21, PT ;  /* 0x000000210200780c */ /* 0x000fe40003f24270 */
[----:B---3--:R-:W-:Y:S02]  /*6fb0*/  FSEL R149, R18, -INF , P0 ;  /* 0xff80000012957808 */ /* 0x008fe40000000000 */
[----:B------:R-:W-:Y:S01]  /*6fc0*/  ISETP.GT.AND P0, PT, R0, 0x20, PT ;  /* 0x000000200000780c */ /* 0x000fe20003f04270 */
[----:B------:R-:W3:Y:S01]  /*6fd0*/  MUFU.TANH R26, R26 ;  /* 0x0000001a001a7308 */ /* 0x000ee20000002400 */
[----:B-1----:R-:W-:Y:S02]  /*6fe0*/  FSEL R150, R19, -INF , P6 ;  /* 0xff80000013967808 */ /* 0x002fe40003000000 */
[C---:B------:R-:W-:Y:S02]  /*6ff0*/  ISETP.GT.AND P6, PT, R2.reuse, 0x28, PT ;  /* 0x000000280200780c */ /* 0x040fe40003fc4270 */
[----:B------:R-:W-:Y:S02]  /*7000*/  FMNMX.FTZ R101, R5, R101, !PT ;  /* 0x0000006505657209 */ /* 0x000fe40007810000 */
[----:B------:R-:W-:Y:S02]  /*7010*/  ISETP.GT.AND P5, PT, R2, 0x29, PT ;  /* 0x000000290200780c */ /* 0x000fe40003fa4270 */
[----:B------:R-:W-:Y:S01]  /*7020*/  FMNMX.FTZ R11, R7, R11, !PT ;  /* 0x0000000b070b7209 */ /* 0x000fe20007810000 */
[----:B------:R-:W1:Y:S01]  /*7030*/  MUFU.TANH R27, R27 ;  /* 0x0000001b001b7308 */ /* 0x000e620000002400 */
[----:B--2---:R-:W-:Y:S02]  /*7040*/  FSEL R153, R21, -INF , P1 ;  /* 0xff80000015997808 */ /* 0x004fe40000800000 */
[----:B----4-:R-:W-:Y:S02]  /*7050*/  FSEL R154, R22, -INF , P0 ;  /* 0xff800000169a7808 */ /* 0x010fe40000000000 */
[C---:B------:R-:W-:Y:S02]  /*7060*/  ISETP.GT.AND P1, PT, R2.reuse, 0x30, PT ;  /* 0x000000300200780c */ /* 0x040fe40003f24270 */
[----:B------:R-:W-:Y:S02]  /*7070*/  ISETP.GT.AND P0, PT, R2, 0x31, PT ;  /* 0x000000310200780c */ /* 0x000fe40003f04270 */
[----:B-----5:R-:W-:Y:S01]  /*7080*/  FSEL R159, R24, -INF , P6 ;  /* 0xff800000189f7808 */ /* 0x020fe20003000000 */
[----:B------:R-:W2:Y:S01]  /*7090*/  MUFU.TANH R30, R30 ;  /* 0x0000001e001e7308 */ /* 0x000ea20000002400 */
[----:B------:R-:W-:Y:S02]  /*70a0*/  FSEL R155, R25, -INF , P5 ;  /* 0xff800000199b7808 */ /* 0x000fe40002800000 */
[----:B------:R-:W-:Y:S02]  /*70b0*/  FMNMX.FTZ R101, R143, R101, !PT ;  /* 0x000000658f657209 */ /* 0x000fe40007810000 */
[C---:B------:R-:W-:Y:S02]  /*70c0*/  ISETP.GT.AND P6, PT, R2.reuse, 0x38, PT ;  /* 0x000000380200780c */ /* 0x040fe40003fc4270 */
[----:B------:R-:W-:Y:S02]  /*70d0*/  ISETP.GT.AND P5, PT, R2, 0x39, PT ;  /* 0x000000390200780c */ /* 0x000fe40003fa4270 */
[----:B------:R-:W-:Y:S01]  /*70e0*/  FMNMX.FTZ R2, R10, R11, !PT ;  /* 0x0000000b0a027209 */ /* 0x000fe20007810000 */
[----:B------:R-:W4:Y:S01]  /*70f0*/  MUFU.TANH R13, R13 ;  /* 0x0000000d000d7308 */ /* 0x000f220000002400 */
[----:B------:R-:W-:Y:S02]  /*7100*/  FMNMX.FTZ R101, R144, R101, !PT ;  /* 0x0000006590657209 */ /* 0x000fe40007810000 */
[----:B------:R-:W-:Y:S02]  /*7110*/  FMNMX.FTZ R2, R145, R2, !PT ;  /* 0x0000000291027209 */ /* 0x000fe40007810000 */
[----:B------:R-:W-:Y:S02]  /*7120*/  FMNMX.FTZ R101, R147, R101, !PT ;  /* 0x0000006593657209 */ /* 0x000fe40007810000 */
[----:B------:R-:W-:Y:S02]  /*7130*/  FMNMX.FTZ R2, R146, R2, !PT ;  /* 0x0000000292027209 */ /* 0x000fe40007810000 */
[----:B------:R-:W-:Y:S01]  /*7140*/  FMNMX.FTZ R101, R148, R101, !PT ;  /* 0x0000006594657209 */ /* 0x000fe20007810000 */
[----:B------:R-:W5:Y:S01]  /*7150*/  MUFU.TANH R32, R32 ;  /* 0x0000002000207308 */ /* 0x000f620000002400 */
[----:B------:R-:W-:Y:S02]  /*7160*/  FMNMX.FTZ R2, R149, R2, !PT ;  /* 0x0000000295027209 */ /* 0x000fe40007810000 */
[----:B------:R-:W-:Y:S02]  /*7170*/  FSEL R189, R28, -INF , P1 ;  /* 0xff8000001cbd7808 */ /* 0x000fe40000800000 */
[----:B------:R-:W-:Y:S02]  /*7180*/  ISETP.GT.AND P1, PT, R0, 0x21, PT ;  /* 0x000000210000780c */ /* 0x000fe40003f24270 */
[----:B------:R-:W-:Y:S02]  /*7190*/  FMNMX.FTZ R2, R150, R2, !PT ;  /* 0x0000000296027209 */ /* 0x000fe40007810000 */
[----:B------:R-:W-:Y:S01]  /*71a0*/  FMNMX.FTZ R101, R151, R101, !PT ;  /* 0x0000006597657209 */ /* 0x000fe20007810000 */
[----:B------:R-:W2:Y:S01]  /*71b0*/  MUFU.TANH R33, R33 ;  /* 0x0000002100217308 */ /* 0x000ea20000002400 */
[----:B------:R-:W-:Y:S02]  /*71c0*/  FSEL R186, R29, -INF , P0 ;  /* 0xff8000001dba7808 */ /* 0x000fe40000000000 */
[----:B------:R-:W-:Y:S02]  /*71d0*/  FSEL R152, R23, -INF , P1 ;  /* 0xff80000017987808 */ /* 0x000fe40000800000 */
[----:B------:R-:W-:Y:S02]  /*71e0*/  ISETP.GT.AND P0, PT, R0, 0x28, PT ;  /* 0x000000280000780c */ /* 0x000fe40003f04270 */
[----:B------:R-:W-:Y:S02]  /*71f0*/  FMNMX.FTZ R101, R153, R101, !PT ;  /* 0x0000006599657209 */ /* 0x000fe40007810000 */
[----:B------:R-:W-:Y:S01]  /*7200*/  FMNMX.FTZ R2, R154, R2, !PT ;  /* 0x000000029a027209 */ /* 0x000fe20007810000 */
[----:B------:R-:W4:Y:S01]  /*7210*/  MUFU.TANH R34, R34 ;  /* 0x0000002200227308 */ /* 0x000f220000002400 */
[----:B---3--:R-:W-:Y:S02]  /*7220*/  FSEL R157, R26, -INF , P0 ;  /* 0xff8000001a9d7808 */ /* 0x008fe40000000000 */
[----:B------:R-:W-:Y:S02]  /*7230*/  ISETP.GT.AND P1, PT, R0, 0x29, PT ;  /* 0x000000290000780c */ /* 0x000fe40003f24270 */
[----:B------:R-:W-:Y:S02]  /*7240*/  FMNMX.FTZ R101, R159, R101, !PT ;  /* 0x000000659f657209 */ /* 0x000fe40007810000 */
[----:B------:R-:W-:Y:S02]  /*7250*/  FMNMX.FTZ R2, R152, R2, !PT ;  /* 0x0000000298027209 */ /* 0x000fe40007810000 */
[----:B------:R-:W-:Y:S01]  /*7260*/  ISETP.GT.AND P0, PT, R0, 0x30, PT ;  /* 0x000000300000780c */ /* 0x000fe20003f04270 */
[----:B------:R-:W3:Y:S01]  /*7270*/  MUFU.TANH R12, R12 ;  /* 0x0000000c000c7308 */ /* 0x000ee20000002400 */
[----:B-1----:R-:W-:Y:S02]  /*7280*/  FSEL R158, R27, -INF , P1 ;  /* 0xff8000001b9e7808 */ /* 0x002fe40000800000 */
[----:B------:R-:W-:Y:S02]  /*7290*/  FMNMX.FTZ R101, R155, R101, !PT ;  /* 0x000000659b657209 */ /* 0x000fe40007810000 */
[----:B------:R-:W-:Y:S02]  /*72a0*/  FMNMX.FTZ R2, R157, R2, !PT ;  /* 0x000000029d027209 */ /* 0x000fe40007810000 */
[----:B--2---:R-:W-:Y:S02]  /*72b0*/  FSEL R184, R30, -INF , P0 ;  /* 0xff8000001eb87808 */ /* 0x004fe40000000000 */
[----:B------:R-:W-:Y:S02]  /*72c0*/  ISETP.GT.AND P1, PT, R0, 0x31, PT ;  /* 0x000000310000780c */ /* 0x000fe40003f24270 */
[----:B------:R-:W-:Y:S02]  /*72d0*/  FMNMX.FTZ R2, R158, R2, !PT ;  /* 0x000000029e027209 */ /* 0x000fe40007810000 */
[----:B------:R-:W-:Y:S02]  /*72e0*/  FMNMX.FTZ R101, R189, R101, !PT ;  /* 0x00000065bd657209 */ /* 0x000fe40007810000 */
[----:B----4-:R-:W-:Y:S02]  /*72f0*/  FSEL R183, R13, -INF , P1 ;  /* 0xff8000000db77808 */ /* 0x010fe40000800000 */
[----:B-----5:R-:W-:Y:S02]  /*7300*/  FSEL R185, R32, -INF , P6 ;  /* 0xff80000020b97808 */ /* 0x020fe40003000000 */
[----:B------:R-:W-:Y:S02]  /*7310*/  ISETP.GT.AND P0, PT, R0, 0x38, PT ;  /* 0x000000380000780c */ /* 0x000fe40003f04270 */
[----:B------:R-:W-:Y:S02]  /*7320*/  FMNMX.FTZ R2, R184, R2, !PT ;  /* 0x00000002b8027209 */ /* 0x000fe40007810000 */
[----:B------:R-:W-:Y:S02]  /*7330*/  FMNMX.FTZ R101, R186, R101, !PT ;  /* 0x00000065ba657209 */ /* 0x000fe40007810000 */
[----:B------:R-:W-:Y:S02]  /*7340*/  FSEL R182, R33, -INF , P5 ;  /* 0xff80000021b67808 */ /* 0x000fe40002800000 */
[----:B------:R-:W-:Y:S02]  /*7350*/  ISETP.GT.AND P1, PT, R0, 0x39, PT ;  /* 0x000000390000780c */ /* 0x000fe40003f24270 */
[----:B------:R-:W-:Y:S02]  /*7360*/  FSEL R187, R34, -INF , P0 ;  /* 0xff80000022bb7808 */ /* 0x000fe40000000000 */
[----:B------:R-:W-:Y:S02]  /*7370*/  FMNMX.FTZ R101, R185, R101, !PT ;  /* 0x00000065b9657209 */ /* 0x000fe40007810000 */
[----:B------:R-:W-:Y:S02]  /*7380*/  FMNMX.FTZ R0, R183, R2, !PT ;  /* 0x00000002b7007209 */ /* 0x000fe40007810000 */
[----:B---3--:R-:W-:Y:S02]  /*7390*/  FSEL R192, R12, -INF , P1 ;  /* 0xff8000000cc07808 */ /* 0x008fe40000800000 */
[----:B------:R-:W-:Y:S02]  /*73a0*/  FMNMX.FTZ R101, R182, R101, !PT ;  /* 0x00000065b6657209 */ /* 0x000fe40007810000 */
[----:B------:R-:W-:Y:S03]  /*73b0*/  FMNMX.FTZ R0, R187, R0, !PT ;  /* 0x00000000bb007209 */ /* 0x000fe60007810000 */
[----:B------:R-:W1:Y:S01]  /*73c0*/  SHFL.BFLY PT, R11, R101, 0x2, 0x1f ;  /* 0x0c401f00650b7f89 */ /* 0x000e6200000e0000 */
[----:B------:R-:W-:Y:S07]  /*73d0*/  FMNMX.FTZ R0, R192, R0, !PT ;  /* 0x00000000c0007209 */ /* 0x000fee0007810000 */
[----:B------:R-:W2:Y:S01]  /*73e0*/  SHFL.BFLY PT, R2, R0, 0x2, 0x1f ;  /* 0x0c401f0000027f89 */ /* 0x000ea200000e0000 */
[----:B-1----:R-:W-:Y:S07]  /*73f0*/  FMNMX.FTZ R101, R101, R11, !PT ;  /* 0x0000000b65657209 */ /* 0x002fee0007810000 */
[----:B------:R-:W1:Y:S01]  /*7400*/  SHFL.BFLY PT, R11, R101, 0x1, 0x1f ;  /* 0x0c201f00650b7f89 */ /* 0x000e6200000e0000 */
[----:B--2---:R-:W-:Y:S07]  /*7410*/  FMNMX.FTZ R0, R0, R2, !PT ;  /* 0x0000000200007209 */ /* 0x004fee0007810000 */
[----:B------:R-:W2:Y:S01]  /*7420*/  SHFL.BFLY PT, R100, R0, 0x1, 0x1f ;  /* 0x0c201f0000647f89 */ /* 0x000ea200000e0000 */
[----:B-1----:R-:W-:Y:S04]  /*7430*/  FMNMX.FTZ R101, R101, R11, !PT ;  /* 0x0000000b65657209 */ /* 0x002fe80007810000 */
[C---:B------:R-:W-:Y:S01]  /*7440*/  FSETP.NEU.FTZ.AND P1, PT, R101.reuse, -INF , PT ;  /* 0xff8000006500780b */ /* 0x040fe20003f3d000 */
[C---:B------:R-:W-:Y:S01]  /*7450*/  FMUL.FTZ R141, R101.reuse, c[0x0][0x2d0] ;  /* 0x0000b400658d7a20 */ /* 0x040fe20000410000 */
[----:B--2---:R-:W-:Y:S02]  /*7460*/  FMNMX.FTZ R100, R0, R100, !PT ;  /* 0x0000006400647209 */ /* 0x004fe40007810000 */
[----:B------:R-:W-:Y:S02]  /*7470*/  FSEL R2, R101, RZ, P1 ;  /* 0x000000ff65027208 */ /* 0x000fe40000800000 */
[C---:B------:R-:W-:Y:S01]  /*7480*/  FSETP.NEU.FTZ.AND P0, PT, R100.reuse, -INF , PT ;  /* 0xff8000006400780b */ /* 0x040fe20003f1d000 */
[----:B------:R-:W-:Y:S01]  /*7490*/  FMUL.FTZ R142, R100, c[0x0][0x2d0] ;  /* 0x0000b400648e7a20 */ /* 0x000fe20000410000 */
[----:B------:R-:W-:Y:S01]  /*74a0*/  FSEL R141, R141, RZ, P1 ;  /* 0x000000ff8d8d7208 */ /* 0x000fe20000800000 */
[----:B------:R-:W-:Y:S01]  /*74b0*/  FADD.FTZ R2, -R2, R102 ;  /* 0x0000006602027221 */ /* 0x000fe20000010100 */
[----:B------:R-:W-:Y:S02]  /*74c0*/  FSEL R0, R100, RZ, P0 ;  /* 0x000000ff64007208 */ /* 0x000fe40000000000 */
[----:B------:R-:W-:Y:S01]  /*74d0*/  IADD3 R102, R170, R160, RZ ;  /* 0x000000a0aa667210 */ /* 0x000fe20007ffe0ff */
[----:B------:R-:W-:Y:S01]  /*74e0*/  FMUL.FTZ R2, R2, c[0x0][0x2d0] ;  /* 0x0000b40002027a20 */ /* 0x000fe20000410000 */
[----:B------:R-:W-:Y:S01]  /*74f0*/  FSEL R142, R142, RZ, P0 ;  /* 0x000000ff8e8e7208 */ /* 0x000fe20000000000 */
[----:B------:R-:W-:Y:S01]  /*7500*/  FADD.FTZ R0, -R0, R103 ;  /* 0x0000006700007221 */ /* 0x000fe20000010100 */
[----:B------:R-:W-:Y:S01]  /*7510*/  IADD3 R140, R168, R102, RZ ;  /* 0x00000066a88c7210 */ /* 0x000fe20007ffe0ff */
[----:B------:R-:W1:Y:S01]  /*7520*/  LDSM.16.MT88.4 R12, [R102] ;  /* 0x00000000660c783b */ /* 0x000e620000004200 */
[--C-:B------:R-:W-:Y:S01]  /*7530*/  FFMA.FTZ R4, R4, c[0x0][0x2d0], -R141.reuse ;  /* 0x0000b40004047a23 */ /* 0x100fe2000001088d */
[----:B------:R-:W2:Y:S01]  /*7540*/  MUFU.EX2 R2, R2 ;  /* 0x0000000200027308 */ /* 0x000ea20000000800 */
[----:B------:R-:W-:Y:S01]  /*7550*/  FMUL.FTZ R0, R0, c[0x0][0x2d0] ;  /* 0x0000b40000007a20 */ /* 0x000fe20000410000 */
[----:B------:R-:W-:Y:S01]  /*7560*/  ISETP.GE.AND P1, PT, R199, 0x1, PT ;  /* 0x00000001c700780c */ /* 0x000fe20003f26270 */
[--C-:B------:R-:W-:Y:S02]  /*7570*/  FFMA.FTZ R3, R3, c[0x0][0x2d0], -R141.reuse ;  /* 0x0000b40003037a23 */ /* 0x100fe4000001088d */
[--C-:B------:R-:W-:Y:S01]  /*7580*/  FFMA.FTZ R6, R6, c[0x0][0x2d0], -R141.reuse ;  /* 0x0000b40006067a23 */ /* 0x100fe2000001088d */
[----:B------:R-:W3:Y:S01]  /*7590*/  LDSM.16.MT88.4 R20, [R140] ;  /* 0x000000008c14783b */ /* 0x000ee20000004200 */
[--C-:B------:R-:W-:Y:S02]  /*75a0*/  FFMA.FTZ R5, R5, c[0x0][0x2d0], -R141.reuse ;  /* 0x0000b40005057a23 */ /* 0x100fe4000001088d */
[--C-:B------:R-:W-:Y:S01]  /*75b0*/  FFMA.FTZ R9, R9, c[0x0][0x2d0], -R142.reuse ;  /* 0x0000b40009097a23 */ /* 0x100fe2000001088e */
[----:B------:R4:W-:Y:S01]  /*75c0*/  MUFU.EX2 R191, R4 ;  /* 0x0000000400bf7308 */ /* 0x0009e20000000800 */
[--C-:B------:R-:W-:Y:S02]  /*75d0*/  FFMA.FTZ R8, R8, c[0x0][0x2d0], -R142.reuse ;  /* 0x0000b40008087a23 */ /* 0x100fe4000001088e */
[--C-:B------:R-:W-:Y:S02]  /*75e0*/  FFMA.FTZ R7, R7, c[0x0][0x2d0], -R142.reuse ;  /* 0x0000b40007077a23 */ /* 0x100fe4000001088e */
[--C-:B------:R-:W-:Y:S05]  /*75f0*/  FFMA.FTZ R10, R10, c[0x0][0x2d0], -R142.reuse ;  /* 0x0000b4000a0a7a23 */ /* 0x100fea000001088e */
[----:B------:R-:W5:Y:S01]  /*7600*/  MUFU.EX2 R190, R3 ;  /* 0x0000000300be7308 */ /* 0x000f620000000800 */
[C---:B--2---:R-:W-:Y:S02]  /*7610*/  FMUL.FTZ R17, R2.reuse, R117 ;  /* 0x0000007502117220 */ /* 0x044fe40000410000 */
[C---:B------:R-:W-:Y:S02]  /*7620*/  FMUL.FTZ R16, R2.reuse, R116 ;  /* 0x0000007402107220 */ /* 0x040fe40000410000 */
[C---:B------:R-:W-:Y:S05]  /*7630*/  FMUL.FTZ R24, R2.reuse, R124 ;  /* 0x0000007c02187220 */ /* 0x040fea0000410000 */
[----:B------:R-:W-:Y:S01]  /*7640*/  MUFU.EX2 R198, R6 ;  /* 0x0000000600c67308 */ /* 0x000fe20000000800 */
[C---:B------:R-:W-:Y:S02]  /*7650*/  FMUL.FTZ R25, R2.reuse, R125 ;  /* 0x0000007d02197220 */ /* 0x040fe40000410000 */
[C---:B------:R-:W-:Y:S02]  /*7660*/  FMUL.FTZ R32, R2.reuse, R132 ;  /* 0x0000008402207220 */ /* 0x040fe40000410000 */
[C---:B----4-:R-:W-:Y:S02]  /*7670*/  FMUL.FTZ R4, R2.reuse, R104 ;  /* 0x0000006802047220 */ /* 0x050fe40000410000 */
[C---:B------:R-:W-:Y:S02]  /*7680*/  FMUL.FTZ R33, R2.reuse, R133 ;  /* 0x0000008502217220 */ /* 0x040fe40000410000 */
[C---:B------:R-:W-:Y:S01]  /*7690*/  FMUL.FTZ R36, R2.reuse, R36 ;  /* 0x0000002402247220 */ /* 0x040fe20000410000 */
[----:B------:R-:W2:Y:S01]  /*76a0*/  MUFU.EX2 R197, R5 ;  /* 0x0000000500c57308 */ /* 0x000ea20000000800 */
[C---:B------:R-:W-:Y:S02]  /*76b0*/  FMUL.FTZ R37, R2.reuse, R37 ;  /* 0x0000002502257220 */ /* 0x040fe40000410000 */
[----:B------:R-:W-:Y:S01]  /*76c0*/  FMUL.FTZ R40, R2, R40 ;  /* 0x0000002802287220 */ /* 0x000fe20000410000 */
[----:B-----5:R-:W-:Y:S01]  /*76d0*/  F2FP.PACK_AB R136, R190, R191 ;  /* 0x000000bfbe88723e */ /* 0x020fe200000000ff */
[C---:B------:R-:W-:Y:S01]  /*76e0*/  FMUL.FTZ R41, R2.reuse, R41 ;  /* 0x0000002902297220 */ /* 0x040fe20000410000 */
[----:B------:R-:W-:Y:S01]  /*76f0*/  IADD3 R3, R171, R160, RZ ;  /* 0x000000a0ab037210 */ /* 0x000fe20007ffe0ff */
[C---:B------:R-:W-:Y:S02]  /*7700*/  FMUL.FTZ R44, R2.reuse, R44 ;  /* 0x0000002c022c7220 */ /* 0x040fe40000410000 */
[----:B------:R-:W-:Y:S01]  /*7710*/  FMUL.FTZ R45, R2, R45 ;  /* 0x0000002d022d7220 */ /* 0x000fe20000410000 */
[----:B------:R4:W-:Y:S01]  /*7720*/  MUFU.EX2 R188, R9 ;  /* 0x0000000900bc7308 */ /* 0x0009e20000000800 */
[----:B------:R-:W5:Y:S01]  /*7730*/  LDSM.16.MT88.4 R28, [R3] ;  /* 0x00000000031c783b */ /* 0x000f620000004200 */
[----:B------:R-:W-:Y:S01]  /*7740*/  IADD3 R103, R168, R3, RZ ;  /* 0x00000003a8677210 */ /* 0x000fe20007ffe0ff */
[C---:B------:R-:W-:Y:S02]  /*7750*/  FMUL.FTZ R48, R2.reuse, R48 ;  /* 0x0000003002307220 */ /* 0x040fe40000410000 */
[C---:B------:R-:W-:Y:S02]  /*7760*/  FMUL.FTZ R49, R2.reuse, R49 ;  /* 0x0000003102317220 */ /* 0x040fe40000410000 */
[C---:B------:R-:W-:Y:S02]  /*7770*/  FMUL.FTZ R52, R2.reuse, R52 ;  /* 0x0000003402347220 */ /* 0x040fe40000410000 */
[C---:B------:R-:W-:Y:S01]  /*7780*/  FMUL.FTZ R53, R2.reuse, R53 ;  /* 0x0000003502357220 */ /* 0x040fe20000410000 */
[----:B------:R-:W1:Y:S01]  /*7790*/  MUFU.EX2 R196, R8 ;  /* 0x0000000800c47308 */ /* 0x000e620000000800 */
[C---:B------:R-:W-:Y:S02]  /*77a0*/  FMUL.FTZ R56, R2.reuse, R56 ;  /* 0x0000003802387220 */ /* 0x040fe40000410000 */
[C---:B------:R-:W-:Y:S01]  /*77b0*/  FMUL.FTZ R57, R2.reuse, R57 ;  /* 0x0000003902397220 */ /* 0x040fe20000410000 */
[----:B--2---:R-:W-:Y:S01]  /*77c0*/  F2FP.PACK_AB R138, R197, R198 ;  /* 0x000000c6c58a723e */ /* 0x004fe200000000ff */
[C---:B------:R-:W-:Y:S02]  /*77d0*/  FMUL.FTZ R5, R2.reuse, R105 ;  /* 0x0000006902057220 */ /* 0x040fe40000410000 */
[C---:B------:R-:W-:Y:S02]  /*77e0*/  FMUL.FTZ R60, R2.reuse, R60 ;  /* 0x0000003c023c7220 */ /* 0x040fe40000410000 */
[C---:B------:R-:W-:Y:S01]  /*77f0*/  FMUL.FTZ R61, R2.reuse, R61 ;  /* 0x0000003d023d7220 */ /* 0x040fe20000410000 */
        /* <DEDUP_REMOVED lines=9> */
[----:B-1----:R-:W-:Y:S01]  /*7890*/  F2FP.PACK_AB R137, R196, R188 ;  /* 0x000000bcc489723e */ /* 0x002fe200000000ff */
        /* <DEDUP_REMOVED lines=12> */
[C---:B------:R-:W-:Y:S02]  /*7960*/  FMUL.FTZ R93, R2.reuse, R93 ;  /* 0x0000005d025d7220 */ /* 0x040fe40000410000 */
[C---:B------:R-:W-:Y:S02]  /*7970*/  FMUL.FTZ R96, R2.reuse, R96 ;  /* 0x0000006002607220 */ /* 0x040fe40000410000 */
[----:B------:R-:W-:Y:S02]  /*7980*/  FMUL.FTZ R97, R2, R97 ;  /* 0x0000006102617220 */ /* 0x000fe40000410000 */
[--C-:B------:R-:W-:Y:S02]  /*7990*/  FFMA.FTZ R116, R153, c[0x0][0x2d0], -R141.reuse ;  /* 0x0000b40099747a23 */ /* 0x100fe4000001088d */
[C---:B-1----:R-:W-:Y:S02]  /*79a0*/  FMUL.FTZ R6, R0.reuse, R106 ;  /* 0x0000006a00067220 */ /* 0x042fe40000410000 */
[----:B------:R1:W-:Y:S01]  /*79b0*/  MUFU.EX2 R153, R116 ;  /* 0x0000007400997308 */ /* 0x0003e20000000800 */
[C---:B------:R-:W-:Y:S02]  /*79c0*/  FMUL.FTZ R7, R0.reuse, R107 ;  /* 0x0000006b00077220 */ /* 0x040fe40000410000 */
[----:B------:R-:W2:Y:S01]  /*79d0*/  LDSM.16.MT88.4 R104, [R103] ;  /* 0x000000006768783b */ /* 0x000ea20000004200 */
[C---:B------:R-:W-:Y:S02]  /*79e0*/  FMUL.FTZ R10, R0.reuse, R110 ;  /* 0x0000006e000a7220 */ /* 0x040fe40000410000 */
[C---:B------:R-:W-:Y:S02]  /*79f0*/  FMUL.FTZ R11, R0.reuse, R111 ;  /* 0x0000006f000b7220 */ /* 0x040fe40000410000 */
[C---:B------:R-:W-:Y:S03]  /*7a00*/  HMMA.16816.F32 R4, R136.reuse, R12, R4 ;  /* 0x0000000c8804723c */ /* 0x040fe60000001804 */
[----:B------:R-:W4:Y:S02]  /*7a10*/  LDSM.16.MT88.4 R108, [R102+0x2000] ;  /* 0x00200000666c783b */ /* 0x000f240000004200 */
[----:B------:R-:W-:Y:S02]  /*7a20*/  FMUL.FTZ R18, R0, R118 ;  /* 0x0000007600127220 */ /* 0x000fe40000410000 */
[C---:B------:R-:W-:Y:S01]  /*7a30*/  FMUL.FTZ R13, R2.reuse, R113 ;  /* 0x00000071020d7220 */ /* 0x040fe20000410000 */
[C---:B------:R-:W-:Y:S04]  /*7a40*/  HMMA.16816.F32 R8, R136.reuse, R14, R8 ;  /* 0x0000000e8808723c */ /* 0x040fe80000001808 */
[----:B------:R-:W-:Y:S02]  /*7a50*/  FMUL.FTZ R12, R2, R112 ;  /* 0x00000070020c7220 */ /* 0x000fe40000410000 */
[C---:B------:R-:W-:Y:S02]  /*7a60*/  FMUL.FTZ R19, R0.reuse, R119 ;  /* 0x0000007700137220 */ /* 0x040fe40000410000 */
[C---:B------:R-:W-:Y:S04]  /*7a70*/  FMUL.FTZ R14, R0.reuse, R114 ;  /* 0x00000072000e7220 */ /* 0x040fe80000410000 */
[C---:B------:R-:W-:Y:S02]  /*7a80*/  FMUL.FTZ R15, R0.reuse, R115 ;  /* 0x00000073000f7220 */ /* 0x040fe40000410000 */
[C---:B------:R-:W-:Y:S02]  /*7a90*/  FMUL.FTZ R26, R0.reuse, R126 ;  /* 0x0000007e001a7220 */ /* 0x040fe40000410000 */
[C---:B------:R-:W-:Y:S02]  /*7aa0*/  FMUL.FTZ R27, R0.reuse, R127 ;  /* 0x0000007f001b7220 */ /* 0x040fe40000410000 */
[----:B------:R-:W-:Y:S01]  /*7ab0*/  LDSM.16.MT88.4 R124, [R3+0x1800] ;  /* 0x00180000037c783b */ /* 0x000fe20000004200 */
[C---:B---3--:R-:W-:Y:S03]  /*7ac0*/  HMMA.16816.F32 R12, R136.reuse, R20, R12 ;  /* 0x00000014880c723c */ /* 0x048fe6000000180c */
[C---:B------:R-:W-:Y:S02]  /*7ad0*/  FMUL.FTZ R34, R0.reuse, R134 ;  /* 0x0000008600227220 */ /* 0x040fe40000410000 */
[----:B------:R-:W-:Y:S02]  /*7ae0*/  FMUL.FTZ R35, R0, R135 ;  /* 0x0000008700237220 */ /* 0x000fe40000410000 */
[----:B------:R-:W-:Y:S01]  /*7af0*/  LDSM.16.MT88.4 R132, [R103+0x1800] ;  /* 0x001800006784783b */ /* 0x000fe20000004200 */
[C---:B------:R-:W-:Y:S04]  /*7b00*/  HMMA.16816.F32 R16, R136.reuse, R22, R16 ;  /* 0x000000168810723c */ /* 0x040fe80000001810 */
[C---:B------:R-:W-:Y:S02]  /*7b10*/  FMUL.FTZ R20, R2.reuse, R120 ;  /* 0x0000007802147220 */ /* 0x040fe40000410000 */
[----:B------:R-:W-:Y:S02]  /*7b20*/  FMUL.FTZ R21, R2, R121 ;  /* 0x0000007902157220 */ /* 0x000fe40000410000 */
[C---:B------:R-:W-:Y:S04]  /*7b30*/  FMUL.FTZ R22, R0.reuse, R122 ;  /* 0x0000007a00167220 */ /* 0x040fe80000410000 */
[----:B------:R-:W-:Y:S02]  /*7b40*/  FMUL.FTZ R23, R0, R123 ;  /* 0x0000007b00177220 */ /* 0x000fe40000410000 */
[--C-:B------:R-:W-:Y:S02]  /*7b50*/  FFMA.FTZ R120, R186, c[0x0][0x2d0], -R141.reuse ;  /* 0x0000b400ba787a23 */ /* 0x100fe4000001088d */
[--C-:B------:R-:W-:Y:S02]  /*7b60*/  FFMA.FTZ R121, R185, c[0x0][0x2d0], -R141.reuse ;  /* 0x0000b400b9797a23 */ /* 0x100fe4000001088d */
[C---:B------:R-:W-:Y:S01]  /*7b70*/  FMUL.FTZ R38, R0.reuse, R38 ;  /* 0x0000002600267220 */ /* 0x040fe20000410000 */
[C---:B-----5:R-:W-:Y:S03]  /*7b80*/  HMMA.16816.F32 R20, R136.reuse, R28, R20 ;  /* 0x0000001c8814723c */ /* 0x060fe60000001814 */
[C---:B------:R-:W-:Y:S02]  /*7b90*/  FMUL.FTZ R39, R0.reuse, R39 ;  /* 0x0000002700277220 */ /* 0x040fe40000410000 */
        /* <DEDUP_REMOVED lines=9> */
[C---:B------:R-:W-:Y:S01]  /*7c30*/  FMUL.FTZ R50, R0.reuse, R50 ;  /* 0x0000003200327220 */ /* 0x040fe20000410000 */
[C---:B--2---:R-:W-:Y:S03]  /*7c40*/  HMMA.16816.F32 R28, R136.reuse, R104, R28 ;  /* 0x00000068881c723c */ /* 0x044fe6000000181c */
[C---:B------:R-:W-:Y:S02]  /*7c50*/  FMUL.FTZ R51, R0.reuse, R51 ;  /* 0x0000003300337220 */ /* 0x040fe40000410000 */
[C---:B------:R-:W-:Y:S02]  /*7c60*/  FMUL.FTZ R54, R0.reuse, R54 ;  /* 0x0000003600367220 */ /* 0x040fe40000410000 */
[C---:B------:R-:W-:Y:S01]  /*7c70*/  FMUL.FTZ R55, R0.reuse, R55 ;  /* 0x0000003700377220 */ /* 0x040fe20000410000 */
[C---:B------:R-:W-:Y:S01]  /*7c80*/  HMMA.16816.F32 R32, R136.reuse, R106, R32 ;  /* 0x0000006a8820723c */ /* 0x040fe20000001820 */
[----:B------:R-:W2:Y:S03]  /*7c90*/  LDSM.16.MT88.4 R104, [R140+0x2000] ;  /* 0x002000008c68783b */ /* 0x000ea60000004200 */
[C---:B------:R-:W-:Y:S02]  /*7ca0*/  FMUL.FTZ R58, R0.reuse, R58 ;  /* 0x0000003a003a7220 */ /* 0x040fe40000410000 */
[C---:B------:R-:W-:Y:S02]  /*7cb0*/  FMUL.FTZ R59, R0.reuse, R59 ;  /* 0x0000003b003b7220 */ /* 0x040fe40000410000 */
[C---:B----4-:R-:W-:Y:S04]  /*7cc0*/  HMMA.16816.F32 R36, R136.reuse, R108, R36 ;  /* 0x0000006c8824723c */ /* 0x050fe80000001824 */
[C---:B------:R-:W-:Y:S02]  /*7cd0*/  FMUL.FTZ R62, R0.reuse, R62 ;  /* 0x0000003e003e7220 */ /* 0x040fe40000410000 */
[C---:B------:R-:W-:Y:S02]  /*7ce0*/  FMUL.FTZ R63, R0.reuse, R63 ;  /* 0x0000003f003f7220 */ /* 0x040fe40000410000 */
[C---:B------:R-:W-:Y:S01]  /*7cf0*/  HMMA.16816.F32 R40, R136.reuse, R110, R40 ;  /* 0x0000006e8828723c */ /* 0x040fe20000001828 */
[----:B------:R-:W3:Y:S03]  /*7d00*/  LDSM.16.MT88.4 R108, [R3+0x2000] ;  /* 0x00200000036c783b */ /* 0x000ee60000004200 */
        /* <DEDUP_REMOVED lines=17> */
[----:B------:R-:W-:Y:S02]  /*7e20*/  FFMA.FTZ R112, R143, c[0x0][0x2d0], -R141 ;  /* 0x0000b4008f707a23 */ /* 0x000fe4000001088d */
[C---:B---3--:R-:W-:Y:S02]  /*7e30*/  HMMA.16816.F32 R52, R136.reuse, R108, R52 ;  /* 0x0000006c8834723c */ /* 0x048fe40000001834 */
[----:B------:R3:W4:Y:S02]  /*7e40*/  MUFU.EX2 R180, R112 ;  /* 0x0000007000b47308 */ /* 0x0007240000000800 */
[C---:B------:R-:W-:Y:S02]  /*7e50*/  FMUL.FTZ R94, R0.reuse, R94 ;  /* 0x0000005e005e7220 */ /* 0x040fe40000410000 */
[C---:B------:R-:W-:Y:S02]  /*7e60*/  FMUL.FTZ R95, R0.reuse, R95 ;  /* 0x0000005f005f7220 */ /* 0x040fe40000410000 */
[C---:B------:R-:W-:Y:S01]  /*7e70*/  HMMA.16816.F32 R56, R136.reuse, R110, R56 ;  /* 0x0000006e8838723c */ /* 0x040fe20000001838 */
[----:B------:R-:W5:Y:S03]  /*7e80*/  LDSM.16.MT88.4 R108, [R102+0x4000] ;  /* 0x00400000666c783b */ /* 0x000f660000004200 */
[C---:B------:R-:W-:Y:S02]  /*7e90*/  FMUL.FTZ R98, R0.reuse, R98 ;  /* 0x0000006200627220 */ /* 0x040fe40000410000 */
[----:B------:R-:W-:Y:S02]  /*7ea0*/  FMUL.FTZ R99, R0, R99 ;  /* 0x0000006300637220 */ /* 0x000fe40000410000 */
[----:B-1----:R-:W-:Y:S04]  /*7eb0*/  FFMA.FTZ R116, R154, c[0x0][0x2d0], -R142 ;  /* 0x0000b4009a747a23 */ /* 0x002fe8000001088e */
[----:B------:R-:W-:Y:S02]  /*7ec0*/  FFMA.FTZ R2, R2, R203, R191 ;  /* 0x000000cb02027223 */ /* 0x000fe400000100bf */
[----:B------:R-:W-:Y:S02]  /*7ed0*/  FFMA.FTZ R0, R0, R204, R188 ;  /* 0x000000cc00007223 */ /* 0x000fe400000100bc */
[----:B------:R-:W-:Y:S02]  /*7ee0*/  FADD.FTZ R2, R190, R2 ;  /* 0x00000002be027221 */ /* 0x000fe40000010000 */
[----:B---3--:R-:W-:Y:S02]  /*7ef0*/  FFMA.FTZ R112, R145, c[0x0][0x2d0], -R142 ;  /* 0x0000b40091707a23 */ /* 0x008fe4000001088e */
[----:B------:R-:W-:Y:S02]  /*7f00*/  FADD.FTZ R0, R196, R0 ;  /* 0x00000000c4007221 */ /* 0x000fe40000010000 */
[----:B------:R1:W3:Y:S01]  /*7f10*/  MUFU.EX2 R178, R112 ;  /* 0x0000007000b27308 */ /* 0x0002e20000000800 */
[----:B------:R-:W-:Y:S01]  /*7f20*/  FADD.FTZ R2, R198, R2 ;  /* 0x00000002c6027221 */ /* 0x000fe20000010000 */
[C---:B--2---:R-:W-:Y:S03]  /*7f30*/  HMMA.16816.F32 R60, R136.reuse, R104, R60 ;  /* 0x00000068883c723c */ /* 0x044fe6000000183c */
[----:B------:R-:W-:Y:S02]  /*7f40*/  FADD.FTZ R0, R195, R0 ;  /* 0x00000000c3007221 */ /* 0x000fe40000010000 */
[----:B------:R-:W-:Y:S02]  /*7f50*/  FADD.FTZ R2, R197, R2 ;  /* 0x00000002c5027221 */ /* 0x000fe40000010000 */
[----:B------:R-:W-:Y:S01]  /*7f60*/  FADD.FTZ R0, R194, R0 ;  /* 0x00000000c2007221 */ /* 0x000fe20000010000 */
[C---:B------:R-:W-:Y:S01]  /*7f70*/  HMMA.16816.F32 R64, R136.reuse, R106, R64 ;  /* 0x0000006a8840723c */ /* 0x040fe20000001840 */
[----:B------:R-:W2:Y:S03]  /*7f80*/  LDSM.16.MT88.4 R104, [R140+0x4000] ;  /* 0x004000008c68783b */ /* 0x000ea60000004200 */
[----:B----4-:R-:W-:Y:S04]  /*7f90*/  FADD.FTZ R2, R180, R2 ;  /* 0x00000002b4027221 */ /* 0x010fe80000010000 */
[C---:B-----5:R-:W-:Y:S04]  /*7fa0*/  HMMA.16816.F32 R68, R136.reuse, R108, R68 ;  /* 0x0000006c8844723c */ /* 0x060fe80000001844 */
[----:B-1----:R-:W-:Y:S02]  /*7fb0*/  FFMA.FTZ R112, R146, c[0x0][0x2d0], -R142 ;  /* 0x0000b40092707a23 */ /* 0x002fe4000001088e */
[----:B------:R-:W-:Y:S02]  /*7fc0*/  MUFU.EX2 R146, R121 ;  /* 0x0000007900927308 */ /* 0x000fe40000000800 */
[C---:B------:R-:W-:Y:S01]  /*7fd0*/  HMMA.16816.F32 R72, R136.reuse, R110, R72 ;  /* 0x0000006e8848723c */ /* 0x040fe20000001848 */
[----:B------:R-:W1:Y:S03]  /*7fe0*/  LDSM.16.MT88.4 R108, [R3+0x4000] ;  /* 0x00400000036c783b */ /* 0x000e660000004200 */
[----:B---3--:R-:W-:Y:S04]  /*7ff0*/  FADD.FTZ R0, R178, R0 ;  /* 0x00000000b2007221 */ /* 0x008fe80000010000 */
[----:B------:R3:W4:Y:S01]  /*8000*/  MUFU.EX2 R177, R112 ;  /* 0x0000007000b17308 */ /* 0x0007220000000800 */
[C---:B--2---:R-:W-:Y:S07]  /*8010*/  HMMA.16816.F32 R76, R136.reuse, R104, R76 ;  /* 0x00000068884c723c */ /* 0x044fee000000184c */
[--C-:B------:R-:W-:Y:S01]  /*8020*/  FFMA.FTZ R104, R144, c[0x0][0x2d0], -R141.reuse ;  /* 0x0000b40090687a23 */ /* 0x100fe2000001088d */
[C---:B------:R-:W-:Y:S01]  /*8030*/  HMMA.16816.F32 R80, R136.reuse, R106, R80 ;  /* 0x0000006a8850723c */ /* 0x040fe20000001850 */
[----:B---3--:R-:W-:Y:S02]  /*8040*/  LDSM.16.MT88.4 R112, [R140+0x800] ;  /* 0x000800008c70783b */ /* 0x008fe40000004200 */
[----:B------:R2:W3:Y:S01]  /*8050*/  MUFU.EX2 R179, R104 ;  /* 0x0000006800b37308 */ /* 0x0004e20000000800 */
[----:B----4-:R-:W-:Y:S04]  /*8060*/  FADD.FTZ R0, R177, R0 ;  /* 0x00000000b1007221 */ /* 0x010fe80000010000 */
[C---:B-1----:R-:W-:Y:S07]  /*8070*/  HMMA.16816.F32 R84, R136.reuse, R108, R84 ;  /* 0x0000006c8854723c */ /* 0x042fee0000001854 */
[--C-:B------:R-:W-:Y:S01]  /*8080*/  FFMA.FTZ R108, R147, c[0x0][0x2d0], -R141.reuse ;  /* 0x0000b400936c7a23 */ /* 0x100fe2000001088d */
[C---:B------:R-:W-:Y:S01]  /*8090*/  HMMA.16816.F32 R88, R136.reuse, R110, R88 ;  /* 0x0000006e8858723c */ /* 0x040fe20000001858 */
[----:B------:R1:W-:Y:S01]  /*80a0*/  MUFU.EX2 R147, R120 ;  /* 0x0000007800937308 */ /* 0x0003e20000000800 */
[----:B--2---:R-:W2:Y:S09]  /*80b0*/  LDSM.16.MT88.4 R104, [R103+0x4000] ;  /* 0x004000006768783b */ /* 0x004eb20000004200 */
[----:B------:R4:W5:Y:S01]  /*80c0*/  MUFU.EX2 R176, R108 ;  /* 0x0000006c00b07308 */ /* 0x0009620000000800 */
[----:B---3--:R-:W-:Y:S01]  /*80d0*/  FADD.FTZ R2, R179, R2 ;  /* 0x00000002b3027221 */ /* 0x008fe20000010000 */
[----:B-1----:R-:W-:Y:S01]  /*80e0*/  LDSM.16.MT88.4 R120, [R140+0x1800] ;  /* 0x001800008c78783b */ /* 0x002fe20000004200 */
[--C-:B----4-:R-:W-:Y:S02]  /*80f0*/  FFMA.FTZ R108, R148, c[0x0][0x2d0], -R141.reuse ;  /* 0x0000b400946c7a23 */ /* 0x110fe4000001088d */
[----:B-----5:R-:W-:Y:S05]  /*8100*/  FADD.FTZ R2, R176, R2 ;  /* 0x00000002b0027221 */ /* 0x020fea0000010000 */
[----:B------:R1:W3:Y:S01]  /*8110*/  MUFU.EX2 R175, R108 ;  /* 0x0000006c00af7308 */ /* 0x0002e20000000800 */
[C---:B--2---:R-:W-:Y:S07]  /*8120*/  HMMA.16816.F32 R92, R136.reuse, R104, R92 ;  /* 0x00000068885c723c */ /* 0x044fee000000185c */
[----:B------:R-:W-:Y:S01]  /*8130*/  FFMA.FTZ R104, R149, c[0x0][0x2d0], -R142 ;  /* 0x0000b40095687a23 */ /* 0x000fe2000001088e */
[----:B------:R-:W-:Y:S03]  /*8140*/  HMMA.16816.F32 R96, R136, R106, R96 ;  /* 0x0000006a8860723c */ /* 0x000fe60000001860 */
[----:B------:R2:W4:Y:S01]  /*8150*/  MUFU.EX2 R174, R104 ;  /* 0x0000006800ae7308 */ /* 0x0005220000000800 */
[----:B------:R-:W-:Y:S01]  /*8160*/  F2FP.PACK_AB R105, R177, R178 ;  /* 0x000000b2b169723e */ /* 0x000fe200000000ff */
[----:B-1----:R-:W1:Y:S01]  /*8170*/  LDSM.16.MT88.4 R108, [R102+0x800] ;  /* 0x00080000666c783b */ /* 0x002e620000004200 */
[C---:B---3--:R-:W-:Y:S01]  /*8180*/  FADD.FTZ R2, R175.reuse, R2 ;  /* 0x00000002af027221 */ /* 0x048fe20000010000 */
[----:B------:R-:W-:Y:S01]  /*8190*/  F2FP.PACK_AB R106, R175, R176 ;  /* 0x000000b0af6a723e */ /* 0x000fe200000000ff */
[----:B--2---:R-:W-:Y:S04]  /*81a0*/  FFMA.FTZ R104, R150, c[0x0][0x2d0], -R142 ;  /* 0x0000b40096687a23 */ /* 0x004fe8000001088e */
[----:B----4-:R-:W-:Y:S01]  /*81b0*/  FADD.FTZ R0, R174, R0 ;  /* 0x00000000ae007221 */ /* 0x010fe20000010000 */
[----:B------:R2:W3:Y:S02]  /*81c0*/  MUFU.EX2 R160, R104 ;  /* 0x0000006800a07308 */ /* 0x0004e40000000800 */
[----:B--2---:R-:W-:Y:S01]  /*81d0*/  F2FP.PACK_AB R104, R179, R180 ;  /* 0x000000b4b368723e */ /* 0x004fe200000000ff */
[C---:B---3--:R-:W-:Y:S01]  /*81e0*/  FADD.FTZ R0, R160.reuse, R0 ;  /* 0x00000000a0007221 */ /* 0x048fe20000010000 */
[----:B------:R-:W-:Y:S07]  /*81f0*/  F2FP.PACK_AB R107, R160, R174 ;  /* 0x000000aea06b723e */ /* 0x000fee00000000ff */
        /* <DEDUP_REMOVED lines=27> */
[C---:B--2---:R-:W-:Y:S07]  /*83b0*/  HMMA.16816.F32 R76, R104.reuse, R112, R76 ;  /* 0x00000070684c723c */ /* 0x044fee000000184c */
[--C-:B------:R-:W-:Y:S01]  /*83c0*/  FFMA.FTZ R112, R151, c[0x0][0x2d0], -R141.reuse ;  /* 0x0000b40097707a23 */ /* 0x100fe2000001088d */
[C---:B------:R-:W-:Y:S01]  /*83d0*/  HMMA.16816.F32 R80, R104.reuse, R114, R80 ;  /* 0x000000726850723c */ /* 0x040fe20000001850 */
[----:B------:R2:W3:Y:S10]  /*83e0*/  MUFU.EX2 R151, R116 ;  /* 0x0000007400977308 */ /* 0x0004f40000000800 */
[----:B------:R4:W5:Y:S01]  /*83f0*/  MUFU.EX2 R156, R112 ;  /* 0x00000070009c7308 */ /* 0x0009620000000800 */
[C---:B-1----:R-:W-:Y:S03]  /*8400*/  HMMA.16816.F32 R84, R104.reuse, R108, R84 ;  /* 0x0000006c6854723c */ /* 0x042fe60000001854 */
[----:B--2---:R-:W-:Y:S02]  /*8410*/  FFMA.FTZ R116, R152, c[0x0][0x2d0], -R142 ;  /* 0x0000b40098747a23 */ /* 0x004fe4000001088e */
[----:B---3--:R-:W-:Y:S04]  /*8420*/  FADD.FTZ R0, R151, R0 ;  /* 0x0000000097007221 */ /* 0x008fe80000010000 */
[----:B------:R1:W2:Y:S01]  /*8430*/  MUFU.EX2 R152, R116 ;  /* 0x0000007400987308 */ /* 0x0002a20000000800 */
[C---:B------:R-:W-:Y:S01]  /*8440*/  HMMA.16816.F32 R88, R104.reuse, R110, R88 ;  /* 0x0000006e6858723c */ /* 0x040fe20000001858 */
[----:B----4-:R-:W3:Y:S02]  /*8450*/  LDSM.16.MT88.4 R112, [R103+0x4800] ;  /* 0x004800006770783b */ /* 0x010ee40000004200 */
[----:B------:R-:W-:Y:S02]  /*8460*/  FFMA.FTZ R108, R157, c[0x0][0x2d0], -R142 ;  /* 0x0000b4009d6c7a23 */ /* 0x000fe4000001088e */
[----:B-----5:R-:W-:Y:S04]  /*8470*/  FADD.FTZ R2, R156, R2 ;  /* 0x000000029c027221 */ /* 0x020fe80000010000 */
[----:B------:R4:W5:Y:S03]  /*8480*/  MUFU.EX2 R150, R108 ;  /* 0x0000006c00967308 */ /* 0x0009660000000800 */
[----:B------:R-:W-:Y:S02]  /*8490*/  FADD.FTZ R2, R153, R2 ;  /* 0x0000000299027221 */ /* 0x000fe40000010000 */
[--C-:B-1----:R-:W-:Y:S02]  /*84a0*/  FFMA.FTZ R116, R159, c[0x0][0x2d0], -R141.reuse ;  /* 0x0000b4009f747a23 */ /* 0x102fe4000001088d */
[----:B--2---:R-:W-:Y:S03]  /*84b0*/  FADD.FTZ R0, R152, R0 ;  /* 0x0000000098007221 */ /* 0x004fe60000010000 */
[----:B------:R1:W2:Y:S01]  /*84c0*/  MUFU.EX2 R154, R116 ;  /* 0x00000074009a7308 */ /* 0x0002a20000000800 */
[----:B----4-:R-:W4:Y:S01]  /*84d0*/  LDSM.16.MT88.4 R108, [R102+0x1000] ;  /* 0x00100000666c783b */ /* 0x010f220000004200 */
[----:B-----5:R-:W-:Y:S01]  /*84e0*/  FADD.FTZ R0, R150, R0 ;  /* 0x0000000096007221 */ /* 0x020fe20000010000 */
[C---:B---3--:R-:W-:Y:S07]  /*84f0*/  HMMA.16816.F32 R92, R104.reuse, R112, R92 ;  /* 0x00000070685c723c */ /* 0x048fee000000185c */
[----:B------:R-:W-:Y:S01]  /*8500*/  FFMA.FTZ R112, R158, c[0x0][0x2d0], -R142 ;  /* 0x0000b4009e707a23 */ /* 0x000fe2000001088e */
[----:B------:R-:W-:Y:S03]  /*8510*/  HMMA.16816.F32 R96, R104, R114, R96 ;  /* 0x000000726860723c */ /* 0x000fe60000001860 */
[----:B------:R3:W5:Y:S01]  /*8520*/  MUFU.EX2 R149, R112 ;  /* 0x0000007000957308 */ /* 0x0007620000000800 */
[--C-:B-1----:R-:W-:Y:S02]  /*8530*/  FFMA.FTZ R116, R155, c[0x0][0x2d0], -R141.reuse ;  /* 0x0000b4009b747a23 */ /* 0x102fe4000001088d */
[----:B--2---:R-:W-:Y:S01]  /*8540*/  FADD.FTZ R2, R154, R2 ;  /* 0x000000029a027221 */ /* 0x004fe20000010000 */
[----:B------:R-:W-:Y:S02]  /*8550*/  F2FP.PACK_AB R104, R153, R156 ;  /* 0x0000009c9968723e */ /* 0x000fe400000000ff */
[----:B------:R-:W-:Y:S04]  /*8560*/  F2FP.PACK_AB R105, R152, R151 ;  /* 0x000000979869723e */ /* 0x000fe800000000ff */
[----:B------:R-:W1:Y:S01]  /*8570*/  MUFU.EX2 R155, R116 ;  /* 0x00000074009b7308 */ /* 0x000e620000000800 */
[----:B---3--:R-:W2:Y:S01]  /*8580*/  LDSM.16.MT88.4 R112, [R140+0x1000] ;  /* 0x001000008c70783b */ /* 0x008ea20000004200 */
[----:B-----5:R-:W-:Y:S02]  /*8590*/  F2FP.PACK_AB R107, R149, R150 ;  /* 0x00000096956b723e */ /* 0x020fe400000000ff */
[----:B-1----:R-:W-:Y:S01]  /*85a0*/  F2FP.PACK_AB R106, R155, R154 ;  /* 0x0000009a9b6a723e */ /* 0x002fe200000000ff */
[--C-:B------:R-:W-:Y:S02]  /*85b0*/  FFMA.FTZ R116, R189, c[0x0][0x2d0], -R141.reuse ;  /* 0x0000b400bd747a23 */ /* 0x100fe4000001088d */
[----:B------:R-:W-:Y:S03]  /*85c0*/  FFMA.FTZ R141, R182, c[0x0][0x2d0], -R141 ;  /* 0x0000b400b68d7a23 */ /* 0x000fe6000001088d */
[----:B------:R1:W3:Y:S01]  /*85d0*/  MUFU.EX2 R144, R116 ;  /* 0x0000007400907308 */ /* 0x0002e20000000800 */
[----:B------:R-:W-:Y:S01]  /*85e0*/  FADD.FTZ R2, R155, R2 ;  /* 0x000000029b027221 */ /* 0x000fe20000010000 */
[C---:B----4-:R-:W-:Y:S08]  /*85f0*/  HMMA.16816.F32 R4, R104.reuse, R108, R4 ;  /* 0x0000006c6804723c */ /* 0x050ff00000001804 */
[C---:B------:R-:W-:Y:S01]  /*8600*/  HMMA.16816.F32 R8, R104.reuse, R110, R8 ;  /* 0x0000006e6808723c */ /* 0x040fe20000001808 */
[----:B------:R-:W4:Y:S01]  /*8610*/  LDSM.16.MT88.4 R108, [R3+0x1000] ;  /* 0x00100000036c783b */ /* 0x000f220000004200 */
[----:B------:R-:W5:Y:S07]  /*8620*/  MUFU.EX2 R148, R141 ;  /* 0x0000008d00947308 */ /* 0x000f6e0000000800 */
[----:B-1----:R-:W-:Y:S01]  /*8630*/  LDSM.16.MT88.4 R116, [R103+0x5000] ;  /* 0x005000006774783b */ /* 0x002fe20000004200 */
[C---:B--2---:R-:W-:Y:S03]  /*8640*/  HMMA.16816.F32 R12, R104.reuse, R112, R12 ;  /* 0x00000070680c723c */ /* 0x044fe6000000180c */
[----:B---3--:R-:W-:Y:S05]  /*8650*/  F2FP.PACK_AB R136, R147, R144 ;  /* 0x000000909388723e */ /* 0x008fea00000000ff */
[C---:B------:R-:W-:Y:S01]  /*8660*/  HMMA.16816.F32 R16, R104.reuse, R114, R16 ;  /* 0x000000726810723c */ /* 0x040fe20000001810 */
[----:B------:R-:W1:Y:S03]  /*8670*/  LDSM.16.MT88.4 R112, [R103+0x1000] ;  /* 0x001000006770783b */ /* 0x000e660000004200 */
[----:B-----5:R-:W-:Y:S04]  /*8680*/  F2FP.PACK_AB R138, R148, R146 ;  /* 0x00000092948a723e */ /* 0x020fe800000000ff */
[C---:B----4-:R-:W-:Y:S08]  /*8690*/  HMMA.16816.F32 R20, R104.reuse, R108, R20 ;  /* 0x0000006c6814723c */ /* 0x050ff00000001814 */
        /* <DEDUP_REMOVED lines=21> */
[--C-:B------:R-:W-:Y:S01]  /*87f0*/  FFMA.FTZ R112, R184, c[0x0][0x2d0], -R142.reuse ;  /* 0x0000b400b8707a23 */ /* 0x100fe2000001088e */
[C---:B------:R-:W-:Y:S03]  /*8800*/  HMMA.16816.F32 R80, R104.reuse, R114, R80 ;  /* 0x000000726850723c */ /* 0x040fe60000001850 */
[----:B------:R1:W-:Y:S05]  /*8810*/  MUFU.EX2 R143, R112 ;  /* 0x00000070008f7308 */ /* 0x0003ea0000000800 */
[C---:B--2---:R-:W-:Y:S08]  /*8820*/  HMMA.16816.F32 R84, R104.reuse, R108, R84 ;  /* 0x0000006c6854723c */ /* 0x044ff00000001854 */
[C---:B------:R-:W-:Y:S04]  /*8830*/  HMMA.16816.F32 R88, R104.reuse, R110, R88 ;  /* 0x0000006e6858723c */ /* 0x040fe80000001858 */
[--C-:B-1----:R-:W-:Y:S04]  /*8840*/  FFMA.FTZ R112, R183, c[0x0][0x2d0], -R142.reuse ;  /* 0x0000b400b7707a23 */ /* 0x102fe8000001088e */
[C---:B------:R-:W-:Y:S01]  /*8850*/  HMMA.16816.F32 R92, R104.reuse, R116, R92 ;  /* 0x00000074685c723c */ /* 0x040fe2000000185c */
[----:B------:R1:W2:Y:S07]  /*8860*/  MUFU.EX2 R145, R112 ;  /* 0x0000007000917308 */ /* 0x0002ae0000000800 */
[----:B------:R-:W-:Y:S04]  /*8870*/  HMMA.16816.F32 R96, R104, R118, R96 ;  /* 0x000000766860723c */ /* 0x000fe80000001860 */
[--C-:B-1----:R-:W-:Y:S01]  /*8880*/  FFMA.FTZ R112, R187, c[0x0][0x2d0], -R142.reuse ;  /* 0x0000b400bb707a23 */ /* 0x102fe2000001088e */
[----:B--2---:R-:W-:Y:S01]  /*8890*/  F2FP.PACK_AB R137, R145, R143 ;  /* 0x0000008f9189723e */ /* 0x004fe200000000ff */
[----:B------:R-:W-:Y:S02]  /*88a0*/  FFMA.FTZ R142, R192, c[0x0][0x2d0], -R142 ;  /* 0x0000b400c08e7a23 */ /* 0x000fe4000001088e */
[----:B------:R1:W-:Y:S10]  /*88b0*/  MUFU.EX2 R141, R112 ;  /* 0x00000070008d7308 */ /* 0x0003f40000000800 */
[----:B------:R-:W2:Y:S01]  /*88c0*/  MUFU.EX2 R142, R142 ;  /* 0x0000008e008e7308 */ /* 0x000ea20000000800 */
[----:B-1----:R-:W1:Y:S01]  /*88d0*/  LDSM.16.MT88.4 R112, [R102+0x1800] ;  /* 0x001800006670783b */ /* 0x002e620000004200 */
[----:B--2---:R-:W-:Y:S07]  /*88e0*/  F2FP.PACK_AB R139, R142, R141 ;  /* 0x0000008d8e8b723e */ /* 0x004fee00000000ff */
        /* <DEDUP_REMOVED lines=9> */
[----:B------:R-:W-:Y:S07]  /*8980*/  LDSM.16.MT88.4 R20, [R140+0x5800] ;  /* 0x005800008c14783b */ /* 0x000fee0000004200 */
        /* <DEDUP_REMOVED lines=8> */
[----:B------:R2:W5:Y:S07]  /*8a10*/  LDSM.16.MT88.4 R8, [R3+0x5800] ;  /* 0x005800000308783b */ /* 0x00056e0000004200 */
[C---:B---3--:R-:W-:Y:S08]  /*8a20*/  HMMA.16816.F32 R52, R136.reuse, R12, R52 ;  /* 0x0000000c8834723c */ /* 0x048ff00000001834 */
[C---:B------:R-:W-:Y:S08]  /*8a30*/  HMMA.16816.F32 R56, R136.reuse, R14, R56 ;  /* 0x0000000e8838723c */ /* 0x040ff00000001838 */
[C---:B----4-:R-:W-:Y:S04]  /*8a40*/  HMMA.16816.F32 R60, R136.reuse, R16, R60 ;  /* 0x00000010883c723c */ /* 0x050fe8000000183c */
[----:B--2---:R-:W-:Y:S02]  /*8a50*/  FADD.FTZ R3, R149, R0 ;  /* 0x0000000095037221 */ /* 0x004fe40000010000 */
[----:B------:R-:W-:Y:S02]  /*8a60*/  FADD.FTZ R0, R144, R2 ;  /* 0x0000000290007221 */ /* 0x000fe40000010000 */
[C---:B------:R-:W-:Y:S04]  /*8a70*/  HMMA.16816.F32 R64, R136.reuse, R18, R64 ;  /* 0x000000128840723c */ /* 0x040fe80000001840 */
[----:B------:R-:W-:Y:S02]  /*8a80*/  FADD.FTZ R3, R143, R3 ;  /* 0x000000038f037221 */ /* 0x000fe40000010000 */
[----:B------:R-:W-:Y:S02]  /*8a90*/  FADD.FTZ R2, R147, R0 ;  /* 0x0000000093027221 */ /* 0x000fe40000010000 */
[C---:B-1----:R-:W-:Y:S04]  /*8aa0*/  HMMA.16816.F32 R68, R136.reuse, R4, R68 ;  /* 0x000000048844723c */ /* 0x042fe80000001844 */
[----:B------:R-:W-:Y:S02]  /*8ab0*/  FADD.FTZ R0, R145, R3 ;  /* 0x0000000391007221 */ /* 0x000fe40000010000 */
[----:B------:R-:W-:Y:S01]  /*8ac0*/  FADD.FTZ R3, R146, R2 ;  /* 0x0000000292037221 */ /* 0x000fe20000010000 */
[----:B------:R-:W-:Y:S01]  /*8ad0*/  IADD3 R2, R199, 0x1, RZ ;  /* 0x00000001c7027810 */ /* 0x000fe20007ffe0ff */
[C---:B------:R-:W-:Y:S01]  /*8ae0*/  HMMA.16816.F32 R72, R136.reuse, R6, R72 ;  /* 0x000000068848723c */ /* 0x040fe20000001848 */
[----:B------:R-:W1:Y:S03]  /*8af0*/  LDSM.16.MT88.4 R4, [R103+0x5800] ;  /* 0x005800006704783b */ /* 0x000e660000004200 */
[----:B------:R-:W-:Y:S01]  /*8b00*/  FADD.FTZ R0, R141, R0 ;  /* 0x000000008d007221 */ /* 0x000fe20000010000 */
[----:B------:R-:W-:Y:S01]  /*8b10*/  SEL R199, R2, RZ, !P1 ;  /* 0x000000ff02c77207 */ /* 0x000fe20004800000 */
[----:B------:R-:W-:Y:S02]  /*8b20*/  FADD.FTZ R203, R148, R3 ;  /* 0x0000000394cb7221 */ /* 0x000fe40000010000 */
[C---:B------:R-:W-:Y:S04]  /*8b30*/  HMMA.16816.F32 R76, R136.reuse, R20, R76 ;  /* 0x00000014884c723c */ /* 0x040fe8000000184c */
[----:B------:R-:W-:Y:S04]  /*8b40*/  FADD.FTZ R204, R142, R0 ;  /* 0x000000008ecc7221 */ /* 0x000fe80000010000 */
[C---:B------:R-:W-:Y:S08]  /*8b50*/  HMMA.16816.F32 R80, R136.reuse, R22, R80 ;  /* 0x000000168850723c */ /* 0x040ff00000001850 */
[C---:B-----5:R-:W-:Y:S08]  /*8b60*/  HMMA.16816.F32 R84, R136.reuse, R8, R84 ;  /* 0x000000088854723c */ /* 0x060ff00000001854 */
[C---:B------:R-:W-:Y:S08]  /*8b70*/  HMMA.16816.F32 R88, R136.reuse, R10, R88 ;  /* 0x0000000a8858723c */ /* 0x040ff00000001858 */
[C---:B-1----:R-:W-:Y:S07]  /*8b80*/  HMMA.16816.F32 R92, R136.reuse, R4, R92 ;  /* 0x00000004885c723c */ /* 0x042fee000000185c */
[----:B------:R-:W-:Y:S01]  /*8b90*/  IADD3 R4, R172, -0x2, RZ ;  /* 0xfffffffeac047810 */ /* 0x000fe20007ffe0ff */
[----:B------:R-:W-:Y:S03]  /*8ba0*/  HMMA.16816.F32 R96, R136, R6, R96 ;  /* 0x000000068860723c */ /* 0x000fe60000001860 */
[----:B------:R-:W-:Y:S11]  /*8bb0*/  ISETP.GE.AND P0, PT, R4, R205, PT ;  /* 0x000000cd0400720c */ /* 0x000ff60003f06270 */
[----:B------:R-:W-:Y:S02]  /*8bc0*/  @!UPT UIADD3 URZ, URZ, URZ, URZ ;  /* 0x0000003f3f3ff290 */ /* 0x000fe4000fffe03f */
[----:B------:R-:W-:-:S05]  /*8bd0*/  @!P0 BRA `(.L_x_2587) ;  /* 0x0000050000008947 */ /* 0x000fca0003800000 */
[----:B------:R-:W-:Y:S01]  /*8be0*/  IADD3 R2, R206, R200, R211 ;  /* 0x000000c8ce027210 */ /* 0x000fe20007ffe0d3 */
[----:B------:R-:W-:Y:S01]  /*8bf0*/  IMAD.MOV.U32 R173, RZ, RZ, RZ ;  /* 0x000000ffffad7224 */ /* 0x000fe200078e00ff */
[----:B------:R-:W-:Y:S01]  /*8c00*/  SHF.R.S32.HI R224, RZ, 0x1f, R201 ;  /* 0x0000001fffe07819 */ /* 0x000fe200000114c9 */
[C---:B------:R-:W-:Y:S01]  /*8c10*/  IMAD.SHL.U32 R18, R201.reuse, 0x2, RZ ;  /* 0x00000002c9127824 */ /* 0x040fe200078e00ff */
[----:B------:R-:W-:Y:S01]  /*8c20*/  IADD3 R2, R2, -0x80, RZ ;  /* 0xffffff8002027810 */ /* 0x000fe20007ffe0ff */
[----:B------:R-:W-:Y:S01]  /*8c30*/  IMAD.SHL.U32 R17, R202, 0x2, RZ ;  /* 0x00000002ca117824 */ /* 0x000fe200078e00ff */
[----:B------:R-:W-:Y:S01]  /*8c40*/  SHF.L.U64.HI R15, R201, 0x1, R224 ;  /* 0x00000001c90f7819 */ /* 0x000fe200000102e0 */
[C---:B------:R-:W-:Y:S01]  /*8c50*/  IMAD.SHL.U32 R16, R193.reuse, 0x2, RZ ;  /* 0x00000002c1107824 */ /* 0x040fe200078e00ff */
[----:B------:R-:W-:Y:S01]  /*8c60*/  SHF.R.S32.HI R225, RZ, 0x1f, R202 ;  /* 0x0000001fffe17819 */ /* 0x000fe200000114ca */
[----:B------:R-:W-:Y:S01]  /*8c70*/  @P3 IMAD.HI.U32 R3, R2, c[0x0][0x2bc], RZ ;  /* 0x0000af0002033a27 */ /* 0x000fe200078e00ff */
[----:B------:R-:W-:Y:S02]  /*8c80*/  SHF.R.S32.HI R224, RZ, 0x1f, R193 ;  /* 0x0000001fffe07819 */ /* 0x000fe400000114c1 */
[----:B------:R-:W-:Y:S01]  /*8c90*/  SHF.L.U64.HI R14, R202, 0x1, R225 ;  /* 0x00000001ca0e7819 */ /* 0x000fe200000102e1 */
[----:B------:R-:W-:Y:S01]  /*8ca0*/  IMAD.MOV.U32 R0, RZ, RZ, R2 ;  /* 0x000000ffff007224 */ /* 0x000fe200078e0002 */
[----:B------:R-:W-:Y:S02]  /*8cb0*/  @P3 SHF.R.U32.HI R0, RZ, c[0x0][0x2c0], R3 ;  /* 0x0000b000ff003a19 */ /* 0x000fe40000011603 */
[----:B------:R-:W-:Y:S02]  /*8cc0*/  SHF.L.U64.HI R13, R193, 0x1, R224 ;  /* 0x00000001c10d7819 */ /* 0x000fe400000102e0 */
        /* <DEDUP_REMOVED lines=22> */
.L_x_2630:
[----:B------:R-:W-:-:S05]  /*8e30*/  BRA.DIV ~URZ, `(.L_x_2589) ;  /* 0x000067127f007947 */ /* 0x000fca000b800000 */
[----:B------:R-:W3:Y:S01]  /*8e40*/  SHFL.IDX PT, R2, R12, RZ, 0x181f ;  /* 0x00181fff0c027589 */ /* 0x000ee200000e0000 */
[----:B------:R-:W-:Y:S01]  /*8e50*/  ISETP.GE.AND P5, PT, R193, c[0x0][0x1d4], PT ;  /* 0x00007500c1007a0c */ /* 0x000fe20003fa6270 */
[----:B------:R-:W-:Y:S01]  /*8e60*/  IMAD R0, R199, 0x6000, R222 ;  /* 0x00006000c7007824 */ /* 0x000fe200078e02de */
[----:B------:R-:W-:Y:S02]  /*8e70*/  ISETP.GE.AND P1, PT, R202, c[0x0][0x1d4], PT ;  /* 0x00007500ca007a0c */ /* 0x000fe40003f26270 */
[C---:B---3--:R-:W-:Y:S02]  /*8e80*/  IADD3 R8, P0, R2.reuse, R16, RZ ;  /* 0x0000001002087210 */ /* 0x048fe40007f1e0ff */
[----:B------:R-:W-:Y:S03]  /*8e90*/  IADD3 R6, P6, R2, R17, RZ ;  /* 0x0000001102067210 */ /* 0x000fe60007fde0ff */
[C---:B--2---:R-:W-:Y:S01]  /*8ea0*/  IMAD.X R9, R4.reuse, 0x1, R13, P0 ;  /* 0x0000000104097824 */ /* 0x044fe200000e060d */
[----:B------:R-:W-:Y:S01]  /*8eb0*/  ISETP.GE.AND P0, PT, R201, c[0x0][0x1d4], PT ;  /* 0x00007500c9007a0c */ /* 0x000fe20003f06270 */
[----:B------:R-:W-:Y:S01]  /*8ec0*/  IMAD.X R7, R4, 0x1, R14, P6 ;  /* 0x0000000104077824 */ /* 0x000fe200030e060e */
[----:B------:R-:W-:Y:S02]  /*8ed0*/  IADD3 R10, P6, R2, R18, RZ ;  /* 0x00000012020a7210 */ /* 0x000fe40007fde0ff */
[----:B------:R-:W-:Y:S01]  /*8ee0*/  @!PT LDS RZ, [RZ] ;  /* 0x00000000fffff984 */ /* 0x000fe20000000800 */
[----:B------:R-:W-:Y:S01]  /*8ef0*/  @!PT LDS RZ, [RZ] ;  /* 0x00000000fffff984 */ /* 0x000fe20000000800 */
[----:B------:R2:W-:Y:S03]  /*8f00*/  LDGSTS.E.BYPASS.LTC128B.128 [R0], [R8.64], !P5 ;  /* 0x0000000008007fae */ /* 0x0005e6000e901d46 */
[----:B------:R-:W-:Y:S01]  /*8f10*/  IMAD.X R11, R4, 0x1, R15, P6 ;  /* 0x00000001040b7824 */ /* 0x000fe200030e060f */
[----:B------:R2:W-:Y:S04]  /*8f20*/  LDGSTS.E.BYPASS.LTC128B.128 [R0+0x2000], [R6.64], !P1 ;  /* 0x0200000006007fae */ /* 0x0005e8000c901d46 */
[----:B------:R3:W4:Y:S04]  /*8f30*/  SHFL.IDX PT, R4, R5, 0x1, 0x181f ;  /* 0x00381f0005047f89 */ /* 0x00072800000e0000 */
[----:B------:R5:W-:Y:S04]  /*8f40*/  LDGSTS.E.BYPASS.LTC128B.128 [R0+0x4000], [R10.64], !P0 ;  /* 0x040000000a007fae */ /* 0x000be8000c101d46 */
[----:B------:R2:W1:Y:S02]  /*8f50*/  SHFL.IDX PT, R2, R12, 0x1, 0x181f ;  /* 0x00381f000c027f89 */ /* 0x00046400000e0000 */
[----:B-1-3--:R-:W-:Y:S02]  /*8f60*/  SEL R5, RZ, 0x10, P0 ;  /* 0x00000010ff057807 */ /* 0x00afe40000000000 */
[----:B-----5:R-:W-:Y:S02]  /*8f70*/  SEL R11, RZ, 0x10, P5 ;  /* 0x00000010ff0b7807 */ /* 0x020fe40002800000 */
[----:B------:R-:W-:Y:S04]  /*8f80*/  SEL R10, RZ, 0x10, P1 ;  /* 0x00000010ff0a7807 */ /* 0x000fe80000800000 */
.L_x_2631:
[----:B--2-4-:R-:W-:Y:S02]  /*8f90*/  IADD3 R3, -R10, 0x10, RZ ;  /* 0x000000100a037810 */ /* 0x014fe40007ffe1ff */
[----:B------:R-:W-:Y:S02]  /*8fa0*/  IADD3 R8, -R11, 0x10, RZ ;  /* 0x000000100b087810 */ /* 0x000fe40007ffe1ff */
[----:B------:R-:W-:Y:S02]  /*8fb0*/  IADD3 R6, -R5, 0x10, RZ ;  /* 0x0000001005067810 */ /* 0x000fe40007ffe1ff */
[----:B------:R-:W-:Y:S02]  /*8fc0*/  LOP3.LUT R7, R3, 0xf, RZ, 0xc0, !PT ;  /* 0x0000000f03077812 */ /* 0x000fe400078ec0ff */
[----:B------:R-:W-:Y:S02]  /*8fd0*/  LOP3.LUT R8, R8, 0xf, RZ, 0xc0, !PT ;  /* 0x0000000f08087812 */ /* 0x000fe400078ec0ff */
[----:B------:R-:W-:Y:S02]  /*8fe0*/  LOP3.LUT R3, R6, 0xf, RZ, 0xc0, !PT ;  /* 0x0000000f06037812 */ /* 0x000fe400078ec0ff */
[-C--:B------:R-:W-:Y:S02]  /*8ff0*/  IADD3 R6, P6, P5, R7, R2.reuse, R17 ;  /* 0x0000000207067210 */ /* 0x080fe40007dde011 */
[----:B------:R-:W-:Y:S02]  /*9000*/  IADD3 R8, P1, P0, R8, R2, R16 ;  /* 0x0000000208087210 */ /* 0x000fe4000783e010 */
[-C--:B------:R-:W-:Y:S02]  /*9010*/  IADD3.X R7, RZ, R4.reuse, R14, P6, P5 ;  /* 0x00000004ff077210 */ /* 0x080fe400037ea40e */
[----:B------:R-:W-:Y:S02]  /*9020*/  ISETP.NE.U32.AND P6, PT, R11, RZ, PT ;  /* 0x000000ff0b00720c */ /* 0x000fe40003fc5070 */
[----:B------:R-:W-:Y:S02]  /*9030*/  IADD3.X R9, RZ, R4, R13, P1, P0 ;  /* 0x00000004ff097210 */ /* 0x000fe40000fe040d */
[----:B------:R-:W-:Y:S02]  /*9040*/  IADD3 R2, P1, P0, R3, R2, R18 ;  /* 0x0000000203027210 */ /* 0x000fe4000783e012 */
[----:B------:R-:W-:Y:S02]  /*9050*/  ISETP.NE.U32.AND P5, PT, R10, RZ, PT ;  /* 0x000000ff0a00720c */ /* 0x000fe40003fa5070 */
[----:B------:R-:W-:Y:S02]  /*9060*/  IADD3.X R3, RZ, R4, R15, P1, P0 ;  /* 0x00000004ff037210 */ /* 0x000fe40000fe040f */
[----:B------:R-:W-:Y:S03]  /*9070*/  ISETP.NE.U32.AND P0, PT, R5, RZ, PT ;  /* 0x000000ff0500720c */ /* 0x000fe60003f05070 */
[----:B------:R-:W-:Y:S01]  /*9080*/  @!PT LDS RZ, [RZ] ;  /* 0x00000000fffff984 */ /* 0x000fe20000000800 */
[----:B------:R-:W-:Y:S01]  /*9090*/  @!PT LDS RZ, [RZ] ;  /* 0x00000000fffff984 */ /* 0x000fe20000000800 */
[----:B------:R-:W-:Y:S01]  /*90a0*/  @!PT LDS RZ, [RZ] ;  /* 0x00000000fffff984 */ /* 0x000fe20000000800 */
[----:B------:R1:W-:Y:S06]  /*90b0*/  LDGSTS.E.BYPASS.LTC128B.128.ZFILL [R0+0x1000], [R8.64], P6 ;  /* 0x0100000008007fae */ /* 0x0003ec000b141d46 */
[----:B------:R1:W-:Y:S04]  /*90c0*/  LDGSTS.E.BYPASS.LTC128B.128.ZFILL [R0+0x3000], [R6.64], P5 ;  /* 0x0300000006007fae */ /* 0x0003e8000a941d46 */
[----:B------:R1:W-:Y:S02]  /*90d0*/  LDGSTS.E.BYPASS.LTC128B.128.ZFILL [R0+0x5000], [R2.64], P0 ;  /* 0x0500000002007fae */ /* 0x0003e40008141d46 */
.L_x_2587:
[----:B------:R-:W-:Y:S05]  /*90e0*/  BSYNC B0 ;  /* 0x0000000000007941 */ /* 0x000fea0003800000 */
.L_x_2586:
[C---:B------:R-:W-:Y:S01]  /*90f0*/  ISETP.GT.AND P0, PT, R172.reuse, R209, PT ;  /* 0x000000d1ac00720c */ /* 0x040fe20003f04270 */
[----:B------:R-:W0:Y:S01]  /*9100*/  LDGDEPBAR ;  /* 0x00000000000079af */ /* 0x000e220000000000 */
[C---:B------:R-:W-:Y:S01]  /*9110*/  ISETP.GE.AND P1, PT, R161.reuse, 0x1, PT ;  /* 0x00000001a100780c */ /* 0x040fe20003f26270 */
[----:B------:R-:W-:Y:S01]  /*9120*/  IMAD.MOV.U32 R103, RZ, RZ, R100 ;  /* 0x000000ffff677224 */ /* 0x000fe200078e0064 */
[----:B------:R-:W-:Y:S01]  /*9130*/  IADD3 R161, R161, 0x1, RZ ;  /* 0x00000001a1a17810 */ /* 0x000fe20007ffe0ff */
[----:B------:R-:W-:Y:S01]  /*9140*/  IMAD.MOV.U32 R102, RZ, RZ, R101 ;  /* 0x000000ffff667224 */ /* 0x000fe200078e0065 */
[----:B------:R-:W-:Y:S02]  /*9150*/  IADD3 R172, R172, -0x1, RZ ;  /* 0xffffffffacac7810 */ /* 0x000fe40007ffe0ff */
[----:B------:R-:W-:Y:S05]  /*9160*/  SEL R161, R161, RZ, !P1 ;  /* 0x000000ffa1a17207 */ /* 0x000fea0004800000 */
[----:B-1----:R-:W-:-:S05]  /*9170*/  @P0 BRA `(.L_x_2590) ;  /* 0xffffc87000000947 */ /* 0x002fca000383ffff */
.L_x_2581:
[----:B------:R-:W-:Y:S01]  /*9180*/  ISETP.GE.AND P0, PT, R172, R205, PT ;  /* 0x000000cdac00720c */ /* 0x000fe20003f06270 */
[----:B------:R-:W-:Y:S01]  /*9190*/  IMAD.MOV.U32 R209, RZ, RZ, 0x1f ;  /* 0x0000001fffd17424 */ /* 0x000fe200078e00ff */
[----:B------:R-:W-:-:S11]  /*91a0*/  MOV R208, 0xffffffff ;  /* 0xffffffff00d07802 */ /* 0x000fd60000000f00 */
[----:B------:R-:W-:Y:S05]  /*91b0*/  @!P0 BRA `(.L_x_2591) ;  /* 0x000032a000008947 */ /* 0x000fea0003800000 */
[----:B------:R-:W-:Y:S02]  /*91c0*/  MOV R102, R100 ;  /* 0x0000006400667202 */ /* 0x000fe40000000f00 */
[----:B------:R-:W-:Y:S02]  /*91d0*/  MOV R0, R101 ;  /* 0x0000006500007202 */ /* 0x000fe40000000f00 */
.L_x_2601:
        /* <DEDUP_REMOVED lines=43> */
.L_x_2632:
        /* <DEDUP_REMOVED lines=22> */
.L_x_2633:
        /* <DEDUP_REMOVED lines=21> */
.L_x_2593:
[----:B------:R-:W-:Y:S05]  /*9740*/  BSYNC B0 ;  /* 0x0000000000007941 */ /* 0x000fea0003800000 */
.L_x_2592:
[----:B------:R-:W0:Y:S01]  /*9750*/  LDGDEPBAR ;  /* 0x00000000000079af */ /* 0x000e220000000000 */
[----:B------:R-:W-:Y:S01]  /*9760*/  WARPSYNC 0xffffffff ;  /* 0xffffffff00007948 */ /* 0x000fe20003800000 */
[C---:B--23--:R-:W-:Y:S03]  /*9770*/  HMMA.16816.F32 R4, R32.reuse, R8, RZ ;  /* 0x000000082004723c */ /* 0x04cfe600000018ff */
[----:B------:R-:W-:Y:S01]  /*9780*/  ISETP.GE.AND P0, PT, R199, 0x1, PT ;  /* 0x00000001c700780c */ /* 0x000fe20003f06270 */
[C---:B------:R-:W-:Y:S01]  /*9790*/  IMAD.IADD R3, R166.reuse, 0x1, R100 ;  /* 0x00000001a6037824 */ /* 0x040fe200078e0264 */
[C---:B------:R-:W-:Y:S01]  /*97a0*/  IADD3 R2, R167.reuse, R100, R166 ;  /* 0x00000064a7027210 */ /* 0x040fe20007ffe0a6 */
[----:B------:R-:W-:Y:S02]  /*97b0*/  IMAD.IADD R103, R166, 0x1, R101 ;  /* 0x00000001a6677824 */ /* 0x000fe400078e0265 */
        /* <DEDUP_REMOVED lines=30> */
[----:B------:R-:W-:Y:S01]  /*99a0*/  IMAD.IADD R152, R167, 0x1, R100 ;  /* 0x00000001a7987824 */ /* 0x000fe200078e0264 */
        /* <DEDUP_REMOVED lines=79> */
[----:B------:R-:W3:Y:S08]  /*9ea0*/  LDSM.16.M88.4 R144, [R152+0x5000] ;  /* 0x005000009890783b */ /* 0x000ef00000000200 */
[----:B------:R-:W4:Y:S01]  /*9eb0*/  LDSM.16.M88.4 R152, [R152+0x5800] ;  /* 0x005800009898783b */ /* 0x000f220000000200 */
        /* <DEDUP_REMOVED lines=29> */
[----:B------:R-:W1:Y:S01]  /*a090*/  MUFU.TANH R140, R4 ;  /* 0x00000004008c7308 */ /* 0x000e620000002400 */
[----:B------:R-:W-:Y:S02]  /*a0a0*/  FMUL.FTZ R6, R6, c[0x0][0x320] ;  /* 0x0000c80006067a20 */ /* 0x000fe40000410000 */
[----:B------:R-:W-:Y:S02]  /*a0b0*/  FMUL.FTZ R5, R5, c[0x0][0x320] ;  /* 0x0000c80005057a20 */ /* 0x000fe40000410000 */
[----:B------:R-:W-:Y:S04]  /*a0c0*/  FMUL.FTZ R7, R7, c[0x0][0x320] ;  /* 0x0000c80007077a20 */ /* 0x000fe80000410000 */
        /* <DEDUP_REMOVED lines=8> */
[----:B------:R-:W-:Y:S02]  /*a150*/  FMUL.FTZ R13, R13, c[0x0][0x320] ;  /* 0x0000c8000d0d7a20 */ /* 0x000fe40000410000 */
[----:B------:R-:W-:Y:S01]  /*a160*/  FMUL.FTZ R15, R15, c[0x0][0x320] ;  /* 0x0000c8000f0f7a20 */ /* 0x000fe20000410000 */
[----:B-1----:R-:W-:Y:S01]  /*a170*/  FMNMX.FTZ R101, R140, R0, !PT ;  /* 0x000000008c657209 */ /* 0x002fe20007810000 */
[----:B------:R-:W-:Y:S02]  /*a180*/  FMUL.FTZ R16, R16, c[0x0][0x320] ;  /* 0x0000c80010107a20 */ /* 0x000fe40000410000 */
[----:B------:R-:W-:Y:S02]  /*a190*/  FMUL.FTZ R18, R18, c[0x0][0x320] ;  /* 0x0000c80012127a20 */ /* 0x000fe40000410000 */
[----:B------:R-:W-:Y:S01]  /*a1a0*/  FMUL.FTZ R17, R17, c[0x0][0x320] ;  /* 0x0000c80011117a20 */ /* 0x000fe20000410000 */
[----:B------:R1:W4:Y:S01]  /*a1b0*/  MUFU.TANH R144, R7 ;  /* 0x0000000700907308 */ /* 0x0003220000002400 */
[----:B------:R-:W-:Y:S01]  /*a1c0*/  FMUL.FTZ R19, R19, c[0x0][0x320] ;  /* 0x0000c80013137a20 */ /* 0x000fe20000410000 */
[----:B--2---:R-:W-:Y:S08]  /*a1d0*/  FMNMX.FTZ R100, R143, R102, !PT ;  /* 0x000000668f647209 */ /* 0x004ff00007810000 */
[----:B------:R-:W2:Y:S01]  /*a1e0*/  MUFU.TANH R141, R8 ;  /* 0x00000008008d7308 */ /* 0x000ea20000002400 */
[----:B---3--:R-:W-:Y:S09]  /*a1f0*/  FMNMX.FTZ R101, R142, R101, !PT ;  /* 0x000000658e657209 */ /* 0x008ff20007810000 */
[----:B------:R-:W3:Y:S01]  /*a200*/  MUFU.TANH R136, R10 ;  /* 0x0000000a00887308 */ /* 0x000ee20000002400 */
[----:B-1----:R-:W1:Y:S01]  /*a210*/  LDSM.16.M88.4 R4, [R2+0x5000] ;  /* 0x005000000204783b */ /* 0x002e620000000200 */
[----:B----4-:R-:W-:Y:S08]  /*a220*/  FMNMX.FTZ R100, R144, R100, !PT ;  /* 0x0000006490647209 */ /* 0x010ff00007810000 */
[----:B------:R-:W4:Y:S01]  /*a230*/  MUFU.TANH R103, R9 ;  /* 0x0000000900677308 */ /* 0x000f220000002400 */
[----:B--2---:R-:W-:Y:S09]  /*a240*/  FMNMX.FTZ R101, R141, R101, !PT ;  /* 0x000000658d657209 */ /* 0x004ff20007810000 */
[----:B------:R2:W5:Y:S01]  /*a250*/  MUFU.TANH R137, R11 ;  /* 0x0000000b00897308 */ /* 0x0005620000002400 */
[----:B---3--:R-:W-:Y:S09]  /*a260*/  FMNMX.FTZ R100, R136, R100, !PT ;  /* 0x0000006488647209 */ /* 0x008ff20007810000 */
[----:B------:R-:W3:Y:S01]  /*a270*/  MUFU.TANH R152, R12 ;  /* 0x0000000c00987308 */ /* 0x000ee20000002400 */
[----:B----4-:R-:W-:Y:S09]  /*a280*/  FMNMX.FTZ R101, R103, R101, !PT ;  /* 0x0000006567657209 */ /* 0x010ff20007810000 */
[----:B------:R-:W4:Y:S01]  /*a290*/  MUFU.TANH R154, R14 ;  /* 0x0000000e009a7308 */ /* 0x000f220000002400 */
[----:B--2---:R2:W2:Y:S01]  /*a2a0*/  LDSM.16.M88.4 R8, [R2+0x5800] ;  /* 0x005800000208783b */ /* 0x0044a20000000200 */
[C---:B-1----:R-:W-:Y:S03]  /*a2b0*/  HMMA.16816.F32 R20, R148.reuse, R4, R20 ;  /* 0x000000049414723c */ /* 0x042fe60000001814 */
[----:B-----5:R-:W-:Y:S05]  /*a2c0*/  FMNMX.FTZ R100, R137, R100, !PT ;  /* 0x0000006489647209 */ /* 0x020fea0007810000 */
[----:B------:R-:W1:Y:S01]  /*a2d0*/  MUFU.TANH R147, R13 ;  /* 0x0000000d00937308 */ /* 0x000e620000002400 */
[C---:B------:R-:W-:Y:S03]  /*a2e0*/  HMMA.16816.F32 R24, R148.reuse, R6, R24 ;  /* 0x000000069418723c */ /* 0x040fe60000001818 */
[----:B---3--:R-:W-:Y:S06]  /*a2f0*/  FMNMX.FTZ R101, R152, R101, !PT ;  /* 0x0000006598657209 */ /* 0x008fec0007810000 */
[----:B------:R-:W3:Y:S03]  /*a300*/  MUFU.TANH R155, R15 ;  /* 0x0000000f009b7308 */ /* 0x000ee60000002400 */
[----:B----4-:R-:W-:Y:S02]  /*a310*/  FMNMX.FTZ R100, R154, R100, !PT ;  /* 0x000000649a647209 */ /* 0x010fe40007810000 */
[----:B--2---:R-:W-:Y:S01]  /*a320*/  IADD3 R2, R199, 0x1, RZ ;  /* 0x00000001c7027810 */ /* 0x004fe20007ffe0ff */
[----:B------:R-:W-:Y:S04]  /*a330*/  FMUL.FTZ R20, R20, c[0x0][0x320] ;  /* 0x0000c80014147a20 */ /* 0x000fe80000410000 */
[----:B------:R-:W2:Y:S01]  /*a340*/  MUFU.TANH R146, R16 ;  /* 0x0000001000927308 */ /* 0x000ea20000002400 */
[----:B------:R-:W-:Y:S01]  /*a350*/  FMUL.FTZ R22, R22, c[0x0][0x320] ;  /* 0x0000c80016167a20 */ /* 0x000fe20000410000 */
[----:B------:R-:W-:Y:S01]  /*a360*/  SEL R199, R2, RZ, !P0 ;  /* 0x000000ff02c77207 */ /* 0x000fe20004000000 */
        /* <DEDUP_REMOVED lines=8> */
[C---:B------:R-:W-:Y:S03]  /*a3f0*/  HMMA.16816.F32 R28, R148.reuse, R8, R28 ;  /* 0x00000008941c723c */ /* 0x040fe6000000181c */
[----:B---3--:R-:W-:Y:S03]  /*a400*/  FMNMX.FTZ R100, R155, R100, !PT ;  /* 0x000000649b647209 */ /* 0x008fe60007810000 */
[----:B------:R-:W3:Y:S02]  /*a410*/  MUFU.TANH R145, R17 ;  /* 0x0000001100917308 */ /* 0x000ee40000002400 */
[----:B------:R-:W-:Y:S04]  /*a420*/  HMMA.16816.F32 R32, R148, R10, R32 ;  /* 0x0000000a9420723c */ /* 0x000fe80000001820 */
[----:B--2---:R-:W-:Y:S04]  /*a430*/  FMNMX.FTZ R101, R146, R101, !PT ;  /* 0x0000006592657209 */ /* 0x004fe80007810000 */
[----:B------:R-:W2:Y:S01]  /*a440*/  MUFU.TANH R156, R19 ;  /* 0x00000013009c7308 */ /* 0x000ea20000002400 */
[----:B-1----:R-:W-:Y:S07]  /*a450*/  FMNMX.FTZ R100, R153, R100, !PT ;  /* 0x0000006499647209 */ /* 0x002fee0007810000 */
[----:B------:R-:W-:Y:S02]  /*a460*/  FMUL.FTZ R28, R28, c[0x0][0x320] ;  /* 0x0000c8001c1c7a20 */ /* 0x000fe40000410000 */
        /* <DEDUP_REMOVED lines=8> */
[----:B------:R-:W-:Y:S02]  /*a4f0*/  FMUL.FTZ R33, R33, c[0x0][0x320] ;  /* 0x0000c80021217a20 */ /* 0x000fe40000410000 */
[----:B------:R-:W-:Y:S01]  /*a500*/  FMUL.FTZ R35, R35, c[0x0][0x320] ;  /* 0x0000c80023237a20 */ /* 0x000fe20000410000 */
[----:B--2---:R-:W-:Y:S06]  /*a510*/  FMNMX.FTZ R100, R156, R100, !PT ;  /* 0x000000649c647209 */ /* 0x004fec0007810000 */
        /* <DEDUP_REMOVED lines=27> */
[----:B---3--:R-:W-:Y:S02]  /*a6d0*/  FMNMX.FTZ R100, R182, R100, !PT ;  /* 0x00000064b6647209 */ /* 0x008fe40007810000 */
[----:B--2---:R-:W-:Y:S02]  /*a6e0*/  FMNMX.FTZ R101, R149, R101, !PT ;  /* 0x0000006595657209 */ /* 0x004fe40007810000 */
[----:B-1----:R-:W-:Y:S01]  /*a6f0*/  FMNMX.FTZ R100, R180, R100, !PT ;  /* 0x00000064b4647209 */ /* 0x002fe20007810000 */
[----:B------:R-:W-:-:S05]  /*a700*/  BRA.DIV ~URZ, `(.L_x_2596) ;  /* 0x000053527f007947 */ /* 0x000fca000b800000 */
[----:B------:R1:W2:Y:S02]  /*a710*/  SHFL.BFLY PT, R2, R101, 0x2, 0x1f ;  /* 0x0c401f0065027f89 */ /* 0x0002a400000e0000 */
.L_x_2634:
[----:B-12---:R-:W-:Y:S01]  /*a720*/  FMNMX.FTZ R101, R101, R2, !PT ;  /* 0x0000000265657209 */ /* 0x006fe20007810000 */
[----:B------:R-:W-:Y:S01]  /*a730*/  SHFL.BFLY PT, R3, R100, 0x2, 0x1f ;  /* 0x0c401f0064037f89 */ /* 0x000fe200000e0000 */
[----:B------:R-:W-:Y:S04]  /*a740*/  DEPBAR.LE SB0, 0x2 ;  /* 0x000080800000791a */ /* 0x000fe80000000000 */
[----:B------:R-:W-:Y:S03]  /*a750*/  BSSY B0, `(.L_x_2597) ;  /* 0x00001c6000007945 */ /* 0x000fe60003800000 */
[----:B------:R-:W1:Y:S08]  /*a760*/  SHFL.BFLY PT, R2, R101, 0x1, 0x1f ;  /* 0x0c201f0065027f89 */ /* 0x000e7000000e0000 */
[----:B------:R-:W-:Y:S01]  /*a770*/  BAR.SYNC.DEFER_BLOCKING 0x0 ;  /* 0x0000000000007b1d */ /* 0x000fe20000010000 */
[----:B-1----:R-:W-:Y:S02]  /*a780*/  FMNMX.FTZ R101, R101, R2, !PT ;  /* 0x0000000265657209 */ /* 0x002fe40007810000 */
[----:B------:R-:W-:Y:S03]  /*a790*/  FMNMX.FTZ R100, R100, R3, !PT ;  /* 0x0000000364647209 */ /* 0x000fe60007810000 */
[C---:B------:R-:W-:Y:S02]  /*a7a0*/  FADD.FTZ R0, -R101.reuse, R0 ;  /* 0x0000000065007221 */ /* 0x040fe40000010100 */
[----:B------:R-:W-:Y:S01]  /*a7b0*/  FMUL.FTZ R148, R101, c[0x0][0x2d0] ;  /* 0x0000b40065947a20 */ /* 0x000fe20000410000 */
[----:B------:R-:W1:Y:S01]  /*a7c0*/  SHFL.BFLY PT, R5, R100, 0x1, 0x1f ;  /* 0x0c201f0064057f89 */ /* 0x000e6200000e0000 */
[----:B------:R-:W-:Y:S02]  /*a7d0*/  FMUL.FTZ R0, R0, c[0x0][0x2d0] ;  /* 0x0000b40000007a20 */ /* 0x000fe40000410000 */
[--C-:B------:R-:W-:Y:S02]  /*a7e0*/  FFMA.FTZ R3, R140, c[0x0][0x2d0], -R148.reuse ;  /* 0x0000b4008c037a23 */ /* 0x100fe40000010894 */
[----:B------:R2:W3:Y:S01]  /*a7f0*/  MUFU.EX2 R2, R0 ;  /* 0x0000000000027308 */ /* 0x0004e20000000800 */
[--C-:B------:R-:W-:Y:S09]  /*a800*/  FFMA.FTZ R4, R142, c[0x0][0x2d0], -R148.reuse ;  /* 0x0000b4008e047a23 */ /* 0x100ff20000010894 */
[----:B------:R4:W-:Y:S01]  /*a810*/  MUFU.EX2 R185, R3 ;  /* 0x0000000300b97308 */ /* 0x0009e20000000800 */
[----:B-1----:R-:W-:Y:S09]  /*a820*/  FMNMX.FTZ R100, R100, R5, !PT ;  /* 0x0000000564647209 */ /* 0x002ff20007810000 */
[----:B------:R1:W-:Y:S01]  /*a830*/  MUFU.EX2 R195, R4 ;  /* 0x0000000400c37308 */ /* 0x0003e20000000800 */
[--C-:B--2---:R-:W-:Y:S02]  /*a840*/  FFMA.FTZ R0, R141, c[0x0][0x2d0], -R148.reuse ;  /* 0x0000b4008d007a23 */ /* 0x104fe40000010894 */
[----:B------:R-:W-:Y:S02]  /*a850*/  FMUL.FTZ R141, R100, c[0x0][0x2d0] ;  /* 0x0000b400648d7a20 */ /* 0x000fe40000410000 */
[C---:B---3--:R-:W-:Y:S05]  /*a860*/  FMUL.FTZ R5, R2.reuse, R105 ;  /* 0x0000006902057220 */ /* 0x048fea0000410000 */
[----:B------:R2:W-:Y:S01]  /*a870*/  MUFU.EX2 R196, R0 ;  /* 0x0000000000c47308 */ /* 0x0005e20000000800 */
[C---:B------:R-:W-:Y:S02]  /*a880*/  FMUL.FTZ R9, R2.reuse, R109 ;  /* 0x0000006d02097220 */ /* 0x040fe40000410000 */
[C---:B------:R-:W-:Y:S02]  /*a890*/  FMUL.FTZ R8, R2.reuse, R108 ;  /* 0x0000006c02087220 */ /* 0x040fe40000410000 */
[--C-:B----4-:R-:W-:Y:S02]  /*a8a0*/  FFMA.FTZ R3, R143, c[0x0][0x2d0], -R141.reuse ;  /* 0x0000b4008f037a23 */ /* 0x110fe4000001088d */
[C---:B------:R-:W-:Y:S02]  /*a8b0*/  FMUL.FTZ R16, R2.reuse, R116 ;  /* 0x0000007402107220 */ /* 0x040fe40000410000 */
[C---:B------:R-:W-:Y:S01]  /*a8c0*/  FMUL.FTZ R17, R2.reuse, R117 ;  /* 0x0000007502117220 */ /* 0x040fe20000410000 */
[----:B------:R3:W-:Y:S01]  /*a8d0*/  MUFU.EX2 R142, R3 ;  /* 0x00000003008e7308 */ /* 0x0007e20000000800 */
[C---:B------:R-:W-:Y:S02]  /*a8e0*/  FMUL.FTZ R24, R2.reuse, R124 ;  /* 0x0000007c02187220 */ /* 0x040fe40000410000 */
[C---:B------:R-:W-:Y:S02]  /*a8f0*/  FMUL.FTZ R25, R2.reuse, R125 ;  /* 0x0000007d02197220 */ /* 0x040fe40000410000 */
[C---:B-1----:R-:W-:Y:S02]  /*a900*/  FMUL.FTZ R4, R2.reuse, R104 ;  /* 0x0000006802047220 */ /* 0x042fe40000410000 */
[C---:B------:R-:W-:Y:S02]  /*a910*/  FMUL.FTZ R32, R2.reuse, R132 ;  /* 0x0000008402207220 */ /* 0x040fe40000410000 */
[C---:B------:R-:W-:Y:S02]  /*a920*/  FMUL.FTZ R33, R2.reuse, R133 ;  /* 0x0000008502217220 */ /* 0x040fe40000410000 */
[C---:B------:R-:W-:Y:S02]  /*a930*/  FMUL.FTZ R36, R2.reuse, R36 ;  /* 0x0000002402247220 */ /* 0x040fe40000410000 */
[C---:B------:R-:W-:Y:S02]  /*a940*/  FMUL.FTZ R37, R2.reuse, R37 ;  /* 0x0000002502257220 */ /* 0x040fe40000410000 */
[----:B--2---:R-:W-:Y:S02]  /*a950*/  FFMA.FTZ R0, R103, c[0x0][0x2d0], -R148 ;  /* 0x0000b40067007a23 */ /* 0x004fe40000010894 */
[C---:B------:R-:W-:Y:S02]  /*a960*/  FMUL.FTZ R40, R2.reuse, R40 ;  /* 0x0000002802287220 */ /* 0x040fe40000410000 */
[----:B------:R-:W1:Y:S01]  /*a970*/  MUFU.EX2 R200, R0 ;  /* 0x0000000000c87308 */ /* 0x000e620000000800 */
[C---:B------:R-:W-:Y:S02]  /*a980*/  FMUL.FTZ R41, R2.reuse, R41 ;  /* 0x0000002902297220 */ /* 0x040fe40000410000 */
[----:B------:R-:W-:Y:S02]  /*a990*/  FMUL.FTZ R44, R2, R44 ;  /* 0x0000002c022c7220 */ /* 0x000fe40000410000 */
[--C-:B---3--:R-:W-:Y:S02]  /*a9a0*/  FFMA.FTZ R3, R144, c[0x0][0x2d0], -R141.reuse ;  /* 0x0000b40090037a23 */ /* 0x108fe4000001088d */
        /* <DEDUP_REMOVED lines=9> */
[----:B------:R-:W-:Y:S01]  /*aa40*/  FMUL.FTZ R61, R2, R61 ;  /* 0x0000003d023d7220 */ /* 0x000fe20000410000 */
[----:B-1----:R-:W-:Y:S01]  /*aa50*/  F2FP.PACK_AB R138, R200, R196 ;  /* 0x000000c4c88a723e */ /* 0x002fe200000000ff */
[----:B------:R-:W-:Y:S01]  /*aa60*/  FADD.FTZ R0, -R100, R102 ;  /* 0x0000006664007221 */ /* 0x000fe20000010100 */
[----:B------:R-:W-:Y:S01]  /*aa70*/  IADD3 R102, R170, R160, RZ ;  /* 0x000000a0aa667210 */ /* 0x000fe20007ffe0ff */
[----:B------:R-:W-:Y:S02]  /*aa80*/  FMUL.FTZ R64, R2, R64 ;  /* 0x0000004002407220 */ /* 0x000fe40000410000 */
[----:B------:R-:W-:Y:S01]  /*aa90*/  FMUL.FTZ R0, R0, c[0x0][0x2d0] ;  /* 0x0000b40000007a20 */ /* 0x000fe20000410000 */
[----:B------:R-:W-:Y:S01]  /*aaa0*/  IADD3 R140, R168, R102, RZ ;  /* 0x00000066a88c7210 */ /* 0x000fe20007ffe0ff */
[----:B------:R-:W1:Y:S01]  /*aab0*/  LDSM.16.MT88.4 R12, [R102] ;  /* 0x00000000660c783b */ /* 0x000e620000004200 */
[----:B------:R-:W-:Y:S02]  /*aac0*/  FMUL.FTZ R65, R2, R65 ;  /* 0x0000004102417220 */ /* 0x000fe40000410000 */
[--C-:B--2---:R-:W-:Y:S01]  /*aad0*/  FFMA.FTZ R3, R136, c[0x0][0x2d0], -R141.reuse ;  /* 0x0000b40088037a23 */ /* 0x104fe2000001088d */
[----:B------:R-:W2:Y:S01]  /*aae0*/  MUFU.EX2 R0, R0 ;  /* 0x0000000000007308 */ /* 0x000ea20000000800 */
[----:B------:R-:W-:Y:S01]  /*aaf0*/  F2FP.PACK_AB R136, R195, R185 ;  /* 0x000000b9c388723e */ /* 0x000fe200000000ff */
[C---:B------:R-:W-:Y:S02]  /*ab00*/  FMUL.FTZ R68, R2.reuse, R68 ;  /* 0x0000004402447220 */ /* 0x040fe40000410000 */
[----:B------:R-:W3:Y:S01]  /*ab10*/  LDSM.16.MT88.4 R20, [R140] ;  /* 0x000000008c14783b */ /* 0x000ee20000004200 */
[C---:B------:R-:W-:Y:S02]  /*ab20*/  FMUL.FTZ R69, R2.reuse, R69 ;  /* 0x0000004502457220 */ /* 0x040fe40000410000 */
[C---:B------:R-:W-:Y:S02]  /*ab30*/  FMUL.FTZ R72, R2.reuse, R72 ;  /* 0x0000004802487220 */ /* 0x040fe40000410000 */
[----:B------:R-:W-:Y:S01]  /*ab40*/  FMUL.FTZ R73, R2, R73 ;  /* 0x0000004902497220 */ /* 0x000fe20000410000 */
[----:B------:R4:W-:Y:S01]  /*ab50*/  MUFU.EX2 R197, R3 ;  /* 0x0000000300c57308 */ /* 0x0009e20000000800 */
[--C-:B------:R-:W-:Y:S02]  /*ab60*/  FFMA.FTZ R108, R152, c[0x0][0x2d0], -R148.reuse ;  /* 0x0000b400986c7a23 */ /* 0x100fe40000010894 */
        /* <DEDUP_REMOVED lines=8> */
[C---:B------:R-:W-:Y:S02]  /*abf0*/  FMUL.FTZ R10, R0.reuse, R110 ;  /* 0x0000006e000a7220 */ /* 0x040fe40000410000 */
[C---:B------:R-:W-:Y:S02]  /*ac00*/  FMUL.FTZ R11, R0.reuse, R111 ;  /* 0x0000006f000b7220 */ /* 0x040fe40000410000 */
[----:B------:R-:W-:Y:S02]  /*ac10*/  FMUL.FTZ R18, R0, R118 ;  /* 0x0000007600127220 */ /* 0x000fe40000410000 */
[--C-:B----4-:R-:W-:Y:S01]  /*ac20*/  FFMA.FTZ R3, R137, c[0x0][0x2d0], -R141.reuse ;  /* 0x0000b40089037a23 */ /* 0x110fe2000001088d */
[----:B------:R-:W-:Y:S01]  /*ac30*/  F2FP.PACK_AB R137, R194, R142 ;  /* 0x0000008ec289723e */ /* 0x000fe200000000ff */
[C---:B------:R-:W-:Y:S02]  /*ac40*/  FMUL.FTZ R19, R0.reuse, R119 ;  /* 0x0000007700137220 */ /* 0x040fe40000410000 */
        /* <DEDUP_REMOVED lines=14> */
[--C-:B------:R-:W-:Y:S01]  /*ad30*/  FFMA.FTZ R117, R158, c[0x0][0x2d0], -R148.reuse ;  /* 0x0000b4009e757a23 */ /* 0x100fe20000010894 */
[----:B------:R-:W-:Y:S01]  /*ad40*/  IADD3 R3, R171, R160, RZ ;  /* 0x000000a0ab037210 */ /* 0x000fe20007ffe0ff */
[--C-:B------:R-:W-:Y:S02]  /*ad50*/  FFMA.FTZ R116, R151, c[0x0][0x2d0], -R148.reuse ;  /* 0x0000b40097747a23 */ /* 0x100fe40000010894 */
[--C-:B------:R-:W-:Y:S01]  /*ad60*/  FFMA.FTZ R118, R150, c[0x0][0x2d0], -R148.reuse ;  /* 0x0000b40096767a23 */ /* 0x100fe20000010894 */
[----:B------:R-:W-:Y:S01]  /*ad70*/  IADD3 R103, R168, R3, RZ ;  /* 0x00000003a8677210 */ /* 0x000fe20007ffe0ff */
[C---:B-1----:R-:W-:Y:S01]  /*ad80*/  HMMA.16816.F32 R4, R136.reuse, R12, R4 ;  /* 0x0000000c8804723c */ /* 0x042fe20000001804 */
[----:B------:R-:W1:Y:S04]  /*ad90*/  LDSM.16.MT88.4 R28, [R3] ;  /* 0x00000000031c783b */ /* 0x000e680000004200 */
[----:B------:R-:W-:Y:S02]  /*ada0*/  FFMA.FTZ R119, R149, c[0x0][0x2d0], -R148 ;  /* 0x0000b40095777a23 */ /* 0x000fe40000010894 */
[C---:B------:R-:W-:Y:S01]  /*adb0*/  FMUL.FTZ R13, R2.reuse, R113 ;  /* 0x00000071020d7220 */ /* 0x040fe20000410000 */
[C---:B------:R-:W-:Y:S01]  /*adc0*/  HMMA.16816.F32 R8, R136.reuse, R14, R8 ;  /* 0x0000000e8808723c */ /* 0x040fe20000001808 */
[----:B------:R-:W2:Y:S03]  /*add0*/  LDSM.16.MT88.4 R104, [R103] ;  /* 0x000000006768783b */ /* 0x000ea60000004200 */
[----:B------:R-:W-:Y:S02]  /*ade0*/  FMUL.FTZ R12, R2, R112 ;  /* 0x00000070020c7220 */ /* 0x000fe40000410000 */
[C---:B------:R-:W-:Y:S02]  /*adf0*/  FMUL.FTZ R54, R0.reuse, R54 ;  /* 0x0000003600367220 */ /* 0x040fe40000410000 */
[C---:B------:R-:W-:Y:S01]  /*ae00*/  FMUL.FTZ R14, R0.reuse, R114 ;  /* 0x00000072000e7220 */ /* 0x040fe20000410000 */
[----:B------:R-:W-:Y:S03]  /*ae10*/  LDSM.16.MT88.4 R124, [R3+0x1800] ;  /* 0x00180000037c783b */ /* 0x000fe60000004200 */
[C---:B------:R-:W-:Y:S02]  /*ae20*/  FMUL.FTZ R15, R0.reuse, R115 ;  /* 0x00000073000f7220 */ /* 0x040fe40000410000 */
[C---:B------:R-:W-:Y:S02]  /*ae30*/  FMUL.FTZ R55, R0.reuse, R55 ;  /* 0x0000003700377220 */ /* 0x040fe40000410000 */
[C---:B------:R-:W-:Y:S01]  /*ae40*/  FMUL.FTZ R58, R0.reuse, R58 ;  /* 0x0000003a003a7220 */ /* 0x040fe20000410000 */
[----:B------:R-:W-:Y:S01]  /*ae50*/  LDSM.16.MT88.4 R132, [R103+0x1800] ;  /* 0x001800006784783b */ /* 0x000fe20000004200 */
[C---:B------:R-:W-:Y:S01]  /*ae60*/  FMUL.FTZ R59, R0.reuse, R59 ;  /* 0x0000003b003b7220 */ /* 0x040fe20000410000 */
[C---:B---3--:R-:W-:Y:S03]  /*ae70*/  HMMA.16816.F32 R12, R136.reuse, R20, R12 ;  /* 0x00000014880c723c */ /* 0x048fe6000000180c */
        /* <DEDUP_REMOVED lines=8> */
[C---:B------:R-:W-:Y:S02]  /*af00*/  FFMA.FTZ R120, R0.reuse, R204, R142 ;  /* 0x000000cc00787223 */ /* 0x040fe4000001008e */
[C---:B------:R-:W-:Y:S02]  /*af10*/  FMUL.FTZ R67, R0.reuse, R67 ;  /* 0x0000004300437220 */ /* 0x040fe40000410000 */
[C---:B------:R-:W-:Y:S01]  /*af20*/  FMUL.FTZ R70, R0.reuse, R70 ;  /* 0x0000004600467220 */ /* 0x040fe20000410000 */
[C---:B-1----:R-:W-:Y:S03]  /*af30*/  HMMA.16816.F32 R20, R136.reuse, R28, R20 ;  /* 0x0000001c8814723c */ /* 0x042fe60000001814 */
[C---:B------:R-:W-:Y:S02]  /*af40*/  FMUL.FTZ R71, R0.reuse, R71 ;  /* 0x0000004700477220 */ /* 0x040fe40000410000 */
[----:B------:R-:W-:Y:S02]  /*af50*/  FMUL.FTZ R74, R0, R74 ;  /* 0x0000004a004a7220 */ /* 0x000fe40000410000 */
[C---:B------:R-:W-:Y:S01]  /*af60*/  FMUL.FTZ R28, R2.reuse, R128 ;  /* 0x00000080021c7220 */ /* 0x040fe20000410000 */
[C---:B------:R-:W-:Y:S01]  /*af70*/  HMMA.16816.F32 R24, R136.reuse, R30, R24 ;  /* 0x0000001e8818723c */ /* 0x040fe20000001818 */
[----:B------:R1:W-:Y:S03]  /*af80*/  MUFU.EX2 R128, R108 ;  /* 0x0000006c00807308 */ /* 0x0003e60000000800 */
        /* <DEDUP_REMOVED lines=10> */
[--C-:B-1----:R-:W-:Y:S01]  /*b030*/  FFMA.FTZ R108, R147, c[0x0][0x2d0], -R148.reuse ;  /* 0x0000b400936c7a23 */ /* 0x102fe20000010894 */
[C---:B------:R-:W-:Y:S01]  /*b040*/  HMMA.16816.F32 R32, R136.reuse, R106, R32 ;  /* 0x0000006a8820723c */ /* 0x040fe20000001820 */
[----:B------:R-:W1:Y:S01]  /*b050*/  LDSM.16.MT88.4 R104, [R102+0x2000] ;  /* 0x002000006668783b */ /* 0x000e620000004200 */
[----:B------:R-:W-:Y:S02]  /*b060*/  MUFU.EX2 R147, R117 ;  /* 0x0000007500937308 */ /* 0x000fe40000000800 */
[----:B------:R-:W-:Y:S02]  /*b070*/  FMUL.FTZ R87, R0, R87 ;  /* 0x0000005700577220 */ /* 0x000fe40000410000 */
[C---:B------:R-:W-:Y:S02]  /*b080*/  FMUL.FTZ R88, R2.reuse, R88 ;  /* 0x0000005802587220 */ /* 0x040fe40000410000 */
[----:B------:R-:W-:Y:S04]  /*b090*/  FMUL.FTZ R89, R2, R89 ;  /* 0x0000005902597220 */ /* 0x000fe80000410000 */
[C---:B------:R-:W-:Y:S01]  /*b0a0*/  FMUL.FTZ R90, R0.reuse, R90 ;  /* 0x0000005a005a7220 */ /* 0x040fe20000410000 */
[----:B------:R2:W-:Y:S01]  /*b0b0*/  MUFU.EX2 R190, R108 ;  /* 0x0000006c00be7308 */ /* 0x0005e20000000800 */
[----:B------:R-:W-:Y:S02]  /*b0c0*/  FMUL.FTZ R91, R0, R91 ;  /* 0x0000005b005b7220 */ /* 0x000fe40000410000 */
[--C-:B------:R-:W-:Y:S02]  /*b0d0*/  FFMA.FTZ R112, R178, c[0x0][0x2d0], -R148.reuse ;  /* 0x0000b400b2707a23 */ /* 0x100fe40000010894 */
[C---:B------:R-:W-:Y:S02]  /*b0e0*/  FMUL.FTZ R92, R2.reuse, R92 ;  /* 0x0000005c025c7220 */ /* 0x040fe40000410000 */
[----:B------:R-:W-:Y:S02]  /*b0f0*/  FMUL.FTZ R93, R2, R93 ;  /* 0x0000005d025d7220 */ /* 0x000fe40000410000 */
[C---:B------:R-:W-:Y:S01]  /*b100*/  FMUL.FTZ R94, R0.reuse, R94 ;  /* 0x0000005e005e7220 */ /* 0x040fe20000410000 */
[----:B------:R3:W-:Y:S01]  /*b110*/  MUFU.EX2 R160, R112 ;  /* 0x0000007000a07308 */ /* 0x0007e20000000800 */
[----:B------:R-:W-:Y:S02]  /*b120*/  FMUL.FTZ R95, R0, R95 ;  /* 0x0000005f005f7220 */ /* 0x000fe40000410000 */
[C---:B------:R-:W-:Y:S02]  /*b130*/  FMUL.FTZ R96, R2.reuse, R96 ;  /* 0x0000006002607220 */ /* 0x040fe40000410000 */
[----:B------:R-:W-:Y:S02]  /*b140*/  FMUL.FTZ R97, R2, R97 ;  /* 0x0000006102617220 */ /* 0x000fe40000410000 */
[C---:B------:R-:W-:Y:S02]  /*b150*/  FMUL.FTZ R98, R0.reuse, R98 ;  /* 0x0000006200627220 */ /* 0x040fe40000410000 */
[----:B------:R-:W-:Y:S02]  /*b160*/  FMUL.FTZ R99, R0, R99 ;  /* 0x0000006300637220 */ /* 0x000fe40000410000 */
[----:B------:R-:W-:Y:S02]  /*b170*/  FFMA.FTZ R0, R184, c[0x0][0x2d0], -R141 ;  /* 0x0000b400b8007a23 */ /* 0x000fe4000001088d */
[----:B------:R-:W-:Y:S02]  /*b180*/  FFMA.FTZ R2, R2, R203, R185 ;  /* 0x000000cb02027223 */ /* 0x000fe400000100b9 */
[--C-:B--2---:R-:W-:Y:S01]  /*b190*/  FFMA.FTZ R108, R146, c[0x0][0x2d0], -R148.reuse ;  /* 0x0000b400926c7a23 */ /* 0x104fe20000010894 */
[----:B------:R2:W-:Y:S01]  /*b1a0*/  MUFU.EX2 R143, R0 ;  /* 0x00000000008f7308 */ /* 0x0005e20000000800 */
[C---:B-1----:R-:W-:Y:S03]  /*b1b0*/  HMMA.16816.F32 R36, R136.reuse, R104, R36 ;  /* 0x000000688824723c */ /* 0x042fe60000001824 */
[--C-:B---3--:R-:W-:Y:S05]  /*b1c0*/  FFMA.FTZ R112, R175, c[0x0][0x2d0], -R148.reuse ;  /* 0x0000b400af707a23 */ /* 0x108fea0000010894 */
[C---:B------:R-:W-:Y:S01]  /*b1d0*/  HMMA.16816.F32 R40, R136.reuse, R106, R40 ;  /* 0x0000006a8828723c */ /* 0x040fe20000001828 */
[----:B------:R-:W1:Y:S01]  /*b1e0*/  LDSM.16.MT88.4 R104, [R140+0x2000] ;  /* 0x002000008c68783b */ /* 0x000e620000004200 */
[----:B------:R-:W-:Y:S10]  /*b1f0*/  MUFU.EX2 R146, R118 ;  /* 0x0000007600927308 */ /* 0x000ff40000000800 */
[----:B------:R3:W-:Y:S01]  /*b200*/  MUFU.EX2 R192, R108 ;  /* 0x0000006c00c07308 */ /* 0x0007e20000000800 */
[--C-:B--2---:R-:W-:Y:S09]  /*b210*/  FFMA.FTZ R0, R183, c[0x0][0x2d0], -R141.reuse ;  /* 0x0000b400b7007a23 */ /* 0x104ff2000001088d */
[----:B------:R2:W-:Y:S01]  /*b220*/  MUFU.EX2 R144, R0 ;  /* 0x0000000000907308 */ /* 0x0005e20000000800 */
[--C-:B---3--:R-:W-:Y:S09]  /*b230*/  FFMA.FTZ R108, R145, c[0x0][0x2d0], -R148.reuse ;  /* 0x0000b400916c7a23 */ /* 0x108ff20000010894 */
[----:B------:R-:W-:Y:S01]  /*b240*/  MUFU.EX2 R145, R119 ;  /* 0x0000007700917308 */ /* 0x000fe20000000800 */
[C---:B-1----:R-:W-:Y:S03]  /*b250*/  HMMA.16816.F32 R44, R136.reuse, R104, R44 ;  /* 0x00000068882c723c */ /* 0x042fe6000000182c */
[--C-:B--2---:R-:W-:Y:S06]  /*b260*/  FFMA.FTZ R0, R182, c[0x0][0x2d0], -R141.reuse ;  /* 0x0000b400b6007a23 */ /* 0x104fec000001088d */
[----:B------:R1:W-:Y:S01]  /*b270*/  MUFU.EX2 R191, R108 ;  /* 0x0000006c00bf7308 */ /* 0x0003e20000000800 */
[C---:B------:R-:W-:Y:S01]  /*b280*/  HMMA.16816.F32 R48, R136.reuse, R106, R48 ;  /* 0x0000006a8830723c */ /* 0x040fe20000001830 */
[----:B------:R-:W2:Y:S08]  /*b290*/  LDSM.16.MT88.4 R104, [R3+0x2000] ;  /* 0x002000000368783b */ /* 0x000eb00000004200 */
[----:B------:R-:W-:Y:S03]  /*b2a0*/  MUFU.EX2 R142, R0 ;  /* 0x00000000008e7308 */ /* 0x000fe60000000800 */
[--C-:B-1----:R-:W-:Y:S07]  /*b2b0*/  FFMA.FTZ R108, R154, c[0x0][0x2d0], -R141.reuse ;  /* 0x0000b4009a6c7a23 */ /* 0x102fee000001088d */
[----:B------:R1:W-:Y:S01]  /*b2c0*/  MUFU.EX2 R189, R108 ;  /* 0x0000006c00bd7308 */ /* 0x0003e20000000800 */
[C---:B--2---:R-:W-:Y:S08]  /*b2d0*/  HMMA.16816.F32 R52, R136.reuse, R104, R52 ;  /* 0x000000688834723c */ /* 0x044ff00000001834 */
[C---:B------:R-:W-:Y:S01]  /*b2e0*/  HMMA.16816.F32 R56, R136.reuse, R106, R56 ;  /* 0x0000006a8838723c */ /* 0x040fe20000001838 */
[----:B------:R-:W2:Y:S03]  /*b2f0*/  LDSM.16.MT88.4 R104, [R103+0x2000] ;  /* 0x002000006768783b */ /* 0x000ea60000004200 */
[--C-:B-1----:R-:W-:Y:S04]  /*b300*/  FFMA.FTZ R108, R155, c[0x0][0x2d0], -R141.reuse ;  /* 0x0000b4009b6c7a23 */ /* 0x102fe8000001088d */
[----:B------:R1:W3:Y:S02]  /*b310*/  MUFU.EX2 R188, R108 ;  /* 0x0000006c00bc7308 */ /* 0x0002e40000000800 */
[----:B-1----:R-:W-:Y:S01]  /*b320*/  LDSM.16.MT88.4 R108, [R102+0x800] ;  /* 0x00080000666c783b */ /* 0x002fe20000004200 */
        /* <DEDUP_REMOVED lines=15> */
[----:B------:R1:W-:Y:S01]  /*b420*/  MUFU.EX2 R186, R104 ;  /* 0x0000006800ba7308 */ /* 0x0003e20000000800 */
[----:B---3--:R-:W-:Y:S03]  /*b430*/  F2FP.PACK_AB R105, R188, R189 ;  /* 0x000000bdbc69723e */ /* 0x008fe600000000ff */
[----:B------:R-:W-:Y:S02]  /*b440*/  F2FP.PACK_AB R106, R191, R192 ;  /* 0x000000c0bf6a723e */ /* 0x000fe400000000ff */
[----:B------:R-:W-:Y:S03]  /*b450*/  F2FP.PACK_AB R138, R145, R146 ;  /* 0x00000092918a723e */ /* 0x000fe600000000ff */
[----:B------:R-:W-:Y:S01]  /*b460*/  F2FP.PACK_AB R137, R144, R143 ;  /* 0x0000008f9089723e */ /* 0x000fe200000000ff */
[--C-:B-1----:R-:W-:Y:S02]  /*b470*/  FFMA.FTZ R104, R156, c[0x0][0x2d0], -R141.reuse ;  /* 0x0000b4009c687a23 */ /* 0x102fe4000001088d */
[----:B------:R1:W-:Y:S10]  /*b480*/  MUFU.EX2 R156, R112 ;  /* 0x00000070009c7308 */ /* 0x0003f40000000800 */
[----:B------:R2:W3:Y:S01]  /*b490*/  MUFU.EX2 R187, R104 ;  /* 0x0000006800bb7308 */ /* 0x0004e20000000800 */
[--C-:B-1----:R-:W-:Y:S09]  /*b4a0*/  FFMA.FTZ R112, R159, c[0x0][0x2d0], -R148.reuse ;  /* 0x0000b4009f707a23 */ /* 0x102ff20000010894 */
[----:B------:R1:W-:Y:S01]  /*b4b0*/  MUFU.EX2 R159, R112 ;  /* 0x00000070009f7308 */ /* 0x0003e20000000800 */
[----:B--2---:R-:W-:Y:S02]  /*b4c0*/  F2FP.PACK_AB R104, R190, R128 ;  /* 0x00000080be68723e */ /* 0x004fe400000000ff */
[----:B---3--:R-:W-:Y:S07]  /*b4d0*/  F2FP.PACK_AB R107, R187, R186 ;  /* 0x000000babb6b723e */ /* 0x008fee00000000ff */
[C---:B------:R-:W-:Y:S08]  /*b4e0*/  HMMA.16816.F32 R4, R104.reuse, R108, R4 ;  /* 0x0000006c6804723c */ /* 0x040ff00000001804 */
[C---:B------:R-:W-:Y:S01]  /*b4f0*/  HMMA.16816.F32 R8, R104.reuse, R110, R8 ;  /* 0x0000006e6808723c */ /* 0x040fe20000001808 */
[----:B------:R-:W2:Y:S03]  /*b500*/  LDSM.16.MT88.4 R108, [R140+0x800] ;  /* 0x000800008c6c783b */ /* 0x000ea60000004200 */
[----:B-1----:R-:W-:Y:S02]  /*b510*/  FFMA.FTZ R112, R157, c[0x0][0x2d0], -R148 ;  /* 0x0000b4009d707a23 */ /* 0x002fe40000010894 */
[----:B------:R1:W3:Y:S10]  /*b520*/  MUFU.EX2 R148, R116 ;  /* 0x0000007400947308 */ /* 0x0002f40000000800 */
[----:B------:R4:W5:Y:S01]  /*b530*/  MUFU.EX2 R157, R112 ;  /* 0x00000070009d7308 */ /* 0x0009620000000800 */
[----:B-1----:R-:W-:Y:S01]  /*b540*/  LDSM.16.MT88.4 R116, [R102+0x1800] ;  /* 0x001800006674783b */ /* 0x002fe20000004200 */
[----:B---3--:R-:W-:Y:S01]  /*b550*/  F2FP.PACK_AB R136, R148, R147 ;  /* 0x000000939488723e */ /* 0x008fe200000000ff */
[--C-:B----4-:R-:W-:Y:S01]  /*b560*/  FFMA.FTZ R112, R179, c[0x0][0x2d0], -R141.reuse ;  /* 0x0000b400b3707a23 */ /* 0x110fe2000001088d */
[C---:B--2---:R-:W-:Y:S06]  /*b570*/  HMMA.16816.F32 R12, R104.reuse, R108, R12 ;  /* 0x0000006c680c723c */ /* 0x044fec000000180c */
[----:B------:R1:W-:Y:S02]  /*b580*/  MUFU.EX2 R154, R112 ;  /* 0x00000070009a7308 */ /* 0x0003e40000000800 */
[C---:B------:R-:W-:Y:S01]  /*b590*/  HMMA.16816.F32 R16, R104.reuse, R110, R16 ;  /* 0x0000006e6810723c */ /* 0x040fe20000001810 */
[----:B------:R-:W2:Y:S03]  /*b5a0*/  LDSM.16.MT88.4 R108, [R3+0x800] ;  /* 0x00080000036c783b */ /* 0x000ea60000004200 */
[--C-:B-1----:R-:W-:Y:S04]  /*b5b0*/  FFMA.FTZ R112, R177, c[0x0][0x2d0], -R141.reuse ;  /* 0x0000b400b1707a23 */ /* 0x102fe8000001088d */
[----:B------:R1:W3:Y:S01]  /*b5c0*/  MUFU.EX2 R155, R112 ;  /* 0x00000070009b7308 */ /* 0x0002e20000000800 */
[C---:B--2---:R-:W-:Y:S01]  /*b5d0*/  HMMA.16816.F32 R20, R104.reuse, R108, R20 ;  /* 0x0000006c6814723c */ /* 0x044fe20000001814 */
[----:B-1----:R-:W-:Y:S07]  /*b5e0*/  LDSM.16.MT88.4 R112, [R140+0x1000] ;  /* 0x001000008c70783b */ /* 0x002fee0000004200 */
        /* <DEDUP_REMOVED lines=30> */
[--C-:B------:R-:W-:Y:S01]  /*b7d0*/  FFMA.FTZ R104, R176, c[0x0][0x2d0], -R141.reuse ;  /* 0x0000b400b0687a23 */ /* 0x100fe2000001088d */
[----:B-----5:R-:W-:Y:S04]  /*b7e0*/  F2FP.PACK_AB R106, R157, R159 ;  /* 0x0000009f9d6a723e */ /* 0x020fe800000000ff */
[----:B---3--:R-:W-:Y:S01]  /*b7f0*/  F2FP.PACK_AB R105, R155, R154 ;  /* 0x0000009a9b69723e */ /* 0x008fe200000000ff */
[----:B------:R2:W3:Y:S01]  /*b800*/  MUFU.EX2 R153, R104 ;  /* 0x0000006800997308 */ /* 0x0004e20000000800 */
[----:B-1----:R-:W1:Y:S01]  /*b810*/  LDSM.16.MT88.4 R108, [R102+0x1000] ;  /* 0x00100000666c783b */ /* 0x002e620000004200 */
[----:B--2---:R-:W-:Y:S02]  /*b820*/  F2FP.PACK_AB R104, R156, R160 ;  /* 0x000000a09c68723e */ /* 0x004fe400000000ff */
[----:B---3--:R-:W-:Y:S07]  /*b830*/  F2FP.PACK_AB R107, R153, R152 ;  /* 0x00000098996b723e */ /* 0x008fee00000000ff */
        /* <DEDUP_REMOVED lines=33> */
[----:B------:R-:W-:Y:S02]  /*ba50*/  FFMA.FTZ R2, R180, c[0x0][0x2d0], -R141 ;  /* 0x0000b400b4027a23 */ /* 0x000fe4000001088d */
[----:B------:R-:W-:Y:S02]  /*ba60*/  FADD.FTZ R109, R194, R120 ;  /* 0x00000078c26d7221 */ /* 0x000fe40000010000 */
[C---:B--2---:R-:W-:Y:S01]  /*ba70*/  HMMA.16816.F32 R92, R104.reuse, R112, R92 ;  /* 0x00000070685c723c */ /* 0x044fe2000000185c */
[----:B------:R-:W1:Y:S01]  /*ba80*/  MUFU.EX2 R141, R2 ;  /* 0x00000002008d7308 */ /* 0x000e620000000800 */
[----:B------:R-:W2:Y:S02]  /*ba90*/  LDSM.16.MT88.4 R120, [R140+0x1800] ;  /* 0x001800008c78783b */ /* 0x000ea40000004200 */
[----:B------:R-:W-:Y:S04]  /*baa0*/  FADD.FTZ R108, R196, R108 ;  /* 0x0000006cc46c7221 */ /* 0x000fe80000010000 */
[----:B------:R-:W-:Y:S04]  /*bab0*/  HMMA.16816.F32 R96, R104, R114, R96 ;  /* 0x000000726860723c */ /* 0x000fe80000001860 */
[----:B------:R-:W-:Y:S04]  /*bac0*/  FADD.FTZ R0, R200, R108 ;  /* 0x0000006cc8007221 */ /* 0x000fe80000010000 */
[----:B------:R-:W-:Y:S04]  /*bad0*/  FADD.FTZ R0, R128, R0 ;  /* 0x0000000080007221 */ /* 0x000fe80000010000 */
[----:B------:R-:W-:Y:S04]  /*bae0*/  FADD.FTZ R0, R190, R0 ;  /* 0x00000000be007221 */ /* 0x000fe80000010000 */
[----:B------:R-:W-:Y:S01]  /*baf0*/  FADD.FTZ R0, R192, R0 ;  /* 0x00000000c0007221 */ /* 0x000fe20000010000 */
[----:B-1----:R-:W-:Y:S01]  /*bb00*/  F2FP.PACK_AB R139, R141, R142 ;  /* 0x0000008e8d8b723e */ /* 0x002fe200000000ff */
[----:B------:R-:W-:Y:S02]  /*bb10*/  FADD.FTZ R2, R197, R109 ;  /* 0x0000006dc5027221 */ /* 0x000fe40000010000 */
[----:B------:R-:W-:Y:S02]  /*bb20*/  FADD.FTZ R0, R191, R0 ;  /* 0x00000000bf007221 */ /* 0x000fe40000010000 */
[----:B------:R-:W-:Y:S02]  /*bb30*/  FADD.FTZ R2, R198, R2 ;  /* 0x00000002c6027221 */ /* 0x000fe40000010000 */
[C---:B------:R-:W-:Y:S01]  /*bb40*/  HMMA.16816.F32 R104, R136.reuse, R116, R4 ;  /* 0x000000748868723c */ /* 0x040fe20000001804 */
[----:B------:R-:W1:Y:S04]  /*bb50*/  LDSM.16.MT88.4 R4, [R102+0x3800] ;  /* 0x003800006604783b */ /* 0x000e680000004200 */
[----:B------:R-:W-:Y:S02]  /*bb60*/  FADD.FTZ R2, R189, R2 ;  /* 0x00000002bd027221 */ /* 0x000fe40000010000 */
[----:B------:R-:W-:Y:S01]  /*bb70*/  FADD.FTZ R0, R160, R0 ;  /* 0x00000000a0007221 */ /* 0x000fe20000010000 */
[C---:B------:R-:W-:Y:S01]  /*bb80*/  HMMA.16816.F32 R108, R136.reuse, R118, R8 ;  /* 0x00000076886c723c */ /* 0x040fe20000001808 */
[----:B------:R-:W3:Y:S03]  /*bb90*/  LDSM.16.MT88.4 R8, [R140+0x3800] ;  /* 0x003800008c08783b */ /* 0x000ee60000004200 */
[----:B------:R-:W-:Y:S02]  /*bba0*/  FADD.FTZ R2, R188, R2 ;  /* 0x00000002bc027221 */ /* 0x000fe40000010000 */
[----:B------:R-:W-:Y:S02]  /*bbb0*/  FADD.FTZ R0, R156, R0 ;  /* 0x000000009c007221 */ /* 0x000fe40000010000 */
[C---:B--2---:R-:W-:Y:S01]  /*bbc0*/  HMMA.16816.F32 R112, R136.reuse, R120, R12 ;  /* 0x000000788870723c */ /* 0x044fe2000000180c */
[----:B------:R-:W2:Y:S03]  /*bbd0*/  LDSM.16.MT88.4 R12, [R3+0x3800] ;  /* 0x00380000030c783b */ /* 0x000ea60000004200 */
[----:B------:R-:W-:Y:S02]  /*bbe0*/  FADD.FTZ R2, R186, R2 ;  /* 0x00000002ba027221 */ /* 0x000fe40000010000 */
[----:B------:R-:W-:Y:S02]  /*bbf0*/  FADD.FTZ R0, R159, R0 ;  /* 0x000000009f007221 */ /* 0x000fe40000010000 */
[C---:B------:R-:W-:Y:S01]  /*bc00*/  HMMA.16816.F32 R116, R136.reuse, R122, R16 ;  /* 0x0000007a8874723c */ /* 0x040fe20000001810 */
[----:B------:R-:W-:Y:S03]  /*bc10*/  LDSM.16.MT88.4 R16, [R140+0x5800] ;  /* 0x005800008c10783b */ /* 0x000fe60000004200 */
[----:B------:R-:W-:Y:S04]  /*bc20*/  FADD.FTZ R2, R187, R2 ;  /* 0x00000002bb027221 */ /* 0x000fe80000010000 */
[C---:B------:R-:W-:Y:S01]  /*bc30*/  HMMA.16816.F32 R120, R136.reuse, R124, R20 ;  /* 0x0000007c8878723c */ /* 0x040fe20000001814 */
[----:B------:R4:W-:Y:S03]  /*bc40*/  LDSM.16.MT88.4 R20, [R3+0x5800] ;  /* 0x005800000314783b */ /* 0x0009e60000004200 */
[----:B------:R-:W-:Y:S04]  /*bc50*/  FADD.FTZ R2, R154, R2 ;  /* 0x000000029a027221 */ /* 0x000fe80000010000 */
[C---:B------:R-:W-:Y:S04]  /*bc60*/  HMMA.16816.F32 R124, R136.reuse, R126, R24 ;  /* 0x0000007e887c723c */ /* 0x040fe80000001818 */
[----:B------:R-:W-:Y:S04]  /*bc70*/  FADD.FTZ R2, R155, R2 ;  /* 0x000000029b027221 */ /* 0x000fe80000010000 */
[C---:B------:R-:W-:Y:S08]  /*bc80*/  HMMA.16816.F32 R128, R136.reuse, R132, R28 ;  /* 0x000000848880723c */ /* 0x040ff0000000181c */
[C---:B------:R-:W-:Y:S04]  /*bc90*/  HMMA.16816.F32 R132, R136.reuse, R134, R32 ;  /* 0x000000868884723c */ /* 0x040fe80000001820 */
[----:B----4-:R-:W-:Y:S02]  /*bca0*/  FADD.FTZ R3, R152, R2 ;  /* 0x0000000298037221 */ /* 0x010fe40000010000 */
[----:B------:R-:W-:Y:S02]  /*bcb0*/  FADD.FTZ R2, R157, R0 ;  /* 0x000000009d027221 */ /* 0x000fe40000010000 */
[C---:B-1----:R-:W-:Y:S04]  /*bcc0*/  HMMA.16816.F32 R36, R136.reuse, R4, R36 ;  /* 0x000000048824723c */ /* 0x042fe80000001824 */
[----:B------:R-:W-:Y:S01]  /*bcd0*/  FADD.FTZ R0, R153, R3 ;  /* 0x0000000399007221 */ /* 0x000fe20000010000 */
[----:B------:R-:W-:Y:S01]  /*bce0*/  IADD3 R3, R172, -0x2, RZ ;  /* 0xfffffffeac037810 */ /* 0x000fe20007ffe0ff */
[----:B------:R-:W-:Y:S02]  /*bcf0*/  FADD.FTZ R2, R147, R2 ;  /* 0x0000000293027221 */ /* 0x000fe40000010000 */
[C---:B------:R-:W-:Y:S01]  /*bd00*/  HMMA.16816.F32 R40, R136.reuse, R6, R40 ;  /* 0x000000068828723c */ /* 0x040fe20000001828 */
[----:B------:R-:W1:Y:S02]  /*bd10*/  LDSM.16.MT88.4 R4, [R103+0x3800] ;  /* 0x003800006704783b */ /* 0x000e640000004200 */
[----:B------:R-:W-:Y:S01]  /*bd20*/  ISETP.GE.AND P0, PT, R3, R205, PT ;  /* 0x000000cd0300720c */ /* 0x000fe20003f06270 */
[----:B------:R-:W-:Y:S02]  /*bd30*/  FADD.FTZ R0, R143, R0 ;  /* 0x000000008f007221 */ /* 0x000fe40000010000 */
[----:B------:R-:W-:Y:S02]  /*bd40*/  FADD.FTZ R2, R148, R2 ;  /* 0x0000000294027221 */ /* 0x000fe40000010000 */
[C---:B---3--:R-:W-:Y:S04]  /*bd50*/  HMMA.16816.F32 R44, R136.reuse, R8, R44 ;  /* 0x00000008882c723c */ /* 0x048fe8000000182c */
[----:B------:R-:W-:Y:S02]  /*bd60*/  FADD.FTZ R0, R144, R0 ;  /* 0x0000000090007221 */ /* 0x000fe40000010000 */
[----:B------:R-:W-:Y:S02]  /*bd70*/  FADD.FTZ R2, R146, R2 ;  /* 0x0000000292027221 */ /* 0x000fe40000010000 */
[C---:B------:R-:W-:Y:S01]  /*bd80*/  HMMA.16816.F32 R48, R136.reuse, R10, R48 ;  /* 0x0000000a8830723c */ /* 0x040fe20000001830 */
[----:B------:R-:W3:Y:S03]  /*bd90*/  LDSM.16.MT88.4 R8, [R102+0x5800] ;  /* 0x005800006608783b */ /* 0x000ee60000004200 */
[----:B------:R-:W-:Y:S02]  /*bda0*/  FADD.FTZ R0, R142, R0 ;  /* 0x000000008e007221 */ /* 0x000fe40000010000 */
[----:B------:R-:W-:Y:S02]  /*bdb0*/  FADD.FTZ R203, R145, R2 ;  /* 0x0000000291cb7221 */ /* 0x000fe40000010000 */
[C---:B--2---:R-:W-:Y:S04]  /*bdc0*/  HMMA.16816.F32 R52, R136.reuse, R12, R52 ;  /* 0x0000000c8834723c */ /* 0x044fe80000001834 */
[----:B------:R-:W-:Y:S04]  /*bdd0*/  FADD.FTZ R204, R141, R0 ;  /* 0x000000008dcc7221 */ /* 0x000fe80000010000 */
[C---:B------:R-:W-:Y:S01]  /*bde0*/  HMMA.16816.F32 R56, R136.reuse, R14, R56 ;  /* 0x0000000e8838723c */ /* 0x040fe20000001838 */
[----:B------:R-:W2:Y:S07]  /*bdf0*/  LDSM.16.MT88.4 R12, [R103+0x5800] ;  /* 0x00580000670c783b */ /* 0x000eae0000004200 */
[C---:B-1----:R-:W-:Y:S08]  /*be00*/  HMMA.16816.F32 R60, R136.reuse, R4, R60 ;  /* 0x00000004883c723c */ /* 0x042ff0000000183c */
[C---:B------:R-:W-:Y:S08]  /*be10*/  HMMA.16816.F32 R64, R136.reuse, R6, R64 ;  /* 0x000000068840723c */ /* 0x040ff00000001840 */
[C---:B---3--:R-:W-:Y:S08]  /*be20*/  HMMA.16816.F32 R68, R136.reuse, R8, R68 ;  /* 0x000000088844723c */ /* 0x048ff00000001844 */
        /* <DEDUP_REMOVED lines=9> */
[----:B------:R-:W-:Y:S01]  /*bec0*/  IMAD R2, R172, 0x40, R211 ;  /* 0x00000040ac027824 */ /* 0x000fe200078e02d3 */
[----:B------:R-:W-:Y:S01]  /*bed0*/  SHF.R.S32.HI R224, RZ, 0x1f, R201 ;  /* 0x0000001fffe07819 */ /* 0x000fe200000114c9 */
[----:B------:R-:W-:Y:S01]  /*bee0*/  IMAD.MOV.U32 R173, RZ, RZ, RZ ;  /* 0x000000ffffad7224 */ /* 0x000fe200078e00ff */
[----:B------:R-:W-:Y:S01]  /*bef0*/  SHF.R.S32.HI R225, RZ, 0x1f, R202 ;  /* 0x0000001fffe17819 */ /* 0x000fe200000114ca */
[C---:B------:R-:W-:Y:S01]  /*bf00*/  IMAD.SHL.U32 R18, R201.reuse, 0x2, RZ ;  /* 0x00000002c9127824 */ /* 0x040fe200078e00ff */
[----:B------:R-:W-:Y:S01]  /*bf10*/  IADD3 R2, R2, -0x80, R206 ;  /* 0xffffff8002027810 */ /* 0x000fe20007ffe0ce */
[----:B------:R-:W-:Y:S01]  /*bf20*/  IMAD.SHL.U32 R17, R202, 0x2, RZ ;  /* 0x00000002ca117824 */ /* 0x000fe200078e00ff */
[----:B------:R-:W-:Y:S01]  /*bf30*/  SHF.L.U64.HI R15, R201, 0x1, R224 ;  /* 0x00000001c90f7819 */ /* 0x000fe200000102e0 */
[C---:B------:R-:W-:Y:S01]  /*bf40*/  IMAD.SHL.U32 R16, R193.reuse, 0x2, RZ ;  /* 0x00000002c1107824 */ /* 0x040fe200078e00ff */
[----:B------:R-:W-:Y:S01]  /*bf50*/  SHF.R.S32.HI R224, RZ, 0x1f, R193 ;  /* 0x0000001fffe07819 */ /* 0x000fe200000114c1 */
[----:B------:R-:W-:Y:S01]  /*bf60*/  @P3 IMAD.HI.U32 R3, R2, c[0x0][0x2bc], RZ ;  /* 0x0000af0002033a27 */ /* 0x000fe200078e00ff */
[----:B------:R-:W-:Y:S02]  /*bf70*/  SHF.L.U64.HI R14, R202, 0x1, R225 ;  /* 0x00000001ca0e7819 */ /* 0x000fe400000102e1 */
[----:B------:R-:W-:Y:S01]  /*bf80*/  SHF.L.U64.HI R13, R193, 0x1, R224 ;  /* 0x00000001c10d7819 */ /* 0x000fe200000102e0 */
        /* <DEDUP_REMOVED lines=24> */
.L_x_2635:
[----:B------:R-:W-:-:S05]  /*c110*/  BRA.DIV ~URZ, `(.L_x_2600) ;  /* 0x00003a127f007947 */ /* 0x000fca000b800000 */
[----:B------:R-:W3:Y:S01]  /*c120*/  SHFL.IDX PT, R2, R12, RZ, 0x181f ;  /* 0x00181fff0c027589 */ /* 0x000ee200000e0000 */
[----:B------:R-:W-:Y:S01]  /*c130*/  ISETP.GE.AND P4, PT, R193, c[0x0][0x1d4], PT ;  /* 0x00007500c1007a0c */ /* 0x000fe20003f86270 */
[----:B------:R-:W-:Y:S01]  /*c140*/  IMAD R0, R199, 0x6000, R222 ;  /* 0x00006000c7007824 */ /* 0x000fe200078e02de */
[----:B------:R-:W-:Y:S02]  /*c150*/  ISETP.GE.AND P1, PT, R202, c[0x0][0x1d4], PT ;  /* 0x00007500ca007a0c */ /* 0x000fe40003f26270 */
[----:B------:R-:W-:Y:S02]  /*c160*/  ISETP.GE.AND P0, PT, R201, c[0x0][0x1d4], PT ;  /* 0x00007500c9007a0c */ /* 0x000fe40003f06270 */
[C---:B---3--:R-:W-:Y:S02]  /*c170*/  IADD3 R8, P5, R2.reuse, R16, RZ ;  /* 0x0000001002087210 */ /* 0x048fe40007fbe0ff */
[----:B------:R-:W-:Y:S03]  /*c180*/  IADD3 R6, P6, R2, R17, RZ ;  /* 0x0000001102067210 */ /* 0x000fe60007fde0ff */
[----:B--2---:R-:W-:Y:S01]  /*c190*/  IMAD.X R9, R4, 0x1, R13, P5 ;  /* 0x0000000104097824 */ /* 0x004fe200028e060d */
[----:B------:R-:W-:Y:S01]  /*c1a0*/  IADD3 R10, P5, R2, R18, RZ ;  /* 0x00000012020a7210 */ /* 0x000fe20007fbe0ff */
[C---:B------:R-:W-:Y:S01]  /*c1b0*/  IMAD.X R7, R4.reuse, 0x1, R14, P6 ;  /* 0x0000000104077824 */ /* 0x040fe200030e060e */
[----:B------:R-:W2:Y:S03]  /*c1c0*/  SHFL.IDX PT, R2, R12, 0x1, 0x181f ;  /* 0x00381f000c027f89 */ /* 0x000ea600000e0000 */
[----:B------:R-:W-:Y:S01]  /*c1d0*/  IMAD.X R11, R4, 0x1, R15, P5 ;  /* 0x00000001040b7824 */ /* 0x000fe200028e060f */
[----:B------:R-:W-:Y:S01]  /*c1e0*/  @!PT LDS RZ, [RZ] ;  /* 0x00000000fffff984 */ /* 0x000fe20000000800 */
[----:B------:R3:W-:Y:S04]  /*c1f0*/  LDGSTS.E.BYPASS.LTC128B.128 [R0], [R8.64], !P4 ;  /* 0x0000000008007fae */ /* 0x0007e8000e101d46 */
[----:B------:R4:W-:Y:S04]  /*c200*/  LDGSTS.E.BYPASS.LTC128B.128 [R0+0x2000], [R6.64], !P1 ;  /* 0x0200000006007fae */ /* 0x0009e8000c901d46 */
[----:B------:R5:W-:Y:S04]  /*c210*/  LDGSTS.E.BYPASS.LTC128B.128 [R0+0x4000], [R10.64], !P0 ;  /* 0x040000000a007fae */ /* 0x000be8000c101d46 */
[----:B------:R1:W2:Y:S01]  /*c220*/  SHFL.IDX PT, R4, R5, 0x1, 0x181f ;  /* 0x00381f0005047f89 */ /* 0x0002a200000e0000 */
[----:B----4-:R-:W-:Y:S02]  /*c230*/  SEL R7, RZ, 0x10, P0 ;  /* 0x00000010ff077807 */ /* 0x010fe40000000000 */
[----:B-1----:R-:W-:Y:S02]  /*c240*/  SEL R5, RZ, 0x10, P4 ;  /* 0x00000010ff057807 */ /* 0x002fe40002000000 */
[----:B-----5:R-:W-:Y:S02]  /*c250*/  SEL R10, RZ, 0x10, P1 ;  /* 0x00000010ff0a7807 */ /* 0x020fe40000800000 */
.L_x_2636:
[----:B--23--:R-:W-:Y:S02]  /*c260*/  IADD3 R8, -R5, 0x10, RZ ;  /* 0x0000001005087810 */ /* 0x00cfe40007ffe1ff */
[----:B------:R-:W-:Y:S02]  /*c270*/  IADD3 R3, -R10, 0x10, RZ ;  /* 0x000000100a037810 */ /* 0x000fe40007ffe1ff */
[----:B------:R-:W-:Y:S02]  /*c280*/  LOP3.LUT R8, R8, 0xf, RZ, 0xc0, !PT ;  /* 0x0000000f08087812 */ /* 0x000fe400078ec0ff */
[----:B------:R-:W-:Y:S02]  /*c290*/  LOP3.LUT R3, R3, 0xf, RZ, 0xc0, !PT ;  /* 0x0000000f03037812 */ /* 0x000fe400078ec0ff */
[----:B------:R-:W-:Y:S02]  /*c2a0*/  IADD3 R9, -R7, 0x10, RZ ;  /* 0x0000001007097810 */ /* 0x000fe40007ffe1ff */
[-C--:B------:R-:W-:Y:S02]  /*c2b0*/  IADD3 R8, P5, P4, R8, R2.reuse, R16 ;  /* 0x0000000208087210 */ /* 0x080fe40007cbe010 */
[----:B------:R-:W-:Y:S02]  /*c2c0*/  ISETP.NE.U32.AND P6, PT, R5, RZ, PT ;  /* 0x000000ff0500720c */ /* 0x000fe40003fc5070 */
[----:B------:R-:W-:Y:S02]  /*c2d0*/  IADD3 R6, P1, P0, R3, R2, R17 ;  /* 0x0000000203067210 */ /* 0x000fe4000783e011 */
[----:B------:R-:W-:Y:S02]  /*c2e0*/  LOP3.LUT R3, R9, 0xf, RZ, 0xc0, !PT ;  /* 0x0000000f09037812 */ /* 0x000fe400078ec0ff */
[-C--:B------:R-:W-:Y:S02]  /*c2f0*/  IADD3.X R9, RZ, R4.reuse, R13, P5, P4 ;  /* 0x00000004ff097210 */ /* 0x080fe40002fe840d */
[----:B------:R-:W-:Y:S02]  /*c300*/  ISETP.NE.U32.AND P5, PT, R10, RZ, PT ;  /* 0x000000ff0a00720c */ /* 0x000fe40003fa5070 */
[----:B------:R-:W-:Y:S02]  /*c310*/  ISETP.NE.U32.AND P4, PT, R7, RZ, PT ;  /* 0x000000ff0700720c */ /* 0x000fe40003f85070 */
[----:B------:R-:W-:Y:S01]  /*c320*/  IADD3.X R7, RZ, R4, R14, P1, P0 ;  /* 0x00000004ff077210 */ /* 0x000fe20000fe040e */
[----:B------:R-:W-:Y:S01]  /*c330*/  @!PT LDS RZ, [RZ] ;  /* 0x00000000fffff984 */ /* 0x000fe20000000800 */
[----:B------:R-:W-:Y:S01]  /*c340*/  @!PT LDS RZ, [RZ] ;  /* 0x00000000fffff984 */ /* 0x000fe20000000800 */
[----:B------:R-:W-:Y:S01]  /*c350*/  @!PT LDS RZ, [RZ] ;  /* 0x00000000fffff984 */ /* 0x000fe20000000800 */
[----:B------:R1:W-:Y:S01]  /*c360*/  LDGSTS.E.BYPASS.LTC128B.128.ZFILL [R0+0x1000], [R8.64], P6 ;  /* 0x0100000008007fae */ /* 0x0003e2000b141d46 */
[----:B------:R-:W-:Y:S04]  /*c370*/  IADD3 R2, P1, P0, R3, R2, R18 ;  /* 0x0000000203027210 */ /* 0x000fe8000783e012 */
[----:B------:R-:W-:Y:S03]  /*c380*/  IADD3.X R3, RZ, R4, R15, P1, P0 ;  /* 0x00000004ff037210 */ /* 0x000fe60000fe040f */
[----:B------:R1:W-:Y:S04]  /*c390*/  LDGSTS.E.BYPASS.LTC128B.128.ZFILL [R0+0x3000], [R6.64], P5 ;  /* 0x0300000006007fae */ /* 0x0003e8000a941d46 */
[----:B------:R1:W-:Y:S02]  /*c3a0*/  LDGSTS.E.BYPASS.LTC128B.128.ZFILL [R0+0x5000], [R2.64], P4 ;  /* 0x0500000002007fae */ /* 0x0003e4000a141d46 */
.L_x_2598:
[----:B------:R-:W-:Y:S05]  /*c3b0*/  BSYNC B0 ;  /* 0x0000000000007941 */ /* 0x000fea0003800000 */
.L_x_2597:
        /* <DEDUP_REMOVED lines=10> */
.L_x_2591:
[----:B------:R-:W-:Y:S05]  /*c460*/  BRA.DIV ~URZ, `(.L_x_2602) ;  /* 0x000039127f007947 */ /* 0x000fea000b800000 */
[----:B------:R1:W2:Y:S02]  /*c470*/  SHFL.BFLY PT, R0, R203, 0x2, 0x1f ;  /* 0x0c401f00cb007f89 */ /* 0x0002a400000e0000 */
.L_x_2637:
[----:B--2---:R-:W-:Y:S01]  /*c480*/  FADD.FTZ R0, R0, R203 ;  /* 0x000000cb00007221 */ /* 0x004fe20000010000 */
[----:B------:R-:W-:Y:S05]  /*c490*/  BRA.DIV ~URZ, `(.L_x_2603) ;  /* 0x000039427f007947 */ /* 0x000fea000b800000 */
[----:B------:R-:W2:Y:S04]  /*c4a0*/  SHFL.BFLY PT, R5, R204, 0x2, 0x1f ;  /* 0x0c401f00cc057f89 */ /* 0x000ea800000e0000 */
[----:B------:R-:W3:Y:S01]  /*c4b0*/  SHFL.BFLY PT, R2, R0, 0x1, 0x1f ;  /* 0x0c201f0000027f89 */ /* 0x000ee200000e0000 */
[----:B--2---:R-:W-:-:S02]  /*c4c0*/  FADD.FTZ R5, R5, R204 ;  /* 0x000000cc05057221 */ /* 0x004fc40000010000 */
[----:B---3--:R-:W-:-:S03]  /*c4d0*/  FADD.FTZ R0, R0, R2 ;  /* 0x0000000200007221 */ /* 0x008fc60000010000 */
[----:B------:R2:W3:Y:S04]  /*c4e0*/  SHFL.BFLY PT, R3, R5, 0x1, 0x1f ;  /* 0x0c201f0005037f89 */ /* 0x0004e800000e0000 */
.L_x_2638:
[----:B------:R-:W-:Y:S01]  /*c4f0*/  FSETP.NE.FTZ.AND P1, PT, R0, RZ, PT ;  /* 0x000000ff0000720b */ /* 0x000fe20003f35000 */
[----:B---3--:R-:W-:Y:S01]  /*c500*/  FADD.FTZ R3, R3, R5 ;  /* 0x0000000503037221 */ /* 0x008fe20000010000 */
[----:B------:R-:W-:Y:S02]  /*c510*/  MOV R2, RZ ;  /* 0x000000ff00027202 */ /* 0x000fe40000000f00 */
[----:B------:R-:W-:Y:S02]  /*c520*/  MOV R17, 0xff800000 ;  /* 0xff80000000117802 */ /* 0x000fe40000000f00 */
[----:B------:R-:W-:Y:S02]  /*c530*/  FSETP.NE.FTZ.AND P0, PT, R3, RZ, PT ;  /* 0x000000ff0300720b */ /* 0x000fe40003f15000 */
[----:B------:R-:W-:-:S05]  /*c540*/  MOV R16, 0xff800000 ;  /* 0xff80000000107802 */ /* 0x000fca0000000f00 */
[----:B------:R-:W3:Y:S01]  /*c550*/  @P1 MUFU.RCP R2, R0 ;  /* 0x0000000000021308 */ /* 0x000ee20000001000 */
[----:B------:R-:W-:-:S07]  /*c560*/  @P1 MOV R6, 0x3f317218 ;  /* 0x3f31721800061802 */ /* 0x000fce0000000f00 */
[----:B------:R4:W5:Y:S01]  /*c570*/  @P1 MUFU.LG2 R4, R0 ;  /* 0x0000000000041308 */ /* 0x0009620000000c00 */
[C---:B---3--:R-:W-:Y:S02]  /*c580*/  FMUL.FTZ R104, R2.reuse, R104 ;  /* 0x0000006802687220 */ /* 0x048fe40000410000 */
[C---:B------:R-:W-:Y:S02]  /*c590*/  FMUL.FTZ R105, R2.reuse, R105 ;  /* 0x0000006902697220 */ /* 0x040fe40000410000 */
[C---:B------:R-:W-:Y:S02]  /*c5a0*/  FMUL.FTZ R108, R2.reuse, R108 ;  /* 0x0000006c026c7220 */ /* 0x040fe40000410000 */
[C---:B------:R-:W-:Y:S01]  /*c5b0*/  FMUL.FTZ R109, R2.reuse, R109 ;  /* 0x0000006d026d7220 */ /* 0x040fe20000410000 */
[----:B----4-:R-:W-:Y:S01]  /*c5c0*/  MOV R0, RZ ;  /* 0x000000ff00007202 */ /* 0x010fe20000000f00 */
[C---:B------:R-:W-:Y:S02]  /*c5d0*/  FMUL.FTZ R112, R2.reuse, R112 ;  /* 0x0000007002707220 */ /* 0x040fe40000410000 */
[----:B------:R-:W-:-:S02]  /*c5e0*/  FMUL.FTZ R113, R2, R113 ;  /* 0x0000007102717220 */ /* 0x000fc40000410000 */
[C---:B------:R-:W-:Y:S01]  /*c5f0*/  FMUL.FTZ R116, R2.reuse, R116 ;  /* 0x0000007402747220 */ /* 0x040fe20000410000 */
[----:B------:R-:W3:Y:S01]  /*c600*/  @P0 MUFU.RCP R0, R3 ;  /* 0x0000000300000308 */ /* 0x000ee20000001000 */
        /* <DEDUP_REMOVED lines=41> */
[----:B------:R4:W1:Y:S01]  /*c8a0*/  @P0 MUFU.LG2 R2, R3 ;  /* 0x0000000300020308 */ /* 0x0008620000000c00 */
[----:B--2--5:R-:W-:Y:S02]  /*c8b0*/  @P1 FMUL.FTZ R5, R4, 0.69314718246459960938 ;  /* 0x3f31721804051820 */ /* 0x024fe40000410000 */
[----:B------:R-:W-:Y:S02]  /*c8c0*/  @P1 FMUL.FTZ R4, R6, c[0x0][0x2d0] ;  /* 0x0000b40006041a20 */ /* 0x000fe40000410000 */
[----:B---3--:R-:W-:Y:S02]  /*c8d0*/  FMUL.FTZ R106, R0, R106 ;  /* 0x0000006a006a7220 */ /* 0x008fe40000410000 */
[----:B------:R-:W-:Y:S01]  /*c8e0*/  @P1 FFMA.FTZ R17, R4, R101, R5 ;  /* 0x0000006504111223 */ /* 0x000fe20000010005 */
[----:B------:R-:W-:Y:S01]  /*c8f0*/  MOV R4, 0x1 ;  /* 0x0000000100047802 */ /* 0x000fe20000000f00 */
[C---:B------:R-:W-:Y:S02]  /*c900*/  FMUL.FTZ R107, R0.reuse, R107 ;  /* 0x0000006b006b7220 */ /* 0x040fe40000410000 */
[----:B------:R-:W-:-:S02]  /*c910*/  FMUL.FTZ R110, R0, R110 ;  /* 0x0000006e006e7220 */ /* 0x000fc40000410000 */
[C---:B------:R-:W-:Y:S02]  /*c920*/  FMUL.FTZ R111, R0.reuse, R111 ;  /* 0x0000006f006f7220 */ /* 0x040fe40000410000 */
[----:B------:R-:W-:Y:S01]  /*c930*/  FMUL.FTZ R114, R0, R114 ;  /* 0x0000007200727220 */ /* 0x000fe20000410000 */
[----:B----4-:R-:W-:Y:S01]  /*c940*/  @P0 MOV R3, 0x3f317218 ;  /* 0x3f31721800030802 */ /* 0x010fe20000000f00 */
[----:B-1----:R-:W-:Y:S02]  /*c950*/  @P0 FMUL.FTZ R2, R2, 0.69314718246459960938 ;  /* 0x3f31721802020820 */ /* 0x002fe40000410000 */
[C---:B------:R-:W-:Y:S02]  /*c960*/  FMUL.FTZ R115, R0.reuse, R115 ;  /* 0x0000007300737220 */ /* 0x040fe40000410000 */
[----:B------:R-:W-:Y:S02]  /*c970*/  @P0 FMUL.FTZ R3, R3, c[0x0][0x2d0] ;  /* 0x0000b40003030a20 */ /* 0x000fe40000410000 */
        /* <DEDUP_REMOVED lines=44> */
.L_x_2556:
        /* <DEDUP_REMOVED lines=8> */
[----:B------:R-:W2:Y:S01]  /*ccc0*/  POPC R2, UR4 ;  /* 0x0000000400027d09 */ /* 0x000ea20008000000 */
[----:B-1----:R-:W-:Y:S01]  /*ccd0*/  ISETP.EQ.U32.AND P0, PT, R3, R4, PT ;  /* 0x000000040300720c */ /* 0x002fe20003f02070 */
[----:B------:R-:W-:-:S12]  /*cce0*/  IMAD.MOV.U32 R4, RZ, RZ, c[0x0][0x580] ;  /* 0x00016000ff047624 */ /* 0x000fd800078e00ff */
[----:B--2---:R1:W2:Y:S04]  /*ccf0*/  @P0 ATOMG.E.ADD.STRONG.GPU PT, R2, [R4.64], R2 ;  /* 0x00000002040209a8 */ /* 0x0042a800081ee1c6 */
[----:B-1----:R-:W1:Y:S04]  /*cd00*/  S2R R4, SR_LTMASK ;  /* 0x0000000000047919 */ /* 0x002e680000003900 */
[----:B--2---:R1:W2:Y:S02]  /*cd10*/  SHFL.IDX PT, R3, R2, R3, 0x1f ;  /* 0x00001f0302037589 */ /* 0x0042a400000e0000 */
[----:B-1----:R-:W-:-:S06]  /*cd20*/  LOP3.LUT R2, R4, UR4, RZ, 0xc0, !PT ;  /* 0x0000000404027c12 */ /* 0x002fcc000f8ec0ff */
[----:B------:R-:W2:Y:S02]  /*cd30*/  POPC R2, R2 ;  /* 0x0000000200027309 */ /* 0x000ea40000000000 */
[----:B--2---:R-:W-:-:S06]  /*cd40*/  IADD3 R240, R3, c[0x0][0xc], R2 ;  /* 0x0000030003f07a10 */ /* 0x004fcc0007ffe002 */
.L_x_2605:
[----:B------:R-:W-:Y:S05]  /*cd50*/  BSYNC B0 ;  /* 0x0000000000007941 */ /* 0x000fea0003800000 */
.L_x_2604:
        /* <DEDUP_REMOVED lines=15> */
[----:B-----5:R-:W-:Y:S05]  /*ce50*/  CALL.REL.NOINC `($__internal_43_$__cuda_sm70_shflsync_idx_p) ;  /* 0x0000314000007944 */ /* 0x020fea0003c00000 */
.L_x_2608:
[----:B------:R-:W2:Y:S01]  /*ce60*/  LDL R6, [R1+0x4] ;  /* 0x0000040001067983 */ /* 0x000ea20000100800 */
[----:B------:R-:W-:Y:S01]  /*ce70*/  IMAD.MOV.U32 R5, RZ, RZ, 0x1 ;  /* 0x00000001ff057424 */ /* 0x000fe200078e00ff */
[----:B------:R-:W-:Y:S01]  /*ce80*/  SHF.R.S32.HI R0, RZ, 0x1f, R234 ;  /* 0x0000001fff007819 */ /* 0x000fe200000114ea */
[----:B------:R-:W-:Y:S01]  /*ce90*/  IMAD.WIDE.U32 R2, R234, c[0x0][0x4d0], RZ ;  /* 0x00013400ea027a25 */ /* 0x000fe200078e00ff */
[----:B------:R-:W3:Y:S02]  /*cea0*/  LDL R20, [R1+0xc] ;  /* 0x00000c0001147983 */ /* 0x000ee40000100800 */
[----:B------:R-:W-:Y:S01]  /*ceb0*/  ISETP.NE.AND P1, PT, R5, c[0x0][0x4e8], PT ;  /* 0x00013a0005007a0c */ /* 0x000fe20003f25270 */
[C---:B------:R-:W-:Y:S02]  /*cec0*/  IMAD R4, R0.reuse, c[0x0][0x4d0], RZ ;  /* 0x0001340000047a24 */ /* 0x040fe400078e02ff */
[----:B------:R-:W-:Y:S01]  /*ced0*/  IMAD R5, R0, c[0x0][0x438], RZ ;  /* 0x00010e0000057a24 */ /* 0x000fe200078e02ff */
[----:B------:R-:W-:Y:S01]  /*cee0*/  SHF.R.S32.HI R0, RZ, 0x1f, R233 ;  /* 0x0000001fff007819 */ /* 0x000fe200000114e9 */
[----:B------:R-:W-:-:S02]  /*cef0*/  IMAD R4, R234, c[0x0][0x4d4], R4 ;  /* 0x00013500ea047a24 */ /* 0x000fc400078e0204 */
[----:B------:R-:W-:Y:S02]  /*cf00*/  IMAD R8, R234, c[0x0][0x43c], R5 ;  /* 0x00010f00ea087a24 */ /* 0x000fe400078e0205 */
[----:B------:R-:W-:Y:S02]  /*cf10*/  IMAD.IADD R3, R3, 0x1, R4 ;  /* 0x0000000103037824 */ /* 0x000fe400078e0204 */
[----:B------:R-:W-:Y:S02]  /*cf20*/  IMAD R9, R0, c[0x0][0x4d8], RZ ;  /* 0x0001360000097a24 */ /* 0x000fe400078e02ff */
[----:B------:R-:W-:Y:S01]  /*cf30*/  IMAD.WIDE.U32 R4, R234, c[0x0][0x438], RZ ;  /* 0x00010e00ea047a25 */ /* 0x000fe200078e00ff */
[----:B------:R-:W1:Y:S03]  /*cf40*/  S2R R21, SR_TID.X ;  /* 0x0000000000157919 */ /* 0x000e660000002100 */
[----:B------:R-:W-:-:S02]  /*cf50*/  IMAD R9, R233, c[0x0][0x4dc], R9 ;  /* 0x00013700e9097a24 */ /* 0x000fc400078e0209 */
[----:B------:R-:W-:Y:S01]  /*cf60*/  IMAD.WIDE.U32 R2, R233, c[0x0][0x4d8], R2 ;  /* 0x00013600e9027a25 */ /* 0x000fe200078e0002 */
[----:B------:R-:W-:-:S03]  /*cf70*/  SHF.R.S32.HI R11, RZ, 0x1f, R236 ;  /* 0x0000001fff0b7819 */ /* 0x000fc600000114ec */
[----:B------:R-:W-:Y:S02]  /*cf80*/  IMAD.IADD R5, R5, 0x1, R8 ;  /* 0x0000000105057824 */ /* 0x000fe400078e0208 */
[----:B------:R-:W-:Y:S02]  /*cf90*/  IMAD.IADD R3, R3, 0x1, R9 ;  /* 0x0000000103037824 */ /* 0x000fe400078e0209 */
[----:B------:R-:W-:-:S04]  /*cfa0*/  IMAD.WIDE.U32 R8, R233, c[0x0][0x440], R4 ;  /* 0x00011000e9087a25 */ /* 0x000fc800078e0004 */
[----:B------:R-:W-:Y:S02]  /*cfb0*/  IMAD R12, R11, c[0x0][0x4e0], RZ ;  /* 0x000138000b0c7a24 */ /* 0x000fe400078e02ff */
[----:B------:R-:W-:-:S04]  /*cfc0*/  IMAD.WIDE.U32 R4, R236, c[0x0][0x4e0], R2 ;  /* 0x00013800ec047a25 */ /* 0x000fc800078e0002 */
[----:B------:R-:W-:Y:S02]  /*cfd0*/  IMAD R12, R236, c[0x0][0x4e4], R12 ;  /* 0x00013900ec0c7a24 */ /* 0x000fe400078e020c */
[----:B------:R-:W-:-:S04]  /*cfe0*/  IMAD R0, R0, c[0x0][0x440], RZ ;  /* 0x0001100000007a24 */ /* 0x000fc800078e02ff */
[----:B------:R-:W-:Y:S01]  /*cff0*/  IMAD R15, R233, c[0x0][0x444], R0 ;  /* 0x00011100e90f7a24 */ /* 0x000fe200078e0200 */
[----:B-1----:R-:W-:Y:S01]  /*d000*/  SHF.R.S32.HI R19, RZ, 0x1f, R21 ;  /* 0x0000001fff137819 */ /* 0x002fe20000011415 */
[----:B------:R-:W-:Y:S02]  /*d010*/  IMAD R11, R11, c[0x0][0x448], RZ ;  /* 0x000112000b0b7a24 */ /* 0x000fe400078e02ff */
[----:B------:R-:W-:Y:S01]  /*d020*/  IMAD.IADD R3, R9, 0x1, R15 ;  /* 0x0000000109037824 */ /* 0x000fe200078e020f */
[----:B------:R-:W-:Y:S01]  /*d030*/  LEA.HI R19, R19, R21, RZ, 0x5 ;  /* 0x0000001513137211 */ /* 0x000fe200078f28ff */
[----:B------:R-:W-:-:S03]  /*d040*/  IMAD R11, R236, c[0x0][0x44c], R11 ;  /* 0x00011300ec0b7a24 */ /* 0x000fc600078e020b */
        /* <DEDUP_REMOVED lines=25> */
[----:B------:R-:W-:Y:S02]  /*d1e0*/  SHF.R.S32.HI R28, RZ, 0x1f, R28 ;  /* 0x0000001fff1c7819 */ /* 0x000fe4000001141c */
[----:B------:R-:W-:-:S02]  /*d1f0*/  IADD3 R29, R223, 0x50, RZ ;  /* 0x00000050df1d7810 */ /* 0x000fc40007ffe0ff */
[----:B------:R-:W-:Y:S02]  /*d200*/  SHF.R.S32.HI R30, RZ, 0x1f, R30 ;  /* 0x0000001fff1e7819 */ /* 0x000fe4000001141e */
[C---:B------:R-:W-:Y:S02]  /*d210*/  IADD3 R31, R223.reuse, 0x48, RZ ;  /* 0x00000048df1f7810 */ /* 0x040fe40007ffe0ff */
        /* <DEDUP_REMOVED lines=16> */
[----:B------:R-:W-:Y:S01]  /*d320*/  SHF.R.S32.HI R144, RZ, 0x1f, R144 ;  /* 0x0000001fff907819 */ /* 0x000fe20000011490 */
[----:B--2---:R-:W-:-:S04]  /*d330*/  IMAD.IADD R7, R6, 0x1, R238 ;  /* 0x0000000106077824 */ /* 0x004fc800078e02ee */
[----:B------:R-:W-:-:S04]  /*d340*/  @P1 IMAD.HI.U32 R10, R7, c[0x0][0x4ec], RZ ;  /* 0x00013b00070a1a27 */ /* 0x000fc800078e00ff */
[----:B------:R-:W-:Y:S01]  /*d350*/  IMAD.MOV.U32 R6, RZ, RZ, R7 ;  /* 0x000000ffff067224 */ /* 0x000fe200078e0007 */
[----:B------:R-:W-:-:S05]  /*d360*/  @P1 SHF.R.U32.HI R6, RZ, c[0x0][0x4f0], R10 ;  /* 0x00013c00ff061a19 */ /* 0x000fca000001160a */
[----:B------:R-:W-:-:S04]  /*d370*/  IMAD.MOV R10, RZ, RZ, -R6 ;  /* 0x000000ffff0a7224 */ /* 0x000fc800078e0a06 */
[----:B------:R-:W-:Y:S01]  /*d380*/  IMAD R10, R10, c[0x0][0x4e8], R7 ;  /* 0x00013a000a0a7a24 */ /* 0x000fe200078e0207 */
[----:B------:R-:W-:Y:S02]  /*d390*/  SHF.R.S32.HI R13, RZ, 0x1f, R6 ;  /* 0x0000001fff0d7819 */ /* 0x000fe40000011406 */
[----:B------:R-:W-:Y:S02]  /*d3a0*/  IADD3 R4, P0, R6, R4, RZ ;  /* 0x0000000406047210 */ /* 0x000fe40007f1e0ff */
[----:B------:R-:W-:Y:S01]  /*d3b0*/  SHF.R.S32.HI R14, RZ, 0x1f, R10 ;  /* 0x0000001fff0e7819 */ /* 0x000fe2000001140a */
[----:B------:R-:W-:Y:S01]  /*d3c0*/  @P1 IMAD.HI.U32 R2, R7, c[0x0][0x4ec], RZ ;  /* 0x00013b0007021a27 */ /* 0x000fe200078e00ff */
[----:B------:R-:W-:-:S03]  /*d3d0*/  IADD3.X R5, R13, R5, R12, P0, !PT ;  /* 0x000000050d057210 */ /* 0x000fc600007fe40c */
[----:B------:R-:W-:Y:S02]  /*d3e0*/  IMAD R6, R14, c[0x0][0x4c8], RZ ;  /* 0x000132000e067a24 */ /* 0x000fe400078e02ff */
[----:B------:R-:W-:Y:S01]  /*d3f0*/  IMAD.MOV.U32 R0, RZ, RZ, R7 ;  /* 0x000000ffff007224 */ /* 0x000fe200078e0007 */
[----:B------:R-:W-:Y:S01]  /*d400*/  @P1 SHF.R.U32.HI R0, RZ, c[0x0][0x4f0], R2 ;  /* 0x00013c00ff001a19 */ /* 0x000fe20000011602 */
[C---:B------:R-:W-:Y:S02]  /*d410*/  IMAD R6, R10.reuse, c[0x0][0x4cc], R6 ;  /* 0x000133000a067a24 */ /* 0x040fe400078e0206 */
[----:B------:R-:W-:Y:S01]  /*d420*/  IMAD.WIDE.U32 R4, R10, c[0x0][0x4c8], R4 ;  /* 0x000132000a047a25 */ /* 0x000fe200078e0004 */
[----:B------:R-:W-:-:S03]  /*d430*/  SHF.R.S32.HI R10, RZ, 0x1f, R0 ;  /* 0x0000001fff0a7819 */ /* 0x000fc60000011400 */
[----:B------:R-:W-:Y:S02]  /*d440*/  IMAD.MOV.U32 R2, RZ, RZ, R8 ;  /* 0x000000ffff027224 */ /* 0x000fe400078e0008 */
[----:B------:R-:W-:Y:S02]  /*d450*/  IMAD.MOV R8, RZ, RZ, -R0 ;  /* 0x000000ffff087224 */ /* 0x000fe400078e0a00 */
[----:B------:R-:W-:Y:S01]  /*d460*/  IMAD.IADD R9, R5, 0x1, R6 ;  /* 0x0000000105097824 */ /* 0x000fe200078e0206 */
[----:B------:R-:W-:Y:S01]  /*d470*/  LEA R6, P0, R4, c[0x0][0x4a8], 0x2 ;  /* 0x00012a0004067a11 */ /* 0x000fe200078010ff */
[----:B------:R-:W-:-:S04]  /*d480*/  IMAD.WIDE.U32 R2, R236, c[0x0][0x448], R2 ;  /* 0x00011200ec027a25 */ /* 0x000fc800078e0002 */
[----:B------:R-:W-:Y:S01]  /*d490*/  IMAD R8, R8, c[0x0][0x4e8], R7 ;  /* 0x00013a0008087a24 */ /* 0x000fe200078e0207 */
[----:B------:R-:W-:Y:S01]  /*d4a0*/  LEA.HI.X R7, R4, c[0x0][0x4ac], R9, 0x2, P0 ;  /* 0x00012b0004077a11 */ /* 0x000fe200000f1409 */
[----:B------:R-:W-:Y:S02]  /*d4b0*/  IMAD R5, R10, c[0x0][0x430], RZ ;  /* 0x00010c000a057a24 */ /* 0x000fe400078e02ff */
[----:B------:R-:W-:Y:S01]  /*d4c0*/  IMAD.IADD R3, R3, 0x1, R11 ;  /* 0x0000000103037824 */ /* 0x000fe200078e020b */
[----:B------:R-:W-:Y:S01]  /*d4d0*/  SHFL.IDX PT, R4, R6, RZ, 0x1c1f ;  /* 0x001c1fff06047589 */ /* 0x000fe200000e0000 */
[C---:B------:R-:W-:Y:S01]  /*d4e0*/  IMAD R10, R0.reuse, c[0x0][0x434], R5 ;  /* 0x00010d00000a7a24 */ /* 0x040fe200078e0205 */
[----:B------:R-:W-:Y:S02]  /*d4f0*/  SHF.R.S32.HI R9, RZ, 0x1f, R8 ;  /* 0x0000001fff097819 */ /* 0x000fe40000011408 */
[----:B------:R-:W1:Y:S01]  /*d500*/  SHFL.IDX PT, R5, R7, RZ, 0x1c1f ;  /* 0x001c1fff07057589 */ /* 0x000e6200000e0000 */
[----:B------:R-:W-:-:S03]  /*d510*/  IMAD.WIDE.U32 R2, R0, c[0x0][0x430], R2 ;  /* 0x00010c0000027a25 */ /* 0x000fc600078e0002 */
[----:B------:R-:W-:Y:S01]  /*d520*/  SHFL.IDX PT, R6, R6, 0x1, 0x1c1f ;  /* 0x003c1f0006067f89 */ /* 0x000fe200000e0000 */
[----:B---3--:R-:W-:-:S03]  /*d530*/  IMAD.IADD R0, R20, 0x1, R238 ;  /* 0x0000000114007824 */ /* 0x008fc600078e02ee */
[----:B------:R-:W2:Y:S01]  /*d540*/  SHFL.IDX PT, R7, R7, 0x1, 0x1c1f ;  /* 0x003c1f0007077f89 */ /* 0x000ea200000e0000 */
        /* <DEDUP_REMOVED lines=11> */
[----:B--2---:R1:W-:Y:S01]  /*d600*/  @!P1 ST.E [R6.64], R16 ;  /* 0x0000001006009985 */ /* 0x0043e2000c101906 */
[----:B------:R-:W-:Y:S02]  /*d610*/  ISETP.GE.AND P1, PT, R0, UR4, PT ;  /* 0x0000000400007c0c */ /* 0x000fe4000bf26270 */
[----:B------:R-:W-:Y:S02]  /*d620*/  LEA.HI.X R10, R2, c[0x0][0x404], R3, 0x2, P0 ;  /* 0x00010100020a7a11 */ /* 0x000fe400000f1403 */
[----:B------:R1:W2:Y:S01]  /*d630*/  SHFL.IDX PT, R2, R11, RZ, 0x1c1f ;  /* 0x001c1fff0b027589 */ /* 0x0002a200000e0000 */
[----:B------:R-:W-:-:S03]  /*d640*/  ISETP.GE.AND P0, PT, R9, UR4, PT ;  /* 0x0000000409007c0c */ /* 0x000fc6000bf06270 */
[----:B------:R1:W3:Y:S01]  /*d650*/  SHFL.IDX PT, R3, R10, RZ, 0x1c1f ;  /* 0x001c1fff0a037589 */ /* 0x0002e200000e0000 */
[----:B------:R-:W-:Y:S02]  /*d660*/  SHF.R.S32.HI R12, RZ, 0x1f, R241 ;  /* 0x0000001fff0c7819 */ /* 0x000fe400000114f1 */
        /* <DEDUP_REMOVED lines=9> */
[----:B-123--:R-:W-:Y:S02]  /*d700*/  @!P5 IMAD.WIDE R6, R223, 0x4, R2 ;  /* 0x00000004df06d825 */ /* 0x00efe400078e0202 */
        /* <DEDUP_REMOVED lines=8> */
[----:B--2---:R-:W-:-:S03]  /*d790*/  @!P2 LEA R4, P3, R139, R2, 0x2 ;  /* 0x000000028b04a211 */ /* 0x004fc600078610ff */
        /* <DEDUP_REMOVED lines=60> */
[----:B-1----:R-:W-:-:S04]  /*db60*/  @!P3 LEA R6, P4, R246, R2, 0x2 ;  /* 0x00000002f606b211 */ /* 0x002fc800078810ff */
[-C--:B------:R-:W-:Y:S02]  /*db70*/  @!P3 LEA.HI.X R7, R246, R3.reuse, R20, 0x2, P4 ;  /* 0x00000003f607b211 */ /* 0x080fe400020f1414 */
[-C--:B--2---:R-:W-:Y:S02]  /*db80*/  @!P2 LEA R4, P1, R245, R2.reuse, 0x2 ;  /* 0x00000002f504a211 */ /* 0x084fe400078210ff */
        /* <DEDUP_REMOVED lines=11> */
[----:B--2---:R-:W-:-:S03]  /*dc40*/  @!P3 LEA R4, P1, R242, R2, 0x2 ;  /* 0x00000002f204b211 */ /* 0x004fc600078210ff */
[----:B------:R3:W-:Y:S01]  /*dc50*/  @!P4 ST.E.64 [R6.64], R88 ;  /* 0x000000580600c985 */ /* 0x0007e2000c101b06 */
[----:B------:R-:W-:Y:S02]  /*dc60*/  @!P3 LEA.HI.X R5, R242, R3, R13, 0x2, P1 ;  /* 0x00000003f205b211 */ /* 0x000fe400008f140d */
[----:B------:R-:W-:-:S03]  /*dc70*/  @!P2 LEA R2, P1, R241, R2, 0x2 ;  /* 0x00000002f102a211 */ /* 0x000fc600078210ff */
[----:B------:R3:W-:Y:S01]  /*dc80*/  @!P3 ST.E.64 [R4.64], R92 ;  /* 0x0000005c0400b985 */ /* 0x0007e2000c101b06 */
[----:B------:R-:W-:-:S05]  /*dc90*/  @!P2 LEA.HI.X R3, R241, R3, R12, 0x2, P1 ;  /* 0x00000003f103a211 */ /* 0x000fca00008f140c */
[----:B------:R3:W-:Y:S04]  /*dca0*/  @!P2 ST.E.64 [R2.64], R96 ;  /* 0x000000600200a985 */ /* 0x0007e8000c101b06 */
.L_x_2610:
[----:B------:R-:W-:Y:S05]  /*dcb0*/  BSYNC B0 ;  /* 0x0000000000007941 */ /* 0x000fea0003800000 */
.L_x_2609:
[----:B---3--:R3:W4:Y:S04]  /*dcc0*/  SHFL.IDX PT, R3, R10, 0x1, 0x1c1f ;  /* 0x003c1f000a037f89 */ /* 0x00872800000e0000 */
[----:B--2---:R3:W2:Y:S01]  /*dcd0*/  SHFL.IDX PT, R2, R11, 0x1, 0x1c1f ;  /* 0x003c1f000b027f89 */ /* 0x0046a200000e0000 */
[----:B------:R-:W-:Y:S05]  /*dce0*/  @P0 BRA `(.L_x_2611) ;  /* 0x0000089000000947 */ /* 0x000fea0003800000 */
[----:B------:R-:W-:Y:S02]  /*dcf0*/  ISETP.GE.AND P1, PT, R223, c[0x0][0x3c8], PT ;  /* 0x0000f200df007a0c */ /* 0x000fe40003f26270 */
[----:B------:R-:W-:Y:S02]  /*dd00*/  ISETP.GE.AND P2, PT, R143, c[0x0][0x3c8], PT ;  /* 0x0000f2008f007a0c */ /* 0x000fe40003f46270 */
[----:B------:R-:W-:Y:S02]  /*dd10*/  ISETP.GE.AND P3, PT, R141, c[0x0][0x3c8], PT ;  /* 0x0000f2008d007a0c */ /* 0x000fe40003f66270 */
[----:B------:R-:W-:-:S07]  /*dd20*/  ISETP.GE.AND P0, PT, R139, c[0x0][0x3c8], PT ;  /* 0x0000f2008b007a0c */ /* 0x000fce0003f06270 */
[----:B-12-4-:R-:W-:Y:S02]  /*dd30*/  @!P1 IMAD.WIDE R6, R223, 0x4, R2 ;  /* 0x00000004df069825 */ /* 0x016fe400078e0202 */
        /* <DEDUP_REMOVED lines=8> */
[----:B--2---:R-:W-:-:S03]  /*ddc0*/  @!P0 LEA R4, P5, R139, R2, 0x2 ;  /* 0x000000028b048211 */ /* 0x004fc600078a10ff */
        /* <DEDUP_REMOVED lines=32> */
[CC--:B--2---:R-:W-:Y:S01]  /*dfd0*/  @!P0 LEA R4, P5, R27.reuse, R2.reuse, 0x2 ;  /* 0x000000021b048211 */ /* 0x0c4fe200078a10ff */
        /* <DEDUP_REMOVED lines=11> */
[CC--:B--2---:R-:W-:Y:S01]  /*e090*/  @!P4 LEA R4, P5, R250.reuse, R2.reuse, 0x2 ;  /* 0x00000002fa04c211 */ /* 0x0c4fe200078a10ff */
[----:B------:R1:W-:Y:S03]  /*e0a0*/  @!P2 ST.E.64 [R6.64], R58 ;  /* 0x0000003a0600a985 */ /* 0x0003e6000c101b06 */
[----:B------:R-:W-:Y:S02]  /*e0b0*/  @!P4 LEA.HI.X R5, R250, R3, R24, 0x2, P5 ;  /* 0x00000003fa05c211 */ /* 0x000fe400028f1418 */
[----:B----4-:R-:W-:-:S03]  /*e0c0*/  @!P3 LEA R8, P2, R249, R2, 0x2 ;  /* 0x00000002f908b211 */ /* 0x010fc600078410ff */
        /* <DEDUP_REMOVED lines=16> */
[----:B---3--:R-:W-:-:S03]  /*e1d0*/  @!P3 LEA R10, P5, R245, R2, 0x2 ;  /* 0x00000002f50ab211 */ /* 0x008fc600078a10ff */
        /* <DEDUP_REMOVED lines=18> */
.L_x_2607:
        /* <DEDUP_REMOVED lines=40> */
.L_x_2611:
[----:B------:R-:W-:Y:S05]  /*e580*/  BSYNC B1 ;  /* 0x0000000000017941 */ /* 0x000fea0003800000 */
.L_x_2606:
[----:B-1-3--:R-:W3:Y:S02]  /*e590*/  LDL R0, [R1+0x8] ;  /* 0x0000080001007983 */ /* 0x00aee40000100800 */
[----:B---3--:R-:W-:-:S13]  /*e5a0*/  ISETP.NE.AND P0, PT, R0, RZ, PT ;  /* 0x000000ff0000720c */ /* 0x008fda0003f05270 */
[----:B------:R-:W-:Y:S01]  /*e5b0*/  @P0 WARPSYNC 0xffffffff ;  /* 0xffffffff00000948 */ /* 0x000fe20003800000 */
[----:B------:R-:W-:Y:S06]  /*e5c0*/  @P0 BAR.SYNC.DEFER_BLOCKING 0x5, 0x100 ;  /* 0x0144000000000b1d */ /* 0x000fec0000010000 */
[----:B------:R-:W1:Y:S04]  /*e5d0*/  @P0 LDS R240, [0x24100] ;  /* 0x02410000fff00984 */ /* 0x000e680000000800 */
[----:B------:R-:W-:Y:S06]  /*e5e0*/  @P0 BAR.ARV 0x4, 0x100 ;  /* 0x0104000000000b1d */ /* 0x000fec0000002000 */
[----:B------:R-:W-:Y:S05]  /*e5f0*/  @P0 BRA `(.L_x_2612) ;  /* 0x0000007000000947 */ /* 0x000fea0003800000 */
[----:B------:R-:W-:Y:S05]  /*e600*/  BRA.DIV ~URZ, `(.L_x_2613) ;  /* 0x000018d27f007947 */ /* 0x000fea000b800000 */
[----:B------:R3:W4:Y:S02]  /*e610*/  SHFL.IDX PT, R0, R18, RZ, 0x1f ;  /* 0x00001fff12007589 */ /* 0x00072400000e0000 */
.L_x_2639:
[----:B------:R-:W-:Y:S01]  /*e620*/  WARPSYNC 0xffffffff ;  /* 0xffffffff00007948 */ /* 0x000fe20003800000 */
[----:B------:R-:W-:Y:S01]  /*e630*/  BAR.SYNC.DEFER_BLOCKING 0x4, 0x100 ;  /* 0x0104000000007b1d */ /* 0x000fe20000010000 */
[----:B-1--4-:R-:W-:-:S05]  /*e640*/  MOV R240, R0 ;  /* 0x0000000000f07202 */ /* 0x012fca0000000f00 */
[----:B------:R1:W-:Y:S04]  /*e650*/  @!P6 STS [0x24100], R18 ;  /* 0x02410012ff00e388 */ /* 0x0003e80000000800 */
[----:B------:R-:W-:Y:S06]  /*e660*/  BAR.ARV 0x5, 0x100 ;  /* 0x0144000000007b1d */ /* 0x000fec0000002000 */
.L_x_2612:
[----:B-1----:R-:W-:-:S13]  /*e670*/  ISETP.GE.AND P0, PT, R240, c[0x0][0x538], PT ;  /* 0x00014e00f0007a0c */ /* 0x002fda0003f06270 */
[----:B--2345:R-:W-:Y:S01]  /*e680*/  @P0 CALL.REL.NOINC `(.L_x_2614) ;  /* 0x0000001000000944 */ /* 0x03cfe20003c00000 */
[----:B------:R-:W-:Y:S05]  /*e690*/  BRA `(.L_x_2615) ;  /* 0xffff22d000007947 */ /* 0x000fea000383ffff */
.L_x_2614:
[----:B------:R-:W-:Y:S05]  /*e6a0*/  EXIT ;  /* 0x000000000000794d */ /* 0x000fea0003800000 */
.L_x_2557:
[----:B------:R-:W-:Y:S01]  /*e6b0*/  IMAD.MOV.U32 R30, RZ, RZ, R9 ;  /* 0x000000ffff1e7224 */ /* 0x000fe200078e0009 */
[----:B------:R-:W-:Y:S01]  /*e6c0*/  MOV R29, RZ ;  /* 0x000000ff001d7202 */ /* 0x000fe20000000f00 */
[----:B------:R-:W-:Y:S01]  /*e6d0*/  IMAD.MOV.U32 R3, RZ, RZ, 0x181f ;  /* 0x0000181fff037424 */ /* 0x000fe200078e00ff */
[----:B------:R-:W-:Y:S02]  /*e6e0*/  MOV R2, 0xe700 ;  /* 0x0000e70000027802 */ /* 0x000fe40000000f00 */
[----:B-----5:R-:W-:Y:S05]  /*e6f0*/  CALL.REL.NOINC `($__internal_43_$__cuda_sm70_shflsync_idx_p) ;  /* 0x000018a000007944 */ /* 0x020fea0003c00000 */
[----:B------:R-:W-:Y:S01]  /*e700*/  MOV R8, R29 ;  /* 0x0000001d00087202 */ /* 0x000fe20000000f00 */
[----:B------:R-:W-:Y:S05]  /*e710*/  BRA `(.L_x_2616) ;  /* 0xffff2ed000007947 */ /* 0x000fea000383ffff */
.L_x_2558:
[----:B------:R-:W-:Y:S01]  /*e720*/  IMAD.MOV.U32 R30, RZ, RZ, R11 ;  /* 0x000000ffff1e7224 */ /* 0x000fe200078e000b */
[----:B------:R-:W-:Y:S01]  /*e730*/  MOV R29, RZ ;  /* 0x000000ff001d7202 */ /* 0x000fe20000000f00 */
[----:B------:R-:W-:Y:S01]  /*e740*/  IMAD.MOV.U32 R3, RZ, RZ, 0x181f ;  /* 0x0000181fff037424 */ /* 0x000fe200078e00ff */
[----:B------:R-:W-:Y:S02]  /*e750*/  MOV R2, 0xe770 ;  /* 0x0000e77000027802 */ /* 0x000fe40000000f00 */
[----:B-12--5:R-:W-:Y:S05]  /*e760*/  CALL.REL.NOINC `($__internal_43_$__cuda_sm70_shflsync_idx_p) ;  /* 0x0000183000007944 */ /* 0x026fea0003c00000 */
[----:B------:R-:W-:Y:S01]  /*e770*/  MOV R0, R29 ;  /* 0x0000001d00007202 */ /* 0x000fe20000000f00 */
[----:B------:R-:W-:Y:S05]  /*e780*/  BRA `(.L_x_2617) ;  /* 0xffff2e8000007947 */ /* 0x000fea000383ffff */
.L_x_2561:
[----:B------:R-:W-:Y:S01]  /*e790*/  IMAD.MOV.U32 R30, RZ, RZ, R9 ;  /* 0x000000ffff1e7224 */ /* 0x000fe200078e0009 */
[----:B------:R-:W-:Y:S01]  /*e7a0*/  MOV R29, 0x1 ;  /* 0x00000001001d7802 */ /* 0x000fe20000000f00 */
[----:B--2---:R-:W-:Y:S01]  /*e7b0*/  IMAD.MOV.U32 R3, RZ, RZ, 0x181f ;  /* 0x0000181fff037424 */ /* 0x004fe200078e00ff */
[----:B------:R-:W-:-:S02]  /*e7c0*/  MOV R2, 0xe7e0 ;  /* 0x0000e7e000027802 */ /* 0x000fc40000000f00 */
[----:B-1-345:R-:W-:Y:S05]  /*e7d0*/  CALL.REL.NOINC `($__internal_43_$__cuda_sm70_shflsync_idx_p) ;  /* 0x000017c000007944 */ /* 0x03afea0003c00000 */
[----:B------:R-:W-:Y:S01]  /*e7e0*/  IMAD.MOV.U32 R8, RZ, RZ, R29 ;  /* 0x000000ffff087224 */ /* 0x000fe200078e001d */
[----:B------:R-:W-:Y:S01]  /*e7f0*/  MOV R29, 0x1 ;  /* 0x00000001001d7802 */ /* 0x000fe20000000f00 */
[----:B------:R-:W-:Y:S01]  /*e800*/  IMAD.MOV.U32 R30, RZ, RZ, R11 ;  /* 0x000000ffff1e7224 */ /* 0x000fe200078e000b */
[----:B------:R-:W-:-:S02]  /*e810*/  MOV R3, 0x181f ;  /* 0x0000181f00037802 */ /* 0x000fc40000000f00 */
[----:B------:R-:W-:Y:S02]  /*e820*/  MOV R2, 0xe840 ;  /* 0x0000e84000027802 */ /* 0x000fe40000000f00 */
[----:B------:R-:W-:Y:S05]  /*e830*/  CALL.REL.NOINC `($__internal_43_$__cuda_sm70_shflsync_idx_p) ;  /* 0x0000176000007944 */ /* 0x000fea0003c00000 */
[----:B------:R-:W-:Y:S01]  /*e840*/  MOV R0, R29 ;  /* 0x0000001d00007202 */ /* 0x000fe20000000f00 */
[----:B------:R-:W-:Y:S05]  /*e850*/  BRA `(.L_x_2618) ;  /* 0xffff2f4000007947 */ /* 0x000fea000383ffff */
.L_x_2564:
[----:B------:R-:W-:Y:S01]  /*e860*/  IMAD.MOV.U32 R30, RZ, RZ, R9 ;  /* 0x000000ffff1e7224 */ /* 0x000fe200078e0009 */
[----:B------:R-:W-:Y:S01]  /*e870*/  MOV R29, 0x2 ;  /* 0x00000002001d7802 */ /* 0x000fe20000000f00 */
[----:B-1----:R-:W-:Y:S01]  /*e880*/  IMAD.MOV.U32 R3, RZ, RZ, 0x181f ;  /* 0x0000181fff037424 */ /* 0x002fe200078e00ff */
[----:B------:R-:W-:Y:S02]  /*e890*/  MOV R2, 0xe8b0 ;  /* 0x0000e8b000027802 */ /* 0x000fe40000000f00 */
[----:B--2345:R-:W-:Y:S05]  /*e8a0*/  CALL.REL.NOINC `($__internal_43_$__cuda_sm70_shflsync_idx_p) ;  /* 0x000016f000007944 */ /* 0x03cfea0003c00000 */
[----:B------:R-:W-:Y:S01]  /*e8b0*/  MOV R8, R29 ;  /* 0x0000001d00087202 */ /* 0x000fe20000000f00 */
[----:B------:R-:W-:Y:S05]  /*e8c0*/  BRA `(.L_x_2619) ;  /* 0xffff303000007947 */ /* 0x000fea000383ffff */
.L_x_2565:
[----:B------:R-:W-:Y:S01]  /*e8d0*/  IMAD.MOV.U32 R30, RZ, RZ, R11 ;  /* 0x000000ffff1e7224 */ /* 0x000fe200078e000b */
[----:B------:R-:W-:Y:S01]  /*e8e0*/  MOV R29, 0x2 ;  /* 0x00000002001d7802 */ /* 0x000fe20000000f00 */
[----:B------:R-:W-:Y:S01]  /*e8f0*/  IMAD.MOV.U32 R3, RZ, RZ, 0x181f ;  /* 0x0000181fff037424 */ /* 0x000fe200078e00ff */
[----:B------:R-:W-:Y:S02]  /*e900*/  MOV R2, 0xe920 ;  /* 0x0000e92000027802 */ /* 0x000fe40000000f00 */
[----:B-12345:R-:W-:Y:S05]  /*e910*/  CALL.REL.NOINC `($__internal_43_$__cuda_sm70_shflsync_idx_p) ;  /* 0x0000168000007944 */ /* 0x03efea0003c00000 */
[----:B------:R-:W-:Y:S01]  /*e920*/  MOV R0, R29 ;  /* 0x0000001d00007202 */ /* 0x000fe20000000f00 */
[----:B------:R-:W-:Y:S05]  /*e930*/  BRA `(.L_x_2620) ;  /* 0xffff2fe000007947 */ /* 0x000fea000383ffff */
.L_x_2568:
[----:B------:R-:W-:Y:S01]  /*e940*/  IMAD.MOV.U32 R30, RZ, RZ, R9 ;  /* 0x000000ffff1e7224 */ /* 0x000fe200078e0009 */
[----:B------:R-:W-:Y:S01]  /*e950*/  MOV R29, 0x3 ;  /* 0x00000003001d7802 */ /* 0x000fe20000000f00 */
[----:B-1----:R-:W-:Y:S01]  /*e960*/  IMAD.MOV.U32 R3, RZ, RZ, 0x181f ;  /* 0x0000181fff037424 */ /* 0x002fe200078e00ff */
[----:B------:R-:W-:-:S02]  /*e970*/  MOV R2, 0xe990 ;  /* 0x0000e99000027802 */ /* 0x000fc40000000f00 */
[----:B--2345:R-:W-:Y:S05]  /*e980*/  CALL.REL.NOINC `($__internal_43_$__cuda_sm70_shflsync_idx_p) ;  /* 0x0000161000007944 */ /* 0x03cfea0003c00000 */
        /* <DEDUP_REMOVED lines=8> */
.L_x_2571:
[----:B------:R-:W-:Y:S01]  /*ea10*/  IMAD.MOV.U32 R30, RZ, RZ, R9 ;  /* 0x000000ffff1e7224 */ /* 0x000fe200078e0009 */
[----:B------:R-:W-:Y:S01]  /*ea20*/  MOV R29, RZ ;  /* 0x000000ff001d7202 */ /* 0x000fe20000000f00 */
[----:B------:R-:W-:Y:S01]  /*ea30*/  IMAD.MOV.U32 R3, RZ, RZ, 0x181f ;  /* 0x0000181fff037424 */ /* 0x000fe200078e00ff */
[----:B------:R-:W-:Y:S02]  /*ea40*/  MOV R2, 0xea60 ;  /* 0x0000ea6000027802 */ /* 0x000fe40000000f00 */
[----:B------:R-:W-:Y:S05]  /*ea50*/  CALL.REL.NOINC `($__internal_43_$__cuda_sm70_shflsync_idx_p) ;  /* 0x0000154000007944 */ /* 0x000fea0003c00000 */
[----:B------:R-:W-:Y:S01]  /*ea60*/  MOV R8, R29 ;  /* 0x0000001d00087202 */ /* 0x000fe20000000f00 */
[----:B------:R-:W-:Y:S05]  /*ea70*/  BRA `(.L_x_2622) ;  /* 0xffff3b4000007947 */ /* 0x000fea000383ffff */
.L_x_2572:
[----:B------:R-:W-:Y:S01]  /*ea80*/  IMAD.MOV.U32 R30, RZ, RZ, R12 ;  /* 0x000000ffff1e7224 */ /* 0x000fe200078e000c */
[----:B------:R-:W-:Y:S01]  /*ea90*/  MOV R29, RZ ;  /* 0x000000ff001d7202 */ /* 0x000fe20000000f00 */
[----:B------:R-:W-:Y:S01]  /*eaa0*/  IMAD.MOV.U32 R3, RZ, RZ, 0x181f ;  /* 0x0000181fff037424 */ /* 0x000fe200078e00ff */
[----:B------:R-:W-:Y:S02]  /*eab0*/  MOV R2, 0xead0 ;  /* 0x0000ead000027802 */ /* 0x000fe40000000f00 */
[----:B-12---:R-:W-:Y:S05]  /*eac0*/  CALL.REL.NOINC `($__internal_43_$__cuda_sm70_shflsync_idx_p) ;  /* 0x000014d000007944 */ /* 0x006fea0003c00000 */
[C---:B------:R-:W-:Y:S01]  /*ead0*/  IADD3 R6, P6, R29.reuse, R17, RZ ;  /* 0x000000111d067210 */ /* 0x040fe20007fde0ff */
[----:B------:R-:W-:Y:S01]  /*eae0*/  IMAD.MOV.U32 R30, RZ, RZ, R9 ;  /* 0x000000ffff1e7224 */ /* 0x000fe200078e0009 */
[----:B------:R-:W-:-:S02]  /*eaf0*/  IADD3 R4, P5, R29, R18, RZ ;  /* 0x000000121d047210 */ /* 0x000fc40007fbe0ff */
[----:B------:R-:W-:Y:S01]  /*eb00*/  IADD3 R2, P0, R29, R19, RZ ;  /* 0x000000131d027210 */ /* 0x000fe20007f1e0ff */
[C---:B------:R-:W-:Y:S01]  /*eb10*/  IMAD.X R7, R8.reuse, 0x1, R14, P6 ;  /* 0x0000000108077824 */ /* 0x040fe200030e060e */
[----:B------:R-:W-:Y:S01]  /*eb20*/  ISETP.GE.AND P6, PT, R193, c[0x0][0x1d4], PT ;  /* 0x00007500c1007a0c */ /* 0x000fe20003fc6270 */
[----:B------:R-:W-:Y:S01]  /*eb30*/  IMAD.X R5, R8, 0x1, R16, P5 ;  /* 0x0000000108057824 */ /* 0x000fe200028e0610 */
[----:B------:R-:W-:Y:S01]  /*eb40*/  ISETP.GE.AND P5, PT, R202, c[0x0][0x1d4], PT ;  /* 0x00007500ca007a0c */ /* 0x000fe20003fa6270 */
[----:B------:R-:W-:Y:S01]  /*eb50*/  IMAD.X R3, R8, 0x1, R15, P0 ;  /* 0x0000000108037824 */ /* 0x000fe200000e060f */
[----:B------:R-:W-:Y:S01]  /*eb60*/  ISETP.GE.AND P0, PT, R201, c[0x0][0x1d4], PT ;  /* 0x00007500c9007a0c */ /* 0x000fe20003f06270 */
[----:B------:R-:W-:Y:S01]  /*eb70*/  IMAD.MOV.U32 R29, RZ, RZ, 0x1 ;  /* 0x00000001ff1d7424 */ /* 0x000fe200078e00ff */
[----:B------:R-:W-:Y:S02]  /*eb80*/  SEL R11, RZ, 0x10, P6 ;  /* 0x00000010ff0b7807 */ /* 0x000fe40003000000 */
[----:B------:R-:W-:-:S02]  /*eb90*/  SEL R10, RZ, 0x10, P5 ;  /* 0x00000010ff0a7807 */ /* 0x000fc40002800000 */
[----:B------:R-:W-:-:S03]  /*eba0*/  SEL R9, RZ, 0x10, P0 ;  /* 0x00000010ff097807 */ /* 0x000fc60000000000 */
        /* <DEDUP_REMOVED lines=8> */
[----:B-1----:R-:W-:Y:S05]  /*ec30*/  CALL.REL.NOINC `($__internal_43_$__cuda_sm70_shflsync_idx_p) ;  /* 0x0000136000007944 */ /* 0x002fea0003c00000 */
        /* <DEDUP_REMOVED lines=8> */
.L_x_2575:
[----:B------:R-:W-:Y:S01]  /*ecc0*/  IMAD.MOV.U32 R30, RZ, RZ, R13 ;  /* 0x000000ffff1e7224 */ /* 0x000fe200078e000d */
[----:B------:R-:W-:Y:S01]  /*ecd0*/  MOV R29, RZ ;  /* 0x000000ff001d7202 */ /* 0x000fe20000000f00 */
[----:B------:R-:W-:Y:S01]  /*ece0*/  IMAD.MOV.U32 R3, RZ, RZ, 0x181f ;  /* 0x0000181fff037424 */ /* 0x000fe200078e00ff */
[----:B------:R-:W-:Y:S02]  /*ecf0*/  MOV R2, 0xed10 ;  /* 0x0000ed1000027802 */ /* 0x000fe40000000f00 */
[----:B-1234-:R-:W-:Y:S05]  /*ed00*/  CALL.REL.NOINC `($__internal_43_$__cuda_sm70_shflsync_idx_p) ;  /* 0x0000129000007944 */ /* 0x01efea0003c00000 */
[----:B------:R-:W-:Y:S01]  /*ed10*/  MOV R12, R29 ;  /* 0x0000001d000c7202 */ /* 0x000fe20000000f00 */
[----:B------:R-:W-:Y:S05]  /*ed20*/  BRA `(.L_x_2624) ;  /* 0xffff3e0000007947 */ /* 0x000fea000383ffff */
.L_x_2576:
[----:B------:R-:W-:Y:S01]  /*ed30*/  IMAD.MOV.U32 R30, RZ, RZ, R20 ;  /* 0x000000ffff1e7224 */ /* 0x000fe200078e0014 */
[----:B------:R-:W-:Y:S01]  /*ed40*/  MOV R29, RZ ;  /* 0x000000ff001d7202 */ /* 0x000fe20000000f00 */
[----:B------:R-:W-:Y:S01]  /*ed50*/  IMAD.MOV.U32 R3, RZ, RZ, 0x181f ;  /* 0x0000181fff037424 */ /* 0x000fe200078e00ff */
[----:B------:R-:W-:Y:S02]  /*ed60*/  MOV R2, 0xed80 ;  /* 0x0000ed8000027802 */ /* 0x000fe40000000f00 */
[----:B-1234-:R-:W-:Y:S05]  /*ed70*/  CALL.REL.NOINC `($__internal_43_$__cuda_sm70_shflsync_idx_p) ;  /* 0x0000122000007944 */ /* 0x01efea0003c00000 */
[C---:B------:R-:W-:Y:S01]  /*ed80*/  IADD3 R16, P0, R29.reuse, R25, RZ ;  /* 0x000000191d107210 */ /* 0x040fe20007f1e0ff */
[----:B------:R-:W-:Y:S01]  /*ed90*/  IMAD.MOV.U32 R30, RZ, RZ, R13 ;  /* 0x000000ffff1e7224 */ /* 0x000fe200078e000d */
[----:B------:R-:W-:-:S02]  /*eda0*/  IADD3 R14, P1, R29, R26, RZ ;  /* 0x0000001a1d0e7210 */ /* 0x000fc40007f3e0ff */
[----:B------:R-:W-:Y:S01]  /*edb0*/  ISETP.GE.AND P6, PT, R193, c[0x0][0x1d4], PT ;  /* 0x00007500c1007a0c */ /* 0x000fe20003fc6270 */
[----:B------:R-:W-:Y:S01]  /*edc0*/  IMAD.X R17, R12, 0x1, R21, P0 ;  /* 0x000000010c117824 */ /* 0x000fe200000e0615 */
[----:B------:R-:W-:Y:S01]  /*edd0*/  ISETP.GE.AND P5, PT, R202, c[0x0][0x1d4], PT ;  /* 0x00007500ca007a0c */ /* 0x000fe20003fa6270 */
[C---:B------:R-:W-:Y:S01]  /*ede0*/  IMAD.X R15, R12.reuse, 0x1, R22, P1 ;  /* 0x000000010c0f7824 */ /* 0x040fe200008e0616 */
        /* <DEDUP_REMOVED lines=24> */
.L_x_2579:
[----:B------:R-:W-:Y:S01]  /*ef70*/  IMAD.MOV.U32 R30, RZ, RZ, R5 ;  /* 0x000000ffff1e7224 */ /* 0x000fe200078e0005 */
[----:B------:R-:W-:Y:S01]  /*ef80*/  MOV R29, RZ ;  /* 0x000000ff001d7202 */ /* 0x000fe20000000f00 */
[----:B------:R-:W-:Y:S01]  /*ef90*/  IMAD.MOV.U32 R3, RZ, RZ, 0x181f ;  /* 0x0000181fff037424 */ /* 0x000fe200078e00ff */
[----:B------:R-:W-:Y:S02]  /*efa0*/  MOV R2, 0xefc0 ;  /* 0x0000efc000027802 */ /* 0x000fe40000000f00 */
[----:B------:R-:W-:Y:S05]  /*efb0*/  CALL.REL.NOINC `($__internal_43_$__cuda_sm70_shflsync_idx_p) ;  /* 0x00000fe000007944 */ /* 0x000fea0003c00000 */
[----:B------:R-:W-:Y:S01]  /*efc0*/  MOV R4, R29 ;  /* 0x0000001d00047202 */ /* 0x000fe20000000f00 */
[----:B------:R-:W-:Y:S05]  /*efd0*/  BRA `(.L_x_2626) ;  /* 0xffff662000007947 */ /* 0x000fea000383ffff */
.L_x_2580:
[----:B------:R-:W-:Y:S01]  /*efe0*/  IMAD.MOV.U32 R30, RZ, RZ, R12 ;  /* 0x000000ffff1e7224 */ /* 0x000fe200078e000c */
[----:B------:R-:W-:Y:S01]  /*eff0*/  MOV R29, RZ ;  /* 0x000000ff001d7202 */ /* 0x000fe20000000f00 */
[----:B------:R-:W-:Y:S01]  /*f000*/  IMAD.MOV.U32 R3, RZ, RZ, 0x181f ;  /* 0x0000181fff037424 */ /* 0x000fe200078e00ff */
[----:B------:R-:W-:Y:S02]  /*f010*/  MOV R2, 0xf030 ;  /* 0x0000f03000027802 */ /* 0x000fe40000000f00 */
[----:B-12---:R-:W-:Y:S05]  /*f020*/  CALL.REL.NOINC `($__internal_43_$__cuda_sm70_shflsync_idx_p) ;  /* 0x00000f7000007944 */ /* 0x006fea0003c00000 */
[----:B------:R-:W-:Y:S01]  /*f030*/  IADD3 R6, P0, R29, R16, RZ ;  /* 0x000000101d067210 */ /* 0x000fe20007f1e0ff */
[----:B------:R-:W-:Y:S01]  /*f040*/  IMAD.MOV.U32 R30, RZ, RZ, R5 ;  /* 0x000000ffff1e7224 */ /* 0x000fe200078e0005 */
[----:B------:R-:W-:-:S02]  /*f050*/  ISETP.GE.AND P6, PT, R193, c[0x0][0x1d4], PT ;  /* 0x00007500c1007a0c */ /* 0x000fc40003fc6270 */
[----:B------:R-:W-:Y:S01]  /*f060*/  ISETP.GE.AND P5, PT, R202, c[0x0][0x1d4], PT ;  /* 0x00007500ca007a0c */ /* 0x000fe20003fa6270 */
[C---:B------:R-:W-:Y:S01]  /*f070*/  IMAD.X R7, R4.reuse, 0x1, R13, P0 ;  /* 0x0000000104077824 */ /* 0x040fe200000e060d */
[----:B------:R-:W-:Y:S02]  /*f080*/  IADD3 R2, P0, R29, R17, RZ ;  /* 0x000000111d027210 */ /* 0x000fe40007f1e0ff */
[----:B------:R-:W-:Y:S02]  /*f090*/  SEL R11, RZ, 0x10, P6 ;  /* 0x00000010ff0b7807 */ /* 0x000fe40003000000 */
[----:B------:R-:W-:Y:S01]  /*f0a0*/  SEL R10, RZ, 0x10, P5 ;  /* 0x00000010ff0a7807 */ /* 0x000fe20002800000 */
[----:B------:R-:W-:Y:S01]  /*f0b0*/  IMAD.X R3, R4, 0x1, R14, P0 ;  /* 0x0000000104037824 */ /* 0x000fe200000e060e */
[----:B------:R-:W-:-:S03]  /*f0c0*/  ISETP.GE.AND P0, PT, R201, c[0x0][0x1d4], PT ;  /* 0x00007500c9007a0c */ /* 0x000fc60003f06270 */
[----:B------:R-:W-:Y:S01]  /*f0d0*/  @!PT LDS RZ, [RZ] ;  /* 0x00000000fffff984 */ /* 0x000fe20000000800 */
[----:B------:R-:W-:Y:S01]  /*f0e0*/  @!PT LDS RZ, [RZ] ;  /* 0x00000000fffff984 */ /* 0x000fe20000000800 */
[----:B------:R-:W-:Y:S01]  /*f0f0*/  @!PT LDS RZ, [RZ] ;  /* 0x00000000fffff984 */ /* 0x000fe20000000800 */
[----:B------:R1:W-:Y:S01]  /*f100*/  LDGSTS.E.BYPASS.LTC128B.128 [R210+0xc100], [R6.64], !P6 ;  /* 0x0c10000006d27fae */ /* 0x0003e2000f101d46 */
[----:B------:R-:W-:-:S03]  /*f110*/  SEL R5, RZ, 0x10, P0 ;  /* 0x00000010ff057807 */ /* 0x000fc60000000000 */
[----:B------:R2:W-:Y:S02]  /*f120*/  LDGSTS.E.BYPASS.LTC128B.128 [R210+0xe100], [R2.64], !P5 ;  /* 0x0e10000002d27fae */ /* 0x0005e4000e901d46 */
[----:B--2---:R-:W-:Y:S01]  /*f130*/  IADD3 R2, P1, R29, R18, RZ ;  /* 0x000000121d027210 */ /* 0x004fe20007f3e0ff */
[----:B------:R-:W-:-:S04]  /*f140*/  IMAD.MOV.U32 R29, RZ, RZ, 0x1 ;  /* 0x00000001ff1d7424 */ /* 0x000fc800078e00ff */
[----:B------:R-:W-:-:S05]  /*f150*/  IMAD.X R3, R4, 0x1, R15, P1 ;  /* 0x0000000104037824 */ /* 0x000fca00008e060f */
[----:B------:R2:W-:Y:S02]  /*f160*/  LDGSTS.E.BYPASS.LTC128B.128 [R210+0x10100], [R2.64], !P0 ;  /* 0x1010000002d27fae */ /* 0x0005e4000c101d46 */
[----:B--2---:R-:W-:Y:S01]  /*f170*/  IMAD.MOV.U32 R3, RZ, RZ, 0x181f ;  /* 0x0000181fff037424 */ /* 0x004fe200078e00ff */
[----:B------:R-:W-:Y:S02]  /*f180*/  MOV R2, 0xf1a0 ;  /* 0x0000f1a000027802 */ /* 0x000fe40000000f00 */
[----:B-1----:R-:W-:Y:S05]  /*f190*/  CALL.REL.NOINC `($__internal_43_$__cuda_sm70_shflsync_idx_p) ;  /* 0x00000e0000007944 */ /* 0x002fea0003c00000 */
[----:B------:R-:W-:Y:S01]  /*f1a0*/  IMAD.MOV.U32 R4, RZ, RZ, R29 ;  /* 0x000000ffff047224 */ /* 0x000fe200078e001d */
[----:B------:R-:W-:Y:S01]  /*f1b0*/  MOV R29, 0x1 ;  /* 0x00000001001d7802 */ /* 0x000fe20000000f00 */
[----:B------:R-:W-:Y:S01]  /*f1c0*/  IMAD.MOV.U32 R30, RZ, RZ, R12 ;  /* 0x000000ffff1e7224 */ /* 0x000fe200078e000c */
[----:B------:R-:W-:Y:S02]  /*f1d0*/  MOV R3, 0x181f ;  /* 0x0000181f00037802 */ /* 0x000fe40000000f00 */
[----:B------:R-:W-:Y:S02]  /*f1e0*/  MOV R2, 0xf200 ;  /* 0x0000f20000027802 */ /* 0x000fe40000000f00 */
[----:B------:R-:W-:Y:S05]  /*f1f0*/  CALL.REL.NOINC `($__internal_43_$__cuda_sm70_shflsync_idx_p) ;  /* 0x00000da000007944 */ /* 0x000fea0003c00000 */
[----:B------:R-:W-:Y:S01]  /*f200*/  MOV R0, R29 ;  /* 0x0000001d00007202 */ /* 0x000fe20000000f00 */
[----:B------:R-:W-:Y:S05]  /*f210*/  BRA `(.L_x_2627) ;  /* 0xffff653000007947 */ /* 0x000fea000383ffff */
.L_x_2584:
[----:B------:R-:W-:Y:S01]  /*f220*/  MOV R29, RZ ;  /* 0x000000ff001d7202 */ /* 0x000fe20000000f00 */
[----:B------:R-:W-:Y:S01]  /*f230*/  IMAD.MOV.U32 R30, RZ, RZ, R12 ;  /* 0x000000ffff1e7224 */ /* 0x000fe200078e000c */
[----:B------:R-:W-:Y:S01]  /*f240*/  MOV R2, 0xf270 ;  /* 0x0000f27000027802 */ /* 0x000fe20000000f00 */
[----:B------:R-:W-:Y:S02]  /*f250*/  IMAD.MOV.U32 R3, RZ, RZ, 0x181f ;  /* 0x0000181fff037424 */ /* 0x000fe400078e00ff */
[----:B-1234-:R-:W-:Y:S05]  /*f260*/  CALL.REL.NOINC `($__internal_43_$__cuda_sm70_shflsync_idx_p) ;  /* 0x00000d3000007944 */ /* 0x01efea0003c00000 */
[----:B------:R-:W-:Y:S01]  /*f270*/  MOV R5, R29 ;  /* 0x0000001d00057202 */ /* 0x000fe20000000f00 */
[----:B------:R-:W-:-:S05]  /*f280*/  BRA `(.L_x_2628) ;  /* 0xffff6a1000007947 */ /* 0x000fca000383ffff */
.L_x_2585:
[----:B------:R-:W-:Y:S01]  /*f290*/  MOV R29, RZ ;  /* 0x000000ff001d7202 */ /* 0x000fe20000000f00 */
[----:B------:R-:W-:Y:S01]  /*f2a0*/  IMAD.MOV.U32 R30, RZ, RZ, R14 ;  /* 0x000000ffff1e7224 */ /* 0x000fe200078e000e */
[----:B------:R-:W-:Y:S01]  /*f2b0*/  MOV R2, 0xf2e0 ;  /* 0x0000f2e000027802 */ /* 0x000fe20000000f00 */
[----:B------:R-:W-:Y:S02]  /*f2c0*/  IMAD.MOV.U32 R3, RZ, RZ, 0x181f ;  /* 0x0000181fff037424 */ /* 0x000fe400078e00ff */
[----:B-1234-:R-:W-:Y:S05]  /*f2d0*/  CALL.REL.NOINC `($__internal_43_$__cuda_sm70_shflsync_idx_p) ;  /* 0x00000cc000007944 */ /* 0x01efea0003c00000 */
[----:B------:R-:W-:Y:S01]  /*f2e0*/  ISETP.GE.AND P6, PT, R193, c[0x0][0x1d4], PT ;  /* 0x00007500c1007a0c */ /* 0x000fe20003fc6270 */
[----:B------:R-:W-:Y:S01]  /*f2f0*/  IMAD R4, R199, 0x6000, R221 ;  /* 0x00006000c7047824 */ /* 0x000fe200078e02dd */
[C---:B------:R-:W-:Y:S01]  /*f300*/  IADD3 R2, P0, R29.reuse, R22, RZ ;  /* 0x000000161d027210 */ /* 0x040fe20007f1e0ff */
[----:B------:R-:W-:Y:S01]  /*f310*/  IMAD.MOV.U32 R30, RZ, RZ, R12 ;  /* 0x000000ffff1e7224 */ /* 0x000fe200078e000c */
        /* <DEDUP_REMOVED lines=10> */
[----:B------:R1:W-:Y:S04]  /*f3c0*/  LDGSTS.E.BYPASS.LTC128B.128 [R4], [R2.64], !P6 ;  /* 0x0000000002047fae */ /* 0x0003e8000f101d46 */
        /* <DEDUP_REMOVED lines=8> */
[----:B------:R-:W-:Y:S05]  /*f450*/  CALL.REL.NOINC `($__internal_43_$__cuda_sm70_shflsync_idx_p) ;  /* 0x00000b4000007944 */ /* 0x000fea0003c00000 */
[----:B------:R-:W-:Y:S01]  /*f460*/  MOV R3, 0x181f ;  /* 0x0000181f00037802 */ /* 0x000fe20000000f00 */
[----:B------:R-:W-:Y:S01]  /*f470*/  IMAD.MOV.U32 R5, RZ, RZ, R29 ;  /* 0x000000ffff057224 */ /* 0x000fe200078e001d */
[----:B------:R-:W-:Y:S01]  /*f480*/  MOV R29, 0x1 ;  /* 0x00000001001d7802 */ /* 0x000fe20000000f00 */
[----:B------:R-:W-:Y:S01]  /*f490*/  IMAD.MOV.U32 R30, RZ, RZ, R14 ;  /* 0x000000ffff1e7224 */ /* 0x000fe200078e000e */
[----:B------:R-:W-:Y:S02]  /*f4a0*/  MOV R2, 0xf4c0 ;  /* 0x0000f4c000027802 */ /* 0x000fe40000000f00 */
[----:B------:R-:W-:Y:S05]  /*f4b0*/  CALL.REL.NOINC `($__internal_43_$__cuda_sm70_shflsync_idx_p) ;  /* 0x00000ae000007944 */ /* 0x000fea0003c00000 */
[----:B------:R-:W-:Y:S01]  /*f4c0*/  MOV R2, R29 ;  /* 0x0000001d00027202 */ /* 0x000fe20000000f00 */
[----:B------:R-:W-:-:S05]  /*f4d0*/  BRA `(.L_x_2629) ;  /* 0xffff692000007947 */ /* 0x000fca000383ffff */
.L_x_2588:
[----:B------:R-:W-:Y:S01]  /*f4e0*/  MOV R29, RZ ;  /* 0x000000ff001d7202 */ /* 0x000fe20000000f00 */
[----:B------:R-:W-:Y:S01]  /*f4f0*/  IMAD.MOV.U32 R30, RZ, RZ, R5 ;  /* 0x000000ffff1e7224 */ /* 0x000fe200078e0005 */
[----:B------:R-:W-:Y:S01]  /*f500*/  MOV R2, 0xf530 ;  /* 0x0000f53000027802 */ /* 0x000fe20000000f00 */
[----:B------:R-:W-:Y:S02]  /*f510*/  IMAD.MOV.U32 R3, RZ, RZ, 0x181f ;  /* 0x0000181fff037424 */ /* 0x000fe400078e00ff */
[----:B------:R-:W-:Y:S05]  /*f520*/  CALL.REL.NOINC `($__internal_43_$__cuda_sm70_shflsync_idx_p) ;  /* 0x00000a7000007944 */ /* 0x000fea0003c00000 */
[----:B------:R-:W-:Y:S01]  /*f530*/  MOV R4, R29 ;  /* 0x0000001d00047202 */ /* 0x000fe20000000f00 */
[----:B------:R-:W-:-:S05]  /*f540*/  BRA `(.L_x_2630) ;  /* 0xffff98e000007947 */ /* 0x000fca000383ffff */
.L_x_2589:
[----:B------:R-:W-:Y:S01]  /*f550*/  MOV R29, RZ ;  /* 0x000000ff001d7202 */ /* 0x000fe20000000f00 */
[----:B------:R-:W-:Y:S01]  /*f560*/  IMAD.MOV.U32 R30, RZ, RZ, R12 ;  /* 0x000000ffff1e7224 */ /* 0x000fe200078e000c */
[----:B------:R-:W-:Y:S01]  /*f570*/  MOV R2, 0xf5a0 ;  /* 0x0000f5a000027802 */ /* 0x000fe20000000f00 */
[----:B------:R-:W-:Y:S02]  /*f580*/  IMAD.MOV.U32 R3, RZ, RZ, 0x181f ;  /* 0x0000181fff037424 */ /* 0x000fe400078e00ff */
[----:B-12---:R-:W-:Y:S05]  /*f590*/  CALL.REL.NOINC `($__internal_43_$__cuda_sm70_shflsync_idx_p) ;  /* 0x00000a0000007944 */ /* 0x006fea0003c00000 */
[----:B------:R-:W-:Y:S01]  /*f5a0*/  ISETP.GE.AND P6, PT, R193, c[0x0][0x1d4], PT ;  /* 0x00007500c1007a0c */ /* 0x000fe20003fc6270 */
[----:B------:R-:W-:Y:S01]  /*f5b0*/  IMAD R0, R199, 0x6000, R222 ;  /* 0x00006000c7007824 */ /* 0x000fe200078e02de */
[C---:B------:R-:W-:Y:S01]  /*f5c0*/  IADD3 R2, P0, R29.reuse, R16, RZ ;  /* 0x000000101d027210 */ /* 0x040fe20007f1e0ff */
[----:B------:R-:W-:Y:S01]  /*f5d0*/  IMAD.MOV.U32 R30, RZ, RZ, R5 ;  /* 0x000000ffff1e7224 */ /* 0x000fe200078e0005 */
[----:B------:R-:W-:Y:S02]  /*f5e0*/  ISETP.GE.AND P5, PT, R202, c[0x0][0x1d4], PT ;  /* 0x00007500ca007a0c */ /* 0x000fe40003fa6270 */
[----:B------:R-:W-:Y:S01]  /*f5f0*/  IADD3 R6, P1, R29, R17, RZ ;  /* 0x000000111d067210 */ /* 0x000fe20007f3e0ff */
[C---:B------:R-:W-:Y:S01]  /*f600*/  IMAD.X R3, R4.reuse, 0x1, R13, P0 ;  /* 0x0000000104037824 */ /* 0x040fe200000e060d */
[----:B------:R-:W-:Y:S02]  /*f610*/  ISETP.GE.AND P0, PT, R201, c[0x0][0x1d4], PT ;  /* 0x00007500c9007a0c */ /* 0x000fe40003f06270 */
[----:B------:R-:W-:Y:S01]  /*f620*/  SEL R11, RZ, 0x10, P6 ;  /* 0x00000010ff0b7807 */ /* 0x000fe20003000000 */
[C---:B------:R-:W-:Y:S01]  /*f630*/  IMAD.X R7, R4.reuse, 0x1, R14, P1 ;  /* 0x0000000104077824 */ /* 0x040fe200008e060e */
[----:B------:R-:W-:Y:S01]  /*f640*/  SEL R10, RZ, 0x10, P5 ;  /* 0x00000010ff0a7807 */ /* 0x000fe20002800000 */
[----:B------:R-:W-:Y:S01]  /*f650*/  @!PT LDS RZ, [RZ] ;  /* 0x00000000fffff984 */ /* 0x000fe20000000800 */
[----:B------:R-:W-:Y:S01]  /*f660*/  @!PT LDS RZ, [RZ] ;  /* 0x00000000fffff984 */ /* 0x000fe20000000800 */
[----:B------:R-:W-:Y:S01]  /*f670*/  @!PT LDS RZ, [RZ] ;  /* 0x00000000fffff984 */ /* 0x000fe20000000800 */
[----:B------:R1:W-:Y:S01]  /*f680*/  LDGSTS.E.BYPASS.LTC128B.128 [R0], [R2.64], !P6 ;  /* 0x0000000002007fae */ /* 0x0003e2000f101d46 */
[----:B------:R-:W-:Y:S03]  /*f690*/  SEL R5, RZ, 0x10, P0 ;  /* 0x00000010ff057807 */ /* 0x000fe60000000000 */
[----:B------:R2:W-:Y:S01]  /*f6a0*/  LDGSTS.E.BYPASS.LTC128B.128 [R0+0x2000], [R6.64], !P5 ;  /* 0x0200000006007fae */ /* 0x0005e2000e901d46 */
[----:B-1----:R-:W-:Y:S01]  /*f6b0*/  IADD3 R2, P1, R29, R18, RZ ;  /* 0x000000121d027210 */ /* 0x002fe20007f3e0ff */
[----:B------:R-:W-:Y:S04]  /*f6c0*/  IMAD.MOV.U32 R29, RZ, RZ, 0x1 ;  /* 0x00000001ff1d7424 */ /* 0x000fe800078e00ff */
[----:B------:R-:W-:Y:S05]  /*f6d0*/  IMAD.X R3, R4, 0x1, R15, P1 ;  /* 0x0000000104037824 */ /* 0x000fea00008e060f */
[----:B------:R1:W-:Y:S02]  /*f6e0*/  LDGSTS.E.BYPASS.LTC128B.128 [R0+0x4000], [R2.64], !P0 ;  /* 0x0400000002007fae */ /* 0x0003e4000c101d46 */
[----:B-1----:R-:W-:Y:S01]  /*f6f0*/  MOV R2, 0xf720 ;  /* 0x0000f72000027802 */ /* 0x002fe20000000f00 */
[----:B------:R-:W-:Y:S02]  /*f700*/  IMAD.MOV.U32 R3, RZ, RZ, 0x181f ;  /* 0x0000181fff037424 */ /* 0x000fe400078e00ff */
[----:B--2---:R-:W-:Y:S05]  /*f710*/  CALL.REL.NOINC `($__internal_43_$__cuda_sm70_shflsync_idx_p) ;  /* 0x0000088000007944 */ /* 0x004fea0003c00000 */
        /* <DEDUP_REMOVED lines=8> */
.L_x_2594:
[----:B------:R-:W-:Y:S01]  /*f7a0*/  MOV R29, RZ ;  /* 0x000000ff001d7202 */ /* 0x000fe20000000f00 */
[----:B------:R-:W-:Y:S01]  /*f7b0*/  IMAD.MOV.U32 R30, RZ, RZ, R12 ;  /* 0x000000ffff1e7224 */ /* 0x000fe200078e000c */
[----:B------:R-:W-:Y:S01]  /*f7c0*/  MOV R2, 0xf7f0 ;  /* 0x0000f7f000027802 */ /* 0x000fe20000000f00 */
[----:B------:R-:W-:Y:S02]  /*f7d0*/  IMAD.MOV.U32 R3, RZ, RZ, 0x181f ;  /* 0x0000181fff037424 */ /* 0x000fe400078e00ff */
[----:B-1234-:R-:W-:Y:S05]  /*f7e0*/  CALL.REL.NOINC `($__internal_43_$__cuda_sm70_shflsync_idx_p) ;  /* 0x000007b000007944 */ /* 0x01efea0003c00000 */
[----:B------:R-:W-:Y:S01]  /*f7f0*/  MOV R5, R29 ;  /* 0x0000001d00057202 */ /* 0x000fe20000000f00 */
[----:B------:R-:W-:-:S05]  /*f800*/  BRA `(.L_x_2632) ;  /* 0xffff9c8000007947 */ /* 0x000fca000383ffff */
.L_x_2595:
        /* <DEDUP_REMOVED lines=37> */
.L_x_2596:
[----:B------:R-:W-:Y:S01]  /*fa60*/  MOV R4, 0x2 ;  /* 0x0000000200047802 */ /* 0x000fe20000000f00 */
[----:B------:R-:W-:Y:S01]  /*fa70*/  IMAD.MOV.U32 R2, RZ, RZ, R101 ;  /* 0x000000ffff027224 */ /* 0x000fe200078e0065 */
[----:B------:R-:W-:Y:S02]  /*fa80*/  MOV R3, 0xfaa0 ;  /* 0x0000faa000037802 */ /* 0x000fe40000000f00 */
[----:B------:R-:W-:Y:S05]  /*fa90*/  CALL.REL.NOINC `($__internal_42_$__cuda_sm70_shflsync_bfly_p) ;  /* 0x000004b000007944 */ /* 0x000fea0003c00000 */
[----:B------:R-:W-:Y:S01]  /*faa0*/  MOV R2, R4 ;  /* 0x0000000400027202 */ /* 0x000fe20000000f00 */
[----:B------:R-:W-:-:S05]  /*fab0*/  BRA `(.L_x_2634) ;  /* 0xffffac6000007947 */ /* 0x000fca000383ffff */
.L_x_2599:
[----:B------:R-:W-:Y:S01]  /*fac0*/  MOV R29, RZ ;  /* 0x000000ff001d7202 */ /* 0x000fe20000000f00 */
[----:B------:R-:W-:Y:S01]  /*fad0*/  IMAD.MOV.U32 R30, RZ, RZ, R5 ;  /* 0x000000ffff1e7224 */ /* 0x000fe200078e0005 */
[----:B------:R-:W-:Y:S01]  /*fae0*/  MOV R2, 0xfb10 ;  /* 0x0000fb1000027802 */ /* 0x000fe20000000f00 */
[----:B------:R-:W-:Y:S02]  /*faf0*/  IMAD.MOV.U32 R3, RZ, RZ, 0x181f ;  /* 0x0000181fff037424 */ /* 0x000fe400078e00ff */
[----:B------:R-:W-:Y:S05]  /*fb00*/  CALL.REL.NOINC `($__internal_43_$__cuda_sm70_shflsync_idx_p) ;  /* 0x0000049000007944 */ /* 0x000fea0003c00000 */
[----:B------:R-:W-:Y:S01]  /*fb10*/  MOV R4, R29 ;  /* 0x0000001d00047202 */ /* 0x000fe20000000f00 */
[----:B------:R-:W-:-:S05]  /*fb20*/  BRA `(.L_x_2635) ;  /* 0xffffc5e000007947 */ /* 0x000fca000383ffff */
.L_x_2600:
        /* <DEDUP_REMOVED lines=37> */
.L_x_2602:
[----:B------:R-:W-:Y:S01]  /*fd80*/  IMAD.MOV.U32 R2, RZ, RZ, R203 ;  /* 0x000000ffff027224 */ /* 0x000fe200078e00cb */
[----:B------:R-:W-:-:S02]  /*fd90*/  MOV R4, 0x2 ;  /* 0x0000000200047802 */ /* 0x000fc40000000f00 */
[----:B------:R-:W-:Y:S02]  /*fda0*/  MOV R3, 0xfdc0 ;  /* 0x0000fdc000037802 */ /* 0x000fe40000000f00 */
[----:B------:R-:W-:Y:S05]  /*fdb0*/  CALL.REL.NOINC `($__internal_42_$__cuda_sm70_shflsync_bfly_p) ;  /* 0x0000019000007944 */ /* 0x000fea0003c00000 */
[----:B------:R-:W-:Y:S01]  /*fdc0*/  MOV R0, R4 ;  /* 0x0000000400007202 */ /* 0x000fe20000000f00 */
[----:B------:R-:W-:Y:S05]  /*fdd0*/  BRA `(.L_x_2637) ;  /* 0xffffc6a000007947 */ /* 0x000fea000383ffff */
.L_x_2603:
[----:B------:R-:W-:Y:S01]  /*fde0*/  IMAD.MOV.U32 R2, RZ, RZ, R0 ;  /* 0x000000ffff027224 */ /* 0x000fe200078e0000 */
[----:B------:R-:W-:Y:S02]  /*fdf0*/  MOV R4, 0x1 ;  /* 0x0000000100047802 */ /* 0x000fe40000000f00 */
[----:B------:R-:W-:Y:S02]  /*fe00*/  MOV R3, 0xfe20 ;  /* 0x0000fe2000037802 */ /* 0x000fe40000000f00 */
[----:B-1----:R-:W-:Y:S05]  /*fe10*/  CALL.REL.NOINC `($__internal_42_$__cuda_sm70_shflsync_bfly_p) ;  /* 0x0000013000007944 */ /* 0x002fea0003c00000 */
[----:B------:R-:W-:Y:S01]  /*fe20*/  FADD.FTZ R0, R0, R4 ;  /* 0x0000000400007221 */ /* 0x000fe20000010000 */
[----:B------:R-:W-:Y:S02]  /*fe30*/  MOV R2, R204 ;  /* 0x000000cc00027202 */ /* 0x000fe40000000f00 */
[----:B------:R-:W-:Y:S02]  /*fe40*/  MOV R4, 0x2 ;  /* 0x0000000200047802 */ /* 0x000fe40000000f00 */
[----:B------:R-:W-:Y:S02]  /*fe50*/  MOV R3, 0xfe70 ;  /* 0x0000fe7000037802 */ /* 0x000fe40000000f00 */
[----:B------:R-:W-:Y:S05]  /*fe60*/  CALL.REL.NOINC `($__internal_42_$__cuda_sm70_shflsync_bfly_p) ;  /* 0x000000e000007944 */ /* 0x000fea0003c00000 */
[----:B------:R-:W-:Y:S01]  /*fe70*/  FADD.FTZ R5, R204, R4 ;  /* 0x00000004cc057221 */ /* 0x000fe20000010000 */
[----:B------:R-:W-:-:S02]  /*fe80*/  MOV R4, 0x1 ;  /* 0x0000000100047802 */ /* 0x000fc40000000f00 */
[----:B------:R-:W-:Y:S02]  /*fe90*/  MOV R3, 0xfec0 ;  /* 0x0000fec000037802 */ /* 0x000fe40000000f00 */
[----:B------:R-:W-:Y:S02]  /*fea0*/  MOV R2, R5 ;  /* 0x0000000500027202 */ /* 0x000fe40000000f00 */
[----:B------:R-:W-:Y:S05]  /*feb0*/  CALL.REL.NOINC `($__internal_42_$__cuda_sm70_shflsync_bfly_p) ;  /* 0x0000009000007944 */ /* 0x000fea0003c00000 */
[----:B------:R-:W-:Y:S01]  /*fec0*/  MOV R3, R4 ;  /* 0x0000000400037202 */ /* 0x000fe20000000f00 */
[----:B------:R-:W-:Y:S05]  /*fed0*/  BRA `(.L_x_2638) ;  /* 0xffffc61000007947 */ /* 0x000fea000383ffff */
.L_x_2613:
[----:B------:R-:W-:Y:S01]  /*fee0*/  IMAD.MOV.U32 R30, RZ, RZ, R18 ;  /* 0x000000ffff1e7224 */ /* 0x000fe200078e0012 */
[----:B------:R-:W-:Y:S01]  /*fef0*/  MOV R29, RZ ;  /* 0x000000ff001d7202 */ /* 0x000fe20000000f00 */
[----:B----4-:R-:W-:Y:S01]  /*ff00*/  IMAD.MOV.U32 R3, RZ, RZ, 0x1f ;  /* 0x0000001fff037424 */ /* 0x010fe200078e00ff */
[----:B--2---:R-:W-:Y:S02]  /*ff10*/  MOV R2, 0xff30 ;  /* 0x0000ff3000027802 */ /* 0x004fe40000000f00 */
[----:B-1---5:R-:W-:Y:S05]  /*ff20*/  CALL.REL.NOINC `($__internal_43_$__cuda_sm70_shflsync_idx_p) ;  /* 0x0000007000007944 */ /* 0x022fea0003c00000 */
[----:B------:R-:W-:Y:S01]  /*ff30*/  MOV R0, R29 ;  /* 0x0000001d00007202 */ /* 0x000fe20000000f00 */
[----:B------:R-:W-:Y:S05]  /*ff40*/  BRA `(.L_x_2639) ;  /* 0xffffe6d000007947 */ /* 0x000fea000383ffff */
        .weak           $__internal_42_$__cuda_sm70_shflsync_bfly_p
        .type           $__internal_42_$__cuda_sm70_shflsync_bfly_p,@function
        .size           $__internal_42_$__cuda_sm70_shflsync_bfly_p,($__internal_43_$__cuda_sm70_shflsync_idx_p - $__internal_42_$__cuda_sm70_shflsync_bfly_p)
$__internal_42_$__cuda_sm70_shflsync_bfly_p:
[----:B------:R-:W-:Y:S04]  /*ff50*/  WARPSYNC R208 ;  /* 0x000000d000007348 */ /* 0x000fe80003800000 */
[----:B------:R1:W2:Y:S02]  /*ff60*/  SHFL.BFLY PT, R4, R2, R4, R209 ;  /* 0x0c00000402047389 */ /* 0x0002a400000e00d1 */
[----:B-1----:R-:W-:-:S02]  /*ff70*/  MOV R2, R3 ;  /* 0x0000000300027202 */ /* 0x002fc40000000f00 */
[----:B------:R-:W-:-:S04]  /*ff80*/  MOV R3, 0x0 ;  /* 0x0000000000037802 */ /* 0x000fc80000000f00 */
[----:B--2---:R-:W-:Y:S05]  /*ff90*/  RET.REL.NODEC R2 `(_ZN7cutlass13device_kernelIN5flash19enable_sm80_to_sm89INS1_16FlashAttnFwdSm80INS1_25CollectiveMainloopFwdSm80ILi8ELi2ELb0EN4cute5tupleIJNS5_1CILi128EEENS7_ILi64EEENS7_ILi192EEEEEELi192ENS_6half_tEfNS_4arch4Sm80ELb1ELb0ELb1ELb0ELb1ELb0ELb1ELb1EEENS1_21CollectiveEpilogueFwdINS6_IJS8_SA_S9_EEENS6_IJNS7_ILi1EEESI_SI_EEESC_SE_Li256ELb0ELb1ELb1ELb0EEENS1_30DynamicPersistentTileSchedulerILi256ELi256ELb1ELb1ELb0EEEEEEEEEvNT_6ParamsE) ;  /* 0xffff006002007950 */ /* 0x004fea0003c3ffff */
        .weak           $__internal_43_$__cuda_sm70_shflsync_idx_p
        .type           $__internal_43_$__cuda_sm70_shflsync_idx_p,@function
        .size           $__internal_43_$__cuda_sm70_shflsync_idx_p,(.L_x_3142 - $__internal_43_$__cuda_sm70_shflsync_idx_p)
$__internal_43_$__cuda_sm70_shflsync_idx_p:
[----:B------:R-:W-:-:S04]  /*ffa0*/  MOV R31, 0xffffffff ;  /* 0xffffffff001f7802 */ /* 0x000fc80000000f00 */
[----:B------:R-:W-:Y:S04]  /*ffb0*/  WARPSYNC R31 ;  /* 0x0000001f00007348 */ /* 0x000fe80003800000 */
[----:B------:R1:W2:Y:S02]  /*ffc0*/  SHFL.IDX PT, R29, R30, R29, R3 ;  /* 0x0000001d1e1d7389 */ /* 0x0002a400000e0003 */
[----:B-1----:R-:W-:-:S04]  /*ffd0*/  MOV R3, 0x0 ;  /* 0x0000000000037802 */ /* 0x002fc80000000f00 */
[----:B--2---:R-:W-:Y:S05]  /*ffe0*/  RET.REL.NODEC R2 `(_ZN7cutlass13device_kernelIN5flash19enable_sm80_to_sm89INS1_16FlashAttnFwdSm80INS1_25CollectiveMainloopFwdSm80ILi8ELi2ELb0EN4cute5tupleIJNS5_1CILi128EEENS7_ILi64EEENS7_ILi192EEEEEELi192ENS_6half_tEfNS_4arch4Sm80ELb1ELb0ELb1ELb0ELb1ELb0ELb1ELb1EEENS1_21CollectiveEpilogueFwdINS6_IJS8_SA_S9_EEENS6_IJNS7_ILi1EEESI_SI_EEESC_SE_Li256ELb0ELb1ELb1ELb0EEENS1_30DynamicPersistentTileSchedulerILi256ELi256ELb1ELb1ELb0EEEEEEEEEvNT_6ParamsE) ;  /* 0xffff001002007950 */ /* 0x004fea0003c3ffff */
.L_x_2640:
        /* <DEDUP_REMOVED lines=9> */
.L_x_3142:


//--------------------- .text._ZN7cutlass13device_kernelIN5flash19enable_sm80_to_sm89INS1_16FlashAttnFwdSm80INS1_25CollectiveMainloopFwdSm80ILi8ELi2ELb0EN4cute5tupleIJNS5_1CILi128EEENS7_ILi64EEENS7_ILi192EEEEEELi192ENS_6half_tEfNS_4arch4Sm80ELb1ELb0ELb1ELb1ELb1ELb0ELb1ELb1EEENS1_21CollectiveEpilogueFwdINS6_IJS8_SA_S9_EEENS6_IJNS7_ILi1EEESI_SI_EEESC_SE_Li256ELb1ELb1ELb1ELb0EEENS1_36VarlenDynamicPersistentTileSchedulerILi128ELi64ELi256ELi256ELb1ELb1ELb0ELb1ELb1ELb1EEEEEEEEEvNT_6ParamsE --------------------------
	.section	.text._ZN7cutlass13device_kernelIN5flash19enable_sm80_to_sm89INS1_16FlashAttnFwdSm80INS1_25CollectiveMainloopFwdSm80ILi8ELi2ELb0EN4cute5tupleIJNS5_1CILi128EEENS7_ILi64EEENS7_ILi192EEEEEELi192ENS_6half_tEfNS_4arch4Sm80ELb1ELb0ELb1ELb1ELb1ELb0ELb1ELb1EEENS1_21CollectiveEpilogueFwdINS6_IJS8_SA_S9_EEENS6_IJNS7_ILi1EEESI_SI_EEESC_SE_Li256ELb1ELb1ELb1ELb0EEENS1_36VarlenDynamicPersistentTileSchedulerILi128ELi64ELi256ELi256ELb1ELb1ELb0ELb1ELb1ELb1EEEEEEEEEvNT_6ParamsE,"ax",@progbits
	.sectioninfo	@"SHI_REGISTERS=255"
	.align	128
.text._ZN7cutlass13device_kernelIN5flash19enable_sm80_to_sm89INS1_16FlashAttnFwdSm80INS1_25CollectiveMainloopFwdSm80ILi8ELi2ELb0EN4cute5tupleIJNS5_1CILi128EEENS7_ILi64EEENS7_ILi192EEEEEELi192ENS_6half_tEfNS_4arch4Sm80ELb1ELb0ELb1ELb1ELb1ELb0ELb1ELb1EEENS1_21CollectiveEpilogueFwdINS6_IJS8_SA_S9_EEENS6_IJNS7_ILi1EEESI_SI_EEESC_SE_Li256ELb1ELb1ELb1ELb0EEENS1_36VarlenDynamicPersistentTileSchedulerILi128ELi64ELi256ELi256ELb1ELb1ELb0ELb1ELb1ELb1EEEEEEEEEvNT_6ParamsE:
        .type           _ZN7cutlass13device_kernelIN5flash19enable_sm80_to_sm89INS1_16FlashAttnFwdSm80INS1_25CollectiveMainloopFwdSm80ILi8ELi2ELb0EN4cute5tupleIJNS5_1CILi128EEENS7_ILi64EEENS7_ILi192EEEEEELi192ENS_6half_tEfNS_4arch4Sm80ELb1ELb0ELb1ELb1ELb1ELb0ELb1ELb1EEENS1_21CollectiveEpilogueFwdINS6_IJS8_SA_S9_EEENS6_IJNS7_ILi1EEESI_SI_EEESC_SE_Li256ELb1ELb1ELb1ELb0EEENS1_36VarlenDynamicPersistentTileSchedulerILi128ELi64ELi256ELi256ELb1ELb1ELb0ELb1ELb1ELb1EEEEEEEEEvNT_6ParamsE,@function
        .size           _ZN7cutlass13device_kernelIN5flash19enable_sm80_to_sm89INS1_16FlashAttnFwdSm80INS1_25CollectiveMainloopFwdSm80ILi8ELi2ELb0EN4cute5tupleIJNS5_1CILi128EEENS7_ILi64EEENS7_ILi192EEEEEELi192ENS_6half_tEfNS_4arch4Sm80ELb1ELb0ELb1ELb1ELb1ELb0ELb1ELb1EEENS1_21CollectiveEpilogueFwdINS6_IJS8_SA_S9_EEENS6_IJNS7_ILi1EEESI_SI_EEESC_SE_Li256ELb1ELb1ELb1ELb0EEENS1_36VarlenDynamicPersistentTileSchedulerILi128ELi64ELi256ELi256ELb1ELb1ELb0ELb1ELb1ELb1EEEEEEEEEvNT_6ParamsE,(.L_x_3145 - _ZN7cutlass13device_kernelIN5flash19enable_sm80_to_sm89INS1_16FlashAttnFwdSm80INS1_25CollectiveMainloopFwdSm80ILi8ELi2ELb0EN4cute5tupleIJNS5_1CILi128EEENS7_ILi64EEENS7_ILi192EEEEEELi192ENS_6half_tEfNS_4arch4Sm80ELb1ELb0ELb1ELb1ELb1ELb0ELb1ELb1EEENS1_21CollectiveEpilogueFwdINS6_IJS8_SA_S9_EEENS6_IJNS7_ILi1EEESI_SI_EEESC_SE_Li256ELb1ELb1ELb1ELb0EEENS1_36VarlenDynamicPersistentTileSchedulerILi128ELi64ELi256ELi256ELb1ELb1ELb0ELb1ELb1ELb1EEEEEEEEEvNT_6ParamsE)
        .other          _ZN7cutlass13device_kernelIN5flash19enable_sm80_to_sm89INS1_16FlashAttnFwdSm80INS1_25CollectiveMainloopFwdSm80ILi8ELi2ELb0EN4cute5tupleIJNS5_1CILi128EEENS7_ILi64EEENS7_ILi192EEEEEELi192ENS_6half_tEfNS_4arch4Sm80ELb1ELb0ELb1ELb1ELb1ELb0ELb1ELb1EEENS1_21CollectiveEpilogueFwdINS6_IJS8_SA_S9_EEENS6_IJNS7_ILi1EEESI_SI_EEESC_SE_Li256ELb1ELb1ELb1ELb0EEENS1_36VarlenDynamicPersistentTileSchedulerILi128ELi64ELi256ELi256ELb1ELb1ELb0ELb1ELb1ELb1EEEEEEEEEvNT_6ParamsE,@"STO_CUDA_ENTRY STV_DEFAULT"
_ZN7cutlass13device_kernelIN5flash19enable_sm80_to_sm89INS1_16FlashAttnFwdSm80INS1_25CollectiveMainloopFwdSm80ILi8ELi2ELb0EN4cute5tupleIJNS5_1CILi128EEENS7_ILi64EEENS7_ILi192EEEEEELi192ENS_6half_tEfNS_4arch4Sm80ELb1ELb0ELb1ELb1ELb1ELb0ELb1ELb1EEENS1_21CollectiveEpilogueFwdINS6_IJS8_SA_S9_EEENS6_IJNS7_ILi1EEESI_SI_EEESC_SE_Li256ELb1ELb1ELb1ELb0EEENS1_36VarlenDynamicPersistentTileSchedulerILi128ELi64ELi256ELi256ELb1ELb1ELb0ELb1ELb1ELb1EEEEEEEEEvNT_6ParamsE:
        /* <DEDUP_REMOVED lines=52> */
.L_x_2646:
        /* <DEDUP_REMOVED lines=16> */
.L_x_2770:
        /* <DEDUP_REMOVED lines=16> */
.L_x_2771:
[----:B---3--:R-:W-:-:S05]  /*0540*/  IMAD R0, R0, c[0x0][0x538], RZ ;  /* 0x00014e0000007a24 */ /* 0x008fca00078e02ff */
[----:B------:R-:W-:-:S04]  /*0550*/  IADD3 R6, R0, R6, RZ ;  /* 0x0000000600067210 */ /* 0x000fc80007ffe0ff */
[----:B------:R-:W-:-:S13]  /*0560*/  ISETP.GT.AND P0, PT, R6, UR4, PT ;  /* 0x0000000406007c0c */ /* 0x000fda000bf04270 */
[----:B-12---:R-:W-:Y:S05]  /*0570*/  @!P0 BRA `(.L_x_2646) ;  /* 0xfffffdc000008947 */ /* 0x006fea000383ffff */
.L_x_2642:
[----:B------:R-:W-:-:S05]  /*0580*/  IADD3 R10, -R0, R6, RZ ;  /* 0x00000006000a7210 */ /* 0x000fca0007ffe1ff */
[----:B------:R-:W-:-:S05]  /*0590*/  IMAD R0, R4, c[0x0][0x538], R10 ;  /* 0x00014e0004007a24 */ /* 0x000fca00078e020a */
[----:B------:R-:W-:Y:S01]  /*05a0*/  ISETP.GT.AND P0, PT, R0, UR4, PT ;  /* 0x0000000400007c0c */ /* 0x000fe2000bf04270 */
[----:B------:R-:W-:-:S12]  /*05b0*/  BRA.DIV ~URZ, `(.L_x_2647) ;  /* 0x000120e27f007947 */ /* 0x000fd8000b800000 */
[----:B------:R-:W-:-:S04]  /*05c0*/  VOTE.ANY R6, PT, !P0 ;  /* 0x0000000000067806 */ /* 0x000fc800040e0100 */
.L_x_2772:
[----:B------:R-:W2:Y:S02]  /*05d0*/  POPC R0, R6 ;  /* 0x0000000600007309 */ /* 0x000ea40000000000 */
[----:B-12---:R-:W-:Y:S01]  /*05e0*/  IADD3 R231, R0, R7, RZ ;  /* 0x0000000700e77210 */ /* 0x006fe20007ffe0ff */
[----:B------:R-:W-:Y:S05]  /*05f0*/  BRA.DIV ~URZ, `(.L_x_2648) ;  /* 0x000120f27f007947 */ /* 0x000fea000b800000 */
[----:B------:R1:W2:Y:S01]  /*0600*/  SHFL.IDX PT, R229, R9, R0, 0x1f ;  /* 0x00001f0009e57589 */ /* 0x0002a200000e0000 */
[----:B------:R-:W-:-:S03]  /*0610*/  MOV R5, RZ ;  /* 0x000000ff00057202 */ /* 0x000fc60000000f00 */
[----:B------:R1:W3:Y:S04]  /*0620*/  SHFL.IDX PT, R9, R8, R0, 0x1f ;  /* 0x00001f0008097589 */ /* 0x0002e800000e0000 */
.L_x_2773:
[----:B------:R-:W-:Y:S01]  /*0630*/  ISETP.NE.AND P0, PT, R6, RZ, PT ;  /* 0x000000ff0600720c */ /* 0x000fe20003f05270 */
[----:B------:R-:W-:-:S12]  /*0640*/  BSSY B0, `(.L_x_2649) ;  /* 0x0000005000007945 */ /* 0x000fd80003800000 */
[----:B------:R-:W-:Y:S05]  /*0650*/  @!P0 BRA `(.L_x_2650) ;  /* 0x0000003000008947 */ /* 0x000fea0003800000 */
[----:B------:R-:W-:Y:S01]  /*0660*/  IADD3 R2, R0, -0x1, RZ ;  /* 0xffffffff00027810 */ /* 0x000fe20007ffe0ff */
[----:B------:R-:W-:Y:S05]  /*0670*/  BRA.DIV ~URZ, `(.L_x_2651) ;  /* 0x000121527f007947 */ /* 0x000fea000b800000 */
[----:B------:R4:W1:Y:S02]  /*0680*/  SHFL.IDX PT, R5, R4, R2, 0x1f ;  /* 0x00001f0204057589 */ /* 0x00086400000e0000 */
.L_x_2650:
[----:B------:R-:W-:Y:S05]  /*0690*/  BSYNC B0 ;  /* 0x0000000000007941 */ /* 0x000fea0003800000 */
.L_x_2649:
[----:B---3--:R-:W-:Y:S01]  /*06a0*/  ISETP.NE.AND P0, PT, R9, 0x1, PT ;  /* 0x000000010900780c */ /* 0x008fe20003f05270 */
[----:B-1----:R-:W-:Y:S01]  /*06b0*/  IMAD R228, R5, c[0x0][0x538], R10 ;  /* 0x00014e0005e47a24 */ /* 0x002fe200078e020a */
[----:B------:R-:W-:Y:S04]  /*06c0*/  BSSY B0, `(.L_x_2652) ;  /* 0x0000085000007945 */ /* 0x000fe80003800000 */
[----:B------:R-:W-:-:S07]  /*06d0*/  IADD3 R11, -R228, UR4, RZ ;  /* 0x00000004e40b7c10 */ /* 0x000fce000fffe1ff */
[----:B------:R-:W-:Y:S05]  /*06e0*/  @!P0 BRA `(.L_x_2653) ;  /* 0x000003e000008947 */ /* 0x000fea0003800000 */
[-C--:B--2---:R-:W-:Y:S02]  /*06f0*/  IABS R0, R229.reuse ;  /* 0x000000e500007213 */ /* 0x084fe40000000000 */
[----:B------:R-:W-:-:S03]  /*0700*/  IABS R6, R229 ;  /* 0x000000e500067213 */ /* 0x000fc60000000000 */
[----:B------:R-:W-:Y:S01]  /*0710*/  IMAD.MOV.U32 R5, RZ, RZ, R0 ;  /* 0x000000ffff057224 */ /* 0x000fe200078e0000 */
[----:B------:R-:W-:-:S03]  /*0720*/  IABS R0, R9 ;  /* 0x0000000900007213 */ /* 0x000fc60000000000 */
[----:B----4-:R-:W1:Y:S02]  /*0730*/  I2F.RP R2, R5 ;  /* 0x0000000500027306 */ /* 0x010e640000209400 */
        /* <DEDUP_REMOVED lines=57> */
.L_x_2653:
[----:B----4-:R-:W-:-:S04]  /*0ad0*/  IMAD.MOV.U32 R2, RZ, RZ, 0x4 ;  /* 0x00000004ff027424 */ /* 0x010fc800078e00ff */
        /* <DEDUP_REMOVED lines=67> */
.L_x_2654:
[----:B------:R-:W-:Y:S05]  /*0f10*/  BSYNC B0 ;  /* 0x0000000000007941 */ /* 0x000fea0003800000 */
.L_x_2652:
[----:B------:R-:W-:-:S04]  /*0f20*/  LOP3.LUT R0, RZ, R0, RZ, 0x33, !PT ;  /* 0x00000000ff007212 */ /* 0x000fc800078e33ff */
[----:B------:R-:W-:Y:S01]  /*0f30*/  IADD3 R229, R0, R229, RZ ;  /* 0x000000e500e57210 */ /* 0x000fe20007ffe0ff */
[----:B------:R-:W-:Y:S05]  /*0f40*/  BRA `(.L_x_2655) ;  /* 0x0000004000007947 */ /* 0x000fea0003800000 */
.L_x_2643:
[----:B-1----:R-:W-:Y:S01]  /*0f50*/  IMAD.MOV.U32 R229, RZ, RZ, RZ ;  /* 0x000000ffffe57224 */ /* 0x002fe200078e00ff */
[----:B------:R-:W-:Y:S01]  /*0f60*/  MOV R230, RZ ;  /* 0x000000ff00e67202 */ /* 0x000fe20000000f00 */
[----:B------:R-:W-:Y:S01]  /*0f70*/  IMAD.U32 R228, RZ, RZ, UR4 ;  /* 0x00000004ffe47e24 */ /* 0x000fe2000f8e00ff */
[----:B------:R-:W-:Y:S02]  /*0f80*/  MOV R231, c[0x0][0x53c] ;  /* 0x00014f0000e77a02 */ /* 0x000fe40000000f00 */
.L_x_2655:
[----:B------:R-:W-:Y:S01]  /*0f90*/  ISETP.NE.AND P0, PT, R12, RZ, PT ;  /* 0x000000ff0c00720c */ /* 0x000fe20003f05270 */
[----:B------:R-:W-:-:S12]  /*0fa0*/  WARPSYNC 0xffffffff ;  /* 0xffffffff00007948 */ /* 0x000fd80003800000 */
[----:B------:R1:W-:Y:S04]  /*0fb0*/  @!P0 STS.128 [0x24100], R228 ;  /* 0x024100e4ff008388 */ /* 0x0003e80000000c00 */
[----:B------:R-:W-:Y:S06]  /*0fc0*/  BAR.ARV 0x5, 0x100 ;  /* 0x0144000000007b1d */ /* 0x000fec0000002000 */
.L_x_2641:
        /* <DEDUP_REMOVED lines=48> */
[----:B------:R-:W-:Y:S02]  /*12d0*/  LEA.HI R12, R12, R16, RZ, 0x2 ;  /* 0x000000100c0c7211 */ /* 0x000fe400078f10ff */
[----:B------:R-:W-:Y:S01]  /*12e0*/  ISETP.NE.U32.AND P3, PT, R6, 0x1, PT ;  /* 0x000000010600780c */ /* 0x000fe20003f65070 */
[----:B------:R-:W-:Y:S01]  /*12f0*/  IMAD.IADD R3, R4, 0x1, -R2 ;  /* 0x0000000104037824 */ /* 0x000fe200078e0a02 */
[----:B------:R-:W-:-:S02]  /*1300*/  LOP3.LUT R8, R0, 0x8, R15, 0xf8, !PT ;  /* 0x0000000800087812 */ /* 0x000fc400078ef80f */
[----:B------:R-:W-:Y:S02]  /*1310*/  SHF.R.U32.HI R6, RZ, 0x3, R0 ;  /* 0x00000003ff067819 */ /* 0x000fe40000011600 */
[----:B------:R-:W-:Y:S02]  /*1320*/  LOP3.LUT R0, R13, 0xfffffffc, RZ, 0xc0, !PT ;  /* 0xfffffffc0d007812 */ /* 0x000fe400078ec0ff */
[----:B------:R-:W-:Y:S02]  /*1330*/  SHF.R.S32.HI R2, RZ, 0x2, R12 ;  /* 0x00000002ff027819 */ /* 0x000fe4000001140c */
[----:B------:R-:W-:Y:S01]  /*1340*/  LOP3.LUT P0, RZ, R5, 0x2, RZ, 0xc0, !PT ;  /* 0x0000000205ff7812 */ /* 0x000fe2000780c0ff */
[----:B------:R-:W-:Y:S01]  /*1350*/  IMAD.IADD R0, R17, 0x1, -R0 ;  /* 0x0000000111007824 */ /* 0x000fe200078e0a00 */
[----:B------:R-:W-:Y:S01]  /*1360*/  LOP3.LUT P4, RZ, R5, 0x4, RZ, 0xc0, !PT ;  /* 0x0000000405ff7812 */ /* 0x000fe2000788c0ff */
[----:B------:R-:W-:Y:S01]  /*1370*/  IMAD R15, R3, 0x10, R2 ;  /* 0x00000010030f7824 */ /* 0x000fe200078e0202 */
[----:B------:R-:W-:Y:S01]  /*1380*/  LOP3.LUT R13, R8, R6, RZ, 0x3c, !PT ;  /* 0x00000006080d7212 */ /* 0x000fe200078e3cff */
        /* <DEDUP_REMOVED lines=8> */
[----:B------:R-:W-:Y:S01]  /*1410*/  IMAD R6, R0, 0x2, R8 ;  /* 0x0000000200067824 */ /* 0x000fe200078e0208 */
[----:B------:R-:W-:Y:S01]  /*1420*/  SHF.R.U32.HI R5, RZ, 0x3, R2 ;  /* 0x00000003ff057819 */ /* 0x000fe20000011602 */
[----:B------:R1:W-:Y:S01]  /*1430*/  STL [R1+0x18], R15 ;  /* 0x0000180f01007387 */ /* 0x0003e20000100800 */
[----:B------:R-:W-:-:S02]  /*1440*/  LOP3.LUT R7, R2, 0x8, R7, 0xf8, !PT ;  /* 0x0000000802077812 */ /* 0x000fc400078ef807 */
[----:B------:R-:W-:Y:S01]  /*1450*/  LOP3.LUT R11, R11, 0x7ffffe00, R9, 0xf8, !PT ;  /* 0x7ffffe000b0b7812 */ /* 0x000fe200078ef809 */
[----:B------:R-:W-:Y:S01]  /*1460*/  IMAD.SHL.U32 R9, R10, 0x40, RZ ;  /* 0x000000400a097824 */ /* 0x000fe200078e00ff */
[----:B------:R-:W-:Y:S01]  /*1470*/  LOP3.LUT R4, R4, 0x1c0, RZ, 0xc0, !PT ;  /* 0x000001c004047812 */ /* 0x000fe200078ec0ff */
[----:B------:R-:W-:Y:S01]  /*1480*/  IMAD.IADD R10, R0, 0x1, -R3 ;  /* 0x00000001000a7824 */ /* 0x000fe200078e0a03 */
[----:B------:R-:W-:Y:S01]  /*1490*/  LOP3.LUT R3, R7, R5, RZ, 0x3c, !PT ;  /* 0x0000000507037212 */ /* 0x000fe200078e3cff */
[----:B------:R-:W-:Y:S01]  /*14a0*/  IMAD R0, R14, 0x200, R13 ;  /* 0x000002000e007824 */ /* 0x000fe200078e020d */
[----:B------:R-:W-:Y:S01]  /*14b0*/  LOP3.LUT R5, R12, 0x7ffffffc, RZ, 0xc0, !PT ;  /* 0x7ffffffc0c057812 */ /* 0x000fe200078ec0ff */
[----:B------:R-:W-:Y:S01]  /*14c0*/  IMAD.SHL.U32 R210, R11, 0x2, RZ ;  /* 0x000000020bd27824 */ /* 0x000fe200078e00ff */
[----:B------:R-:W-:Y:S02]  /*14d0*/  LEA.HI R2, R4, R4, RZ, 0x1d ;  /* 0x0000000404027211 */ /* 0x000fe400078fe8ff */
[----:B------:R-:W-:Y:S01]  /*14e0*/  SHF.R.S32.HI R7, RZ, 0x1f, R193 ;  /* 0x0000001fff077819 */ /* 0x000fe200000114c1 */
[----:B------:R-:W-:Y:S01]  /*14f0*/  IMAD.IADD R7, R16, 0x1, -R5 ;  /* 0x0000000110077824 */ /* 0x000fe200078e0a05 */
[----:B------:R-:W-:Y:S01]  /*1500*/  LOP3.LUT R4, R9, 0xfffffe00, RZ, 0xc0, !PT ;  /* 0xfffffe0009047812 */ /* 0x000fe200078ec0ff */
[----:B------:R-:W-:Y:S01]  /*1510*/  IMAD.IADD R9, R6, 0x1, R2 ;  /* 0x0000000106097824 */ /* 0x000fe200078e0202 */
[----:B------:R-:W-:Y:S01]  /*1520*/  IADD3 R201, R193, 0x40, RZ ;  /* 0x00000040c1c97810 */ /* 0x000fe20007ffe0ff */
[----:B------:R-:W-:Y:S01]  /*1530*/  IMAD.SHL.U32 R225, R7, 0x2, RZ ;  /* 0x0000000207e17824 */ /* 0x000fe200078e00ff */
[CC--:B------:R-:W-:Y:S01]  /*1540*/  IADD3 R2, R3.reuse, R4.reuse, R8 ;  /* 0x0000000403027210 */ /* 0x0c0fe20007ffe008 */
[----:B------:R-:W-:Y:S01]  /*1550*/  IMAD R7, R10, 0x8, R15 ;  /* 0x000000080a077824 */ /* 0x000fe200078e020f */
[----:B------:R-:W-:Y:S01]  /*1560*/  LOP3.LUT R3, R3, R4, RZ, 0xfc, !PT ;  /* 0x0000000403037212 */ /* 0x000fe200078efcff */
[----:B------:R-:W-:Y:S01]  /*1570*/  IMAD.MOV.U32 R4, RZ, RZ, 0x20 ;  /* 0x00000020ff047424 */ /* 0x000fe200078e00ff */
[----:B------:R-:W-:Y:S01]  /*1580*/  IADD3 R202, R193, 0x80, RZ ;  /* 0x00000080c1ca7810 */ /* 0x000fe20007ffe0ff */
[----:B------:R-:W-:Y:S01]  /*1590*/  IMAD.MOV.U32 R8, RZ, RZ, 0x40 ;  /* 0x00000040ff087424 */ /* 0x000fe200078e00ff */
[----:B------:R-:W-:Y:S01]  /*15a0*/  IADD3 R21, R225, 0x10, RZ ;  /* 0x00000010e1157810 */ /* 0x000fe20007ffe0ff */
[----:B------:R2:W-:Y:S01]  /*15b0*/  STL [R1+0x14], R7 ;  /* 0x0000140701007387 */ /* 0x0005e20000100800 */
[----:B------:R-:W-:-:S02]  /*15c0*/  LEA R239, R9, 0x80, 0x1 ;  /* 0x0000008009ef7811 */ /* 0x000fc400078e08ff */
[C---:B------:R-:W-:Y:S02]  /*15d0*/  IADD3 R18, R225.reuse, 0x28, RZ ;  /* 0x00000028e1127810 */ /* 0x040fe40007ffe0ff */
[----:B------:R-:W-:Y:S02]  /*15e0*/  SHF.R.S32.HI R6, RZ, 0x1f, R201 ;  /* 0x0000001fff067819 */ /* 0x000fe400000114c9 */
[----:B------:R-:W-:Y:S02]  /*15f0*/  SHF.R.S32.HI R12, RZ, 0x1f, R202 ;  /* 0x0000001fff0c7819 */ /* 0x000fe400000114ca */
[----:B-1----:R-:W-:Y:S02]  /*1600*/  IADD3 R15, R225, 0x40, RZ ;  /* 0x00000040e10f7810 */ /* 0x002fe40007ffe0ff */
[C---:B------:R-:W-:Y:S02]  /*1610*/  SEL R6, R4.reuse, 0xffffffe0, !P1 ;  /* 0xffffffe004067807 */ /* 0x040fe40004800000 */
[----:B------:R-:W-:-:S02]  /*1620*/  SEL R168, R4, 0xffffffe0, !P0 ;  /* 0xffffffe004a87807 */ /* 0x000fc40004000000 */
[----:B------:R-:W-:Y:S01]  /*1630*/  IADD3 R12, R225, 0x58, RZ ;  /* 0x00000058e10c7810 */ /* 0x000fe20007ffe0ff */
[----:B------:R-:W-:Y:S01]  /*1640*/  IMAD.IADD R242, R239, 0x1, R6 ;  /* 0x00000001eff27824 */ /* 0x000fe200078e0206 */
[C---:B------:R-:W-:Y:S02]  /*1650*/  IADD3 R252, R225.reuse, 0x70, RZ ;  /* 0x00000070e1fc7810 */ /* 0x040fe40007ffe0ff */
[----:B------:R-:W-:Y:S02]  /*1660*/  IADD3 R250, R225, 0x80, RZ ;  /* 0x00000080e1fa7810 */ /* 0x000fe40007ffe0ff */
[----:B------:R-:W-:Y:S02]  /*1670*/  SHF.R.S32.HI R4, RZ, 0x1f, R21 ;  /* 0x0000001fff047819 */ /* 0x000fe40000011415 */
[----:B------:R-:W-:Y:S02]  /*1680*/  IADD3 R240, R239, -0x10, RZ ;  /* 0xfffffff0eff07810 */ /* 0x000fe40007ffe0ff */
[----:B--2---:R-:W-:-:S02]  /*1690*/  IADD3 R7, R225, 0x68, RZ ;  /* 0x00000068e1077810 */ /* 0x004fc40007ffe0ff */
[C---:B------:R-:W-:Y:S02]  /*16a0*/  IADD3 R249, R225.reuse, 0x88, RZ ;  /* 0x00000088e1f97810 */ /* 0x040fe40007ffe0ff */
[----:B------:R-:W-:Y:S02]  /*16b0*/  IADD3 R247, R225, 0x98, RZ ;  /* 0x00000098e1f77810 */ /* 0x000fe40007ffe0ff */
[----:B------:R-:W-:Y:S02]  /*16c0*/  SHF.R.S32.HI R4, RZ, 0x1f, R18 ;  /* 0x0000001fff047819 */ /* 0x000fe40000011412 */
[----:B------:R-:W-:Y:S02]  /*16d0*/  @P3 IADD3 R240, R239, 0x10, RZ ;  /* 0x00000010eff03810 */ /* 0x000fe40007ffe0ff */
[----:B------:R-:W-:Y:S02]  /*16e0*/  LEA R162, R2, 0x18100, 0x1 ;  /* 0x0001810002a27811 */ /* 0x000fe400078e08ff */
[----:B------:R-:W-:Y:S01]  /*16f0*/  SEL R5, R8, 0xffffffc0, !P2 ;  /* 0xffffffc008057807 */ /* 0x000fe20005000000 */
[----:B------:R-:W-:Y:S01]  /*1700*/  IMAD.IADD R241, R6, 0x1, R240 ;  /* 0x0000000106f17824 */ /* 0x000fe200078e02f0 */
[C---:B------:R-:W-:Y:S01]  /*1710*/  IADD3 R246, R225.reuse, 0xa0, RZ ;  /* 0x000000a0e1f67810 */ /* 0x040fe20007ffe0ff */
[----:B------:R-:W-:Y:S01]  /*1720*/  IMAD.IADD R163, R162, 0x1, R168 ;  /* 0x00000001a2a37824 */ /* 0x000fe200078e02a8 */
[----:B------:R-:W-:Y:S01]  /*1730*/  IADD3 R245, R225, 0xa8, RZ ;  /* 0x000000a8e1f57810 */ /* 0x000fe20007ffe0ff */
[----:B------:R-:W-:Y:S01]  /*1740*/  IMAD.IADD R2, R241, 0x1, R5 ;  /* 0x00000001f1027824 */ /* 0x000fe200078e0205 */
[----:B------:R-:W-:-:S02]  /*1750*/  SHF.R.S32.HI R4, RZ, 0x1f, R15 ;  /* 0x0000001fff047819 */ /* 0x000fc4000001140f */
[----:B------:R-:W-:Y:S01]  /*1760*/  LEA R170, R3, 0x100, 0x1 ;  /* 0x0000010003aa7811 */ /* 0x000fe200078e08ff */
[----:B------:R-:W-:Y:S01]  /*1770*/  IMAD.IADD R3, R5, 0x1, R240 ;  /* 0x0000000105037824 */ /* 0x000fe200078e02f0 */
[----:B------:R-:W-:Y:S02]  /*1780*/  IADD3 R244, R225, 0xb0, RZ ;  /* 0x000000b0e1f47810 */ /* 0x000fe40007ffe0ff */
[----:B------:R-:W-:Y:S01]  /*1790*/  SHF.R.S32.HI R4, RZ, 0x1f, R12 ;  /* 0x0000001fff047819 */ /* 0x000fe2000001140c */
[----:B------:R-:W-:Y:S01]  /*17a0*/  IMAD.IADD R232, R168, 0x1, R170 ;  /* 0x00000001a8e87824 */ /* 0x000fe200078e02aa */
[----:B------:R-:W-:Y:S02]  /*17b0*/  SHF.R.S32.HI R7, RZ, 0x1f, R7 ;  /* 0x0000001fff077819 */ /* 0x000fe40000011407 */
[----:B------:R-:W-:Y:S02]  /*17c0*/  LEA R169, R0, 0xc100, 0x1 ;  /* 0x0000c10000a97811 */ /* 0x000fe400078e08ff */
[----:B------:R-:W-:-:S02]  /*17d0*/  SHF.R.S32.HI R4, RZ, 0x1f, R252 ;  /* 0x0000001fff047819 */ /* 0x000fc400000114fc */
[----:B------:R-:W-:Y:S02]  /*17e0*/  SHF.R.S32.HI R7, RZ, 0x1f, R250 ;  /* 0x0000001fff077819 */ /* 0x000fe400000114fa */
[----:B------:R-:W-:Y:S02]  /*17f0*/  SEL R0, R8, 0xffffffc0, !P4 ;  /* 0xffffffc008007807 */ /* 0x000fe40006000000 */
        /* <DEDUP_REMOVED lines=9> */
[----:B------:R-:W-:Y:S01]  /*1890*/  IADD3 R20, R225, 0x18, RZ ;  /* 0x00000018e1147810 */ /* 0x000fe20007ffe0ff */
[----:B------:R-:W-:Y:S01]  /*18a0*/  IMAD.IADD R164, R163, 0x1, R0 ;  /* 0x00000001a3a47824 */ /* 0x000fe200078e0200 */
[----:B------:R1:W-:Y:S01]  /*18b0*/  STL [R1+0xc], R7 ;  /* 0x00000c0701007387 */ /* 0x0003e20000100800 */
[----:B------:R-:W-:Y:S01]  /*18c0*/  IMAD.IADD R0, R0, 0x1, R232 ;  /* 0x0000000100007824 */ /* 0x000fe200078e02e8 */
[C---:B------:R-:W-:Y:S01]  /*18d0*/  IADD3 R17, R225.reuse, 0x30, RZ ;  /* 0x00000030e1117810 */ /* 0x040fe20007ffe0ff */
[----:B------:R-:W-:Y:S01]  /*18e0*/  IMAD.IADD R235, R168, 0x1, R171 ;  /* 0x00000001a8eb7824 */ /* 0x000fe200078e02ab */
[----:B------:R1:W-:Y:S01]  /*18f0*/  STL [R1+0x8], R4 ;  /* 0x0000080401007387 */ /* 0x0003e20000100800 */
[----:B------:R-:W-:-:S02]  /*1900*/  IADD3 R14, R225, 0x48, RZ ;  /* 0x00000048e10e7810 */ /* 0x000fc40007ffe0ff */
[C---:B------:R-:W-:Y:S01]  /*1910*/  IADD3 R22, R225.reuse, 0x8, RZ ;  /* 0x00000008e1167810 */ /* 0x040fe20007ffe0ff */
[----:B------:R1:W-:Y:S01]  /*1920*/  STL [R1+0x4], R3 ;  /* 0x0000040301007387 */ /* 0x0003e20000100800 */
[C---:B------:R-:W-:Y:S02]  /*1930*/  IADD3 R11, R225.reuse, 0x60, RZ ;  /* 0x00000060e10b7810 */ /* 0x040fe40007ffe0ff */
[C---:B------:R-:W-:Y:S01]  /*1940*/  IADD3 R19, R225.reuse, 0x20, RZ ;  /* 0x00000020e1137810 */ /* 0x040fe20007ffe0ff */
[----:B------:R1:W-:Y:S01]  /*1950*/  STL [R1], R2 ;  /* 0x0000000201007387 */ /* 0x0003e20000100800 */
[C---:B------:R-:W-:Y:S02]  /*1960*/  IADD3 R251, R225.reuse, 0x78, RZ ;  /* 0x00000078e1fb7810 */ /* 0x040fe40007ffe0ff */
[----:B------:R-:W-:Y:S01]  /*1970*/  SHF.R.S32.HI R8, RZ, 0x1f, R20 ;  /* 0x0000001fff087819 */ /* 0x000fe20000011414 */
[----:B------:R1:W-:Y:S01]  /*1980*/  STL [R1+0x10], R0 ;  /* 0x0000100001007387 */ /* 0x0003e20000100800 */
[----:B------:R-:W-:-:S02]  /*1990*/  IADD3 R16, R225, 0x38, RZ ;  /* 0x00000038e1107810 */ /* 0x000fc40007ffe0ff */
[C---:B------:R-:W-:Y:S02]  /*19a0*/  IADD3 R248, R225.reuse, 0x90, RZ ;  /* 0x00000090e1f87810 */ /* 0x040fe40007ffe0ff */
[----:B------:R-:W-:Y:S02]  /*19b0*/  SHF.R.S32.HI R8, RZ, 0x1f, R17 ;  /* 0x0000001fff087819 */ /* 0x000fe40000011411 */
        /* <DEDUP_REMOVED lines=12> */
[----:B-1----:R-:W-:Y:S02]  /*1a80*/  SHF.R.S32.HI R8, RZ, 0x1f, R243 ;  /* 0x0000001fff087819 */ /* 0x002fe400000114f3 */
.L_x_2769:
        /* <DEDUP_REMOVED lines=30> */
.L_x_2656:
[----:B------:R-:W-:-:S04]  /*1c70*/  ISETP.NE.U32.AND P1, PT, RZ, c[0x0][0x368], PT ;  /* 0x0000da00ff007a0c */ /* 0x000fc80003f25070 */
[----:B------:R-:W-:-:S13]  /*1c80*/  ISETP.NE.AND.EX P1, PT, RZ, c[0x0][0x36c], PT, P1 ;  /* 0x0000db00ff007a0c */ /* 0x000fda0003f25310 */
[----:B------:R-:W-:Y:S05]  /*1c90*/  @!P1 BRA `(.L_x_2657) ;  /* 0x0000004000009947 */ /* 0x000fea0003800000 */
[----:B-1----:R-:W-:-:S04]  /*1ca0*/  IADD3 R2, P1, R233, c[0x0][0x368], RZ ;  /* 0x0000da00e9027a10 */ /* 0x002fc80007f3e0ff */
[----:B------:R-:W-:-:S05]  /*1cb0*/  IADD3.X R3, R234, c[0x0][0x36c], RZ, P1, !PT ;  /* 0x0000db00ea037a10 */ /* 0x000fca0000ffe4ff */
[----:B------:R1:W5:Y:S01]  /*1cc0*/  LDG.E R0, [R2.64] ;  /* 0x0000000802007981 */ /* 0x000362000c1e1900 */
[----:B------:R-:W-:Y:S05]  /*1cd0*/  BRA `(.L_x_2658) ;  /* 0x0000008000007947 */ /* 0x000fea0003800000 */
.L_x_2657:
        /* <DEDUP_REMOVED lines=8> */
.L_x_2658:
        /* <DEDUP_REMOVED lines=58> */
.L_x_2660:
[----:B------:R-:W-:Y:S05]  /*2100*/  BSYNC B0 ;  /* 0x0000000000007941 */ /* 0x000fea0003800000 */
.L_x_2659:
[----:B------:R-:W-:Y:S01]  /*2110*/  IMAD R205, R237, R2, RZ ;  /* 0x00000002edcd7224 */ /* 0x000fe200078e02ff */
        /* <DEDUP_REMOVED lines=99> */
.L_x_2774:
[----:B------:R-:W-:Y:S05]  /*2750*/  BRA.DIV ~URZ, `(.L_x_2663) ;  /* 0x000101427f007947 */ /* 0x000fea000b800000 */
[----:B------:R3:W4:Y:S02]  /*2760*/  SHFL.IDX PT, R0, R12, RZ, 0x181f ;  /* 0x00181fff0c007589 */ /* 0x00072400000e0000 */
.L_x_2775:
        /* <DEDUP_REMOVED lines=20> */
.L_x_2665:
[----:B------:R-:W-:Y:S05]  /*28b0*/  BSYNC B0 ;  /* 0x0000000000007941 */ /* 0x000fea0003800000 */
.L_x_2664:
[----:B------:R-:W-:Y:S05]  /*28c0*/  BRA.DIV ~URZ, `(.L_x_2666) ;  /* 0x000100427f007947 */ /* 0x000fea000b800000 */
[----:B--2---:R2:W1:Y:S04]  /*28d0*/  SHFL.IDX PT, R8, R9, 0x1, 0x181f ;  /* 0x00381f0009087f89 */ /* 0x00446800000e0000 */
[----:B----4-:R2:W4:Y:S02]  /*28e0*/  SHFL.IDX PT, R0, R12, 0x1, 0x181f ;  /* 0x00381f000c007f89 */ /* 0x01052400000e0000 */
.L_x_2776:
        /* <DEDUP_REMOVED lines=19> */
.L_x_2668:
[----:B------:R-:W-:Y:S05]  /*2a20*/  BSYNC B0 ;  /* 0x0000000000007941 */ /* 0x000fea0003800000 */
.L_x_2667:
[----:B------:R-:W-:Y:S05]  /*2a30*/  BRA.DIV ~URZ, `(.L_x_2669) ;  /* 0x0000ffa27f007947 */ /* 0x000fea000b800000 */
[----:B-1----:R1:W2:Y:S02]  /*2a40*/  SHFL.IDX PT, R8, R9, 0x2, 0x181f ;  /* 0x00581f0009087f89 */ /* 0x0022a400000e0000 */
.L_x_2777:
[----:B------:R-:W-:Y:S05]  /*2a50*/  BRA.DIV ~URZ, `(.L_x_2670) ;  /* 0x0000fff27f007947 */ /* 0x000fea000b800000 */
[----:B----4-:R4:W1:Y:S02]  /*2a60*/  SHFL.IDX PT, R0, R12, 0x2, 0x181f ;  /* 0x00581f000c007f89 */ /* 0x01086400000e0000 */
.L_x_2778:
        /* <DEDUP_REMOVED lines=19> */
.L_x_2672:
[----:B------:R-:W-:Y:S05]  /*2ba0*/  BSYNC B0 ;  /* 0x0000000000007941 */ /* 0x000fea0003800000 */
.L_x_2671:
[----:B------:R-:W-:Y:S05]  /*2bb0*/  BRA.DIV ~URZ, `(.L_x_2673) ;  /* 0x0000ff027f007947 */ /* 0x000fea000b800000 */
[----:B--2---:R2:W3:Y:S04]  /*2bc0*/  SHFL.IDX PT, R8, R9, 0x3, 0x181f ;  /* 0x00781f0009087f89 */ /* 0x0044e800000e0000 */
[----:B-1----:R2:W1:Y:S02]  /*2bd0*/  SHFL.IDX PT, R0, R12, 0x3, 0x181f ;  /* 0x00781f000c007f89 */ /* 0x00246400000e0000 */
.L_x_2779:
[----:B------:R-:W-:Y:S01]  /*2be0*/  IADD3 R2, R10, 0x60, RZ ;  /* 0x000000600a027810 */ /* 0x000fe20007ffe0ff */
[----:B-----5:R-:W-:Y:S01]  /*2bf0*/  IMAD.WIDE.U32 R214, R13, c[0x0][0x2b0], RZ ;  /* 0x0000ac000dd67a25 */ /* 0x020fe200078e00ff */
[----:B------:R-:W-:-:S02]  /*2c00*/  SHF.R.S32.HI R18, RZ, 0x1f, R193 ;  /* 0x0000001fff127819 */ /* 0x000fc400000114c1 */
[----:B------:R-:W-:Y:S02]  /*2c10*/  ISETP.GE.AND P2, PT, R2, R11, PT ;  /* 0x0000000b0200720c */ /* 0x000fe40003f46270 */
[----:B------:R-:W-:Y:S02]  /*2c20*/  SHF.R.S32.HI R16, RZ, 0x1f, R201 ;  /* 0x0000001fff107819 */ /* 0x000fe400000114c9 */
[----:B------:R-:W-:-:S09]  /*2c30*/  SHF.R.S32.HI R20, RZ, 0x1f, R202 ;  /* 0x0000001fff147819 */ /* 0x000fd200000114ca */
[-C--:B-1----:R-:W-:Y:S02]  /*2c40*/  @!P2 LEA R6, P0, R193, R0.reuse, 0x1 ;  /* 0x00000000c106a211 */ /* 0x082fe400078008ff */
[----:B------:R-:W-:Y:S02]  /*2c50*/  @!P2 LEA R4, P1, R201, R0, 0x1 ;  /* 0x00000000c904a211 */ /* 0x000fe400078208ff */
        /* <DEDUP_REMOVED lines=36> */
[----:B------:R-:W-:Y:S02]  /*2ea0*/  IMAD R218, R14, c[0x0][0x1ec], R213 ;  /* 0x00007b000eda7a24 */ /* 0x000fe400078e02d5 */
[----:B------:R-:W-:-:S04]  /*2eb0*/  IMAD.WIDE.U32 R2, R181, c[0x0][0x1e0], RZ ;  /* 0x00007800b5027a25 */ /* 0x000fc800078e00ff */
[----:B------:R-:W-:Y:S02]  /*2ec0*/  IMAD R108, R187, -0x40, R221 ;  /* 0xffffffc0bb6c7824 */ /* 0x000fe400078e02dd */
[----:B------:R-:W-:-:S04]  /*2ed0*/  IMAD.WIDE.U32 R216, R14, c[0x0][0x210], RZ ;  /* 0x000084000ed87a25 */ /* 0x000fc800078e00ff */
[----:B------:R-:W-:Y:S02]  /*2ee0*/  IMAD.IADD R13, R108, 0x1, -R226 ;  /* 0x000000016c0d7824 */ /* 0x000fe400078e0ae2 */
[----:B------:R-:W-:Y:S01]  /*2ef0*/  IMAD R220, R14, c[0x0][0x214], R217 ;  /* 0x000085000edc7a24 */ /* 0x000fe200078e02d9 */
[C---:B------:R-:W-:Y:S01]  /*2f00*/  SHF.L.U64.HI R14, R193.reuse, 0x1, R18 ;  /* 0x00000001c10e7819 */ /* 0x040fe20000010212 */
[----:B------:R-:W-:Y:S01]  /*2f10*/  IMAD.SHL.U32 R17, R193, 0x2, RZ ;  /* 0x00000002c1117824 */ /* 0x000fe200078e00ff */
[----:B-1----:R-:W-:Y:S01]  /*2f20*/  SHF.R.S32.HI R5, RZ, 0x1f, R181 ;  /* 0x0000001fff057819 */ /* 0x002fe200000114b5 */
[----:B------:R-:W-:Y:S01]  /*2f30*/  IMAD.SHL.U32 R19, R202, 0x2, RZ ;  /* 0x00000002ca137824 */ /* 0x000fe200078e00ff */
[----:B------:R-:W-:-:S03]  /*2f40*/  ISETP.GE.AND P6, PT, R13, 0x1, PT ;  /* 0x000000010d00780c */ /* 0x000fc60003fc6270 */
[----:B------:R-:W-:-:S04]  /*2f50*/  IMAD R0, R5, c[0x0][0x1e0], RZ ;  /* 0x0000780005007a24 */ /* 0x000fc800078e02ff */
[----:B------:R-:W-:-:S04]  /*2f60*/  IMAD R0, R181, c[0x0][0x1e4], R0 ;  /* 0x00007900b5007a24 */ /* 0x000fc800078e0200 */
[----:B------:R-:W-:Y:S02]  /*2f70*/  IMAD.IADD R3, R3, 0x1, R0 ;  /* 0x0000000103037824 */ /* 0x000fe400078e0200 */
[----:B------:R-:W-:Y:S02]  /*2f80*/  @P6 ISETP.GE.AND P1, PT, R193, c[0x0][0x1d4], PT ;  /* 0x00007500c1006a0c */ /* 0x000fe40003f26270 */
[----:B------:R-:W-:Y:S02]  /*2f90*/  @P6 ISETP.GE.AND P5, PT, R201, c[0x0][0x1d4], PT ;  /* 0x00007500c9006a0c */ /* 0x000fe40003fa6270 */
[----:B------:R-:W-:Y:S02]  /*2fa0*/  @P6 ISETP.GE.AND P2, PT, R202, c[0x0][0x1d4], PT ;  /* 0x00007500ca006a0c */ /* 0x000fe40003f46270 */
[----:B---3--:R-:W-:Y:S01]  /*2fb0*/  SHF.R.S32.HI R7, RZ, 0x1f, R173 ;  /* 0x0000001fff077819 */ /* 0x008fe200000114ad */
[----:B------:R-:W-:-:S04]  /*2fc0*/  IMAD.WIDE.U32 R2, R173, c[0x0][0x1f0], R2 ;  /* 0x00007c00ad027a25 */ /* 0x000fc800078e0002 */
[C---:B------:R-:W-:Y:S02]  /*2fd0*/  IMAD R0, R7.reuse, c[0x0][0x1f0], RZ ;  /* 0x00007c0007007a24 */ /* 0x040fe400078e02ff */
[----:B------:R-:W-:Y:S02]  /*2fe0*/  IMAD R7, R7, c[0x0][0x218], RZ ;  /* 0x0000860007077a24 */ /* 0x000fe400078e02ff */
[C---:B------:R-:W-:Y:S01]  /*2ff0*/  IMAD R4, R173.reuse, c[0x0][0x1f4], R0 ;  /* 0x00007d00ad047a24 */ /* 0x040fe200078e0200 */
[----:B------:R-:W-:Y:S01]  /*3000*/  IADD3 R0, P0, R2, R212, RZ ;  /* 0x000000d402007210 */ /* 0x000fe20007f1e0ff */
        /* <DEDUP_REMOVED lines=9> */
[----:B------:R-:W3:Y:S03]  /*30a0*/  SHFL.IDX PT, R8, R10, RZ, 0x181f ;  /* 0x00181fff0a087589 */ /* 0x000ee600000e0000 */
[----:B------:R-:W-:Y:S01]  /*30b0*/  IMAD.WIDE.U32 R2, R173, c[0x0][0x218], R2 ;  /* 0x00008600ad027a25 */ /* 0x000fe200078e0002 */
[----:B--2---:R2:W5:Y:S04]  /*30c0*/  SHFL.IDX PT, R9, R6, 0x1, 0x181f ;  /* 0x00381f0006097f89 */ /* 0x00456800000e0000 */
[----:B------:R-:W4:Y:S01]  /*30d0*/  SHFL.IDX PT, R10, R10, 0x1, 0x181f ;  /* 0x00381f000a0a7f89 */ /* 0x000f2200000e0000 */
[----:B-1----:R-:W-:-:S04]  /*30e0*/  @P6 LEA R4, P0, R193, R0, 0x1 ;  /* 0x00000000c1046211 */ /* 0x002fc800078008ff */
[----:B---3--:R-:W-:Y:S02]  /*30f0*/  @P6 LEA.HI.X R5, R193, R8, R18, 0x1, P0 ;  /* 0x00000008c1056211 */ /* 0x008fe400000f0c12 */
[----:B--2---:R-:W-:-:S03]  /*3100*/  @P6 LEA R6, P0, R201, R0, 0x1 ;  /* 0x00000000c9066211 */ /* 0x004fc600078008ff */
[----:B------:R1:W-:Y:S01]  /*3110*/  @P6 LDGSTS.E.BYPASS.LTC128B.128 [R210+0xc100], [R4.64], !P1 ;  /* 0x0c10000004d26fae */ /* 0x0003e2000c901d48 */
[----:B------:R-:W-:-:S05]  /*3120*/  @P6 LEA.HI.X R7, R201, R8, R16, 0x1, P0 ;  /* 0x00000008c9076211 */ /* 0x000fca00000f0c10 */
[----:B------:R5:W-:Y:S01]  /*3130*/  @P6 LDGSTS.E.BYPASS.LTC128B.128 [R210+0xe100], [R6.64], !P5 ;  /* 0x0e10000006d26fae */ /* 0x000be2000e901d48 */
[----:B-1----:R-:W-:Y:S02]  /*3140*/  @P6 LEA R4, P1, R202, R0, 0x1 ;  /* 0x00000000ca046211 */ /* 0x002fe400078208ff */
[----:B------:R-:W-:Y:S02]  /*3150*/  IADD3 R0, P0, R2, R216, RZ ;  /* 0x000000d802007210 */ /* 0x000fe40007f1e0ff */
[----:B------:R-:W-:Y:S02]  /*3160*/  @P6 LEA.HI.X R5, R202, R8, R20, 0x1, P1 ;  /* 0x00000008ca056211 */ /* 0x000fe400008f0c14 */
[----:B------:R-:W-:Y:S02]  /*3170*/  ISETP.GE.AND P1, PT, R13, 0x21, PT ;  /* 0x000000210d00780c */ /* 0x000fe40003f26270 */
[----:B------:R-:W-:Y:S01]  /*3180*/  IADD3.X R2, R220, R3, R11, P0, !PT ;  /* 0x00000003dc027210 */ /* 0x000fe200007fe40b */
[----:B------:R1:W-:Y:S01]  /*3190*/  @P6 LDGSTS.E.BYPASS.LTC128B.128 [R210+0x10100], [R4.64], !P2 ;  /* 0x1010000004d26fae */ /* 0x0003e2000d101d48 */
[----:B----4-:R-:W-:-:S04]  /*31a0*/  LEA R12, P0, R0, c[0x0][0x1f8], 0x1 ;  /* 0x00007e00000c7a11 */ /* 0x010fc800078008ff */
[----:B------:R-:W-:Y:S01]  /*31b0*/  LEA.HI.X R15, R0, c[0x0][0x1fc], R2, 0x1, P0 ;  /* 0x00007f00000f7a11 */ /* 0x000fe200000f0c02 */
[----:B------:R-:W2:Y:S04]  /*31c0*/  SHFL.IDX PT, R8, R12, RZ, 0x181f ;  /* 0x00181fff0c087589 */ /* 0x000ea800000e0000 */
[C---:B-----5:R-:W-:Y:S01]  /*31d0*/  @P1 LEA R6, P0, R193.reuse, R9, 0x1 ;  /* 0x00000009c1061211 */ /* 0x060fe200078008ff */
[----:B------:R-:W3:Y:S01]  /*31e0*/  SHFL.IDX PT, R11, R15, RZ, 0x181f ;  /* 0x00181fff0f0b7589 */ /* 0x000ee200000e0000 */
[----:B------:R-:W-:Y:S02]  /*31f0*/  @P1 ISETP.GE.AND P5, PT, R193, c[0x0][0x1d4], PT ;  /* 0x00007500c1001a0c */ /* 0x000fe40003fa6270 */
[----:B------:R-:W-:Y:S01]  /*3200*/  @P1 ISETP.GE.AND P2, PT, R201, c[0x0][0x1d4], PT ;  /* 0x00007500c9001a0c */ /* 0x000fe20003f46270 */
[----:B------:R-:W4:Y:S01]  /*3210*/  SHFL.IDX PT, R0, R12, 0x1, 0x181f ;  /* 0x00381f000c007f89 */ /* 0x000f2200000e0000 */
[----:B------:R-:W-:Y:S01]  /*3220*/  @P1 LEA.HI.X R7, R193, R10, R18, 0x1, P0 ;  /* 0x0000000ac1071211 */ /* 0x000fe200000f0c12 */
        /* <DEDUP_REMOVED lines=11> */
[----:B------:R1:W5:Y:S01]  /*32e0*/  SHFL.IDX PT, R10, R15, 0x1, 0x181f ;  /* 0x00381f000f0a7f89 */ /* 0x00036200000e0000 */
        /* <DEDUP_REMOVED lines=13> */
[----:B------:R-:W-:-:S03]  /*33c0*/  IADD3 R6, P0, R0, R17, RZ ;  /* 0x0000001100067210 */ /* 0x000fc60007f1e0ff */
[----:B------:R-:W-:Y:S01]  /*33d0*/  IMAD.X R9, R11, 0x1, R15, P6 ;  /* 0x000000010b097824 */ /* 0x000fe200030e060f */
[----:B------:R2:W-:Y:S01]  /*33e0*/  LDGSTS.E.BYPASS.LTC128B.128 [R210+0x2100], [R2.64], !P1 ;  /* 0x0210000002d27fae */ /* 0x0005e2000c901d48 */
[----:B------:R-:W-:Y:S01]  /*33f0*/  ISETP.GE.AND P1, PT, R202, c[0x0][0x1d4], PT ;  /* 0x00007500ca007a0c */ /* 0x000fe20003f26270 */
[----:B-----5:R-:W-:-:S03]  /*3400*/  IMAD.X R7, R10, 0x1, R14, P0 ;  /* 0x000000010a077824 */ /* 0x020fc600000e060e */
        /* <DEDUP_REMOVED lines=42> */
.L_x_2780:
        /* <DEDUP_REMOVED lines=8> */
[C---:B------:R-:W-:Y:S01]  /*3730*/  IMAD.X R5, R8.reuse, 0x1, R16, P5 ;  /* 0x0000000108057824 */ /* 0x040fe200028e0610 */
        /* <DEDUP_REMOVED lines=11> */
.L_x_2781:
        /* <DEDUP_REMOVED lines=21> */
.L_x_2675:
[----:B------:R-:W-:Y:S05]  /*3940*/  BSYNC B0 ;  /* 0x0000000000007941 */ /* 0x000fea0003800000 */
.L_x_2674:
        /* <DEDUP_REMOVED lines=27> */
[C---:B------:R-:W-:Y:S01]  /*3b00*/  IMAD.SHL.U32 R26, R202.reuse, 0x2, RZ ;  /* 0x00000002ca1a7824 */ /* 0x040fe200078e00ff */
        /* <DEDUP_REMOVED lines=17> */
.L_x_2782:
        /* <DEDUP_REMOVED lines=8> */
[----:B----4-:R-:W-:Y:S01]  /*3ca0*/  IMAD.X R15, R12, 0x1, R21, P0 ;  /* 0x000000010c0f7824 */ /* 0x010fe200000e0615 */
        /* <DEDUP_REMOVED lines=12> */
.L_x_2783:
        /* <DEDUP_REMOVED lines=21> */
.L_x_2679:
[----:B------:R-:W-:Y:S05]  /*3ec0*/  BSYNC B0 ;  /* 0x0000000000007941 */ /* 0x000fea0003800000 */
.L_x_2678:
[----:B------:R-:W-:Y:S01]  /*3ed0*/  IMAD.MOV.U32 R0, RZ, RZ, 0x40 ;  /* 0x00000040ff007424 */ /* 0x000fe200078e00ff */
[----:B------:R-:W-:Y:S01]  /*3ee0*/  LOP3.LUT P0, RZ, R207, 0x4, RZ, 0xc0, !PT ;  /* 0x00000004cfff7812 */ /* 0x000fe2000780c0ff */
[----:B------:R-:W0:Y:S01]  /*3ef0*/  LDGDEPBAR ;  /* 0x00000000000079af */ /* 0x000e220000000000 */
[----:B------:R-:W-:Y:S02]  /*3f00*/  WARPSYNC 0xffffffff ;  /* 0xffffffff00007948 */ /* 0x000fe40003800000 */
[----:B------:R-:W-:Y:S01]  /*3f10*/  SEL R166, R0, 0xffffffc0, !P0 ;  /* 0xffffffc000a67807 */ /* 0x000fe20004000000 */
[----:B---34-:R-:W-:Y:S01]  /*3f20*/  HMMA.16816.F32 R36, R8, R32, RZ ;  /* 0x000000200824723c */ /* 0x018fe200000018ff */
[----:B--2---:R-:W-:Y:S03]  /*3f30*/  LDSM.16.M88.4 R16, [R165] ;  /* 0x00000000a510783b */ /* 0x004fe60000000200 */
[----:B------:R-:W-:Y:S01]  /*3f40*/  IMAD.IADD R2, R169, 0x1, R166 ;  /* 0x00000001a9027824 */ /* 0x000fe200078e02a6 */
[----:B------:R-:W2:Y:S01]  /*3f50*/  LDL R109, [R1+0x14] ;  /* 0x00001400016d7983 */ /* 0x000ea20000100800 */
[----:B------:R-:W-:-:S02]  /*3f60*/  IADD3 R0, R166, R169, R167 ;  /* 0x000000a9a6007210 */ /* 0x000fc40007ffe0a7 */
[C---:B------:R-:W-:Y:S01]  /*3f70*/  HMMA.16816.F32 R24, R8.reuse, R40, RZ ;  /* 0x000000280818723c */ /* 0x040fe200000018ff */
[----:B------:R-:W3:Y:S04]  /*3f80*/  LDSM.16.M88.4 R72, [R2] ;  /* 0x000000000248783b */ /* 0x000ee80000000200 */
[----:B------:R-:W4:Y:S03]  /*3f90*/  LDSM.16.M88.4 R80, [R2+0x800] ;  /* 0x000800000250783b */ /* 0x000f260000000200 */
[C---:B------:R-:W-:Y:S01]  /*3fa0*/  HMMA.16816.F32 R20, R8.reuse, R42, RZ ;  /* 0x0000002a0814723c */ /* 0x040fe200000018ff */
[----:B------:R-:W5:Y:S04]  /*3fb0*/  LDSM.16.M88.4 R68, [R2+0x1000] ;  /* 0x001000000244783b */ /* 0x000f680000000200 */
[----:B------:R-:W1:Y:S03]  /*3fc0*/  LDSM.16.M88.4 R76, [R2+0x1800] ;  /* 0x00180000024c783b */ /* 0x000e660000000200 */
[C---:B------:R-:W-:Y:S01]  /*3fd0*/  HMMA.16816.F32 R12, R8.reuse, R44, RZ ;  /* 0x0000002c080c723c */ /* 0x040fe200000018ff */
[----:B------:R-:W-:Y:S04]  /*3fe0*/  LDSM.16.M88.4 R88, [R0] ;  /* 0x000000000058783b */ /* 0x000fe80000000200 */
[----:B------:R-:W-:Y:S03]  /*3ff0*/  LDSM.16.M88.4 R100, [R0+0x800] ;  /* 0x000800000064783b */ /* 0x000fe60000000200 */
[C---:B------:R-:W-:Y:S01]  /*4000*/  HMMA.16816.F32 R32, R8.reuse, R34, RZ ;  /* 0x000000220820723c */ /* 0x040fe200000018ff */
[----:B------:R-:W-:Y:S04]  /*4010*/  LDSM.16.M88.4 R104, [R169+0x2000] ;  /* 0x00200000a968783b */ /* 0x000fe80000000200 */
[----:B------:R-:W-:Y:S03]  /*4020*/  LDSM.16.M88.4 R96, [R28+0x2000] ;  /* 0x002000001c60783b */ /* 0x000fe60000000200 */
[C---:B------:R-:W-:Y:S08]  /*4030*/  HMMA.16816.F32 R40, R8.reuse, R46, RZ ;  /* 0x0000002e0828723c */ /* 0x040ff000000018ff */
[C---:B------:R-:W-:Y:S08]  /*4040*/  HMMA.16816.F32 R60, R8.reuse, R56, RZ ;  /* 0x00000038083c723c */ /* 0x040ff000000018ff */
[----:B------:R-:W-:Y:S08]  /*4050*/  HMMA.16816.F32 R56, R8, R58, RZ ;  /* 0x0000003a0838723c */ /* 0x000ff000000018ff */
[C---:B-1----:R-:W-:Y:S08]  /*4060*/  HMMA.16816.F32 R52, R4.reuse, R48, R36 ;  /* 0x000000300434723c */ /* 0x042ff00000001824 */
[C---:B------:R-:W-:Y:S08]  /*4070*/  HMMA.16816.F32 R44, R4.reuse, R64, R24 ;  /* 0x00000040042c723c */ /* 0x040ff00000001818 */
[C---:B------:R-:W-:Y:S08]  /*4080*/  HMMA.16816.F32 R8, R4.reuse, R66, R20 ;  /* 0x000000420408723c */ /* 0x040ff00000001814 */
[C---:B------:R-:W-:Y:S01]  /*4090*/  HMMA.16816.F32 R64, R4.reuse, R84, R12 ;  /* 0x000000540440723c */ /* 0x040fe2000000180c */
[----:B------:R-:W1:Y:S07]  /*40a0*/  LDSM.16.M88.4 R12, [R164] ;  /* 0x00000000a40c783b */ /* 0x000e6e0000000200 */
[C---:B------:R-:W-:Y:S08]  /*40b0*/  HMMA.16816.F32 R48, R4.reuse, R50, R32 ;  /* 0x000000320430723c */ /* 0x040ff00000001820 */
[C---:B------:R-:W-:Y:S01]  /*40c0*/  HMMA.16816.F32 R40, R4.reuse, R86, R40 ;  /* 0x000000560428723c */ /* 0x040fe20000001828 */
[----:B------:R-:W-:Y:S07]  /*40d0*/  LDSM.16.M88.4 R84, [R0+0x1000] ;  /* 0x001000000054783b */ /* 0x000fee0000000200 */
[C---:B------:R-:W-:Y:S08]  /*40e0*/  HMMA.16816.F32 R36, R4.reuse, R92, R60 ;  /* 0x0000005c0424723c */ /* 0x040ff0000000183c */
[----:B------:R-:W-:Y:S01]  /*40f0*/  HMMA.16816.F32 R32, R4, R94, R56 ;  /* 0x0000005e0420723c */ /* 0x000fe20000001838 */
[----:B------:R-:W-:Y:S07]  /*4100*/  LDSM.16.M88.4 R92, [R0+0x1800] ;  /* 0x00180000005c783b */ /* 0x000fee0000000200 */
[C---:B---3--:R-:W-:Y:S08]  /*4110*/  HMMA.16816.F32 R24, R16.reuse, R72, R52 ;  /* 0x000000481018723c */ /* 0x048ff00000001834 */
[C---:B----4-:R-:W-:Y:S08]  /*4120*/  HMMA.16816.F32 R4, R16.reuse, R80, R44 ;  /* 0x000000501004723c */ /* 0x050ff0000000182c */
[C---:B------:R-:W-:Y:S01]  /*4130*/  HMMA.16816.F32 R52, R16.reuse, R82, R8 ;  /* 0x000000521034723c */ /* 0x040fe20000001808 */
[----:B------:R-:W3:Y:S04]  /*4140*/  LDSM.16.M88.4 R8, [R162+0x4000] ;  /* 0x00400000a208783b */ /* 0x000ee80000000200 */
[----:B------:R-:W-:Y:S03]  /*4150*/  LDSM.16.M88.4 R80, [R169+0x3800] ;  /* 0x00380000a950783b */ /* 0x000fe60000000200 */
[C---:B------:R-:W-:Y:S01]  /*4160*/  HMMA.16816.F32 R20, R16.reuse, R74, R48 ;  /* 0x0000004a1014723c */ /* 0x040fe20000001830 */
[----:B------:R-:W-:Y:S07]  /*4170*/  LDSM.16.M88.4 R72, [R169+0x3000] ;  /* 0x00300000a948783b */ /* 0x000fee0000000200 */
[C---:B-----5:R-:W-:Y:S08]  /*4180*/  HMMA.16816.F32 R60, R16.reuse, R68, R64 ;  /* 0x00000044103c723c */ /* 0x060ff00000001840 */
[C---:B------:R-:W-:Y:S01]  /*4190*/  HMMA.16816.F32 R56, R16.reuse, R70, R40 ;  /* 0x000000461038723c */ /* 0x040fe20000001828 */
[----:B------:R-:W-:Y:S07]  /*41a0*/  LDSM.16.M88.4 R40, [R169+0x2800] ;  /* 0x00280000a928783b */ /* 0x000fee0000000200 */
[C---:B------:R-:W-:Y:S08]  /*41b0*/  HMMA.16816.F32 R68, R16.reuse, R76, R36 ;  /* 0x0000004c1044723c */ /* 0x040ff00000001824 */
[----:B------:R-:W-:Y:S01]  /*41c0*/  HMMA.16816.F32 R48, R16, R78, R32 ;  /* 0x0000004e1030723c */ /* 0x000fe20000001820 */
[----:B------:R-:W-:Y:S07]  /*41d0*/  LDSM.16.M88.4 R76, [R28+0x3800] ;  /* 0x003800001c4c783b */ /* 0x000fee0000000200 */
[C---:B-1----:R-:W-:Y:S01]  /*41e0*/  HMMA.16816.F32 R16, R12.reuse, R88, R24 ;  /* 0x000000580c10723c */ /* 0x042fe20000001818 */
[----:B------:R-:W-:Y:S07]  /*41f0*/  LDSM.16.M88.4 R24, [R165+0x4000] ;  /* 0x00400000a518783b */ /* 0x000fee0000000200 */
[C---:B------:R-:W-:Y:S01]  /*4200*/  HMMA.16816.F32 R36, R12.reuse, R100, R4 ;  /* 0x000000640c24723c */ /* 0x040fe20000001804 */
[----:B------:R-:W1:Y:S07]  /*4210*/  LDSM.16.M88.4 R4, [R163+0x4000] ;  /* 0x00400000a304783b */ /* 0x000e6e0000000200 */
[----:B------:R-:W-:Y:S01]  /*4220*/  HMMA.16816.F32 R44, R12, R90, R20 ;  /* 0x0000005a0c2c723c */ /* 0x000fe20000001814 */
[----:B------:R-:W-:Y:S07]  /*4230*/  LDSM.16.M88.4 R88, [R2+0x2800] ;  /* 0x002800000258783b */ /* 0x000fee0000000200 */
[----:B---3--:R-:W-:Y:S08]  /*4240*/  HMMA.16816.F32 R16, R8, R104, R16 ;  /* 0x000000680810723c */ /* 0x008ff00000001810 */
[C---:B------:R-:W-:Y:S01]  /*4250*/  HMMA.16816.F32 R32, R12.reuse, R102, R52 ;  /* 0x000000660c20723c */ /* 0x040fe20000001834 */
[----:B------:R-:W3:Y:S07]  /*4260*/  LDSM.16.M88.4 R100, [R2+0x2000] ;  /* 0x002000000264783b */ /* 0x000eee0000000200 */
[C---:B------:R-:W-:Y:S08]  /*4270*/  HMMA.16816.F32 R20, R12.reuse, R84, R60 ;  /* 0x000000540c14723c */ /* 0x040ff0000000183c */
[C---:B------:R-:W-:Y:S01]  /*4280*/  HMMA.16816.F32 R64, R12.reuse, R86, R56 ;  /* 0x000000560c40723c */ /* 0x040fe20000001838 */
[----:B------:R-:W4:Y:S07]  /*4290*/  LDSM.16.M88.4 R84, [R28+0x2800] ;  /* 0x002800001c54783b */ /* 0x000f2e0000000200 */
[C---:B------:R-:W-:Y:S08]  /*42a0*/  HMMA.16816.F32 R68, R12.reuse, R92, R68 ;  /* 0x0000005c0c44723c */ /* 0x040ff00000001844 */
[----:B------:R-:W-:Y:S01]  /*42b0*/  HMMA.16816.F32 R60, R12, R94, R48 ;  /* 0x0000005e0c3c723c */ /* 0x000fe20000001830 */
[----:B------:R-:W5:Y:S07]  /*42c0*/  LDSM.16.M88.4 R92, [R28+0x3000] ;  /* 0x003000001c5c783b */ /* 0x000f6e0000000200 */
[----:B------:R-:W-:Y:S01]  /*42d0*/  HMMA.16816.F32 R56, R8, R106, R44 ;  /* 0x0000006a0838723c */ /* 0x000fe2000000182c */
[----:B------:R-:W-:Y:S07]  /*42e0*/  LDSM.16.M88.4 R104, [R0+0x2000] ;  /* 0x002000000068783b */ /* 0x000fee0000000200 */
[----:B-1----:R-:W-:Y:S01]  /*42f0*/  HMMA.16816.F32 R12, R4, R96, R16 ;  /* 0x00000060040c723c */ /* 0x002fe20000001810 */
[----:B------:R-:W-:Y:S07]  /*4300*/  LDSM.16.M88.4 R16, [R162+0x8000] ;  /* 0x00800000a210783b */ /* 0x000fee0000000200 */
[C---:B------:R-:W-:Y:S08]  /*4310*/  HMMA.16816.F32 R52, R8.reuse, R40, R36 ;  /* 0x000000280834723c */ /* 0x040ff00000001824 */
[C---:B------:R-:W-:Y:S01]  /*4320*/  HMMA.16816.F32 R44, R8.reuse, R72, R20 ;  /* 0x00000048082c723c */ /* 0x040fe20000001814 */
[----:B------:R-:W1:Y:S07]  /*4330*/  LDSM.16.M88.4 R20, [R164+0x4000] ;  /* 0x00400000a414783b */ /* 0x000e6e0000000200 */
[C---:B------:R-:W-:Y:S08]  /*4340*/  HMMA.16816.F32 R48, R8.reuse, R42, R32 ;  /* 0x0000002a0830723c */ /* 0x040ff00000001820 */
[----:B------:R-:W-:Y:S01]  /*4350*/  HMMA.16816.F32 R40, R8, R74, R64 ;  /* 0x0000004a0828723c */ /* 0x000fe20000001840 */
[----:B--2---:R-:W-:-:S07]  /*4360*/  IMAD.IADD R206, R109, 0x1, R229 ;  /* 0x000000016dce7824 */ /* 0x004fce00078e02e5 */
[----:B------:R-:W-:Y:S01]  /*4370*/  HMMA.16816.F32 R32, R4, R98, R56 ;  /* 0x000000620420723c */ /* 0x000fe20000001838 */
[----:B------:R-:W2:Y:S07]  /*4380*/  LDSM.16.M88.4 R96, [R169+0x4000] ;  /* 0x00400000a960783b */ /* 0x000eae0000000200 */
[C---:B------:R-:W-:Y:S01]  /*4390*/  HMMA.16816.F32 R64, R8.reuse, R80, R68 ;  /* 0x000000500840723c */ /* 0x040fe20000001844 */
[----:B------:R-:W-:Y:S07]  /*43a0*/  LDSM.16.M88.4 R68, [R2+0x3000] ;  /* 0x003000000244783b */ /* 0x000fee0000000200 */
[----:B------:R-:W-:Y:S01]  /*43b0*/  HMMA.16816.F32 R36, R8, R82, R60 ;  /* 0x000000520824723c */ /* 0x000fe2000000183c */
[----:B------:R-:W-:Y:S07]  /*43c0*/  LDSM.16.M88.4 R80, [R2+0x3800] ;  /* 0x003800000250783b */ /* 0x000fee0000000200 */
[----:B---3--:R-:W-:Y:S01]  /*43d0*/  HMMA.16816.F32 R8, R24, R100, R12 ;  /* 0x000000641808723c */ /* 0x008fe2000000180c */
[----:B------:R-:W-:Y:S07]  /*43e0*/  LDSM.16.M88.4 R12, [R163+0x8000] ;  /* 0x00800000a30c783b */ /* 0x000fee0000000200 */
[C---:B----4-:R-:W-:Y:S08]  /*43f0*/  HMMA.16816.F32 R52, R4.reuse, R84, R52 ;  /* 0x000000540434723c */ /* 0x050ff00000001834 */
[C---:B------:R-:W-:Y:S01]  /*4400*/  HMMA.16816.F32 R72, R4.reuse, R86, R48 ;  /* 0x000000560448723c */ /* 0x040fe20000001830 */
[----:B------:R-:W-:Y:S07]  /*4410*/  LDSM.16.M88.4 R84, [R0+0x3000] ;  /* 0x003000000054783b */ /* 0x000fee0000000200 */
[----:B-----5:R-:W-:Y:S01]  /*4420*/  HMMA.16816.F32 R48, R4, R94, R40 ;  /* 0x0000005e0430723c */ /* 0x020fe20000001828 */
[----:B------:R-:W3:Y:S07]  /*4430*/  LDSM.16.M88.4 R40, [R0+0x2800] ;  /* 0x002800000028783b */ /* 0x000eee0000000200 */
[----:B------:R-:W-:Y:S01]  /*4440*/  HMMA.16816.F32 R32, R24, R102, R32 ;  /* 0x000000661820723c */ /* 0x000fe20000001820 */
[----:B------:R-:W4:Y:S07]  /*4450*/  LDSM.16.M88.4 R100, [R28+0x4000] ;  /* 0x004000001c64783b */ /* 0x000f2e0000000200 */
[C---:B------:R-:W-:Y:S01]  /*4460*/  HMMA.16816.F32 R56, R4.reuse, R92, R44 ;  /* 0x0000005c0438723c */ /* 0x040fe2000000182c */
[----:B------:R-:W-:Y:S07]  /*4470*/  LDSM.16.M88.4 R92, [R2+0x4000] ;  /* 0x00400000025c783b */ /* 0x000fee0000000200 */
[C---:B------:R-:W-:Y:S08]  /*4480*/  HMMA.16816.F32 R64, R4.reuse, R76, R64 ;  /* 0x0000004c0440723c */ /* 0x040ff00000001840 */
[----:B------:R-:W-:Y:S01]  /*4490*/  HMMA.16816.F32 R60, R4, R78, R36 ;  /* 0x0000004e043c723c */ /* 0x000fe20000001824 */
[----:B------:R-:W5:Y:S07]  /*44a0*/  LDSM.16.M88.4 R76, [R169+0x4800] ;  /* 0x00480000a94c783b */ /* 0x000f6e0000000200 */
[----:B-1----:R-:W-:Y:S01]  /*44b0*/  HMMA.16816.F32 R4, R20, R104, R8 ;  /* 0x000000681404723c */ /* 0x002fe20000001808 */
[----:B------:R-:W-:Y:S07]  /*44c0*/  LDSM.16.M88.4 R8, [R165+0x8000] ;  /* 0x00800000a508783b */ /* 0x000fee0000000200 */
[----:B------:R-:W-:Y:S08]  /*44d0*/  HMMA.16816.F32 R36, R24, R88, R52 ;  /* 0x000000581824723c */ /* 0x000ff00000001834 */
[----:B------:R-:W-:Y:S08]  /*44e0*/  HMMA.16816.F32 R32, R20, R106, R32 ;  /* 0x0000006a1420723c */ /* 0x000ff00000001820 */
[----:B--2---:R-:W-:Y:S08]  /*44f0*/  HMMA.16816.F32 R4, R16, R96, R4 ;  /* 0x000000601004723c */ /* 0x004ff00000001804 */
[----:B------:R-:W-:Y:S01]  /*4500*/  HMMA.16816.F32 R44, R24, R90, R72 ;  /* 0x0000005a182c723c */ /* 0x000fe20000001848 */
[----:B------:R-:W-:Y:S07]  /*4510*/  LDSM.16.M88.4 R88, [R0+0x4000] ;  /* 0x004000000058783b */ /* 0x000fee0000000200 */
[----:B---3--:R-:W-:Y:S08]  /*4520*/  HMMA.16816.F32 R36, R20, R40, R36 ;  /* 0x000000281424723c */ /* 0x008ff00000001824 */
[C---:B------:R-:W-:Y:S08]  /*4530*/  HMMA.16816.F32 R52, R24.reuse, R68, R56 ;  /* 0x000000441834723c */ /* 0x040ff00000001838 */
[----:B------:R-:W-:Y:S01]  /*4540*/  HMMA.16816.F32 R56, R24, R70, R48 ;  /* 0x000000461838723c */ /* 0x000fe20000001830 */
[----:B------:R-:W1:Y:S04]  /*4550*/  LDSM.16.M88.4 R68, [R0+0x3800] ;  /* 0x003800000044783b */ /* 0x000e680000000200 */
[----:B------:R-:W2:Y:S03]  /*4560*/  LDSM.16.M88.4 R48, [R28+0x4800] ;  /* 0x004800001c30783b */ /* 0x000ea60000000200 */
[----:B------:R-:W-:Y:S08]  /*4570*/  HMMA.16816.F32 R32, R16, R98, R32 ;  /* 0x000000621020723c */ /* 0x000ff00000001820 */
[C---:B------:R-:W-:Y:S08]  /*4580*/  HMMA.16816.F32 R72, R24.reuse, R80, R64 ;  /* 0x000000501848723c */ /* 0x040ff00000001840 */
[----:B------:R-:W-:Y:S01]  /*4590*/  HMMA.16816.F32 R64, R24, R82, R60 ;  /* 0x000000521840723c */ /* 0x000fe2000000183c */
[----:B------:R-:W3:Y:S07]  /*45a0*/  LDSM.16.M88.4 R60, [R169+0x5000] ;  /* 0x00500000a93c783b */ /* 0x000eee0000000200 */
[----:B----4-:R-:W-:Y:S01]  /*45b0*/  HMMA.16816.F32 R24, R12, R100, R4 ;  /* 0x000000640c18723c */ /* 0x010fe20000001804 */
[----:B------:R-:W4:Y:S07]  /*45c0*/  LDSM.16.M88.4 R4, [R164+0x8000] ;  /* 0x00800000a404783b */ /* 0x000f2e0000000200 */
[----:B------:R-:W-:Y:S08]  /*45d0*/  HMMA.16816.F32 R44, R20, R42, R44 ;  /* 0x0000002a142c723c */ /* 0x000ff0000000182c */
[----:B-----5:R-:W-:Y:S08]  /*45e0*/  HMMA.16816.F32 R40, R16, R76, R36 ;  /* 0x0000004c1028723c */ /* 0x020ff00000001824 */
[C---:B------:R-:W-:Y:S08]  /*45f0*/  HMMA.16816.F32 R52, R20.reuse, R84, R52 ;  /* 0x000000541434723c */ /* 0x040ff00000001834 */
[----:B------:R-:W-:Y:S01]  /*4600*/  HMMA.16816.F32 R56, R20, R86, R56 ;  /* 0x000000561438723c */ /* 0x000fe20000001838 */
[----:B------:R-:W2:Y:S07]  /*4610*/  LDSM.16.M88.4 R84, [R2+0x4800] ;  /* 0x004800000254783b */ /* 0x000eae0000000200 */
[----:B------:R-:W-:Y:S08]  /*4620*/  HMMA.16816.F32 R36, R12, R102, R32 ;  /* 0x000000660c24723c */ /* 0x000ff00000001820 */
[----:B-1----:R-:W-:Y:S08]  /*4630*/  HMMA.16816.F32 R80, R20, R68, R72 ;  /* 0x000000441450723c */ /* 0x002ff00000001848 */
[----:B------:R-:W-:Y:S01]  /*4640*/  HMMA.16816.F32 R24, R8, R92, R24 ;  /* 0x0000005c0818723c */ /* 0x000fe20000001818 */
[----:B------:R-:W5:Y:S07]  /*4650*/  LDL R92, [R1+0x10] ;  /* 0x00001000015c7983 */ /* 0x000f6e0000100800 */
[----:B------:R-:W-:Y:S01]  /*4660*/  HMMA.16816.F32 R72, R20, R70, R64 ;  /* 0x000000461448723c */ /* 0x000fe20000001840 */
[----:B------:R-:W-:Y:S04]  /*4670*/  LDSM.16.M88.4 R68, [R169+0x5800] ;  /* 0x00580000a944783b */ /* 0x000fe80000000200 */
[----:B------:R-:W-:Y:S03]  /*4680*/  LDSM.16.M88.4 R64, [R28+0x5800] ;  /* 0x005800001c40783b */ /* 0x000fe60000000200 */
[----:B------:R-:W-:Y:S01]  /*4690*/  HMMA.16816.F32 R20, R16, R78, R44 ;  /* 0x0000004e1014723c */ /* 0x000fe2000000182c */
[----:B------:R-:W1:Y:S04]  /*46a0*/  LDSM.16.M88.4 R76, [R0+0x4800] ;  /* 0x00480000004c783b */ /* 0x000e680000000200 */
[----:B------:R-:W-:Y:S03]  /*46b0*/  LDSM.16.M88.4 R44, [R2+0x5000] ;  /* 0x00500000022c783b */ /* 0x000fe60000000200 */
[----:B--2---:R-:W-:Y:S08]  /*46c0*/  HMMA.16816.F32 R32, R12, R48, R40 ;  /* 0x000000300c20723c */ /* 0x004ff00000001828 */
[C---:B---3--:R-:W-:Y:S08]  /*46d0*/  HMMA.16816.F32 R52, R16.reuse, R60, R52 ;  /* 0x0000003c1034723c */ /* 0x048ff00000001834 */
[----:B------:R-:W-:Y:S01]  /*46e0*/  HMMA.16816.F32 R60, R16, R62, R56 ;  /* 0x0000003e103c723c */ /* 0x000fe20000001838 */
[----:B------:R2:W3:Y:S07]  /*46f0*/  LDSM.16.M88.4 R56, [R28+0x5000] ;  /* 0x005000001c38783b */ /* 0x0004ee0000000200 */
[----:B------:R-:W-:Y:S08]  /*4700*/  HMMA.16816.F32 R36, R8, R94, R36 ;  /* 0x0000005e0824723c */ /* 0x000ff00000001824 */
[----:B----4-:R-:W-:Y:S08]  /*4710*/  HMMA.16816.F32 R40, R4, R88, R24 ;  /* 0x000000580428723c */ /* 0x010ff00000001818 */
[----:B------:R-:W-:Y:S01]  /*4720*/  HMMA.16816.F32 R24, R12, R50, R20 ;  /* 0x000000320c18723c */ /* 0x000fe20000001814 */
[----:B------:R-:W4:Y:S07]  /*4730*/  LDSM.16.M88.4 R48, [R0+0x5000] ;  /* 0x005000000030783b */ /* 0x000f2e0000000200 */
[----:B------:R-:W-:Y:S08]  /*4740*/  HMMA.16816.F32 R20, R8, R84, R32 ;  /* 0x000000540814723c */ /* 0x000ff00000001820 */
[----:B------:R-:W-:Y:S01]  /*4750*/  HMMA.16816.F32 R36, R4, R90, R36 ;  /* 0x0000005a0424723c */ /* 0x000fe20000001824 */
[----:B------:R-:W-:-:S04]  /*4760*/  FMUL.FTZ R3, R40, c[0x0][0x320] ;  /* 0x0000c80028037a20 */ /* 0x000fc80000410000 */
[----:B------:R3:W3:Y:S03]  /*4770*/  MUFU.TANH R84, R3 ;  /* 0x0000000300547308 */ /* 0x0006e60000002400 */
[----:B--2---:R-:W-:Y:S08]  /*4780*/  HMMA.16816.F32 R28, R8, R86, R24 ;  /* 0x00000056081c723c */ /* 0x004ff00000001818 */
[----:B-1----:R-:W-:Y:S01]  /*4790*/  HMMA.16816.F32 R24, R4, R76, R20 ;  /* 0x0000004c0418723c */ /* 0x002fe20000001814 */
[----:B---3--:R-:W-:-:S07]  /*47a0*/  FMUL.FTZ R3, R41, c[0x0][0x320] ;  /* 0x0000c80029037a20 */ /* 0x008fce0000410000 */
[----:B------:R-:W-:Y:S01]  /*47b0*/  HMMA.16816.F32 R32, R16, R68, R80 ;  /* 0x000000441020723c */ /* 0x000fe20000001850 */
[----:B------:R1:W2:Y:S07]  /*47c0*/  MUFU.TANH R80, R3 ;  /* 0x0000000300507308 */ /* 0x0002ae0000002400 */
[----:B------:R-:W-:Y:S01]  /*47d0*/  HMMA.16816.F32 R20, R12, R56, R52 ;  /* 0x000000380c14723c */ /* 0x000fe20000001834 */
[----:B------:R3:W2:Y:S07]  /*47e0*/  LDSM.16.M88.4 R52, [R2+0x5800] ;  /* 0x005800000234783b */ /* 0x0006ae0000000200 */
[----:B------:R-:W-:Y:S01]  /*47f0*/  HMMA.16816.F32 R68, R16, R70, R72 ;  /* 0x000000461044723c */ /* 0x000fe20000001848 */
[----:B-1----:R-:W-:-:S04]  /*4800*/  FMUL.FTZ R3, R42, c[0x0][0x320] ;  /* 0x0000c8002a037a20 */ /* 0x002fc80000410000 */
[----:B------:R1:W-:Y:S03]  /*4810*/  MUFU.TANH R74, R3 ;  /* 0x00000003004a7308 */ /* 0x0003e60000002400 */
[----:B------:R-:W-:Y:S01]  /*4820*/  HMMA.16816.F32 R16, R12, R58, R60 ;  /* 0x0000003a0c10723c */ /* 0x000fe2000000183c */
[----:B---3--:R-:W-:-:S04]  /*4830*/  FMUL.FTZ R2, R38, c[0x0][0x320] ;  /* 0x0000c80026027a20 */ /* 0x008fc80000410000 */
[----:B------:R3:W-:Y:S01]  /*4840*/  MUFU.TANH R58, R2 ;  /* 0x00000002003a7308 */ /* 0x0007e20000002400 */
[----:B-1----:R-:W-:Y:S02]  /*4850*/  FMUL.FTZ R3, R43, c[0x0][0x320] ;  /* 0x0000c8002b037a20 */ /* 0x002fe40000410000 */
[----:B------:R-:W-:Y:S05]  /*4860*/  HMMA.16816.F32 R40, R12, R64, R32 ;  /* 0x000000400c28723c */ /* 0x000fea0000001820 */
[----:B------:R1:W-:Y:S03]  /*4870*/  MUFU.TANH R73, R3 ;  /* 0x0000000300497308 */ /* 0x0003e60000002400 */
[----:B------:R-:W-:Y:S01]  /*4880*/  HMMA.16816.F32 R32, R4, R78, R28 ;  /* 0x0000004e0420723c */ /* 0x000fe2000000181c */
[----:B---3--:R-:W-:-:S07]  /*4890*/  FMUL.FTZ R2, R39, c[0x0][0x320] ;  /* 0x0000c80027027a20 */ /* 0x008fce0000410000 */
[----:B------:R-:W-:Y:S01]  /*48a0*/  HMMA.16816.F32 R28, R8, R44, R20 ;  /* 0x0000002c081c723c */ /* 0x000fe20000001814 */
[----:B------:R3:W-:Y:S01]  /*48b0*/  MUFU.TANH R57, R2 ;  /* 0x0000000200397308 */ /* 0x0007e20000002400 */
[----:B-1----:R-:W-:-:S06]  /*48c0*/  FMUL.FTZ R3, R36, c[0x0][0x320] ;  /* 0x0000c80024037a20 */ /* 0x002fcc0000410000 */
[----:B------:R-:W-:Y:S01]  /*48d0*/  HMMA.16816.F32 R12, R12, R66, R68 ;  /* 0x000000420c0c723c */ /* 0x000fe20000001844 */
[----:B------:R1:W1:Y:S07]  /*48e0*/  MUFU.TANH R72, R3 ;  /* 0x0000000300487308 */ /* 0x00026e0000002400 */
[----:B------:R-:W-:Y:S01]  /*48f0*/  HMMA.16816.F32 R16, R8, R46, R16 ;  /* 0x0000002e0810723c */ /* 0x000fe20000001810 */
[----:B---3--:R-:W-:-:S04]  /*4900*/  FMUL.FTZ R2, R24, c[0x0][0x320] ;  /* 0x0000c80018027a20 */ /* 0x008fc80000410000 */
[----:B------:R3:W3:Y:S03]  /*4910*/  MUFU.TANH R39, R2 ;  /* 0x0000000200277308 */ /* 0x0006e60000002400 */
[----:B----4-:R-:W-:Y:S01]  /*4920*/  HMMA.16816.F32 R28, R4, R48, R28 ;  /* 0x00000030041c723c */ /* 0x010fe2000000181c */
[----:B-1----:R-:W-:-:S04]  /*4930*/  FMUL.FTZ R3, R37, c[0x0][0x320] ;  /* 0x0000c80025037a20 */ /* 0x002fc80000410000 */
[----:B------:R-:W-:Y:S03]  /*4940*/  MUFU.TANH R56, R3 ;  /* 0x0000000300387308 */ /* 0x000fe60000002400 */
[----:B--2---:R-:W-:Y:S01]  /*4950*/  HMMA.16816.F32 R20, R8, R52, R40 ;  /* 0x000000340814723c */ /* 0x004fe20000001828 */
[----:B---3--:R-:W-:-:S04]  /*4960*/  FMUL.FTZ R2, R25, c[0x0][0x320] ;  /* 0x0000c80019027a20 */ /* 0x008fc80000410000 */
[----:B------:R1:W2:Y:S02]  /*4970*/  MUFU.TANH R38, R2 ;  /* 0x0000000200267308 */ /* 0x0002a40000002400 */
[----:B-1----:R-:W-:-:S06]  /*4980*/  FMUL.FTZ R2, R26, c[0x0][0x320] ;  /* 0x0000c8001a027a20 */ /* 0x002fcc0000410000 */
[----:B------:R1:W-:Y:S02]  /*4990*/  MUFU.TANH R45, R2 ;  /* 0x00000002002d7308 */ /* 0x0003e40000002400 */
[----:B-1----:R-:W-:Y:S02]  /*49a0*/  FMUL.FTZ R2, R27, c[0x0][0x320] ;  /* 0x0000c8001b027a20 */ /* 0x002fe40000410000 */
[----:B------:R1:W3:Y:S01]  /*49b0*/  LDSM.16.M88.4 R24, [R0+0x5800] ;  /* 0x005800000018783b */ /* 0x0002e20000000200 */
[----:B------:R-:W-:Y:S03]  /*49c0*/  HMMA.16816.F32 R12, R8, R54, R12 ;  /* 0x00000036080c723c */ /* 0x000fe6000000180c */
[----:B------:R4:W-:Y:S01]  /*49d0*/  MUFU.TANH R44, R2 ;  /* 0x00000002002c7308 */ /* 0x0009e20000002400 */
[----:B------:R-:W-:Y:S01]  /*49e0*/  FMUL.FTZ R3, R34, c[0x0][0x320] ;  /* 0x0000c80022037a20 */ /* 0x000fe20000410000 */
[----:B------:R-:W-:-:S04]  /*49f0*/  DEPBAR.LE SB0, 0x2 ;  /* 0x000080800000791a */ /* 0x000fc80000000000 */
[----:B------:R-:W-:Y:S01]  /*4a00*/  BAR.SYNC.DEFER_BLOCKING 0x0 ;  /* 0x0000000000007b1d */ /* 0x000fe20000010000 */
[----:B-1----:R-:W-:Y:S02]  /*4a10*/  FMUL.FTZ R0, R32, c[0x0][0x320] ;  /* 0x0000c80020007a20 */ /* 0x002fe40000410000 */
[----:B----4-:R-:W-:-:S03]  /*4a20*/  @P4 IMAD.HI.U32 R2, R206, c[0x0][0x2c8], RZ ;  /* 0x0000b200ce024a27 */ /* 0x010fc600078e00ff */
[----:B------:R1:W4:Y:S01]  /*4a30*/  MUFU.TANH R36, R0 ;  /* 0x0000000000247308 */ /* 0x0003220000002400 */
[----:B------:R-:W-:Y:S01]  /*4a40*/  HMMA.16816.F32 R16, R4, R50, R16 ;  /* 0x000000320410723c */ /* 0x000fe20000001810 */
[----:B------:R-:W-:Y:S06]  /*4a50*/  LDSM.16.MT88.4 R64, [R235+0x800] ;  /* 0x00080000eb40783b */ /* 0x000fec0000004200 */
[----:B------:R-:W-:Y:S01]  /*4a60*/  MUFU.TANH R37, R3 ;  /* 0x0000000300257308 */ /* 0x000fe20000002400 */
[----:B------:R-:W-:Y:S01]  /*4a70*/  LDSM.16.MT88.4 R60, [R232+0x2000] ;  /* 0x00200000e83c783b */ /* 0x000fe20000004200 */
[----:B-1----:R-:W-:-:S06]  /*4a80*/  FMUL.FTZ R0, R33, c[0x0][0x320] ;  /* 0x0000c80021007a20 */ /* 0x002fcc0000410000 */
[----:B------:R1:W-:Y:S01]  /*4a90*/  MUFU.TANH R33, R0 ;  /* 0x0000000000217308 */ /* 0x0003e20000002400 */
[----:B---3--:R-:W-:Y:S01]  /*4aa0*/  HMMA.16816.F32 R20, R4, R24, R20 ;  /* 0x000000180414723c */ /* 0x008fe20000001814 */
[----:B-1----:R-:W-:Y:S01]  /*4ab0*/  IMAD.MOV.U32 R0, RZ, RZ, R206 ;  /* 0x000000ffff007224 */ /* 0x002fe200078e00ce */
[----:B------:R-:W-:Y:S01]  /*4ac0*/  @P4 SHF.R.U32.HI R0, RZ, c[0x0][0x2cc], R2 ;  /* 0x0000b300ff004a19 */ /* 0x000fe20000011602 */
[----:B------:R-:W-:-:S04]  /*4ad0*/  FMUL.FTZ R2, R35, c[0x0][0x320] ;  /* 0x0000c80023027a20 */ /* 0x000fc80000410000 */
[----:B------:R-:W1:Y:S01]  /*4ae0*/  SHFL.IDX PT, R8, R0, RZ, 0x1c1f ;  /* 0x001c1fff00087589 */ /* 0x000e6200000e0000 */
[----:B------:R3:W-:Y:S01]  /*4af0*/  MUFU.TANH R34, R2 ;  /* 0x0000000200227308 */ /* 0x0007e20000002400 */
[----:B------:R-:W-:Y:S02]  /*4b00*/  IMAD.MOV.U32 R3, RZ, RZ, 0x1 ;  /* 0x00000001ff037424 */ /* 0x000fe400078e00ff */
[----:B---3--:R3:W1:Y:S01]  /*4b10*/  SHFL.IDX PT, R2, R0, 0x1, 0x1c1f ;  /* 0x003c1f0000027f89 */ /* 0x00866200000e0000 */
[----:B------:R-:W-:Y:S01]  /*4b20*/  HMMA.16816.F32 R4, R4, R26, R12 ;  /* 0x0000001a0404723c */ /* 0x000fe2000000180c */
[----:B---3--:R-:W-:-:S04]  /*4b30*/  FMUL.FTZ R0, R28, c[0x0][0x320] ;  /* 0x0000c8001c007a20 */ /* 0x008fc80000410000 */
[----:B------:R3:W1:Y:S02]  /*4b40*/  MUFU.TANH R32, R0 ;  /* 0x0000000000207308 */ /* 0x0006640000002400 */
[----:B---3--:R-:W-:-:S05]  /*4b50*/  IMAD R0, R187, -0x40, R3 ;  /* 0xffffffc0bb007824 */ /* 0x008fca00078e0203 */
[----:B------:R-:W-:Y:S01]  /*4b60*/  IADD3 R0, -R225, R0, R221 ;  /* 0x00000000e1007210 */ /* 0x000fe20007ffe1dd */
[----:B------:R-:W-:-:S04]  /*4b70*/  FMUL.FTZ R3, R29, c[0x0][0x320] ;  /* 0x0000c8001d037a20 */ /* 0x000fc80000410000 */
[----:B------:R-:W-:Y:S01]  /*4b80*/  IMAD.IADD R0, R0, 0x1, -R222 ;  /* 0x0000000100007824 */ /* 0x000fe200078e0ade */
[----:B------:R3:W2:Y:S03]  /*4b90*/  MUFU.TANH R29, R3 ;  /* 0x00000003001d7308 */ /* 0x0006a60000002400 */
[C---:B-1----:R-:W-:Y:S02]  /*4ba0*/  IMAD.IADD R8, R0.reuse, 0x1, R8 ;  /* 0x0000000100087824 */ /* 0x042fe400078e0208 */
[----:B------:R-:W-:Y:S02]  /*4bb0*/  IMAD.IADD R0, R0, 0x1, R2 ;  /* 0x0000000100007824 */ /* 0x000fe400078e0202 */
[----:B------:R-:W-:Y:S02]  /*4bc0*/  FMUL.FTZ R9, R16, c[0x0][0x320] ;  /* 0x0000c80010097a20 */ /* 0x000fe40000410000 */
[----:B---3--:R-:W-:-:S02]  /*4bd0*/  IMAD.IADD R3, R108, 0x1, -R225 ;  /* 0x000000016c037824 */ /* 0x008fc400078e0ae1 */
[----:B------:R1:W3:Y:S03]  /*4be0*/  MUFU.TANH R28, R9 ;  /* 0x00000009001c7308 */ /* 0x0002e60000002400 */
[C---:B------:R-:W-:Y:S02]  /*4bf0*/  IMNMX R2, R3.reuse, R8, PT ;  /* 0x0000000803027217 */ /* 0x040fe40003800200 */
[----:B------:R-:W-:Y:S01]  /*4c00*/  IMNMX R0, R3, R0, PT ;  /* 0x0000000003007217 */ /* 0x000fe20003800200 */
[----:B------:R-:W-:-:S04]  /*4c10*/  FMUL.FTZ R3, R20, c[0x0][0x320] ;  /* 0x0000c80014037a20 */ /* 0x000fc80000410000 */
[----:B------:R2:W2:Y:S01]  /*4c20*/  MUFU.TANH R14, R3 ;  /* 0x00000003000e7308 */ /* 0x0004a20000002400 */
[----:B-1----:R-:W-:Y:S01]  /*4c30*/  FMUL.FTZ R9, R17, c[0x0][0x320] ;  /* 0x0000c80011097a20 */ /* 0x002fe20000410000 */
[----:B------:R-:W-:-:S06]  /*4c40*/  ISETP.GT.AND P6, PT, R2, RZ, PT ;  /* 0x000000ff0200720c */ /* 0x000fcc0003fc4270 */
[----:B------:R-:W-:Y:S01]  /*4c50*/  MUFU.TANH R15, R9 ;  /* 0x00000009000f7308 */ /* 0x000fe20000002400 */
[----:B------:R-:W-:Y:S01]  /*4c60*/  ISETP.GT.AND P5, PT, R2, 0x1, PT ;  /* 0x000000010200780c */ /* 0x000fe20003fa4270 */
[----:B--2---:R-:W-:-:S06]  /*4c70*/  FMUL.FTZ R3, R21, c[0x0][0x320] ;  /* 0x0000c80015037a20 */ /* 0x004fcc0000410000 */
[----:B------:R1:W2:Y:S01]  /*4c80*/  MUFU.TANH R9, R3 ;  /* 0x0000000300097308 */ /* 0x0002a20000002400 */
[----:B------:R-:W-:Y:S02]  /*4c90*/  ISETP.GT.AND P1, PT, R2, 0x8, PT ;  /* 0x000000080200780c */ /* 0x000fe40003f24270 */
[----:B------:R-:W-:Y:S02]  /*4ca0*/  FSEL R10, R84, -INF , P6 ;  /* 0xff800000540a7808 */ /* 0x000fe40003000000 */
[----:B------:R-:W-:Y:S02]  /*4cb0*/  FSEL R11, R80, -INF , P5 ;  /* 0xff800000500b7808 */ /* 0x000fe40002800000 */
[C---:B------:R-:W-:Y:S02]  /*4cc0*/  ISETP.GT.AND P6, PT, R2.reuse, 0x10, PT ;  /* 0x000000100200780c */ /* 0x040fe40003fc4270 */
[----:B------:R-:W-:Y:S01]  /*4cd0*/  ISETP.GT.AND P5, PT, R2, 0x11, PT ;  /* 0x000000110200780c */ /* 0x000fe20003fa4270 */
[----:B-1----:R-:W-:-:S04]  /*4ce0*/  FMUL.FTZ R3, R4, c[0x0][0x320] ;  /* 0x0000c80004037a20 */ /* 0x002fc80000410000 */
[----:B------:R1:W1:Y:S01]  /*4cf0*/  MUFU.TANH R8, R3 ;  /* 0x0000000300087308 */ /* 0x0002620000002400 */
[----:B------:R-:W-:Y:S02]  /*4d00*/  ISETP.GT.AND P0, PT, R2, 0x9, PT ;  /* 0x000000090200780c */ /* 0x000fe40003f04270 */
[----:B------:R-:W-:Y:S02]  /*4d10*/  FSEL R12, R72, -INF , P1 ;  /* 0xff800000480c7808 */ /* 0x000fe40000800000 */
[----:B------:R-:W-:Y:S02]  /*4d20*/  ISETP.GT.AND P1, PT, R2, 0x18, PT ;  /* 0x000000180200780c */ /* 0x000fe40003f24270 */
[----:B------:R-:W-:Y:S02]  /*4d30*/  FSEL R16, R39, -INF , P6 ;  /* 0xff80000027107808 */ /* 0x000fe40003000000 */
[----:B------:R-:W-:Y:S01]  /*4d40*/  FSEL R24, R38, -INF , P5 ;  /* 0xff80000026187808 */ /* 0x000fe20002800000 */
[----:B-1----:R-:W-:Y:S01]  /*4d50*/  FMUL.FTZ R3, R5, c[0x0][0x320] ;  /* 0x0000c80005037a20 */ /* 0x002fe20000410000 */
[----:B------:R-:W-:-:S03]  /*4d60*/  ISETP.GT.AND P6, PT, R2, 0x20, PT ;  /* 0x000000200200780c */ /* 0x000fc60003fc4270 */
[----:B------:R1:W1:Y:S01]  /*4d70*/  MUFU.TANH R4, R3 ;  /* 0x0000000300047308 */ /* 0x0002620000002400 */
[----:B------:R-:W-:Y:S02]  /*4d80*/  ISETP.GT.AND P5, PT, R2, 0x21, PT ;  /* 0x000000210200780c */ /* 0x000fe40003fa4270 */
[----:B------:R-:W-:Y:S02]  /*4d90*/  FSEL R13, R56, -INF , P0 ;  /* 0xff800000380d7808 */ /* 0x000fe40000000000 */
[----:B------:R-:W-:Y:S02]  /*4da0*/  ISETP.GT.AND P0, PT, R2, 0x19, PT ;  /* 0x000000190200780c */ /* 0x000fe40003f04270 */
[----:B----4-:R-:W-:Y:S02]  /*4db0*/  FSEL R26, R36, -INF , P1 ;  /* 0xff800000241a7808 */ /* 0x010fe40000800000 */
[----:B------:R-:W-:Y:S02]  /*4dc0*/  ISETP.GT.AND P1, PT, R2, 0x28, PT ;  /* 0x000000280200780c */ /* 0x000fe40003f24270 */
[----:B------:R-:W-:Y:S01]  /*4dd0*/  FSEL R88, R32, -INF , P6 ;  /* 0xff80000020587808 */ /* 0x000fe20003000000 */
[----:B-1----:R-:W-:Y:S01]  /*4de0*/  FMUL.FTZ R3, R30, c[0x0][0x320] ;  /* 0x0000c8001e037a20 */ /* 0x002fe20000410000 */
[----:B------:R-:W-:-:S03]  /*4df0*/  FSEL R91, R29, -INF , P5 ;  /* 0xff8000001d5b7808 */ /* 0x000fc60002800000 */
[----:B------:R1:W4:Y:S01]  /*4e00*/  MUFU.TANH R27, R3 ;  /* 0x00000003001b7308 */ /* 0x0003220000002400 */
[C---:B------:R-:W-:Y:S02]  /*4e10*/  ISETP.GT.AND P6, PT, R2.reuse, 0x30, PT ;  /* 0x000000300200780c */ /* 0x040fe40003fc4270 */
[C---:B------:R-:W-:Y:S02]  /*4e20*/  ISETP.GT.AND P5, PT, R2.reuse, 0x31, PT ;  /* 0x000000310200780c */ /* 0x040fe40003fa4270 */
[----:B------:R-:W-:Y:S02]  /*4e30*/  FSEL R25, R33, -INF , P0 ;  /* 0xff80000021197808 */ /* 0x000fe40000000000 */
[----:B------:R-:W-:Y:S02]  /*4e40*/  ISETP.GT.AND P0, PT, R2, 0x29, PT ;  /* 0x000000290200780c */ /* 0x000fe40003f04270 */
[----:B---3--:R-:W-:Y:S02]  /*4e50*/  FSEL R90, R28, -INF , P1 ;  /* 0xff8000001c5a7808 */ /* 0x008fe40000800000 */
[----:B------:R-:W-:-:S02]  /*4e60*/  ISETP.GT.AND P1, PT, R2, 0x38, PT ;  /* 0x000000380200780c */ /* 0x000fc40003f24270 */
[----:B-1----:R-:W-:Y:S02]  /*4e70*/  FMNMX.FTZ R3, R10, R11, !PT ;  /* 0x0000000b0a037209 */ /* 0x002fe40007810000 */
[----:B------:R-:W-:Y:S02]  /*4e80*/  FSEL R104, R14, -INF , P6 ;  /* 0xff8000000e687808 */ /* 0x000fe40003000000 */
[----:B------:R-:W-:Y:S02]  /*4e90*/  FMNMX.FTZ R3, R12, R3, !PT ;  /* 0x000000030c037209 */ /* 0x000fe40007810000 */
[----:B--2---:R-:W-:Y:S02]  /*4ea0*/  FSEL R95, R9, -INF , P5 ;  /* 0xff800000095f7808 */ /* 0x004fe40002800000 */
[C---:B------:R-:W-:Y:S02]  /*4eb0*/  ISETP.GT.AND P6, PT, R0.reuse, RZ, PT ;  /* 0x000000ff0000720c */ /* 0x040fe40003fc4270 */
[----:B------:R-:W-:-:S02]  /*4ec0*/  ISETP.GT.AND P5, PT, R0, 0x1, PT ;  /* 0x000000010000780c */ /* 0x000fc40003fa4270 */
[----:B------:R-:W-:Y:S01]  /*4ed0*/  FSEL R89, R15, -INF , P0 ;  /* 0xff8000000f597808 */ /* 0x000fe20000000000 */
[----:B------:R-:W-:Y:S01]  /*4ee0*/  FMUL.FTZ R28, R6, c[0x0][0x320] ;  /* 0x0000c800061c7a20 */ /* 0x000fe20000410000 */
[----:B------:R-:W-:Y:S01]  /*4ef0*/  ISETP.GT.AND P0, PT, R2, 0x39, PT ;  /* 0x000000390200780c */ /* 0x000fe20003f04270 */
[----:B------:R-:W-:Y:S01]  /*4f00*/  FMUL.FTZ R2, R31, c[0x0][0x320] ;  /* 0x0000c8001f027a20 */ /* 0x000fe20000410000 */
[----:B------:R-:W-:Y:S02]  /*4f10*/  FMNMX.FTZ R3, R13, R3, !PT ;  /* 0x000000030d037209 */ /* 0x000fe40007810000 */
[----:B------:R-:W-:Y:S02]  /*4f20*/  FSEL R94, R8, -INF , P1 ;  /* 0xff800000085e7808 */ /* 0x000fe40000800000 */
[----:B------:R-:W-:Y:S02]  /*4f30*/  ISETP.GT.AND P1, PT, R0, 0x8, PT ;  /* 0x000000080000780c */ /* 0x000fe40003f24270 */
[----:B------:R-:W-:-:S02]  /*4f40*/  FSEL R6, R74, -INF , P6 ;  /* 0xff8000004a067808 */ /* 0x000fc40003000000 */
[----:B------:R-:W-:Y:S01]  /*4f50*/  FSEL R8, R73, -INF , P5 ;  /* 0xff80000049087808 */ /* 0x000fe20002800000 */
[----:B------:R-:W-:Y:S01]  /*4f60*/  FMUL.FTZ R15, R19, c[0x0][0x320] ;  /* 0x0000c800130f7a20 */ /* 0x000fe20000410000 */
[----:B------:R-:W-:Y:S01]  /*4f70*/  FMNMX.FTZ R3, R16, R3, !PT ;  /* 0x0000000310037209 */ /* 0x000fe20007810000 */
[----:B------:R-:W-:Y:S01]  /*4f80*/  FMUL.FTZ R29, R7, c[0x0][0x320] ;  /* 0x0000c800071d7a20 */ /* 0x000fe20000410000 */
[----:B------:R1:W2:Y:S01]  /*4f90*/  MUFU.TANH R19, R2 ;  /* 0x0000000200137308 */ /* 0x0002a20000002400 */
[----:B------:R-:W-:Y:S02]  /*4fa0*/  FSEL R93, R4, -INF , P0 ;  /* 0xff800000045d7808 */ /* 0x000fe40000000000 */
[----:B------:R-:W-:Y:S02]  /*4fb0*/  ISETP.GT.AND P0, PT, R0, 0x9, PT ;  /* 0x000000090000780c */ /* 0x000fe40003f04270 */
[----:B------:R-:W-:Y:S02]  /*4fc0*/  FSEL R7, R58, -INF , P1 ;  /* 0xff8000003a077808 */ /* 0x000fe40000800000 */
[----:B------:R-:W-:-:S02]  /*4fd0*/  FMNMX.FTZ R3, R24, R3, !PT ;  /* 0x0000000318037209 */ /* 0x000fc40007810000 */
[----:B------:R-:W-:Y:S02]  /*4fe0*/  ISETP.GT.AND P6, PT, R0, 0x10, PT ;  /* 0x000000100000780c */ /* 0x000fe40003fc4270 */
[----:B------:R-:W-:Y:S02]  /*4ff0*/  FSEL R9, R57, -INF , P0 ;  /* 0xff80000039097808 */ /* 0x000fe40000000000 */
[----:B-1----:R-:W-:Y:S01]  /*5000*/  FMNMX.FTZ R2, R6, R8, !PT ;  /* 0x0000000806027209 */ /* 0x002fe20007810000 */
[----:B------:R-:W-:Y:S01]  /*5010*/  FMUL.FTZ R5, R18, c[0x0][0x320] ;  /* 0x0000c80012057a20 */ /* 0x000fe20000410000 */
[----:B------:R-:W-:Y:S01]  /*5020*/  FMNMX.FTZ R3, R26, R3, !PT ;  /* 0x000000031a037209 */ /* 0x000fe20007810000 */
[----:B------:R-:W-:Y:S01]  /*5030*/  FMUL.FTZ R17, R22, c[0x0][0x320] ;  /* 0x0000c80016117a20 */ /* 0x000fe20000410000 */
[----:B------:R-:W-:Y:S01]  /*5040*/  FMNMX.FTZ R2, R7, R2, !PT ;  /* 0x0000000207027209 */ /* 0x000fe20007810000 */
[----:B------:R-:W-:Y:S01]  /*5050*/  FMUL.FTZ R23, R23, c[0x0][0x320] ;  /* 0x0000c80017177a20 */ /* 0x000fe20000410000 */
[----:B------:R-:W-:Y:S01]  /*5060*/  ISETP.GT.AND P5, PT, R0, 0x11, PT ;  /* 0x000000110000780c */ /* 0x000fe20003fa4270 */
[----:B------:R-:W-:Y:S01]  /*5070*/  MUFU.TANH R14, R28 ;  /* 0x0000001c000e7308 */ /* 0x000fe20000002400 */
[----:B------:R-:W-:Y:S01]  /*5080*/  FSEL R21, R45, -INF , P6 ;  /* 0xff8000002d157808 */ /* 0x000fe20003000000 */
[----:B-----5:R-:W-:Y:S01]  /*5090*/  LDSM.16.MT88.4 R56, [R92] ;  /* 0x000000005c38783b */ /* 0x020fe20000004200 */
[----:B------:R-:W-:-:S02]  /*50a0*/  FMNMX.FTZ R2, R9, R2, !PT ;  /* 0x0000000209027209 */ /* 0x000fc40007810000 */
[----:B------:R-:W-:Y:S02]  /*50b0*/  FMNMX.FTZ R3, R25, R3, !PT ;  /* 0x0000000319037209 */ /* 0x000fe40007810000 */
[----:B------:R-:W-:Y:S02]  /*50c0*/  ISETP.GT.AND P1, PT, R0, 0x18, PT ;  /* 0x000000180000780c */ /* 0x000fe40003f24270 */
[----:B------:R-:W-:Y:S02]  /*50d0*/  FSEL R20, R44, -INF , P5 ;  /* 0xff8000002c147808 */ /* 0x000fe40002800000 */
[----:B------:R-:W-:Y:S02]  /*50e0*/  FMNMX.FTZ R2, R21, R2, !PT ;  /* 0x0000000215027209 */ /* 0x000fe40007810000 */
[----:B------:R-:W-:Y:S01]  /*50f0*/  FMNMX.FTZ R3, R88, R3, !PT ;  /* 0x0000000358037209 */ /* 0x000fe20007810000 */
[----:B------:R-:W1:Y:S01]  /*5100*/  MUFU.TANH R4, R5 ;  /* 0x0000000500047308 */ /* 0x000e620000002400 */
[----:B------:R-:W-:-:S02]  /*5110*/  ISETP.GT.AND P0, PT, R0, 0x19, PT ;  /* 0x000000190000780c */ /* 0x000fc40003f04270 */
[----:B------:R-:W-:Y:S02]  /*5120*/  FSEL R22, R37, -INF , P1 ;  /* 0xff80000025167808 */ /* 0x000fe40000800000 */
[----:B------:R-:W-:Y:S01]  /*5130*/  FMNMX.FTZ R2, R20, R2, !PT ;  /* 0x0000000214027209 */ /* 0x000fe20007810000 */
[----:B------:R-:W-:Y:S01]  /*5140*/  LDSM.16.MT88.4 R36, [R170+0x800] ;  /* 0x00080000aa24783b */ /* 0x000fe20000004200 */
[----:B------:R-:W-:Y:S01]  /*5150*/  FMNMX.FTZ R3, R91, R3, !PT ;  /* 0x000000035b037209 */ /* 0x000fe20007810000 */
[----:B------:R-:W3:Y:S01]  /*5160*/  MUFU.TANH R18, R15 ;  /* 0x0000000f00127308 */ /* 0x000ee20000002400 */
[----:B------:R-:W-:Y:S02]  /*5170*/  ISETP.GT.AND P6, PT, R0, 0x20, PT ;  /* 0x000000200000780c */ /* 0x000fe40003fc4270 */
[----:B------:R-:W-:Y:S02]  /*5180*/  FSEL R48, R34, -INF , P0 ;  /* 0xff80000022307808 */ /* 0x000fe40000000000 */
[----:B------:R-:W-:Y:S01]  /*5190*/  FMNMX.FTZ R2, R22, R2, !PT ;  /* 0x0000000216027209 */ /* 0x000fe20007810000 */
[----:B------:R-:W-:Y:S01]  /*51a0*/  LDSM.16.MT88.4 R32, [R232+0x800] ;  /* 0x00080000e820783b */ /* 0x000fe20000004200 */
[----:B------:R-:W-:Y:S01]  /*51b0*/  FMNMX.FTZ R3, R90, R3, !PT ;  /* 0x000000035a037209 */ /* 0x000fe20007810000 */
[----:B------:R-:W5:Y:S01]  /*51c0*/  MUFU.TANH R5, R17 ;  /* 0x0000001100057308 */ /* 0x000f620000002400 */
[----:B------:R-:W-:-:S02]  /*51d0*/  ISETP.GT.AND P5, PT, R0, 0x21, PT ;  /* 0x000000210000780c */ /* 0x000fc40003fa4270 */
[----:B----4-:R-:W-:Y:S02]  /*51e0*/  FSEL R78, R27, -INF , P6 ;  /* 0xff8000001b4e7808 */ /* 0x010fe40003000000 */
[----:B------:R-:W-:Y:S02]  /*51f0*/  FMNMX.FTZ R2, R48, R2, !PT ;  /* 0x0000000230027209 */ /* 0x000fe40007810000 */
[----:B------:R-:W-:Y:S01]  /*5200*/  FMNMX.FTZ R3, R89, R3, !PT ;  /* 0x0000000359037209 */ /* 0x000fe20007810000 */
[----:B------:R-:W4:Y:S01]  /*5210*/  MUFU.TANH R15, R23 ;  /* 0x00000017000f7308 */ /* 0x000f220000002400 */
[----:B------:R-:W-:Y:S02]  /*5220*/  ISETP.GT.AND P1, PT, R0, 0x28, PT ;  /* 0x000000280000780c */ /* 0x000fe40003f24270 */
[----:B--2---:R-:W-:Y:S02]  /*5230*/  FSEL R77, R19, -INF , P5 ;  /* 0xff800000134d7808 */ /* 0x004fe40002800000 */
[----:B------:R-:W-:-:S02]  /*5240*/  FMNMX.FTZ R2, R78, R2, !PT ;  /* 0x000000024e027209 */ /* 0x000fc40007810000 */
[----:B------:R-:W-:Y:S02]  /*5250*/  FMNMX.FTZ R3, R104, R3, !PT ;  /* 0x0000000368037209 */ /* 0x000fe40007810000 */
[----:B------:R-:W-:Y:S02]  /*5260*/  ISETP.GT.AND P0, PT, R0, 0x29, PT ;  /* 0x000000290000780c */ /* 0x000fe40003f04270 */
[----:B-1----:R-:W-:Y:S02]  /*5270*/  FSEL R79, R4, -INF , P1 ;  /* 0xff800000044f7808 */ /* 0x002fe40000800000 */
[----:B------:R-:W-:Y:S02]  /*5280*/  FMNMX.FTZ R2, R77, R2, !PT ;  /* 0x000000024d027209 */ /* 0x000fe40007810000 */
[----:B------:R-:W-:Y:S01]  /*5290*/  FMNMX.FTZ R3, R95, R3, !PT ;  /* 0x000000035f037209 */ /* 0x000fe20007810000 */
[----:B------:R1:W2:Y:S01]  /*52a0*/  MUFU.TANH R4, R29 ;  /* 0x0000001d00047308 */ /* 0x0002a20000002400 */
[----:B------:R-:W-:-:S02]  /*52b0*/  ISETP.GT.AND P5, PT, R0, 0x30, PT ;  /* 0x000000300000780c */ /* 0x000fc40003fa4270 */
[----:B---3--:R-:W-:Y:S02]  /*52c0*/  FSEL R76, R18, -INF , P0 ;  /* 0xff800000124c7808 */ /* 0x008fe40000000000 */
[----:B------:R-:W-:Y:S02]  /*52d0*/  FMNMX.FTZ R2, R79, R2, !PT ;  /* 0x000000024f027209 */ /* 0x000fe40007810000 */
[----:B------:R-:W-:Y:S02]  /*52e0*/  FMNMX.FTZ R3, R94, R3, !PT ;  /* 0x000000035e037209 */ /* 0x000fe40007810000 */
[----:B------:R-:W-:Y:S02]  /*52f0*/  ISETP.GT.AND P0, PT, R0, 0x31, PT ;  /* 0x000000310000780c */ /* 0x000fe40003f04270 */
[----:B-----5:R-:W-:Y:S02]  /*5300*/  FSEL R185, R5, -INF , P5 ;  /* 0xff80000005b97808 */ /* 0x020fe40002800000 */
[----:B------:R-:W-:-:S02]  /*5310*/  FMNMX.FTZ R2, R76, R2, !PT ;  /* 0x000000024c027209 */ /* 0x000fc40007810000 */
[----:B------:R-:W-:Y:S01]  /*5320*/  FMNMX.FTZ R3, R93, R3, !PT ;  /* 0x000000035d037209 */ /* 0x000fe20007810000 */
[----:B-1----:R-:W-:Y:S01]  /*5330*/  LDSM.16.MT88.4 R28, [R171+0x800] ;  /* 0x00080000ab1c783b */ /* 0x002fe20000004200 */
[C---:B------:R-:W-:Y:S02]  /*5340*/  ISETP.GT.AND P1, PT, R0.reuse, 0x38, PT ;  /* 0x000000380000780c */ /* 0x040fe40003f24270 */
[----:B----4-:R-:W-:Y:S02]  /*5350*/  FSEL R184, R15, -INF , P0 ;  /* 0xff8000000fb87808 */ /* 0x010fe40000000000 */
[----:B------:R-:W-:Y:S01]  /*5360*/  FMNMX.FTZ R2, R185, R2, !PT ;  /* 0x00000002b9027209 */ /* 0x000fe20007810000 */
[----:B------:R-:W1:Y:S01]  /*5370*/  SHFL.BFLY PT, R5, R3, 0x2, 0x1f ;  /* 0x0c401f0003057f89 */ /* 0x000e6200000e0000 */
[----:B------:R-:W-:Y:S02]  /*5380*/  ISETP.GT.AND P0, PT, R0, 0x39, PT ;  /* 0x000000390000780c */ /* 0x000fe40003f04270 */
[----:B------:R-:W-:-:S02]  /*5390*/  FSEL R183, R14, -INF , P1 ;  /* 0xff8000000eb77808 */ /* 0x000fc40000800000 */
[----:B------:R-:W-:Y:S02]  /*53a0*/  FMNMX.FTZ R2, R184, R2, !PT ;  /* 0x00000002b8027209 */ /* 0x000fe40007810000 */
[----:B--2---:R-:W-:Y:S02]  /*53b0*/  FSEL R182, R4, -INF , P0 ;  /* 0xff80000004b67808 */ /* 0x004fe40000000000 */
        /* <DEDUP_REMOVED lines=11> */
[--C-:B------:R-:W-:Y:S01]  /*5470*/  FFMA.FTZ R3, R10, c[0x0][0x2d0], -R0.reuse ;  /* 0x0000b4000a037a23 */ /* 0x100fe20000010800 */
[----:B--2---:R-:W-:Y:S01]  /*5480*/  FMNMX.FTZ R100, R2, R4, !PT ;  /* 0x0000000402647209 */ /* 0x004fe20007810000 */
[----:B------:R-:W-:Y:S02]  /*5490*/  FFMA.FTZ R2, R11, c[0x0][0x2d0], -R0 ;  /* 0x0000b4000b027a23 */ /* 0x000fe40000010800 */
[----:B------:R1:W-:Y:S01]  /*54a0*/  MUFU.EX2 R74, R3 ;  /* 0x00000003004a7308 */ /* 0x0003e20000000800 */
[----:B------:R-:W-:-:S07]  /*54b0*/  FSETP.NEU.FTZ.AND P0, PT, R100, -INF , PT ;  /* 0xff8000006400780b */ /* 0x000fce0003f1d000 */
[----:B------:R2:W3:Y:S01]  /*54c0*/  MUFU.EX2 R71, R2 ;  /* 0x0000000200477308 */ /* 0x0004e20000000800 */
[----:B-1----:R-:W-:-:S07]  /*54d0*/  FFMA.FTZ R3, R12, c[0x0][0x2d0], -R0 ;  /* 0x0000b4000c037a23 */ /* 0x002fce0000010800 */
[----:B------:R1:W-:Y:S01]  /*54e0*/  MUFU.EX2 R72, R3 ;  /* 0x0000000300487308 */ /* 0x0003e20000000800 */
[----:B--2---:R-:W-:-:S05]  /*54f0*/  FMUL.FTZ R2, R100, c[0x0][0x2d0] ;  /* 0x0000b40064027a20 */ /* 0x004fca0000410000 */
[----:B------:R-:W-:Y:S01]  /*5500*/  FSEL R2, R2, RZ, P0 ;  /* 0x000000ff02027208 */ /* 0x000fe20000000000 */
[----:B-1----:R-:W-:Y:S02]  /*5510*/  FFMA.FTZ R3, R13, c[0x0][0x2d0], -R0 ;  /* 0x0000b4000d037a23 */ /* 0x002fe40000010800 */
[----:B------:R-:W1:Y:S02]  /*5520*/  LDSM.16.MT88.4 R12, [R170] ;  /* 0x00000000aa0c783b */ /* 0x000e640000004200 */
[----:B------:R2:W4:Y:S02]  /*5530*/  MUFU.EX2 R75, R3 ;  /* 0x00000003004b7308 */ /* 0x0005240000000800 */
[----:B--2---:R-:W-:-:S06]  /*5540*/  FFMA.FTZ R3, R6, c[0x0][0x2d0], -R2 ;  /* 0x0000b40006037a23 */ /* 0x004fcc0000010802 */
[----:B------:R2:W-:Y:S02]  /*5550*/  MUFU.EX2 R69, R3 ;  /* 0x0000000300457308 */ /* 0x0005e40000000800 */
[----:B--2---:R-:W-:-:S06]  /*5560*/  FFMA.FTZ R3, R8, c[0x0][0x2d0], -R2 ;  /* 0x0000b40008037a23 */ /* 0x004fcc0000010802 */
[----:B------:R2:W5:Y:S02]  /*5570*/  MUFU.EX2 R68, R3 ;  /* 0x0000000300447308 */ /* 0x0005640000000800 */
[--C-:B--2---:R-:W-:Y:S02]  /*5580*/  FFMA.FTZ R3, R7, c[0x0][0x2d0], -R2.reuse ;  /* 0x0000b40007037a23 */ /* 0x104fe40000010802 */
[----:B------:R-:W2:Y:S04]  /*5590*/  LDSM.16.MT88.4 R4, [R232] ;  /* 0x00000000e804783b */ /* 0x000ea80000004200 */
[----:B------:R1:W-:Y:S02]  /*55a0*/  MUFU.EX2 R70, R3 ;  /* 0x0000000300467308 */ /* 0x0003e40000000800 */
[----:B-1----:R-:W-:-:S06]  /*55b0*/  FFMA.FTZ R3, R9, c[0x0][0x2d0], -R2 ;  /* 0x0000b40009037a23 */ /* 0x002fcc0000010802 */
[----:B------:R1:W1:Y:S02]  /*55c0*/  MUFU.EX2 R73, R3 ;  /* 0x0000000300497308 */ /* 0x0002640000000800 */
[--C-:B-1----:R-:W-:Y:S02]  /*55d0*/  FFMA.FTZ R3, R16, c[0x0][0x2d0], -R0.reuse ;  /* 0x0000b40010037a23 */ /* 0x102fe40000010800 */
[----:B------:R-:W1:Y:S04]  /*55e0*/  LDSM.16.MT88.4 R16, [R171] ;  /* 0x00000000ab10783b */ /* 0x000e680000004200 */
[----:B------:R2:W-:Y:S02]  /*55f0*/  MUFU.EX2 R161, R3 ;  /* 0x0000000300a17308 */ /* 0x0005e40000000800 */
[----:B--2---:R-:W-:-:S06]  /*5600*/  FFMA.FTZ R3, R24, c[0x0][0x2d0], -R0 ;  /* 0x0000b40018037a23 */ /* 0x004fcc0000010800 */
[----:B------:R2:W1:Y:S02]  /*5610*/  MUFU.EX2 R174, R3 ;  /* 0x0000000300ae7308 */ /* 0x0004640000000800 */
[----:B--2---:R-:W-:-:S06]  /*5620*/  FFMA.FTZ R3, R26, c[0x0][0x2d0], -R0 ;  /* 0x0000b4001a037a23 */ /* 0x004fcc0000010800 */
[----:B------:R2:W-:Y:S02]  /*5630*/  MUFU.EX2 R180, R3 ;  /* 0x0000000300b47308 */ /* 0x0005e40000000800 */
[----:B--2---:R-:W-:-:S06]  /*5640*/  FFMA.FTZ R3, R25, c[0x0][0x2d0], -R0 ;  /* 0x0000b40019037a23 */ /* 0x004fcc0000010800 */
[----:B------:R2:W-:Y:S02]  /*5650*/  MUFU.EX2 R175, R3 ;  /* 0x0000000300af7308 */ /* 0x0005e40000000800 */
[----:B--2---:R-:W-:-:S06]  /*5660*/  FFMA.FTZ R3, R21, c[0x0][0x2d0], -R2 ;  /* 0x0000b40015037a23 */ /* 0x004fcc0000010802 */
[----:B------:R2:W-:Y:S02]  /*5670*/  MUFU.EX2 R139, R3 ;  /* 0x00000003008b7308 */ /* 0x0005e40000000800 */
[----:B--2---:R-:W-:-:S06]  /*5680*/  FFMA.FTZ R3, R20, c[0x0][0x2d0], -R2 ;  /* 0x0000b40014037a23 */ /* 0x004fcc0000010802 */
[----:B------:R2:W1:Y:S01]  /*5690*/  MUFU.EX2 R172, R3 ;  /* 0x0000000300ac7308 */ /* 0x0004620000000800 */
[----:B---3--:R-:W-:Y:S02]  /*56a0*/  F2FP.PACK_AB R8, R71, R74 ;  /* 0x0000004a4708723e */ /* 0x008fe400000000ff */
[----:B----4-:R-:W-:Y:S01]  /*56b0*/  F2FP.PACK_AB R10, R75, R72 ;  /* 0x000000484b0a723e */ /* 0x010fe200000000ff */
[----:B--2---:R-:W-:-:S04]  /*56c0*/  FFMA.FTZ R3, R22, c[0x0][0x2d0], -R2 ;  /* 0x0000b40016037a23 */ /* 0x004fc80000010802 */
[----:B------:R2:W-:Y:S01]  /*56d0*/  MUFU.EX2 R160, R3 ;  /* 0x0000000300a07308 */ /* 0x0005e20000000800 */
[----:B-----5:R-:W-:Y:S02]  /*56e0*/  F2FP.PACK_AB R9, R68, R69 ;  /* 0x000000454409723e */ /* 0x020fe400000000ff */
[----:B------:R-:W-:Y:S01]  /*56f0*/  F2FP.PACK_AB R11, R73, R70 ;  /* 0x00000046490b723e */ /* 0x000fe200000000ff */
[----:B--2---:R-:W-:Y:S02]  /*5700*/  FFMA.FTZ R3, R48, c[0x0][0x2d0], -R2 ;  /* 0x0000b40030037a23 */ /* 0x004fe40000010802 */
[----:B------:R-:W2:Y:S04]  /*5710*/  LDSM.16.MT88.4 R48, [R170+0x2000] ;  /* 0x00200000aa30783b */ /* 0x000ea80000004200 */
[C---:B------:R-:W-:Y:S01]  /*5720*/  HMMA.16816.F32 R52, R8.reuse, R12, RZ ;  /* 0x0000000c0834723c */ /* 0x040fe200000018ff */
[----:B------:R-:W3:Y:S07]  /*5730*/  MUFU.EX2 R186, R3 ;  /* 0x0000000300ba7308 */ /* 0x000eee0000000800 */
[C---:B------:R-:W-:Y:S08]  /*5740*/  HMMA.16816.F32 R44, R8.reuse, R14, RZ ;  /* 0x0000000e082c723c */ /* 0x040ff000000018ff */
[C---:B------:R-:W-:Y:S08]  /*5750*/  HMMA.16816.F32 R40, R8.reuse, R4, RZ ;  /* 0x000000040828723c */ /* 0x040ff000000018ff */
[C---:B------:R-:W-:Y:S08]  /*5760*/  HMMA.16816.F32 R24, R8.reuse, R6, RZ ;  /* 0x000000060818723c */ /* 0x040ff000000018ff */
[C---:B-1----:R-:W-:Y:S08]  /*5770*/  HMMA.16816.F32 R20, R8.reuse, R16, RZ ;  /* 0x000000100814723c */ /* 0x042ff000000018ff */
[----:B------:R-:W-:Y:S01]  /*5780*/  HMMA.16816.F32 R12, R8, R56, RZ ;  /* 0x00000038080c723c */ /* 0x000fe200000018ff */
[----:B------:R-:W-:-:S02]  /*5790*/  F2FP.PACK_AB R4, R174, R161 ;  /* 0x000000a1ae04723e */ /* 0x000fc400000000ff */
[----:B------:R-:W-:Y:S02]  /*57a0*/  F2FP.PACK_AB R5, R172, R139 ;  /* 0x0000008bac05723e */ /* 0x000fe400000000ff */
[----:B------:R-:W-:-:S03]  /*57b0*/  F2FP.PACK_AB R6, R175, R180 ;  /* 0x000000b4af06723e */ /* 0x000fc600000000ff */
[----:B------:R-:W-:Y:S01]  /*57c0*/  HMMA.16816.F32 R16, R8, R18, RZ ;  /* 0x000000120810723c */ /* 0x000fe200000018ff */
[----:B---3--:R-:W-:-:S07]  /*57d0*/  F2FP.PACK_AB R7, R186, R160 ;  /* 0x000000a0ba07723e */ /* 0x008fce00000000ff */
[C---:B------:R-:W-:Y:S01]  /*57e0*/  HMMA.16816.F32 R156, R4.reuse, R32, R40 ;  /* 0x00000020049c723c */ /* 0x040fe20000001828 */
[----:B------:R-:W-:Y:S07]  /*57f0*/  LDSM.16.MT88.4 R40, [R171+0x2000] ;  /* 0x00200000ab28783b */ /* 0x000fee0000004200 */
[C---:B------:R-:W-:Y:S08]  /*5800*/  HMMA.16816.F32 R120, R4.reuse, R34, R24 ;  /* 0x000000220478723c */ /* 0x040ff00000001818 */
[C---:B------:R-:W-:Y:S01]  /*5810*/  HMMA.16816.F32 R152, R4.reuse, R28, R20 ;  /* 0x0000001c0498723c */ /* 0x040fe20000001814 */
[----:B------:R-:W1:Y:S07]  /*5820*/  LDSM.16.MT88.4 R20, [R170+0x2800] ;  /* 0x00280000aa14783b */ /* 0x000e6e0000004200 */
[C---:B------:R-:W-:Y:S08]  /*5830*/  HMMA.16816.F32 R148, R4.reuse, R64, R12 ;  /* 0x000000400494723c */ /* 0x040ff0000000180c */
[C---:B------:R-:W-:Y:S01]  /*5840*/  HMMA.16816.F32 R176, R4.reuse, R36, R52 ;  /* 0x0000002404b0723c */ /* 0x040fe20000001834 */
[----:B------:R-:W-:Y:S07]  /*5850*/  LDSM.16.MT88.4 R52, [R171+0x2800] ;  /* 0x00280000ab34783b */ /* 0x000fee0000004200 */
[----:B------:R-:W-:Y:S01]  /*5860*/  HMMA.16816.F32 R112, R4, R38, R44 ;  /* 0x000000260470723c */ /* 0x000fe2000000182c */
[----:B------:R-:W3:Y:S04]  /*5870*/  LDSM.16.MT88.4 R36, [R232+0x2800] ;  /* 0x00280000e824783b */ /* 0x000ee80000004200 */
[----:B------:R-:W-:Y:S03]  /*5880*/  LDSM.16.MT88.4 R44, [R235+0x2800] ;  /* 0x00280000eb2c783b */ /* 0x000fe60000004200 */
[C---:B--2---:R-:W-:Y:S08]  /*5890*/  HMMA.16816.F32 R12, R8.reuse, R48, RZ ;  /* 0x00000030080c723c */ /* 0x044ff000000018ff */
[----:B------:R-:W-:Y:S01]  /*58a0*/  HMMA.16816.F32 R32, R8, R50, RZ ;  /* 0x000000320820723c */ /* 0x000fe200000018ff */
[----:B------:R-:W2:Y:S07]  /*58b0*/  LDSM.16.MT88.4 R48, [R235+0x2000] ;  /* 0x00200000eb30783b */ /* 0x000eae0000004200 */
[----:B------:R-:W-:Y:S08]  /*58c0*/  HMMA.16816.F32 R128, R4, R30, R16 ;  /* 0x0000001e0480723c */ /* 0x000ff00000001810 */
[C---:B------:R-:W-:Y:S01]  /*58d0*/  HMMA.16816.F32 R16, R8.reuse, R58, RZ ;  /* 0x0000003a0810723c */ /* 0x040fe200000018ff */
[----:B------:R-:W4:Y:S07]  /*58e0*/  LDSM.16.MT88.4 R56, [R170+0x4000] ;  /* 0x00400000aa38783b */ /* 0x000f2e0000004200 */
[C---:B------:R-:W-:Y:S08]  /*58f0*/  HMMA.16816.F32 R28, R8.reuse, R60, RZ ;  /* 0x0000003c081c723c */ /* 0x040ff000000018ff */
[----:B------:R-:W-:Y:S08]  /*5900*/  HMMA.16816.F32 R24, R8, R62, RZ ;  /* 0x0000003e0818723c */ /* 0x000ff000000018ff */
[C---:B------:R-:W-:Y:S08]  /*5910*/  HMMA.16816.F32 R60, R4.reuse, R66, R16 ;  /* 0x00000042043c723c */ /* 0x040ff00000001810 */
[C---:B-1----:R-:W-:Y:S08]  /*5920*/  HMMA.16816.F32 R144, R4.reuse, R20, R12 ;  /* 0x000000140490723c */ /* 0x042ff0000000180c */
[C---:B------:R-:W-:Y:S01]  /*5930*/  HMMA.16816.F32 R64, R4.reuse, R22, R32 ;  /* 0x000000160440723c */ /* 0x040fe20000001820 */
[----:B------:R-:W1:Y:S07]  /*5940*/  LDSM.16.MT88.4 R32, [R170+0x4800] ;  /* 0x00480000aa20783b */ /* 0x000e6e0000004200 */
[C---:B---3--:R-:W-:Y:S08]  /*5950*/  HMMA.16816.F32 R140, R4.reuse, R36, R28 ;  /* 0x00000024048c723c */ /* 0x048ff0000000181c */
[----:B------:R-:W-:Y:S01]  /*5960*/  HMMA.16816.F32 R124, R4, R38, R24 ;  /* 0x00000026047c723c */ /* 0x000fe20000001818 */
[----:B------:R-:W3:Y:S07]  /*5970*/  LDSM.16.MT88.4 R36, [R232+0x4000] ;  /* 0x00400000e824783b */ /* 0x000eee0000004200 */
[C---:B--2---:R-:W-:Y:S08]  /*5980*/  HMMA.16816.F32 R20, R8.reuse, R50, RZ ;  /* 0x000000320814723c */ /* 0x044ff000000018ff */
[C---:B------:R-:W-:Y:S08]  /*5990*/  HMMA.16816.F32 R12, R8.reuse, R40, RZ ;  /* 0x00000028080c723c */ /* 0x040ff000000018ff */
[C---:B----4-:R-:W-:Y:S08]  /*59a0*/  HMMA.16816.F32 R16, R8.reuse, R56, RZ ;  /* 0x000000380810723c */ /* 0x050ff000000018ff */
[----:B------:R-:W-:Y:S08]  /*59b0*/  HMMA.16816.F32 R24, R8, R48, RZ ;  /* 0x000000300818723c */ /* 0x000ff000000018ff */
[C---:B------:R-:W-:Y:S01]  /*59c0*/  HMMA.16816.F32 R96, R4.reuse, R46, R20 ;  /* 0x0000002e0460723c */ /* 0x040fe20000001814 */
[----:B------:R-:W2:Y:S07]  /*59d0*/  LDSM.16.MT88.4 R20, [R232+0x4800] ;  /* 0x00480000e814783b */ /* 0x000eae0000004200 */
[----:B------:R-:W-:Y:S08]  /*59e0*/  HMMA.16816.F32 R132, R4, R52, R12 ;  /* 0x000000340484723c */ /* 0x000ff0000000180c */
[C---:B------:R-:W-:Y:S08]  /*59f0*/  HMMA.16816.F32 R12, R8.reuse, R58, RZ ;  /* 0x0000003a080c723c */ /* 0x040ff000000018ff */
[----:B------:R-:W-:Y:S08]  /*5a00*/  HMMA.16816.F32 R28, R8, R42, RZ ;  /* 0x0000002a081c723c */ /* 0x000ff000000018ff */
[C---:B-1----:R-:W-:Y:S08]  /*5a10*/  HMMA.16816.F32 R84, R4.reuse, R32, R16 ;  /* 0x000000200454723c */ /* 0x042ff00000001810 */
[----:B------:R-:W-:Y:S01]  /*5a20*/  HMMA.16816.F32 R108, R4, R44, R24 ;  /* 0x0000002c046c723c */ /* 0x000fe20000001818 */
[----:B------:R-:W1:Y:S07]  /*5a30*/  LDSM.16.MT88.4 R24, [R171+0x4000] ;  /* 0x00400000ab18783b */ /* 0x000e6e0000004200 */
[----:B---3--:R-:W-:Y:S08]  /*5a40*/  HMMA.16816.F32 R16, R8, R36, RZ ;  /* 0x000000240810723c */ /* 0x008ff000000018ff */
[----:B------:R-:W-:Y:S08]  /*5a50*/  HMMA.16816.F32 R80, R4, R34, R12 ;  /* 0x000000220450723c */ /* 0x000ff0000000180c */
[----:B------:R-:W-:Y:S08]  /*5a60*/  HMMA.16816.F32 R12, R8, R38, RZ ;  /* 0x00000026080c723c */ /* 0x000ff000000018ff */
[C---:B------:R-:W-:Y:S08]  /*5a70*/  HMMA.16816.F32 R116, R4.reuse, R54, R28 ;  /* 0x000000360474723c */ /* 0x040ff0000000181c */
[C---:B--2---:R-:W-:Y:S01]  /*5a80*/  HMMA.16816.F32 R52, R4.reuse, R20, R16 ;  /* 0x000000140434723c */ /* 0x044fe20000001810 */
[----:B------:R-:W2:Y:S07]  /*5a90*/  LDSM.16.MT88.4 R16, [R171+0x4800] ;  /* 0x00480000ab10783b */ /* 0x000eae0000004200 */
[----:B------:R-:W-:Y:S08]  /*5aa0*/  HMMA.16816.F32 R48, R4, R22, R12 ;  /* 0x000000160430723c */ /* 0x000ff0000000180c */
[----:B-1----:R-:W-:Y:S11]  /*5ab0*/  HMMA.16816.F32 R12, R8, R24, RZ ;  /* 0x00000018080c723c */ /* 0x002ff600000018ff */
[----:B------:R-:W-:Y:S11]  /*5ac0*/  @!UPT UIADD3 URZ, URZ, URZ, URZ ;  /* 0x0000003f3f3ff290 */ /* 0x000ff6000fffe03f */
[----:B------:R-:W-:Y:S02]  /*5ad0*/  @!UPT UIADD3 URZ, URZ, URZ, URZ ;  /* 0x0000003f3f3ff290 */ /* 0x000fe4000fffe03f */
[----:B--2---:R-:W-:Y:S08]  /*5ae0*/  HMMA.16816.F32 R44, R4, R16, R12 ;  /* 0x00000010042c723c */ /* 0x004ff0000000180c */
[----:B------:R-:W-:Y:S11]  /*5af0*/  HMMA.16816.F32 R12, R8, R26, RZ ;  /* 0x0000001a080c723c */ /* 0x000ff600000018ff */
[----:B------:R-:W-:Y:S11]  /*5b00*/  @!UPT UIADD3 URZ, URZ, URZ, URZ ;  /* 0x0000003f3f3ff290 */ /* 0x000ff6000fffe03f */
[----:B------:R-:W-:Y:S02]  /*5b10*/  @!UPT UIADD3 URZ, URZ, URZ, URZ ;  /* 0x0000003f3f3ff290 */ /* 0x000fe4000fffe03f */
[----:B------:R-:W-:Y:S01]  /*5b20*/  HMMA.16816.F32 R36, R4, R18, R12 ;  /* 0x000000120424723c */ /* 0x000fe2000000180c */
[----:B------:R-:W1:Y:S01]  /*5b30*/  LDSM.16.MT88.4 R12, [R92+0x4000] ;  /* 0x004000005c0c783b */ /* 0x000e620000004200 */
[----:B------:R-:W-:-:S06]  /*5b40*/  FFMA.FTZ R3, R88, c[0x0][0x2d0], -R0 ;  /* 0x0000b40058037a23 */ /* 0x000fcc0000010800 */
[C---:B-1----:R-:W-:Y:S08]  /*5b50*/  HMMA.16816.F32 R16, R8.reuse, R12, RZ ;  /* 0x0000000c0810723c */ /* 0x042ff000000018ff */
[----:B------:R-:W-:Y:S01]  /*5b60*/  HMMA.16816.F32 R8, R8, R14, RZ ;  /* 0x0000000e0808723c */ /* 0x000fe200000018ff */
[----:B------:R-:W1:Y:S01]  /*5b70*/  LDSM.16.MT88.4 R12, [R235+0x4800] ;  /* 0x00480000eb0c783b */ /* 0x000e620000004200 */
[----:B------:R2:W-:Y:S02]  /*5b80*/  MUFU.EX2 R92, R3 ;  /* 0x00000003005c7308 */ /* 0x0005e40000000800 */
[----:B--2---:R-:W-:-:S06]  /*5b90*/  FFMA.FTZ R3, R91, c[0x0][0x2d0], -R0 ;  /* 0x0000b4005b037a23 */ /* 0x004fcc0000010800 */
[----:B------:R2:W-:Y:S02]  /*5ba0*/  MUFU.EX2 R136, R3 ;  /* 0x0000000300887308 */ /* 0x0005e40000000800 */
[----:B--2---:R-:W-:-:S06]  /*5bb0*/  FFMA.FTZ R3, R90, c[0x0][0x2d0], -R0 ;  /* 0x0000b4005a037a23 */ /* 0x004fcc0000010800 */
[----:B------:R2:W-:Y:S06]  /*5bc0*/  MUFU.EX2 R137, R3 ;  /* 0x0000000300897308 */ /* 0x0005ec0000000800 */
[----:B-1----:R-:W-:Y:S01]  /*5bd0*/  HMMA.16816.F32 R20, R4, R14, R8 ;  /* 0x0000000e0414723c */ /* 0x002fe20000001808 */
[----:B------:R-:W1:Y:S01]  /*5be0*/  LDSM.16.MT88.4 R8, [R170+0x1000] ;  /* 0x00100000aa08783b */ /* 0x000e620000004200 */
[----:B--2---:R-:W-:-:S04]  /*5bf0*/  FFMA.FTZ R3, R89, c[0x0][0x2d0], -R0 ;  /* 0x0000b40059037a23 */ /* 0x004fc80000010800 */
[----:B------:R2:W3:Y:S02]  /*5c00*/  MUFU.EX2 R138, R3 ;  /* 0x00000003008a7308 */ /* 0x0004e40000000800 */
[----:B------:R-:W-:Y:S01]  /*5c10*/  HMMA.16816.F32 R24, R4, R12, R16 ;  /* 0x0000000c0418723c */ /* 0x000fe20000001810 */
[----:B--2---:R-:W-:-:S05]  /*5c20*/  FFMA.FTZ R3, R78, c[0x0][0x2d0], -R2 ;  /* 0x0000b4004e037a23 */ /* 0x004fca0000010802 */
[----:B------:R2:W-:Y:S02]  /*5c30*/  MUFU.EX2 R19, R3 ;  /* 0x0000000300137308 */ /* 0x0005e40000000800 */
[----:B--2---:R-:W-:-:S06]  /*5c40*/  FFMA.FTZ R3, R77, c[0x0][0x2d0], -R2 ;  /* 0x0000b4004d037a23 */ /* 0x004fcc0000010802 */
[----:B------:R2:W4:Y:S02]  /*5c50*/  MUFU.EX2 R18, R3 ;  /* 0x0000000300127308 */ /* 0x0005240000000800 */
[----:B--2---:R-:W-:-:S06]  /*5c60*/  FFMA.FTZ R3, R79, c[0x0][0x2d0], -R2 ;  /* 0x0000b4004f037a23 */ /* 0x004fcc0000010802 */
[----:B------:R2:W-:Y:S01]  /*5c70*/  MUFU.EX2 R102, R3 ;  /* 0x0000000300667308 */ /* 0x0005e20000000800 */
[----:B------:R-:W-:Y:S02]  /*5c80*/  FADD.FTZ R4, R74, R71 ;  /* 0x000000474a047221 */ /* 0x000fe40000010000 */
[----:B--2---:R-:W-:-:S05]  /*5c90*/  FFMA.FTZ R3, R76, c[0x0][0x2d0], -R2 ;  /* 0x0000b4004c037a23 */ /* 0x004fca0000010802 */
[----:B------:R2:W5:Y:S01]  /*5ca0*/  MUFU.EX2 R103, R3 ;  /* 0x0000000300677308 */ /* 0x0005620000000800 */
[----:B------:R-:W-:Y:S02]  /*5cb0*/  FADD.FTZ R5, R69, R68 ;  /* 0x0000004445057221 */ /* 0x000fe40000010000 */
[----:B------:R-:W-:Y:S01]  /*5cc0*/  FADD.FTZ R4, R72, R4 ;  /* 0x0000000448047221 */ /* 0x000fe20000010000 */
[----:B---3--:R-:W-:-:S03]  /*5cd0*/  F2FP.PACK_AB R6, R138, R137 ;  /* 0x000000898a06723e */ /* 0x008fc600000000ff */
[----:B------:R-:W-:Y:S01]  /*5ce0*/  FADD.FTZ R12, R75, R4 ;  /* 0x000000044b0c7221 */ /* 0x000fe20000010000 */
[----:B------:R-:W-:Y:S01]  /*5cf0*/  F2FP.PACK_AB R4, R136, R92 ;  /* 0x0000005c8804723e */ /* 0x000fe200000000ff */
[----:B------:R-:W-:Y:S02]  /*5d00*/  FFMA.FTZ R15, R104, c[0x0][0x2d0], -R0 ;  /* 0x0000b400680f7a23 */ /* 0x000fe40000010800 */
[----:B--2---:R-:W-:Y:S01]  /*5d10*/  FADD.FTZ R3, R70, R5 ;  /* 0x0000000546037221 */ /* 0x004fe20000010000 */
[----:B----4-:R-:W-:Y:S02]  /*5d20*/  F2FP.PACK_AB R5, R18, R19 ;  /* 0x000000131205723e */ /* 0x010fe400000000ff */
        /* <DEDUP_REMOVED lines=15> */
[----:B------:R-:W1:Y:S01]  /*5e20*/  LDSM.16.MT88.4 R8, [R232+0x3000] ;  /* 0x00300000e808783b */ /* 0x000e620000004200 */
[----:B------:R-:W-:-:S06]  /*5e30*/  FADD.FTZ R16, R73, R3 ;  /* 0x0000000349107221 */ /* 0x000fcc0000010000 */
[C---:B-1----:R-:W-:Y:S08]  /*5e40*/  HMMA.16816.F32 R68, R4.reuse, R8, R140 ;  /* 0x000000080444723c */ /* 0x042ff0000000188c */
[----:B------:R-:W-:Y:S01]  /*5e50*/  HMMA.16816.F32 R72, R4, R10, R124 ;  /* 0x0000000a0448723c */ /* 0x000fe2000000187c */
[----:B------:R-:W1:Y:S01]  /*5e60*/  LDSM.16.MT88.4 R8, [R171+0x3000] ;  /* 0x00300000ab08783b */ /* 0x000e620000004200 */
[----:B------:R-:W-:-:S02]  /*5e70*/  FFMA.FTZ R14, R95, c[0x0][0x2d0], -R0 ;  /* 0x0000b4005f0e7a23 */ /* 0x000fc40000010800 */
[--C-:B------:R-:W-:Y:S01]  /*5e80*/  FFMA.FTZ R13, R94, c[0x0][0x2d0], -R0.reuse ;  /* 0x0000b4005e0d7a23 */ /* 0x100fe20000010800 */
[----:B------:R-:W-:Y:S03]  /*5e90*/  LDSM.16.MT88.4 R124, [R171+0x1800] ;  /* 0x00180000ab7c783b */ /* 0x000fe60000004200 */
[C---:B-1----:R-:W-:Y:S08]  /*5ea0*/  HMMA.16816.F32 R176, R4.reuse, R8, R132 ;  /* 0x0000000804b0723c */ /* 0x042ff00000001884 */
[----:B------:R-:W-:Y:S01]  /*5eb0*/  HMMA.16816.F32 R152, R4, R10, R116 ;  /* 0x0000000a0498723c */ /* 0x000fe20000001874 */
[----:B------:R-:W1:Y:S01]  /*5ec0*/  LDSM.16.MT88.4 R8, [R235+0x3000] ;  /* 0x00300000eb08783b */ /* 0x000e620000004200 */
[----:B------:R-:W-:Y:S01]  /*5ed0*/  FFMA.FTZ R0, R93, c[0x0][0x2d0], -R0 ;  /* 0x0000b4005d007a23 */ /* 0x000fe20000010800 */
[----:B------:R-:W-:Y:S02]  /*5ee0*/  MUFU.EX2 R15, R15 ;  /* 0x0000000f000f7308 */ /* 0x000fe40000000800 */
[----:B------:R-:W-:Y:S01]  /*5ef0*/  LDSM.16.MT88.4 R132, [R235+0x1800] ;  /* 0x00180000eb84783b */ /* 0x000fe20000004200 */
[----:B------:R-:W-:-:S03]  /*5f00*/  FADD.FTZ R3, R161, R12 ;  /* 0x0000000ca1037221 */ /* 0x000fc60000010000 */
[----:B------:R-:W-:Y:S01]  /*5f10*/  LDSM.16.MT88.4 R116, [R232+0x1800] ;  /* 0x00180000e874783b */ /* 0x000fe20000004200 */
[C---:B-1----:R-:W-:Y:S08]  /*5f20*/  HMMA.16816.F32 R88, R4.reuse, R8, R108 ;  /* 0x000000080458723c */ /* 0x042ff0000000186c */
[C---:B------:R-:W-:Y:S01]  /*5f30*/  HMMA.16816.F32 R76, R4.reuse, R10, R96 ;  /* 0x0000000a044c723c */ /* 0x040fe20000001860 */
[----:B------:R-:W1:Y:S01]  /*5f40*/  LDSM.16.MT88.4 R8, [R170+0x5000] ;  /* 0x00500000aa08783b */ /* 0x000e620000004200 */
[----:B------:R2:W-:Y:S08]  /*5f50*/  MUFU.EX2 R17, R0 ;  /* 0x0000000000117308 */ /* 0x0005f00000000800 */
[----:B------:R-:W3:Y:S01]  /*5f60*/  MUFU.EX2 R14, R14 ;  /* 0x0000000e000e7308 */ /* 0x000ee20000000800 */
[----:B------:R-:W-:Y:S01]  /*5f70*/  LDSM.16.MT88.4 R108, [R170+0x1800] ;  /* 0x00180000aa6c783b */ /* 0x000fe20000004200 */
[C---:B-1----:R-:W-:Y:S08]  /*5f80*/  HMMA.16816.F32 R84, R4.reuse, R8, R84 ;  /* 0x000000080454723c */ /* 0x042ff00000001854 */
[C---:B------:R-:W-:Y:S01]  /*5f90*/  HMMA.16816.F32 R80, R4.reuse, R10, R80 ;  /* 0x0000000a0450723c */ /* 0x040fe20000001850 */
[----:B------:R-:W1:Y:S07]  /*5fa0*/  LDSM.16.MT88.4 R8, [R232+0x5000] ;  /* 0x00500000e808783b */ /* 0x000e6e0000004200 */
[C---:B-1----:R-:W-:Y:S08]  /*5fb0*/  HMMA.16816.F32 R156, R4.reuse, R8, R52 ;  /* 0x00000008049c723c */ /* 0x042ff00000001834 */
[C---:B------:R-:W-:Y:S01]  /*5fc0*/  HMMA.16816.F32 R148, R4.reuse, R10, R48 ;  /* 0x0000000a0494723c */ /* 0x040fe20000001830 */
[----:B------:R-:W1:Y:S01]  /*5fd0*/  LDSM.16.MT88.4 R8, [R171+0x5000] ;  /* 0x00500000ab08783b */ /* 0x000e620000004200 */
[----:B--2---:R-:W-:Y:S01]  /*5fe0*/  FFMA.FTZ R0, R185, c[0x0][0x2d0], -R2 ;  /* 0x0000b400b9007a23 */ /* 0x004fe20000010802 */
[----:B------:R-:W2:Y:S01]  /*5ff0*/  MUFU.EX2 R13, R13 ;  /* 0x0000000d000d7308 */ /* 0x000ea20000000800 */
[----:B---3--:R-:W-:Y:S01]  /*6000*/  F2FP.PACK_AB R96, R14, R15 ;  /* 0x0000000f0e60723e */ /* 0x008fe200000000ff */
[----:B------:R-:W-:Y:S03]  /*6010*/  LDSM.16.MT88.4 R48, [R232+0x3800] ;  /* 0x00380000e830783b */ /* 0x000fe60000004200 */
[C---:B-1----:R-:W-:Y:S08]  /*6020*/  HMMA.16816.F32 R144, R4.reuse, R8, R44 ;  /* 0x000000080490723c */ /* 0x042ff0000000182c */
[----:B------:R-:W-:Y:S01]  /*6030*/  HMMA.16816.F32 R140, R4, R10, R36 ;  /* 0x0000000a048c723c */ /* 0x000fe20000001824 */
[----:B------:R-:W1:Y:S01]  /*6040*/  LDSM.16.MT88.4 R8, [R235+0x5000] ;  /* 0x00500000eb08783b */ /* 0x000e620000004200 */
[----:B--2---:R-:W-:-:S06]  /*6050*/  F2FP.PACK_AB R98, R17, R13 ;  /* 0x0000000d1162723e */ /* 0x004fcc00000000ff */
        /* <DEDUP_REMOVED lines=9> */
[----:B------:R-:W-:Y:S01]  /*60f0*/  FADD.FTZ R3, R174, R3 ;  /* 0x00000003ae037221 */ /* 0x000fe20000010000 */
[----:B-1----:R-:W-:Y:S01]  /*6100*/  LDSM.16.MT88.4 R4, [R235+0x5800] ;  /* 0x00580000eb04783b */ /* 0x002fe20000004200 */
[----:B--2---:R-:W-:-:S02]  /*6110*/  F2FP.PACK_AB R97, R11, R10 ;  /* 0x0000000a0b61723e */ /* 0x004fc400000000ff */
[----:B---3--:R-:W-:-:S07]  /*6120*/  F2FP.PACK_AB R99, R9, R8 ;  /* 0x000000080963723e */ /* 0x008fce00000000ff */
[C---:B------:R-:W-:Y:S08]  /*6130*/  HMMA.16816.F32 R120, R96.reuse, R124, R120 ;  /* 0x0000007c6078723c */ /* 0x040ff00000001878 */
[C---:B------:R-:W-:Y:S01]  /*6140*/  HMMA.16816.F32 R124, R96.reuse, R126, R40 ;  /* 0x0000007e607c723c */ /* 0x040fe20000001828 */
[----:B------:R-:W1:Y:S07]  /*6150*/  LDSM.16.MT88.4 R40, [R170+0x3800] ;  /* 0x00380000aa28783b */ /* 0x000e6e0000004200 */
[C---:B------:R-:W-:Y:S08]  /*6160*/  HMMA.16816.F32 R44, R96.reuse, R48, R68 ;  /* 0x00000030602c723c */ /* 0x040ff00000001844 */
[C---:B------:R-:W-:Y:S01]  /*6170*/  HMMA.16816.F32 R48, R96.reuse, R50, R72 ;  /* 0x000000326030723c */ /* 0x040fe20000001848 */
[----:B------:R-:W2:Y:S07]  /*6180*/  LDSM.16.MT88.4 R72, [R170+0x5800] ;  /* 0x00580000aa48783b */ /* 0x000eae0000004200 */
[C---:B-1----:R-:W-:Y:S08]  /*6190*/  HMMA.16816.F32 R36, R96.reuse, R40, R60 ;  /* 0x000000286024723c */ /* 0x042ff0000000183c */
[----:B------:R-:W-:Y:S01]  /*61a0*/  HMMA.16816.F32 R40, R96, R42, R64 ;  /* 0x0000002a6028723c */ /* 0x000fe20000001840 */
[----:B------:R-:W1:Y:S01]  /*61b0*/  LDSM.16.MT88.4 R64, [R235+0x3800] ;  /* 0x00380000eb40783b */ /* 0x000e620000004200 */
[----:B------:R-:W-:-:S06]  /*61c0*/  FADD.FTZ R0, R139, R16 ;  /* 0x000000108b007221 */ /* 0x000fcc0000010000 */
[----:B------:R-:W-:Y:S01]  /*61d0*/  HMMA.16816.F32 R128, R96, R132, R128 ;  /* 0x000000846080723c */ /* 0x000fe20000001880 */
[----:B------:R-:W-:-:S07]  /*61e0*/  FADD.FTZ R2, R172, R0 ;  /* 0x00000000ac027221 */ /* 0x000fce0000010000 */
[----:B--2---:R-:W-:Y:S01]  /*61f0*/  HMMA.16816.F32 R68, R96, R72, R84 ;  /* 0x000000486044723c */ /* 0x004fe20000001854 */
[----:B------:R-:W-:-:S07]  /*6200*/  FADD.FTZ R0, R180, R3 ;  /* 0x00000003b4007221 */ /* 0x000fce0000010000 */
[C---:B------:R-:W-:Y:S01]  /*6210*/  HMMA.16816.F32 R132, R96.reuse, R134, R56 ;  /* 0x000000866084723c */ /* 0x040fe20000001838 */
[----:B------:R-:W2:Y:S07]  /*6220*/  LDSM.16.MT88.4 R56, [R171+0x3800] ;  /* 0x00380000ab38783b */ /* 0x000eae0000004200 */
[C---:B------:R-:W-:Y:S01]  /*6230*/  HMMA.16816.F32 R72, R96.reuse, R74, R80 ;  /* 0x0000004a6048723c */ /* 0x040fe20000001850 */
[----:B------:R-:W3:Y:S07]  /*6240*/  LDSM.16.MT88.4 R80, [R232+0x5800] ;  /* 0x00580000e850783b */ /* 0x000eee0000004200 */
[----:B-1----:R-:W-:Y:S01]  /*6250*/  HMMA.16816.F32 R60, R96, R64, R88 ;  /* 0x00000040603c723c */ /* 0x002fe20000001858 */
[----:B------:R-:W1:Y:S01]  /*6260*/  LDSM.16.MT88.4 R88, [R171+0x5800] ;  /* 0x00580000ab58783b */ /* 0x000e620000004200 */
[----:B------:R-:W-:-:S02]  /*6270*/  FADD.FTZ R3, R160, R2 ;  /* 0x00000002a0037221 */ /* 0x000fc40000010000 */
[----:B------:R-:W-:Y:S02]  /*6280*/  FADD.FTZ R2, R175, R0 ;  /* 0x00000000af027221 */ /* 0x000fe40000010000 */
[----:B------:R-:W-:Y:S02]  /*6290*/  FADD.FTZ R0, R186, R3 ;  /* 0x00000003ba007221 */ /* 0x000fe40000010000 */
[----:B------:R-:W-:Y:S02]  /*62a0*/  FADD.FTZ R2, R92, R2 ;  /* 0x000000025c027221 */ /* 0x000fe40000010000 */
[----:B------:R-:W-:Y:S02]  /*62b0*/  FADD.FTZ R0, R19, R0 ;  /* 0x0000000013007221 */ /* 0x000fe40000010000 */
[----:B------:R-:W-:Y:S02]  /*62c0*/  FADD.FTZ R2, R136, R2 ;  /* 0x0000000288027221 */ /* 0x000fe40000010000 */
[----:B------:R-:W-:-:S02]  /*62d0*/  FADD.FTZ R0, R18, R0 ;  /* 0x0000000012007221 */ /* 0x000fc40000010000 */
        /* <DEDUP_REMOVED lines=18> */
[C---:B--2---:R-:W-:Y:S08]  /*6400*/  HMMA.16816.F32 R52, R96.reuse, R56, R176 ;  /* 0x000000386034723c */ /* 0x044ff000000018b0 */
[C---:B---3--:R-:W-:Y:S08]  /*6410*/  HMMA.16816.F32 R76, R96.reuse, R80, R156 ;  /* 0x00000050604c723c */ /* 0x048ff0000000189c */
[C---:B-1----:R-:W-:Y:S08]  /*6420*/  HMMA.16816.F32 R84, R96.reuse, R88, R144 ;  /* 0x000000586054723c */ /* 0x042ff00000001890 */
        /* <DEDUP_REMOVED lines=25> */
[----:B------:R-:W-:Y:S01]  /*65c0*/  SHF.L.U64.HI R15, R202, 0x1, R189 ;  /* 0x00000001ca0f7819 */ /* 0x000fe200000102bd */
[----:B------:R-:W-:Y:S01]  /*65d0*/  IMAD.SHL.U32 R17, R201, 0x2, RZ ;  /* 0x00000002c9117824 */ /* 0x000fe200078e00ff */
[----:B------:R-:W-:Y:S01]  /*65e0*/  SHF.R.S32.HI R189, RZ, 0x1f, R193 ;  /* 0x0000001fffbd7819 */ /* 0x000fe200000114c1 */
        /* <DEDUP_REMOVED lines=18> */
.L_x_2784:
        /* <DEDUP_REMOVED lines=21> */
.L_x_2785:
        /* <DEDUP_REMOVED lines=21> */
.L_x_2683:
[----:B------:R-:W-:Y:S05]  /*69b0*/  BSYNC B0 ;  /* 0x0000000000007941 */ /* 0x000fea0003800000 */
.L_x_2682:
[----:B-1----:R-:W-:Y:S01]  /*69c0*/  @P4 IMAD.HI.U32 R2, R229, c[0x0][0x2c8], RZ ;  /* 0x0000b200e5024a27 */ /* 0x002fe200078e00ff */
[----:B------:R-:W-:Y:S01]  /*69d0*/  IADD3 R172, R188, -0x2, RZ ;  /* 0xfffffffebcac7810 */ /* 0x000fe20007ffe0ff */
[----:B------:R-:W0:Y:S02]  /*69e0*/  LDGDEPBAR ;  /* 0x00000000000079af */ /* 0x000e240000000000 */
[----:B------:R-:W-:Y:S01]  /*69f0*/  IMAD.MOV.U32 R0, RZ, RZ, R229 ;  /* 0x000000ffff007224 */ /* 0x000fe200078e00e5 */
[----:B------:R-:W-:Y:S01]  /*6a00*/  @P4 SHF.R.U32.HI R0, RZ, c[0x0][0x2cc], R2 ;  /* 0x0000b300ff004a19 */ /* 0x000fe20000011602 */
[----:B------:R-:W-:-:S02]  /*6a10*/  IMAD.MOV.U32 R161, RZ, RZ, 0x1 ;  /* 0x00000001ffa17424 */ /* 0x000fc400078e00ff */
[----:B------:R-:W-:Y:S01]  /*6a20*/  IMAD.MOV.U32 R199, RZ, RZ, RZ ;  /* 0x000000ffffc77224 */ /* 0x000fe200078e00ff */
[----:B------:R-:W-:-:S04]  /*6a30*/  IADD3 R0, R0, R221, -R222 ;  /* 0x000000dd00007210 */ /* 0x000fc80007ffe8de */
        /* <DEDUP_REMOVED lines=10> */
.L_x_2695:
        /* <DEDUP_REMOVED lines=27> */
[C---:B------:R-:W-:Y:S01]  /*6c90*/  IMAD.WIDE.U32 R2, R181.reuse, c[0x0][0x208], RZ ;  /* 0x00008200b5027a25 */ /* 0x040fe200078e00ff */
        /* <DEDUP_REMOVED lines=15> */
.L_x_2786:
[----:B------:R-:W-:-:S05]  /*6d90*/  BRA.DIV ~URZ, `(.L_x_2690) ;  /* 0x0000c6727f007947 */ /* 0x000fca000b800000 */
[----:B------:R-:W5:Y:S01]  /*6da0*/  SHFL.IDX PT, R2, R14, RZ, 0x181f ;  /* 0x00181fff0e027589 */ /* 0x000f6200000e0000 */
[----:B------:R-:W-:Y:S01]  /*6db0*/  ISETP.GE.AND P5, PT, R193, c[0x0][0x1d4], PT ;  /* 0x00007500c1007a0c */ /* 0x000fe20003fa6270 */
[----:B------:R-:W-:Y:S01]  /*6dc0*/  IMAD R4, R199, 0x6000, R223 ;  /* 0x00006000c7047824 */ /* 0x000fe200078e02df */
[----:B------:R-:W-:Y:S04]  /*6dd0*/  ISETP.GE.AND P1, PT, R201, c[0x0][0x1d4], PT ;  /* 0x00007500c9007a0c */ /* 0x000fe80003f26270 */
[----:B------:R-:W-:Y:S02]  /*6de0*/  SEL R13, RZ, 0x10, P1 ;  /* 0x00000010ff0d7807 */ /* 0x000fe40000800000 */
[----:B-----5:R-:W-:Y:S05]  /*6df0*/  IADD3 R6, P0, R2, R22, RZ ;  /* 0x0000001602067210 */ /* 0x020fea0007f1e0ff */
[C---:B---3--:R-:W-:Y:S01]  /*6e00*/  IMAD.X R7, R5.reuse, 0x1, R15, P0 ;  /* 0x0000000105077824 */ /* 0x048fe200000e060f */
        /* <DEDUP_REMOVED lines=14> */
.L_x_2787:
[C---:B------:R-:W-:Y:S02]  /*6ef0*/  IADD3 R3, -R6.reuse, 0x10, RZ ;  /* 0x0000001006037810 */ /* 0x040fe40007ffe1ff */
[----:B------:R-:W-:Y:S02]  /*6f00*/  ISETP.NE.U32.AND P5, PT, R6, RZ, PT ;  /* 0x000000ff0600720c */ /* 0x000fe40003fa5070 */
[----:B------:R-:W-:Y:S02]  /*6f10*/  LOP3.LUT R3, R3, 0xf, RZ, 0xc0, !PT ;  /* 0x0000000f03037812 */ /* 0x000fe400078ec0ff */
[----:B------:R-:W-:Y:S02]  /*6f20*/  ISETP.NE.U32.AND P6, PT, R13, RZ, PT ;  /* 0x000000ff0d00720c */ /* 0x000fe40003fc5070 */
[-C--:B---3--:R-:W-:Y:S02]  /*6f30*/  IADD3 R6, P1, P0, R3, R2.reuse, R22 ;  /* 0x0000000203067210 */ /* 0x088fe4000783e016 */
[----:B------:R-:W-:Y:S02]  /*6f40*/  IADD3 R3, -R13, 0x10, RZ ;  /* 0x000000100d037810 */ /* 0x000fe40007ffe1ff */
[-C--:B------:R-:W-:Y:S02]  /*6f50*/  IADD3.X R7, RZ, R5.reuse, R15, P1, P0 ;  /* 0x00000005ff077210 */ /* 0x080fe40000fe040f */
[----:B------:R-:W-:Y:S03]  /*6f60*/  LOP3.LUT R3, R3, 0xf, RZ, 0xc0, !PT ;  /* 0x0000000f03037812 */ /* 0x000fe600078ec0ff */
[----:B------:R-:W-:Y:S01]  /*6f70*/  @!PT LDS RZ, [RZ] ;  /* 0x00000000fffff984 */ /* 0x000fe20000000800 */
[----:B------:R-:W-:Y:S01]  /*6f80*/  @!PT LDS RZ, [RZ] ;  /* 0x00000000fffff984 */ /* 0x000fe20000000800 */
[----:B------:R-:W-:Y:S01]  /*6f90*/  @!PT LDS RZ, [RZ] ;  /* 0x00000000fffff984 */ /* 0x000fe20000000800 */
[----:B------:R3:W-:Y:S01]  /*6fa0*/  LDGSTS.E.BYPASS.LTC128B.128.ZFILL [R4+0x1000], [R6.64], P5 ;  /* 0x0100000006047fae */ /* 0x0007e2000a941d48 */
[C---:B------:R-:W-:Y:S02]  /*6fb0*/  ISETP.NE.U32.AND P5, PT, R12.reuse, RZ, PT ;  /* 0x000000ff0c00720c */ /* 0x040fe40003fa5070 */
[-C--:B---3--:R-:W-:Y:S02]  /*6fc0*/  IADD3 R6, P1, P0, R3, R2.reuse, R23 ;  /* 0x0000000203067210 */ /* 0x088fe4000783e017 */
[----:B------:R-:W-:Y:S02]  /*6fd0*/  IADD3 R3, -R12, 0x10, RZ ;  /* 0x000000100c037810 */ /* 0x000fe40007ffe1ff */
[-C--:B------:R-:W-:Y:S02]  /*6fe0*/  IADD3.X R7, RZ, R5.reuse, R20, P1, P0 ;  /* 0x00000005ff077210 */ /* 0x080fe40000fe0414 */
[----:B------:R-:W-:Y:S03]  /*6ff0*/  LOP3.LUT R3, R3, 0xf, RZ, 0xc0, !PT ;  /* 0x0000000f03037812 */ /* 0x000fe600078ec0ff */
[----:B------:R3:W-:Y:S01]  /*7000*/  LDGSTS.E.BYPASS.LTC128B.128.ZFILL [R4+0x3000], [R6.64], P6 ;  /* 0x0300000006047fae */ /* 0x0007e2000b141d48 */
[----:B------:R-:W-:Y:S04]  /*7010*/  IADD3 R2, P1, P0, R3, R2, R28 ;  /* 0x0000000203027210 */ /* 0x000fe8000783e01c */
[----:B------:R-:W-:Y:S05]  /*7020*/  IADD3.X R3, RZ, R5, R21, P1, P0 ;  /* 0x00000005ff037210 */ /* 0x000fea0000fe0415 */
[----:B------:R3:W-:Y:S04]  /*7030*/  LDGSTS.E.BYPASS.LTC128B.128.ZFILL [R4+0x5000], [R2.64], P5 ;  /* 0x0500000002047fae */ /* 0x0007e8000a941d48 */
.L_x_2688:
[----:B------:R-:W-:Y:S05]  /*7040*/  BSYNC B0 ;  /* 0x0000000000007941 */ /* 0x000fea0003800000 */
.L_x_2687:
[----:B------:R-:W0:Y:S01]  /*7050*/  LDGDEPBAR ;  /* 0x00000000000079af */ /* 0x000e220000000000 */
[----:B------:R-:W-:Y:S01]  /*7060*/  WARPSYNC 0xffffffff ;  /* 0xffffffff00007948 */ /* 0x000fe20003800000 */
[C---:B--23--:R-:W-:Y:S01]  /*7070*/  HMMA.16816.F32 R4, R32.reuse, R8, RZ ;  /* 0x000000082004723c */ /* 0x04cfe200000018ff */
[----:B------:R-:W-:Y:S03]  /*7080*/  BSSY B0, `(.L_x_2691) ;  /* 0x0000313000007945 */ /* 0x000fe60003800000 */
[-C--:B------:R-:W-:Y:S02]  /*7090*/  IADD3 R100, R166, R0.reuse, RZ ;  /* 0x00000000a6647210 */ /* 0x080fe40007ffe0ff */
[CC--:B------:R-:W-:Y:S02]  /*70a0*/  IADD3 R3, R167.reuse, R0.reuse, RZ ;  /* 0x00000000a7037210 */ /* 0x0c0fe40007ffe0ff */
[C---:B------:R-:W-:Y:S01]  /*70b0*/  HMMA.16816.F32 R8, R32.reuse, R10, RZ ;  /* 0x0000000a2008723c */ /* 0x040fe200000018ff */
[----:B------:R-:W-:Y:S03]  /*70c0*/  IADD3 R2, R167, R0, R166 ;  /* 0x00000000a7027210 */ /* 0x000fe60007ffe0a6 */
        /* <DEDUP_REMOVED lines=17> */
[C---:B------:R-:W-:Y:S07]  /*71e0*/  HMMA.16816.F32 R28, R140.reuse, R156, R28 ;  /* 0x0000009c8c1c723c */ /* 0x040fee000000181c */
[----:B------:R-:W-:Y:S01]  /*71f0*/  IADD3 R156, R166, R101, RZ ;  /* 0x00000065a69c7210 */ /* 0x000fe20007ffe0ff */
        /* <DEDUP_REMOVED lines=121> */
[----:B------:R-:W-:Y:S04]  /*7990*/  FMUL.FTZ R0, R4, c[0x0][0x320] ;  /* 0x0000c80004007a20 */ /* 0x000fe80000410000 */
[----:B------:R1:W-:Y:S01]  /*79a0*/  MUFU.TANH R155, R0 ;  /* 0x00000000009b7308 */ /* 0x0003e20000002400 */
[----:B------:R-:W-:Y:S09]  /*79b0*/  FMUL.FTZ R3, R8, c[0x0][0x320] ;  /* 0x0000c80008037a20 */ /* 0x000ff20000410000 */
        /* <DEDUP_REMOVED lines=10> */
[C---:B-1----:R-:W-:Y:S08]  /*7a60*/  HMMA.16816.F32 R20, R148.reuse, R4, R20 ;  /* 0x000000049414723c */ /* 0x042ff00000001814 */
[C---:B------:R-:W-:Y:S04]  /*7a70*/  HMMA.16816.F32 R24, R148.reuse, R6, R24 ;  /* 0x000000069418723c */ /* 0x040fe80000001818 */
[----:B---3--:R-:W-:Y:S04]  /*7a80*/  FMUL.FTZ R0, R10, c[0x0][0x320] ;  /* 0x0000c8000a007a20 */ /* 0x008fe80000410000 */
[----:B------:R1:W-:Y:S08]  /*7a90*/  MUFU.TANH R145, R0 ;  /* 0x0000000000917308 */ /* 0x0003f00000002400 */
[----:B------:R-:W-:Y:S08]  /*7aa0*/  FMUL.FTZ R3, R21, c[0x0][0x320] ;  /* 0x0000c80015037a20 */ /* 0x000ff00000410000 */
[----:B------:R-:W-:Y:S02]  /*7ab0*/  FMUL.FTZ R4, R25, c[0x0][0x320] ;  /* 0x0000c80019047a20 */ /* 0x000fe40000410000 */
[----:B------:R-:W-:Y:S02]  /*7ac0*/  FMUL.FTZ R6, R27, c[0x0][0x320] ;  /* 0x0000c8001b067a20 */ /* 0x000fe40000410000 */
[----:B------:R3:W-:Y:S01]  /*7ad0*/  MUFU.TANH R21, R4 ;  /* 0x0000000400157308 */ /* 0x0007e20000002400 */
[----:B-1----:R-:W-:Y:S02]  /*7ae0*/  FMUL.FTZ R0, R11, c[0x0][0x320] ;  /* 0x0000c8000b007a20 */ /* 0x002fe40000410000 */
[----:B------:R1:W5:Y:S01]  /*7af0*/  LDSM.16.M88.4 R8, [R2+0x5800] ;  /* 0x005800000208783b */ /* 0x0003620000000200 */
[----:B------:R-:W-:Y:S06]  /*7b00*/  DEPBAR.LE SB0, 0x2 ;  /* 0x000080800000791a */ /* 0x000fec0000000000 */
[----:B------:R2:W2:Y:S01]  /*7b10*/  MUFU.TANH R144, R0 ;  /* 0x0000000000907308 */ /* 0x0004a20000002400 */
[----:B------:R-:W-:Y:S01]  /*7b20*/  BAR.SYNC.DEFER_BLOCKING 0x0 ;  /* 0x0000000000007b1d */ /* 0x000fe20000010000 */
[----:B---3--:R-:W-:Y:S02]  /*7b30*/  FMUL.FTZ R4, R26, c[0x0][0x320] ;  /* 0x0000c8001a047a20 */ /* 0x008fe40000410000 */
[----:B-1----:R-:W-:Y:S04]  /*7b40*/  @P4 IMAD.HI.U32 R2, R206, c[0x0][0x2c8], RZ ;  /* 0x0000b200ce024a27 */ /* 0x002fe800078e00ff */
[----:B--2---:R-:W-:Y:S04]  /*7b50*/  FMUL.FTZ R0, R12, c[0x0][0x320] ;  /* 0x0000c8000c007a20 */ /* 0x004fe80000410000 */
[----:B------:R1:W-:Y:S01]  /*7b60*/  MUFU.TANH R143, R0 ;  /* 0x00000000008f7308 */ /* 0x0003e20000002400 */
[C---:B-----5:R-:W-:Y:S08]  /*7b70*/  HMMA.16816.F32 R28, R148.reuse, R8, R28 ;  /* 0x00000008941c723c */ /* 0x060ff0000000181c */
[----:B------:R-:W-:Y:S04]  /*7b80*/  HMMA.16816.F32 R32, R148, R10, R32 ;  /* 0x0000000a9420723c */ /* 0x000fe80000001820 */
[----:B-1----:R-:W-:Y:S04]  /*7b90*/  FMUL.FTZ R0, R13, c[0x0][0x320] ;  /* 0x0000c8000d007a20 */ /* 0x002fe80000410000 */
[----:B------:R1:W-:Y:S08]  /*7ba0*/  MUFU.TANH R142, R0 ;  /* 0x00000000008e7308 */ /* 0x0003f00000002400 */
[----:B------:R-:W-:Y:S02]  /*7bb0*/  FMUL.FTZ R12, R29, c[0x0][0x320] ;  /* 0x0000c8001d0c7a20 */ /* 0x000fe40000410000 */
[----:B------:R-:W-:Y:S02]  /*7bc0*/  FMUL.FTZ R13, R30, c[0x0][0x320] ;  /* 0x0000c8001e0d7a20 */ /* 0x000fe40000410000 */
[----:B-1----:R-:W-:Y:S04]  /*7bd0*/  FMUL.FTZ R0, R14, c[0x0][0x320] ;  /* 0x0000c8000e007a20 */ /* 0x002fe80000410000 */
[----:B------:R1:W-:Y:S02]  /*7be0*/  MUFU.TANH R141, R0 ;  /* 0x00000000008d7308 */ /* 0x0003e40000002400 */
[----:B-1----:R-:W-:Y:S08]  /*7bf0*/  FMUL.FTZ R0, R15, c[0x0][0x320] ;  /* 0x0000c8000f007a20 */ /* 0x002ff00000410000 */
[----:B------:R1:W-:Y:S10]  /*7c00*/  MUFU.TANH R15, R3 ;  /* 0x00000003000f7308 */ /* 0x0003f40000002400 */
[----:B------:R2:W3:Y:S01]  /*7c10*/  MUFU.TANH R140, R0 ;  /* 0x00000000008c7308 */ /* 0x0004e20000002400 */
[----:B-1----:R-:W-:Y:S09]  /*7c20*/  FMUL.FTZ R3, R22, c[0x0][0x320] ;  /* 0x0000c80016037a20 */ /* 0x002ff20000410000 */
[----:B------:R-:W-:Y:S01]  /*7c30*/  MUFU.TANH R22, R4 ;  /* 0x0000000400167308 */ /* 0x000fe20000002400 */
[----:B--2---:R-:W-:Y:S09]  /*7c40*/  FMUL.FTZ R0, R16, c[0x0][0x320] ;  /* 0x0000c80010007a20 */ /* 0x004ff20000410000 */
[----:B------:R-:W-:Y:S10]  /*7c50*/  MUFU.TANH R100, R3 ;  /* 0x0000000300647308 */ /* 0x000ff40000002400 */
[----:B------:R1:W-:Y:S02]  /*7c60*/  MUFU.TANH R138, R0 ;  /* 0x00000000008a7308 */ /* 0x0003e40000002400 */
[----:B-1----:R-:W-:Y:S02]  /*7c70*/  FMUL.FTZ R0, R17, c[0x0][0x320] ;  /* 0x0000c80011007a20 */ /* 0x002fe40000410000 */
[----:B------:R-:W-:Y:S06]  /*7c80*/  FMUL.FTZ R17, R31, c[0x0][0x320] ;  /* 0x0000c8001f117a20 */ /* 0x000fec0000410000 */
[----:B------:R1:W-:Y:S10]  /*7c90*/  MUFU.TANH R136, R0 ;  /* 0x0000000000887308 */ /* 0x0003f40000002400 */
[----:B------:R-:W-:Y:S01]  /*7ca0*/  MUFU.TANH R17, R17 ;  /* 0x0000001100117308 */ /* 0x000fe20000002400 */
[----:B-1----:R-:W-:Y:S09]  /*7cb0*/  FMUL.FTZ R0, R18, c[0x0][0x320] ;  /* 0x0000c80012007a20 */ /* 0x002ff20000410000 */
[----:B------:R1:W-:Y:S10]  /*7cc0*/  MUFU.TANH R18, R12 ;  /* 0x0000000c00127308 */ /* 0x0003f40000002400 */
[----:B------:R2:W-:Y:S01]  /*7cd0*/  MUFU.TANH R101, R0 ;  /* 0x0000000000657308 */ /* 0x0005e20000002400 */
[----:B-1----:R-:W-:Y:S02]  /*7ce0*/  FMUL.FTZ R12, R32, c[0x0][0x320] ;  /* 0x0000c800200c7a20 */ /* 0x002fe40000410000 */
[----:B--2---:R-:W-:Y:S07]  /*7cf0*/  FMUL.FTZ R0, R19, c[0x0][0x320] ;  /* 0x0000c80013007a20 */ /* 0x004fee0000410000 */
[----:B------:R1:W-:Y:S10]  /*7d00*/  MUFU.TANH R19, R13 ;  /* 0x0000000d00137308 */ /* 0x0003f40000002400 */
[----:B------:R2:W5:Y:S01]  /*7d10*/  MUFU.TANH R16, R0 ;  /* 0x0000000000107308 */ /* 0x0005620000002400 */
[----:B-1----:R-:W-:Y:S02]  /*7d20*/  FMUL.FTZ R13, R33, c[0x0][0x320] ;  /* 0x0000c800210d7a20 */ /* 0x002fe40000410000 */
[----:B--2---:R-:W-:Y:S07]  /*7d30*/  FMUL.FTZ R0, R20, c[0x0][0x320] ;  /* 0x0000c80014007a20 */ /* 0x004fee0000410000 */
[----:B------:R-:W-:Y:S10]  /*7d40*/  MUFU.TANH R20, R6 ;  /* 0x0000000600147308 */ /* 0x000ff40000002400 */
[----:B------:R1:W2:Y:S02]  /*7d50*/  MUFU.TANH R137, R0 ;  /* 0x0000000000897308 */ /* 0x0002a40000002400 */
[----:B-1----:R-:W-:Y:S02]  /*7d60*/  MOV R0, R206 ;  /* 0x000000ce00007202 */ /* 0x002fe40000000f00 */
[----:B------:R-:W-:Y:S05]  /*7d70*/  @P4 SHF.R.U32.HI R0, RZ, c[0x0][0x2cc], R2 ;  /* 0x0000b300ff004a19 */ /* 0x000fea0000011602 */
[----:B------:R-:W-:Y:S08]  /*7d80*/  SHFL.IDX PT, R3, R0, 0x1, 0x1c1f ;  /* 0x003c1f0000037f89 */ /* 0x000ff000000e0000 */
[----:B------:R1:W2:Y:S02]  /*7d90*/  SHFL.IDX PT, R2, R0, RZ, 0x1c1f ;  /* 0x001c1fff00027589 */ /* 0x0002a400000e0000 */
[----:B-1----:R-:W-:Y:S04]  /*7da0*/  FMUL.FTZ R0, R23, c[0x0][0x320] ;  /* 0x0000c80017007a20 */ /* 0x002fe80000410000 */
[----:B------:R1:W-:Y:S02]  /*7db0*/  MUFU.TANH R139, R0 ;  /* 0x00000000008b7308 */ /* 0x0003e40000002400 */
[----:B-1----:R-:W-:Y:S08]  /*7dc0*/  FMUL.FTZ R0, R24, c[0x0][0x320] ;  /* 0x0000c80018007a20 */ /* 0x002ff00000410000 */
[----:B------:R1:W1:Y:S02]  /*7dd0*/  MUFU.TANH R23, R0 ;  /* 0x0000000000177308 */ /* 0x0002640000002400 */
[----:B-1----:R-:W-:Y:S04]  /*7de0*/  IADD3 R0, -R225, 0x1, -R200 ;  /* 0x00000001e1007810 */ /* 0x002fe80007ffe9c8 */
[----:B------:R-:W-:Y:S04]  /*7df0*/  IADD3 R0, -R222, R0, R221 ;  /* 0x00000000de007210 */ /* 0x000fe80007ffe1dd */
[C---:B--2---:R-:W-:Y:S02]  /*7e00*/  IADD3 R2, R0.reuse, R2, RZ ;  /* 0x0000000200027210 */ /* 0x044fe40007ffe0ff */
[----:B------:R-:W-:Y:S01]  /*7e10*/  IADD3 R0, R0, R3, RZ ;  /* 0x0000000300007210 */ /* 0x000fe20007ffe0ff */
[----:B------:R-:W-:Y:S01]  /*7e20*/  FMUL.FTZ R3, R28, c[0x0][0x320] ;  /* 0x0000c8001c037a20 */ /* 0x000fe20000410000 */
[----:B------:R-:W-:Y:S02]  /*7e30*/  ISETP.GT.AND P1, PT, R2, 0x1, PT ;  /* 0x000000010200780c */ /* 0x000fe40003f24270 */
[----:B------:R-:W-:Y:S01]  /*7e40*/  ISETP.GT.AND P6, PT, R0, 0x1, PT ;  /* 0x000000010000780c */ /* 0x000fe20003fc4270 */
[----:B------:R1:W2:Y:S01]  /*7e50*/  MUFU.TANH R14, R3 ;  /* 0x00000003000e7308 */ /* 0x0002a20000002400 */
[----:B------:R-:W-:Y:S02]  /*7e60*/  FSEL R4, R154, -INF , P1 ;  /* 0xff8000009a047808 */ /* 0x000fe40000800000 */
[----:B----4-:R-:W-:Y:S02]  /*7e70*/  FSEL R9, R152, -INF , P6 ;  /* 0xff80000098097808 */ /* 0x010fe40003000000 */
[----:B------:R-:W-:Y:S02]  /*7e80*/  ISETP.GT.AND P6, PT, R0, 0x9, PT ;  /* 0x000000090000780c */ /* 0x000fe40003fc4270 */
[----:B------:R-:W-:Y:S02]  /*7e90*/  ISETP.GT.AND P1, PT, R2, 0x9, PT ;  /* 0x000000090200780c */ /* 0x000fe40003f24270 */
[----:B------:R-:W-:Y:S02]  /*7ea0*/  FSEL R11, R144, -INF , P6 ;  /* 0xff800000900b7808 */ /* 0x000fe40003000000 */
[----:B------:R-:W-:Y:S02]  /*7eb0*/  ISETP.GT.AND P6, PT, R0, 0x11, PT ;  /* 0x000000110000780c */ /* 0x000fe40003fc4270 */
[----:B------:R-:W-:Y:S02]  /*7ec0*/  ISETP.GT.AND P5, PT, R2, RZ, PT ;  /* 0x000000ff0200720c */ /* 0x000fe40003fa4270 */
[----:B------:R-:W-:Y:S02]  /*7ed0*/  FSEL R6, R146, -INF , P1 ;  /* 0xff80000092067808 */ /* 0x000fe40000800000 */
[----:B---3--:R-:W-:Y:S02]  /*7ee0*/  FSEL R146, R140, -INF , P6 ;  /* 0xff8000008c927808 */ /* 0x008fe40003000000 */
[----:B------:R-:W-:Y:S02]  /*7ef0*/  ISETP.GT.AND P6, PT, R0, 0x19, PT ;  /* 0x000000190000780c */ /* 0x000fe40003fc4270 */
[----:B------:R-:W-:Y:S02]  /*7f00*/  FSEL R5, R155, -INF , P5 ;  /* 0xff8000009b057808 */ /* 0x000fe40002800000 */
[----:B-----5:R-:W-:Y:S02]  /*7f10*/  FSEL R150, R16, -INF , P6 ;  /* 0xff80000010967808 */ /* 0x020fe40003000000 */
[----:B-1----:R-:W-:Y:S01]  /*7f20*/  FMNMX.FTZ R3, R5, R102, !PT ;  /* 0x0000006605037209 */ /* 0x002fe20007810000 */
[----:B------:R1:W3:Y:S01]  /*7f30*/  MUFU.TANH R16, R12 ;  /* 0x0000000c00107308 */ /* 0x0002e20000002400 */
[----:B------:R-:W-:Y:S02]  /*7f40*/  ISETP.GT.AND P5, PT, R2, 0x8, PT ;  /* 0x000000080200780c */ /* 0x000fe40003fa4270 */
[----:B------:R-:W-:Y:S02]  /*7f50*/  FMNMX.FTZ R3, R4, R3, !PT ;  /* 0x0000000304037209 */ /* 0x000fe40007810000 */
[----:B------:R-:W-:Y:S02]  /*7f60*/  FSEL R7, R147, -INF , P5 ;  /* 0xff80000093077808 */ /* 0x000fe40002800000 */
[C---:B------:R-:W-:Y:S02]  /*7f70*/  ISETP.GT.AND P5, PT, R2.reuse, 0x10, PT ;  /* 0x000000100200780c */ /* 0x040fe40003fa4270 */
[----:B------:R-:W-:Y:S02]  /*7f80*/  FMNMX.FTZ R3, R7, R3, !PT ;  /* 0x0000000307037209 */ /* 0x000fe40007810000 */
[----:B------:R-:W-:Y:S02]  /*7f90*/  ISETP.GT.AND P1, PT, R2, 0x11, PT ;  /* 0x000000110200780c */ /* 0x000fe40003f24270 */
[----:B------:R-:W-:Y:S02]  /*7fa0*/  FMNMX.FTZ R3, R6, R3, !PT ;  /* 0x0000000306037209 */ /* 0x000fe40007810000 */
[----:B------:R-:W-:Y:S02]  /*7fb0*/  FSEL R143, R143, -INF , P5 ;  /* 0xff8000008f8f7808 */ /* 0x000fe40002800000 */
[----:B------:R-:W-:Y:S02]  /*7fc0*/  FSEL R144, R142, -INF , P1 ;  /* 0xff8000008e907808 */ /* 0x000fe40000800000 */
[----:B------:R-:W-:Y:S02]  /*7fd0*/  ISETP.GT.AND P5, PT, R2, 0x18, PT ;  /* 0x000000180200780c */ /* 0x000fe40003fa4270 */
[----:B------:R-:W-:Y:S02]  /*7fe0*/  FMNMX.FTZ R3, R143, R3, !PT ;  /* 0x000000038f037209 */ /* 0x000fe40007810000 */
[----:B------:R-:W-:Y:S02]  /*7ff0*/  ISETP.GT.AND P0, PT, R0, RZ, PT ;  /* 0x000000ff0000720c */ /* 0x000fe40003f04270 */
[----:B------:R-:W-:Y:S02]  /*8000*/  FSEL R147, R138, -INF , P5 ;  /* 0xff8000008a937808 */ /* 0x000fe40002800000 */
[----:B------:R-:W-:Y:S02]  /*8010*/  FMNMX.FTZ R3, R144, R3, !PT ;  /* 0x0000000390037209 */ /* 0x000fe40007810000 */
[----:B------:R-:W-:Y:S02]  /*8020*/  ISETP.GT.AND P1, PT, R2, 0x19, PT ;  /* 0x000000190200780c */ /* 0x000fe40003f24270 */
[----:B------:R-:W-:Y:S02]  /*8030*/  FSEL R10, R153, -INF , P0 ;  /* 0xff800000990a7808 */ /* 0x000fe40000000000 */
[----:B------:R-:W-:Y:S02]  /*8040*/  ISETP.GT.AND P0, PT, R0, 0x8, PT ;  /* 0x000000080000780c */ /* 0x000fe40003f04270 */
[----:B------:R-:W-:Y:S02]  /*8050*/  FSEL R148, R136, -INF , P1 ;  /* 0xff80000088947808 */ /* 0x000fe40000800000 */
[----:B------:R-:W-:Y:S02]  /*8060*/  FMNMX.FTZ R3, R147, R3, !PT ;  /* 0x0000000393037209 */ /* 0x000fe40007810000 */
[----:B------:R-:W-:Y:S02]  /*8070*/  ISETP.GT.AND P5, PT, R2, 0x20, PT ;  /* 0x000000200200780c */ /* 0x000fe40003fa4270 */
[----:B------:R-:W-:Y:S02]  /*8080*/  FSEL R8, R145, -INF , P0 ;  /* 0xff80000091087808 */ /* 0x000fe40000000000 */
[----:B-1----:R-:W-:Y:S02]  /*8090*/  FMNMX.FTZ R12, R10, R103, !PT ;  /* 0x000000670a0c7209 */ /* 0x002fe40007810000 */
[----:B------:R-:W-:Y:S02]  /*80a0*/  ISETP.GT.AND P0, PT, R0, 0x10, PT ;  /* 0x000000100000780c */ /* 0x000fe40003f04270 */
[----:B------:R-:W-:Y:S02]  /*80b0*/  ISETP.GT.AND P1, PT, R2, 0x21, PT ;  /* 0x000000210200780c */ /* 0x000fe40003f24270 */
[----:B------:R-:W-:Y:S02]  /*80c0*/  FSEL R151, R137, -INF , P5 ;  /* 0xff80000089977808 */ /* 0x000fe40002800000 */
[----:B------:R-:W-:Y:S02]  /*80d0*/  FMNMX.FTZ R3, R148, R3, !PT ;  /* 0x0000000394037209 */ /* 0x000fe40007810000 */
[----:B------:R-:W-:Y:S02]  /*80e0*/  FMNMX.FTZ R12, R9, R12, !PT ;  /* 0x0000000c090c7209 */ /* 0x000fe40007810000 */
[----:B------:R-:W-:Y:S02]  /*80f0*/  FSEL R145, R141, -INF , P0 ;  /* 0xff8000008d917808 */ /* 0x000fe40000000000 */
[----:B------:R-:W-:Y:S02]  /*8100*/  ISETP.GT.AND P0, PT, R0, 0x18, PT ;  /* 0x000000180000780c */ /* 0x000fe40003f04270 */
[----:B------:R-:W-:Y:S02]  /*8110*/  FSEL R153, R15, -INF , P1 ;  /* 0xff8000000f997808 */ /* 0x000fe40000800000 */
[----:B------:R1:W4:Y:S01]  /*8120*/  MUFU.TANH R15, R13 ;  /* 0x0000000d000f7308 */ /* 0x0003220000002400 */
[C---:B------:R-:W-:Y:S02]  /*8130*/  ISETP.GT.AND P6, PT, R2.reuse, 0x28, PT ;  /* 0x000000280200780c */ /* 0x040fe40003fc4270 */
[----:B------:R-:W-:Y:S02]  /*8140*/  FMNMX.FTZ R3, R151, R3, !PT ;  /* 0x0000000397037209 */ /* 0x000fe40007810000 */
[----:B------:R-:W-:Y:S02]  /*8150*/  FSEL R149, R101, -INF , P0 ;  /* 0xff80000065957808 */ /* 0x000fe40000000000 */
[----:B------:R-:W-:Y:S02]  /*8160*/  ISETP.GT.AND P5, PT, R2, 0x29, PT ;  /* 0x000000290200780c */ /* 0x000fe40003fa4270 */
[----:B------:R-:W-:Y:S02]  /*8170*/  FMNMX.FTZ R12, R8, R12, !PT ;  /* 0x0000000c080c7209 */ /* 0x000fe40007810000 */
[----:B------:R-:W-:Y:S02]  /*8180*/  ISETP.GT.AND P0, PT, R0, 0x20, PT ;  /* 0x000000200000780c */ /* 0x000fe40003f04270 */
[C---:B------:R-:W-:Y:S02]  /*8190*/  ISETP.GT.AND P1, PT, R2.reuse, 0x30, PT ;  /* 0x000000300200780c */ /* 0x040fe40003f24270 */
[----:B------:R-:W-:Y:S02]  /*81a0*/  FSEL R159, R23, -INF , P6 ;  /* 0xff800000179f7808 */ /* 0x000fe40003000000 */
[----:B------:R-:W-:Y:S02]  /*81b0*/  FMNMX.FTZ R3, R153, R3, !PT ;  /* 0x0000000399037209 */ /* 0x000fe40007810000 */
[----:B------:R-:W-:Y:S02]  /*81c0*/  FSEL R155, R21, -INF , P5 ;  /* 0xff800000159b7808 */ /* 0x000fe40002800000 */
[C---:B------:R-:W-:Y:S02]  /*81d0*/  ISETP.GT.AND P5, PT, R2.reuse, 0x39, PT ;  /* 0x000000390200780c */ /* 0x040fe40003fa4270 */
[----:B------:R-:W-:Y:S01]  /*81e0*/  ISETP.GT.AND P6, PT, R2, 0x38, PT ;  /* 0x000000380200780c */ /* 0x000fe20003fc4270 */
[----:B-1----:R-:W-:Y:S01]  /*81f0*/  FMUL.FTZ R13, R35, c[0x0][0x320] ;  /* 0x0000c800230d7a20 */ /* 0x002fe20000410000 */
[----:B------:R-:W-:Y:S02]  /*8200*/  FSEL R154, R100, -INF , P0 ;  /* 0xff800000649a7808 */ /* 0x000fe40000000000 */
[----:B------:R-:W-:Y:S02]  /*8210*/  ISETP.GT.AND P0, PT, R2, 0x31, PT ;  /* 0x000000310200780c */ /* 0x000fe40003f04270 */
[----:B------:R-:W-:Y:S01]  /*8220*/  FMNMX.FTZ R2, R11, R12, !PT ;  /* 0x0000000c0b027209 */ /* 0x000fe20007810000 */
[----:B------:R-:W-:Y:S01]  /*8230*/  FMUL.FTZ R12, R34, c[0x0][0x320] ;  /* 0x0000c800220c7a20 */ /* 0x000fe20000410000 */
[----:B--2---:R-:W-:Y:S01]  /*8240*/  FSEL R189, R14, -INF , P1 ;  /* 0xff8000000ebd7808 */ /* 0x004fe20000800000 */
[----:B------:R-:W1:Y:S01]  /*8250*/  MUFU.TANH R13, R13 ;  /* 0x0000000d000d7308 */ /* 0x000e620000002400 */
[----:B------:R-:W-:Y:S02]  /*8260*/  FMNMX.FTZ R3, R159, R3, !PT ;  /* 0x000000039f037209 */ /* 0x000fe40007810000 */
[----:B------:R-:W-:Y:S02]  /*8270*/  FSEL R186, R18, -INF , P0 ;  /* 0xff80000012ba7808 */ /* 0x000fe40000000000 */
[----:B------:R-:W-:Y:S02]  /*8280*/  FMNMX.FTZ R3, R155, R3, !PT ;  /* 0x000000039b037209 */ /* 0x000fe40007810000 */
[----:B---3--:R-:W-:Y:S02]  /*8290*/  FSEL R185, R16, -INF , P6 ;  /* 0xff80000010b97808 */ /* 0x008fe40003000000 */
[----:B------:R-:W-:Y:S01]  /*82a0*/  FMNMX.FTZ R3, R189, R3, !PT ;  /* 0x00000003bd037209 */ /* 0x000fe20007810000 */
[----:B------:R2:W3:Y:S01]  /*82b0*/  MUFU.TANH R14, R12 ;  /* 0x0000000c000e7308 */ /* 0x0004e20000002400 */
[----:B----4-:R-:W-:Y:S02]  /*82c0*/  FSEL R182, R15, -INF , P5 ;  /* 0xff8000000fb67808 */ /* 0x010fe40002800000 */
[----:B------:R-:W-:Y:S02]  /*82d0*/  FMNMX.FTZ R3, R186, R3, !PT ;  /* 0x00000003ba037209 */ /* 0x000fe40007810000 */
[C---:B------:R-:W-:Y:S02]  /*82e0*/  ISETP.GT.AND P1, PT, R0.reuse, 0x21, PT ;  /* 0x000000210000780c */ /* 0x040fe40003f24270 */
[----:B------:R-:W-:Y:S02]  /*82f0*/  FMNMX.FTZ R3, R185, R3, !PT ;  /* 0x00000003b9037209 */ /* 0x000fe40007810000 */
[----:B------:R-:W-:Y:S02]  /*8300*/  ISETP.GT.AND P0, PT, R0, 0x28, PT ;  /* 0x000000280000780c */ /* 0x000fe40003f04270 */
[----:B------:R-:W-:Y:S02]  /*8310*/  FMNMX.FTZ R3, R182, R3, !PT ;  /* 0x00000003b6037209 */ /* 0x000fe40007810000 */
[----:B------:R-:W-:Y:S02]  /*8320*/  FSEL R152, R139, -INF , P1 ;  /* 0xff8000008b987808 */ /* 0x000fe40000800000 */
[----:B------:R-:W-:Y:S02]  /*8330*/  ISETP.GT.AND P1, PT, R0, 0x29, PT ;  /* 0x000000290000780c */ /* 0x000fe40003f24270 */
[----:B------:R-:W-:Y:S02]  /*8340*/  FSEL R157, R22, -INF , P0 ;  /* 0xff800000169d7808 */ /* 0x000fe40000000000 */
[----:B------:R-:W-:Y:S02]  /*8350*/  FSEL R158, R20, -INF , P1 ;  /* 0xff800000149e7808 */ /* 0x000fe40000800000 */
[C---:B------:R-:W-:Y:S02]  /*8360*/  ISETP.GT.AND P0, PT, R0.reuse, 0x30, PT ;  /* 0x000000300000780c */ /* 0x040fe40003f04270 */
[C---:B------:R-:W-:Y:S01]  /*8370*/  ISETP.GT.AND P1, PT, R0.reuse, 0x31, PT ;  /* 0x000000310000780c */ /* 0x040fe20003f24270 */
[----:B--2---:R-:W2:Y:S01]  /*8380*/  SHFL.BFLY PT, R12, R3, 0x2, 0x1f ;  /* 0x0c401f00030c7f89 */ /* 0x004ea200000e0000 */
[----:B------:R-:W-:Y:S02]  /*8390*/  FSEL R184, R19, -INF , P0 ;  /* 0xff80000013b87808 */ /* 0x000fe40000000000 */
[C---:B------:R-:W-:Y:S02]  /*83a0*/  ISETP.GT.AND P0, PT, R0.reuse, 0x38, PT ;  /* 0x000000380000780c */ /* 0x040fe40003f04270 */
[----:B------:R-:W-:Y:S02]  /*83b0*/  FSEL R183, R17, -INF , P1 ;  /* 0xff80000011b77808 */ /* 0x000fe40000800000 */
[----:B------:R-:W-:Y:S02]  /*83c0*/  ISETP.GT.AND P1, PT, R0, 0x39, PT ;  /* 0x000000390000780c */ /* 0x000fe40003f24270 */
[----:B------:R-:W-:Y:S02]  /*83d0*/  FMNMX.FTZ R2, R145, R2, !PT ;  /* 0x0000000291027209 */ /* 0x000fe40007810000 */
[----:B-1----:R-:W-:Y:S02]  /*83e0*/  FSEL R192, R13, -INF , P1 ;  /* 0xff8000000dc07808 */ /* 0x002fe40000800000 */
[----:B------:R-:W-:Y:S02]  /*83f0*/  FMNMX.FTZ R2, R146, R2, !PT ;  /* 0x0000000292027209 */ /* 0x000fe40007810000 */
[----:B---3--:R-:W-:Y:S02]  /*8400*/  FSEL R187, R14, -INF , P0 ;  /* 0xff8000000ebb7808 */ /* 0x008fe40000000000 */
[----:B------:R-:W-:Y:S04]  /*8410*/  FMNMX.FTZ R2, R149, R2, !PT ;  /* 0x0000000295027209 */ /* 0x000fe80007810000 */
[----:B------:R-:W-:Y:S02]  /*8420*/  FMNMX.FTZ R2, R150, R2, !PT ;  /* 0x0000000296027209 */ /* 0x000fe40007810000 */
[----:B--2---:R-:W-:Y:S02]  /*8430*/  FMNMX.FTZ R0, R3, R12, !PT ;  /* 0x0000000c03007209 */ /* 0x004fe40007810000 */
[----:B------:R-:W-:Y:S03]  /*8440*/  FMNMX.FTZ R2, R154, R2, !PT ;  /* 0x000000029a027209 */ /* 0x000fe60007810000 */
[----:B------:R-:W1:Y:S01]  /*8450*/  SHFL.BFLY PT, R12, R0, 0x1, 0x1f ;  /* 0x0c201f00000c7f89 */ /* 0x000e6200000e0000 */
[----:B------:R-:W-:Y:S04]  /*8460*/  FMNMX.FTZ R2, R152, R2, !PT ;  /* 0x0000000298027209 */ /* 0x000fe80007810000 */
[----:B------:R-:W-:Y:S04]  /*8470*/  FMNMX.FTZ R2, R157, R2, !PT ;  /* 0x000000029d027209 */ /* 0x000fe80007810000 */
[----:B------:R-:W-:Y:S04]  /*8480*/  FMNMX.FTZ R2, R158, R2, !PT ;  /* 0x000000029e027209 */ /* 0x000fe80007810000 */
[----:B------:R-:W-:Y:S04]  /*8490*/  FMNMX.FTZ R2, R184, R2, !PT ;  /* 0x00000002b8027209 */ /* 0x000fe80007810000 */
[----:B------:R-:W-:Y:S04]  /*84a0*/  FMNMX.FTZ R2, R183, R2, !PT ;  /* 0x00000002b7027209 */ /* 0x000fe80007810000 */
[----:B------:R-:W-:Y:S02]  /*84b0*/  FMNMX.FTZ R2, R187, R2, !PT ;  /* 0x00000002bb027209 */ /* 0x000fe40007810000 */
[----:B-1----:R-:W-:Y:S02]  /*84c0*/  FMNMX.FTZ R101, R0, R12, !PT ;  /* 0x0000000c00657209 */ /* 0x002fe40007810000 */
[----:B------:R-:W-:Y:S02]  /*84d0*/  FMNMX.FTZ R2, R192, R2, !PT ;  /* 0x00000002c0027209 */ /* 0x000fe40007810000 */
[C---:B------:R-:W-:Y:S01]  /*84e0*/  FSETP.NEU.FTZ.AND P1, PT, R101.reuse, -INF , PT ;  /* 0xff8000006500780b */ /* 0x040fe20003f3d000 */
[----:B------:R-:W-:Y:S02]  /*84f0*/  FMUL.FTZ R0, R101, c[0x0][0x2d0] ;  /* 0x0000b40065007a20 */ /* 0x000fe40000410000 */
[----:B------:R-:W1:Y:S03]  /*8500*/  SHFL.BFLY PT, R3, R2, 0x2, 0x1f ;  /* 0x0c401f0002037f89 */ /* 0x000e6600000e0000 */
[----:B------:R-:W-:Y:S05]  /*8510*/  FSEL R141, R0, RZ, P1 ;  /* 0x000000ff008d7208 */ /* 0x000fea0000800000 */
[--C-:B------:R-:W-:Y:S04]  /*8520*/  FFMA.FTZ R0, R5, c[0x0][0x2d0], -R141.reuse ;  /* 0x0000b40005007a23 */ /* 0x100fe8000001088d */
[----:B------:R2:W-:Y:S01]  /*8530*/  MUFU.EX2 R191, R0 ;  /* 0x0000000000bf7308 */ /* 0x0005e20000000800 */
[----:B-1----:R-:W-:Y:S05]  /*8540*/  FMNMX.FTZ R2, R2, R3, !PT ;  /* 0x0000000302027209 */ /* 0x002fea0007810000 */
[----:B------:R-:W1:Y:S01]  /*8550*/  SHFL.BFLY PT, R3, R2, 0x1, 0x1f ;  /* 0x0c201f0002037f89 */ /* 0x000e6200000e0000 */
[--C-:B--2---:R-:W-:Y:S04]  /*8560*/  FFMA.FTZ R0, R4, c[0x0][0x2d0], -R141.reuse ;  /* 0x0000b40004007a23 */ /* 0x104fe8000001088d */
[----:B------:R2:W3:Y:S01]  /*8570*/  MUFU.EX2 R190, R0 ;  /* 0x0000000000be7308 */ /* 0x0004e20000000800 */
[----:B-1----:R-:W-:Y:S04]  /*8580*/  FMNMX.FTZ R100, R2, R3, !PT ;  /* 0x0000000302647209 */ /* 0x002fe80007810000 */
[C---:B------:R-:W-:Y:S01]  /*8590*/  FSETP.NEU.FTZ.AND P0, PT, R100.reuse, -INF , PT ;  /* 0xff8000006400780b */ /* 0x040fe20003f1d000 */
[----:B------:R-:W-:Y:S05]  /*85a0*/  FMUL.FTZ R2, R100, c[0x0][0x2d0] ;  /* 0x0000b40064027a20 */ /* 0x000fea0000410000 */
[----:B------:R-:W-:Y:S01]  /*85b0*/  FSEL R142, R2, RZ, P0 ;  /* 0x000000ff028e7208 */ /* 0x000fe20000000000 */
[--C-:B--2---:R-:W-:Y:S01]  /*85c0*/  FFMA.FTZ R0, R7, c[0x0][0x2d0], -R141.reuse ;  /* 0x0000b40007007a23 */ /* 0x104fe2000001088d */
[----:B------:R-:W-:Y:S02]  /*85d0*/  FSEL R2, R101, RZ, P1 ;  /* 0x000000ff65027208 */ /* 0x000fe40000800000 */
[----:B---3--:R-:W-:Y:S01]  /*85e0*/  F2FP.PACK_AB R136, R190, R191 ;  /* 0x000000bfbe88723e */ /* 0x008fe200000000ff */
[----:B------:R1:W-:Y:S01]  /*85f0*/  MUFU.EX2 R198, R0 ;  /* 0x0000000000c67308 */ /* 0x0003e20000000800 */
[----:B------:R-:W-:Y:S01]  /*8600*/  FFMA.FTZ R3, R11, c[0x0][0x2d0], -R142 ;  /* 0x0000b4000b037a23 */ /* 0x000fe2000001088e */
[----:B------:R-:W-:Y:S01]  /*8610*/  ISETP.GE.AND P1, PT, R199, 0x1, PT ;  /* 0x00000001c700780c */ /* 0x000fe20003f26270 */
[----:B------:R-:W-:Y:S01]  /*8620*/  FADD.FTZ R2, -R2, R102 ;  /* 0x0000006602027221 */ /* 0x000fe20000010100 */
[----:B------:R-:W-:Y:S03]  /*8630*/  IADD3 R102, R170, R160, RZ ;  /* 0x000000a0aa667210 */ /* 0x000fe60007ffe0ff */
[----:B------:R-:W-:Y:S01]  /*8640*/  FMUL.FTZ R2, R2, c[0x0][0x2d0] ;  /* 0x0000b40002027a20 */ /* 0x000fe20000410000 */
[----:B------:R-:W-:Y:S01]  /*8650*/  IADD3 R140, R168, R102, RZ ;  /* 0x00000066a88c7210 */ /* 0x000fe20007ffe0ff */
[----:B------:R-:W2:Y:S01]  /*8660*/  LDSM.16.MT88.4 R12, [R102] ;  /* 0x00000000660c783b */ /* 0x000ea20000004200 */
[----:B------:R3:W-:Y:S07]  /*8670*/  MUFU.EX2 R194, R3 ;  /* 0x0000000300c27308 */ /* 0x0007ee0000000800 */
[----:B------:R-:W4:Y:S03]  /*8680*/  LDSM.16.MT88.4 R20, [R140] ;  /* 0x000000008c14783b */ /* 0x000f260000004200 */
[----:B------:R-:W5:Y:S01]  /*8690*/  MUFU.EX2 R2, R2 ;  /* 0x0000000200027308 */ /* 0x000f620000000800 */
[--C-:B-1----:R-:W-:Y:S09]  /*86a0*/  FFMA.FTZ R0, R6, c[0x0][0x2d0], -R141.reuse ;  /* 0x0000b40006007a23 */ /* 0x102ff2000001088d */
[----:B------:R1:W1:Y:S01]  /*86b0*/  MUFU.EX2 R197, R0 ;  /* 0x0000000000c57308 */ /* 0x0002620000000800 */
[----:B---3--:R-:W-:Y:S05]  /*86c0*/  IADD3 R3, R171, R160, RZ ;  /* 0x000000a0ab037210 */ /* 0x008fea0007ffe0ff */
[----:B------:R-:W3:Y:S01]  /*86d0*/  LDSM.16.MT88.4 R28, [R3] ;  /* 0x00000000031c783b */ /* 0x000ee20000004200 */
[C---:B-----5:R-:W-:Y:S02]  /*86e0*/  FMUL.FTZ R4, R2.reuse, R104 ;  /* 0x0000006802047220 */ /* 0x060fe40000410000 */
[C---:B------:R-:W-:Y:S02]  /*86f0*/  FMUL.FTZ R5, R2.reuse, R105 ;  /* 0x0000006902057220 */ /* 0x040fe40000410000 */
[C---:B------:R-:W-:Y:S02]  /*8700*/  FMUL.FTZ R17, R2.reuse, R117 ;  /* 0x0000007502117220 */ /* 0x040fe40000410000 */
[C---:B------:R-:W-:Y:S02]  /*8710*/  FMUL.FTZ R16, R2.reuse, R116 ;  /* 0x0000007402107220 */ /* 0x040fe40000410000 */
[----:B------:R-:W-:Y:S02]  /*8720*/  FMUL.FTZ R24, R2, R124 ;  /* 0x0000007c02187220 */ /* 0x000fe40000410000 */
[--C-:B-1----:R-:W-:Y:S01]  /*8730*/  FFMA.FTZ R0, R10, c[0x0][0x2d0], -R142.reuse ;  /* 0x0000b4000a007a23 */ /* 0x102fe2000001088e */
[----:B------:R-:W-:Y:S01]  /*8740*/  F2FP.PACK_AB R138, R197, R198 ;  /* 0x000000c6c58a723e */ /* 0x000fe200000000ff */
[C---:B------:R-:W-:Y:S02]  /*8750*/  FMUL.FTZ R25, R2.reuse, R125 ;  /* 0x0000007d02197220 */ /* 0x040fe40000410000 */
        /* <DEDUP_REMOVED lines=29> */
[--C-:B------:R-:W-:Y:S02]  /*8930*/  FFMA.FTZ R0, R8, c[0x0][0x2d0], -R142.reuse ;  /* 0x0000b40008007a23 */ /* 0x100fe4000001088e */
[C---:B------:R-:W-:Y:S02]  /*8940*/  FMUL.FTZ R8, R2.reuse, R108 ;  /* 0x0000006c02087220 */ /* 0x040fe40000410000 */
[----:B------:R1:W5:Y:S01]  /*8950*/  MUFU.EX2 R195, R0 ;  /* 0x0000000000c37308 */ /* 0x0003620000000800 */
        /* <DEDUP_REMOVED lines=10> */
[----:B------:R-:W-:Y:S01]  /*8a00*/  FFMA.FTZ R116, R153, c[0x0][0x2d0], -R141 ;  /* 0x0000b40099747a23 */ /* 0x000fe2000001088d */
[----:B-1----:R-:W-:Y:S03]  /*8a10*/  FSEL R0, R100, RZ, P0 ;  /* 0x000000ff64007208 */ /* 0x002fe60000000000 */
[----:B------:R1:W-:Y:S01]  /*8a20*/  MUFU.EX2 R153, R116 ;  /* 0x0000007400997308 */ /* 0x0003e20000000800 */
[----:B-----5:R-:W-:Y:S01]  /*8a30*/  F2FP.PACK_AB R139, R194, R195 ;  /* 0x000000c3c28b723e */ /* 0x020fe200000000ff */
[----:B------:R-:W-:Y:S01]  /*8a40*/  FADD.FTZ R0, -R0, R103 ;  /* 0x0000006700007221 */ /* 0x000fe20000010100 */
[----:B------:R-:W-:Y:S03]  /*8a50*/  IADD3 R103, R168, R3, RZ ;  /* 0x00000003a8677210 */ /* 0x000fe60007ffe0ff */
[----:B------:R-:W-:Y:S06]  /*8a60*/  FMUL.FTZ R0, R0, c[0x0][0x2d0] ;  /* 0x0000b40000007a20 */ /* 0x000fec0000410000 */
[----:B------:R-:W5:Y:S01]  /*8a70*/  MUFU.EX2 R0, R0 ;  /* 0x0000000000007308 */ /* 0x000f620000000800 */
[----:B-1----:R-:W-:Y:S02]  /*8a80*/  FFMA.FTZ R116, R154, c[0x0][0x2d0], -R142 ;  /* 0x0000b4009a747a23 */ /* 0x002fe4000001088e */
[C---:B-----5:R-:W-:Y:S02]  /*8a90*/  FMUL.FTZ R6, R0.reuse, R106 ;  /* 0x0000006a00067220 */ /* 0x060fe40000410000 */
[C---:B------:R-:W-:Y:S02]  /*8aa0*/  FMUL.FTZ R7, R0.reuse, R107 ;  /* 0x0000006b00077220 */ /* 0x040fe40000410000 */
[----:B------:R-:W1:Y:S01]  /*8ab0*/  LDSM.16.MT88.4 R104, [R103] ;  /* 0x000000006768783b */ /* 0x000e620000004200 */
[C---:B------:R-:W-:Y:S02]  /*8ac0*/  FMUL.FTZ R10, R0.reuse, R110 ;  /* 0x0000006e000a7220 */ /* 0x040fe40000410000 */
[C---:B------:R-:W-:Y:S02]  /*8ad0*/  FMUL.FTZ R11, R0.reuse, R111 ;  /* 0x0000006f000b7220 */ /* 0x040fe40000410000 */
[C---:B--2---:R-:W-:Y:S03]  /*8ae0*/  HMMA.16816.F32 R4, R136.reuse, R12, R4 ;  /* 0x0000000c8804723c */ /* 0x044fe60000001804 */
[----:B------:R-:W2:Y:S02]  /*8af0*/  LDSM.16.MT88.4 R108, [R102+0x2000] ;  /* 0x00200000666c783b */ /* 0x000ea40000004200 */
        /* <DEDUP_REMOVED lines=10> */
[C---:B----4-:R-:W-:Y:S03]  /*8ba0*/  HMMA.16816.F32 R12, R136.reuse, R20, R12 ;  /* 0x00000014880c723c */ /* 0x050fe6000000180c */
        /* <DEDUP_REMOVED lines=31> */
[C---:B--2---:R-:W-:Y:S04]  /*8da0*/  HMMA.16816.F32 R36, R136.reuse, R108, R36 ;  /* 0x0000006c8824723c */ /* 0x044fe80000001824 */
        /* <DEDUP_REMOVED lines=21> */
[----:B------:R-:W-:Y:S02]  /*8f00*/  FFMA.FTZ R112, R143, c[0x0][0x2d0], -R141 ;  /* 0x0000b4008f707a23 */ /* 0x000fe4000001088d */
[C---:B--2---:R-:W-:Y:S02]  /*8f10*/  HMMA.16816.F32 R52, R136.reuse, R108, R52 ;  /* 0x0000006c8834723c */ /* 0x044fe40000001834 */
[----:B------:R2:W3:Y:S02]  /*8f20*/  MUFU.EX2 R180, R112 ;  /* 0x0000007000b47308 */ /* 0x0004e40000000800 */
[C---:B------:R-:W-:Y:S02]  /*8f30*/  FMUL.FTZ R94, R0.reuse, R94 ;  /* 0x0000005e005e7220 */ /* 0x040fe40000410000 */
[C---:B------:R-:W-:Y:S02]  /*8f40*/  FMUL.FTZ R95, R0.reuse, R95 ;  /* 0x0000005f005f7220 */ /* 0x040fe40000410000 */
[C---:B------:R-:W-:Y:S01]  /*8f50*/  HMMA.16816.F32 R56, R136.reuse, R110, R56 ;  /* 0x0000006e8838723c */ /* 0x040fe20000001838 */
[----:B------:R-:W4:Y:S03]  /*8f60*/  LDSM.16.MT88.4 R108, [R102+0x4000] ;  /* 0x00400000666c783b */ /* 0x000f260000004200 */
[C---:B------:R-:W-:Y:S02]  /*8f70*/  FMUL.FTZ R98, R0.reuse, R98 ;  /* 0x0000006200627220 */ /* 0x040fe40000410000 */
[----:B------:R-:W-:Y:S02]  /*8f80*/  FMUL.FTZ R99, R0, R99 ;  /* 0x0000006300637220 */ /* 0x000fe40000410000 */
[----:B------:R-:W-:Y:S04]  /*8f90*/  FFMA.FTZ R2, R2, R204, R191 ;  /* 0x000000cc02027223 */ /* 0x000fe800000100bf */
[----:B------:R-:W-:Y:S02]  /*8fa0*/  FFMA.FTZ R0, R0, R203, R188 ;  /* 0x000000cb00007223 */ /* 0x000fe400000100bc */
[----:B------:R-:W-:Y:S02]  /*8fb0*/  FADD.FTZ R2, R190, R2 ;  /* 0x00000002be027221 */ /* 0x000fe40000010000 */
[----:B------:R-:W-:Y:S02]  /*8fc0*/  FADD.FTZ R0, R196, R0 ;  /* 0x00000000c4007221 */ /* 0x000fe40000010000 */
[----:B--2---:R-:W-:Y:S02]  /*8fd0*/  FFMA.FTZ R112, R145, c[0x0][0x2d0], -R142 ;  /* 0x0000b40091707a23 */ /* 0x004fe4000001088e */
[----:B------:R-:W-:Y:S02]  /*8fe0*/  FADD.FTZ R2, R198, R2 ;  /* 0x00000002c6027221 */ /* 0x000fe40000010000 */
[----:B------:R2:W5:Y:S01]  /*8ff0*/  MUFU.EX2 R178, R112 ;  /* 0x0000007000b27308 */ /* 0x0005620000000800 */
[----:B------:R-:W-:Y:S01]  /*9000*/  FADD.FTZ R0, R195, R0 ;  /* 0x00000000c3007221 */ /* 0x000fe20000010000 */
[C---:B-1----:R-:W-:Y:S03]  /*9010*/  HMMA.16816.F32 R60, R136.reuse, R104, R60 ;  /* 0x00000068883c723c */ /* 0x042fe6000000183c */
[----:B------:R-:W-:Y:S02]  /*9020*/  FADD.FTZ R2, R197, R2 ;  /* 0x00000002c5027221 */ /* 0x000fe40000010000 */
[----:B------:R-:W-:Y:S02]  /*9030*/  FADD.FTZ R0, R194, R0 ;  /* 0x00000000c2007221 */ /* 0x000fe40000010000 */
[----:B---3--:R-:W-:Y:S01]  /*9040*/  FADD.FTZ R2, R180, R2 ;  /* 0x00000002b4027221 */ /* 0x008fe20000010000 */
[C---:B------:R-:W-:Y:S01]  /*9050*/  HMMA.16816.F32 R64, R136.reuse, R106, R64 ;  /* 0x0000006a8840723c */ /* 0x040fe20000001840 */
[----:B------:R-:W1:Y:S07]  /*9060*/  LDSM.16.MT88.4 R104, [R140+0x4000] ;  /* 0x004000008c68783b */ /* 0x000e6e0000004200 */
[C---:B----4-:R-:W-:Y:S04]  /*9070*/  HMMA.16816.F32 R68, R136.reuse, R108, R68 ;  /* 0x0000006c8844723c */ /* 0x050fe80000001844 */
[----:B--2---:R-:W-:Y:S02]  /*9080*/  FFMA.FTZ R112, R146, c[0x0][0x2d0], -R142 ;  /* 0x0000b40092707a23 */ /* 0x004fe4000001088e */
[----:B------:R-:W-:Y:S02]  /*9090*/  MUFU.EX2 R146, R121 ;  /* 0x0000007900927308 */ /* 0x000fe40000000800 */
[C---:B------:R-:W-:Y:S01]  /*90a0*/  HMMA.16816.F32 R72, R136.reuse, R110, R72 ;  /* 0x0000006e8848723c */ /* 0x040fe20000001848 */
[----:B------:R-:W2:Y:S03]  /*90b0*/  LDSM.16.MT88.4 R108, [R3+0x4000] ;  /* 0x00400000036c783b */ /* 0x000ea60000004200 */
[----:B-----5:R-:W-:Y:S04]  /*90c0*/  FADD.FTZ R0, R178, R0 ;  /* 0x00000000b2007221 */ /* 0x020fe80000010000 */
[----:B------:R3:W4:Y:S01]  /*90d0*/  MUFU.EX2 R177, R112 ;  /* 0x0000007000b17308 */ /* 0x0007220000000800 */
[C---:B-1----:R-:W-:Y:S07]  /*90e0*/  HMMA.16816.F32 R76, R136.reuse, R104, R76 ;  /* 0x00000068884c723c */ /* 0x042fee000000184c */
[--C-:B------:R-:W-:Y:S01]  /*90f0*/  FFMA.FTZ R104, R144, c[0x0][0x2d0], -R141.reuse ;  /* 0x0000b40090687a23 */ /* 0x100fe2000001088d */
[C---:B------:R-:W-:Y:S01]  /*9100*/  HMMA.16816.F32 R80, R136.reuse, R106, R80 ;  /* 0x0000006a8850723c */ /* 0x040fe20000001850 */
[----:B---3--:R-:W-:Y:S02]  /*9110*/  LDSM.16.MT88.4 R112, [R140+0x800] ;  /* 0x000800008c70783b */ /* 0x008fe40000004200 */
[----:B------:R1:W3:Y:S01]  /*9120*/  MUFU.EX2 R179, R104 ;  /* 0x0000006800b37308 */ /* 0x0002e20000000800 */
[----:B----4-:R-:W-:Y:S04]  /*9130*/  FADD.FTZ R0, R177, R0 ;  /* 0x00000000b1007221 */ /* 0x010fe80000010000 */
[C---:B--2---:R-:W-:Y:S07]  /*9140*/  HMMA.16816.F32 R84, R136.reuse, R108, R84 ;  /* 0x0000006c8854723c */ /* 0x044fee0000001854 */
[--C-:B------:R-:W-:Y:S01]  /*9150*/  FFMA.FTZ R108, R147, c[0x0][0x2d0], -R141.reuse ;  /* 0x0000b400936c7a23 */ /* 0x100fe2000001088d */
[C---:B------:R-:W-:Y:S01]  /*9160*/  HMMA.16816.F32 R88, R136.reuse, R110, R88 ;  /* 0x0000006e8858723c */ /* 0x040fe20000001858 */
[----:B------:R2:W-:Y:S01]  /*9170*/  MUFU.EX2 R147, R120 ;  /* 0x0000007800937308 */ /* 0x0005e20000000800 */
[----:B-1----:R-:W1:Y:S09]  /*9180*/  LDSM.16.MT88.4 R104, [R103+0x4000] ;  /* 0x004000006768783b */ /* 0x002e720000004200 */
[----:B------:R4:W5:Y:S01]  /*9190*/  MUFU.EX2 R176, R108 ;  /* 0x0000006c00b07308 */ /* 0x0009620000000800 */
[----:B---3--:R-:W-:Y:S01]  /*91a0*/  FADD.FTZ R2, R179, R2 ;  /* 0x00000002b3027221 */ /* 0x008fe20000010000 */
[----:B--2---:R-:W-:Y:S01]  /*91b0*/  LDSM.16.MT88.4 R120, [R140+0x1800] ;  /* 0x001800008c78783b */ /* 0x004fe20000004200 */
[--C-:B----4-:R-:W-:Y:S02]  /*91c0*/  FFMA.FTZ R108, R148, c[0x0][0x2d0], -R141.reuse ;  /* 0x0000b400946c7a23 */ /* 0x110fe4000001088d */
[----:B-----5:R-:W-:Y:S05]  /*91d0*/  FADD.FTZ R2, R176, R2 ;  /* 0x00000002b0027221 */ /* 0x020fea0000010000 */
[----:B------:R2:W3:Y:S01]  /*91e0*/  MUFU.EX2 R175, R108 ;  /* 0x0000006c00af7308 */ /* 0x0004e20000000800 */
[C---:B-1----:R-:W-:Y:S07]  /*91f0*/  HMMA.16816.F32 R92, R136.reuse, R104, R92 ;  /* 0x00000068885c723c */ /* 0x042fee000000185c */
[----:B------:R-:W-:Y:S01]  /*9200*/  FFMA.FTZ R104, R149, c[0x0][0x2d0], -R142 ;  /* 0x0000b40095687a23 */ /* 0x000fe2000001088e */
[----:B------:R-:W-:Y:S03]  /*9210*/  HMMA.16816.F32 R96, R136, R106, R96 ;  /* 0x0000006a8860723c */ /* 0x000fe60000001860 */
[----:B------:R1:W4:Y:S01]  /*9220*/  MUFU.EX2 R174, R104 ;  /* 0x0000006800ae7308 */ /* 0x0003220000000800 */
[----:B------:R-:W-:Y:S01]  /*9230*/  F2FP.PACK_AB R105, R177, R178 ;  /* 0x000000b2b169723e */ /* 0x000fe200000000ff */
[----:B--2---:R-:W2:Y:S01]  /*9240*/  LDSM.16.MT88.4 R108, [R102+0x800] ;  /* 0x00080000666c783b */ /* 0x004ea20000004200 */
[C---:B---3--:R-:W-:Y:S01]  /*9250*/  FADD.FTZ R2, R175.reuse, R2 ;  /* 0x00000002af027221 */ /* 0x048fe20000010000 */
[----:B------:R-:W-:Y:S01]  /*9260*/  F2FP.PACK_AB R106, R175, R176 ;  /* 0x000000b0af6a723e */ /* 0x000fe200000000ff */
[----:B-1----:R-:W-:Y:S04]  /*9270*/  FFMA.FTZ R104, R150, c[0x0][0x2d0], -R142 ;  /* 0x0000b40096687a23 */ /* 0x002fe8000001088e */
[----:B----4-:R-:W-:Y:S01]  /*9280*/  FADD.FTZ R0, R174, R0 ;  /* 0x00000000ae007221 */ /* 0x010fe20000010000 */
[----:B------:R1:W3:Y:S02]  /*9290*/  MUFU.EX2 R160, R104 ;  /* 0x0000006800a07308 */ /* 0x0002e40000000800 */
[----:B-1----:R-:W-:Y:S01]  /*92a0*/  F2FP.PACK_AB R104, R179, R180 ;  /* 0x000000b4b368723e */ /* 0x002fe200000000ff */
[C---:B---3--:R-:W-:Y:S01]  /*92b0*/  FADD.FTZ R0, R160.reuse, R0 ;  /* 0x00000000a0007221 */ /* 0x048fe20000010000 */
[----:B------:R-:W-:Y:S07]  /*92c0*/  F2FP.PACK_AB R107, R160, R174 ;  /* 0x000000aea06b723e */ /* 0x000fee00000000ff */
[C---:B--2---:R-:W-:Y:S08]  /*92d0*/  HMMA.16816.F32 R4, R104.reuse, R108, R4 ;  /* 0x0000006c6804723c */ /* 0x044ff00000001804 */
        /* <DEDUP_REMOVED lines=160> */
[----:B------:R-:W-:Y:S01]  /*9ce0*/  IMAD.SHL.U32 R18, R202, 0x2, RZ ;  /* 0x00000002ca127824 */ /* 0x000fe200078e00ff */
[----:B------:R-:W-:Y:S01]  /*9cf0*/  IADD3 R2, R2, -0x80, RZ ;  /* 0xffffff8002027810 */ /* 0x000fe20007ffe0ff */
[----:B------:R-:W-:Y:S01]  /*9d00*/  IMAD.SHL.U32 R17, R201, 0x2, RZ ;  /* 0x00000002c9117824 */ /* 0x000fe200078e00ff */
[----:B------:R-:W-:Y:S01]  /*9d10*/  SHF.L.U64.HI R15, R202, 0x1, R159 ;  /* 0x00000001ca0f7819 */ /* 0x000fe2000001029f */
[----:B------:R-:W-:Y:S01]  /*9d20*/  IMAD.SHL.U32 R16, R193, 0x2, RZ ;  /* 0x00000002c1107824 */ /* 0x000fe200078e00ff */
        /* <DEDUP_REMOVED lines=29> */
.L_x_2788:
[----:B------:R-:W-:-:S05]  /*9f00*/  BRA.DIV ~URZ, `(.L_x_2694) ;  /* 0x000097c27f007947 */ /* 0x000fca000b800000 */
[----:B------:R-:W3:Y:S01]  /*9f10*/  SHFL.IDX PT, R2, R12, RZ, 0x181f ;  /* 0x00181fff0c027589 */ /* 0x000ee200000e0000 */
[----:B------:R-:W-:Y:S01]  /*9f20*/  ISETP.GE.AND P5, PT, R193, c[0x0][0x1d4], PT ;  /* 0x00007500c1007a0c */ /* 0x000fe20003fa6270 */
[----:B------:R-:W-:Y:S01]  /*9f30*/  IMAD R0, R199, 0x6000, R224 ;  /* 0x00006000c7007824 */ /* 0x000fe200078e02e0 */
[----:B------:R-:W-:Y:S02]  /*9f40*/  ISETP.GE.AND P1, PT, R201, c[0x0][0x1d4], PT ;  /* 0x00007500c9007a0c */ /* 0x000fe40003f26270 */
[C---:B---3--:R-:W-:Y:S02]  /*9f50*/  IADD3 R8, P0, R2.reuse, R16, RZ ;  /* 0x0000001002087210 */ /* 0x048fe40007f1e0ff */
[----:B------:R-:W-:Y:S03]  /*9f60*/  IADD3 R6, P6, R2, R17, RZ ;  /* 0x0000001102067210 */ /* 0x000fe60007fde0ff */
[----:B--2---:R-:W-:Y:S01]  /*9f70*/  IMAD.X R9, R4, 0x1, R13, P0 ;  /* 0x0000000104097824 */ /* 0x004fe200000e060d */
        /* <DEDUP_REMOVED lines=14> */
.L_x_2789:
[----:B--2-4-:R-:W-:Y:S02]  /*a060*/  IADD3 R6, -R10, 0x10, RZ ;  /* 0x000000100a067810 */ /* 0x014fe40007ffe1ff */
[----:B------:R-:W-:Y:S02]  /*a070*/  IADD3 R3, -R11, 0x10, RZ ;  /* 0x000000100b037810 */ /* 0x000fe40007ffe1ff */
[----:B------:R-:W-:Y:S02]  /*a080*/  LOP3.LUT R6, R6, 0xf, RZ, 0xc0, !PT ;  /* 0x0000000f06067812 */ /* 0x000fe400078ec0ff */
[----:B------:R-:W-:Y:S02]  /*a090*/  LOP3.LUT R3, R3, 0xf, RZ, 0xc0, !PT ;  /* 0x0000000f03037812 */ /* 0x000fe400078ec0ff */
[----:B------:R-:W-:Y:S02]  /*a0a0*/  IADD3 R7, -R5, 0x10, RZ ;  /* 0x0000001005077810 */ /* 0x000fe40007ffe1ff */
[-C--:B------:R-:W-:Y:S02]  /*a0b0*/  IADD3 R6, P6, P5, R6, R2.reuse, R17 ;  /* 0x0000000206067210 */ /* 0x080fe40007dde011 */
[----:B------:R-:W-:Y:S02]  /*a0c0*/  IADD3 R8, P1, P0, R3, R2, R16 ;  /* 0x0000000203087210 */ /* 0x000fe4000783e010 */
[----:B------:R-:W-:Y:S02]  /*a0d0*/  LOP3.LUT R3, R7, 0xf, RZ, 0xc0, !PT ;  /* 0x0000000f07037812 */ /* 0x000fe400078ec0ff */
        /* <DEDUP_REMOVED lines=13> */
.L_x_2692:
[----:B------:R-:W-:Y:S05]  /*a1b0*/  BSYNC B0 ;  /* 0x0000000000007941 */ /* 0x000fea0003800000 */
.L_x_2691:
[C---:B------:R-:W-:Y:S01]  /*a1c0*/  ISETP.GT.AND P0, PT, R172.reuse, R209, PT ;  /* 0x000000d1ac00720c */ /* 0x040fe20003f04270 */
[----:B------:R-:W0:Y:S01]  /*a1d0*/  LDGDEPBAR ;  /* 0x00000000000079af */ /* 0x000e220000000000 */
[C---:B------:R-:W-:Y:S01]  /*a1e0*/  ISETP.GE.AND P1, PT, R161.reuse, 0x1, PT ;  /* 0x00000001a100780c */ /* 0x040fe20003f26270 */
[----:B------:R-:W-:Y:S01]  /*a1f0*/  IMAD.MOV.U32 R103, RZ, RZ, R100 ;  /* 0x000000ffff677224 */ /* 0x000fe200078e0064 */
[----:B-1----:R-:W-:Y:S01]  /*a200*/  IADD3 R0, R161, 0x1, RZ ;  /* 0x00000001a1007810 */ /* 0x002fe20007ffe0ff */
[----:B------:R-:W-:Y:S01]  /*a210*/  IMAD.MOV.U32 R102, RZ, RZ, R101 ;  /* 0x000000ffff667224 */ /* 0x000fe200078e0065 */
[----:B------:R-:W-:Y:S02]  /*a220*/  IADD3 R172, R172, -0x1, RZ ;  /* 0xffffffffacac7810 */ /* 0x000fe40007ffe0ff */
[----:B------:R-:W-:Y:S05]  /*a230*/  SEL R161, R0, RZ, !P1 ;  /* 0x000000ff00a17207 */ /* 0x000fea0004800000 */
[----:B------:R-:W-:-:S05]  /*a240*/  @P0 BRA `(.L_x_2695) ;  /* 0xffffc89000000947 */ /* 0x000fca000383ffff */
.L_x_2686:
[----:B------:R-:W-:Y:S01]  /*a250*/  ISETP.GE.AND P0, PT, R172, R205, PT ;  /* 0x000000cdac00720c */ /* 0x000fe20003f06270 */
[----:B------:R-:W-:Y:S01]  /*a260*/  IMAD.MOV.U32 R182, RZ, RZ, 0x1f ;  /* 0x0000001fffb67424 */ /* 0x000fe200078e00ff */
[----:B------:R-:W-:-:S11]  /*a270*/  MOV R180, 0xffffffff ;  /* 0xffffffff00b47802 */ /* 0x000fd60000000f00 */
[----:B------:R-:W-:Y:S05]  /*a280*/  @!P0 BRA `(.L_x_2696) ;  /* 0x000032a000008947 */ /* 0x000fea0003800000 */
[----:B------:R-:W-:Y:S02]  /*a290*/  MOV R102, R100 ;  /* 0x0000006400667202 */ /* 0x000fe40000000f00 */
[----:B------:R-:W-:Y:S02]  /*a2a0*/  MOV R0, R101 ;  /* 0x0000006500007202 */ /* 0x000fe40000000f00 */
.L_x_2706:
        /* <DEDUP_REMOVED lines=43> */
.L_x_2790:
        /* <DEDUP_REMOVED lines=22> */
.L_x_2791:
        /* <DEDUP_REMOVED lines=21> */
.L_x_2698:
[----:B------:R-:W-:Y:S05]  /*a810*/  BSYNC B0 ;  /* 0x0000000000007941 */ /* 0x000fea0003800000 */
.L_x_2697:
        /* <DEDUP_REMOVED lines=25> */
[----:B------:R-:W-:Y:S01]  /*a9b0*/  IMAD.IADD R156, R166, 0x1, R103 ;  /* 0x00000001a69c7824 */ /* 0x000fe200078e0267 */
        /* <DEDUP_REMOVED lines=227> */
.L_x_2792:
        /* <DEDUP_REMOVED lines=49> */
[----:B------:R4:W-:Y:S01]  /*bb00*/  MUFU.EX2 R22, R21 ;  /* 0x0000001500167308 */ /* 0x0009e20000000800 */
[C---:B------:R-:W-:Y:S02]  /*bb10*/  FMUL.FTZ R49, R2.reuse, R49 ;  /* 0x0000003102317220 */ /* 0x040fe40000410000 */
[C---:B------:R-:W-:Y:S02]  /*bb20*/  FMUL.FTZ R52, R2.reuse, R52 ;  /* 0x0000003402347220 */ /* 0x040fe40000410000 */
[C---:B--2---:R-:W-:Y:S02]  /*bb30*/  FMUL.FTZ R24, R2.reuse, R124 ;  /* 0x0000007c02187220 */ /* 0x044fe40000410000 */
        /* <DEDUP_REMOVED lines=9> */
[----:B------:R-:W-:Y:S01]  /*bbd0*/  MUFU.EX2 R116, R156 ;  /* 0x0000009c00747308 */ /* 0x000fe20000000800 */
[----:B-1----:R-:W-:Y:S01]  /*bbe0*/  FMNMX.FTZ R0, R5, R0, !PT ;  /* 0x0000000005007209 */ /* 0x002fe20007810000 */
[C---:B------:R-:W-:Y:S02]  /*bbf0*/  FMUL.FTZ R68, R2.reuse, R68 ;  /* 0x0000004402447220 */ /* 0x040fe40000410000 */
[C---:B----4-:R-:W-:Y:S02]  /*bc00*/  FMUL.FTZ R21, R2.reuse, R121 ;  /* 0x0000007902157220 */ /* 0x050fe40000410000 */
[----:B------:R-:W1:Y:S01]  /*bc10*/  SHFL.BFLY PT, R3, R0, 0x1, 0x1f ;  /* 0x0c201f0000037f89 */ /* 0x000e6200000e0000 */
        /* <DEDUP_REMOVED lines=38> */
[----:B------:R4:W-:Y:S01]  /*be80*/  MUFU.EX2 R124, R7 ;  /* 0x00000007007c7308 */ /* 0x0009e20000000800 */
[C---:B-1----:R-:W-:Y:S02]  /*be90*/  FMUL.FTZ R4, R2.reuse, R104 ;  /* 0x0000006802047220 */ /* 0x042fe40000410000 */
[C---:B------:R-:W-:Y:S01]  /*bea0*/  FMUL.FTZ R9, R2.reuse, R109 ;  /* 0x0000006d02097220 */ /* 0x040fe20000410000 */
[----:B--2---:R-:W-:Y:S01]  /*beb0*/  F2FP.PACK_AB R137, R11, R15 ;  /* 0x0000000f0b89723e */ /* 0x004fe200000000ff */
[C---:B------:R-:W-:Y:S02]  /*bec0*/  FMUL.FTZ R5, R2.reuse, R105 ;  /* 0x0000006902057220 */ /* 0x040fe40000410000 */
[C---:B------:R-:W-:Y:S02]  /*bed0*/  FMUL.FTZ R12, R2.reuse, R112 ;  /* 0x00000070020c7220 */ /* 0x040fe40000410000 */
[C---:B------:R-:W-:Y:S01]  /*bee0*/  FMUL.FTZ R13, R2.reuse, R113 ;  /* 0x00000071020d7220 */ /* 0x040fe20000410000 */
[----:B------:R-:W1:Y:S01]  /*bef0*/  MUFU.EX2 R125, R10 ;  /* 0x0000000a007d7308 */ /* 0x000e620000000800 */
[C---:B------:R-:W-:Y:S02]  /*bf00*/  FMUL.FTZ R20, R2.reuse, R120 ;  /* 0x0000007802147220 */ /* 0x040fe40000410000 */
[----:B------:R-:W-:Y:S02]  /*bf10*/  FMUL.FTZ R97, R2, R97 ;  /* 0x0000006102617220 */ /* 0x000fe40000410000 */
[----:B------:R-:W-:Y:S02]  /*bf20*/  FADD.FTZ R3, R8, R3 ;  /* 0x0000000308037221 */ /* 0x000fe40000010000 */
[----:B------:R-:W-:Y:S01]  /*bf30*/  FMUL.FTZ R8, R2, R108 ;  /* 0x0000006c02087220 */ /* 0x000fe20000410000 */
[----:B------:R-:W-:Y:S01]  /*bf40*/  IADD3 R2, R170, R160, RZ ;  /* 0x000000a0aa027210 */ /* 0x000fe20007ffe0ff */
[C---:B---3--:R-:W-:Y:S01]  /*bf50*/  FFMA.FTZ R6, R0.reuse, R203, R15 ;  /* 0x000000cb00067223 */ /* 0x048fe2000001000f */
[----:B------:R-:W-:Y:S01]  /*bf60*/  F2FP.PACK_AB R108, R19, R22 ;  /* 0x00000016136c723e */ /* 0x000fe200000000ff */
[----:B------:R-:W-:Y:S01]  /*bf70*/  FMUL.FTZ R14, R0, R114 ;  /* 0x00000072000e7220 */ /* 0x000fe20000410000 */
[----:B------:R-:W-:Y:S01]  /*bf80*/  IADD3 R102, R168, R2, RZ ;  /* 0x00000002a8667210 */ /* 0x000fe20007ffe0ff */
[----:B------:R-:W2:Y:S01]  /*bf90*/  LDSM.16.MT88.4 R140, [R2] ;  /* 0x00000000028c783b */ /* 0x000ea20000004200 */
[C---:B----4-:R-:W-:Y:S01]  /*bfa0*/  FMUL.FTZ R7, R0.reuse, R107 ;  /* 0x0000006b00077220 */ /* 0x050fe20000410000 */
[----:B------:R-:W-:Y:S01]  /*bfb0*/  MUFU.EX2 R109, R149 ;  /* 0x00000095006d7308 */ /* 0x000fe20000000800 */
[----:B------:R-:W-:Y:S02]  /*bfc0*/  FADD.FTZ R120, R11, R6 ;  /* 0x000000060b787221 */ /* 0x000fe40000010000 */
[C---:B------:R-:W-:Y:S02]  /*bfd0*/  FMUL.FTZ R6, R0.reuse, R106 ;  /* 0x0000006a00067220 */ /* 0x040fe40000410000 */
[C---:B------:R-:W-:Y:S01]  /*bfe0*/  FMUL.FTZ R11, R0.reuse, R111 ;  /* 0x0000006f000b7220 */ /* 0x040fe20000410000 */
[----:B------:R-:W3:Y:S01]  /*bff0*/  LDSM.16.MT88.4 R104, [R102] ;  /* 0x000000006668783b */ /* 0x000ee20000004200 */
[C---:B------:R-:W-:Y:S01]  /*c000*/  FMUL.FTZ R15, R0.reuse, R115 ;  /* 0x00000073000f7220 */ /* 0x040fe20000410000 */
[----:B-1----:R-:W-:Y:S01]  /*c010*/  F2FP.PACK_AB R139, R125, R124 ;  /* 0x0000007c7d8b723e */ /* 0x002fe200000000ff */
[C---:B------:R-:W-:Y:S01]  /*c020*/  FMUL.FTZ R26, R0.reuse, R126 ;  /* 0x0000007e001a7220 */ /* 0x040fe20000410000 */
[----:B------:R-:W-:Y:S01]  /*c030*/  MUFU.EX2 R113, R159 ;  /* 0x0000009f00717308 */ /* 0x000fe20000000800 */
[C---:B------:R-:W-:Y:S02]  /*c040*/  FMUL.FTZ R27, R0.reuse, R127 ;  /* 0x0000007f001b7220 */ /* 0x040fe40000410000 */
[C---:B------:R-:W-:Y:S02]  /*c050*/  FMUL.FTZ R34, R0.reuse, R134 ;  /* 0x0000008600227220 */ /* 0x040fe40000410000 */
[----:B------:R-:W-:Y:S02]  /*c060*/  FMUL.FTZ R35, R0, R135 ;  /* 0x0000008700237220 */ /* 0x000fe40000410000 */
[----:B------:R-:W-:Y:S02]  /*c070*/  FADD.FTZ R120, R124, R120 ;  /* 0x000000787c787221 */ /* 0x000fe40000010000 */
[----:B------:R-:W-:Y:S01]  /*c080*/  FMUL.FTZ R10, R0, R110 ;  /* 0x0000006e000a7220 */ /* 0x000fe20000410000 */
[----:B------:R-:W-:Y:S01]  /*c090*/  MUFU.EX2 R112, R158 ;  /* 0x0000009e00707308 */ /* 0x000fe20000000800 */
[----:B------:R-:W-:Y:S02]  /*c0a0*/  FADD.FTZ R3, R22, R3 ;  /* 0x0000000316037221 */ /* 0x000fe40000010000 */
[C---:B------:R-:W-:Y:S02]  /*c0b0*/  FMUL.FTZ R18, R0.reuse, R118 ;  /* 0x0000007600127220 */ /* 0x040fe40000410000 */
[----:B------:R-:W-:Y:S02]  /*c0c0*/  FADD.FTZ R103, R19, R3 ;  /* 0x0000000313677221 */ /* 0x000fe40000010000 */
[C---:B------:R-:W-:Y:S02]  /*c0d0*/  FMUL.FTZ R19, R0.reuse, R119 ;  /* 0x0000007700137220 */ /* 0x040fe40000410000 */
[C---:B------:R-:W-:Y:S01]  /*c0e0*/  FMUL.FTZ R22, R0.reuse, R122 ;  /* 0x0000007a00167220 */ /* 0x040fe20000410000 */
        /* <DEDUP_REMOVED lines=10> */
[----:B------:R-:W-:Y:S01]  /*c190*/  MUFU.EX2 R110, R148 ;  /* 0x00000094006e7308 */ /* 0x000fe20000000800 */
[C---:B------:R-:W-:Y:S01]  /*c1a0*/  FMUL.FTZ R43, R0.reuse, R43 ;  /* 0x0000002b002b7220 */ /* 0x040fe20000410000 */
[C---:B---3--:R-:W-:Y:S04]  /*c1b0*/  HMMA.16816.F32 R12, R136.reuse, R104, R12 ;  /* 0x00000068880c723c */ /* 0x048fe8000000180c */
        /* <DEDUP_REMOVED lines=35> */
[----:B------:R-:W-:Y:S01]  /*c3f0*/  FMUL.FTZ R99, R0, R99 ;  /* 0x0000006300637220 */ /* 0x000fe20000410000 */
[----:B------:R-:W-:Y:S01]  /*c400*/  IADD3 R0, R171, R160, RZ ;  /* 0x000000a0ab007210 */ /* 0x000fe20007ffe0ff */
[----:B------:R-:W-:Y:S01]  /*c410*/  FADD.FTZ R103, R109, R103 ;  /* 0x000000676d677221 */ /* 0x000fe20000010000 */
[----:B------:R-:W-:Y:S02]  /*c420*/  MUFU.EX2 R144, R152 ;  /* 0x0000009800907308 */ /* 0x000fe40000000800 */
[----:B------:R-:W-:Y:S01]  /*c430*/  IADD3 R3, R168, R0, RZ ;  /* 0x00000000a8037210 */ /* 0x000fe20007ffe0ff */
[----:B------:R-:W1:Y:S01]  /*c440*/  LDSM.16.MT88.4 R104, [R0] ;  /* 0x000000000068783b */ /* 0x000e620000004200 */
[C---:B------:R-:W-:Y:S01]  /*c450*/  FADD.FTZ R103, R110.reuse, R103 ;  /* 0x000000676e677221 */ /* 0x040fe20000010000 */
[----:B------:R-:W-:Y:S02]  /*c460*/  F2FP.PACK_AB R110, R110, R109 ;  /* 0x0000006d6e6e723e */ /* 0x000fe400000000ff */
[----:B------:R-:W-:Y:S01]  /*c470*/  F2FP.PACK_AB R109, R123, R121 ;  /* 0x000000797b6d723e */ /* 0x000fe200000000ff */
[----:B------:R-:W-:Y:S02]  /*c480*/  FADD.FTZ R103, R113, R103 ;  /* 0x0000006771677221 */ /* 0x000fe40000010000 */
[----:B------:R-:W-:Y:S01]  /*c490*/  MUFU.EX2 R145, R153 ;  /* 0x0000009900917308 */ /* 0x000fe20000000800 */
[----:B------:R-:W-:Y:S01]  /*c4a0*/  LDSM.16.MT88.4 R132, [R3+0x1800] ;  /* 0x001800000384783b */ /* 0x000fe20000004200 */
[----:B------:R-:W-:Y:S04]  /*c4b0*/  FADD.FTZ R103, R112, R103 ;  /* 0x0000006770677221 */ /* 0x000fe80000010000 */
[----:B------:R-:W-:Y:S04]  /*c4c0*/  FADD.FTZ R103, R117, R103 ;  /* 0x0000006775677221 */ /* 0x000fe80000010000 */
[----:B------:R-:W-:Y:S01]  /*c4d0*/  FADD.FTZ R103, R116, R103 ;  /* 0x0000006774677221 */ /* 0x000fe20000010000 */
[----:B------:R-:W-:Y:S03]  /*c4e0*/  MUFU.EX2 R143, R154 ;  /* 0x0000009a008f7308 */ /* 0x000fe60000000800 */
[----:B------:R-:W-:Y:S07]  /*c4f0*/  FADD.FTZ R103, R119, R103 ;  /* 0x0000006777677221 */ /* 0x000fee0000010000 */
[----:B------:R-:W2:Y:S10]  /*c500*/  MUFU.EX2 R142, R155 ;  /* 0x0000009b008e7308 */ /* 0x000eb40000000800 */
[----:B------:R-:W-:Y:S01]  /*c510*/  MUFU.EX2 R141, R175 ;  /* 0x000000af008d7308 */ /* 0x000fe20000000800 */
[C---:B-1----:R-:W-:Y:S08]  /*c520*/  HMMA.16816.F32 R20, R136.reuse, R104, R20 ;  /* 0x000000688814723c */ /* 0x042ff00000001814 */
[C---:B------:R-:W-:Y:S01]  /*c530*/  HMMA.16816.F32 R24, R136.reuse, R106, R24 ;  /* 0x0000006a8818723c */ /* 0x040fe20000001818 */
[----:B------:R-:W1:Y:S01]  /*c540*/  LDSM.16.MT88.4 R104, [R3] ;  /* 0x000000000368783b */ /* 0x000e620000004200 */
[----:B------:R-:W3:Y:S06]  /*c550*/  MUFU.EX2 R140, R179 ;  /* 0x000000b3008c7308 */ /* 0x000eec0000000800 */
        /* <DEDUP_REMOVED lines=80> */
[C---:B--2---:R-:W-:Y:S01]  /*ca60*/  HMMA.16816.F32 R12, R104.reuse, R112, R12 ;  /* 0x00000070680c723c */ /* 0x044fe2000000180c */
[----:B------:R-:W-:Y:S07]  /*ca70*/  LDSM.16.MT88.4 R116, [R102+0x1800] ;  /* 0x001800006674783b */ /* 0x000fee0000004200 */
        /* <DEDUP_REMOVED lines=29> */
[----:B------:R-:W-:Y:S03]  /*cc50*/  LDSM.16.MT88.4 R124, [R0+0x1800] ;  /* 0x00180000007c783b */ /* 0x000fe60000004200 */
[----:B------:R-:W-:Y:S04]  /*cc60*/  FADD.FTZ R108, R121, R108 ;  /* 0x0000006c796c7221 */ /* 0x000fe80000010000 */
[C---:B--2---:R-:W-:Y:S04]  /*cc70*/  HMMA.16816.F32 R92, R104.reuse, R112, R92 ;  /* 0x00000070685c723c */ /* 0x044fe8000000185c */
[----:B------:R-:W-:Y:S02]  /*cc80*/  FADD.FTZ R120, R123, R108 ;  /* 0x0000006c7b787221 */ /* 0x000fe40000010000 */
[----:B------:R-:W1:Y:S02]  /*cc90*/  LDSM.16.MT88.4 R108, [R2+0x1800] ;  /* 0x00180000026c783b */ /* 0x000e640000004200 */
[----:B------:R-:W-:Y:S04]  /*cca0*/  HMMA.16816.F32 R96, R104, R114, R96 ;  /* 0x000000726860723c */ /* 0x000fe80000001860 */
[----:B------:R-:W-:Y:S04]  /*ccb0*/  FADD.FTZ R103, R122, R120 ;  /* 0x000000787a677221 */ /* 0x000fe80000010000 */
[C---:B-1----:R-:W-:Y:S01]  /*ccc0*/  HMMA.16816.F32 R104, R136.reuse, R108, R4 ;  /* 0x0000006c8868723c */ /* 0x042fe20000001804 */
[----:B------:R-:W1:Y:S07]  /*ccd0*/  LDSM.16.MT88.4 R4, [R2+0x3800] ;  /* 0x003800000204783b */ /* 0x000e6e0000004200 */
[C---:B------:R-:W-:Y:S01]  /*cce0*/  HMMA.16816.F32 R108, R136.reuse, R110, R8 ;  /* 0x0000006e886c723c */ /* 0x040fe20000001808 */
[----:B------:R-:W2:Y:S07]  /*ccf0*/  LDSM.16.MT88.4 R8, [R102+0x3800] ;  /* 0x003800006608783b */ /* 0x000eae0000004200 */
[C---:B------:R-:W-:Y:S01]  /*cd00*/  HMMA.16816.F32 R112, R136.reuse, R116, R12 ;  /* 0x000000748870723c */ /* 0x040fe2000000180c */
[----:B------:R-:W3:Y:S07]  /*cd10*/  LDSM.16.MT88.4 R12, [R0+0x3800] ;  /* 0x00380000000c783b */ /* 0x000eee0000004200 */
[C---:B------:R-:W-:Y:S01]  /*cd20*/  HMMA.16816.F32 R116, R136.reuse, R118, R16 ;  /* 0x000000768874723c */ /* 0x040fe20000001810 */
[----:B------:R-:W-:Y:S07]  /*cd30*/  LDSM.16.MT88.4 R16, [R102+0x5800] ;  /* 0x005800006610783b */ /* 0x000fee0000004200 */
[C---:B------:R-:W-:Y:S01]  /*cd40*/  HMMA.16816.F32 R120, R136.reuse, R124, R20 ;  /* 0x0000007c8878723c */ /* 0x040fe20000001814 */
[----:B------:R4:W-:Y:S07]  /*cd50*/  LDSM.16.MT88.4 R20, [R0+0x5800] ;  /* 0x005800000014783b */ /* 0x0009ee0000004200 */
[C---:B------:R-:W-:Y:S08]  /*cd60*/  HMMA.16816.F32 R124, R136.reuse, R126, R24 ;  /* 0x0000007e887c723c */ /* 0x040ff00000001818 */
[C---:B------:R-:W-:Y:S08]  /*cd70*/  HMMA.16816.F32 R128, R136.reuse, R132, R28 ;  /* 0x000000848880723c */ /* 0x040ff0000000181c */
[C---:B------:R-:W-:Y:S04]  /*cd80*/  HMMA.16816.F32 R132, R136.reuse, R134, R32 ;  /* 0x000000868884723c */ /* 0x040fe80000001820 */
[----:B----4-:R-:W-:Y:S04]  /*cd90*/  FADD.FTZ R0, R148, R103 ;  /* 0x0000006794007221 */ /* 0x010fe80000010000 */
[C---:B-1----:R-:W-:Y:S04]  /*cda0*/  HMMA.16816.F32 R36, R136.reuse, R4, R36 ;  /* 0x000000048824723c */ /* 0x042fe80000001824 */
[----:B------:R-:W-:Y:S04]  /*cdb0*/  FADD.FTZ R0, R146, R0 ;  /* 0x0000000092007221 */ /* 0x000fe80000010000 */
[C---:B------:R-:W-:Y:S01]  /*cdc0*/  HMMA.16816.F32 R40, R136.reuse, R6, R40 ;  /* 0x000000068828723c */ /* 0x040fe20000001828 */
[----:B------:R-:W1:Y:S03]  /*cdd0*/  LDSM.16.MT88.4 R4, [R3+0x3800] ;  /* 0x003800000304783b */ /* 0x000e660000004200 */
[----:B------:R-:W-:Y:S04]  /*cde0*/  FADD.FTZ R0, R147, R0 ;  /* 0x0000000093007221 */ /* 0x000fe80000010000 */
[C---:B--2---:R-:W-:Y:S04]  /*cdf0*/  HMMA.16816.F32 R44, R136.reuse, R8, R44 ;  /* 0x00000008882c723c */ /* 0x044fe8000000182c */
[----:B------:R-:W-:Y:S04]  /*ce00*/  FADD.FTZ R0, R144, R0 ;  /* 0x0000000090007221 */ /* 0x000fe80000010000 */
[C---:B------:R-:W-:Y:S01]  /*ce10*/  HMMA.16816.F32 R48, R136.reuse, R10, R48 ;  /* 0x0000000a8830723c */ /* 0x040fe20000001830 */
[----:B------:R2:W4:Y:S03]  /*ce20*/  LDSM.16.MT88.4 R8, [R2+0x5800] ;  /* 0x005800000208783b */ /* 0x0005260000004200 */
[----:B------:R-:W-:Y:S04]  /*ce30*/  FADD.FTZ R0, R145, R0 ;  /* 0x0000000091007221 */ /* 0x000fe80000010000 */
[C---:B---3--:R-:W-:Y:S04]  /*ce40*/  HMMA.16816.F32 R52, R136.reuse, R12, R52 ;  /* 0x0000000c8834723c */ /* 0x048fe80000001834 */
[----:B------:R-:W-:Y:S04]  /*ce50*/  FADD.FTZ R0, R143, R0 ;  /* 0x000000008f007221 */ /* 0x000fe80000010000 */
[C---:B------:R-:W-:Y:S01]  /*ce60*/  HMMA.16816.F32 R56, R136.reuse, R14, R56 ;  /* 0x0000000e8838723c */ /* 0x040fe20000001838 */
[----:B------:R-:W3:Y:S03]  /*ce70*/  LDSM.16.MT88.4 R12, [R3+0x5800] ;  /* 0x00580000030c783b */ /* 0x000ee60000004200 */
[----:B------:R-:W-:Y:S01]  /*ce80*/  FADD.FTZ R0, R142, R0 ;  /* 0x000000008e007221 */ /* 0x000fe20000010000 */
[----:B--2---:R-:W-:Y:S03]  /*ce90*/  IADD3 R2, R172, -0x2, RZ ;  /* 0xfffffffeac027810 */ /* 0x004fe60007ffe0ff */
        /* <DEDUP_REMOVED lines=11> */
[C---:B---3--:R-:W-:Y:S08]  /*cf50*/  HMMA.16816.F32 R92, R136.reuse, R12, R92 ;  /* 0x0000000c885c723c */ /* 0x048ff0000000185c */
[----:B------:R-:W-:Y:S01]  /*cf60*/  HMMA.16816.F32 R96, R136, R14, R96 ;  /* 0x0000000e8860723c */ /* 0x000fe20000001860 */
[----:B------:R-:W-:Y:S07]  /*cf70*/  @!UPT UIADD3 URZ, URZ, URZ, URZ ;  /* 0x0000003f3f3ff290 */ /* 0x000fee000fffe03f */
[----:B------:R-:W-:-:S11]  /*cf80*/  @!P0 BRA `(.L_x_2703) ;  /* 0x000004f000008947 */ /* 0x000fd60003800000 */
[----:B------:R-:W-:Y:S01]  /*cf90*/  IMAD R2, R172, 0x40, R211 ;  /* 0x00000040ac027824 */ /* 0x000fe200078e02d3 */
[----:B------:R-:W-:Y:S01]  /*cfa0*/  SHF.R.S32.HI R183, RZ, 0x1f, R202 ;  /* 0x0000001fffb77819 */ /* 0x000fe200000114ca */
[----:B------:R-:W-:Y:S01]  /*cfb0*/  IMAD.MOV.U32 R173, RZ, RZ, RZ ;  /* 0x000000ffffad7224 */ /* 0x000fe200078e00ff */
[----:B------:R-:W-:Y:S01]  /*cfc0*/  SHF.R.S32.HI R184, RZ, 0x1f, R201 ;  /* 0x0000001fffb87819 */ /* 0x000fe200000114c9 */
[----:B------:R-:W-:Y:S01]  /*cfd0*/  IMAD.SHL.U32 R18, R202, 0x2, RZ ;  /* 0x00000002ca127824 */ /* 0x000fe200078e00ff */
        /* <DEDUP_REMOVED lines=32> */
.L_x_2793:
        /* <DEDUP_REMOVED lines=21> */
.L_x_2794:
[----:B--23--:R-:W-:Y:S02]  /*d330*/  IADD3 R3, -R5, 0x10, RZ ;  /* 0x0000001005037810 */ /* 0x00cfe40007ffe1ff */
[----:B------:R-:W-:Y:S02]  /*d340*/  IADD3 R6, -R10, 0x10, RZ ;  /* 0x000000100a067810 */ /* 0x000fe40007ffe1ff */
[----:B------:R-:W-:Y:S02]  /*d350*/  LOP3.LUT R3, R3, 0xf, RZ, 0xc0, !PT ;  /* 0x0000000f03037812 */ /* 0x000fe400078ec0ff */
[----:B------:R-:W-:Y:S02]  /*d360*/  IADD3 R9, -R7, 0x10, RZ ;  /* 0x0000001007097810 */ /* 0x000fe40007ffe1ff */
[----:B------:R-:W-:Y:S02]  /*d370*/  IADD3 R8, P5, P4, R3, R2, R16 ;  /* 0x0000000203087210 */ /* 0x000fe40007cbe010 */
[----:B------:R-:W-:Y:S02]  /*d380*/  ISETP.NE.U32.AND P6, PT, R5, RZ, PT ;  /* 0x000000ff0500720c */ /* 0x000fe40003fc5070 */
[----:B------:R-:W-:Y:S02]  /*d390*/  LOP3.LUT R6, R6, 0xf, RZ, 0xc0, !PT ;  /* 0x0000000f06067812 */ /* 0x000fe400078ec0ff */
[----:B------:R-:W-:Y:S02]  /*d3a0*/  LOP3.LUT R3, R9, 0xf, RZ, 0xc0, !PT ;  /* 0x0000000f09037812 */ /* 0x000fe400078ec0ff */
[----:B------:R-:W-:Y:S02]  /*d3b0*/  IADD3.X R9, RZ, R4, R13, P5, P4 ;  /* 0x00000004ff097210 */ /* 0x000fe40002fe840d */
[----:B------:R-:W-:Y:S02]  /*d3c0*/  ISETP.NE.U32.AND P5, PT, R10, RZ, PT ;  /* 0x000000ff0a00720c */ /* 0x000fe40003fa5070 */
[----:B------:R-:W-:Y:S02]  /*d3d0*/  IADD3 R6, P1, P0, R6, R2, R17 ;  /* 0x0000000206067210 */ /* 0x000fe4000783e011 */
[----:B------:R-:W-:Y:S01]  /*d3e0*/  ISETP.NE.U32.AND P4, PT, R7, RZ, PT ;  /* 0x000000ff0700720c */ /* 0x000fe20003f85070 */
[----:B------:R-:W-:Y:S01]  /*d3f0*/  @!PT LDS RZ, [RZ] ;  /* 0x00000000fffff984 */ /* 0x000fe20000000800 */
[----:B------:R-:W-:Y:S01]  /*d400*/  @!PT LDS RZ, [RZ] ;  /* 0x00000000fffff984 */ /* 0x000fe20000000800 */
[----:B------:R-:W-:Y:S01]  /*d410*/  @!PT LDS RZ, [RZ] ;  /* 0x00000000fffff984 */ /* 0x000fe20000000800 */
[----:B------:R1:W-:Y:S01]  /*d420*/  LDGSTS.E.BYPASS.LTC128B.128.ZFILL [R0+0x1000], [R8.64], P6 ;  /* 0x0100000008007fae */ /* 0x0003e2000b141d48 */
[----:B------:R-:W-:Y:S02]  /*d430*/  IADD3.X R7, RZ, R4, R14, P1, P0 ;  /* 0x00000004ff077210 */ /* 0x000fe40000fe040e */
[----:B------:R-:W-:Y:S04]  /*d440*/  IADD3 R2, P1, P0, R3, R2, R18 ;  /* 0x0000000203027210 */ /* 0x000fe8000783e012 */
[----:B------:R-:W-:Y:S01]  /*d450*/  IADD3.X R3, RZ, R4, R15, P1, P0 ;  /* 0x00000004ff037210 */ /* 0x000fe20000fe040f */
[----:B------:R1:W-:Y:S04]  /*d460*/  LDGSTS.E.BYPASS.LTC128B.128.ZFILL [R0+0x3000], [R6.64], P5 ;  /* 0x0300000006007fae */ /* 0x0003e8000a941d48 */
[----:B------:R1:W-:Y:S04]  /*d470*/  LDGSTS.E.BYPASS.LTC128B.128.ZFILL [R0+0x5000], [R2.64], P4 ;  /* 0x0500000002007fae */ /* 0x0003e8000a141d48 */
.L_x_2703:
[----:B------:R-:W-:Y:S05]  /*d480*/  BSYNC B0 ;  /* 0x0000000000007941 */ /* 0x000fea0003800000 */
.L_x_2702:
        /* <DEDUP_REMOVED lines=10> */
.L_x_2696:
[----:B------:R-:W-:Y:S05]  /*d530*/  BRA.DIV ~URZ, `(.L_x_2707) ;  /* 0x000069b27f007947 */ /* 0x000fea000b800000 */
[----:B------:R1:W2:Y:S02]  /*d540*/  SHFL.BFLY PT, R0, R204, 0x2, 0x1f ;  /* 0x0c401f00cc007f89 */ /* 0x0002a400000e0000 */
.L_x_2795:
[----:B--2---:R-:W-:Y:S01]  /*d550*/  FADD.FTZ R0, R0, R204 ;  /* 0x000000cc00007221 */ /* 0x004fe20000010000 */
[----:B------:R-:W-:Y:S05]  /*d560*/  BRA.DIV ~URZ, `(.L_x_2708) ;  /* 0x000069e27f007947 */ /* 0x000fea000b800000 */
[----:B------:R-:W2:Y:S04]  /*d570*/  SHFL.BFLY PT, R2, R203, 0x2, 0x1f ;  /* 0x0c401f00cb027f89 */ /* 0x000ea800000e0000 */
[----:B------:R-:W3:Y:S01]  /*d580*/  SHFL.BFLY PT, R5, R0, 0x1, 0x1f ;  /* 0x0c201f0000057f89 */ /* 0x000ee200000e0000 */
[----:B--2---:R-:W-:-:S02]  /*d590*/  FADD.FTZ R4, R2, R203 ;  /* 0x000000cb02047221 */ /* 0x004fc40000010000 */
[----:B---3--:R-:W-:-:S03]  /*d5a0*/  FADD.FTZ R0, R0, R5 ;  /* 0x0000000500007221 */ /* 0x008fc60000010000 */
[----:B------:R2:W3:Y:S04]  /*d5b0*/  SHFL.BFLY PT, R3, R4, 0x1, 0x1f ;  /* 0x0c201f0004037f89 */ /* 0x0004e800000e0000 */
.L_x_2796:
        /* <DEDUP_REMOVED lines=74> */
[C---:B------:R-:W-:Y:S02]  /*da60*/  FMUL.FTZ R123, R0.reuse, R127 ;  /* 0x0000007f007b7220 */ /* 0x040fe40000410000 */
[C---:B------:R-:W-:Y:S02]  /*da70*/  FMUL.FTZ R110, R0.reuse, R130 ;  /* 0x00000082006e7220 */ /* 0x040fe40000410000 */
[----:B------:R-:W-:Y:S02]  /*da80*/  FMUL.FTZ R111, R0, R131 ;  /* 0x00000083006f7220 */ /* 0x000fe40000410000 */
[----:B-----5:R-:W-:Y:S02]  /*da90*/  @P0 FMUL.FTZ R2, R2, 0.69314718246459960938 ;  /* 0x3f31721802020820 */ /* 0x020fe40000410000 */
        /* <DEDUP_REMOVED lines=39> */
.L_x_2661:
        /* <DEDUP_REMOVED lines=17> */
.L_x_2710:
[----:B------:R-:W-:Y:S05]  /*de20*/  BSYNC B0 ;  /* 0x0000000000007941 */ /* 0x000fea0003800000 */
.L_x_2709:
        /* <DEDUP_REMOVED lines=110> */
[----:B------:R2:W-:Y:S01]  /*e510*/  STS [R7+0x8400], R2 ;  /* 0x0084000207007388 */ /* 0x0005e20000000800 */
[----:B-1----:R-:W-:-:S05]  /*e520*/  F2FP.PACK_AB R0, R25, R24 ;  /* 0x000000181900723e */ /* 0x002fca00000000ff */
[----:B------:R-:W-:Y:S04]  /*e530*/  STS [R6+0x8000], R0 ;  /* 0x0080000006007388 */ /* 0x000fe80000000800 */
[----:B------:R1:W-:Y:S04]  /*e540*/  STS [R6+0x8400], R3 ;  /* 0x0084000306007388 */ /* 0x0003e80000000800 */
[----:B------:R-:W-:Y:S01]  /*e550*/  BAR.SYNC.DEFER_BLOCKING 0x1, 0x100 ;  /* 0x0044000000007b1d */ /* 0x000fe20000010000 */
[----:B--2---:R-:W-:Y:S01]  /*e560*/  IADD3 R2, P1, R233, c[0x0][0x500], RZ ;  /* 0x00014000e9027a10 */ /* 0x004fe20007f3e0ff */
[----:B-1----:R-:W-:-:S03]  /*e570*/  IMAD.MOV.U32 R6, RZ, RZ, RZ ;  /* 0x000000ffff067224 */ /* 0x002fc600078e00ff */
[----:B------:R-:W-:Y:S02]  /*e580*/  IADD3.X R3, R234, c[0x0][0x504], RZ, P1, !PT ;  /* 0x00014100ea037a10 */ /* 0x000fe40000ffe4ff */
        /* <DEDUP_REMOVED lines=9> */
.L_x_2713:
[----:B--2---:R-:W2:Y:S01]  /*e620*/  LDL R2, [R1+0x14] ;  /* 0x0000140001027983 */ /* 0x004ea20000100800 */
[----:B------:R-:W-:Y:S01]  /*e630*/  IMAD.MOV.U32 R9, RZ, RZ, 0x368 ;  /* 0x00000368ff097424 */ /* 0x000fe200078e00ff */
[----:B------:R-:W-:Y:S01]  /*e640*/  ISETP.GT.AND P3, PT, R4, 0x1, PT ;  /* 0x000000010400780c */ /* 0x000fe20003f64270 */
[----:B------:R-:W-:Y:S01]  /*e650*/  IMAD.MOV.U32 R0, RZ, RZ, c[0x0][0x4e8] ;  /* 0x00013a00ff007624 */ /* 0x000fe200078e00ff */
[----:B------:R-:W3:Y:S01]  /*e660*/  LDL R29, [R1+0x18] ;  /* 0x00001800011d7983 */ /* 0x000ee20000100800 */
[----:B------:R-:W-:-:S02]  /*e670*/  ISETP.NE.U32.AND P0, PT, RZ, c[0x0][0x500], PT ;  /* 0x00014000ff007a0c */ /* 0x000fc40003f05070 */
[----:B------:R-:W-:Y:S02]  /*e680*/  SEL R9, R9, 0x328, P3 ;  /* 0x0000032809097807 */ /* 0x000fe40001800000 */
[----:B------:R-:W-:Y:S02]  /*e690*/  ISETP.NE.AND P2, PT, R0, 0x1, PT ;  /* 0x000000010000780c */ /* 0x000fe40003f45270 */
[----:B------:R-:W1:Y:S01]  /*e6a0*/  LDC.64 R4, c[0x0][R9+0x170] ;  /* 0x00005c0009047b82 */ /* 0x000e620000000a00 */
[----:B------:R-:W-:-:S04]  /*e6b0*/  ISETP.NE.AND.EX P0, PT, RZ, c[0x0][0x504], PT, P0 ;  /* 0x00014100ff007a0c */ /* 0x000fc80003f05300 */
[----:B------:R-:W-:-:S03]  /*e6c0*/  SEL R7, R227, RZ, !P0 ;  /* 0x000000ffe3077207 */ /* 0x000fc60004000000 */
[----:B------:R-:W4:Y:S08]  /*e6d0*/  LDC.64 R14, c[0x0][R9+0x168] ;  /* 0x00005a00090e7b82 */ /* 0x000f300000000a00 */
[----:B------:R4:W2:Y:S08]  /*e6e0*/  LDC.64 R18, c[0x0][R9+0x178] ;  /* 0x00005e0009127b82 */ /* 0x0008b00000000a00 */
[----:B------:R4:W2:Y:S01]  /*e6f0*/  LDC.64 R20, c[0x0][R9+0x160] ;  /* 0x0000580009147b82 */ /* 0x0008a20000000a00 */
[----:B------:R-:W-:Y:S01]  /*e700*/  LOP3.LUT R11, R230, 0xffff, RZ, 0xc0, !PT ;  /* 0x0000ffffe60b7812 */ /* 0x000fe200078ec0ff */
[----:B------:R-:W4:Y:S01]  /*e710*/  S2R R30, SR_TID.X ;  /* 0x00000000001e7919 */ /* 0x000f220000002100 */
[----:B-1----:R-:W-:-:S03]  /*e720*/  IMAD R0, R5, R7, RZ ;  /* 0x0000000705007224 */ /* 0x002fc600078e02ff */
[----:B----4-:R-:W-:Y:S01]  /*e730*/  IMAD R9, R15, R11, RZ ;  /* 0x0000000b0f097224 */ /* 0x010fe200078e02ff */
[----:B------:R-:W-:-:S04]  /*e740*/  SHF.R.S32.HI R23, RZ, 0x1f, R30 ;  /* 0x0000001fff177819 */ /* 0x000fc8000001141e */
[----:B------:R-:W-:-:S04]  /*e750*/  LEA.HI R23, R23, R30, RZ, 0x5 ;  /* 0x0000001e17177211 */ /* 0x000fc800078f28ff */
[----:B------:R-:W-:-:S05]  /*e760*/  LOP3.LUT R23, R23, 0xffffffe0, RZ, 0xc0, !PT ;  /* 0xffffffe017177812 */ /* 0x000fca00078ec0ff */
[----:B------:R-:W-:Y:S02]  /*e770*/  IMAD.IADD R23, R30, 0x1, -R23 ;  /* 0x000000011e177824 */ /* 0x000fe400078e0a17 */
[----:B--2---:R-:W-:Y:S01]  /*e780*/  IMAD.IADD R13, R2, 0x1, R229 ;  /* 0x00000001020d7824 */ /* 0x004fe200078e02e5 */
[----:B------:R-:W-:-:S03]  /*e790*/  SEL R2, R238, RZ, !P0 ;  /* 0x000000ffee027207 */ /* 0x000fc60004000000 */
[----:B------:R-:W-:-:S04]  /*e7a0*/  @P2 IMAD.HI.U32 R8, R13, c[0x0][0x4ec], RZ ;  /* 0x00013b000d082a27 */ /* 0x000fc800078e00ff */
[C---:B------:R-:W-:Y:S02]  /*e7b0*/  IMAD R10, R4.reuse, R2, R0 ;  /* 0x00000002040a7224 */ /* 0x040fe400078e0200 */
[----:B------:R-:W-:-:S04]  /*e7c0*/  IMAD.WIDE.U32 R2, R4, R7, RZ ;  /* 0x0000000704027225 */ /* 0x000fc800078e00ff */
[----:B------:R-:W-:-:S04]  /*e7d0*/  IMAD.WIDE.U32 R4, R14, R11, RZ ;  /* 0x0000000b0e047225 */ /* 0x000fc800078e00ff */
[----:B------:R-:W-:Y:S01]  /*e7e0*/  IMAD.MOV.U32 R0, RZ, RZ, R13 ;  /* 0x000000ffff007224 */ /* 0x000fe200078e000d */
[----:B------:R-:W-:Y:S02]  /*e7f0*/  @P2 SHF.R.U32.HI R0, RZ, c[0x0][0x4f0], R8 ;  /* 0x00013c00ff002a19 */ /* 0x000fe40000011608 */
[----:B------:R-:W-:Y:S01]  /*e800*/  SEL R8, R237, RZ, P3 ;  /* 0x000000ffed087207 */ /* 0x000fe20001800000 */
[----:B------:R-:W-:Y:S01]  /*e810*/  IMAD.IADD R12, R3, 0x1, R10 ;  /* 0x00000001030c7824 */ /* 0x000fe200078e020a */
[--C-:B-----5:R-:W-:Y:S01]  /*e820*/  IADD3 R14, P1, P0, R2, R4, R6.reuse ;  /* 0x00000004020e7210 */ /* 0x120fe2000783e006 */
[----:B------:R-:W-:Y:S01]  /*e830*/  IMAD.IADD R2, R5, 0x1, R9 ;  /* 0x0000000105027824 */ /* 0x000fe200078e0209 */
[----:B------:R-:W-:Y:S01]  /*e840*/  SHF.R.S32.HI R9, RZ, 0x1f, R6 ;  /* 0x0000001fff097819 */ /* 0x000fe20000011406 */
[----:B------:R-:W-:Y:S02]  /*e850*/  IMAD R10, R19, R8, RZ ;  /* 0x00000008130a7224 */ /* 0x000fe400078e02ff */
[----:B------:R-:W-:-:S02]  /*e860*/  IMAD.MOV R3, RZ, RZ, -R0 ;  /* 0x000000ffff037224 */ /* 0x000fc400078e0a00 */
        /* <DEDUP_REMOVED lines=15> */
[----:B------:R-:W-:Y:S02]  /*e960*/  LEA R0, P0, R2, R4, 0x2 ;  /* 0x0000000402007211 */ /* 0x000fe400078010ff */
[----:B------:R-:W-:-:S04]  /*e970*/  SEL R5, R5, c[0x0][0x454], P3 ;  /* 0x0001150005057a07 */ /* 0x000fc80001800000 */
[----:B------:R-:W-:Y:S01]  /*e980*/  LEA.HI.X R3, R2, R5, R3, 0x2, P0 ;  /* 0x0000000502037211 */ /* 0x000fe200000f1403 */
[----:B------:R-:W-:Y:S04]  /*e990*/  SHFL.IDX PT, R4, R0, RZ, 0x1c1f ;  /* 0x001c1fff00047589 */ /* 0x000fe800000e0000 */
[----:B------:R-:W1:Y:S04]  /*e9a0*/  SHFL.IDX PT, R5, R3, RZ, 0x1c1f ;  /* 0x001c1fff03057589 */ /* 0x000e6800000e0000 */
[----:B------:R3:W-:Y:S04]  /*e9b0*/  SHFL.IDX PT, R2, R0, 0x1, 0x1c1f ;  /* 0x003c1f0000027f89 */ /* 0x0007e800000e0000 */
[----:B------:R-:W2:Y:S01]  /*e9c0*/  SHFL.IDX PT, R3, R3, 0x1, 0x1c1f ;  /* 0x003c1f0003037f89 */ /* 0x000ea200000e0000 */
[----:B------:R-:W-:Y:S01]  /*e9d0*/  IMAD R12, R16, c[0x0][0x4e8], RZ ;  /* 0x00013a00100c7a24 */ /* 0x000fe200078e02ff */
[----:B------:R-:W-:Y:S01]  /*e9e0*/  LOP3.LUT P0, RZ, R23, 0x3, RZ, 0xc0, !PT ;  /* 0x0000000317ff7812 */ /* 0x000fe2000780c0ff */
        /* <DEDUP_REMOVED lines=9> */
[----:B------:R-:W-:Y:S01]  /*ea80*/  IMAD R0, R9, c[0x0][0x3a0], RZ ;  /* 0x0000e80009007a24 */ /* 0x000fe200078e02ff */
[----:B-1----:R-:W-:Y:S01]  /*ea90*/  IADD3 R4, R208, R229, RZ ;  /* 0x000000e5d0047210 */ /* 0x002fe20007ffe0ff */
[C---:B------:R-:W-:Y:S01]  /*eaa0*/  IMAD.WIDE.U32 R2, R6.reuse, c[0x0][0x3a0], RZ ;  /* 0x0000e80006027a25 */ /* 0x040fe200078e00ff */
[----:B------:R-:W-:Y:S01]  /*eab0*/  SHF.R.S32.HI R5, RZ, 0x1f, R7 ;  /* 0x0000001fff057819 */ /* 0x000fe20000011407 */
[----:B------:R1:W2:Y:S02]  /*eac0*/  LDS.128 R24, [R210+0x80] ;  /* 0x00008000d2187984 */ /* 0x0002a40000000c00 */
[----:B------:R-:W-:Y:S01]  /*ead0*/  IMAD R6, R6, c[0x0][0x3a4], R0 ;  /* 0x0000e90006067a24 */ /* 0x000fe200078e0200 */
[----:B------:R-:W-:Y:S01]  /*eae0*/  MOV R0, R4 ;  /* 0x0000000400007202 */ /* 0x000fe20000000f00 */
[----:B------:R1:W3:Y:S01]  /*eaf0*/  LDS.128 R40, [R210+0x1080] ;  /* 0x00108000d2287984 */ /* 0x0002e20000000c00 */
[----:B------:R-:W-:-:S02]  /*eb00*/  IMAD R5, R5, c[0x0][0x3f0], RZ ;  /* 0x0000fc0005057a24 */ /* 0x000fc400078e02ff */
[----:B------:R-:W-:Y:S01]  /*eb10*/  IADD3 R3, R3, R6, RZ ;  /* 0x0000000603037210 */ /* 0x000fe20007ffe0ff */
[----:B------:R-:W-:Y:S01]  /*eb20*/  @P2 IMAD.HI.U32 R6, R4, c[0x0][0x4ec], RZ ;  /* 0x00013b0004062a27 */ /* 0x000fe200078e00ff */
[----:B------:R1:W4:Y:S03]  /*eb30*/  LDS.128 R52, [R210+0x2080] ;  /* 0x00208000d2347984 */ /* 0x0003260000000c00 */
        /* <DEDUP_REMOVED lines=31> */
.L_x_2797:
[----:B------:R-:W-:Y:S05]  /*ed30*/  BRA.DIV ~URZ, `(.L_x_2716) ;  /* 0x000053727f007947 */ /* 0x000fea000b800000 */
[----:B------:R4:W2:Y:S02]  /*ed40*/  SHFL.IDX PT, R0, R11, RZ, 0x181f ;  /* 0x00181fff0b007589 */ /* 0x0008a400000e0000 */
.L_x_2798:
        /* <DEDUP_REMOVED lines=19> */
.L_x_2718:
[----:B------:R-:W-:Y:S05]  /*ee80*/  BSYNC B0 ;  /* 0x0000000000007941 */ /* 0x000fea0003800000 */
.L_x_2717:
[----:B------:R-:W-:Y:S05]  /*ee90*/  BRA.DIV ~URZ, `(.L_x_2719) ;  /* 0x000052827f007947 */ /* 0x000fea000b800000 */
[----:B---3--:R3:W4:Y:S04]  /*eea0*/  SHFL.IDX PT, R8, R9, 0x1, 0x181f ;  /* 0x00381f0009087f89 */ /* 0x00872800000e0000 */
[----:B--2---:R3:W2:Y:S02]  /*eeb0*/  SHFL.IDX PT, R0, R11, 0x1, 0x181f ;  /* 0x00381f000b007f89 */ /* 0x0046a400000e0000 */
.L_x_2799:
        /* <DEDUP_REMOVED lines=19> */
.L_x_2721:
[----:B------:R-:W-:Y:S05]  /*eff0*/  BSYNC B0 ;  /* 0x0000000000007941 */ /* 0x000fea0003800000 */
.L_x_2720:
[----:B------:R-:W-:Y:S05]  /*f000*/  BRA.DIV ~URZ, `(.L_x_2722) ;  /* 0x000051e27f007947 */ /* 0x000fea000b800000 */
[----:B----4-:R4:W3:Y:S02]  /*f010*/  SHFL.IDX PT, R8, R9, 0x2, 0x181f ;  /* 0x00581f0009087f89 */ /* 0x0108e400000e0000 */
.L_x_2800:
[----:B------:R-:W-:Y:S05]  /*f020*/  BRA.DIV ~URZ, `(.L_x_2723) ;  /* 0x000052327f007947 */ /* 0x000fea000b800000 */
[----:B--2---:R2:W4:Y:S02]  /*f030*/  SHFL.IDX PT, R0, R11, 0x2, 0x181f ;  /* 0x00581f000b007f89 */ /* 0x00452400000e0000 */
.L_x_2801:
        /* <DEDUP_REMOVED lines=19> */
.L_x_2725:
[----:B------:R-:W-:Y:S05]  /*f170*/  BSYNC B0 ;  /* 0x0000000000007941 */ /* 0x000fea0003800000 */
.L_x_2724:
[----:B------:R-:W-:Y:S05]  /*f180*/  BRA.DIV ~URZ, `(.L_x_2726) ;  /* 0x000051427f007947 */ /* 0x000fea000b800000 */
[----:B---3--:R3:W2:Y:S04]  /*f190*/  SHFL.IDX PT, R6, R9, 0x3, 0x181f ;  /* 0x00781f0009067f89 */ /* 0x0086a800000e0000 */
[----:B----4-:R3:W4:Y:S02]  /*f1a0*/  SHFL.IDX PT, R0, R11, 0x3, 0x181f ;  /* 0x00781f000b007f89 */ /* 0x01072400000e0000 */
.L_x_2802:
        /* <DEDUP_REMOVED lines=20> */
.L_x_2714:
        /* <DEDUP_REMOVED lines=32> */
.L_x_2803:
[----:B------:R-:W-:Y:S05]  /*f4f0*/  BRA.DIV ~URZ, `(.L_x_2729) ;  /* 0x00004f127f007947 */ /* 0x000fea000b800000 */
[----:B------:R3:W4:Y:S02]  /*f500*/  SHFL.IDX PT, R0, R12, RZ, 0x1c1f ;  /* 0x001c1fff0c007589 */ /* 0x00072400000e0000 */
.L_x_2804:
        /* <DEDUP_REMOVED lines=8> */
[----:B------:R-:W-:Y:S02]  /*f590*/  IADD3 R11, R225, 0x8, RZ ;  /* 0x00000008e10b7810 */ /* 0x000fe40007ffe0ff */
[----:B------:R-:W-:Y:S01]  /*f5a0*/  ISETP.GE.AND P1, PT, R9, c[0x0][0x3c8], PT ;  /* 0x0000f20009007a0c */ /* 0x000fe20003f26270 */
[----:B----4-:R-:W-:Y:S01]  /*f5b0*/  @!P4 IMAD.MOV.U32 R6, RZ, RZ, R0 ;  /* 0x000000ffff06c224 */ /* 0x010fe200078e0000 */
[----:B------:R-:W-:Y:S01]  /*f5c0*/  SHF.R.S32.HI R11, RZ, 0x1f, R11 ;  /* 0x0000001fff0b7819 */ /* 0x000fe2000001140b */
[----:B--2---:R-:W-:Y:S01]  /*f5d0*/  @!P4 IMAD.MOV.U32 R7, RZ, RZ, R4 ;  /* 0x000000ffff07c224 */ /* 0x004fe200078e0004 */
[----:B------:R-:W-:Y:S02]  /*f5e0*/  @!P2 LEA R2, P3, R8, R0, 0x2 ;  /* 0x000000000802a211 */ /* 0x000fe400078610ff */
[C---:B------:R-:W-:Y:S01]  /*f5f0*/  IADD3 R10, R225.reuse, 0x20, RZ ;  /* 0x00000020e10a7810 */ /* 0x040fe20007ffe0ff */
[C---:B------:R-:W-:Y:S01]  /*f600*/  @!P4 IMAD.WIDE R6, R225.reuse, 0x4, R6 ;  /* 0x00000004e106c825 */ /* 0x040fe200078e0206 */
[----:B------:R-:W-:-:S02]  /*f610*/  IADD3 R14, R225, 0x10, RZ ;  /* 0x00000010e10e7810 */ /* 0x000fc40007ffe0ff */
[----:B------:R-:W-:Y:S02]  /*f620*/  @!P2 LEA.HI.X R3, R8, R4, R11, 0x2, P3 ;  /* 0x000000040803a211 */ /* 0x000fe400018f140b */
[----:B------:R2:W-:Y:S01]  /*f630*/  @!P4 ST.E.64 [R6.64], R136 ;  /* 0x000000880600c985 */ /* 0x0005e2000c101b08 */
[C---:B------:R-:W-:Y:S02]  /*f640*/  IADD3 R8, R225.reuse, 0x28, RZ ;  /* 0x00000028e1087810 */ /* 0x040fe40007ffe0ff */
[----:B------:R-:W-:Y:S01]  /*f650*/  ISETP.GE.AND P6, PT, R10, c[0x0][0x3c8], PT ;  /* 0x0000f2000a007a0c */ /* 0x000fe20003fc6270 */
[----:B------:R4:W-:Y:S01]  /*f660*/  @!P2 ST.E.64 [R2.64], R32 ;  /* 0x000000200200a985 */ /* 0x0009e2000c101b08 */
[----:B------:R-:W-:Y:S02]  /*f670*/  IADD3 R11, R225, 0x18, RZ ;  /* 0x00000018e10b7810 */ /* 0x000fe40007ffe0ff */
[----:B------:R-:W-:Y:S02]  /*f680*/  SHF.R.S32.HI R14, RZ, 0x1f, R14 ;  /* 0x0000001fff0e7819 */ /* 0x000fe4000001140e */
[----:B------:R-:W-:-:S02]  /*f690*/  ISETP.GE.AND P2, PT, R8, c[0x0][0x3c8], PT ;  /* 0x0000f20008007a0c */ /* 0x000fc40003f46270 */
[----:B------:R-:W-:Y:S02]  /*f6a0*/  SHF.R.S32.HI R11, RZ, 0x1f, R11 ;  /* 0x0000001fff0b7819 */ /* 0x000fe4000001140b */
[----:B------:R-:W-:Y:S02]  /*f6b0*/  SHF.R.S32.HI R15, RZ, 0x1f, R245 ;  /* 0x0000001fff0f7819 */ /* 0x000fe400000114f5 */
[-C--:B--2---:R-:W-:Y:S02]  /*f6c0*/  @!P5 LEA R6, P4, R13, R0.reuse, 0x2 ;  /* 0x000000000d06d211 */ /* 0x084fe400078810ff */
[----:B----4-:R-:W-:Y:S02]  /*f6d0*/  @!P1 LEA R2, P3, R9, R0, 0x2 ;  /* 0x0000000009029211 */ /* 0x010fe400078610ff */
        /* <DEDUP_REMOVED lines=12> */
[-C--:B--2---:R-:W-:Y:S02]  /*f7a0*/  @!P6 LEA R6, P4, R10, R0.reuse, 0x2 ;  /* 0x000000000a06e211 */ /* 0x084fe400078810ff */
[----:B----4-:R-:W-:Y:S02]  /*f7b0*/  @!P2 LEA R2, P3, R8, R0, 0x2 ;  /* 0x000000000802a211 */ /* 0x010fe400078610ff */
[----:B------:R-:W-:Y:S02]  /*f7c0*/  @!P6 LEA.HI.X R7, R10, R4, R14, 0x2, P4 ;  /* 0x000000040a07e211 */ /* 0x000fe400020f140e */
[----:B------:R-:W-:-:S02]  /*f7d0*/  IADD3 R10, R225, 0x40, RZ ;  /* 0x00000040e10a7810 */ /* 0x000fc40007ffe0ff */
[C---:B------:R-:W-:Y:S01]  /*f7e0*/  IADD3 R14, R225.reuse, 0x30, RZ ;  /* 0x00000030e10e7810 */ /* 0x040fe20007ffe0ff */
[----:B------:R2:W-:Y:S01]  /*f7f0*/  @!P6 ST.E.64 [R6.64], R104 ;  /* 0x000000680600e985 */ /* 0x0005e2000c101b08 */
[----:B------:R-:W-:Y:S02]  /*f800*/  @!P2 LEA.HI.X R3, R8, R4, R11, 0x2, P3 ;  /* 0x000000040803a211 */ /* 0x000fe400018f140b */
[C---:B------:R-:W-:Y:S02]  /*f810*/  IADD3 R8, R225.reuse, 0x48, RZ ;  /* 0x00000048e1087810 */ /* 0x040fe40007ffe0ff */
[----:B------:R-:W-:Y:S01]  /*f820*/  ISETP.GE.AND P6, PT, R10, c[0x0][0x3c8], PT ;  /* 0x0000f2000a007a0c */ /* 0x000fe20003fc6270 */
[----:B------:R4:W-:Y:S01]  /*f830*/  @!P2 ST.E.64 [R2.64], R108 ;  /* 0x0000006c0200a985 */ /* 0x0009e2000c101b08 */
[----:B------:R-:W-:Y:S02]  /*f840*/  IADD3 R11, R225, 0x38, RZ ;  /* 0x00000038e10b7810 */ /* 0x000fe40007ffe0ff */
[----:B------:R-:W-:-:S02]  /*f850*/  SHF.R.S32.HI R14, RZ, 0x1f, R14 ;  /* 0x0000001fff0e7819 */ /* 0x000fc4000001140e */
[----:B------:R-:W-:Y:S02]  /*f860*/  ISETP.GE.AND P2, PT, R8, c[0x0][0x3c8], PT ;  /* 0x0000f20008007a0c */ /* 0x000fe40003f46270 */
[----:B------:R-:W-:Y:S02]  /*f870*/  SHF.R.S32.HI R11, RZ, 0x1f, R11 ;  /* 0x0000001fff0b7819 */ /* 0x000fe4000001140b */
[----:B--2---:R-:W-:-:S04]  /*f880*/  @!P5 LEA R6, P4, R13, R0, 0x2 ;  /* 0x000000000d06d211 */ /* 0x004fc800078810ff */
[----:B------:R-:W-:Y:S02]  /*f890*/  @!P5 LEA.HI.X R7, R13, R4, R14, 0x2, P4 ;  /* 0x000000040d07d211 */ /* 0x000fe400020f140e */
[----:B----4-:R-:W-:Y:S02]  /*f8a0*/  @!P1 LEA R2, P3, R9, R0, 0x2 ;  /* 0x0000000009029211 */ /* 0x010fe400078610ff */
[----:B------:R-:W-:Y:S01]  /*f8b0*/  IADD3 R13, R225, 0x50, RZ ;  /* 0x00000050e10d7810 */ /* 0x000fe20007ffe0ff */
        /* <DEDUP_REMOVED lines=10> */
[----:B--2---:R-:W-:-:S04]  /*f960*/  @!P6 LEA R6, P4, R10, R0, 0x2 ;  /* 0x000000000a06e211 */ /* 0x004fc800078810ff */
[----:B------:R-:W-:Y:S02]  /*f970*/  @!P6 LEA.HI.X R7, R10, R4, R14, 0x2, P4 ;  /* 0x000000040a07e211 */ /* 0x000fe400020f140e */
[C---:B----4-:R-:W-:Y:S02]  /*f980*/  @!P2 LEA R2, P3, R8.reuse, R0, 0x2 ;  /* 0x000000000802a211 */ /* 0x050fe400078610ff */
[C---:B------:R-:W-:Y:S01]  /*f990*/  IADD3 R10, R225.reuse, 0x60, RZ ;  /* 0x00000060e10a7810 */ /* 0x040fe20007ffe0ff */
[----:B------:R2:W-:Y:S01]  /*f9a0*/  @!P6 ST.E.64 [R6.64], R36 ;  /* 0x000000240600e985 */ /* 0x0005e2000c101b08 */
[C---:B------:R-:W-:Y:S02]  /*f9b0*/  IADD3 R14, R225.reuse, 0x50, RZ ;  /* 0x00000050e10e7810 */ /* 0x040fe40007ffe0ff */
[----:B------:R-:W-:Y:S02]  /*f9c0*/  @!P2 LEA.HI.X R3, R8, R4, R11, 0x2, P3 ;  /* 0x000000040803a211 */ /* 0x000fe400018f140b */
[----:B------:R-:W-:-:S02]  /*f9d0*/  IADD3 R8, R225, 0x68, RZ ;  /* 0x00000068e1087810 */ /* 0x000fc40007ffe0ff */
[----:B------:R-:W-:Y:S01]  /*f9e0*/  ISETP.GE.AND P6, PT, R10, c[0x0][0x3c8], PT ;  /* 0x0000f2000a007a0c */ /* 0x000fe20003fc6270 */
[----:B------:R4:W-:Y:S01]  /*f9f0*/  @!P2 ST.E.64 [R2.64], R40 ;  /* 0x000000280200a985 */ /* 0x0009e2000c101b08 */
[----:B------:R-:W-:Y:S02]  /*fa00*/  IADD3 R11, R225, 0x58, RZ ;  /* 0x00000058e10b7810 */ /* 0x000fe40007ffe0ff */
[----:B------:R-:W-:Y:S02]  /*fa10*/  SHF.R.S32.HI R14, RZ, 0x1f, R14 ;  /* 0x0000001fff0e7819 */ /* 0x000fe4000001140e */
[----:B------:R-:W-:Y:S02]  /*fa20*/  SHF.R.S32.HI R11, RZ, 0x1f, R11 ;  /* 0x0000001fff0b7819 */ /* 0x000fe4000001140b */
[----:B------:R-:W-:Y:S02]  /*fa30*/  ISETP.GE.AND P2, PT, R8, c[0x0][0x3c8], PT ;  /* 0x0000f20008007a0c */ /* 0x000fe40003f46270 */
[----:B--2---:R-:W-:-:S04]  /*fa40*/  @!P5 LEA R6, P4, R13, R0, 0x2 ;  /* 0x000000000d06d211 */ /* 0x004fc800078810ff */
[----:B------:R-:W-:Y:S02]  /*fa50*/  @!P5 LEA.HI.X R7, R13, R4, R14, 0x2, P4 ;  /* 0x000000040d07d211 */ /* 0x000fe400020f140e */
[----:B------:R-:W-:Y:S02]  /*fa60*/  SHF.R.S32.HI R13, RZ, 0x1f, R246 ;  /* 0x0000001fff0d7819 */ /* 0x000fe400000114f6 */
[C---:B----4-:R-:W-:Y:S01]  /*fa70*/  @!P1 LEA R2, P3, R9.reuse, R0, 0x2 ;  /* 0x0000000009029211 */ /* 0x050fe200078610ff */
[----:B------:R2:W-:Y:S01]  /*fa80*/  @!P5 ST.E.64 [R6.64], R44 ;  /* 0x0000002c0600d985 */ /* 0x0005e2000c101b08 */
[----:B------:R-:W-:Y:S02]  /*fa90*/  ISETP.GE.AND P5, PT, R252, c[0x0][0x3c8], PT ;  /* 0x0000f200fc007a0c */ /* 0x000fe40003fa6270 */
[----:B------:R-:W-:Y:S02]  /*faa0*/  @!P1 LEA.HI.X R3, R9, R4, R11, 0x2, P3 ;  /* 0x0000000409039211 */ /* 0x000fe400018f140b */
[----:B------:R-:W-:-:S02]  /*fab0*/  IADD3 R11, R225, 0x60, RZ ;  /* 0x00000060e10b7810 */ /* 0x000fc40007ffe0ff */
[----:B------:R-:W-:Y:S01]  /*fac0*/  IADD3 R9, R225, 0x68, RZ ;  /* 0x00000068e1097810 */ /* 0x000fe20007ffe0ff */
[----:B------:R4:W-:Y:S01]  /*fad0*/  @!P1 ST.E.64 [R2.64], R48 ;  /* 0x0000003002009985 */ /* 0x0009e2000c101b08 */
[----:B------:R-:W-:Y:S02]  /*fae0*/  SHF.R.S32.HI R11, RZ, 0x1f, R11 ;  /* 0x0000001fff0b7819 */ /* 0x000fe4000001140b */
[----:B------:R-:W-:Y:S02]  /*faf0*/  ISETP.GE.AND P1, PT, R251, c[0x0][0x3c8], PT ;  /* 0x0000f200fb007a0c */ /* 0x000fe40003f26270 */
[----:B------:R-:W-:Y:S02]  /*fb00*/  SHF.R.S32.HI R9, RZ, 0x1f, R9 ;  /* 0x0000001fff097819 */ /* 0x000fe40000011409 */
[----:B------:R-:W-:Y:S02]  /*fb10*/  SHF.R.S32.HI R14, RZ, 0x1f, R244 ;  /* 0x0000001fff0e7819 */ /* 0x000fe400000114f4 */
[----:B--2---:R-:W-:-:S04]  /*fb20*/  @!P6 LEA R6, P4, R10, R0, 0x2 ;  /* 0x000000000a06e211 */ /* 0x004fc800078810ff */
[----:B------:R-:W-:Y:S02]  /*fb30*/  @!P6 LEA.HI.X R7, R10, R4, R11, 0x2, P4 ;  /* 0x000000040a07e211 */ /* 0x000fe400020f140b */
[----:B------:R-:W-:Y:S02]  /*fb40*/  ISETP.GE.AND P4, PT, R249, c[0x0][0x3c8], PT ;  /* 0x0000f200f9007a0c */ /* 0x000fe40003f86270 */
[----:B----4-:R-:W-:Y:S01]  /*fb50*/  @!P2 LEA R2, P3, R8, R0, 0x2 ;  /* 0x000000000802a211 */ /* 0x010fe200078610ff */
[----:B------:R2:W-:Y:S01]  /*fb60*/  @!P6 ST.E.64 [R6.64], R52 ;  /* 0x000000340600e985 */ /* 0x0005e2000c101b08 */
[----:B------:R-:W-:Y:S02]  /*fb70*/  ISETP.GE.AND P6, PT, R250, c[0x0][0x3c8], PT ;  /* 0x0000f200fa007a0c */ /* 0x000fe40003fc6270 */
[----:B------:R-:W-:Y:S02]  /*fb80*/  @!P2 LEA.HI.X R3, R8, R4, R9, 0x2, P3 ;  /* 0x000000040803a211 */ /* 0x000fe400018f1409 */
[----:B------:R-:W-:-:S02]  /*fb90*/  SHF.R.S32.HI R9, RZ, 0x1f, R252 ;  /* 0x0000001fff097819 */ /* 0x000fc400000114fc */
[----:B------:R-:W-:Y:S01]  /*fba0*/  SHF.R.S32.HI R8, RZ, 0x1f, R251 ;  /* 0x0000001fff087819 */ /* 0x000fe200000114fb */
[----:B------:R4:W-:Y:S01]  /*fbb0*/  @!P2 ST.E.64 [R2.64], R56 ;  /* 0x000000380200a985 */ /* 0x0009e2000c101b08 */
[----:B------:R-:W-:Y:S02]  /*fbc0*/  SHF.R.S32.HI R10, RZ, 0x1f, R250 ;  /* 0x0000001fff0a7819 */ /* 0x000fe400000114fa */
[----:B------:R-:W-:Y:S02]  /*fbd0*/  SHF.R.S32.HI R11, RZ, 0x1f, R249 ;  /* 0x0000001fff0b7819 */ /* 0x000fe400000114f9 */
[----:B--2---:R-:W-:-:S04]  /*fbe0*/  @!P5 LEA R6, P3, R252, R0, 0x2 ;  /* 0x00000000fc06d211 */ /* 0x004fc800078610ff */
[----:B------:R-:W-:Y:S02]  /*fbf0*/  @!P5 LEA.HI.X R7, R252, R4, R9, 0x2, P3 ;  /* 0x00000004fc07d211 */ /* 0x000fe400018f1409 */
[----:B------:R-:W-:Y:S02]  /*fc00*/  ISETP.GE.AND P3, PT, R248, c[0x0][0x3c8], PT ;  /* 0x0000f200f8007a0c */ /* 0x000fe40003f66270 */
[C---:B----4-:R-:W-:Y:S01]  /*fc10*/  @!P1 LEA R2, P2, R251.reuse, R0, 0x2 ;  /* 0x00000000fb029211 */ /* 0x050fe200078410ff */
[----:B------:R2:W-:Y:S03]  /*fc20*/  @!P5 ST.E.64 [R6.64], R60 ;  /* 0x0000003c0600d985 */ /* 0x0005e6000c101b08 */
[----:B------:R-:W-:Y:S02]  /*fc30*/  @!P1 LEA.HI.X R3, R251, R4, R8, 0x2, P2 ;  /* 0x00000004fb039211 */ /* 0x000fe400010f1408 */
[----:B------:R-:W-:-:S03]  /*fc40*/  @!P6 LEA R8, P2, R250, R0, 0x2 ;  /* 0x00000000fa08e211 */ /* 0x000fc600078410ff */
[----:B------:R4:W-:Y:S01]  /*fc50*/  @!P1 ST.E.64 [R2.64], R64 ;  /* 0x0000004002009985 */ /* 0x0009e2000c101b08 */
[----:B------:R-:W-:Y:S02]  /*fc60*/  ISETP.GE.AND P1, PT, R247, c[0x0][0x3c8], PT ;  /* 0x0000f200f7007a0c */ /* 0x000fe40003f26270 */
[----:B------:R-:W-:Y:S02]  /*fc70*/  @!P6 LEA.HI.X R9, R250, R4, R10, 0x2, P2 ;  /* 0x00000004fa09e211 */ /* 0x000fe400010f140a */
[----:B------:R-:W-:-:S03]  /*fc80*/  SHF.R.S32.HI R10, RZ, 0x1f, R248 ;  /* 0x0000001fff0a7819 */ /* 0x000fc600000114f8 */
[----:B------:R-:W-:Y:S01]  /*fc90*/  @!P6 ST.E.64 [R8.64], R120 ;  /* 0x000000780800e985 */ /* 0x000fe2000c101b08 */
[----:B------:R-:W-:Y:S02]  /*fca0*/  ISETP.GE.AND P6, PT, R246, c[0x0][0x3c8], PT ;  /* 0x0000f200f6007a0c */ /* 0x000fe40003fc6270 */
[----:B--2---:R-:W-:-:S04]  /*fcb0*/  @!P3 LEA R6, P2, R248, R0, 0x2 ;  /* 0x00000000f806b211 */ /* 0x004fc800078410ff */
[----:B------:R-:W-:Y:S02]  /*fcc0*/  @!P3 LEA.HI.X R7, R248, R4, R10, 0x2, P2 ;  /* 0x00000004f807b211 */ /* 0x000fe400010f140a */
[----:B------:R-:W-:Y:S02]  /*fcd0*/  SHF.R.S32.HI R10, RZ, 0x1f, R247 ;  /* 0x0000001fff0a7819 */ /* 0x000fe400000114f7 */
[----:B----4-:R-:W-:-:S04]  /*fce0*/  @!P4 LEA R2, P5, R249, R0, 0x2 ;  /* 0x00000000f902c211 */ /* 0x010fc800078a10ff */
[----:B------:R-:W-:Y:S02]  /*fcf0*/  @!P4 LEA.HI.X R3, R249, R4, R11, 0x2, P5 ;  /* 0x00000004f903c211 */ /* 0x000fe400028f140b */
[----:B------:R-:W-:-:S03]  /*fd00*/  ISETP.GE.AND P5, PT, R245, c[0x0][0x3c8], PT ;  /* 0x0000f200f5007a0c */ /* 0x000fc60003fa6270 */
        /* <DEDUP_REMOVED lines=20> */
.L_x_2731:
[----:B------:R-:W-:Y:S05]  /*fe50*/  BSYNC B0 ;  /* 0x0000000000007941 */ /* 0x000fea0003800000 */
.L_x_2730:
[----:B------:R-:W-:Y:S05]  /*fe60*/  BRA.DIV ~URZ, `(.L_x_2732) ;  /* 0x000046127f007947 */ /* 0x000fea000b800000 */
[----:B--2---:R2:W1:Y:S04]  /*fe70*/  SHFL.IDX PT, R4, R5, 0x1, 0x1c1f ;  /* 0x003c1f0005047f89 */ /* 0x00446800000e0000 */
[----:B----4-:R2:W4:Y:S02]  /*fe80*/  SHFL.IDX PT, R0, R12, 0x1, 0x1c1f ;  /* 0x003c1f000c007f89 */ /* 0x01052400000e0000 */
.L_x_2805:
[----:B------:R-:W-:Y:S05]  /*fe90*/  @P0 BRA `(.L_x_2727) ;  /* 0x000015c000000947 */ /* 0x000fea0003800000 */
[C---:B-12---:R-:W-:Y:S02]  /*fea0*/  IADD3 R5, R225.reuse, 0x8, RZ ;  /* 0x00000008e1057810 */ /* 0x046fe40007ffe0ff */
[----:B------:R-:W-:Y:S02]  /*feb0*/  IADD3 R13, R225, 0x10, RZ ;  /* 0x00000010e10d7810 */ /* 0x000fe40007ffe0ff */
[----:B------:R-:W-:Y:S02]  /*fec0*/  ISETP.GE.AND P3, PT, R5, c[0x0][0x3c8], PT ;  /* 0x0000f20005007a0c */ /* 0x000fe40003f66270 */
[----:B------:R-:W-:-:S02]  /*fed0*/  ISETP.GE.AND P4, PT, R225, c[0x0][0x3c8], PT ;  /* 0x0000f200e1007a0c */ /* 0x000fc40003f86270 */
[----:B------:R-:W-:Y:S02]  /*fee0*/  ISETP.GE.AND P2, PT, R13, c[0x0][0x3c8], PT ;  /* 0x0000f2000d007a0c */ /* 0x000fe40003f46270 */
[C---:B------:R-:W-:Y:S02]  /*fef0*/  IADD3 R8, R225.reuse, 0x8, RZ ;  /* 0x00000008e1087810 */ /* 0x040fe40007ffe0ff */
[----:B------:R-:W-:Y:S02]  /*ff00*/  IADD3 R14, R225, 0x18, RZ ;  /* 0x00000018e10e7810 */ /* 0x000fe40007ffe0ff */
[----:B------:R-:W-:Y:S02]  /*ff10*/  SHF.R.S32.HI R8, RZ, 0x1f, R8 ;  /* 0x0000001fff087819 */ /* 0x000fe40000011408 */
[----:B------:R-:W-:Y:S02]  /*ff20*/  ISETP.GE.AND P1, PT, R14, c[0x0][0x3c8], PT ;  /* 0x0000f2000e007a0c */ /* 0x000fe40003f26270 */
[----:B----4-:R-:W-:Y:S01]  /*ff30*/  @!P3 LEA R2, P5, R5, R0, 0x2 ;  /* 0x000000000502b211 */ /* 0x010fe200078a10ff */
[----:B------:R-:W-:Y:S01]  /*ff40*/  @!P4 IMAD.MOV.U32 R6, RZ, RZ, R0 ;  /* 0x000000ffff06c224 */ /* 0x000fe200078e0000 */
[C---:B------:R-:W-:Y:S01]  /*ff50*/  IADD3 R15, R225.reuse, 0x10, RZ ;  /* 0x00000010e10f7810 */ /* 0x040fe20007ffe0ff */
[----:B------:R-:W-:Y:S01]  /*ff60*/  @!P4 IMAD.MOV.U32 R7, RZ, RZ, R4 ;  /* 0x000000ffff07c224 */ /* 0x000fe200078e0004 */
[----:B---3--:R-:W-:-:S02]  /*ff70*/  IADD3 R12, R225, 0x20, RZ ;  /* 0x00000020e10c7810 */ /* 0x008fc40007ffe0ff */
[----:B------:R-:W-:Y:S01]  /*ff80*/  @!P3 LEA.HI.X R3, R5, R4, R8, 0x2, P5 ;  /* 0x000000040503b211 */ /* 0x000fe200028f1408 */
[----:B------:R-:W-:Y:S01]  /*ff90*/  @!P4 IMAD.WIDE R6, R225, 0x4, R6 ;  /* 0x00000004e106c825 */ /* 0x000fe200078e0206 */
[----:B------:R-:W-:Y:S02]  /*ffa0*/  @!P2 LEA R8, P6, R13, R0, 0x2 ;  /* 0x000000000d08a211 */ /* 0x000fe400078c10ff */
[----:B------:R-:W-:Y:S02]  /*ffb0*/  SHF.R.S32.HI R15, RZ, 0x1f, R15 ;  /* 0x0000001fff0f7819 */ /* 0x000fe4000001140f */
[----:B------:R-:W-:Y:S01]  /*ffc0*/  ISETP.GE.AND P0, PT, R12, c[0x0][0x3c8], PT ;  /* 0x0000f2000c007a0c */ /* 0x000fe20003f06270 */
[----:B------:R1:W-:Y:S01]  /*ffd0*/  @!P4 ST.E.64 [R6.64], R96 ;  /* 0x000000600600c985 */ /* 0x0003e2000c101b08 */
[----:B------:R-:W-:Y:S02]  /*ffe0*/  IADD3 R10, R225, 0x28, RZ ;  /* 0x00000028e10a7810 */ /* 0x000fe40007ffe0ff */
[----:B------:R-:W-:Y:S01]  /*fff0*/  @!P2 LEA.HI.X R9, R13, R4, R15, 0x2, P6 ;  /* 0x000000040d09a211 */ /* 0x000fe200030f140f */
[----:B------:R2:W-:Y:S01]  /*10000*/  @!P3 ST.E.64 [R2.64], R84 ;  /* 0x000000540200b985 */ /* 0x0005e2000c101b08 */
[----:B------:R-:W-:-:S02]  /*10010*/  IADD3 R15, R225, 0x18, RZ ;  /* 0x00000018e10f7810 */ /* 0x000fc40007ffe0ff */
[----:B------:R-:W-:Y:S01]  /*10020*/  ISETP.GE.AND P5, PT, R10, c[0x0][0x3c8], PT ;  /* 0x0000f2000a007a0c */ /* 0x000fe20003fa6270 */
[----:B------:R3:W-:Y:S01]  /*10030*/  @!P2 ST.E.64 [R8.64], R132 ;  /* 0x000000840800a985 */ /* 0x0007e2000c101b08 */
[----:B------:R-:W-:Y:S02]  /*10040*/  SHF.R.S32.HI R15, RZ, 0x1f, R15 ;  /* 0x0000001fff0f7819 */ /* 0x000fe4000001140f */
[C---:B------:R-:W-:Y:S02]  /*10050*/  IADD3 R11, R225.reuse, 0x30, RZ ;  /* 0x00000030e10b7810 */ /* 0x040fe40007ffe0ff */
[----:B------:R-:W-:Y:S02]  /*10060*/  IADD3 R13, R225, 0x20, RZ ;  /* 0x00000020e10d7810 */ /* 0x000fe40007ffe0ff */
[----:B------:R-:W-:Y:S02]  /*10070*/  ISETP.GE.AND P4, PT, R11, c[0x0][0x3c8], PT ;  /* 0x0000f2000b007a0c */ /* 0x000fe40003f86270 */
[----:B------:R-:W-:-:S02]  /*10080*/  IADD3 R5, R225, 0x38, RZ ;  /* 0x00000038e1057810 */ /* 0x000fc40007ffe0ff */
[----:B------:R-:W-:Y:S02]  /*10090*/  SHF.R.S32.HI R13, RZ, 0x1f, R13 ;  /* 0x0000001fff0d7819 */ /* 0x000fe4000001140d */
[----:B-1----:R-:W-:-:S04]  /*100a0*/  @!P1 LEA R6, P3, R14, R0, 0x2 ;  /* 0x000000000e069211 */ /* 0x002fc800078610ff */
[----:B------:R-:W-:Y:S02]  /*100b0*/  @!P1 LEA.HI.X R7, R14, R4, R15, 0x2, P3 ;  /* 0x000000040e079211 */ /* 0x000fe400018f140f */
[C---:B--2---:R-:W-:Y:S02]  /*100c0*/  @!P0 LEA R2, P6, R12.reuse, R0, 0x2 ;  /* 0x000000000c028211 */ /* 0x044fe400078c10ff */
[----:B------:R-:W-:Y:S01]  /*100d0*/  IADD3 R15, R225, 0x28, RZ ;  /* 0x00000028e10f7810 */ /* 0x000fe20007ffe0ff */
[----:B------:R1:W-:Y:S01]  /*100e0*/  @!P1 ST.E.64 [R6.64], R106 ;  /* 0x0000006a06009985 */ /* 0x0003e2000c101b08 */
[----:B------:R-:W-:Y:S02]  /*100f0*/  ISETP.GE.AND P3, PT, R5, c[0x0][0x3c8], PT ;  /* 0x0000f20005007a0c */ /* 0x000fe40003f66270 */
[----:B------:R-:W-:Y:S02]  /*10100*/  @!P0 LEA.HI.X R3, R12, R4, R13, 0x2, P6 ;  /* 0x000000040c038211 */ /* 0x000fe400030f140d */
[----:B---3--:R-:W-:-:S02]  /*10110*/  @!P5 LEA R8, P1, R10, R0, 0x2 ;  /* 0x000000000a08d211 */ /* 0x008fc400078210ff */
[----:B------:R-:W-:Y:S01]  /*10120*/  SHF.R.S32.HI R15, RZ, 0x1f, R15 ;  /* 0x0000001fff0f7819 */ /* 0x000fe2000001140f */
[----:B------:R2:W-:Y:S01]  /*10130*/  @!P0 ST.E.64 [R2.64], R88 ;  /* 0x0000005802008985 */ /* 0x0005e2000c101b08 */
[----:B------:R-:W-:Y:S02]  /*10140*/  IADD3 R13, R225, 0x40, RZ ;  /* 0x00000040e10d7810 */ /* 0x000fe40007ffe0ff */
[----:B------:R-:W-:Y:S02]  /*10150*/  @!P5 LEA.HI.X R9, R10, R4, R15, 0x2, P1 ;  /* 0x000000040a09d211 */ /* 0x000fe400008f140f */
[----:B------:R-:W-:Y:S02]  /*10160*/  ISETP.GE.AND P2, PT, R13, c[0x0][0x3c8], PT ;  /* 0x0000f2000d007a0c */ /* 0x000fe40003f46270 */
[C---:B------:R-:W-:Y:S01]  /*10170*/  IADD3 R15, R225.reuse, 0x30, RZ ;  /* 0x00000030e10f7810 */ /* 0x040fe20007ffe0ff */
[----:B------:R3:W-:Y:S01]  /*10180*/  @!P5 ST.E.64 [R8.64], R122 ;  /* 0x0000007a0800d985 */ /* 0x0007e2000c101b08 */
[----:B------:R-:W-:-:S02]  /*10190*/  IADD3 R10, R225, 0x38, RZ ;  /* 0x00000038e10a7810 */ /* 0x000fc40007ffe0ff */
[----:B------:R-:W-:Y:S02]  /*101a0*/  SHF.R.S32.HI R15, RZ, 0x1f, R15 ;  /* 0x0000001fff0f7819 */ /* 0x000fe4000001140f */
[C---:B------:R-:W-:Y:S02]  /*101b0*/  IADD3 R12, R225.reuse, 0x50, RZ ;  /* 0x00000050e10c7810 */ /* 0x040fe40007ffe0ff */
[----:B------:R-:W-:Y:S02]  /*101c0*/  SHF.R.S32.HI R10, RZ, 0x1f, R10 ;  /* 0x0000001fff0a7819 */ /* 0x000fe4000001140a */
[----:B------:R-:W-:Y:S02]  /*101d0*/  IADD3 R14, R225, 0x48, RZ ;  /* 0x00000048e10e7810 */ /* 0x000fe40007ffe0ff */
[----:B-1----:R-:W-:Y:S02]  /*101e0*/  @!P4 LEA R6, P0, R11, R0, 0x2 ;  /* 0x000000000b06c211 */ /* 0x002fe400078010ff */
[----:B------:R-:W-:-:S02]  /*101f0*/  ISETP.GE.AND P1, PT, R14, c[0x0][0x3c8], PT ;  /* 0x0000f2000e007a0c */ /* 0x000fc40003f26270 */
[----:B------:R-:W-:Y:S02]  /*10200*/  @!P4 LEA.HI.X R7, R11, R4, R15, 0x2, P0 ;  /* 0x000000040b07c211 */ /* 0x000fe400000f140f */
[----:B------:R-:W-:Y:S02]  /*10210*/  ISETP.GE.AND P0, PT, R12, c[0x0][0x3c8], PT ;  /* 0x0000f2000c007a0c */ /* 0x000fe40003f06270 */
[----:B--2---:R-:W-:Y:S01]  /*10220*/  @!P3 LEA R2, P6, R5, R0, 0x2 ;  /* 0x000000000502b211 */ /* 0x004fe200078c10ff */
[----:B------:R1:W-:Y:S01]  /*10230*/  @!P4 ST.E.64 [R6.64], R110 ;  /* 0x0000006e0600c985 */ /* 0x0003e2000c101b08 */
[----:B------:R-:W-:Y:S02]  /*10240*/  IADD3 R15, R225, 0x40, RZ ;  /* 0x00000040e10f7810 */ /* 0x000fe40007ffe0ff */
[----:B------:R-:W-:Y:S02]  /*10250*/  @!P3 LEA.HI.X R3, R5, R4, R10, 0x2, P6 ;  /* 0x000000040503b211 */ /* 0x000fe400030f140a */
[----:B------:R-:W-:-:S02]  /*10260*/  SHF.R.S32.HI R15, RZ, 0x1f, R15 ;  /* 0x0000001fff0f7819 */ /* 0x000fc4000001140f */
[----:B---3--:R-:W-:Y:S01]  /*10270*/  @!P2 LEA R8, P6, R13, R0, 0x2 ;  /* 0x000000000d08a211 */ /* 0x008fe200078c10ff */
        /* <DEDUP_REMOVED lines=8> */
[----:B------:R-:W-:Y:S02]  /*10300*/  IADD3 R15, R225, 0x48, RZ ;  /* 0x00000048e10f7810 */ /* 0x000fe40007ffe0ff */
[----:B------:R-:W-:Y:S02]  /*10310*/  ISETP.GE.AND P4, PT, R11, c[0x0][0x3c8], PT ;  /* 0x0000f2000b007a0c */ /* 0x000fe40003f86270 */
[----:B------:R-:W-:Y:S02]  /*10320*/  SHF.R.S32.HI R15, RZ, 0x1f, R15 ;  /* 0x0000001fff0f7819 */ /* 0x000fe4000001140f */
[----:B------:R-:W-:Y:S02]  /*10330*/  IADD3 R5, R225, 0x68, RZ ;  /* 0x00000068e1057810 */ /* 0x000fe40007ffe0ff */
[----:B-1----:R-:W-:-:S02]  /*10340*/  @!P1 LEA R6, P3, R14, R0, 0x2 ;  /* 0x000000000e069211 */ /* 0x002fc400078610ff */
[----:B------:R-:W-:Y:S02]  /*10350*/  ISETP.GE.AND P2, PT, R252, c[0x0][0x3c8], PT ;  /* 0x0000f200fc007a0c */ /* 0x000fe40003f46270 */
[----:B------:R-:W-:Y:S02]  /*10360*/  @!P1 LEA.HI.X R7, R14, R4, R15, 0x2, P3 ;  /* 0x000000040e079211 */ /* 0x000fe400018f140f */
[----:B------:R-:W-:Y:S02]  /*10370*/  ISETP.GE.AND P3, PT, R5, c[0x0][0x3c8], PT ;  /* 0x0000f20005007a0c */ /* 0x000fe40003f66270 */
[C---:B--2---:R-:W-:Y:S01]  /*10380*/  @!P0 LEA R2, P6, R12.reuse, R0, 0x2 ;  /* 0x000000000c028211 */ /* 0x044fe200078c10ff */
[----:B------:R1:W-:Y:S01]  /*10390*/  @!P1 ST.E.64 [R6.64], R114 ;  /* 0x0000007206009985 */ /* 0x0003e2000c101b08 */
[----:B------:R-:W-:Y:S02]  /*103a0*/  ISETP.GE.AND P1, PT, R251, c[0x0][0x3c8], PT ;  /* 0x0000f200fb007a0c */ /* 0x000fe40003f26270 */
[----:B------:R-:W-:-:S02]  /*103b0*/  @!P0 LEA.HI.X R3, R12, R4, R13, 0x2, P6 ;  /* 0x000000040c038211 */ /* 0x000fc400030f140d */
[C---:B------:R-:W-:Y:S02]  /*103c0*/  IADD3 R12, R225.reuse, 0x58, RZ ;  /* 0x00000058e10c7810 */ /* 0x040fe40007ffe0ff */
[C---:B---3--:R-:W-:Y:S01]  /*103d0*/  @!P5 LEA R8, P6, R10.reuse, R0, 0x2 ;  /* 0x000000000a08d211 */ /* 0x048fe200078c10ff */
[----:B------:R2:W-:Y:S01]  /*103e0*/  @!P0 ST.E.64 [R2.64], R46 ;  /* 0x0000002e02008985 */ /* 0x0005e2000c101b08 */
[----:B------:R-:W-:Y:S02]  /*103f0*/  SHF.R.S32.HI R12, RZ, 0x1f, R12 ;  /* 0x0000001fff0c7819 */ /* 0x000fe4000001140c */
[----:B------:R-:W-:Y:S02]  /*10400*/  SHF.R.S32.HI R13, RZ, 0x1f, R246 ;  /* 0x0000001fff0d7819 */ /* 0x000fe400000114f6 */
[----:B------:R-:W-:Y:S02]  /*10410*/  @!P5 LEA.HI.X R9, R10, R4, R12, 0x2, P6 ;  /* 0x000000040a09d211 */ /* 0x000fe400030f140c */
[----:B------:R-:W-:-:S02]  /*10420*/  IADD3 R12, R225, 0x60, RZ ;  /* 0x00000060e10c7810 */ /* 0x000fc40007ffe0ff */
[----:B------:R-:W-:Y:S01]  /*10430*/  IADD3 R10, R225, 0x68, RZ ;  /* 0x00000068e10a7810 */ /* 0x000fe20007ffe0ff */
[----:B------:R3:W-:Y:S01]  /*10440*/  @!P5 ST.E.64 [R8.64], R130 ;  /* 0x000000820800d985 */ /* 0x0007e2000c101b08 */
[----:B------:R-:W-:Y:S02]  /*10450*/  SHF.R.S32.HI R12, RZ, 0x1f, R12 ;  /* 0x0000001fff0c7819 */ /* 0x000fe4000001140c */
[----:B------:R-:W-:Y:S02]  /*10460*/  SHF.R.S32.HI R10, RZ, 0x1f, R10 ;  /* 0x0000001fff0a7819 */ /* 0x000fe4000001140a */
        /* <DEDUP_REMOVED lines=8> */
[----:B------:R-:W-:Y:S01]  /*104f0*/  SHF.R.S32.HI R10, RZ, 0x1f, R251 ;  /* 0x0000001fff0a7819 */ /* 0x000fe200000114fb */
[----:B------:R2:W-:Y:S01]  /*10500*/  @!P3 ST.E.64 [R2.64], R50 ;  /* 0x000000320200b985 */ /* 0x0005e2000c101b08 */
[C---:B---3--:R-:W-:Y:S02]  /*10510*/  @!P2 LEA R8, P5, R252.reuse, R0, 0x2 ;  /* 0x00000000fc08a211 */ /* 0x048fe400078a10ff */
[----:B------:R-:W-:Y:S02]  /*10520*/  SHF.R.S32.HI R5, RZ, 0x1f, R250 ;  /* 0x0000001fff057819 */ /* 0x000fe400000114fa */
[----:B------:R-:W-:Y:S02]  /*10530*/  @!P2 LEA.HI.X R9, R252, R4, R11, 0x2, P5 ;  /* 0x00000004fc09a211 */ /* 0x000fe400028f140b */
[----:B------:R-:W-:Y:S02]  /*10540*/  ISETP.GE.AND P5, PT, R248, c[0x0][0x3c8], PT ;  /* 0x0000f200f8007a0c */ /* 0x000fe40003fa6270 */
[----:B------:R-:W-:Y:S01]  /*10550*/  SHF.R.S32.HI R12, RZ, 0x1f, R245 ;  /* 0x0000001fff0c7819 */ /* 0x000fe200000114f5 */
[----:B------:R-:W-:Y:S01]  /*10560*/  @!P2 ST.E.64 [R8.64], R134 ;  /* 0x000000860800a985 */ /* 0x000fe2000c101b08 */
[----:B------:R-:W-:-:S02]  /*10570*/  ISETP.GE.AND P2, PT, R246, c[0x0][0x3c8], PT ;  /* 0x0000f200f6007a0c */ /* 0x000fc40003f46270 */
        /* <DEDUP_REMOVED lines=38> */
.L_x_2712:
        /* <DEDUP_REMOVED lines=19> */
.L_x_2733:
        /* <DEDUP_REMOVED lines=55> */
.L_x_2735:
[----:B------:R-:W-:Y:S05]  /*10c80*/  BSYNC B0 ;  /* 0x0000000000007941 */ /* 0x000fea0003800000 */
.L_x_2734:
        /* <DEDUP_REMOVED lines=34> */
.L_x_2806:
[----:B------:R-:W-:Y:S05]  /*10eb0*/  BRA.DIV ~URZ, `(.L_x_2737) ;  /* 0x000037027f007947 */ /* 0x000fea000b800000 */
[----:B------:R3:W4:Y:S02]  /*10ec0*/  SHFL.IDX PT, R0, R12, RZ, 0x181f ;  /* 0x00181fff0c007589 */ /* 0x00072400000e0000 */
.L_x_2807:
        /* <DEDUP_REMOVED lines=20> */
.L_x_2739:
[----:B------:R-:W-:Y:S05]  /*11010*/  BSYNC B0 ;  /* 0x0000000000007941 */ /* 0x000fea0003800000 */
.L_x_2738:
[----:B------:R-:W-:Y:S05]  /*11020*/  BRA.DIV ~URZ, `(.L_x_2740) ;  /* 0x000036027f007947 */ /* 0x000fea000b800000 */
[----:B--2---:R2:W1:Y:S04]  /*11030*/  SHFL.IDX PT, R8, R9, 0x1, 0x181f ;  /* 0x00381f0009087f89 */ /* 0x00446800000e0000 */
[----:B----4-:R2:W4:Y:S02]  /*11040*/  SHFL.IDX PT, R0, R12, 0x1, 0x181f ;  /* 0x00381f000c007f89 */ /* 0x01052400000e0000 */
.L_x_2808:
        /* <DEDUP_REMOVED lines=19> */
.L_x_2742:
[----:B------:R-:W-:Y:S05]  /*11180*/  BSYNC B0 ;  /* 0x0000000000007941 */ /* 0x000fea0003800000 */
.L_x_2741:
[----:B------:R-:W-:Y:S05]  /*11190*/  BRA.DIV ~URZ, `(.L_x_2743) ;  /* 0x000035627f007947 */ /* 0x000fea000b800000 */
[----:B-1----:R1:W2:Y:S02]  /*111a0*/  SHFL.IDX PT, R8, R9, 0x2, 0x181f ;  /* 0x00581f0009087f89 */ /* 0x0022a400000e0000 */
.L_x_2809:
[----:B------:R-:W-:Y:S05]  /*111b0*/  BRA.DIV ~URZ, `(.L_x_2744) ;  /* 0x000035b27f007947 */ /* 0x000fea000b800000 */
[----:B----4-:R4:W1:Y:S02]  /*111c0*/  SHFL.IDX PT, R0, R12, 0x2, 0x181f ;  /* 0x00581f000c007f89 */ /* 0x01086400000e0000 */
.L_x_2810:
        /* <DEDUP_REMOVED lines=19> */
.L_x_2746:
[----:B------:R-:W-:Y:S05]  /*11300*/  BSYNC B0 ;  /* 0x0000000000007941 */ /* 0x000fea0003800000 */
.L_x_2745:
[----:B------:R-:W-:Y:S05]  /*11310*/  BRA.DIV ~URZ, `(.L_x_2747) ;  /* 0x000034c27f007947 */ /* 0x000fea000b800000 */
[----:B--2---:R2:W3:Y:S04]  /*11320*/  SHFL.IDX PT, R8, R9, 0x3, 0x181f ;  /* 0x00781f0009087f89 */ /* 0x0044e800000e0000 */
[----:B-1----:R2:W1:Y:S02]  /*11330*/  SHFL.IDX PT, R0, R12, 0x3, 0x181f ;  /* 0x00781f000c007f89 */ /* 0x00246400000e0000 */
.L_x_2811:
        /* <DEDUP_REMOVED lines=18> */
.L_x_2727:
[----:B------:R-:W-:Y:S05]  /*11460*/  BSYNC B1 ;  /* 0x0000000000017941 */ /* 0x000fea0003800000 */
.L_x_2711:
[----:B------:R-:W-:-:S13]  /*11470*/  ISETP.NE.AND P0, PT, RZ, UR6, PT ;  /* 0x00000006ff007c0c */ /* 0x000fda000bf05270 */
[----:B------:R-:W-:Y:S01]  /*11480*/  @P0 WARPSYNC 0xffffffff ;  /* 0xffffffff00000948 */ /* 0x000fe20003800000 */
[----:B------:R-:W-:Y:S06]  /*11490*/  @P0 BAR.SYNC.DEFER_BLOCKING 0x5, 0x100 ;  /* 0x0144000000000b1d */ /* 0x000fec0000010000 */
[----:B------:R-:W4:Y:S04]  /*114a0*/  @P0 LDS.128 R228, [0x24100] ;  /* 0x02410000ffe40984 */ /* 0x000f280000000c00 */
[----:B------:R-:W-:Y:S06]  /*114b0*/  @P0 BAR.ARV 0x4, 0x100 ;  /* 0x0104000000000b1d */ /* 0x000fec0000002000 */
[----:B------:R-:W-:Y:S05]  /*114c0*/  @P0 BRA `(.L_x_2748) ;  /* 0x00000f7000000947 */ /* 0x000fea0003800000 */
[----:B-1--4-:R-:W1:Y:S01]  /*114d0*/  S2R R0, SR_TID.X ;  /* 0x0000000000007919 */ /* 0x012e620000002100 */
[----:B---3--:R-:W-:Y:S01]  /*114e0*/  IMAD.MOV.U32 R7, RZ, RZ, RZ ;  /* 0x000000ffff077224 */ /* 0x008fe200078e00ff */
[----:B-1----:R-:W-:-:S04]  /*114f0*/  LOP3.LUT R13, R0, 0x1f, RZ, 0xc0, !PT ;  /* 0x0000001f000d7812 */ /* 0x002fc800078ec0ff */
[----:B------:R-:W-:Y:S01]  /*11500*/  ISETP.NE.AND P5, PT, R13, 0x1f, PT ;  /* 0x0000001f0d00780c */ /* 0x000fe20003fa5270 */
[----:B------:R-:W-:Y:S10]  /*11510*/  BRA.DIV ~URZ, `(.L_x_2749) ;  /* 0x000033927f007947 */ /* 0x000ff4000b800000 */
[----:B--2---:R1:W2:Y:S02]  /*11520*/  SHFL.IDX PT, R9, R28, RZ, 0x1f ;  /* 0x00001fff1c097589 */ /* 0x0042a400000e0000 */
.L_x_2812:
[----:B------:R-:W-:Y:S05]  /*11530*/  BRA.DIV ~URZ, `(.L_x_2750) ;  /* 0x000033e27f007947 */ /* 0x000fea000b800000 */
[----:B------:R3:W4:Y:S02]  /*11540*/  SHFL.IDX PT, R8, R28, 0x1, 0x1f ;  /* 0x00201f001c087f89 */ /* 0x00072400000e0000 */
.L_x_2813:
        /* <DEDUP_REMOVED lines=18> */
.L_x_2814:
        /* <DEDUP_REMOVED lines=16> */
.L_x_2815:
[----:B---3--:R-:W-:Y:S01]  /*11770*/  IMAD R0, R0, c[0x0][0x538], RZ ;  /* 0x00014e0000007a24 */ /* 0x008fe200078e02ff */
[----:B------:R-:W-:Y:S04]  /*11780*/  BSSY B1, `(.L_x_2753) ;  /* 0x00000c6000017945 */ /* 0x000fe80003800000 */
[----:B----4-:R-:W-:-:S04]  /*11790*/  IADD3 R8, R0, R8, RZ ;  /* 0x0000000800087210 */ /* 0x010fc80007ffe0ff */
[----:B--2---:R-:W-:-:S13]  /*117a0*/  ISETP.GT.AND P6, PT, R8, R9, PT ;  /* 0x000000090800720c */ /* 0x004fda0003fc4270 */
[----:B------:R-:W-:Y:S05]  /*117b0*/  @P6 BRA `(.L_x_2754) ;  /* 0x0000024000006947 */ /* 0x000fea0003800000 */
.L_x_2758:
        /* <DEDUP_REMOVED lines=16> */
.L_x_2816:
        /* <DEDUP_REMOVED lines=16> */
.L_x_2817:
[----:B--2---:R-:W-:-:S05]  /*119c0*/  IMAD R0, R0, c[0x0][0x538], RZ ;  /* 0x00014e0000007a24 */ /* 0x004fca00078e02ff */
[----:B------:R-:W-:-:S04]  /*119d0*/  IADD3 R8, R0, R8, RZ ;  /* 0x0000000800087210 */ /* 0x000fc80007ffe0ff */
[----:B------:R-:W-:-:S13]  /*119e0*/  ISETP.GT.AND P6, PT, R8, R9, PT ;  /* 0x000000090800720c */ /* 0x000fda0003fc4270 */
[----:B-1----:R-:W-:Y:S05]  /*119f0*/  @!P6 BRA `(.L_x_2758) ;  /* 0xfffffdc00000e947 */ /* 0x002fea000383ffff */
.L_x_2754:
[----:B------:R-:W-:-:S05]  /*11a00*/  IADD3 R8, -R0, R8, RZ ;  /* 0x0000000800087210 */ /* 0x000fca0007ffe1ff */
[----:B------:R-:W-:-:S05]  /*11a10*/  IMAD R0, R4, c[0x0][0x538], R8 ;  /* 0x00014e0004007a24 */ /* 0x000fca00078e0208 */
[----:B------:R-:W-:Y:S01]  /*11a20*/  ISETP.GT.AND P0, PT, R0, R9, PT ;  /* 0x000000090000720c */ /* 0x000fe20003f04270 */
[----:B------:R-:W-:-:S12]  /*11a30*/  BRA.DIV ~URZ, `(.L_x_2759) ;  /* 0x000033427f007947 */ /* 0x000fd8000b800000 */
[----:B------:R-:W-:-:S04]  /*11a40*/  VOTE.ANY R5, PT, !P0 ;  /* 0x0000000000057806 */ /* 0x000fc800040e0100 */
.L_x_2818:
[----:B------:R-:W2:Y:S02]  /*11a50*/  POPC R0, R5 ;  /* 0x0000000500007309 */ /* 0x000ea40000000000 */
[----:B--2---:R-:W-:Y:S01]  /*11a60*/  IADD3 R231, R0, R231, RZ ;  /* 0x000000e700e77210 */ /* 0x004fe20007ffe0ff */
[----:B------:R-:W-:Y:S05]  /*11a70*/  BRA.DIV ~URZ, `(.L_x_2760) ;  /* 0x000033527f007947 */ /* 0x000fea000b800000 */
[----:B------:R2:W3:Y:S04]  /*11a80*/  SHFL.IDX PT, R11, R6, R0, 0x1f ;  /* 0x00001f00060b7589 */ /* 0x0004e800000e0000 */
[----:B------:R2:W4:Y:S02]  /*11a90*/  SHFL.IDX PT, R7, R7, R0, 0x1f ;  /* 0x00001f0007077589 */ /* 0x00052400000e0000 */
.L_x_2819:
[----:B------:R-:W-:Y:S01]  /*11aa0*/  ISETP.NE.AND P0, PT, R5, RZ, PT ;  /* 0x000000ff0500720c */ /* 0x000fe20003f05270 */
[----:B------:R-:W-:-:S12]  /*11ab0*/  BSSY B0, `(.L_x_2761) ;  /* 0x0000005000007945 */ /* 0x000fd80003800000 */
[----:B------:R-:W-:Y:S05]  /*11ac0*/  @!P0 BRA `(.L_x_2762) ;  /* 0x0000003000008947 */ /* 0x000fea0003800000 */
[----:B--2---:R-:W-:Y:S01]  /*11ad0*/  IADD3 R0, R0, -0x1, RZ ;  /* 0xffffffff00007810 */ /* 0x004fe20007ffe0ff */
[----:B------:R-:W-:Y:S05]  /*11ae0*/  BRA.DIV ~URZ, `(.L_x_2763) ;  /* 0x000033b27f007947 */ /* 0x000fea000b800000 */
[----:B------:R2:W1:Y:S02]  /*11af0*/  SHFL.IDX PT, R10, R4, R0, 0x1f ;  /* 0x00001f00040a7589 */ /* 0x00046400000e0000 */
.L_x_2762:
[----:B------:R-:W-:Y:S05]  /*11b00*/  BSYNC B0 ;  /* 0x0000000000007941 */ /* 0x000fea0003800000 */
.L_x_2761:
        /* <DEDUP_REMOVED lines=67> */
.L_x_2765:
        /* <DEDUP_REMOVED lines=66> */
.L_x_2766:
[----:B------:R-:W-:Y:S05]  /*12360*/  BSYNC B0 ;  /* 0x0000000000007941 */ /* 0x000fea0003800000 */
.L_x_2764:
[----:B------:R-:W-:-:S04]  /*12370*/  LOP3.LUT R0, RZ, R0, RZ, 0x33, !PT ;  /* 0x00000000ff007212 */ /* 0x000fc800078e33ff */
[----:B------:R-:W-:Y:S01]  /*12380*/  IADD3 R229, R0, R11, RZ ;  /* 0x0000000b00e57210 */ /* 0x000fe20007ffe0ff */
[----:B------:R-:W-:Y:S05]  /*12390*/  BRA `(.L_x_2767) ;  /* 0x0000004000007947 */ /* 0x000fea0003800000 */
.L_x_2755:
[----:B------:R-:W-:Y:S01]  /*123a0*/  IMAD.MOV.U32 R228, RZ, RZ, R9 ;  /* 0x000000ffffe47224 */ /* 0x000fe200078e0009 */
[----:B------:R-:W-:Y:S01]  /*123b0*/  MOV R230, RZ ;  /* 0x000000ff00e67202 */ /* 0x000fe20000000f00 */
[----:B------:R-:W-:Y:S01]  /*123c0*/  IMAD.MOV.U32 R229, RZ, RZ, RZ ;  /* 0x000000ffffe57224 */ /* 0x000fe200078e00ff */
[----:B------:R-:W-:Y:S02]  /*123d0*/  MOV R231, c[0x0][0x53c] ;  /* 0x00014f0000e77a02 */ /* 0x000fe40000000f00 */
.L_x_2767:
[----:B------:R-:W-:Y:S05]  /*123e0*/  BSYNC B1 ;  /* 0x0000000000017941 */ /* 0x000fea0003800000 */
.L_x_2753:
[----:B------:R-:W-:Y:S01]  /*123f0*/  WARPSYNC 0xffffffff ;  /* 0xffffffff00007948 */ /* 0x000fe20003800000 */
[----:B------:R-:W-:Y:S01]  /*12400*/  BAR.SYNC.DEFER_BLOCKING 0x4, 0x100 ;  /* 0x0104000000007b1d */ /* 0x000fe20000010000 */
[----:B------:R-:W-:-:S13]  /*12410*/  ISETP.NE.AND P0, PT, R13, RZ, PT ;  /* 0x000000ff0d00720c */ /* 0x000fda0003f05270 */
[----:B------:R2:W-:Y:S04]  /*12420*/  @!P0 STS.128 [0x24100], R228 ;  /* 0x024100e4ff008388 */ /* 0x0005e80000000c00 */
[----:B------:R-:W-:Y:S06]  /*12430*/  BAR.ARV 0x5, 0x100 ;  /* 0x0144000000007b1d */ /* 0x000fec0000002000 */
.L_x_2748:
[----:B----4-:R-:W-:-:S13]  /*12440*/  ISETP.GE.AND P0, PT, R231, c[0x0][0x53c], PT ;  /* 0x00014f00e7007a0c */ /* 0x010fda0003f06270 */
[----:B-123--:R-:W-:Y:S01]  /*12450*/  @P0 CALL.REL.NOINC `(.L_x_2768) ;  /* 0x0000001000000944 */ /* 0x00efe20003c00000 */
[----:B------:R-:W-:Y:S05]  /*12460*/  BRA `(.L_x_2769) ;  /* 0xfffef62000007947 */ /* 0x000fea000383ffff */
.L_x_2768:
[----:B------:R-:W-:Y:S05]  /*12470*/  EXIT ;  /* 0x000000000000794d */ /* 0x000fea0003800000 */
.L_x_2644:
[----:B------:R-:W-:Y:S01]  /*12480*/  IMAD.MOV.U32 R0, RZ, RZ, R5 ;  /* 0x000000ffff007224 */ /* 0x000fe200078e0005 */
[----:B------:R-:W-:Y:S02]  /*12490*/  MOV R2, 0x1 ;  /* 0x0000000100027802 */ /* 0x000fe40000000f00 */
[----:B------:R-:W-:Y:S02]  /*124a0*/  MOV R3, 0x124c0 ;  /* 0x000124c000037802 */ /* 0x000fe40000000f00 */
[----:B-1----:R-:W-:Y:S05]  /*124b0*/  CALL.REL.NOINC `($__internal_46_$__cuda_sm70_shflsync_up_p) ;  /* 0x00002af000007944 */ /* 0x002fea0003c00000 */
[----:B------:R-:W-:Y:S01]  /*124c0*/  MOV R0, R4 ;  /* 0x0000000400007202 */ /* 0x000fe20000000f00 */
[----:B------:R-:W-:Y:S05]  /*124d0*/  BRA `(.L_x_2770) ;  /* 0xfffedf6000007947 */ /* 0x000fea000383ffff */
.L_x_2645:
[----:B------:R-:W-:Y:S01]  /*124e0*/  IMAD.MOV.U32 R0, RZ, RZ, R5 ;  /* 0x000000ffff007224 */ /* 0x000fe200078e0005 */
[----:B------:R-:W-:Y:S02]  /*124f0*/  MOV R2, 0x2 ;  /* 0x0000000200027802 */ /* 0x000fe40000000f00 */
[----:B------:R-:W-:Y:S02]  /*12500*/  MOV R3, 0x12520 ;  /* 0x0001252000037802 */ /* 0x000fe40000000f00 */
[----:B-1----:R-:W-:Y:S05]  /*12510*/  CALL.REL.NOINC `($__internal_46_$__cuda_sm70_shflsync_up_p) ;  /* 0x00002a9000007944 */ /* 0x002fea0003c00000 */
[----:B------:R-:W-:Y:S01]  /*12520*/  SEL R0, R4, RZ, P4 ;  /* 0x000000ff04007207 */ /* 0x000fe20002000000 */
[----:B------:R-:W-:Y:S01]  /*12530*/  IMAD.MOV.U32 R2, RZ, RZ, 0x4 ;  /* 0x00000004ff027424 */ /* 0x000fe200078e00ff */
[----:B------:R-:W-:-:S03]  /*12540*/  MOV R3, 0x12570 ;  /* 0x0001257000037802 */ /* 0x000fc60000000f00 */
[----:B------:R-:W-:Y:S02]  /*12550*/  IMAD.IADD R0, R5, 0x1, R0 ;  /* 0x0000000105007824 */ /* 0x000fe400078e0200 */
[----:B------:R-:W-:Y:S05]  /*12560*/  CALL.REL.NOINC `($__internal_46_$__cuda_sm70_shflsync_up_p) ;  /* 0x00002a4000007944 */ /* 0x000fea0003c00000 */
        /* <DEDUP_REMOVED lines=12> */
[----:B------:R-:W-:Y:S02]  /*12630*/  MOV R29, 0x1f ;  /* 0x0000001f001d7802 */ /* 0x000fe40000000f00 */
[----:B------:R-:W-:Y:S01]  /*12640*/  MOV R3, 0x12680 ;  /* 0x0001268000037802 */ /* 0x000fe20000000f00 */
[----:B------:R-:W-:-:S04]  /*12650*/  IMAD.IADD R4, R0, 0x1, R4 ;  /* 0x0000000100047824 */ /* 0x000fc800078e0204 */
[----:B------:R-:W-:Y:S02]  /*12660*/  IMAD.MOV.U32 R30, RZ, RZ, R4 ;  /* 0x000000ffff1e7224 */ /* 0x000fe400078e0004 */
[----:B------:R-:W-:Y:S05]  /*12670*/  CALL.REL.NOINC `($__internal_45_$__cuda_sm70_shflsync_idx_p) ;  /* 0x000028d000007944 */ /* 0x000fea0003c00000 */
[----:B------:R-:W-:Y:S01]  /*12680*/  MOV R0, R29 ;  /* 0x0000001d00007202 */ /* 0x000fe20000000f00 */
[----:B------:R-:W-:Y:S05]  /*12690*/  BRA `(.L_x_2771) ;  /* 0xfffedea000007947 */ /* 0x000fea000383ffff */
.L_x_2647:
[----:B------:R-:W-:Y:S02]  /*126a0*/  SEL R0, RZ, 0x1, P0 ;  /* 0x00000001ff007807 */ /* 0x000fe40000000000 */
[----:B------:R-:W-:Y:S02]  /*126b0*/  MOV R2, 0x126d0 ;  /* 0x000126d000027802 */ /* 0x000fe40000000f00 */
[----:B-1----:R-:W-:Y:S05]  /*126c0*/  CALL.REL.NOINC `($__internal_47_$__cuda_sm70_votesync_ballot) ;  /* 0x0000295000007944 */ /* 0x002fea0003c00000 */
[----:B------:R-:W-:Y:S01]  /*126d0*/  MOV R6, R0 ;  /* 0x0000000000067202 */ /* 0x000fe20000000f00 */
[----:B------:R-:W-:Y:S05]  /*126e0*/  BRA `(.L_x_2772) ;  /* 0xfffedee000007947 */ /* 0x000fea000383ffff */
.L_x_2648:
[----:B------:R-:W-:Y:S01]  /*126f0*/  IMAD.MOV.U32 R30, RZ, RZ, R9 ;  /* 0x000000ffff1e7224 */ /* 0x000fe200078e0009 */
[----:B------:R-:W-:Y:S01]  /*12700*/  MOV R2, R0 ;  /* 0x0000000000027202 */ /* 0x000fe20000000f00 */
[----:B------:R-:W-:Y:S01]  /*12710*/  IMAD.MOV.U32 R29, RZ, RZ, 0x1f ;  /* 0x0000001fff1d7424 */ /* 0x000fe200078e00ff */
[----:B------:R-:W-:Y:S02]  /*12720*/  MOV R3, 0x12740 ;  /* 0x0001274000037802 */ /* 0x000fe40000000f00 */
[----:B------:R-:W-:Y:S05]  /*12730*/  CALL.REL.NOINC `($__internal_45_$__cuda_sm70_shflsync_idx_p) ;  /* 0x0000281000007944 */ /* 0x000fea0003c00000 */
[----:B------:R-:W-:Y:S01]  /*12740*/  IMAD.MOV.U32 R229, RZ, RZ, R29 ;  /* 0x000000ffffe57224 */ /* 0x000fe200078e001d */
[----:B------:R-:W-:Y:S01]  /*12750*/  MOV R30, R8 ;  /* 0x00000008001e7202 */ /* 0x000fe20000000f00 */
[----:B------:R-:W-:Y:S01]  /*12760*/  IMAD.MOV.U32 R5, RZ, RZ, RZ ;  /* 0x000000ffff057224 */ /* 0x000fe200078e00ff */
[----:B------:R-:W-:Y:S01]  /*12770*/  MOV R2, R0 ;  /* 0x0000000000027202 */ /* 0x000fe20000000f00 */
[----:B------:R-:W-:Y:S01]  /*12780*/  IMAD.MOV.U32 R29, RZ, RZ, 0x1f ;  /* 0x0000001fff1d7424 */ /* 0x000fe200078e00ff */
[----:B------:R-:W-:-:S02]  /*12790*/  MOV R3, 0x127b0 ;  /* 0x000127b000037802 */ /* 0x000fc40000000f00 */
[----:B------:R-:W-:Y:S05]  /*127a0*/  CALL.REL.NOINC `($__internal_45_$__cuda_sm70_shflsync_idx_p) ;  /* 0x000027a000007944 */ /* 0x000fea0003c00000 */
[----:B------:R-:W-:Y:S01]  /*127b0*/  MOV R9, R29 ;  /* 0x0000001d00097202 */ /* 0x000fe20000000f00 */
[----:B------:R-:W-:Y:S05]  /*127c0*/  BRA `(.L_x_2773) ;  /* 0xfffede6000007947 */ /* 0x000fea000383ffff */
.L_x_2651:
[----:B------:R-:W-:Y:S01]  /*127d0*/  IMAD.MOV.U32 R30, RZ, RZ, R4 ;  /* 0x000000ffff1e7224 */ /* 0x000fe200078e0004 */
[----:B------:R-:W-:-:S02]  /*127e0*/  MOV R29, 0x1f ;  /* 0x0000001f001d7802 */ /* 0x000fc40000000f00 */
[----:B------:R-:W-:Y:S02]  /*127f0*/  MOV R3, 0x12810 ;  /* 0x0001281000037802 */ /* 0x000fe40000000f00 */
[----:B-123--:R-:W-:Y:S05]  /*12800*/  CALL.REL.NOINC `($__internal_45_$__cuda_sm70_shflsync_idx_p) ;  /* 0x0000274000007944 */ /* 0x00efea0003c00000 */
[----:B------:R-:W-:Y:S01]  /*12810*/  MOV R5, R29 ;  /* 0x0000001d00057202 */ /* 0x000fe20000000f00 */
[----:B------:R-:W-:Y:S05]  /*12820*/  BRA `(.L_x_2650) ;  /* 0xfffede6000007947 */ /* 0x000fea000383ffff */
.L_x_2662:
[----:B------:R-:W-:Y:S01]  /*12830*/  IMAD.MOV.U32 R30, RZ, RZ, R9 ;  /* 0x000000ffff1e7224 */ /* 0x000fe200078e0009 */
[----:B------:R-:W-:Y:S01]  /*12840*/  MOV R2, RZ ;  /* 0x000000ff00027202 */ /* 0x000fe20000000f00 */
[----:B------:R-:W-:Y:S01]  /*12850*/  IMAD.MOV.U32 R29, RZ, RZ, 0x181f ;  /* 0x0000181fff1d7424 */ /* 0x000fe200078e00ff */
[----:B------:R-:W-:Y:S02]  /*12860*/  MOV R3, 0x12880 ;  /* 0x0001288000037802 */ /* 0x000fe40000000f00 */
[----:B-----5:R-:W-:Y:S05]  /*12870*/  CALL.REL.NOINC `($__internal_45_$__cuda_sm70_shflsync_idx_p) ;  /* 0x000026d000007944 */ /* 0x020fea0003c00000 */
[----:B------:R-:W-:Y:S01]  /*12880*/  MOV R8, R29 ;  /* 0x0000001d00087202 */ /* 0x000fe20000000f00 */
[----:B------:R-:W-:Y:S05]  /*12890*/  BRA `(.L_x_2774) ;  /* 0xfffefeb000007947 */ /* 0x000fea000383ffff */
.L_x_2663:
[----:B------:R-:W-:Y:S01]  /*128a0*/  IMAD.MOV.U32 R30, RZ, RZ, R12 ;  /* 0x000000ffff1e7224 */ /* 0x000fe200078e000c */
[----:B------:R-:W-:Y:S01]  /*128b0*/  MOV R2, RZ ;  /* 0x000000ff00027202 */ /* 0x000fe20000000f00 */
[----:B------:R-:W-:Y:S01]  /*128c0*/  IMAD.MOV.U32 R29, RZ, RZ, 0x181f ;  /* 0x0000181fff1d7424 */ /* 0x000fe200078e00ff */
[----:B------:R-:W-:Y:S02]  /*128d0*/  MOV R3, 0x128f0 ;  /* 0x000128f000037802 */ /* 0x000fe40000000f00 */
[----:B-12--5:R-:W-:Y:S05]  /*128e0*/  CALL.REL.NOINC `($__internal_45_$__cuda_sm70_shflsync_idx_p) ;  /* 0x0000266000007944 */ /* 0x026fea0003c00000 */
[----:B------:R-:W-:Y:S01]  /*128f0*/  MOV R0, R29 ;  /* 0x0000001d00007202 */ /* 0x000fe20000000f00 */
[----:B------:R-:W-:Y:S05]  /*12900*/  BRA `(.L_x_2775) ;  /* 0xfffefe6000007947 */ /* 0x000fea000383ffff */
.L_x_2666:
[----:B------:R-:W-:Y:S01]  /*12910*/  IMAD.MOV.U32 R30, RZ, RZ, R9 ;  /* 0x000000ffff1e7224 */ /* 0x000fe200078e0009 */
[----:B--2---:R-:W-:Y:S01]  /*12920*/  MOV R2, 0x1 ;  /* 0x0000000100027802 */ /* 0x004fe20000000f00 */
[----:B------:R-:W-:Y:S01]  /*12930*/  IMAD.MOV.U32 R29, RZ, RZ, 0x181f ;  /* 0x0000181fff1d7424 */ /* 0x000fe200078e00ff */
[----:B------:R-:W-:-:S02]  /*12940*/  MOV R3, 0x12960 ;  /* 0x0001296000037802 */ /* 0x000fc40000000f00 */
[----:B-1-345:R-:W-:Y:S05]  /*12950*/  CALL.REL.NOINC `($__internal_45_$__cuda_sm70_shflsync_idx_p) ;  /* 0x000025f000007944 */ /* 0x03afea0003c00000 */
[----:B------:R-:W-:Y:S01]  /*12960*/  IMAD.MOV.U32 R8, RZ, RZ, R29 ;  /* 0x000000ffff087224 */ /* 0x000fe200078e001d */
[----:B------:R-:W-:Y:S01]  /*12970*/  MOV R2, 0x1 ;  /* 0x0000000100027802 */ /* 0x000fe20000000f00 */
[----:B------:R-:W-:Y:S01]  /*12980*/  IMAD.MOV.U32 R30, RZ, RZ, R12 ;  /* 0x000000ffff1e7224 */ /* 0x000fe200078e000c */
[----:B------:R-:W-:-:S02]  /*12990*/  MOV R29, 0x181f ;  /* 0x0000181f001d7802 */ /* 0x000fc40000000f00 */
[----:B------:R-:W-:Y:S02]  /*129a0*/  MOV R3, 0x129c0 ;  /* 0x000129c000037802 */ /* 0x000fe40000000f00 */
[----:B------:R-:W-:Y:S05]  /*129b0*/  CALL.REL.NOINC `($__internal_45_$__cuda_sm70_shflsync_idx_p) ;  /* 0x0000259000007944 */ /* 0x000fea0003c00000 */
[----:B------:R-:W-:Y:S01]  /*129c0*/  MOV R0, R29 ;  /* 0x0000001d00007202 */ /* 0x000fe20000000f00 */
[----:B------:R-:W-:Y:S05]  /*129d0*/  BRA `(.L_x_2776) ;  /* 0xfffeff1000007947 */ /* 0x000fea000383ffff */
.L_x_2669:
[----:B------:R-:W-:Y:S01]  /*129e0*/  IMAD.MOV.U32 R30, RZ, RZ, R9 ;  /* 0x000000ffff1e7224 */ /* 0x000fe200078e0009 */
[----:B-1----:R-:W-:Y:S01]  /*129f0*/  MOV R2, 0x2 ;  /* 0x0000000200027802 */ /* 0x002fe20000000f00 */
[----:B------:R-:W-:Y:S01]  /*12a00*/  IMAD.MOV.U32 R29, RZ, RZ, 0x181f ;  /* 0x0000181fff1d7424 */ /* 0x000fe200078e00ff */
[----:B------:R-:W-:Y:S02]  /*12a10*/  MOV R3, 0x12a30 ;  /* 0x00012a3000037802 */ /* 0x000fe40000000f00 */
[----:B--2345:R-:W-:Y:S05]  /*12a20*/  CALL.REL.NOINC `($__internal_45_$__cuda_sm70_shflsync_idx_p) ;  /* 0x0000252000007944 */ /* 0x03cfea0003c00000 */
[----:B------:R-:W-:Y:S01]  /*12a30*/  MOV R8, R29 ;  /* 0x0000001d00087202 */ /* 0x000fe20000000f00 */
[----:B------:R-:W-:Y:S05]  /*12a40*/  BRA `(.L_x_2777) ;  /* 0xffff000000007947 */ /* 0x000fea000383ffff */
.L_x_2670:
[----:B------:R-:W-:Y:S01]  /*12a50*/  IMAD.MOV.U32 R30, RZ, RZ, R12 ;  /* 0x000000ffff1e7224 */ /* 0x000fe200078e000c */
[----:B------:R-:W-:Y:S01]  /*12a60*/  MOV R2, 0x2 ;  /* 0x0000000200027802 */ /* 0x000fe20000000f00 */
[----:B------:R-:W-:Y:S01]  /*12a70*/  IMAD.MOV.U32 R29, RZ, RZ, 0x181f ;  /* 0x0000181fff1d7424 */ /* 0x000fe200078e00ff */
[----:B------:R-:W-:Y:S02]  /*12a80*/  MOV R3, 0x12aa0 ;  /* 0x00012aa000037802 */ /* 0x000fe40000000f00 */
[----:B-12345:R-:W-:Y:S05]  /*12a90*/  CALL.REL.NOINC `($__internal_45_$__cuda_sm70_shflsync_idx_p) ;  /* 0x000024b000007944 */ /* 0x03efea0003c00000 */
[----:B------:R-:W-:Y:S01]  /*12aa0*/  MOV R0, R29 ;  /* 0x0000001d00007202 */ /* 0x000fe20000000f00 */
[----:B------:R-:W-:Y:S05]  /*12ab0*/  BRA `(.L_x_2778) ;  /* 0xfffeffb000007947 */ /* 0x000fea000383ffff */
.L_x_2673:
[----:B------:R-:W-:Y:S01]  /*12ac0*/  IMAD.MOV.U32 R30, RZ, RZ, R9 ;  /* 0x000000ffff1e7224 */ /* 0x000fe200078e0009 */
[----:B-1----:R-:W-:Y:S01]  /*12ad0*/  MOV R2, 0x3 ;  /* 0x0000000300027802 */ /* 0x002fe20000000f00 */
[----:B------:R-:W-:Y:S01]  /*12ae0*/  IMAD.MOV.U32 R29, RZ, RZ, 0x181f ;  /* 0x0000181fff1d7424 */ /* 0x000fe200078e00ff */
[----:B------:R-:W-:-:S02]  /*12af0*/  MOV R3, 0x12b10 ;  /* 0x00012b1000037802 */ /* 0x000fc40000000f00 */
[----:B--2345:R-:W-:Y:S05]  /*12b00*/  CALL.REL.NOINC `($__internal_45_$__cuda_sm70_shflsync_idx_p) ;  /* 0x0000244000007944 */ /* 0x03cfea0003c00000 */
        /* <DEDUP_REMOVED lines=8> */
.L_x_2676:
[----:B------:R-:W-:Y:S01]  /*12b90*/  IMAD.MOV.U32 R30, RZ, RZ, R9 ;  /* 0x000000ffff1e7224 */ /* 0x000fe200078e0009 */
[----:B------:R-:W-:Y:S01]  /*12ba0*/  MOV R2, RZ ;  /* 0x000000ff00027202 */ /* 0x000fe20000000f00 */
[----:B------:R-:W-:Y:S01]  /*12bb0*/  IMAD.MOV.U32 R29, RZ, RZ, 0x181f ;  /* 0x0000181fff1d7424 */ /* 0x000fe200078e00ff */
[----:B------:R-:W-:Y:S02]  /*12bc0*/  MOV R3, 0x12be0 ;  /* 0x00012be000037802 */ /* 0x000fe40000000f00 */
[----:B------:R-:W-:Y:S05]  /*12bd0*/  CALL.REL.NOINC `($__internal_45_$__cuda_sm70_shflsync_idx_p) ;  /* 0x0000237000007944 */ /* 0x000fea0003c00000 */
[----:B------:R-:W-:Y:S01]  /*12be0*/  MOV R8, R29 ;  /* 0x0000001d00087202 */ /* 0x000fe20000000f00 */
[----:B------:R-:W-:Y:S05]  /*12bf0*/  BRA `(.L_x_2780) ;  /* 0xffff0ab000007947 */ /* 0x000fea000383ffff */
.L_x_2677:
[----:B------:R-:W-:Y:S01]  /*12c00*/  IMAD.MOV.U32 R30, RZ, RZ, R12 ;  /* 0x000000ffff1e7224 */ /* 0x000fe200078e000c */
[----:B------:R-:W-:Y:S01]  /*12c10*/  MOV R2, RZ ;  /* 0x000000ff00027202 */ /* 0x000fe20000000f00 */
[----:B------:R-:W-:Y:S01]  /*12c20*/  IMAD.MOV.U32 R29, RZ, RZ, 0x181f ;  /* 0x0000181fff1d7424 */ /* 0x000fe200078e00ff */
[----:B------:R-:W-:Y:S02]  /*12c30*/  MOV R3, 0x12c50 ;  /* 0x00012c5000037802 */ /* 0x000fe40000000f00 */
[----:B-12---:R-:W-:Y:S05]  /*12c40*/  CALL.REL.NOINC `($__internal_45_$__cuda_sm70_shflsync_idx_p) ;  /* 0x0000230000007944 */ /* 0x006fea0003c00000 */
[C---:B------:R-:W-:Y:S01]  /*12c50*/  IADD3 R6, P6, R29.reuse, R17, RZ ;  /* 0x000000111d067210 */ /* 0x040fe20007fde0ff */
[----:B------:R-:W-:Y:S01]  /*12c60*/  IMAD.MOV.U32 R30, RZ, RZ, R9 ;  /* 0x000000ffff1e7224 */ /* 0x000fe200078e0009 */
[----:B------:R-:W-:-:S02]  /*12c70*/  IADD3 R4, P5, R29, R18, RZ ;  /* 0x000000121d047210 */ /* 0x000fc40007fbe0ff */
[----:B------:R-:W-:Y:S01]  /*12c80*/  IADD3 R2, P0, R29, R19, RZ ;  /* 0x000000131d027210 */ /* 0x000fe20007f1e0ff */
[C---:B------:R-:W-:Y:S01]  /*12c90*/  IMAD.X R7, R8.reuse, 0x1, R14, P6 ;  /* 0x0000000108077824 */ /* 0x040fe200030e060e */
[----:B------:R-:W-:Y:S01]  /*12ca0*/  ISETP.GE.AND P6, PT, R193, c[0x0][0x1d4], PT ;  /* 0x00007500c1007a0c */ /* 0x000fe20003fc6270 */
[C---:B------:R-:W-:Y:S01]  /*12cb0*/  IMAD.X R5, R8.reuse, 0x1, R16, P5 ;  /* 0x0000000108057824 */ /* 0x040fe200028e0610 */
        /* <DEDUP_REMOVED lines=15> */
[----:B-1----:R-:W-:Y:S05]  /*12db0*/  CALL.REL.NOINC `($__internal_45_$__cuda_sm70_shflsync_idx_p) ;  /* 0x0000219000007944 */ /* 0x002fea0003c00000 */
        /* <DEDUP_REMOVED lines=8> */
.L_x_2680:
[----:B------:R-:W-:Y:S01]  /*12e40*/  IMAD.MOV.U32 R30, RZ, RZ, R13 ;  /* 0x000000ffff1e7224 */ /* 0x000fe200078e000d */
[----:B------:R-:W-:Y:S01]  /*12e50*/  MOV R2, RZ ;  /* 0x000000ff00027202 */ /* 0x000fe20000000f00 */
[----:B------:R-:W-:Y:S01]  /*12e60*/  IMAD.MOV.U32 R29, RZ, RZ, 0x181f ;  /* 0x0000181fff1d7424 */ /* 0x000fe200078e00ff */
[----:B------:R-:W-:Y:S02]  /*12e70*/  MOV R3, 0x12e90 ;  /* 0x00012e9000037802 */ /* 0x000fe40000000f00 */
[----:B-1234-:R-:W-:Y:S05]  /*12e80*/  CALL.REL.NOINC `($__internal_45_$__cuda_sm70_shflsync_idx_p) ;  /* 0x000020c000007944 */ /* 0x01efea0003c00000 */
[----:B------:R-:W-:Y:S01]  /*12e90*/  MOV R12, R29 ;  /* 0x0000001d000c7202 */ /* 0x000fe20000000f00 */
[----:B------:R-:W-:Y:S05]  /*12ea0*/  BRA `(.L_x_2782) ;  /* 0xffff0d7000007947 */ /* 0x000fea000383ffff */
.L_x_2681:
[----:B------:R-:W-:Y:S01]  /*12eb0*/  IMAD.MOV.U32 R30, RZ, RZ, R20 ;  /* 0x000000ffff1e7224 */ /* 0x000fe200078e0014 */
[----:B------:R-:W-:Y:S01]  /*12ec0*/  MOV R2, RZ ;  /* 0x000000ff00027202 */ /* 0x000fe20000000f00 */
[----:B------:R-:W-:Y:S01]  /*12ed0*/  IMAD.MOV.U32 R29, RZ, RZ, 0x181f ;  /* 0x0000181fff1d7424 */ /* 0x000fe200078e00ff */
[----:B------:R-:W-:Y:S02]  /*12ee0*/  MOV R3, 0x12f00 ;  /* 0x00012f0000037802 */ /* 0x000fe40000000f00 */
[----:B-1234-:R-:W-:Y:S05]  /*12ef0*/  CALL.REL.NOINC `($__internal_45_$__cuda_sm70_shflsync_idx_p) ;  /* 0x0000205000007944 */ /* 0x01efea0003c00000 */
[C---:B------:R-:W-:Y:S01]  /*12f00*/  IADD3 R16, P0, R29.reuse, R24, RZ ;  /* 0x000000181d107210 */ /* 0x040fe20007f1e0ff */
[----:B------:R-:W-:Y:S01]  /*12f10*/  IMAD.MOV.U32 R30, RZ, RZ, R13 ;  /* 0x000000ffff1e7224 */ /* 0x000fe200078e000d */
[----:B------:R-:W-:-:S02]  /*12f20*/  IADD3 R14, P1, R29, R25, RZ ;  /* 0x000000191d0e7210 */ /* 0x000fc40007f3e0ff */
[----:B------:R-:W-:Y:S01]  /*12f30*/  ISETP.GE.AND P6, PT, R193, c[0x0][0x1d4], PT ;  /* 0x00007500c1007a0c */ /* 0x000fe20003fc6270 */
[C---:B------:R-:W-:Y:S01]  /*12f40*/  IMAD.X R17, R12.reuse, 0x1, R21, P0 ;  /* 0x000000010c117824 */ /* 0x040fe200000e0615 */
        /* <DEDUP_REMOVED lines=26> */
.L_x_2684:
[----:B------:R-:W-:Y:S01]  /*130f0*/  IMAD.MOV.U32 R30, RZ, RZ, R5 ;  /* 0x000000ffff1e7224 */ /* 0x000fe200078e0005 */
[----:B------:R-:W-:Y:S01]  /*13100*/  MOV R2, RZ ;  /* 0x000000ff00027202 */ /* 0x000fe20000000f00 */
[----:B------:R-:W-:Y:S01]  /*13110*/  IMAD.MOV.U32 R29, RZ, RZ, 0x181f ;  /* 0x0000181fff1d7424 */ /* 0x000fe200078e00ff */
[----:B------:R-:W-:Y:S02]  /*13120*/  MOV R3, 0x13140 ;  /* 0x0001314000037802 */ /* 0x000fe40000000f00 */
[----:B------:R-:W-:Y:S05]  /*13130*/  CALL.REL.NOINC `($__internal_45_$__cuda_sm70_shflsync_idx_p) ;  /* 0x00001e1000007944 */ /* 0x000fea0003c00000 */
[----:B------:R-:W-:Y:S01]  /*13140*/  MOV R4, R29 ;  /* 0x0000001d00047202 */ /* 0x000fe20000000f00 */
[----:B------:R-:W-:Y:S05]  /*13150*/  BRA `(.L_x_2784) ;  /* 0xffff35b000007947 */ /* 0x000fea000383ffff */
.L_x_2685:
[----:B------:R-:W-:Y:S01]  /*13160*/  IMAD.MOV.U32 R30, RZ, RZ, R12 ;  /* 0x000000ffff1e7224 */ /* 0x000fe200078e000c */
[----:B------:R-:W-:Y:S01]  /*13170*/  MOV R2, RZ ;  /* 0x000000ff00027202 */ /* 0x000fe20000000f00 */
[----:B------:R-:W-:Y:S01]  /*13180*/  IMAD.MOV.U32 R29, RZ, RZ, 0x181f ;  /* 0x0000181fff1d7424 */ /* 0x000fe200078e00ff */
[----:B------:R-:W-:Y:S02]  /*13190*/  MOV R3, 0x131b0 ;  /* 0x000131b000037802 */ /* 0x000fe40000000f00 */
[----:B-12---:R-:W-:Y:S05]  /*131a0*/  CALL.REL.NOINC `($__internal_45_$__cuda_sm70_shflsync_idx_p) ;  /* 0x00001da000007944 */ /* 0x006fea0003c00000 */
        /* <DEDUP_REMOVED lines=22> */
[----:B-1----:R-:W-:Y:S05]  /*13310*/  CALL.REL.NOINC `($__internal_45_$__cuda_sm70_shflsync_idx_p) ;  /* 0x00001c3000007944 */ /* 0x002fea0003c00000 */
[----:B------:R-:W-:Y:S01]  /*13320*/  IMAD.MOV.U32 R4, RZ, RZ, R29 ;  /* 0x000000ffff047224 */ /* 0x000fe200078e001d */
[----:B------:R-:W-:Y:S01]  /*13330*/  MOV R2, 0x1 ;  /* 0x0000000100027802 */ /* 0x000fe20000000f00 */
[----:B------:R-:W-:Y:S01]  /*13340*/  IMAD.MOV.U32 R30, RZ, RZ, R12 ;  /* 0x000000ffff1e7224 */ /* 0x000fe200078e000c */
[----:B------:R-:W-:Y:S02]  /*13350*/  MOV R29, 0x181f ;  /* 0x0000181f001d7802 */ /* 0x000fe40000000f00 */
[----:B------:R-:W-:Y:S02]  /*13360*/  MOV R3, 0x13380 ;  /* 0x0001338000037802 */ /* 0x000fe40000000f00 */
[----:B------:R-:W-:Y:S05]  /*13370*/  CALL.REL.NOINC `($__internal_45_$__cuda_sm70_shflsync_idx_p) ;  /* 0x00001bd000007944 */ /* 0x000fea0003c00000 */
[----:B------:R-:W-:Y:S01]  /*13380*/  MOV R0, R29 ;  /* 0x0000001d00007202 */ /* 0x000fe20000000f00 */
[----:B------:R-:W-:Y:S05]  /*13390*/  BRA `(.L_x_2785) ;  /* 0xffff34c000007947 */ /* 0x000fea000383ffff */
.L_x_2689:
[----:B------:R-:W-:Y:S01]  /*133a0*/  MOV R2, RZ ;  /* 0x000000ff00027202 */ /* 0x000fe20000000f00 */
[----:B------:R-:W-:Y:S01]  /*133b0*/  IMAD.MOV.U32 R30, RZ, RZ, R12 ;  /* 0x000000ffff1e7224 */ /* 0x000fe200078e000c */
[----:B------:R-:W-:Y:S01]  /*133c0*/  MOV R3, 0x133f0 ;  /* 0x000133f000037802 */ /* 0x000fe20000000f00 */
[----:B------:R-:W-:Y:S02]  /*133d0*/  IMAD.MOV.U32 R29, RZ, RZ, 0x181f ;  /* 0x0000181fff1d7424 */ /* 0x000fe400078e00ff */
[----:B-1234-:R-:W-:Y:S05]  /*133e0*/  CALL.REL.NOINC `($__internal_45_$__cuda_sm70_shflsync_idx_p) ;  /* 0x00001b6000007944 */ /* 0x01efea0003c00000 */
[----:B------:R-:W-:Y:S01]  /*133f0*/  MOV R5, R29 ;  /* 0x0000001d00057202 */ /* 0x000fe20000000f00 */
[----:B------:R-:W-:-:S05]  /*13400*/  BRA `(.L_x_2786) ;  /* 0xffff398000007947 */ /* 0x000fca000383ffff */
.L_x_2690:
[----:B------:R-:W-:Y:S01]  /*13410*/  MOV R2, RZ ;  /* 0x000000ff00027202 */ /* 0x000fe20000000f00 */
[----:B------:R-:W-:Y:S01]  /*13420*/  IMAD.MOV.U32 R30, RZ, RZ, R14 ;  /* 0x000000ffff1e7224 */ /* 0x000fe200078e000e */
[----:B------:R-:W-:Y:S01]  /*13430*/  MOV R3, 0x13460 ;  /* 0x0001346000037802 */ /* 0x000fe20000000f00 */
[----:B------:R-:W-:Y:S02]  /*13440*/  IMAD.MOV.U32 R29, RZ, RZ, 0x181f ;  /* 0x0000181fff1d7424 */ /* 0x000fe400078e00ff */
[----:B-1234-:R-:W-:Y:S05]  /*13450*/  CALL.REL.NOINC `($__internal_45_$__cuda_sm70_shflsync_idx_p) ;  /* 0x00001af000007944 */ /* 0x01efea0003c00000 */
[----:B------:R-:W-:Y:S01]  /*13460*/  ISETP.GE.AND P6, PT, R193, c[0x0][0x1d4], PT ;  /* 0x00007500c1007a0c */ /* 0x000fe20003fc6270 */
[----:B------:R-:W-:Y:S01]  /*13470*/  IMAD R4, R199, 0x6000, R223 ;  /* 0x00006000c7047824 */ /* 0x000fe200078e02df */
[----:B------:R-:W-:Y:S01]  /*13480*/  IADD3 R2, P0, R29, R22, RZ ;  /* 0x000000161d027210 */ /* 0x000fe20007f1e0ff */
[----:B------:R-:W-:Y:S01]  /*13490*/  IMAD.MOV.U32 R30, RZ, RZ, R12 ;  /* 0x000000ffff1e7224 */ /* 0x000fe200078e000c */
[----:B------:R-:W-:Y:S02]  /*134a0*/  ISETP.GE.AND P5, PT, R201, c[0x0][0x1d4], PT ;  /* 0x00007500c9007a0c */ /* 0x000fe40003fa6270 */
[----:B------:R-:W-:Y:S01]  /*134b0*/  IADD3 R6, P1, R29, R23, RZ ;  /* 0x000000171d067210 */ /* 0x000fe20007f3e0ff */
[C---:B------:R-:W-:Y:S01]  /*134c0*/  IMAD.X R3, R5.reuse, 0x1, R15, P0 ;  /* 0x0000000105037824 */ /* 0x040fe200000e060f */
        /* <DEDUP_REMOVED lines=16> */
[----:B------:R-:W-:Y:S05]  /*135d0*/  CALL.REL.NOINC `($__internal_45_$__cuda_sm70_shflsync_idx_p) ;  /* 0x0000197000007944 */ /* 0x000fea0003c00000 */
[----:B------:R-:W-:Y:S01]  /*135e0*/  MOV R2, 0x1 ;  /* 0x0000000100027802 */ /* 0x000fe20000000f00 */
[----:B------:R-:W-:Y:S01]  /*135f0*/  IMAD.MOV.U32 R5, RZ, RZ, R29 ;  /* 0x000000ffff057224 */ /* 0x000fe200078e001d */
[----:B------:R-:W-:Y:S01]  /*13600*/  MOV R29, 0x181f ;  /* 0x0000181f001d7802 */ /* 0x000fe20000000f00 */
[----:B------:R-:W-:Y:S01]  /*13610*/  IMAD.MOV.U32 R30, RZ, RZ, R14 ;  /* 0x000000ffff1e7224 */ /* 0x000fe200078e000e */
[----:B------:R-:W-:Y:S02]  /*13620*/  MOV R3, 0x13640 ;  /* 0x0001364000037802 */ /* 0x000fe40000000f00 */
[----:B------:R-:W-:Y:S05]  /*13630*/  CALL.REL.NOINC `($__internal_45_$__cuda_sm70_shflsync_idx_p) ;  /* 0x0000191000007944 */ /* 0x000fea0003c00000 */
[----:B------:R-:W-:Y:S01]  /*13640*/  MOV R2, R29 ;  /* 0x0000001d00027202 */ /* 0x000fe20000000f00 */
[----:B------:R-:W-:-:S05]  /*13650*/  BRA `(.L_x_2787) ;  /* 0xffff389000007947 */ /* 0x000fca000383ffff */
.L_x_2693:
[----:B------:R-:W-:Y:S01]  /*13660*/  MOV R2, RZ ;  /* 0x000000ff00027202 */ /* 0x000fe20000000f00 */
[----:B------:R-:W-:Y:S01]  /*13670*/  IMAD.MOV.U32 R30, RZ, RZ, R5 ;  /* 0x000000ffff1e7224 */ /* 0x000fe200078e0005 */
[----:B------:R-:W-:Y:S01]  /*13680*/  MOV R3, 0x136b0 ;  /* 0x000136b000037802 */ /* 0x000fe20000000f00 */
[----:B------:R-:W-:Y:S02]  /*13690*/  IMAD.MOV.U32 R29, RZ, RZ, 0x181f ;  /* 0x0000181fff1d7424 */ /* 0x000fe400078e00ff */
[----:B------:R-:W-:Y:S05]  /*136a0*/  CALL.REL.NOINC `($__internal_45_$__cuda_sm70_shflsync_idx_p) ;  /* 0x000018a000007944 */ /* 0x000fea0003c00000 */
[----:B------:R-:W-:Y:S01]  /*136b0*/  MOV R4, R29 ;  /* 0x0000001d00047202 */ /* 0x000fe20000000f00 */
[----:B------:R-:W-:-:S05]  /*136c0*/  BRA `(.L_x_2788) ;  /* 0xffff683000007947 */ /* 0x000fca000383ffff */
.L_x_2694:
[----:B------:R-:W-:Y:S01]  /*136d0*/  MOV R2, RZ ;  /* 0x000000ff00027202 */ /* 0x000fe20000000f00 */
[----:B------:R-:W-:Y:S01]  /*136e0*/  IMAD.MOV.U32 R30, RZ, RZ, R12 ;  /* 0x000000ffff1e7224 */ /* 0x000fe200078e000c */
[----:B------:R-:W-:Y:S01]  /*136f0*/  MOV R3, 0x13720 ;  /* 0x0001372000037802 */ /* 0x000fe20000000f00 */
[----:B------:R-:W-:Y:S02]  /*13700*/  IMAD.MOV.U32 R29, RZ, RZ, 0x181f ;  /* 0x0000181fff1d7424 */ /* 0x000fe400078e00ff */
[----:B-12---:R-:W-:Y:S05]  /*13710*/  CALL.REL.NOINC `($__internal_45_$__cuda_sm70_shflsync_idx_p) ;  /* 0x0000183000007944 */ /* 0x006fea0003c00000 */
[----:B------:R-:W-:Y:S01]  /*13720*/  ISETP.GE.AND P6, PT, R193, c[0x0][0x1d4], PT ;  /* 0x00007500c1007a0c */ /* 0x000fe20003fc6270 */
[----:B------:R-:W-:Y:S01]  /*13730*/  IMAD R0, R199, 0x6000, R224 ;  /* 0x00006000c7007824 */ /* 0x000fe200078e02e0 */
[----:B------:R-:W-:Y:S01]  /*13740*/  IADD3 R2, P0, R29, R16, RZ ;  /* 0x000000101d027210 */ /* 0x000fe20007f1e0ff */
[----:B------:R-:W-:Y:S01]  /*13750*/  IMAD.MOV.U32 R30, RZ, RZ, R5 ;  /* 0x000000ffff1e7224 */ /* 0x000fe200078e0005 */
[----:B------:R-:W-:Y:S02]  /*13760*/  ISETP.GE.AND P5, PT, R201, c[0x0][0x1d4], PT ;  /* 0x00007500c9007a0c */ /* 0x000fe40003fa6270 */
[C---:B------:R-:W-:Y:S01]  /*13770*/  IADD3 R6, P1, R29.reuse, R17, RZ ;  /* 0x000000111d067210 */ /* 0x040fe20007f3e0ff */
[----:B------:R-:W-:Y:S01]  /*13780*/  IMAD.X R3, R4, 0x1, R13, P0 ;  /* 0x0000000104037824 */ /* 0x000fe200000e060d */
        /* <DEDUP_REMOVED lines=16> */
[----:B--2---:R-:W-:Y:S05]  /*13890*/  CALL.REL.NOINC `($__internal_45_$__cuda_sm70_shflsync_idx_p) ;  /* 0x000016b000007944 */ /* 0x004fea0003c00000 */
        /* <DEDUP_REMOVED lines=8> */
.L_x_2699:
[----:B------:R-:W-:Y:S01]  /*13920*/  MOV R2, RZ ;  /* 0x000000ff00027202 */ /* 0x000fe20000000f00 */
[----:B------:R-:W-:Y:S01]  /*13930*/  IMAD.MOV.U32 R30, RZ, RZ, R12 ;  /* 0x000000ffff1e7224 */ /* 0x000fe200078e000c */
[----:B------:R-:W-:Y:S01]  /*13940*/  MOV R3, 0x13970 ;  /* 0x0001397000037802 */ /* 0x000fe20000000f00 */
[----:B------:R-:W-:Y:S02]  /*13950*/  IMAD.MOV.U32 R29, RZ, RZ, 0x181f ;  /* 0x0000181fff1d7424 */ /* 0x000fe400078e00ff */
[----:B-1234-:R-:W-:Y:S05]  /*13960*/  CALL.REL.NOINC `($__internal_45_$__cuda_sm70_shflsync_idx_p) ;  /* 0x000015e000007944 */ /* 0x01efea0003c00000 */
[----:B------:R-:W-:Y:S01]  /*13970*/  MOV R5, R29 ;  /* 0x0000001d00057202 */ /* 0x000fe20000000f00 */
[----:B------:R-:W-:-:S05]  /*13980*/  BRA `(.L_x_2790) ;  /* 0xffff6bd000007947 */ /* 0x000fca000383ffff */
.L_x_2700:
        /* <DEDUP_REMOVED lines=37> */
.L_x_2701:
[----:B------:R-:W-:Y:S02]  /*13be0*/  MOV R3, 0x2 ;  /* 0x0000000200037802 */ /* 0x000fe40000000f00 */
[----:B------:R-:W-:Y:S02]  /*13bf0*/  MOV R2, 0x13c10 ;  /* 0x00013c1000027802 */ /* 0x000fe40000000f00 */
[----:B------:R-:W-:Y:S05]  /*13c00*/  CALL.REL.NOINC `($__internal_44_$__cuda_sm70_shflsync_bfly_p) ;  /* 0x0000130000007944 */ /* 0x000fea0003c00000 */
[----:B------:R-:W-:Y:S01]  /*13c10*/  MOV R2, R16 ;  /* 0x0000001000027202 */ /* 0x000fe20000000f00 */
[----:B------:R-:W-:-:S05]  /*13c20*/  BRA `(.L_x_2792) ;  /* 0xffff7bc000007947 */ /* 0x000fca000383ffff */
.L_x_2704:
[----:B------:R-:W-:Y:S01]  /*13c30*/  MOV R2, RZ ;  /* 0x000000ff00027202 */ /* 0x000fe20000000f00 */
[----:B------:R-:W-:Y:S01]  /*13c40*/  IMAD.MOV.U32 R30, RZ, RZ, R5 ;  /* 0x000000ffff1e7224 */ /* 0x000fe200078e0005 */
[----:B------:R-:W-:Y:S01]  /*13c50*/  MOV R3, 0x13c80 ;  /* 0x00013c8000037802 */ /* 0x000fe20000000f00 */
[----:B------:R-:W-:Y:S02]  /*13c60*/  IMAD.MOV.U32 R29, RZ, RZ, 0x181f ;  /* 0x0000181fff1d7424 */ /* 0x000fe400078e00ff */
[----:B------:R-:W-:Y:S05]  /*13c70*/  CALL.REL.NOINC `($__internal_45_$__cuda_sm70_shflsync_idx_p) ;  /* 0x000012d000007944 */ /* 0x000fea0003c00000 */
[----:B------:R-:W-:Y:S01]  /*13c80*/  MOV R4, R29 ;  /* 0x0000001d00047202 */ /* 0x000fe20000000f00 */
[----:B------:R-:W-:-:S05]  /*13c90*/  BRA `(.L_x_2793) ;  /* 0xffff954000007947 */ /* 0x000fca000383ffff */
.L_x_2705:
        /* <DEDUP_REMOVED lines=37> */
.L_x_2707:
[----:B------:R-:W-:Y:S01]  /*13ef0*/  IMAD.MOV.U32 R4, RZ, RZ, R204 ;  /* 0x000000ffff047224 */ /* 0x000fe200078e00cc */
[----:B------:R-:W-:-:S02]  /*13f00*/  MOV R3, 0x2 ;  /* 0x0000000200037802 */ /* 0x000fc40000000f00 */
[----:B------:R-:W-:Y:S02]  /*13f10*/  MOV R2, 0x13f30 ;  /* 0x00013f3000027802 */ /* 0x000fe40000000f00 */
[----:B------:R-:W-:Y:S05]  /*13f20*/  CALL.REL.NOINC `($__internal_44_$__cuda_sm70_shflsync_bfly_p) ;  /* 0x00000fe000007944 */ /* 0x000fea0003c00000 */
[----:B------:R-:W-:Y:S01]  /*13f30*/  MOV R0, R16 ;  /* 0x0000001000007202 */ /* 0x000fe20000000f00 */
[----:B------:R-:W-:Y:S05]  /*13f40*/  BRA `(.L_x_2795) ;  /* 0xffff960000007947 */ /* 0x000fea000383ffff */
.L_x_2708:
[----:B------:R-:W-:Y:S01]  /*13f50*/  IMAD.MOV.U32 R4, RZ, RZ, R0 ;  /* 0x000000ffff047224 */ /* 0x000fe200078e0000 */
[----:B------:R-:W-:Y:S02]  /*13f60*/  MOV R3, 0x1 ;  /* 0x0000000100037802 */ /* 0x000fe40000000f00 */
[----:B------:R-:W-:Y:S02]  /*13f70*/  MOV R2, 0x13f90 ;  /* 0x00013f9000027802 */ /* 0x000fe40000000f00 */
[----:B-1----:R-:W-:Y:S05]  /*13f80*/  CALL.REL.NOINC `($__internal_44_$__cuda_sm70_shflsync_bfly_p) ;  /* 0x00000f8000007944 */ /* 0x002fea0003c00000 */
[----:B------:R-:W-:Y:S01]  /*13f90*/  FADD.FTZ R0, R0, R16 ;  /* 0x0000001000007221 */ /* 0x000fe20000010000 */
[----:B------:R-:W-:Y:S02]  /*13fa0*/  MOV R4, R203 ;  /* 0x000000cb00047202 */ /* 0x000fe40000000f00 */
[----:B------:R-:W-:Y:S02]  /*13fb0*/  MOV R3, 0x2 ;  /* 0x0000000200037802 */ /* 0x000fe40000000f00 */
[----:B------:R-:W-:Y:S02]  /*13fc0*/  MOV R2, 0x13fe0 ;  /* 0x00013fe000027802 */ /* 0x000fe40000000f00 */
[----:B------:R-:W-:Y:S05]  /*13fd0*/  CALL.REL.NOINC `($__internal_44_$__cuda_sm70_shflsync_bfly_p) ;  /* 0x00000f3000007944 */ /* 0x000fea0003c00000 */
[----:B------:R-:W-:Y:S01]  /*13fe0*/  FADD.FTZ R4, R203, R16 ;  /* 0x00000010cb047221 */ /* 0x000fe20000010000 */
[----:B------:R-:W-:-:S02]  /*13ff0*/  MOV R3, 0x1 ;  /* 0x0000000100037802 */ /* 0x000fc40000000f00 */
[----:B------:R-:W-:Y:S02]  /*14000*/  MOV R2, 0x14020 ;  /* 0x0001402000027802 */ /* 0x000fe40000000f00 */
[----:B------:R-:W-:Y:S05]  /*14010*/  CALL.REL.NOINC `($__internal_44_$__cuda_sm70_shflsync_bfly_p) ;  /* 0x00000ef000007944 */ /* 0x000fea0003c00000 */
[----:B------:R-:W-:Y:S01]  /*14020*/  MOV R3, R16 ;  /* 0x0000001000037202 */ /* 0x000fe20000000f00 */
[----:B------:R-:W-:Y:S05]  /*14030*/  BRA `(.L_x_2796) ;  /* 0xffff958000007947 */ /* 0x000fea000383ffff */
.L_x_2715:
[----:B--234-:R-:W-:Y:S01]  /*14040*/  IMAD.MOV.U32 R30, RZ, RZ, R9 ;  /* 0x000000ffff1e7224 */ /* 0x01cfe200078e0009 */
[----:B------:R-:W-:Y:S01]  /*14050*/  MOV R2, RZ ;  /* 0x000000ff00027202 */ /* 0x000fe20000000f00 */
[----:B------:R-:W-:Y:S01]  /*14060*/  IMAD.MOV.U32 R29, RZ, RZ, 0x181f ;  /* 0x0000181fff1d7424 */ /* 0x000fe200078e00ff */
[----:B------:R-:W-:Y:S02]  /*14070*/  MOV R3, 0x14090 ;  /* 0x0001409000037802 */ /* 0x000fe40000000f00 */
[----:B-1----:R-:W-:Y:S05]  /*14080*/  CALL.REL.NOINC `($__internal_45_$__cuda_sm70_shflsync_idx_p) ;  /* 0x00000ec000007944 */ /* 0x002fea0003c00000 */
[----:B------:R-:W-:Y:S01]  /*14090*/  MOV R8, R29 ;  /* 0x0000001d00087202 */ /* 0x000fe20000000f00 */
[----:B------:R-:W-:Y:S05]  /*140a0*/  BRA `(.L_x_2797) ;  /* 0xffffac8000007947 */ /* 0x000fea000383ffff */
.L_x_2716:
[----:B------:R-:W-:Y:S01]  /*140b0*/  IMAD.MOV.U32 R30, RZ, RZ, R11 ;  /* 0x000000ffff1e7224 */ /* 0x000fe200078e000b */
[----:B------:R-:W-:Y:S01]  /*140c0*/  MOV R2, RZ ;  /* 0x000000ff00027202 */ /* 0x000fe20000000f00 */
[----:B------:R-:W-:Y:S01]  /*140d0*/  IMAD.MOV.U32 R29, RZ, RZ, 0x181f ;  /* 0x0000181fff1d7424 */ /* 0x000fe200078e00ff */
[----:B------:R-:W-:Y:S02]  /*140e0*/  MOV R3, 0x14100 ;  /* 0x0001410000037802 */ /* 0x000fe40000000f00 */
[----:B-123--:R-:W-:Y:S05]  /*140f0*/  CALL.REL.NOINC `($__internal_45_$__cuda_sm70_shflsync_idx_p) ;  /* 0x00000e5000007944 */ /* 0x00efea0003c00000 */
[----:B------:R-:W-:Y:S01]  /*14100*/  MOV R0, R29 ;  /* 0x0000001d00007202 */ /* 0x000fe20000000f00 */
[----:B------:R-:W-:Y:S05]  /*14110*/  BRA `(.L_x_2798) ;  /* 0xffffac3000007947 */ /* 0x000fea000383ffff */
.L_x_2719:
[----:B------:R-:W-:Y:S01]  /*14120*/  IMAD.MOV.U32 R30, RZ, RZ, R9 ;  /* 0x000000ffff1e7224 */ /* 0x000fe200078e0009 */
[----:B--2---:R-:W-:Y:S01]  /*14130*/  MOV R2, 0x1 ;  /* 0x0000000100027802 */ /* 0x004fe20000000f00 */
[----:B------:R-:W-:Y:S01]  /*14140*/  IMAD.MOV.U32 R29, RZ, RZ, 0x181f ;  /* 0x0000181fff1d7424 */ /* 0x000fe200078e00ff */
[----:B------:R-:W-:-:S02]  /*14150*/  MOV R3, 0x14170 ;  /* 0x0001417000037802 */ /* 0x000fc40000000f00 */
[----:B-1-34-:R-:W-:Y:S05]  /*14160*/  CALL.REL.NOINC `($__internal_45_$__cuda_sm70_shflsync_idx_p) ;  /* 0x00000de000007944 */ /* 0x01afea0003c00000 */
        /* <DEDUP_REMOVED lines=8> */
.L_x_2722:
[----:B------:R-:W-:Y:S01]  /*141f0*/  IMAD.MOV.U32 R30, RZ, RZ, R9 ;  /* 0x000000ffff1e7224 */ /* 0x000fe200078e0009 */
[----:B--2---:R-:W-:Y:S01]  /*14200*/  MOV R2, 0x2 ;  /* 0x0000000200027802 */ /* 0x004fe20000000f00 */
[----:B------:R-:W-:Y:S01]  /*14210*/  IMAD.MOV.U32 R29, RZ, RZ, 0x181f ;  /* 0x0000181fff1d7424 */ /* 0x000fe200078e00ff */
[----:B------:R-:W-:Y:S02]  /*14220*/  MOV R3, 0x14240 ;  /* 0x0001424000037802 */ /* 0x000fe40000000f00 */
[----:B-1-34-:R-:W-:Y:S05]  /*14230*/  CALL.REL.NOINC `($__internal_45_$__cuda_sm70_shflsync_idx_p) ;  /* 0x00000d1000007944 */ /* 0x01afea0003c00000 */
[----:B------:R-:W-:Y:S01]  /*14240*/  MOV R8, R29 ;  /* 0x0000001d00087202 */ /* 0x000fe20000000f00 */
[----:B------:R-:W-:Y:S05]  /*14250*/  BRA `(.L_x_2800) ;  /* 0xffffadc000007947 */ /* 0x000fea000383ffff */
.L_x_2723:
[----:B------:R-:W-:Y:S01]  /*14260*/  IMAD.MOV.U32 R30, RZ, RZ, R11 ;  /* 0x000000ffff1e7224 */ /* 0x000fe200078e000b */
[----:B--2---:R-:W-:Y:S01]  /*14270*/  MOV R2, 0x2 ;  /* 0x0000000200027802 */ /* 0x004fe20000000f00 */
[----:B------:R-:W-:Y:S01]  /*14280*/  IMAD.MOV.U32 R29, RZ, RZ, 0x181f ;  /* 0x0000181fff1d7424 */ /* 0x000fe200078e00ff */
[----:B------:R-:W-:Y:S02]  /*14290*/  MOV R3, 0x142b0 ;  /* 0x000142b000037802 */ /* 0x000fe40000000f00 */
[----:B-1-34-:R-:W-:Y:S05]  /*142a0*/  CALL.REL.NOINC `($__internal_45_$__cuda_sm70_shflsync_idx_p) ;  /* 0x00000ca000007944 */ /* 0x01afea0003c00000 */
[----:B------:R-:W-:Y:S01]  /*142b0*/  MOV R0, R29 ;  /* 0x0000001d00007202 */ /* 0x000fe20000000f00 */
[----:B------:R-:W-:Y:S05]  /*142c0*/  BRA `(.L_x_2801) ;  /* 0xffffad7000007947 */ /* 0x000fea000383ffff */
.L_x_2726:
[----:B------:R-:W-:Y:S01]  /*142d0*/  IMAD.MOV.U32 R30, RZ, RZ, R9 ;  /* 0x000000ffff1e7224 */ /* 0x000fe200078e0009 */
[----:B---3--:R-:W-:Y:S01]  /*142e0*/  MOV R2, 0x3 ;  /* 0x0000000300027802 */ /* 0x008fe20000000f00 */
        /* <DEDUP_REMOVED lines=11> */
.L_x_2728:
[----:B------:R-:W-:Y:S01]  /*143a0*/  IMAD.MOV.U32 R30, RZ, RZ, R5 ;  /* 0x000000ffff1e7224 */ /* 0x000fe200078e0005 */
[----:B------:R-:W-:Y:S01]  /*143b0*/  MOV R2, RZ ;  /* 0x000000ff00027202 */ /* 0x000fe20000000f00 */
[----:B------:R-:W-:Y:S01]  /*143c0*/  IMAD.MOV.U32 R29, RZ, RZ, 0x1c1f ;  /* 0x00001c1fff1d7424 */ /* 0x000fe200078e00ff */
[----:B------:R-:W-:Y:S02]  /*143d0*/  MOV R3, 0x143f0 ;  /* 0x000143f000037802 */ /* 0x000fe40000000f00 */
[----:B------:R-:W-:Y:S05]  /*143e0*/  CALL.REL.NOINC `($__internal_45_$__cuda_sm70_shflsync_idx_p) ;  /* 0x00000b6000007944 */ /* 0x000fea0003c00000 */
[----:B------:R-:W-:Y:S01]  /*143f0*/  MOV R4, R29 ;  /* 0x0000001d00047202 */ /* 0x000fe20000000f00 */
[----:B------:R-:W-:Y:S05]  /*14400*/  BRA `(.L_x_2803) ;  /* 0xffffb0e000007947 */ /* 0x000fea000383ffff */
.L_x_2729:
[----:B------:R-:W-:Y:S01]  /*14410*/  IMAD.MOV.U32 R30, RZ, RZ, R12 ;  /* 0x000000ffff1e7224 */ /* 0x000fe200078e000c */
[----:B------:R-:W-:Y:S01]  /*14420*/  MOV R2, RZ ;  /* 0x000000ff00027202 */ /* 0x000fe20000000f00 */
[----:B------:R-:W-:Y:S01]  /*14430*/  IMAD.MOV.U32 R29, RZ, RZ, 0x1c1f ;  /* 0x00001c1fff1d7424 */ /* 0x000fe200078e00ff */
[----:B------:R-:W-:Y:S02]  /*14440*/  MOV R3, 0x14460 ;  /* 0x0001446000037802 */ /* 0x000fe40000000f00 */
[----:B-12---:R-:W-:Y:S05]  /*14450*/  CALL.REL.NOINC `($__internal_45_$__cuda_sm70_shflsync_idx_p) ;  /* 0x00000af000007944 */ /* 0x006fea0003c00000 */
[----:B------:R-:W-:Y:S01]  /*14460*/  MOV R0, R29 ;  /* 0x0000001d00007202 */ /* 0x000fe20000000f00 */
[----:B------:R-:W-:Y:S05]  /*14470*/  BRA `(.L_x_2804) ;  /* 0xffffb09000007947 */ /* 0x000fea000383ffff */
.L_x_2732:
[----:B------:R-:W-:Y:S01]  /*14480*/  IMAD.MOV.U32 R30, RZ, RZ, R5 ;  /* 0x000000ffff1e7224 */ /* 0x000fe200078e0005 */
[----:B----4-:R-:W-:Y:S01]  /*14490*/  MOV R2, 0x1 ;  /* 0x0000000100027802 */ /* 0x010fe20000000f00 */
[----:B------:R-:W-:Y:S01]  /*144a0*/  IMAD.MOV.U32 R29, RZ, RZ, 0x1c1f ;  /* 0x00001c1fff1d7424 */ /* 0x000fe200078e00ff */
[----:B------:R-:W-:-:S02]  /*144b0*/  MOV R3, 0x144d0 ;  /* 0x000144d000037802 */ /* 0x000fc40000000f00 */
[----:B-123--:R-:W-:Y:S05]  /*144c0*/  CALL.REL.NOINC `($__internal_45_$__cuda_sm70_shflsync_idx_p) ;  /* 0x00000a8000007944 */ /* 0x00efea0003c00000 */
        /* <DEDUP_REMOVED lines=8> */
.L_x_2736:
[----:B------:R-:W-:Y:S01]  /*14550*/  IMAD.MOV.U32 R30, RZ, RZ, R9 ;  /* 0x000000ffff1e7224 */ /* 0x000fe200078e0009 */
[----:B------:R-:W-:Y:S01]  /*14560*/  MOV R2, RZ ;  /* 0x000000ff00027202 */ /* 0x000fe20000000f00 */
[----:B------:R-:W-:Y:S01]  /*14570*/  IMAD.MOV.U32 R29, RZ, RZ, 0x181f ;  /* 0x0000181fff1d7424 */ /* 0x000fe200078e00ff */
[----:B------:R-:W-:Y:S02]  /*14580*/  MOV R3, 0x145a0 ;  /* 0x000145a000037802 */ /* 0x000fe40000000f00 */
[----:B------:R-:W-:Y:S05]  /*14590*/  CALL.REL.NOINC `($__internal_45_$__cuda_sm70_shflsync_idx_p) ;  /* 0x000009b000007944 */ /* 0x000fea0003c00000 */
[----:B------:R-:W-:Y:S01]  /*145a0*/  MOV R8, R29 ;  /* 0x0000001d00087202 */ /* 0x000fe20000000f00 */
[----:B------:R-:W-:Y:S05]  /*145b0*/  BRA `(.L_x_2806) ;  /* 0xffffc8f000007947 */ /* 0x000fea000383ffff */
.L_x_2737:
[----:B------:R-:W-:Y:S01]  /*145c0*/  IMAD.MOV.U32 R30, RZ, RZ, R12 ;  /* 0x000000ffff1e7224 */ /* 0x000fe200078e000c */
[----:B------:R-:W-:Y:S01]  /*145d0*/  MOV R2, RZ ;  /* 0x000000ff00027202 */ /* 0x000fe20000000f00 */
[----:B------:R-:W-:Y:S01]  /*145e0*/  IMAD.MOV.U32 R29, RZ, RZ, 0x181f ;  /* 0x0000181fff1d7424 */ /* 0x000fe200078e00ff */
[----:B------:R-:W-:Y:S02]  /*145f0*/  MOV R3, 0x14610 ;  /* 0x0001461000037802 */ /* 0x000fe40000000f00 */
[----:B-12---:R-:W-:Y:S05]  /*14600*/  CALL.REL.NOINC `($__internal_45_$__cuda_sm70_shflsync_idx_p) ;  /* 0x0000094000007944 */ /* 0x006fea0003c00000 */
[----:B------:R-:W-:Y:S01]  /*14610*/  MOV R0, R29 ;  /* 0x0000001d00007202 */ /* 0x000fe20000000f00 */
[----:B------:R-:W-:Y:S05]  /*14620*/  BRA `(.L_x_2807) ;  /* 0xffffc8a000007947 */ /* 0x000fea000383ffff */
.L_x_2740:
        /* <DEDUP_REMOVED lines=13> */
.L_x_2743:
[----:B------:R-:W-:Y:S01]  /*14700*/  IMAD.MOV.U32 R30, RZ, RZ, R9 ;  /* 0x000000ffff1e7224 */ /* 0x000fe200078e0009 */
[----:B-1----:R-:W-:Y:S01]  /*14710*/  MOV R2, 0x2 ;  /* 0x0000000200027802 */ /* 0x002fe20000000f00 */
[----:B------:R-:W-:Y:S01]  /*14720*/  IMAD.MOV.U32 R29, RZ, RZ, 0x181f ;  /* 0x0000181fff1d7424 */ /* 0x000fe200078e00ff */
[----:B------:R-:W-:Y:S02]  /*14730*/  MOV R3, 0x14750 ;  /* 0x0001475000037802 */ /* 0x000fe40000000f00 */
[----:B--234-:R-:W-:Y:S05]  /*14740*/  CALL.REL.NOINC `($__internal_45_$__cuda_sm70_shflsync_idx_p) ;  /* 0x0000080000007944 */ /* 0x01cfea0003c00000 */
[----:B------:R-:W-:Y:S01]  /*14750*/  MOV R8, R29 ;  /* 0x0000001d00087202 */ /* 0x000fe20000000f00 */
[----:B------:R-:W-:Y:S05]  /*14760*/  BRA `(.L_x_2809) ;  /* 0xffffca4000007947 */ /* 0x000fea000383ffff */
.L_x_2744:
[----:B------:R-:W-:Y:S01]  /*14770*/  IMAD.MOV.U32 R30, RZ, RZ, R12 ;  /* 0x000000ffff1e7224 */ /* 0x000fe200078e000c */
[----:B------:R-:W-:Y:S01]  /*14780*/  MOV R2, 0x2 ;  /* 0x0000000200027802 */ /* 0x000fe20000000f00 */
[----:B------:R-:W-:Y:S01]  /*14790*/  IMAD.MOV.U32 R29, RZ, RZ, 0x181f ;  /* 0x0000181fff1d7424 */ /* 0x000fe200078e00ff */
[----:B------:R-:W-:Y:S02]  /*147a0*/  MOV R3, 0x147c0 ;  /* 0x000147c000037802 */ /* 0x000fe40000000f00 */
[----:B-1234-:R-:W-:Y:S05]  /*147b0*/  CALL.REL.NOINC `($__internal_45_$__cuda_sm70_shflsync_idx_p) ;  /* 0x0000079000007944 */ /* 0x01efea0003c00000 */
[----:B------:R-:W-:Y:S01]  /*147c0*/  MOV R0, R29 ;  /* 0x0000001d00007202 */ /* 0x000fe20000000f00 */
[----:B------:R-:W-:Y:S05]  /*147d0*/  BRA `(.L_x_2810) ;  /* 0xffffc9f000007947 */ /* 0x000fea000383ffff */
.L_x_2747:
[----:B------:R-:W-:Y:S01]  /*147e0*/  IMAD.MOV.U32 R30, RZ, RZ, R9 ;  /* 0x000000ffff1e7224 */ /* 0x000fe200078e0009 */
[----:B-1----:R-:W-:Y:S01]  /*147f0*/  MOV R2, 0x3 ;  /* 0x0000000300027802 */ /* 0x002fe20000000f00 */
[----:B------:R-:W-:Y:S01]  /*14800*/  IMAD.MOV.U32 R29, RZ, RZ, 0x181f ;  /* 0x0000181fff1d7424 */ /* 0x000fe200078e00ff */
[----:B------:R-:W-:-:S02]  /*14810*/  MOV R3, 0x14830 ;  /* 0x0001483000037802 */ /* 0x000fc40000000f00 */
[----:B--234-:R-:W-:Y:S05]  /*14820*/  CALL.REL.NOINC `($__internal_45_$__cuda_sm70_shflsync_idx_p) ;  /* 0x0000072000007944 */ /* 0x01cfea0003c00000 */
        /* <DEDUP_REMOVED lines=8> */
.L_x_2749:
[----:B------:R-:W-:Y:S01]  /*148b0*/  IMAD.MOV.U32 R30, RZ, RZ, R28 ;  /* 0x000000ffff1e7224 */ /* 0x000fe200078e001c */
[----:B------:R-:W-:Y:S01]  /*148c0*/  MOV R2, RZ ;  /* 0x000000ff00027202 */ /* 0x000fe20000000f00 */
[----:B------:R-:W-:Y:S01]  /*148d0*/  IMAD.MOV.U32 R29, RZ, RZ, 0x1f ;  /* 0x0000001fff1d7424 */ /* 0x000fe200078e00ff */
[----:B------:R-:W-:Y:S02]  /*148e0*/  MOV R3, 0x14900 ;  /* 0x0001490000037802 */ /* 0x000fe40000000f00 */
[----:B--2---:R-:W-:Y:S05]  /*148f0*/  CALL.REL.NOINC `($__internal_45_$__cuda_sm70_shflsync_idx_p) ;  /* 0x0000065000007944 */ /* 0x004fea0003c00000 */
[----:B------:R-:W-:Y:S01]  /*14900*/  MOV R9, R29 ;  /* 0x0000001d00097202 */ /* 0x000fe20000000f00 */
[----:B------:R-:W-:Y:S05]  /*14910*/  BRA `(.L_x_2812) ;  /* 0xffffcc1000007947 */ /* 0x000fea000383ffff */
.L_x_2750:
[----:B------:R-:W-:Y:S01]  /*14920*/  IMAD.MOV.U32 R30, RZ, RZ, R28 ;  /* 0x000000ffff1e7224 */ /* 0x000fe200078e001c */
[----:B------:R-:W-:Y:S01]  /*14930*/  MOV R2, 0x1 ;  /* 0x0000000100027802 */ /* 0x000fe20000000f00 */
[----:B------:R-:W-:Y:S01]  /*14940*/  IMAD.MOV.U32 R29, RZ, RZ, 0x1f ;  /* 0x0000001fff1d7424 */ /* 0x000fe200078e00ff */
[----:B------:R-:W-:Y:S02]  /*14950*/  MOV R3, 0x14970 ;  /* 0x0001497000037802 */ /* 0x000fe40000000f00 */
[----:B-12---:R-:W-:Y:S05]  /*14960*/  CALL.REL.NOINC `($__internal_45_$__cuda_sm70_shflsync_idx_p) ;  /* 0x000005e000007944 */ /* 0x006fea0003c00000 */
[----:B------:R-:W-:Y:S01]  /*14970*/  MOV R8, R29 ;  /* 0x0000001d00087202 */ /* 0x000fe20000000f00 */
[----:B------:R-:W-:Y:S05]  /*14980*/  BRA `(.L_x_2813) ;  /* 0xffffcbc000007947 */ /* 0x000fea000383ffff */
.L_x_2751:
[----:B------:R-:W-:Y:S02]  /*14990*/  MOV R2, 0x1 ;  /* 0x0000000100027802 */ /* 0x000fe40000000f00 */
[----:B------:R-:W-:-:S02]  /*149a0*/  MOV R3, 0x149c0 ;  /* 0x000149c000037802 */ /* 0x000fc40000000f00 */
[----:B-1234-:R-:W-:Y:S05]  /*149b0*/  CALL.REL.NOINC `($__internal_46_$__cuda_sm70_shflsync_up_p) ;  /* 0x000005f000007944 */ /* 0x01efea0003c00000 */
[----:B------:R-:W-:Y:S05]  /*149c0*/  BRA `(.L_x_2814) ;  /* 0xffffcca000007947 */ /* 0x000fea000383ffff */
.L_x_2752:
[----:B------:R-:W-:Y:S02]  /*149d0*/  MOV R2, 0x2 ;  /* 0x0000000200027802 */ /* 0x000fe40000000f00 */
[----:B------:R-:W-:-:S02]  /*149e0*/  MOV R3, 0x14a00 ;  /* 0x00014a0000037802 */ /* 0x000fc40000000f00 */
[----:B--2-4-:R-:W-:Y:S05]  /*149f0*/  CALL.REL.NOINC `($__internal_46_$__cuda_sm70_shflsync_up_p) ;  /* 0x000005b000007944 */ /* 0x014fea0003c00000 */
        /* <DEDUP_REMOVED lines=24> */
.L_x_2756:
[----:B------:R-:W-:Y:S02]  /*14b80*/  MOV R2, 0x1 ;  /* 0x0000000100027802 */ /* 0x000fe40000000f00 */
[----:B------:R-:W-:Y:S02]  /*14b90*/  MOV R3, 0x14bb0 ;  /* 0x00014bb000037802 */ /* 0x000fe40000000f00 */
[----:B------:R-:W-:Y:S05]  /*14ba0*/  CALL.REL.NOINC `($__internal_46_$__cuda_sm70_shflsync_up_p) ;  /* 0x0000040000007944 */ /* 0x000fea0003c00000 */
[----:B------:R-:W-:Y:S01]  /*14bb0*/  MOV R2, R4 ;  /* 0x0000000400027202 */ /* 0x000fe20000000f00 */
[----:B------:R-:W-:Y:S05]  /*14bc0*/  BRA `(.L_x_2816) ;  /* 0xffffccf000007947 */ /* 0x000fea000383ffff */
.L_x_2757:
[----:B------:R-:W-:Y:S02]  /*14bd0*/  MOV R2, 0x2 ;  /* 0x0000000200027802 */ /* 0x000fe40000000f00 */
[----:B------:R-:W-:Y:S02]  /*14be0*/  MOV R3, 0x14c00 ;  /* 0x00014c0000037802 */ /* 0x000fe40000000f00 */
        /* <DEDUP_REMOVED lines=25> */
.L_x_2759:
[----:B------:R-:W-:Y:S02]  /*14d80*/  SEL R0, RZ, 0x1, P0 ;  /* 0x00000001ff007807 */ /* 0x000fe40000000000 */
[----:B------:R-:W-:Y:S02]  /*14d90*/  MOV R2, 0x14db0 ;  /* 0x00014db000027802 */ /* 0x000fe40000000f00 */
[----:B-1----:R-:W-:Y:S05]  /*14da0*/  CALL.REL.NOINC `($__internal_47_$__cuda_sm70_votesync_ballot) ;  /* 0x0000027000007944 */ /* 0x002fea0003c00000 */
[----:B------:R-:W-:Y:S01]  /*14db0*/  MOV R5, R0 ;  /* 0x0000000000057202 */ /* 0x000fe20000000f00 */
[----:B------:R-:W-:Y:S05]  /*14dc0*/  BRA `(.L_x_2818) ;  /* 0xffffcc8000007947 */ /* 0x000fea000383ffff */
.L_x_2760:
[----:B------:R-:W-:Y:S01]  /*14dd0*/  IMAD.MOV.U32 R30, RZ, RZ, R6 ;  /* 0x000000ffff1e7224 */ /* 0x000fe200078e0006 */
[----:B------:R-:W-:Y:S01]  /*14de0*/  MOV R2, R0 ;  /* 0x0000000000027202 */ /* 0x000fe20000000f00 */
[----:B------:R-:W-:Y:S01]  /*14df0*/  IMAD.MOV.U32 R29, RZ, RZ, 0x1f ;  /* 0x0000001fff1d7424 */ /* 0x000fe200078e00ff */
[----:B------:R-:W-:Y:S02]  /*14e00*/  MOV R3, 0x14e20 ;  /* 0x00014e2000037802 */ /* 0x000fe40000000f00 */
[----:B-1----:R-:W-:Y:S05]  /*14e10*/  CALL.REL.NOINC `($__internal_45_$__cuda_sm70_shflsync_idx_p) ;  /* 0x0000013000007944 */ /* 0x002fea0003c00000 */
[----:B------:R-:W-:Y:S01]  /*14e20*/  IMAD.MOV.U32 R11, RZ, RZ, R29 ;  /* 0x000000ffff0b7224 */ /* 0x000fe200078e001d */
[----:B------:R-:W-:Y:S01]  /*14e30*/  MOV R2, R0 ;  /* 0x0000000000027202 */ /* 0x000fe20000000f00 */
[----:B------:R-:W-:Y:S01]  /*14e40*/  IMAD.MOV.U32 R30, RZ, RZ, R7 ;  /* 0x000000ffff1e7224 */ /* 0x000fe200078e0007 */
[----:B------:R-:W-:-:S02]  /*14e50*/  MOV R29, 0x1f ;  /* 0x0000001f001d7802 */ /* 0x000fc40000000f00 */
[----:B------:R-:W-:Y:S02]  /*14e60*/  MOV R3, 0x14e80 ;  /* 0x00014e8000037802 */ /* 0x000fe40000000f00 */
[----:B------:R-:W-:Y:S05]  /*14e70*/  CALL.REL.NOINC `($__internal_45_$__cuda_sm70_shflsync_idx_p) ;  /* 0x000000d000007944 */ /* 0x000fea0003c00000 */
[----:B------:R-:W-:Y:S01]  /*14e80*/  MOV R7, R29 ;  /* 0x0000001d00077202 */ /* 0x000fe20000000f00 */
[----:B------:R-:W-:Y:S05]  /*14e90*/  BRA `(.L_x_2819) ;  /* 0xffffcc0000007947 */ /* 0x000fea000383ffff */
.L_x_2763:
[----:B------:R-:W-:Y:S01]  /*14ea0*/  IMAD.MOV.U32 R30, RZ, RZ, R4 ;  /* 0x000000ffff1e7224 */ /* 0x000fe200078e0004 */
[----:B------:R-:W-:Y:S01]  /*14eb0*/  MOV R2, R0 ;  /* 0x0000000000027202 */ /* 0x000fe20000000f00 */
[----:B------:R-:W-:Y:S01]  /*14ec0*/  IMAD.MOV.U32 R29, RZ, RZ, 0x1f ;  /* 0x0000001fff1d7424 */ /* 0x000fe200078e00ff */
[----:B------:R-:W-:Y:S02]  /*14ed0*/  MOV R3, 0x14ef0 ;  /* 0x00014ef000037802 */ /* 0x000fe40000000f00 */
[----:B-1-34-:R-:W-:Y:S05]  /*14ee0*/  CALL.REL.NOINC `($__internal_45_$__cuda_sm70_shflsync_idx_p) ;  /* 0x0000006000007944 */ /* 0x01afea0003c00000 */
[----:B------:R-:W-:Y:S01]  /*14ef0*/  MOV R10, R29 ;  /* 0x0000001d000a7202 */ /* 0x000fe20000000f00 */
[----:B------:R-:W-:Y:S05]  /*14f00*/  BRA `(.L_x_2762) ;  /* 0xffffcbf000007947 */ /* 0x000fea000383ffff */
        .weak           $__internal_44_$__cuda_sm70_shflsync_bfly_p
        .type           $__internal_44_$__cuda_sm70_shflsync_bfly_p,@function
        .size           $__internal_44_$__cuda_sm70_shflsync_bfly_p,($__internal_45_$__cuda_sm70_shflsync_idx_p - $__internal_44_$__cuda_sm70_shflsync_bfly_p)
$__internal_44_$__cuda_sm70_shflsync_bfly_p:
[----:B------:R-:W-:Y:S04]  /*14f10*/  WARPSYNC R180 ;  /* 0x000000b400007348 */ /* 0x000fe80003800000 */
[----:B------:R1:W2:Y:S02]  /*14f20*/  SHFL.BFLY PT, R16, R4, R3, R182 ;  /* 0x0c00000304107389 */ /* 0x0002a400000e00b6 */
[----:B-1----:R-:W-:-:S04]  /*14f30*/  MOV R3, 0x0 ;  /* 0x0000000000037802 */ /* 0x002fc80000000f00 */
[----:B--2---:R-:W-:Y:S05]  /*14f40*/  RET.REL.NODEC R2 `(_ZN7cutlass13device_kernelIN5flash19enable_sm80_to_sm89INS1_16FlashAttnFwdSm80INS1_25CollectiveMainloopFwdSm80ILi8ELi2ELb0EN4cute5tupleIJNS5_1CILi128EEENS7_ILi64EEENS7_ILi192EEEEEELi192ENS_6half_tEfNS_4arch4Sm80ELb1ELb0ELb1ELb1ELb1ELb0ELb1ELb1EEENS1_21CollectiveEpilogueFwdINS6_IJS8_SA_S9_EEENS6_IJNS7_ILi1EEESI_SI_EEESC_SE_Li256ELb1ELb1ELb1ELb0EEENS1_36VarlenDynamicPersistentTileSchedulerILi128ELi64ELi256ELi256ELb1ELb1ELb0ELb1ELb1ELb1EEEEEEEEEvNT_6ParamsE) ;  /* 0xfffeb0b002007950 */ /* 0x004fea0003c3ffff */
        .weak           $__internal_45_$__cuda_sm70_shflsync_idx_p
        .type           $__internal_45_$__cuda_sm70_shflsync_idx_p,@function
        .size           $__internal_45_$__cuda_sm70_shflsync_idx_p,($__internal_46_$__cuda_sm70_shflsync_up_p - $__internal_45_$__cuda_sm70_shflsync_idx_p)
$__internal_45_$__cuda_sm70_shflsync_idx_p:
[----:B------:R-:W-:-:S04]  /*14f50*/  MOV R31, 0xffffffff ;  /* 0xffffffff001f7802 */ /* 0x000fc80000000f00 */
[----:B------:R-:W-:Y:S04]  /*14f60*/  WARPSYNC R31 ;  /* 0x0000001f00007348 */ /* 0x000fe80003800000 */
[----:B------:R1:W2:Y:S02]  /*14f70*/  SHFL.IDX PT, R29, R30, R2, R29 ;  /* 0x000000021e1d7389 */ /* 0x0002a400000e001d */
[----:B-1----:R-:W-:Y:S02]  /*14f80*/  MOV R2, R3 ;  /* 0x0000000300027202 */ /* 0x002fe40000000f00 */
[----:B------:R-:W-:-:S04]  /*14f90*/  MOV R3, 0x0 ;  /* 0x0000000000037802 */ /* 0x000fc80000000f00 */
[----:B--2---:R-:W-:Y:S05]  /*14fa0*/  RET.REL.NODEC R2 `(_ZN7cutlass13device_kernelIN5flash19enable_sm80_to_sm89INS1_16FlashAttnFwdSm80INS1_25CollectiveMainloopFwdSm80ILi8ELi2ELb0EN4cute5tupleIJNS5_1CILi128EEENS7_ILi64EEENS7_ILi192EEEEEELi192ENS_6half_tEfNS_4arch4Sm80ELb1ELb0ELb1ELb1ELb1ELb0ELb1ELb1EEENS1_21CollectiveEpilogueFwdINS6_IJS8_SA_S9_EEENS6_IJNS7_ILi1EEESI_SI_EEESC_SE_Li256ELb1ELb1ELb1ELb0EEENS1_36VarlenDynamicPersistentTileSchedulerILi128ELi64ELi256ELi256ELb1ELb1ELb0ELb1ELb1ELb1EEEEEEEEEvNT_6ParamsE) ;  /* 0xfffeb05002007950 */ /* 0x004fea0003c3ffff */
        .weak           $__internal_46_$__cuda_sm70_shflsync_up_p
        .type           $__internal_46_$__cuda_sm70_shflsync_up_p,@function
        .size           $__internal_46_$__cuda_sm70_shflsync_up_p,($__internal_47_$__cuda_sm70_votesync_ballot - $__internal_46_$__cuda_sm70_shflsync_up_p)
$__internal_46_$__cuda_sm70_shflsync_up_p:
[----:B------:R-:W-:Y:S02]  /*14fb0*/  IMAD.MOV.U32 R4, RZ, RZ, RZ ;  /* 0x000000ffff047224 */ /* 0x000fe400078e00ff */
[----:B------:R-:W-:-:S04]  /*14fc0*/  IMAD.MOV.U32 R11, RZ, RZ, -0x1 ;  /* 0xffffffffff0b7424 */ /* 0x000fc800078e00ff */
[----:B------:R-:W-:Y:S04]  /*14fd0*/  WARPSYNC R11 ;  /* 0x0000000b00007348 */ /* 0x000fe80003800000 */
[----:B------:R1:W2:Y:S02]  /*14fe0*/  SHFL.UP PT, R4, R0, R2, R4 ;  /* 0x0400000200047389 */ /* 0x0002a400000e0004 */
[----:B-1----:R-:W-:Y:S02]  /*14ff0*/  MOV R2, R3 ;  /* 0x0000000300027202 */ /* 0x002fe40000000f00 */
[----:B------:R-:W-:-:S04]  /*15000*/  MOV R3, 0x0 ;  /* 0x0000000000037802 */ /* 0x000fc80000000f00 */
[----:B--2---:R-:W-:Y:S05]  /*15010*/  RET.REL.NODEC R2 `(_ZN7cutlass13device_kernelIN5flash19enable_sm80_to_sm89INS1_16FlashAttnFwdSm80INS1_25CollectiveMainloopFwdSm80ILi8ELi2ELb0EN4cute5tupleIJNS5_1CILi128EEENS7_ILi64EEENS7_ILi192EEEEEELi192ENS_6half_tEfNS_4arch4Sm80ELb1ELb0ELb1ELb1ELb1ELb0ELb1ELb1EEENS1_21CollectiveEpilogueFwdINS6_IJS8_SA_S9_EEENS6_IJNS7_ILi1EEESI_SI_EEESC_SE_Li256ELb1ELb1ELb1ELb0EEENS1_36VarlenDynamicPersistentTileSchedulerILi128ELi64ELi256ELi256ELb1ELb1ELb0ELb1ELb1ELb1EEEEEEEEEvNT_6ParamsE) ;  /* 0xfffeafe002007950 */ /* 0x004fea0003c3ffff */
        .weak           $__internal_47_$__cuda_sm70_votesync_ballot
        .type           $__internal_47_$__cuda_sm70_votesync_ballot,@function
        .size           $__internal_47_$__cuda_sm70_votesync_ballot,(.L_x_3145 - $__internal_47_$__cuda_sm70_votesync_ballot)
$__internal_47_$__cuda_sm70_votesync_ballot:
[----:B------:R-:W-:Y:S01]  /*15020*/  ISETP.NE.U32.AND P0, PT, R0, 0x1, PT ;  /* 0x000000010000780c */ /* 0x000fe20003f05070 */
[----:B------:R-:W-:-:S04]  /*15030*/  IMAD.MOV.U32 R3, RZ, RZ, -0x1 ;  /* 0xffffffffff037424 */ /* 0x000fc800078e00ff */
[----:B------:R-:W-:Y:S08]  /*15040*/  WARPSYNC R3 ;  /* 0x0000000300007348 */ /* 0x000ff00003800000 */
[----:B------:R-:W-:-:S04]  /*15050*/  VOTE.ANY R0, PT, !P0 ;  /* 0x0000000000007806 */ /* 0x000fc800040e0100 */
[----:B------:R-:W-:Y:S01]  /*15060*/  LOP3.LUT R0, R0, R3, RZ, 0xc0, !PT ;  /* 0x0000000300007212 */ /* 0x000fe200078ec0ff */
[----:B------:R-:W-:-:S04]  /*15070*/  IMAD.MOV.U32 R3, RZ, RZ, 0x0 ;  /* 0x00000000ff037424 */ /* 0x000fc800078e00ff */
[----:B------:R-:W-:Y:S05]  /*15080*/  RET.REL.NODEC R2 `(_ZN7cutlass13device_kernelIN5flash19enable_sm80_to_sm89INS1_16FlashAttnFwdSm80INS1_25CollectiveMainloopFwdSm80ILi8ELi2ELb0EN4cute5tupleIJNS5_1CILi128EEENS7_ILi64EEENS7_ILi192EEEEEELi192ENS_6half_tEfNS_4arch4Sm80ELb1ELb0ELb1ELb1ELb1ELb0ELb1ELb1EEENS1_21CollectiveEpilogueFwdINS6_IJS8_SA_S9_EEENS6_IJNS7_ILi1EEESI_SI_EEESC_SE_Li256ELb1ELb1ELb1ELb0EEENS1_36VarlenDynamicPersistentTileSchedulerILi128ELi64ELi256ELi256ELb1ELb1ELb0ELb1ELb1ELb1EEEEEEEEEvNT_6ParamsE) ;  /* 0xfffeaf7002007950 */ /* 0x000fea0003c3ffff */
.L_x_2820:
        /* <DEDUP_REMOVED lines=15> */
.L_x_3145:


//--------------------- .text._ZN7cutlass13device_kernelIN5flash19enable_sm80_to_sm89INS1_16FlashAttnFwdSm80INS1_25CollectiveMainloopFwdSm80ILi8ELi2ELb0EN4cute5tupleIJNS5_1CILi128EEENS7_ILi64EEENS7_ILi192EEEEEELi192ENS_6half_tEfNS_4arch4Sm80ELb1ELb0ELb1ELb1ELb1ELb1ELb1ELb1EEENS1_21CollectiveEpilogueFwdINS6_IJS8_SA_S9_EEENS6_IJNS7_ILi1EEESI_SI_EEESC_SE_Li256ELb1ELb1ELb1ELb0EEENS1_36VarlenDynamicPersistentTileSchedulerILi128ELi64ELi256ELi256ELb1ELb1ELb0ELb1ELb1ELb1EEEEEEEEEvNT_6ParamsE --------------------------
	.section	.text._ZN7cutlass13device_kernelIN5flash19enable_sm80_to_sm89INS1_16FlashAttnFwdSm80INS1_25CollectiveMainloopFwdSm80ILi8ELi2ELb0EN4cute5tupleIJNS5_1CILi128EEENS7_ILi64EEENS7_ILi192EEEEEELi192ENS_6half_tEfNS_4arch4Sm80ELb1ELb0ELb1ELb1ELb1ELb1ELb1ELb1EEENS1_21CollectiveEpilogueFwdINS6_IJS8_SA_S9_EEENS6_IJNS7_ILi1EEESI_SI_EEESC_SE_Li256ELb1ELb1ELb1ELb0EEENS1_36VarlenDynamicPersistentTileSchedulerILi128ELi64ELi256ELi256ELb1ELb1ELb0ELb1ELb1ELb1EEEEEEEEEvNT_6ParamsE,"ax",@progbits
	.sectioninfo	@"SHI_REGISTERS=255"
	.align	128
.text._ZN7cutlass13device_kernelIN5flash19enable_sm80_to_sm89INS1_16FlashAttnFwdSm80INS1_25CollectiveMainloopFwdSm80ILi8ELi2ELb0EN4cute5tupleIJNS5_1CILi128EEENS7_ILi64EEENS7_ILi192EEEEEELi192ENS_6half_tEfNS_4arch4Sm80ELb1ELb0ELb1ELb1ELb1ELb1ELb1ELb1EEENS1_21CollectiveEpilogueFwdINS6_IJS8_SA_S9_EEENS6_IJNS7_ILi1EEESI_SI_EEESC_SE_Li256ELb1ELb1ELb1ELb0EEENS1_36VarlenDynamicPersistentTileSchedulerILi128ELi64ELi256ELi256ELb1ELb1ELb0ELb1ELb1ELb1EEEEEEEEEvNT_6ParamsE:
        .type           _ZN7cutlass13device_kernelIN5flash19enable_sm80_to_sm89INS1_16FlashAttnFwdSm80INS1_25CollectiveMainloopFwdSm80ILi8ELi2ELb0EN4cute5tupleIJNS5_1CILi128EEENS7_ILi64EEENS7_ILi192EEEEEELi192ENS_6half_tEfNS_4arch4Sm80ELb1ELb0ELb1ELb1ELb1ELb1ELb1ELb1EEENS1_21CollectiveEpilogueFwdINS6_IJS8_SA_S9_EEENS6_IJNS7_ILi1EEESI_SI_EEESC_SE_Li256ELb1ELb1ELb1ELb0EEENS1_36VarlenDynamicPersistentTileSchedulerILi128ELi64ELi256ELi256ELb1ELb1ELb0ELb1ELb1ELb1EEEEEEEEEvNT_6ParamsE,@function
        .size           _ZN7cutlass13device_kernelIN5flash19enable_sm80_to_sm89INS1_16FlashAttnFwdSm80INS1_25CollectiveMainloopFwdSm80ILi8ELi2ELb0EN4cute5tupleIJNS5_1CILi128EEENS7_ILi64EEENS7_ILi192EEEEEELi192ENS_6half_tEfNS_4arch4Sm80ELb1ELb0ELb1ELb1ELb1ELb1ELb1ELb1EEENS1_21CollectiveEpilogueFwdINS6_IJS8_SA_S9_EEENS6_IJNS7_ILi1EEESI_SI_EEESC_SE_Li256ELb1ELb1ELb1ELb0EEENS1_36VarlenDynamicPersistentTileSchedulerILi128ELi64ELi256ELi256ELb1ELb1ELb0ELb1ELb1ELb1EEEEEEEEEvNT_6ParamsE,(.L_x_3150 - _ZN7cutlass13device_kernelIN5flash19enable_sm80_to_sm89INS1_16FlashAttnFwdSm80INS1_25CollectiveMainloopFwdSm80ILi8ELi2ELb0EN4cute5tupleIJNS5_1CILi128EEENS7_ILi64EEENS7_ILi192EEEEEELi192ENS_6half_tEfNS_4arch4Sm80ELb1ELb0ELb1ELb1ELb1ELb1ELb1ELb1EEENS1_21CollectiveEpilogueFwdINS6_IJS8_SA_S9_EEENS6_IJNS7_ILi1EEESI_SI_EEESC_SE_Li256ELb1ELb1ELb1ELb0EEENS1_36VarlenDynamicPersistentTileSchedulerILi128ELi64ELi256ELi256ELb1ELb1ELb0ELb1ELb1ELb1EEEEEEEEEvNT_6ParamsE)
        .other          _ZN7cutlass13device_kernelIN5flash19enable_sm80_to_sm89INS1_16FlashAttnFwdSm80INS1_25CollectiveMainloopFwdSm80ILi8ELi2ELb0EN4cute5tupleIJNS5_1CILi128EEENS7_ILi64EEENS7_ILi192EEEEEELi192ENS_6half_tEfNS_4arch4Sm80ELb1ELb0ELb1ELb1ELb1ELb1ELb1ELb1EEENS1_21CollectiveEpilogueFwdINS6_IJS8_SA_S9_EEENS6_IJNS7_ILi1EEESI_SI_EEESC_SE_Li256ELb1ELb1ELb1ELb0EEENS1_36VarlenDynamicPersistentTileSchedulerILi128ELi64ELi256ELi256ELb1ELb1ELb0ELb1ELb1ELb1EEEEEEEEEvNT_6ParamsE,@"STO_CUDA_ENTRY STV_DEFAULT"
_ZN7cutlass13device_kernelIN5flash19enable_sm80_to_sm89INS1_16FlashAttnFwdSm80INS1_25CollectiveMainloopFwdSm80ILi8ELi2ELb0EN4cute5tupleIJNS5_1CILi128EEENS7_ILi64EEENS7_ILi192EEEEEELi192ENS_6half_tEfNS_4arch4Sm80ELb1ELb0ELb1ELb1ELb1ELb1ELb1ELb1EEENS1_21CollectiveEpilogueFwdINS6_IJS8_SA_S9_EEENS6_IJNS7_ILi1EEESI_SI_EEESC_SE_Li256ELb1ELb1ELb1ELb0EEENS1_36VarlenDynamicPersistentTileSchedulerILi128ELi64ELi256ELi256ELb1ELb1ELb0ELb1ELb1ELb1EEEEEEEEEvNT_6ParamsE:
[----:B------:R-:W-:-:S03]  /*0000*/  MOV R1, c[0x0][0x28] ;  /* 0x00000a0000017a02 */ /* 0x000fc60000000f00 */
[----:B------:R-:W1:Y:S01]  /*0010*/  S2R R2, SR_TID.X ;  /* 0x0000000000027919 */ /* 0x000e620000002100 */
[----:B------:R-:W-:Y:S01]  /*0020*/  IADD3 R1, R1, -0x70, RZ ;  /* 0xffffff9001017810 */ /* 0x000fe20007ffe0ff */
[----:B------:R-:W-:Y:S01]  /*0030*/  ULDC.64 UR8, c[0x0][0x118] ;  /* 0x0000460000087ab9 */ /* 0x000fe20000000a00 */
[----:B-1----:R-:W-:-:S05]  /*0040*/  SHF.R.U32.HI R0, RZ, 0x5, R2 ;  /* 0x00000005ff007819 */ /* 0x002fca0000011602 */
[----:B------:R-:W1:Y:S02]  /*0050*/  SHFL.IDX PT, R3, R0, RZ, 0x1f ;  /* 0x00001fff00037589 */ /* 0x000e6400000e0000 */
[----:B-1----:R-:W-:Y:S02]  /*0060*/  ISETP.NE.AND P0, PT, R3, RZ, PT ;  /* 0x000000ff0300720c */ /* 0x002fe40003f05270 */
[----:B------:R-:W-:Y:S11]  /*0070*/  STL [R1+0x68], R3 ;  /* 0x0000680301007387 */ /* 0x000ff60000100800 */
[----:B------:R-:W-:Y:S06]  /*0080*/  @P0 BAR.SYNC.DEFER_BLOCKING 0x5, 0x100 ;  /* 0x0144000000000b1d */ /* 0x000fec0000010000 */
[----:B------:R-:W1:Y:S04]  /*0090*/  @P0 LDS.128 R4, [0x24100] ;  /* 0x02410000ff040984 */ /* 0x000e680000000c00 */
[----:B-1----:R1:W-:Y:S04]  /*00a0*/  @P0 STL.64 [R1], R4 ;  /* 0x0000000401000387 */ /* 0x0023e80000100a00 */
[----:B------:R1:W-:Y:S04]  /*00b0*/  @P0 STL.64 [R1+0x8], R6 ;  /* 0x0000080601000387 */ /* 0x0003e80000100a00 */
[----:B------:R-:W-:Y:S06]  /*00c0*/  @P0 BAR.ARV 0x4, 0x100 ;  /* 0x0104000000000b1d */ /* 0x000fec0000002000 */
[----:B------:R-:W-:Y:S05]  /*00d0*/  @P0 BRA `(.L_x_2821) ;  /* 0x00000fd000000947 */ /* 0x000fea0003800000 */
[----:B------:R-:W-:Y:S01]  /*00e0*/  LOP3.LUT R13, R2, 0x1f, RZ, 0xc0, !PT ;  /* 0x0000001f020d7812 */ /* 0x000fe200078ec0ff */
[----:B------:R-:W-:-:S03]  /*00f0*/  CS2R R8, SRZ ;  /* 0x0000000000087805 */ /* 0x000fc6000001ff00 */
[----:B------:R-:W-:-:S04]  /*0100*/  ISETP.NE.AND P6, PT, R13, 0x1f, PT ;  /* 0x0000001f0d00780c */ /* 0x000fc80003fc5270 */
[----:B------:R-:W-:-:S13]  /*0110*/  ISETP.GE.OR P0, PT, R13, c[0x0][0x53c], !P6 ;  /* 0x00014f000d007a0c */ /* 0x000fda0007706670 */
[----:B-1----:R-:W-:Y:S02]  /*0120*/  @!P0 IMAD.MOV.U32 R4, RZ, RZ, 0x4 ;  /* 0x00000004ff048424 */ /* 0x002fe400078e00ff */
[----:B------:R-:W-:Y:S02]  /*0130*/  @!P0 IMAD.MOV.U32 R2, RZ, RZ, 0x4 ;  /* 0x00000004ff028424 */ /* 0x000fe400078e00ff */
[----:B------:R-:W-:-:S04]  /*0140*/  @!P0 IMAD.WIDE.U32 R4, R13, R4, c[0x0][0x580] ;  /* 0x000160000d048625 */ /* 0x000fc800078e0004 */
[C---:B------:R-:W-:Y:S01]  /*0150*/  @!P0 IMAD.WIDE.U32 R2, R13.reuse, R2, c[0x0][0x578] ;  /* 0x00015e000d028625 */ /* 0x040fe200078e0002 */
[----:B------:R-:W2:Y:S04]  /*0160*/  @!P0 LDG.E R9, [R4.64] ;  /* 0x0000000804098981 */ /* 0x000ea8000c1e1900 */
[----:B------:R-:W2:Y:S01]  /*0170*/  @!P0 LDG.E R8, [R2.64] ;  /* 0x0000000802088981 */ /* 0x000ea2000c1e1900 */
[C---:B------:R-:W-:Y:S01]  /*0180*/  ISETP.NE.AND P5, PT, R13.reuse, RZ, PT ;  /* 0x000000ff0d00720c */ /* 0x040fe20003fa5270 */
[----:B------:R-:W1:Y:S01]  /*0190*/  S2UR UR4, SR_CTAID.X ;  /* 0x00000000000479c3 */ /* 0x000e620000002500 */
        /* <DEDUP_REMOVED lines=24> */
[----:B-1----:R-:W-:-:S13]  /*0320*/  ISETP.GT.AND P0, PT, R6, UR4, PT ;  /* 0x0000000406007c0c */ /* 0x002fda000bf04270 */
[----:B------:R-:W-:Y:S05]  /*0330*/  @P0 BRA `(.L_x_2822) ;  /* 0x0000026000000947 */ /* 0x000fea0003800000 */
[----:B------:R-:W-:Y:S02]  /*0340*/  MOV R6, R0 ;  /* 0x0000000000067202 */ /* 0x000fe40000000f00 */
[----:B------:R-:W-:-:S04]  /*0350*/  MOV R7, RZ ;  /* 0x000000ff00077202 */ /* 0x000fc80000000f00 */
.L_x_2826:
        /* <DEDUP_REMOVED lines=15> */
[----:B------:R1:W2:Y:S02]  /*0450*/  SHFL.UP PT, R0, R5, 0x1, RZ ;  /* 0x0420000005007989 */ /* 0x0002a400000e00ff */
.L_x_3028:
        /* <DEDUP_REMOVED lines=16> */
.L_x_3029:
[----:B--2---:R-:W-:-:S05]  /*0560*/  IMAD R0, R0, c[0x0][0x538], RZ ;  /* 0x00014e0000007a24 */ /* 0x004fca00078e02ff */
[----:B------:R-:W-:-:S04]  /*0570*/  IADD3 R6, R0, R6, RZ ;  /* 0x0000000600067210 */ /* 0x000fc80007ffe0ff */
[----:B------:R-:W-:-:S13]  /*0580*/  ISETP.GT.AND P0, PT, R6, UR4, PT ;  /* 0x0000000406007c0c */ /* 0x000fda000bf04270 */
[----:B-1----:R-:W-:Y:S05]  /*0590*/  @!P0 BRA `(.L_x_2826) ;  /* 0xfffffdc000008947 */ /* 0x002fea000383ffff */
.L_x_2822:
[----:B------:R-:W-:-:S05]  /*05a0*/  IADD3 R10, -R0, R6, RZ ;  /* 0x00000006000a7210 */ /* 0x000fca0007ffe1ff */
[----:B------:R-:W-:-:S05]  /*05b0*/  IMAD R0, R4, c[0x0][0x538], R10 ;  /* 0x00014e0004007a24 */ /* 0x000fca00078e020a */
[----:B------:R-:W-:Y:S01]  /*05c0*/  ISETP.GT.AND P0, PT, R0, UR4, PT ;  /* 0x0000000400007c0c */ /* 0x000fe2000bf04270 */
[----:B------:R-:W-:-:S12]  /*05d0*/  BRA.DIV ~URZ, `(.L_x_2827) ;  /* 0x0001f3727f007947 */ /* 0x000fd8000b800000 */
[----:B------:R-:W-:-:S04]  /*05e0*/  VOTE.ANY R6, PT, !P0 ;  /* 0x0000000000067806 */ /* 0x000fc800040e0100 */
.L_x_3030:
[----:B------:R-:W1:Y:S02]  /*05f0*/  POPC R0, R6 ;  /* 0x0000000600007309 */ /* 0x000e640000000000 */
[----:B-1----:R-:W-:-:S05]  /*0600*/  IADD3 R2, R0, R7, RZ ;  /* 0x0000000700027210 */ /* 0x002fca0007ffe0ff */
[----:B------:R1:W-:Y:S01]  /*0610*/  STL [R1+0xc], R2 ;  /* 0x00000c0201007387 */ /* 0x0003e20000100800 */
[----:B------:R-:W-:Y:S05]  /*0620*/  BRA.DIV ~URZ, `(.L_x_2828) ;  /* 0x0001f3727f007947 */ /* 0x000fea000b800000 */
[----:B------:R2:W3:Y:S01]  /*0630*/  SHFL.IDX PT, R12, R9, R0, 0x1f ;  /* 0x00001f00090c7589 */ /* 0x0004e200000e0000 */
[----:B------:R-:W-:-:S03]  /*0640*/  MOV R5, RZ ;  /* 0x000000ff00057202 */ /* 0x000fc60000000f00 */
[----:B------:R2:W4:Y:S04]  /*0650*/  SHFL.IDX PT, R9, R8, R0, 0x1f ;  /* 0x00001f0008097589 */ /* 0x00052800000e0000 */
.L_x_3031:
[----:B------:R-:W-:Y:S01]  /*0660*/  ISETP.NE.AND P0, PT, R6, RZ, PT ;  /* 0x000000ff0600720c */ /* 0x000fe20003f05270 */
[----:B------:R-:W-:-:S12]  /*0670*/  BSSY B0, `(.L_x_2829) ;  /* 0x0000005000007945 */ /* 0x000fd80003800000 */
[----:B------:R-:W-:Y:S05]  /*0680*/  @!P0 BRA `(.L_x_2830) ;  /* 0x0000003000008947 */ /* 0x000fea0003800000 */
[----:B-1----:R-:W-:Y:S01]  /*0690*/  IADD3 R2, R0, -0x1, RZ ;  /* 0xffffffff00027810 */ /* 0x002fe20007ffe0ff */
[----:B------:R-:W-:Y:S05]  /*06a0*/  BRA.DIV ~URZ, `(.L_x_2831) ;  /* 0x0001f3d27f007947 */ /* 0x000fea000b800000 */
[----:B------:R1:W2:Y:S02]  /*06b0*/  SHFL.IDX PT, R5, R4, R2, 0x1f ;  /* 0x00001f0204057589 */ /* 0x0002a400000e0000 */
.L_x_2830:
[----:B------:R-:W-:Y:S05]  /*06c0*/  BSYNC B0 ;  /* 0x0000000000007941 */ /* 0x000fea0003800000 */
.L_x_2829:
[----:B--2---:R-:W-:Y:S01]  /*06d0*/  IMAD R0, R5, c[0x0][0x538], R10 ;  /* 0x00014e0005007a24 */ /* 0x004fe200078e020a */
[----:B----4-:R-:W-:Y:S01]  /*06e0*/  ISETP.NE.AND P0, PT, R9, 0x1, PT ;  /* 0x000000010900780c */ /* 0x010fe20003f05270 */
[----:B------:R-:W-:Y:S03]  /*06f0*/  BSSY B0, `(.L_x_2832) ;  /* 0x0000089000007945 */ /* 0x000fe60003800000 */
[----:B------:R2:W-:Y:S01]  /*0700*/  STL [R1], R0 ;  /* 0x0000000001007387 */ /* 0x0005e20000100800 */
[----:B------:R-:W-:-:S08]  /*0710*/  IADD3 R11, -R0, UR4, RZ ;  /* 0x00000004000b7c10 */ /* 0x000fd0000fffe1ff */
[----:B------:R-:W-:Y:S05]  /*0720*/  @!P0 BRA `(.L_x_2833) ;  /* 0x000003f000008947 */ /* 0x000fea0003800000 */
[-C--:B--23--:R-:W-:Y:S02]  /*0730*/  IABS R0, R12.reuse ;  /* 0x0000000c00007213 */ /* 0x08cfe40000000000 */
[----:B------:R-:W-:-:S03]  /*0740*/  IABS R6, R12 ;  /* 0x0000000c00067213 */ /* 0x000fc60000000000 */
[----:B------:R-:W-:Y:S01]  /*0750*/  IMAD.MOV.U32 R5, RZ, RZ, R0 ;  /* 0x000000ffff057224 */ /* 0x000fe200078e0000 */
[----:B------:R-:W-:-:S03]  /*0760*/  IABS R0, R9 ;  /* 0x0000000900007213 */ /* 0x000fc60000000000 */
[----:B-1----:R-:W1:Y:S02]  /*0770*/  I2F.RP R2, R5 ;  /* 0x0000000500027306 */ /* 0x002e640000209400 */
        /* <DEDUP_REMOVED lines=55> */
[----:B------:R-:W-:-:S05]  /*0af0*/  IMAD R2, R3, 0x10000, R2 ;  /* 0x0001000003027824 */ /* 0x000fca00078e0202 */
[----:B------:R1:W-:Y:S01]  /*0b00*/  STL [R1+0x8], R2 ;  /* 0x0000080201007387 */ /* 0x0003e20000100800 */
[----:B------:R-:W-:Y:S05]  /*0b10*/  BRA `(.L_x_2834) ;  /* 0x0000046000007947 */ /* 0x000fea0003800000 */
.L_x_2833:
[----:B------:R-:W4:Y:S01]  /*0b20*/  LDL R3, [R1+0xc] ;  /* 0x00000c0001037983 */ /* 0x000f220000100800 */
[----:B-1----:R-:W-:-:S04]  /*0b30*/  IMAD.MOV.U32 R2, RZ, RZ, 0x4 ;  /* 0x00000004ff027424 */ /* 0x002fc800078e00ff */
[----:B----4-:R-:W-:-:S05]  /*0b40*/  IMAD.WIDE R2, R3, R2, c[0x0][0x590] ;  /* 0x0001640003027625 */ /* 0x010fca00078e0202 */
[----:B------:R-:W4:Y:S02]  /*0b50*/  LDG.E R7, [R2.64] ;  /* 0x0000000802077981 */ /* 0x000f24000c1e1900 */
[----:B---34-:R-:W-:-:S05]  /*0b60*/  IMAD R9, R7, R12, RZ ;  /* 0x0000000c07097224 */ /* 0x018fca00078e02ff */
[-C--:B--2---:R-:W-:Y:S02]  /*0b70*/  IABS R0, R9.reuse ;  /* 0x0000000900007213 */ /* 0x084fe40000000000 */
        /* <DEDUP_REMOVED lines=62> */
[----:B------:R-:W-:-:S05]  /*0f60*/  IMAD R2, R0, R2, R3 ;  /* 0x0000000200027224 */ /* 0x000fca00078e0203 */
[----:B------:R1:W-:Y:S02]  /*0f70*/  STL [R1+0x8], R2 ;  /* 0x0000080201007387 */ /* 0x0003e40000100800 */
.L_x_2834:
[----:B------:R-:W-:Y:S05]  /*0f80*/  BSYNC B0 ;  /* 0x0000000000007941 */ /* 0x000fea0003800000 */
.L_x_2832:
[----:B------:R-:W-:-:S04]  /*0f90*/  LOP3.LUT R0, RZ, R0, RZ, 0x33, !PT ;  /* 0x00000000ff007212 */ /* 0x000fc800078e33ff */
[----:B------:R-:W-:-:S05]  /*0fa0*/  IADD3 R0, R0, R12, RZ ;  /* 0x0000000c00007210 */ /* 0x000fca0007ffe0ff */
[----:B------:R2:W-:Y:S01]  /*0fb0*/  STL [R1+0x4], R0 ;  /* 0x0000040001007387 */ /* 0x0005e20000100800 */
[----:B------:R-:W-:Y:S05]  /*0fc0*/  BRA `(.L_x_2835) ;  /* 0x0000006000007947 */ /* 0x000fea0003800000 */
.L_x_2823:
[----:B------:R-:W-:Y:S01]  /*0fd0*/  MOV R0, UR4 ;  /* 0x0000000400007c02 */ /* 0x000fe20008000f00 */
[----:B------:R-:W-:Y:S04]  /*0fe0*/  STL [R1+0x4], RZ ;  /* 0x000004ff01007387 */ /* 0x000fe80000100800 */
[----:B------:R1:W-:Y:S04]  /*0ff0*/  STL [R1], R0 ;  /* 0x0000000001007387 */ /* 0x0003e80000100800 */
[----:B------:R2:W-:Y:S01]  /*1000*/  STL [R1+0x8], RZ ;  /* 0x000008ff01007387 */ /* 0x0005e20000100800 */
[----:B-1----:R-:W-:-:S05]  /*1010*/  MOV R0, c[0x0][0x53c] ;  /* 0x00014f0000007a02 */ /* 0x002fca0000000f00 */
[----:B------:R2:W-:Y:S02]  /*1020*/  STL [R1+0xc], R0 ;  /* 0x00000c0001007387 */ /* 0x0005e40000100800 */
.L_x_2835:
[----:B------:R-:W3:Y:S04]  /*1030*/  LDL R4, [R1] ;  /* 0x0000000001047983 */ /* 0x000ee80000100800 */
[----:B------:R-:W3:Y:S04]  /*1040*/  LDL R5, [R1+0x4] ;  /* 0x0000040001057983 */ /* 0x000ee80000100800 */
[----:B------:R-:W3:Y:S04]  /*1050*/  LDL R6, [R1+0x8] ;  /* 0x0000080001067983 */ /* 0x000ee80000100800 */
[----:B------:R-:W3:Y:S01]  /*1060*/  LDL R7, [R1+0xc] ;  /* 0x00000c0001077983 */ /* 0x000ee20000100800 */
[----:B------:R-:W-:Y:S01]  /*1070*/  ISETP.NE.AND P0, PT, R13, RZ, PT ;  /* 0x000000ff0d00720c */ /* 0x000fe20003f05270 */
[----:B------:R-:W-:-:S12]  /*1080*/  WARPSYNC 0xffffffff ;  /* 0xffffffff00007948 */ /* 0x000fd80003800000 */
[----:B---3--:R3:W-:Y:S04]  /*1090*/  @!P0 STS.128 [0x24100], R4 ;  /* 0x02410004ff008388 */ /* 0x0087e80000000c00 */
[----:B------:R-:W-:Y:S06]  /*10a0*/  BAR.ARV 0x5, 0x100 ;  /* 0x0144000000007b1d */ /* 0x000fec0000002000 */
.L_x_2821:
[----:B--2---:R-:W2:Y:S02]  /*10b0*/  LDL R0, [R1+0xc] ;  /* 0x00000c0001007983 */ /* 0x004ea40000100800 */
[----:B--2---:R-:W-:-:S13]  /*10c0*/  ISETP.GE.AND P0, PT, R0, c[0x0][0x53c], PT ;  /* 0x00014f0000007a0c */ /* 0x004fda0003f06270 */
[----:B------:R-:W-:Y:S05]  /*10d0*/  @P0 EXIT ;  /* 0x000000000000094d */ /* 0x000fea0003800000 */
[----:B------:R-:W2:Y:S01]  /*10e0*/  S2R R14, SR_TID.X ;  /* 0x00000000000e7919 */ /* 0x000ea20000002100 */
[----:B------:R-:W-:Y:S02]  /*10f0*/  ULDC UR4, c[0x0][0x2ac] ;  /* 0x0000ab0000047ab9 */ /* 0x000fe40000000800 */
[----:B------:R-:W-:Y:S02]  /*1100*/  ULDC UR6, c[0x0][0x1d0] ;  /* 0x0000740000067ab9 */ /* 0x000fe40000000800 */
[----:B------:R-:W-:Y:S01]  /*1110*/  UIMAD UR6, UR4, UR6, URZ ;  /* 0x00000006040672a4 */ /* 0x000fe2000f8e023f */
[----:B--2---:R-:W-:-:S04]  /*1120*/  SHF.R.S32.HI R12, RZ, 0x1f, R14 ;  /* 0x0000001fff0c7819 */ /* 0x004fc8000001140e */
[CC--:B-1----:R-:W-:Y:S02]  /*1130*/  LEA.HI R2, R12.reuse, R14.reuse, RZ, 0x4 ;  /* 0x0000000e0c027211 */ /* 0x0c2fe400078f20ff */
[-C--:B------:R-:W-:Y:S02]  /*1140*/  LEA.HI R11, R12, R14.reuse, RZ, 0x3 ;  /* 0x0000000e0c0b7211 */ /* 0x080fe400078f18ff */
[----:B------:R-:W-:Y:S02]  /*1150*/  LOP3.LUT R0, R2, 0xfffffff0, RZ, 0xc0, !PT ;  /* 0xfffffff002007812 */ /* 0x000fe400078ec0ff */
[----:B------:R-:W-:Y:S02]  /*1160*/  SHF.R.S32.HI R251, RZ, 0x3, R11 ;  /* 0x00000003fffb7819 */ /* 0x000fe4000001140b */
[----:B---3--:R-:W-:Y:S01]  /*1170*/  LOP3.LUT R4, R11, 0xfffffff8, RZ, 0xc0, !PT ;  /* 0xfffffff80b047812 */ /* 0x008fe200078ec0ff */
        /* <DEDUP_REMOVED lines=8> */
[----:B------:R-:W-:Y:S01]  /*1200*/  LEA.HI R13, R6, R0, RZ, 0x3 ;  /* 0x00000000060d7211 */ /* 0x000fe200078f18ff */
[----:B------:R-:W-:Y:S01]  /*1210*/  IMAD R231, R22, 0x20, R251 ;  /* 0x0000002016e77824 */ /* 0x000fe200078e02fb */
        /* <DEDUP_REMOVED lines=33> */
[--C-:B------:R-:W-:Y:S01]  /*1430*/  SHF.R.S32.HI R227, RZ, 0x2, R7.reuse ;  /* 0x00000002ffe37819 */ /* 0x100fe20000011407 */
[----:B------:R-:W-:Y:S01]  /*1440*/  IMAD.SHL.U32 R144, R144, 0x2, RZ ;  /* 0x0000000290907824 */ /* 0x000fe200078e00ff */
[----:B------:R-:W-:Y:S01]  /*1450*/  SHF.R.S32.HI R3, RZ, 0x1f, R7 ;  /* 0x0000001fff037819 */ /* 0x000fe20000011407 */
[----:B------:R-:W-:Y:S01]  /*1460*/  IMAD.IADD R21, R14, 0x1, -R2 ;  /* 0x000000010e157824 */ /* 0x000fe200078e0a02 */
[----:B------:R-:W-:Y:S01]  /*1470*/  LOP3.LUT R0, R0, 0x1c0, RZ, 0xc0, !PT ;  /* 0x000001c000007812 */ /* 0x000fe200078ec0ff */
[----:B------:R-:W-:Y:S01]  /*1480*/  STL [R1+0x6c], R18 ;  /* 0x00006c1201007387 */ /* 0x000fe20000100800 */
[----:B------:R-:W-:Y:S01]  /*1490*/  LEA.HI R3, R3, R227, RZ, 0x3 ;  /* 0x000000e303037211 */ /* 0x000fe200078f18ff */
[C---:B------:R-:W-:Y:S01]  /*14a0*/  IMAD.SHL.U32 R110, R21.reuse, 0x4, RZ ;  /* 0x00000004156e7824 */ /* 0x040fe200078e00ff */
[----:B------:R-:W-:Y:S01]  /*14b0*/  LOP3.LUT R5, R0, 0x8, R4, 0xf8, !PT ;  /* 0x0000000800057812 */ /* 0x000fe200078ef804 */
[----:B------:R-:W-:Y:S01]  /*14c0*/  IMAD.SHL.U32 R104, R21, 0x8, RZ ;  /* 0x0000000815687824 */ /* 0x000fe200078e00ff */
[----:B------:R-:W-:-:S02]  /*14d0*/  R2P PR, R6, 0x6 ;  /* 0x0000000606007804 */ /* 0x000fc40000000000 */
[----:B------:R-:W-:Y:S01]  /*14e0*/  SHF.R.U32.HI R4, RZ, 0x3, R0 ;  /* 0x00000003ff047819 */ /* 0x000fe20000011600 */
[----:B------:R-:W-:Y:S01]  /*14f0*/  IMAD R0, R9, 0x200, R8 ;  /* 0x0000020009007824 */ /* 0x000fe200078e0208 */
[----:B------:R-:W-:Y:S02]  /*1500*/  IADD3 R6, R227, 0x40, RZ ;  /* 0x00000040e3067810 */ /* 0x000fe40007ffe0ff */
[----:B------:R-:W-:Y:S02]  /*1510*/  LOP3.LUT R3, R3, 0xfffffff8, RZ, 0xc0, !PT ;  /* 0xfffffff803037812 */ /* 0x000fe400078ec0ff */
[----:B------:R-:W-:Y:S01]  /*1520*/  IADD3 R146, R110, 0x20, RZ ;  /* 0x000000206e927810 */ /* 0x000fe20007ffe0ff */
[----:B------:R-:W-:Y:S01]  /*1530*/  IMAD.SHL.U32 R2, R6, 0x40, RZ ;  /* 0x0000004006027824 */ /* 0x000fe200078e00ff */
[----:B------:R-:W-:Y:S01]  /*1540*/  LOP3.LUT R9, R5, R4, RZ, 0x3c, !PT ;  /* 0x0000000405097212 */ /* 0x000fe200078e3cff */
[----:B------:R-:W-:Y:S01]  /*1550*/  IMAD.IADD R5, R227, 0x1, -R3 ;  /* 0x00000001e3057824 */ /* 0x000fe200078e0a03 */
[----:B------:R-:W-:Y:S01]  /*1560*/  SHF.R.S32.HI R4, RZ, 0x1f, R6 ;  /* 0x0000001fff047819 */ /* 0x000fe20000011406 */
[----:B------:R-:W-:Y:S01]  /*1570*/  IMAD.IADD R109, R110, 0x1, R146 ;  /* 0x000000016e6d7824 */ /* 0x000fe200078e0292 */
[----:B------:R-:W-:-:S02]  /*1580*/  LOP3.LUT R20, R2, 0x1c0, RZ, 0xc0, !PT ;  /* 0x000001c002147812 */ /* 0x000fc400078ec0ff */
[----:B------:R-:W-:Y:S01]  /*1590*/  LEA.HI R3, R4, R6, RZ, 0x3 ;  /* 0x0000000604037211 */ /* 0x000fe200078f18ff */
[----:B------:R-:W-:Y:S01]  /*15a0*/  IMAD.SHL.U32 R4, R5, 0x40, RZ ;  /* 0x0000004005047824 */ /* 0x000fe200078e00ff */
[----:B------:R-:W-:Y:S01]  /*15b0*/  IADD3 R145, R110, 0x40, RZ ;  /* 0x000000406e917810 */ /* 0x000fe20007ffe0ff */
[----:B------:R1:W-:Y:S01]  /*15c0*/  STL [R1+0x10], R5 ;  /* 0x0000100501007387 */ /* 0x0003e20000100800 */
[----:B------:R-:W-:Y:S01]  /*15d0*/  SHF.R.S32.HI R2, RZ, 0x1f, R109 ;  /* 0x0000001fff027819 */ /* 0x000fe2000001146d */
[----:B------:R-:W-:Y:S01]  /*15e0*/  IMAD.SHL.U32 R3, R3, 0x40, RZ ;  /* 0x0000004003037824 */ /* 0x000fe200078e00ff */
[----:B------:R-:W-:Y:S01]  /*15f0*/  LOP3.LUT R233, R4, 0x1c0, RZ, 0xc0, !PT ;  /* 0x000001c004e97812 */ /* 0x000fe200078ec0ff */
[----:B------:R-:W-:Y:S01]  /*1600*/  IMAD.IADD R108, R110, 0x1, R145 ;  /* 0x000000016e6c7824 */ /* 0x000fe200078e0291 */
[CC--:B------:R-:W-:Y:S02]  /*1610*/  LEA.HI R4, R2.reuse, R109.reuse, RZ, 0x6 ;  /* 0x0000006d02047211 */ /* 0x0c0fe400078f30ff */
[----:B------:R-:W-:-:S02]  /*1620*/  LEA.HI R8, R2, R109, RZ, 0x3 ;  /* 0x0000006d02087211 */ /* 0x000fc400078f18ff */
[----:B------:R-:W-:Y:S01]  /*1630*/  LOP3.LUT R16, R3, 0xfffffe00, RZ, 0xc0, !PT ;  /* 0xfffffe0003107812 */ /* 0x000fe200078ec0ff */
[----:B------:R-:W-:Y:S01]  /*1640*/  IMAD.SHL.U32 R2, R4, 0x80, RZ ;  /* 0x0000008004027824 */ /* 0x000fe200078e00ff */
[----:B------:R-:W-:Y:S02]  /*1650*/  SHF.R.U32.HI R150, RZ, 0x3, R233 ;  /* 0x00000003ff967819 */ /* 0x000fe400000116e9 */
[----:B------:R-:W-:Y:S01]  /*1660*/  SHF.R.U32.HI R17, RZ, 0x3, R20 ;  /* 0x00000003ff117819 */ /* 0x000fe20000011614 */
[----:B------:R-:W-:Y:S01]  /*1670*/  STL [R1+0x34], R16 ;  /* 0x0000341001007387 */ /* 0x000fe20000100800 */
[----:B------:R-:W-:Y:S02]  /*1680*/  LOP3.LUT R4, R20, 0x38, R8, 0xf8, !PT ;  /* 0x0000003814047812 */ /* 0x000fe400078ef808 */
[----:B------:R-:W-:Y:S02]  /*1690*/  SHF.R.S32.HI R3, RZ, 0x1f, R108 ;  /* 0x0000001fff037819 */ /* 0x000fe4000001146c */
[----:B------:R-:W-:-:S02]  /*16a0*/  LOP3.LUT R2, R2, 0xffffe000, RZ, 0xc0, !PT ;  /* 0xffffe00002027812 */ /* 0x000fc400078ec0ff */
[----:B------:R-:W-:Y:S02]  /*16b0*/  LOP3.LUT R4, R4, R17, RZ, 0x3c, !PT ;  /* 0x0000001104047212 */ /* 0x000fe400078e3cff */
[----:B------:R-:W-:Y:S02]  /*16c0*/  LEA.HI R7, R3, R108, RZ, 0x3 ;  /* 0x0000006c03077211 */ /* 0x000fe400078f18ff */
[----:B-1----:R-:W-:Y:S02]  /*16d0*/  LOP3.LUT R5, R233, 0x38, R8, 0xf8, !PT ;  /* 0x00000038e9057812 */ /* 0x002fe400078ef808 */
[----:B------:R-:W-:Y:S02]  /*16e0*/  IADD3 R14, R4, R2, R16 ;  /* 0x00000002040e7210 */ /* 0x000fe40007ffe010 */
[----:B------:R-:W-:Y:S02]  /*16f0*/  LOP3.LUT R6, R5, R150, RZ, 0x3c, !PT ;  /* 0x0000009605067212 */ /* 0x000fe400078e3cff */
[----:B------:R-:W-:-:S02]  /*1700*/  LEA.HI R5, R3, R108, RZ, 0x6 ;  /* 0x0000006c03057211 */ /* 0x000fc400078f30ff */
[----:B------:R-:W-:Y:S01]  /*1710*/  IADD3 R15, R6, R2, R151 ;  /* 0x00000002060f7210 */ /* 0x000fe20007ffe097 */
[----:B------:R-:W-:Y:S01]  /*1720*/  IMAD.SHL.U32 R6, R13, 0x40, RZ ;  /* 0x000000400d067824 */ /* 0x000fe200078e00ff */
[--C-:B------:R-:W-:Y:S01]  /*1730*/  LOP3.LUT R4, R233, 0x38, R7.reuse, 0xf8, !PT ;  /* 0x00000038e9047812 */ /* 0x100fe200078ef807 */
[----:B------:R-:W-:Y:S01]  /*1740*/  IMAD.SHL.U32 R2, R5, 0x80, RZ ;  /* 0x0000008005027824 */ /* 0x000fe200078e00ff */
[----:B------:R-:W-:Y:S02]  /*1750*/  LOP3.LUT R3, R20, 0x38, R7, 0xf8, !PT ;  /* 0x0000003814037812 */ /* 0x000fe400078ef807 */
[----:B------:R-:W-:Y:S02]  /*1760*/  LOP3.LUT R5, R4, R150, RZ, 0x3c, !PT ;  /* 0x0000009604057212 */ /* 0x000fe400078e3cff */
[----:B------:R-:W-:Y:S02]  /*1770*/  LOP3.LUT R2, R2, 0xffffe000, RZ, 0xc0, !PT ;  /* 0xffffe00002027812 */ /* 0x000fe400078ec0ff */
[----:B------:R-:W-:-:S02]  /*1780*/  LOP3.LUT R4, R3, R17, RZ, 0x3c, !PT ;  /* 0x0000001103047212 */ /* 0x000fc400078e3cff */
[-C--:B------:R-:W-:Y:S02]  /*1790*/  IADD3 R13, R5, R2.reuse, R151 ;  /* 0x00000002050d7210 */ /* 0x080fe40007ffe097 */
[----:B------:R-:W-:Y:S02]  /*17a0*/  LEA.HI R5, R21, R21, RZ, 0x1 ;  /* 0x0000001515057211 */ /* 0x000fe400078f08ff */
[----:B------:R-:W-:Y:S02]  /*17b0*/  LOP3.LUT R3, R6, 0xfffffe00, RZ, 0xc0, !PT ;  /* 0xfffffe0006037812 */ /* 0x000fe400078ec0ff */
[----:B------:R-:W-:Y:S02]  /*17c0*/  LOP3.LUT R5, R5, 0x1ffffffe, RZ, 0xc0, !PT ;  /* 0x1ffffffe05057812 */ /* 0x000fe400078ec0ff */
[----:B------:R-:W-:Y:S01]  /*17d0*/  IADD3 R12, R4, R2, R16 ;  /* 0x00000002040c7210 */ /* 0x000fe20007ffe010 */
[----:B------:R-:W-:Y:S01]  /*17e0*/  IMAD.MOV.U32 R4, RZ, RZ, 0x20 ;  /* 0x00000020ff047424 */ /* 0x000fe200078e00ff */
[----:B------:R-:W-:Y:S01]  /*17f0*/  IADD3 R2, R9, R3, R10 ;  /* 0x0000000309027210 */ /* 0x000fe20007ffe00a */
[----:B------:R-:W-:Y:S01]  /*1800*/  IMAD.MOV.U32 R10, RZ, RZ, 0x40 ;  /* 0x00000040ff0a7424 */ /* 0x000fe200078e00ff */
[----:B------:R-:W-:-:S02]  /*1810*/  IADD3 R149, R110, 0x10, RZ ;  /* 0x000000106e957810 */ /* 0x000fc40007ffe0ff */
[----:B------:R-:W-:Y:S01]  /*1820*/  LOP3.LUT R3, R9, R3, RZ, 0xfc, !PT ;  /* 0x0000000309037212 */ /* 0x000fe200078efcff */
[----:B------:R-:W-:Y:S01]  /*1830*/  IMAD.IADD R9, R21, 0x1, -R5 ;  /* 0x0000000115097824 */ /* 0x000fe200078e0a05 */
[----:B------:R-:W-:Y:S02]  /*1840*/  LOP3.LUT R6, R11, 0x7ffffffc, RZ, 0xc0, !PT ;  /* 0x7ffffffc0b067812 */ /* 0x000fe400078ec0ff */
[----:B------:R-:W-:Y:S02]  /*1850*/  LOP3.LUT R5, R20, 0x38, R104, 0xf8, !PT ;  /* 0x0000003814057812 */ /* 0x000fe400078ef868 */
[----:B------:R-:W-:Y:S01]  /*1860*/  SHF.R.S32.HI R20, RZ, 0x1f, R149 ;  /* 0x0000001fff147819 */ /* 0x000fe20000011495 */
[----:B------:R-:W-:Y:S01]  /*1870*/  IMAD.IADD R6, R19, 0x1, -R6 ;  /* 0x0000000113067824 */ /* 0x000fe200078e0a06 */
[C---:B------:R-:W-:Y:S02]  /*1880*/  IADD3 R148, R110.reuse, 0x30, RZ ;  /* 0x000000306e947810 */ /* 0x040fe40007ffe0ff */
[----:B------:R-:W-:Y:S01]  /*1890*/  SHF.R.S32.HI R11, RZ, 0x1f, R146 ;  /* 0x0000001fff0b7819 */ /* 0x000fe20000011492 */
[----:B------:R1:W-:Y:S01]  /*18a0*/  STL [R1+0x48], R20 ;  /* 0x0000481401007387 */ /* 0x0003e20000100800 */
[----:B------:R-:W-:Y:S01]  /*18b0*/  IADD3 R147, R110, 0x50, RZ ;  /* 0x000000506e937810 */ /* 0x000fe20007ffe0ff */
[----:B------:R-:W-:Y:S01]  /*18c0*/  IMAD.SHL.U32 R252, R6, 0x2, RZ ;  /* 0x0000000206fc7824 */ /* 0x000fe200078e00ff */
[----:B------:R-:W-:Y:S01]  /*18d0*/  SHF.R.S32.HI R21, RZ, 0x1f, R148 ;  /* 0x0000001fff157819 */ /* 0x000fe20000011494 */
[----:B------:R2:W-:Y:S01]  /*18e0*/  STL [R1+0x44], R11 ;  /* 0x0000440b01007387 */ /* 0x0005e20000100800 */
[----:B------:R-:W-:Y:S01]  /*18f0*/  LOP3.LUT R5, R16, R5, R17, 0xf6, !PT ;  /* 0x0000000510057212 */ /* 0x000fe200078ef611 */
[----:B------:R-:W-:Y:S01]  /*1900*/  IMAD R6, R9, 0x8, R18 ;  /* 0x0000000809067824 */ /* 0x000fe200078e0212 */
[----:B------:R-:W-:Y:S01]  /*1910*/  IADD3 R34, R252, 0x8, RZ ;  /* 0x00000008fc227810 */ /* 0x000fe20007ffe0ff */
[----:B------:R-:W-:Y:S01]  /*1920*/  STL [R1+0x40], R21 ;  /* 0x0000401501007387 */ /* 0x000fe20000100800 */
[----:B------:R-:W-:-:S02]  /*1930*/  LEA R5, R5, 0x18100, 0x1 ;  /* 0x0001810005057811 */ /* 0x000fc400078e08ff */
[C---:B------:R-:W-:Y:S02]  /*1940*/  IADD3 R33, R252.reuse, 0x10, RZ ;  /* 0x00000010fc217810 */ /* 0x040fe40007ffe0ff */
[C---:B------:R-:W-:Y:S02]  /*1950*/  IADD3 R32, R252.reuse, 0x18, RZ ;  /* 0x00000018fc207810 */ /* 0x040fe40007ffe0ff */
[C---:B------:R-:W-:Y:S02]  /*1960*/  IADD3 R31, R252.reuse, 0x20, RZ ;  /* 0x00000020fc1f7810 */ /* 0x040fe40007ffe0ff */
[C---:B------:R-:W-:Y:S02]  /*1970*/  IADD3 R29, R252.reuse, 0x30, RZ ;  /* 0x00000030fc1d7810 */ /* 0x040fe40007ffe0ff */
[C---:B------:R-:W-:Y:S02]  /*1980*/  IADD3 R28, R252.reuse, 0x38, RZ ;  /* 0x00000038fc1c7810 */ /* 0x040fe40007ffe0ff */
[----:B------:R-:W-:-:S02]  /*1990*/  IADD3 R26, R252, 0x48, RZ ;  /* 0x00000048fc1a7810 */ /* 0x000fc40007ffe0ff */
[----:B------:R-:W-:Y:S02]  /*19a0*/  SEL R184, R4, 0xffffffe0, !P1 ;  /* 0xffffffe004b87807 */ /* 0x000fe40004800000 */
[----:B-1----:R-:W-:Y:S02]  /*19b0*/  SHF.R.S32.HI R20, RZ, 0x1f, R145 ;  /* 0x0000001fff147819 */ /* 0x002fe40000011491 */
[C---:B------:R-:W-:Y:S02]  /*19c0*/  IADD3 R25, R252.reuse, 0x50, RZ ;  /* 0x00000050fc197810 */ /* 0x040fe40007ffe0ff */
[----:B--2---:R-:W-:Y:S01]  /*19d0*/  SHF.R.S32.HI R11, RZ, 0x1f, R147 ;  /* 0x0000001fff0b7819 */ /* 0x004fe20000011493 */
[----:B------:R1:W-:Y:S01]  /*19e0*/  STL [R1+0x3c], R20 ;  /* 0x00003c1401007387 */ /* 0x0003e20000100800 */
[C---:B------:R-:W-:Y:S02]  /*19f0*/  IADD3 R23, R252.reuse, 0x60, RZ ;  /* 0x00000060fc177810 */ /* 0x040fe40007ffe0ff */
[----:B------:R-:W-:Y:S01]  /*1a00*/  IADD3 R22, R252, 0x68, RZ ;  /* 0x00000068fc167810 */ /* 0x000fe20007ffe0ff */
[----:B------:R-:W-:Y:S01]  /*1a10*/  STL [R1+0x38], R11 ;  /* 0x0000380b01007387 */ /* 0x000fe20000100800 */
[----:B------:R-:W-:-:S02]  /*1a20*/  SHF.R.S32.HI R4, RZ, 0x1f, R33 ;  /* 0x0000001fff047819 */ /* 0x000fc40000011421 */
[----:B------:R-:W-:Y:S01]  /*1a30*/  SHF.R.S32.HI R235, RZ, 0x3, R8 ;  /* 0x00000003ffeb7819 */ /* 0x000fe20000011408 */
[----:B------:R-:W-:Y:S01]  /*1a40*/  STL [R1+0x64], R6 ;  /* 0x0000640601007387 */ /* 0x000fe20000100800 */
[C---:B------:R-:W-:Y:S02]  /*1a50*/  IADD3 R19, R252.reuse, 0x80, RZ ;  /* 0x00000080fc137810 */ /* 0x040fe40007ffe0ff */
[C---:B------:R-:W-:Y:S01]  /*1a60*/  IADD3 R17, R252.reuse, 0x90, RZ ;  /* 0x00000090fc117810 */ /* 0x040fe20007ffe0ff */
[----:B------:R2:W-:Y:S01]  /*1a70*/  STL [R1+0x60], R5 ;  /* 0x0000600501007387 */ /* 0x0005e20000100800 */
[----:B------:R-:W-:Y:S02]  /*1a80*/  SHF.R.S32.HI R4, RZ, 0x1f, R31 ;  /* 0x0000001fff047819 */ /* 0x000fe4000001141f */
[----:B------:R-:W-:Y:S02]  /*1a90*/  SHF.R.S32.HI R234, RZ, 0x3, R7 ;  /* 0x00000003ffea7819 */ /* 0x000fe40000011407 */
[----:B------:R-:W-:-:S02]  /*1aa0*/  IADD3 R16, R252, 0x98, RZ ;  /* 0x00000098fc107810 */ /* 0x000fc40007ffe0ff */
[C---:B------:R-:W-:Y:S02]  /*1ab0*/  IADD3 R8, R252.reuse, 0xa8, RZ ;  /* 0x000000a8fc087810 */ /* 0x040fe40007ffe0ff */
[----:B------:R-:W-:Y:S02]  /*1ac0*/  SHF.R.S32.HI R4, RZ, 0x1f, R28 ;  /* 0x0000001fff047819 */ /* 0x000fe4000001141c */
[C---:B------:R-:W-:Y:S02]  /*1ad0*/  IADD3 R7, R252.reuse, 0xb0, RZ ;  /* 0x000000b0fc077810 */ /* 0x040fe40007ffe0ff */
[----:B-1----:R-:W-:Y:S02]  /*1ae0*/  IADD3 R20, R252, 0x78, RZ ;  /* 0x00000078fc147810 */ /* 0x002fe40007ffe0ff */
[----:B------:R-:W-:Y:S02]  /*1af0*/  SHF.R.S32.HI R4, RZ, 0x1f, R25 ;  /* 0x0000001fff047819 */ /* 0x000fe40000011419 */
[----:B------:R-:W-:-:S02]  /*1b00*/  SHF.R.S32.HI R4, RZ, 0x1f, R22 ;  /* 0x0000001fff047819 */ /* 0x000fc40000011416 */
[----:B------:R-:W-:Y:S02]  /*1b10*/  SHF.R.S32.HI R4, RZ, 0x1f, R19 ;  /* 0x0000001fff047819 */ /* 0x000fe40000011413 */
[----:B------:R-:W-:Y:S02]  /*1b20*/  SHF.R.S32.HI R4, RZ, 0x1f, R16 ;  /* 0x0000001fff047819 */ /* 0x000fe40000011410 */
[----:B------:R-:W-:Y:S02]  /*1b30*/  SHF.R.S32.HI R4, RZ, 0x1f, R7 ;  /* 0x0000001fff047819 */ /* 0x000fe40000011407 */
[----:B--2---:R-:W-:Y:S02]  /*1b40*/  SHF.R.S32.HI R5, RZ, 0x1f, R34 ;  /* 0x0000001fff057819 */ /* 0x004fe40000011422 */
        /* <DEDUP_REMOVED lines=8> */
[----:B------:R-:W-:Y:S02]  /*1bd0*/  LEA R4, R14, 0x18100, 0x1 ;  /* 0x000181000e047811 */ /* 0x000fe400078e08ff */
[----:B------:R-:W-:Y:S01]  /*1be0*/  LEA R180, R2, 0x18100, 0x1 ;  /* 0x0001810002b47811 */ /* 0x000fe200078e08ff */
[----:B------:R-:W-:Y:S01]  /*1bf0*/  STL [R1+0x5c], R5 ;  /* 0x00005c0501007387 */ /* 0x000fe20000100800 */
[----:B------:R-:W-:Y:S02]  /*1c00*/  LEA R2, R13, 0x18100, 0x1 ;  /* 0x000181000d027811 */ /* 0x000fe400078e08ff */
[----:B------:R-:W-:Y:S01]  /*1c10*/  LEA R186, R3, 0x100, 0x1 ;  /* 0x0000010003ba7811 */ /* 0x000fe200078e08ff */
[----:B------:R-:W-:Y:S01]  /*1c20*/  STL [R1+0x58], R4 ;  /* 0x0000580401007387 */ /* 0x000fe20000100800 */
[----:B------:R-:W-:Y:S01]  /*1c30*/  LEA R185, R0, 0xc100, 0x1 ;  /* 0x0000c10000b97811 */ /* 0x000fe200078e08ff */
[----:B------:R-:W-:Y:S01]  /*1c40*/  IMAD.IADD R181, R180, 0x1, R184 ;  /* 0x00000001b4b57824 */ /* 0x000fe200078e02b8 */
[----:B------:R-:W-:Y:S01]  /*1c50*/  SEL R0, R10, 0xffffffc0, !P2 ;  /* 0xffffffc00a007807 */ /* 0x000fe20005000000 */
[----:B------:R1:W-:Y:S01]  /*1c60*/  STL [R1+0x54], R2 ;  /* 0x0000540201007387 */ /* 0x0003e20000100800 */
[----:B------:R-:W-:-:S02]  /*1c70*/  LEA R3, R12, 0x18100, 0x1 ;  /* 0x000181000c037811 */ /* 0x000fc400078e08ff */
[----:B------:R-:W-:Y:S01]  /*1c80*/  IADD3 R218, R216, 0x40, RZ ;  /* 0x00000040d8da7810 */ /* 0x000fe20007ffe0ff */
[----:B------:R-:W-:Y:S01]  /*1c90*/  IMAD.IADD R187, R0, 0x1, R186 ;  /* 0x0000000100bb7824 */ /* 0x000fe200078e02ba */
[----:B------:R-:W-:Y:S01]  /*1ca0*/  IADD3 R219, R216, 0x80, RZ ;  /* 0x00000080d8db7810 */ /* 0x000fe20007ffe0ff */
[----:B------:R-:W-:Y:S01]  /*1cb0*/  STL [R1+0x50], R3 ;  /* 0x0000500301007387 */ /* 0x000fe20000100800 */
[--C-:B------:R-:W-:Y:S01]  /*1cc0*/  IMAD.IADD R183, R180, 0x1, R0.reuse ;  /* 0x00000001b4b77824 */ /* 0x100fe200078e0200 */
[C---:B------:R-:W-:Y:S01]  /*1cd0*/  IADD3 R224, R104.reuse, 0x60, RZ ;  /* 0x0000006068e07810 */ /* 0x040fe20007ffe0ff */
[----:B------:R-:W-:Y:S01]  /*1ce0*/  IMAD.IADD R182, R181, 0x1, R0 ;  /* 0x00000001b5b67824 */ /* 0x000fe200078e0200 */
[C---:B------:R-:W-:Y:S02]  /*1cf0*/  IADD3 R223, R104.reuse, 0x80, RZ ;  /* 0x0000008068df7810 */ /* 0x040fe40007ffe0ff */
[----:B------:R-:W-:Y:S02]  /*1d00*/  IADD3 R222, R104, 0xa0, RZ ;  /* 0x000000a068de7810 */ /* 0x000fe40007ffe0ff */
[----:B------:R-:W-:-:S02]  /*1d10*/  IADD3 R30, R252, 0x28, RZ ;  /* 0x00000028fc1e7810 */ /* 0x000fc40007ffe0ff */
[C---:B------:R-:W-:Y:S02]  /*1d20*/  IADD3 R27, R252.reuse, 0x40, RZ ;  /* 0x00000040fc1b7810 */ /* 0x040fe40007ffe0ff */
[C---:B------:R-:W-:Y:S02]  /*1d30*/  IADD3 R24, R252.reuse, 0x58, RZ ;  /* 0x00000058fc187810 */ /* 0x040fe40007ffe0ff */
[C---:B------:R-:W-:Y:S02]  /*1d40*/  IADD3 R21, R252.reuse, 0x70, RZ ;  /* 0x00000070fc157810 */ /* 0x040fe40007ffe0ff */
[C---:B------:R-:W-:Y:S02]  /*1d50*/  IADD3 R18, R252.reuse, 0x88, RZ ;  /* 0x00000088fc127810 */ /* 0x040fe40007ffe0ff */
[----:B------:R-:W-:Y:S01]  /*1d60*/  IADD3 R9, R252, 0xa0, RZ ;  /* 0x000000a0fc097810 */ /* 0x000fe20007ffe0ff */
[----:B-1----:R-:W-:Y:S01]  /*1d70*/  IMAD.IADD R2, R184, 0x1, R186 ;  /* 0x00000001b8027824 */ /* 0x002fe200078e02ba */
[----:B------:R-:W-:-:S02]  /*1d80*/  IADD3 R6, R252, 0xb8, RZ ;  /* 0x000000b8fc067810 */ /* 0x000fc40007ffe0ff */
[----:B------:R-:W-:Y:S02]  /*1d90*/  SHF.R.S32.HI R217, RZ, 0x1f, R216 ;  /* 0x0000001fffd97819 */ /* 0x000fe400000114d8 */
        /* <DEDUP_REMOVED lines=9> */
[----:B------:R-:W-:Y:S02]  /*1e30*/  SHF.R.S32.HI R30, RZ, 0x1f, R30 ;  /* 0x0000001fff1e7819 */ /* 0x000fe4000001141e */
[----:B------:R-:W-:Y:S02]  /*1e40*/  SHF.R.S32.HI R27, RZ, 0x1f, R27 ;  /* 0x0000001fff1b7819 */ /* 0x000fe4000001141b */
[----:B------:R-:W-:-:S02]  /*1e50*/  SHF.R.S32.HI R24, RZ, 0x1f, R24 ;  /* 0x0000001fff187819 */ /* 0x000fc40000011418 */
[----:B------:R-:W-:Y:S01]  /*1e60*/  SHF.R.S32.HI R21, RZ, 0x1f, R21 ;  /* 0x0000001fff157819 */ /* 0x000fe20000011415 */
[----:B-1----:R-:W-:Y:S01]  /*1e70*/  IMAD.IADD R2, R0, 0x1, R2 ;  /* 0x0000000100027824 */ /* 0x002fe200078e0202 */
[----:B------:R-:W-:Y:S01]  /*1e80*/  SHF.R.S32.HI R18, RZ, 0x1f, R18 ;  /* 0x0000001fff127819 */ /* 0x000fe20000011412 */
[----:B------:R-:W-:Y:S01]  /*1e90*/  IMAD.IADD R0, R184, 0x1, R187 ;  /* 0x00000001b8007824 */ /* 0x000fe200078e02bb */
[----:B------:R-:W-:Y:S02]  /*1ea0*/  SHF.R.S32.HI R9, RZ, 0x1f, R9 ;  /* 0x0000001fff097819 */ /* 0x000fe40000011409 */
[----:B------:R-:W-:Y:S02]  /*1eb0*/  SHF.R.S32.HI R6, RZ, 0x1f, R6 ;  /* 0x0000001fff067819 */ /* 0x000fe40000011406 */
[----:B------:R1:W-:Y:S04]  /*1ec0*/  STL [R1+0x24], R0 ;  /* 0x0000240001007387 */ /* 0x0003e80000100800 */
[----:B------:R1:W-:Y:S02]  /*1ed0*/  STL [R1+0x4c], R2 ;  /* 0x00004c0201007387 */ /* 0x0003e40000100800 */
.L_x_3027:
[----:B-1----:R-:W2:Y:S01]  /*1ee0*/  LDL R0, [R1+0xc] ;  /* 0x00000c0001007983 */ /* 0x002ea20000100800 */
[----:B------:R-:W-:Y:S01]  /*1ef0*/  IMAD.MOV.U32 R2, RZ, RZ, 0x4 ;  /* 0x00000004ff027424 */ /* 0x000fe200078e00ff */
[----:B------:R-:W-:-:S02]  /*1f00*/  ISETP.NE.U32.AND P0, PT, RZ, c[0x0][0x370], PT ;  /* 0x0000dc00ff007a0c */ /* 0x000fc40003f05070 */
[----:B------:R-:W-:Y:S02]  /*1f10*/  ISETP.NE.U32.AND P4, PT, RZ, c[0x0][0x360], PT ;  /* 0x0000d800ff007a0c */ /* 0x000fe40003f85070 */
[----:B------:R-:W-:Y:S01]  /*1f20*/  ISETP.NE.AND.EX P1, PT, RZ, c[0x0][0x374], PT, P0 ;  /* 0x0000dd00ff007a0c */ /* 0x000fe20003f25300 */
[----:B--2---:R-:W-:-:S05]  /*1f30*/  IMAD.WIDE R2, R0, R2, c[0x0][0x588] ;  /* 0x0001620000027625 */ /* 0x004fca00078e0202 */
[----:B------:R-:W2:Y:S01]  /*1f40*/  LDG.E R24, [R2.64] ;  /* 0x0000000802187981 */ /* 0x000ea2000c1e1900 */
[----:B------:R-:W-:Y:S01]  /*1f50*/  ISETP.NE.AND.EX P4, PT, RZ, c[0x0][0x364], PT, P4 ;  /* 0x0000d900ff007a0c */ /* 0x000fe20003f85340 */
[----:B------:R-:W-:Y:S01]  /*1f60*/  IMAD.MOV.U32 R248, RZ, RZ, RZ ;  /* 0x000000fffff87224 */ /* 0x000fe200078e00ff */
[----:B------:R-:W-:Y:S02]  /*1f70*/  ISETP.NE.U32.AND P3, PT, RZ, c[0x0][0x348], PT ;  /* 0x0000d200ff007a0c */ /* 0x000fe40003f65070 */
[----:B------:R-:W-:Y:S02]  /*1f80*/  ISETP.NE.U32.AND P5, PT, RZ, c[0x0][0x350], PT ;  /* 0x0000d400ff007a0c */ /* 0x000fe40003fa5070 */
[----:B------:R-:W-:Y:S02]  /*1f90*/  ISETP.NE.U32.AND P6, PT, RZ, c[0x0][0x358], PT ;  /* 0x0000d600ff007a0c */ /* 0x000fe40003fc5070 */
[----:B------:R-:W-:Y:S02]  /*1fa0*/  ISETP.NE.AND.EX P3, PT, RZ, c[0x0][0x34c], PT, P3 ;  /* 0x0000d300ff007a0c */ /* 0x000fe40003f65330 */
[----:B------:R-:W-:-:S02]  /*1fb0*/  ISETP.NE.AND.EX P5, PT, RZ, c[0x0][0x354], PT, P5 ;  /* 0x0000d500ff007a0c */ /* 0x000fc40003fa5350 */
[----:B------:R-:W-:Y:S01]  /*1fc0*/  ISETP.NE.AND.EX P6, PT, RZ, c[0x0][0x35c], PT, P6 ;  /* 0x0000d700ff007a0c */ /* 0x000fe20003fc5360 */
[----:B------:R-:W-:Y:S02]  /*1fd0*/  IMAD.MOV.U32 R139, RZ, RZ, RZ ;  /* 0x000000ffff8b7224 */ /* 0x000fe400078e00ff */
[----:B------:R-:W-:Y:S02]  /*1fe0*/  IMAD.MOV.U32 R20, RZ, RZ, RZ ;  /* 0x000000ffff147224 */ /* 0x000fe400078e00ff */
[----:B------:R-:W-:Y:S01]  /*1ff0*/  IMAD.MOV.U32 R13, RZ, RZ, RZ ;  /* 0x000000ffff0d7224 */ /* 0x000fe200078e00ff */
[----:B--2---:R-:W-:Y:S01]  /*2000*/  SHF.R.S32.HI R21, RZ, 0x1f, R24 ;  /* 0x0000001fff157819 */ /* 0x004fe20000011418 */
[C---:B------:R-:W-:Y:S01]  /*2010*/  IMAD.SHL.U32 R22, R24.reuse, 0x4, RZ ;  /* 0x0000000418167824 */ /* 0x040fe200078e00ff */
[C---:B------:R-:W-:Y:S01]  /*2020*/  @P1 LEA R4, P0, R24.reuse, c[0x0][0x370], 0x2 ;  /* 0x0000dc0018041a11 */ /* 0x040fe200078010ff */
[----:B------:R1:W-:Y:S01]  /*2030*/  STL [R1+0x1c], R24 ;  /* 0x00001c1801007387 */ /* 0x0003e20000100800 */
[----:B------:R-:W-:-:S02]  /*2040*/  SHF.L.U64.HI R16, R24, 0x2, R21 ;  /* 0x0000000218107819 */ /* 0x000fc40000010215 */
[----:B------:R-:W-:Y:S01]  /*2050*/  @P1 LEA.HI.X R5, R24, c[0x0][0x374], R21, 0x2, P0 ;  /* 0x0000dd0018051a11 */ /* 0x000fe200000f1415 */
[----:B------:R1:W-:Y:S01]  /*2060*/  STL [R1+0x28], R21 ;  /* 0x0000281501007387 */ /* 0x0003e20000100800 */
[C---:B------:R-:W-:Y:S02]  /*2070*/  @P4 IADD3 R2, P0, R22.reuse, c[0x0][0x360], RZ ;  /* 0x0000d80016024a10 */ /* 0x040fe40007f1e0ff */
[----:B------:R-:W-:Y:S01]  /*2080*/  IADD3 R6, P2, R22, c[0x0][0x348], RZ ;  /* 0x0000d20016067a10 */ /* 0x000fe20007f5e0ff */
[----:B------:R2:W5:Y:S01]  /*2090*/  @P1 LDG.E R248, [R4.64] ;  /* 0x0000000804f81981 */ /* 0x000562000c1e1900 */
[----:B------:R-:W-:-:S03]  /*20a0*/  @P4 IADD3.X R3, R16, c[0x0][0x364], RZ, P0, !PT ;  /* 0x0000d90010034a10 */ /* 0x000fc600007fe4ff */
[----:B------:R1:W-:Y:S04]  /*20b0*/  STL [R1+0x14], R22 ;  /* 0x0000141601007387 */ /* 0x0003e80000100800 */
[----:B------:R3:W5:Y:S01]  /*20c0*/  @P4 LDG.E R250, [R2.64] ;  /* 0x0000000802fa4981 */ /* 0x000762000c1e1900 */
[----:B------:R-:W-:-:S03]  /*20d0*/  IADD3.X R7, R16, c[0x0][0x34c], RZ, P2, !PT ;  /* 0x0000d30010077a10 */ /* 0x000fc600017fe4ff */
[----:B------:R1:W-:Y:S04]  /*20e0*/  STL [R1+0x18], R16 ;  /* 0x0000181001007387 */ /* 0x0003e80000100800 */
[----:B------:R1:W5:Y:S01]  /*20f0*/  @P3 LDG.E R139, [R6.64] ;  /* 0x00000008068b3981 */ /* 0x000362000c1e1900 */
[----:B--2---:R-:W-:-:S04]  /*2100*/  IADD3 R4, P1, R22, c[0x0][0x350], RZ ;  /* 0x0000d40016047a10 */ /* 0x004fc80007f3e0ff */
[----:B------:R-:W-:Y:S02]  /*2110*/  IADD3.X R5, R16, c[0x0][0x354], RZ, P1, !PT ;  /* 0x0000d50010057a10 */ /* 0x000fe40000ffe4ff */
[----:B---3--:R-:W-:-:S03]  /*2120*/  IADD3 R2, P0, R22, c[0x0][0x358], RZ ;  /* 0x0000d60016027a10 */ /* 0x008fc60007f1e0ff */
[----:B------:R1:W5:Y:S01]  /*2130*/  @P5 LDG.E R20, [R4.64] ;  /* 0x0000000804145981 */ /* 0x000362000c1e1900 */
[----:B------:R-:W-:-:S05]  /*2140*/  IADD3.X R3, R16, c[0x0][0x35c], RZ, P0, !PT ;  /* 0x0000d70010037a10 */ /* 0x000fca00007fe4ff */
[----:B------:R1:W5:Y:S01]  /*2150*/  @P6 LDG.E R13, [R2.64] ;  /* 0x00000008020d6981 */ /* 0x000362000c1e1900 */
[----:B------:R-:W-:Y:S01]  /*2160*/  YIELD ;  /* 0x0000000000007946 */ /* 0x000fe20003800000 */
[----:B------:R-:W-:Y:S05]  /*2170*/  @P4 BRA `(.L_x_2836) ;  /* 0x0000005000004947 */ /* 0x000fea0003800000 */
[----:B-----5:R-:W-:Y:S01]  /*2180*/  MOV R250, c[0x0][0x168] ;  /* 0x00005a0000fa7a02 */ /* 0x020fe20000000f00 */
[----:B------:R-:W-:Y:S05]  /*2190*/  @!P3 BRA `(.L_x_2836) ;  /* 0x000000300000b947 */ /* 0x000fea0003800000 */
[----:B------:R-:W2:Y:S04]  /*21a0*/  LDG.E R8, [R6.64] ;  /* 0x0000000806087981 */ /* 0x000ea8000c1e1900 */
[----:B------:R-:W2:Y:S02]  /*21b0*/  LDG.E R0, [R6.64+0x4] ;  /* 0x0000040806007981 */ /* 0x000ea4000c1e1900 */
[----:B--2---:R-:W-:Y:S02]  /*21c0*/  IADD3 R250, -R8, R0, RZ ;  /* 0x0000000008fa7210 */ /* 0x004fe40007ffe1ff */
.L_x_2836:
[----:B------:R-:W-:-:S04]  /*21d0*/  ISETP.NE.U32.AND P0, PT, RZ, c[0x0][0x368], PT ;  /* 0x0000da00ff007a0c */ /* 0x000fc80003f05070 */
[----:B------:R-:W-:-:S13]  /*21e0*/  ISETP.NE.AND.EX P0, PT, RZ, c[0x0][0x36c], PT, P0 ;  /* 0x0000db00ff007a0c */ /* 0x000fda0003f05300 */
[----:B------:R-:W-:Y:S05]  /*21f0*/  @!P0 BRA `(.L_x_2837) ;  /* 0x0000004000008947 */ /* 0x000fea0003800000 */
[----:B-1----:R-:W-:-:S04]  /*2200*/  IADD3 R4, P0, R22, c[0x0][0x368], RZ ;  /* 0x0000da0016047a10 */ /* 0x002fc80007f1e0ff */
[----:B------:R-:W-:-:S05]  /*2210*/  IADD3.X R5, R16, c[0x0][0x36c], RZ, P0, !PT ;  /* 0x0000db0010057a10 */ /* 0x000fca00007fe4ff */
[----:B------:R1:W5:Y:S01]  /*2220*/  LDG.E R15, [R4.64] ;  /* 0x00000008040f7981 */ /* 0x000362000c1e1900 */
[----:B------:R-:W-:Y:S05]  /*2230*/  BRA `(.L_x_2838) ;  /* 0x0000005000007947 */ /* 0x000fea0003800000 */
.L_x_2837:
[----:B------:R-:W-:Y:S01]  /*2240*/  MOV R15, UR6 ;  /* 0x00000006000f7c02 */ /* 0x000fe20008000f00 */
[----:B------:R-:W-:Y:S05]  /*2250*/  @!P5 BRA `(.L_x_2838) ;  /* 0x000000300000d947 */ /* 0x000fea0003800000 */
[----:B-1----:R-:W2:Y:S04]  /*2260*/  LDG.E R6, [R4.64] ;  /* 0x0000000804067981 */ /* 0x002ea8000c1e1900 */
[----:B------:R-:W2:Y:S02]  /*2270*/  LDG.E R0, [R4.64+0x4] ;  /* 0x0000040804007981 */ /* 0x000ea4000c1e1900 */
[----:B--2---:R-:W-:Y:S02]  /*2280*/  IADD3 R15, -R6, R0, RZ ;  /* 0x00000000060f7210 */ /* 0x004fe40007ffe1ff */
.L_x_2838:
[----:B------:R-:W2:Y:S04]  /*2290*/  LDL.LU R0, [R1+0x4] ;  /* 0x0000040001007983 */ /* 0x000ea80000300800 */
[----:B-1----:R1:W3:Y:S04]  /*22a0*/  @P6 LDG.E R5, [R2.64] ;  /* 0x0000000802056981 */ /* 0x0022e8000c1e1900 */
[----:B------:R1:W3:Y:S04]  /*22b0*/  @P6 LDG.E R4, [R2.64+0x4] ;  /* 0x0000040802046981 */ /* 0x0002e8000c1e1900 */
[----:B------:R-:W4:Y:S01]  /*22c0*/  LDL R14, [R1+0x8] ;  /* 0x00000800010e7983 */ /* 0x000f220000100800 */
[----:B------:R-:W-:-:S04]  /*22d0*/  ISETP.NE.U32.AND P0, PT, RZ, c[0x0][0x378], PT ;  /* 0x0000de00ff007a0c */ /* 0x000fc80003f05070 */
[----:B------:R-:W-:Y:S01]  /*22e0*/  ISETP.NE.AND.EX P1, PT, RZ, c[0x0][0x37c], PT, P0 ;  /* 0x0000df00ff007a0c */ /* 0x000fe20003f25300 */
[----:B------:R-:W-:-:S05]  /*22f0*/  IMAD.MOV.U32 R6, RZ, RZ, c[0x0][0x2c4] ;  /* 0x0000b100ff067624 */ /* 0x000fca00078e00ff */
[----:B------:R-:W-:Y:S01]  /*2300*/  ISETP.NE.AND P2, PT, R6, 0x1, PT ;  /* 0x000000010600780c */ /* 0x000fe20003f45270 */
[----:B-----5:R-:W-:Y:S02]  /*2310*/  IMAD.MOV.U32 R138, RZ, RZ, R15 ;  /* 0x000000ffff8a7224 */ /* 0x020fe400078e000f */
[----:B------:R-:W-:-:S04]  /*2320*/  IMAD.MOV.U32 R76, RZ, RZ, c[0x0][0x228] ;  /* 0x00008a00ff4c7624 */ /* 0x000fc800078e00ff */
[----:B-1----:R-:W-:Y:S01]  /*2330*/  @P1 IADD3 R2, P0, R22, c[0x0][0x378], RZ ;  /* 0x0000de0016021a10 */ /* 0x002fe20007f1e0ff */
[----:B------:R-:W-:-:S03]  /*2340*/  IMAD.IADD R7, R15, 0x1, -R248 ;  /* 0x000000010f077824 */ /* 0x000fc600078e0af8 */
[----:B------:R-:W-:-:S05]  /*2350*/  @P1 IADD3.X R3, R16, c[0x0][0x37c], RZ, P0, !PT ;  /* 0x0000df0010031a10 */ /* 0x000fca00007fe4ff */
[----:B------:R4:W5:Y:S01]  /*2360*/  @P1 LDG.E R138, [R2.64] ;  /* 0x00000008028a1981 */ /* 0x000962000c1e1900 */
[----:B------:R-:W-:Y:S01]  /*2370*/  LOP3.LUT R232, R232, 0xffffffbf, RZ, 0xc0, !PT ;  /* 0xffffffbfe8e87812 */ /* 0x000fe200078ec0ff */
[----:B------:R-:W-:Y:S03]  /*2380*/  BSSY B0, `(.L_x_2839) ;  /* 0x000003c000007945 */ /* 0x000fe60003800000 */
[----:B------:R-:W-:Y:S01]  /*2390*/  @P2 LOP3.LUT R232, R232, 0x40, RZ, 0xfc, !PT ;  /* 0x00000040e8e82812 */ /* 0x000fe200078efcff */
[----:B--2---:R-:W-:-:S05]  /*23a0*/  IMAD.SHL.U32 R0, R0, 0x80, RZ ;  /* 0x0000008000007824 */ /* 0x004fca00078e00ff */
[----:B------:R1:W-:Y:S01]  /*23b0*/  STL [R1+0x4], R0 ;  /* 0x0000040001007387 */ /* 0x0003e20000100800 */
[----:B---3--:R-:W-:-:S04]  /*23c0*/  @P6 IMAD.IADD R76, R4, 0x1, -R5 ;  /* 0x00000001044c6824 */ /* 0x008fc800078e0a05 */
[----:B------:R-:W-:Y:S01]  /*23d0*/  IMAD.IADD R249, R7, 0x1, R76 ;  /* 0x0000000107f97824 */ /* 0x000fe200078e024c */
[----:B----4-:R-:W-:-:S04]  /*23e0*/  LOP3.LUT R3, R14, 0xff000000, RZ, 0xc0, !PT ;  /* 0xff0000000e037812 */ /* 0x010fc800078ec0ff */
[----:B------:R-:W-:Y:S02]  /*23f0*/  IADD3 R128, R249, 0x40, -R250 ;  /* 0x00000040f9807810 */ /* 0x000fe40007ffe8fa */
[----:B-1----:R-:W-:-:S05]  /*2400*/  IADD3 R0, R0, 0x7f, RZ ;  /* 0x0000007f00007810 */ /* 0x002fca0007ffe0ff */
[----:B------:R-:W-:-:S05]  /*2410*/  @P2 IMAD.HI.U32 R2, R0, c[0x0][0x2c8], RZ ;  /* 0x0000b20000022a27 */ /* 0x000fca00078e00ff */
[----:B------:R-:W-:Y:S02]  /*2420*/  @P2 SHF.R.U32.HI R0, RZ, c[0x0][0x2cc], R2 ;  /* 0x0000b300ff002a19 */ /* 0x000fe40000011602 */
[----:B------:R-:W-:-:S03]  /*2430*/  IADD3 R2, R249, 0x3f, RZ ;  /* 0x0000003ff9027810 */ /* 0x000fc60007ffe0ff */
[----:B------:R-:W-:Y:S01]  /*2440*/  IMAD.IADD R0, R128, 0x1, R0 ;  /* 0x0000000180007824 */ /* 0x000fe200078e0200 */
[----:B------:R-:W-:Y:S02]  /*2450*/  SHF.R.S32.HI R4, RZ, 0x1f, R2 ;  /* 0x0000001fff047819 */ /* 0x000fe40000011402 */
[----:B------:R-:W-:Y:S02]  /*2460*/  LOP3.LUT R8, R14, 0xff0000, RZ, 0xc0, !PT ;  /* 0x00ff00000e087812 */ /* 0x000fe400078ec0ff */
[----:B------:R-:W-:Y:S02]  /*2470*/  SHF.R.U32.HI R6, RZ, 0x8, R3 ;  /* 0x00000008ff067819 */ /* 0x000fe40000011603 */
[----:B------:R-:W-:Y:S02]  /*2480*/  SHF.R.S32.HI R5, RZ, 0x1f, R0 ;  /* 0x0000001fff057819 */ /* 0x000fe40000011400 */
[----:B------:R-:W-:Y:S02]  /*2490*/  LEA.HI R3, R4, R2, RZ, 0x6 ;  /* 0x0000000204037211 */ /* 0x000fe400078f30ff */
[----:B------:R-:W-:-:S02]  /*24a0*/  LEA.HI R2, R8, R6, RZ, 0x10 ;  /* 0x0000000608027211 */ /* 0x000fc400078f80ff */
[----:B------:R-:W-:Y:S02]  /*24b0*/  LEA.HI R0, R5, R0, RZ, 0x6 ;  /* 0x0000000005007211 */ /* 0x000fe400078f30ff */
[----:B------:R-:W-:Y:S02]  /*24c0*/  SHF.R.U32.HI R9, RZ, 0x10, R2 ;  /* 0x00000010ff097819 */ /* 0x000fe40000011602 */
[----:B------:R-:W-:Y:S02]  /*24d0*/  LOP3.LUT R17, R2, 0xff, RZ, 0xc0, !PT ;  /* 0x000000ff02117812 */ /* 0x000fe400078ec0ff */
[----:B------:R-:W-:Y:S02]  /*24e0*/  SHF.R.S32.HI R127, RZ, 0x6, R3 ;  /* 0x00000006ff7f7819 */ /* 0x000fe40000011403 */
[----:B------:R-:W-:Y:S01]  /*24f0*/  SHF.R.S32.HI R0, RZ, 0x6, R0 ;  /* 0x00000006ff007819 */ /* 0x000fe20000011400 */
[----:B------:R1:W-:Y:S03]  /*2500*/  STL [R1+0x2c], R9 ;  /* 0x00002c0901007387 */ /* 0x0003e60000100800 */
[----:B------:R-:W-:Y:S01]  /*2510*/  IMNMX R6, R127, R0, PT ;  /* 0x000000007f067217 */ /* 0x000fe20003800200 */
[----:B------:R1:W-:Y:S03]  /*2520*/  STL [R1+0x30], R17 ;  /* 0x0000301101007387 */ /* 0x0003e60000100800 */
[----:B------:R-:W-:-:S02]  /*2530*/  ISETP.GE.AND P0, PT, R6, 0x1, PT ;  /* 0x000000010600780c */ /* 0x000fc40003f06270 */
[----:B------:R-:W-:Y:S01]  /*2540*/  ISETP.NE.AND P1, PT, R9, RZ, PT ;  /* 0x000000ff0900720c */ /* 0x000fe20003f25270 */
[----:B------:R-:W-:-:S03]  /*2550*/  IMAD.MOV.U32 R0, RZ, RZ, RZ ;  /* 0x000000ffff007224 */ /* 0x000fc600078e00ff */
[----:B------:R-:W-:-:S07]  /*2560*/  SEL R125, R9, c[0x0][0x338], P1 ;  /* 0x0000ce00097d7a07 */ /* 0x000fce0000800000 */
        /* <DEDUP_REMOVED lines=13> */
[----:B-1----:R-:W-:Y:S02]  /*2640*/  IMAD.MOV R9, RZ, RZ, -R0 ;  /* 0x000000ffff097224 */ /* 0x002fe400078e0a00 */
        /* <DEDUP_REMOVED lines=15> */
.L_x_2840:
[----:B------:R-:W-:Y:S05]  /*2740*/  BSYNC B0 ;  /* 0x0000000000007941 */ /* 0x000fea0003800000 */
.L_x_2839:
[----:B------:R-:W-:-:S04]  /*2750*/  IMAD R2, R17, R0, RZ ;  /* 0x0000000011027224 */ /* 0x000fc800078e02ff */
        /* <DEDUP_REMOVED lines=15> */
[----:B------:R-:W-:Y:S02]  /*2850*/  SHF.R.S32.HI R2, RZ, 0x1f, R13 ;  /* 0x0000001fff027819 */ /* 0x000fe4000001140d */
[C---:B------:R-:W-:Y:S01]  /*2860*/  IADD3 R0, P0, R251.reuse, R13, RZ ;  /* 0x0000000dfb007210 */ /* 0x040fe20007f1e0ff */
[----:B------:R-:W-:Y:S01]  /*2870*/  IMAD.MOV.U32 R13, RZ, RZ, c[0x0][0x238] ;  /* 0x00008e00ff0d7624 */ /* 0x000fe200078e00ff */
[----:B------:R-:W-:Y:S02]  /*2880*/  LOP3.LUT R23, R14, 0xffff, RZ, 0xc0, !PT ;  /* 0x0000ffff0e177812 */ /* 0x000fe400078ec0ff */
[----:B-1----:R-:W-:Y:S01]  /*2890*/  LEA.HI.X.SX32 R17, R251, R2, 0x1, P0 ;  /* 0x00000002fb117211 */ /* 0x002fe200000f0eff */
[----:B------:R-:W-:Y:S01]  /*28a0*/  IMAD.WIDE.U32 R2, R0, c[0x0][0x238], R216 ;  /* 0x00008e0000027a25 */ /* 0x000fe200078e00d8 */
[----:B------:R-:W-:Y:S02]  /*28b0*/  SEL R12, R21, RZ, !P6 ;  /* 0x000000ff150c7207 */ /* 0x000fe40007000000 */
[----:B------:R-:W-:Y:S01]  /*28c0*/  IADD3 R18, R8, -0x1, RZ ;  /* 0xffffffff08127810 */ /* 0x000fe20007ffe0ff */
[----:B------:R-:W-:Y:S01]  /*28d0*/  IMAD R4, R17, c[0x0][0x238], RZ ;  /* 0x00008e0011047a24 */ /* 0x000fe200078e02ff */
[----:B------:R-:W-:Y:S01]  /*28e0*/  SEL R9, R24, RZ, !P6 ;  /* 0x000000ff18097207 */ /* 0x000fe20007000000 */
[----:B------:R-:W-:Y:S01]  /*28f0*/  IMAD R5, R12, c[0x0][0x248], RZ ;  /* 0x000092000c057a24 */ /* 0x000fe200078e02ff */
[----:B------:R-:W-:Y:S01]  /*2900*/  MOV R130, 0x6 ;  /* 0x0000000600827802 */ /* 0x000fe20000000f00 */
[----:B------:R-:W-:Y:S01]  /*2910*/  IMAD R4, R0, c[0x0][0x23c], R4 ;  /* 0x00008f0000047a24 */ /* 0x000fe200078e0204 */
[----:B------:R-:W-:Y:S01]  /*2920*/  SHF.R.S32.HI R19, RZ, 0x1f, R18 ;  /* 0x0000001fff137819 */ /* 0x000fe20000011412 */
[----:B------:R-:W-:Y:S01]  /*2930*/  IMAD R5, R9, c[0x0][0x24c], R5 ;  /* 0x0000930009057a24 */ /* 0x000fe200078e0205 */
        /* <DEDUP_REMOVED lines=8> */
[----:B------:R-:W-:Y:S01]  /*29c0*/  IMAD R3, R23, c[0x0][0x244], R3 ;  /* 0x0000910017037a24 */ /* 0x000fe200078e0203 */
[----:B------:R-:W-:Y:S01]  /*29d0*/  P2R R14, PR, RZ, 0x10 ;  /* 0x00000010ff0e7803 */ /* 0x000fe20000000000 */
[----:B------:R-:W-:Y:S01]  /*29e0*/  IMAD R4, R18, -0x40, R4 ;  /* 0xffffffc012047824 */ /* 0x000fe200078e0204 */
[----:B------:R-:W-:Y:S01]  /*29f0*/  ISETP.GE.AND P6, PT, R216, c[0x0][0x1d4], PT ;  /* 0x00007500d8007a0c */ /* 0x000fe20003fc6270 */
[----:B------:R-:W-:Y:S01]  /*2a00*/  IMAD.WIDE.U32 R88, R9, c[0x0][0x248], R2 ;  /* 0x0000920009587a25 */ /* 0x000fe200078e0002 */
[----:B------:R-:W-:Y:S02]  /*2a10*/  ISETP.GE.AND P5, PT, R218, c[0x0][0x1d4], PT ;  /* 0x00007500da007a0c */ /* 0x000fe40003fa6270 */
[C---:B------:R-:W-:Y:S01]  /*2a20*/  ISETP.GE.AND P1, PT, R4.reuse, 0x21, PT ;  /* 0x000000210400780c */ /* 0x040fe20003f26270 */
[----:B------:R-:W-:Y:S01]  /*2a30*/  IMAD.SHL.U32 R135, R13, 0x40, RZ ;  /* 0x000000400d877824 */ /* 0x000fe200078e00ff */
[----:B------:R-:W-:Y:S01]  /*2a40*/  ISETP.GE.AND P2, PT, R4, 0x1, PT ;  /* 0x000000010400780c */ /* 0x000fe20003f46270 */
[----:B------:R-:W-:-:S02]  /*2a50*/  IMAD R3, R134, R18, RZ ;  /* 0x0000001286037224 */ /* 0x000fc400078e02ff */
[----:B------:R-:W-:Y:S02]  /*2a60*/  IMAD.IADD R85, R89, 0x1, R5 ;  /* 0x0000000159557824 */ /* 0x000fe400078e0205 */
[----:B------:R-:W-:Y:S02]  /*2a70*/  IMAD.MOV.U32 R84, RZ, RZ, R88 ;  /* 0x000000ffff547224 */ /* 0x000fe400078e0058 */
[-C--:B------:R-:W-:Y:S02]  /*2a80*/  IMAD R3, R19, R135.reuse, R3 ;  /* 0x0000008713037224 */ /* 0x080fe400078e0203 */
[----:B------:R-:W-:-:S04]  /*2a90*/  IMAD.WIDE.U32 R6, R18, R135, R84 ;  /* 0x0000008712067225 */ /* 0x000fc800078e0054 */
[----:B------:R-:W-:Y:S01]  /*2aa0*/  IMAD.SHL.U32 R136, R13, 0x20, RZ ;  /* 0x000000200d887824 */ /* 0x000fe200078e00ff */
[----:B------:R-:W-:Y:S02]  /*2ab0*/  IADD3 R3, R7, R3, RZ ;  /* 0x0000000307037210 */ /* 0x000fe40007ffe0ff */
[----:B------:R-:W-:Y:S02]  /*2ac0*/  @P2 LEA R4, P3, R6, c[0x0][0x220], 0x1 ;  /* 0x0000880006042a11 */ /* 0x000fe400078608ff */
[----:B------:R-:W-:Y:S02]  /*2ad0*/  @P1 IADD3 R7, P0, R136, R6, RZ ;  /* 0x0000000688071210 */ /* 0x000fe40007f1e0ff */
[----:B------:R-:W-:Y:S02]  /*2ae0*/  @P2 LEA.HI.X R5, R6, c[0x0][0x224], R3, 0x1, P3 ;  /* 0x0000890006052a11 */ /* 0x000fe400018f0c03 */
[----:B------:R-:W-:Y:S01]  /*2af0*/  @P4 IADD3 R6, P3, R22, c[0x0][0x340], RZ ;  /* 0x0000d00016064a10 */ /* 0x000fe20007f7e0ff */
[----:B------:R-:W-:Y:S01]  /*2b00*/  @P1 IMAD.X R13, R3, 0x1, R131, P0 ;  /* 0x00000001030d1824 */ /* 0x000fe200000e0683 */
[----:B------:R-:W-:Y:S01]  /*2b10*/  @P1 LEA R2, P0, R7, c[0x0][0x220], 0x1 ;  /* 0x0000880007021a11 */ /* 0x000fe200078008ff */
[----:B------:R-:W-:Y:S01]  /*2b20*/  @!PT LDS RZ, [RZ] ;  /* 0x00000000fffff984 */ /* 0x000fe20000000800 */
[----:B------:R-:W-:Y:S01]  /*2b30*/  @!PT LDS RZ, [RZ] ;  /* 0x00000000fffff984 */ /* 0x000fe20000000800 */
[----:B------:R-:W-:Y:S01]  /*2b40*/  @!PT LDS RZ, [RZ] ;  /* 0x00000000fffff984 */ /* 0x000fe20000000800 */
[----:B------:R1:W-:Y:S01]  /*2b50*/  @P2 LDGSTS.E.BYPASS.LTC128B.128 [R144+0xc100], [R4.64], !P6 ;  /* 0x0c10000004902fae */ /* 0x0003e2000f101d48 */
[----:B------:R-:W-:-:S02]  /*2b60*/  ISETP.GE.AND P4, PT, R219, c[0x0][0x1d4], PT ;  /* 0x00007500db007a0c */ /* 0x000fc40003f86270 */
[----:B------:R-:W-:Y:S01]  /*2b70*/  @P1 LEA.HI.X R3, R7, c[0x0][0x224], R13, 0x1, P0 ;  /* 0x0000890007031a11 */ /* 0x000fe200000f0c0d */
[----:B------:R1:W-:Y:S01]  /*2b80*/  @P2 LDGSTS.E.BYPASS.LTC128B.128 [R144+0xe100], [R4.64+0x80], !P5 ;  /* 0x0e10008004902fae */ /* 0x0003e2000e901d48 */
[----:B------:R-:W-:-:S09]  /*2b90*/  ISETP.NE.AND P0, PT, R14, RZ, PT ;  /* 0x000000ff0e00720c */ /* 0x000fd20003f05270 */
[----:B------:R1:W-:Y:S04]  /*2ba0*/  @P2 LDGSTS.E.BYPASS.LTC128B.128 [R144+0x10100], [R4.64+0x100], !P4 ;  /* 0x1010010004902fae */ /* 0x0003e8000e101d48 */
[----:B------:R-:W-:Y:S01]  /*2bb0*/  @P0 IADD3.X R7, R16, c[0x0][0x344], RZ, P3, !PT ;  /* 0x0000d10010070a10 */ /* 0x000fe20001ffe4ff */
[----:B------:R2:W-:Y:S04]  /*2bc0*/  @P1 LDGSTS.E.BYPASS.LTC128B.128 [R144+0xd100], [R2.64], !P6 ;  /* 0x0d10000002901fae */ /* 0x0005e8000f101d48 */
        /* <DEDUP_REMOVED lines=9> */
[C---:B------:R-:W-:Y:S01]  /*2c60*/  SHF.L.U64.HI R133, R142.reuse, R130, c[0x0][0x25c] ;  /* 0x000097008e857619 */ /* 0x040fe20000010282 */
[----:B-1----:R-:W-:Y:S01]  /*2c70*/  IMAD R4, R17, c[0x0][0x258], RZ ;  /* 0x0000960011047a24 */ /* 0x002fe200078e02ff */
[----:B------:R-:W-:Y:S01]  /*2c80*/  SHF.R.S32.HI R111, RZ, 0x1f, R110 ;  /* 0x0000001fff6f7819 */ /* 0x000fe2000001146e */
[C---:B------:R-:W-:Y:S01]  /*2c90*/  IMAD.SHL.U32 R141, R142.reuse, 0x40, RZ ;  /* 0x000000408e8d7824 */ /* 0x040fe200078e00ff */
[----:B------:R-:W-:Y:S01]  /*2ca0*/  SHF.L.U32 R142, R142, 0x5, RZ ;  /* 0x000000058e8e7819 */ /* 0x000fe200000006ff */
[----:B------:R-:W-:Y:S02]  /*2cb0*/  IMAD.SHL.U32 R126, R126, 0x2, RZ ;  /* 0x000000027e7e7824 */ /* 0x000fe400078e00ff */
[----:B------:R-:W-:Y:S02]  /*2cc0*/  IMAD.MOV.U32 R28, RZ, RZ, R18 ;  /* 0x000000ffff1c7224 */ /* 0x000fe400078e0012 */
[----:B------:R-:W-:Y:S02]  /*2cd0*/  IMAD R82, R23, c[0x0][0x1ec], R79 ;  /* 0x00007b0017527a24 */ /* 0x000fe400078e024f */
[----:B--2---:R-:W-:-:S04]  /*2ce0*/  IMAD.WIDE.U32 R2, R0, c[0x0][0x258], R216 ;  /* 0x0000960000027a25 */ /* 0x004fc800078e00d8 */
[----:B------:R-:W-:-:S04]  /*2cf0*/  IMAD R0, R0, c[0x0][0x25c], R4 ;  /* 0x0000970000007a24 */ /* 0x000fc800078e0204 */
[----:B------:R-:W-:Y:S02]  /*2d00*/  IMAD.IADD R3, R3, 0x1, R0 ;  /* 0x0000000103037824 */ /* 0x000fe400078e0200 */
[----:B------:R-:W-:Y:S01]  /*2d10*/  IMAD R0, R12, c[0x0][0x268], RZ ;  /* 0x00009a000c007a24 */ /* 0x000fe200078e02ff */
[----:B------:R-:W-:Y:S01]  /*2d20*/  SHF.R.S32.HI R12, RZ, 0x1f, R227 ;  /* 0x0000001fff0c7819 */ /* 0x000fe200000114e3 */
        /* <DEDUP_REMOVED lines=8> */
[----:B------:R-:W-:Y:S01]  /*2db0*/  IMAD R0, R133, R18, RZ ;  /* 0x0000001285007224 */ /* 0x000fe200078e02ff */
[----:B------:R-:W-:Y:S01]  /*2dc0*/  BAR.SYNC.DEFER_BLOCKING 0x0 ;  /* 0x0000000000007b1d */ /* 0x000fe20000010000 */
[----:B------:R-:W-:Y:S01]  /*2dd0*/  IMAD.MOV.U32 R2, RZ, RZ, R86 ;  /* 0x000000ffff027224 */ /* 0x000fe200078e0056 */
[----:B------:R-:W-:Y:S01]  /*2de0*/  ISETP.GE.AND P3, PT, R109, c[0x0][0x27c], PT ;  /* 0x00009f006d007a0c */ /* 0x000fe20003f66270 */
[----:B------:R-:W-:Y:S01]  /*2df0*/  IMAD.MOV.U32 R3, RZ, RZ, R83 ;  /* 0x000000ffff037224 */ /* 0x000fe200078e0053 */
[----:B------:R-:W-:Y:S01]  /*2e00*/  LOP3.LUT R232, R232, 0xfffffffd, RZ, 0xc0, !PT ;  /* 0xfffffffde8e87812 */ /* 0x000fe200078ec0ff */
[-C--:B------:R-:W-:Y:S01]  /*2e10*/  IMAD R0, R19, R141.reuse, R0 ;  /* 0x0000008d13007224 */ /* 0x080fe200078e0200 */
[----:B------:R-:W1:Y:S01]  /*2e20*/  S2R R25, SR_TID.X ;  /* 0x0000000000197919 */ /* 0x000e620000002100 */
[----:B------:R-:W-:Y:S01]  /*2e30*/  IMAD.WIDE.U32 R2, R18, R141, R2 ;  /* 0x0000008d12027225 */ /* 0x000fe200078e0002 */
[----:B------:R-:W-:-:S03]  /*2e40*/  ULDC.U8 UR5, c[0x0][0x298] ;  /* 0x0000a60000057ab9 */ /* 0x000fc60000000000 */
[----:B------:R-:W-:Y:S01]  /*2e50*/  IMAD.IADD R0, R3, 0x1, R0 ;  /* 0x0000000103007824 */ /* 0x000fe200078e0200 */
[----:B------:R-:W-:Y:S01]  /*2e60*/  @P2 LEA R6, P0, R2, c[0x0][0x250], 0x1 ;  /* 0x0000940002062a11 */ /* 0x000fe200078008ff */
[----:B------:R-:W-:Y:S02]  /*2e70*/  IMAD.IADD R123, R15, 0x1, R20 ;  /* 0x000000010f7b7824 */ /* 0x000fe400078e0214 */
[----:B------:R-:W-:Y:S01]  /*2e80*/  IMAD.WIDE.U32 R100, R16, c[0x0][0x2b0], RZ ;  /* 0x0000ac0010647a25 */ /* 0x000fe200078e00ff */
[----:B------:R-:W-:Y:S02]  /*2e90*/  @P2 LEA.HI.X R7, R2, c[0x0][0x254], R0, 0x1, P0 ;  /* 0x0000950002072a11 */ /* 0x000fe400000f0c00 */
[----:B------:R-:W-:Y:S01]  /*2ea0*/  @P1 IADD3 R2, P0, R142, R2, RZ ;  /* 0x000000028e021210 */ /* 0x000fe20007f1e0ff */
[----:B------:R-:W-:Y:S02]  /*2eb0*/  IMAD.MOV.U32 R140, RZ, RZ, c[0x0][0x290] ;  /* 0x0000a400ff8c7624 */ /* 0x000fe400078e00ff */
[----:B------:R-:W-:-:S02]  /*2ec0*/  IMAD.MOV.U32 R137, RZ, RZ, c[0x0][0x280] ;  /* 0x0000a000ff897624 */ /* 0x000fc400078e00ff */
[----:B------:R-:W-:Y:S01]  /*2ed0*/  @P1 IMAD.X R0, R0, 0x1, R132, P0 ;  /* 0x0000000100001824 */ /* 0x000fe200000e0684 */
[C---:B------:R-:W-:Y:S01]  /*2ee0*/  @P1 LEA R4, P0, R2.reuse, c[0x0][0x250], 0x1 ;  /* 0x0000940002041a11 */ /* 0x040fe200078008ff */
[----:B------:R-:W-:Y:S01]  /*2ef0*/  @!PT LDS RZ, [RZ] ;  /* 0x00000000fffff984 */ /* 0x000fe20000000800 */
[----:B------:R-:W-:Y:S01]  /*2f00*/  @!PT LDS RZ, [RZ] ;  /* 0x00000000fffff984 */ /* 0x000fe20000000800 */
[----:B------:R-:W-:Y:S01]  /*2f10*/  @!PT LDS RZ, [RZ] ;  /* 0x00000000fffff984 */ /* 0x000fe20000000800 */
[----:B------:R2:W-:Y:S03]  /*2f20*/  @P2 LDGSTS.E.BYPASS.LTC128B.128 [R144+0x100], [R6.64], !P6 ;  /* 0x0010000006902fae */ /* 0x0005e6000f101d48 */
[----:B------:R-:W-:Y:S01]  /*2f30*/  @P1 LEA.HI.X R5, R2, c[0x0][0x254], R0, 0x1, P0 ;  /* 0x0000950002051a11 */ /* 0x000fe200000f0c00 */
[----:B------:R2:W-:Y:S01]  /*2f40*/  @P2 LDGSTS.E.BYPASS.LTC128B.128 [R144+0x2100], [R6.64+0x80], !P5 ;  /* 0x0210008006902fae */ /* 0x0005e2000e901d48 */
[----:B------:R-:W-:Y:S01]  /*2f50*/  ISETP.GT.AND P0, PT, R28, R33, PT ;  /* 0x000000211c00720c */ /* 0x000fe20003f04270 */
[----:B------:R-:W-:Y:S01]  /*2f60*/  IMAD.MOV.U32 R152, RZ, RZ, 0x1 ;  /* 0x00000001ff987424 */ /* 0x000fe200078e00ff */
[----:B-1----:R-:W-:Y:S01]  /*2f70*/  SHF.R.S32.HI R24, RZ, 0x1f, R25 ;  /* 0x0000001fff187819 */ /* 0x002fe20000011419 */
[----:B------:R2:W-:Y:S03]  /*2f80*/  @P2 LDGSTS.E.BYPASS.LTC128B.128 [R144+0x4100], [R6.64+0x100], !P4 ;  /* 0x0410010006902fae */ /* 0x0005e6000e101d48 */
[----:B------:R-:W-:Y:S01]  /*2f90*/  LEA.HI R24, R24, R25, RZ, 0x2 ;  /* 0x0000001918187211 */ /* 0x000fe200078f10ff */
[----:B------:R1:W-:Y:S03]  /*2fa0*/  @P1 LDGSTS.E.BYPASS.LTC128B.128 [R144+0x1100], [R4.64], !P6 ;  /* 0x0110000004901fae */ /* 0x0003e6000f101d48 */
[----:B------:R-:W-:Y:S01]  /*2fb0*/  LOP3.LUT R24, R24, 0xfffffffc, RZ, 0xc0, !PT ;  /* 0xfffffffc18187812 */ /* 0x000fe200078ec0ff */
[----:B------:R1:W-:Y:S02]  /*2fc0*/  @P1 LDGSTS.E.BYPASS.LTC128B.128 [R144+0x3100], [R4.64+0x80], !P5 ;  /* 0x0310008004901fae */ /* 0x0003e4000e901d48 */
[----:B------:R-:W-:-:S02]  /*2fd0*/  @P0 IADD3 R0, R8, -0x2, RZ ;  /* 0xfffffffe08000810 */ /* 0x000fc40007ffe0ff */
[----:B------:R1:W-:Y:S01]  /*2fe0*/  @P1 LDGSTS.E.BYPASS.LTC128B.128 [R144+0x5100], [R4.64+0x100], !P4 ;  /* 0x0510010004901fae */ /* 0x0003e2000e101d48 */
[----:B------:R-:W-:Y:S01]  /*2ff0*/  IMAD.IADD R24, R25, 0x1, -R24 ;  /* 0x0000000119187824 */ /* 0x000fe200078e0a18 */
[----:B------:R-:W-:Y:S01]  /*3000*/  @P0 SHF.R.S32.HI R3, RZ, 0x1f, R0 ;  /* 0x0000001fff030819 */ /* 0x000fe20000011400 */
[----:B------:R-:W-:Y:S01]  /*3010*/  @P0 IMAD R2, R134, R0, RZ ;  /* 0x0000000086020224 */ /* 0x000fe200078e02ff */
[----:B------:R-:W0:Y:S01]  /*3020*/  LDGDEPBAR ;  /* 0x00000000000079af */ /* 0x000e220000000000 */
[----:B------:R-:W-:-:S04]  /*3030*/  @P0 IMAD.WIDE.U32 R8, R0, R135, R84 ;  /* 0x0000008700080225 */ /* 0x000fc800078e0054 */
[----:B------:R-:W-:Y:S01]  /*3040*/  @P0 IMAD R3, R3, R135, R2 ;  /* 0x0000008703030224 */ /* 0x000fe200078e0202 */
[----:B------:R-:W-:Y:S01]  /*3050*/  @P0 LEA R2, P2, R8, c[0x0][0x220], 0x1 ;  /* 0x0000880008020a11 */ /* 0x000fe200078408ff */
[----:B------:R-:W-:Y:S02]  /*3060*/  IMAD R0, R12, c[0x0][0x290], RZ ;  /* 0x0000a4000c007a24 */ /* 0x000fe400078e02ff */
[----:B------:R-:W-:Y:S02]  /*3070*/  @P0 IMAD.IADD R3, R9, 0x1, R3 ;  /* 0x0000000109030824 */ /* 0x000fe400078e0203 */
[----:B--2---:R-:W-:-:S03]  /*3080*/  IMAD.WIDE.U32 R6, R227, c[0x0][0x290], R104 ;  /* 0x0000a400e3067a25 */ /* 0x004fc600078e0068 */
[----:B------:R-:W-:Y:S01]  /*3090*/  @P0 LEA.HI.X R3, R8, c[0x0][0x224], R3, 0x1, P2 ;  /* 0x0000890008030a11 */ /* 0x000fe200010f0c03 */
[----:B------:R-:W-:Y:S01]  /*30a0*/  IMAD.MOV.U32 R8, RZ, RZ, R6 ;  /* 0x000000ffff087224 */ /* 0x000fe200078e0006 */
[----:B------:R-:W-:Y:S01]  /*30b0*/  ISETP.GE.AND P2, PT, R104, c[0x0][0x27c], PT ;  /* 0x00009f0068007a0c */ /* 0x000fe20003f46270 */
[----:B------:R-:W-:Y:S01]  /*30c0*/  IMAD R6, R12, c[0x0][0x280], RZ ;  /* 0x0000a0000c067a24 */ /* 0x000fe200078e02ff */
[----:B------:R-:W-:Y:S01]  /*30d0*/  SEL R12, RZ, c[0x0][0x27c], !P3 ;  /* 0x00009f00ff0c7a07 */ /* 0x000fe20005800000 */
[----:B------:R2:W-:Y:S01]  /*30e0*/  @P0 LDGSTS.E.BYPASS.LTC128B.128 [R144+0x12100], [R2.64], !P6 ;  /* 0x1210000002900fae */ /* 0x0005e2000f101d48 */
[C---:B------:R-:W-:Y:S02]  /*30f0*/  IMAD R0, R227.reuse, c[0x0][0x294], R0 ;  /* 0x0000a500e3007a24 */ /* 0x040fe400078e0200 */
[----:B------:R-:W-:Y:S01]  /*3100*/  IMAD R15, R227, c[0x0][0x284], R6 ;  /* 0x0000a100e30f7a24 */ /* 0x000fe200078e0206 */
[C---:B-1----:R-:W-:Y:S01]  /*3110*/  @P0 LEA R4, P1, R136.reuse, R2, 0x1 ;  /* 0x0000000288040211 */ /* 0x042fe200078208ff */
[----:B------:R2:W-:Y:S01]  /*3120*/  @P0 LDGSTS.E.BYPASS.LTC128B.128 [R144+0x14100], [R2.64+0x80], !P5 ;  /* 0x1410008002900fae */ /* 0x0005e2000e901d48 */
[----:B------:R-:W-:Y:S01]  /*3130*/  SEL R6, RZ, c[0x0][0x27c], !P2 ;  /* 0x00009f00ff067a07 */ /* 0x000fe20005000000 */
[----:B------:R-:W-:Y:S01]  /*3140*/  IMAD.IADD R9, R7, 0x1, R0 ;  /* 0x0000000107097824 */ /* 0x000fe200078e0200 */
[----:B------:R-:W-:Y:S01]  /*3150*/  @P0 LEA.HI.X R5, R136, R3, R131, 0x1, P1 ;  /* 0x0000000388050211 */ /* 0x000fe200008f0c83 */
[----:B------:R2:W-:Y:S01]  /*3160*/  @P0 LDGSTS.E.BYPASS.LTC128B.128 [R144+0x16100], [R2.64+0x100], !P4 ;  /* 0x1610010002900fae */ /* 0x0005e2000e101d48 */
[----:B------:R-:W-:Y:S01]  /*3170*/  IMAD.IADD R12, R109, 0x1, R12 ;  /* 0x000000016d0c7824 */ /* 0x000fe200078e020c */
[----:B------:R-:W-:Y:S01]  /*3180*/  @P2 LOP3.LUT R232, R232, 0x2, RZ, 0xfc, !PT ;  /* 0x00000002e8e82812 */ /* 0x000fe200078efcff */
[----:B------:R-:W-:Y:S01]  /*3190*/  IMAD.WIDE.U32 R98, R23, c[0x0][0x210], RZ ;  /* 0x0000840017627a25 */ /* 0x000fe200078e00ff */
[----:B------:R1:W-:Y:S02]  /*31a0*/  @P0 LDGSTS.E.BYPASS.LTC128B.128 [R144+0x13100], [R4.64], !P6 ;  /* 0x1310000004900fae */ /* 0x0003e4000f101d48 */
[----:B------:R-:W-:Y:S01]  /*31b0*/  SHF.R.S32.HI R18, RZ, 0x1f, R12 ;  /* 0x0000001fff127819 */ /* 0x000fe2000001140c */
[----:B------:R-:W-:Y:S01]  /*31c0*/  IMAD R143, R24, 0x40, R227 ;  /* 0x00000040188f7824 */ /* 0x000fe200078e02e3 */
[----:B------:R1:W-:Y:S01]  /*31d0*/  @P0 LDGSTS.E.BYPASS.LTC128B.128 [R144+0x15100], [R4.64+0x80], !P5 ;  /* 0x1510008004900fae */ /* 0x0003e2000e901d48 */
[----:B------:R-:W-:-:S02]  /*31e0*/  LOP3.LUT R232, R232, 0xfffffffe, RZ, 0xc0, !PT ;  /* 0xfffffffee8e87812 */ /* 0x000fc400078ec0ff */
[-C--:B------:R-:W-:Y:S01]  /*31f0*/  LEA.HI R13, R18, R12.reuse, RZ, 0x3 ;  /* 0x0000000c120d7211 */ /* 0x080fe200078f18ff */
[----:B------:R1:W-:Y:S01]  /*3200*/  @P0 LDGSTS.E.BYPASS.LTC128B.128 [R144+0x17100], [R4.64+0x100], !P4 ;  /* 0x1710010004900fae */ /* 0x0003e2000e101d48 */
[----:B------:R-:W-:Y:S02]  /*3210*/  ISETP.GE.AND P0, PT, R108, c[0x0][0x27c], PT ;  /* 0x00009f006c007a0c */ /* 0x000fe40003f06270 */
[----:B------:R-:W-:Y:S01]  /*3220*/  LEA.HI R18, R18, R12, RZ, 0x6 ;  /* 0x0000000c12127211 */ /* 0x000fe200078f30ff */
[----:B------:R-:W0:Y:S01]  /*3230*/  LDGDEPBAR ;  /* 0x00000000000079af */ /* 0x000e220000000000 */
[----:B------:R-:W-:-:S03]  /*3240*/  @P3 LOP3.LUT R232, R232, 0x1, RZ, 0xfc, !PT ;  /* 0x00000001e8e83812 */ /* 0x000fc600078efcff */
[----:B------:R-:W-:Y:S01]  /*3250*/  IMAD.SHL.U32 R18, R18, 0x40, RZ ;  /* 0x0000004012127824 */ /* 0x000fe200078e00ff */
[----:B------:R-:W-:-:S04]  /*3260*/  LOP3.LUT R232, R232, 0xfffffffb, RZ, 0xc0, !PT ;  /* 0xfffffffbe8e87812 */ /* 0x000fc800078ec0ff */
[----:B------:R-:W-:Y:S01]  /*3270*/  LOP3.LUT R18, R18, 0xfffff000, RZ, 0xc0, !PT ;  /* 0xfffff00012127812 */ /* 0x000fe200078ec0ff */
[----:B--2---:R-:W-:Y:S01]  /*3280*/  IMAD.WIDE.U32 R2, R227, c[0x0][0x280], R104 ;  /* 0x0000a000e3027a25 */ /* 0x004fe200078e0068 */
[----:B------:R-:W-:-:S03]  /*3290*/  @P0 LOP3.LUT R232, R232, 0x4, RZ, 0xfc, !PT ;  /* 0x00000004e8e80812 */ /* 0x000fc600078efcff */
[----:B------:R-:W-:Y:S02]  /*32a0*/  IMAD.IADD R7, R3, 0x1, R15 ;  /* 0x0000000103077824 */ /* 0x000fe400078e020f */
[----:B------:R-:W-:Y:S02]  /*32b0*/  IMAD.IADD R3, R104, 0x1, R6 ;  /* 0x0000000168037824 */ /* 0x000fe400078e0206 */
[----:B------:R-:W-:-:S03]  /*32c0*/  IMAD.MOV.U32 R6, RZ, RZ, R2 ;  /* 0x000000ffff067224 */ /* 0x000fc600078e0002 */
[----:B------:R-:W-:Y:S01]  /*32d0*/  SHF.R.S32.HI R2, RZ, 0x1f, R3 ;  /* 0x0000001fff027819 */ /* 0x000fe20000011403 */
[----:B-1----:R-:W-:-:S03]  /*32e0*/  IMAD.WIDE.U32 R4, R227, c[0x0][0x290], R110 ;  /* 0x0000a400e3047a25 */ /* 0x002fc600078e006e */
[-C--:B------:R-:W-:Y:S01]  /*32f0*/  LEA.HI R19, R2, R3.reuse, RZ, 0x6 ;  /* 0x0000000302137211 */ /* 0x080fe200078f30ff */
[----:B------:R-:W-:Y:S01]  /*3300*/  IMAD.IADD R5, R0, 0x1, R5 ;  /* 0x0000000100057824 */ /* 0x000fe200078e0205 */
[----:B------:R-:W-:Y:S02]  /*3310*/  SEL R0, RZ, c[0x0][0x27c], !P0 ;  /* 0x00009f00ff007a07 */ /* 0x000fe40004000000 */
[----:B------:R-:W-:Y:S01]  /*3320*/  LEA.HI R14, R2, R3, RZ, 0x3 ;  /* 0x00000003020e7211 */ /* 0x000fe200078f18ff */
[----:B------:R-:W-:-:S04]  /*3330*/  IMAD.WIDE.U32 R2, R227, c[0x0][0x280], R110 ;  /* 0x0000a000e3027a25 */ /* 0x000fc800078e006e */
[----:B------:R-:W-:Y:S02]  /*3340*/  IMAD.IADD R0, R108, 0x1, R0 ;  /* 0x000000016c007824 */ /* 0x000fe400078e0200 */
[----:B------:R-:W-:Y:S02]  /*3350*/  IMAD.SHL.U32 R19, R19, 0x40, RZ ;  /* 0x0000004013137824 */ /* 0x000fe400078e00ff */
[----:B------:R-:W-:Y:S01]  /*3360*/  IMAD.IADD R3, R15, 0x1, R3 ;  /* 0x000000010f037824 */ /* 0x000fe200078e0203 */
[----:B------:R-:W-:Y:S02]  /*3370*/  SHF.R.S32.HI R17, RZ, 0x1f, R0 ;  /* 0x0000001fff117819 */ /* 0x000fe40000011400 */
[----:B------:R-:W-:Y:S02]  /*3380*/  LOP3.LUT R15, R233, 0x38, R13, 0xf8, !PT ;  /* 0x00000038e90f7812 */ /* 0x000fe400078ef80d */
[CC--:B------:R-:W-:Y:S02]  /*3390*/  LEA.HI R12, R17.reuse, R0.reuse, RZ, 0x3 ;  /* 0x00000000110c7211 */ /* 0x0c0fe400078f18ff */
[----:B------:R-:W-:-:S02]  /*33a0*/  LEA.HI R0, R17, R0, RZ, 0x6 ;  /* 0x0000000011007211 */ /* 0x000fc400078f30ff */
[----:B------:R-:W-:Y:S02]  /*33b0*/  LOP3.LUT R17, R233, 0x38, R14, 0xf8, !PT ;  /* 0x00000038e9117812 */ /* 0x000fe400078ef80e */
[----:B------:R-:W-:Y:S01]  /*33c0*/  LOP3.LUT R21, R19, 0xfffff000, RZ, 0xc0, !PT ;  /* 0xfffff00013157812 */ /* 0x000fe200078ec0ff */
[----:B------:R-:W-:Y:S01]  /*33d0*/  IMAD.SHL.U32 R0, R0, 0x40, RZ ;  /* 0x0000004000007824 */ /* 0x000fe200078e00ff */
[-C--:B------:R-:W-:Y:S02]  /*33e0*/  LOP3.LUT R19, R17, R150.reuse, RZ, 0x3c, !PT ;  /* 0x0000009611137212 */ /* 0x080fe400078e3cff */
[----:B------:R-:W-:Y:S02]  /*33f0*/  LOP3.LUT R17, R15, R150, RZ, 0x3c, !PT ;  /* 0x000000960f117212 */ /* 0x000fe400078e3cff */
[----:B------:R-:W-:Y:S02]  /*3400*/  LOP3.LUT R20, R233, 0x38, R12, 0xf8, !PT ;  /* 0x00000038e9147812 */ /* 0x000fe400078ef80c */
[----:B------:R-:W-:-:S02]  /*3410*/  IADD3 R121, R17, R18, R151 ;  /* 0x0000001211797210 */ /* 0x000fc40007ffe097 */
[----:B------:R-:W2:Y:S01]  /*3420*/  LDL R18, [R1+0x10] ;  /* 0x0000100001127983 */ /* 0x000ea20000100800 */
[----:B------:R-:W-:Y:S02]  /*3430*/  LOP3.LUT R15, R0, 0xfffff000, RZ, 0xc0, !PT ;  /* 0xfffff000000f7812 */ /* 0x000fe400078ec0ff */
[----:B------:R-:W-:Y:S02]  /*3440*/  LOP3.LUT R232, R232, 0xfffffff7, RZ, 0xc0, !PT ;  /* 0xfffffff7e8e87812 */ /* 0x000fe400078ec0ff */
[----:B------:R-:W-:Y:S02]  /*3450*/  LOP3.LUT R0, R20, R150, RZ, 0x3c, !PT ;  /* 0x0000009614007212 */ /* 0x000fe400078e3cff */
[----:B------:R-:W-:Y:S02]  /*3460*/  ISETP.NE.AND P1, PT, R152, c[0x0][0x2b8], PT ;  /* 0x0000ae0098007a0c */ /* 0x000fe40003f25270 */
[----:B------:R-:W-:Y:S01]  /*3470*/  IADD3 R120, R0, R15, R151 ;  /* 0x0000000f00787210 */ /* 0x000fe20007ffe097 */
[----:B------:R-:W-:Y:S01]  /*3480*/  IMAD R0, R22, c[0x0][0x2b0], RZ ;  /* 0x0000ac0016007a24 */ /* 0x000fe200078e02ff */
[----:B-----5:R-:W-:Y:S01]  /*3490*/  SHF.R.S32.HI R15, RZ, 0x1f, R138 ;  /* 0x0000001fff0f7819 */ /* 0x020fe2000001148a */
[----:B------:R-:W-:Y:S01]  /*34a0*/  IMAD.WIDE.U32 R96, R138, c[0x0][0x290], R8 ;  /* 0x0000a4008a607a25 */ /* 0x000fe200078e0008 */
[----:B------:R-:W-:-:S02]  /*34b0*/  LOP3.LUT R81, R14, 0xfffffff8, RZ, 0xc0, !PT ;  /* 0xfffffff80e517812 */ /* 0x000fc400078ec0ff */
[----:B------:R-:W-:Y:S01]  /*34c0*/  LOP3.LUT R80, R13, 0xfffffff8, RZ, 0xc0, !PT ;  /* 0xfffffff80d507812 */ /* 0x000fe200078ec0ff */
[----:B------:R-:W-:Y:S01]  /*34d0*/  IMAD R17, R16, c[0x0][0x2b4], R0 ;  /* 0x0000ad0010117a24 */ /* 0x000fe200078e0200 */
[----:B------:R-:W-:Y:S01]  /*34e0*/  LOP3.LUT R0, R233, 0x18, R104, 0xf8, !PT ;  /* 0x00000018e9007812 */ /* 0x000fe200078ef868 */
[C---:B------:R-:W-:Y:S01]  /*34f0*/  IMAD R16, R15.reuse, c[0x0][0x290], RZ ;  /* 0x0000a4000f107a24 */ /* 0x040fe200078e02ff */
[----:B------:R-:W-:Y:S01]  /*3500*/  LOP3.LUT R77, R12, 0xfffffff8, RZ, 0xc0, !PT ;  /* 0xfffffff80c4d7812 */ /* 0x000fe200078ec0ff */
[----:B------:R-:W-:Y:S01]  /*3510*/  IMAD R15, R15, c[0x0][0x280], RZ ;  /* 0x0000a0000f0f7a24 */ /* 0x000fe200078e02ff */
[-C--:B------:R-:W-:Y:S01]  /*3520*/  SHF.L.U64.HI R129, R140, R130.reuse, c[0x0][0x294] ;  /* 0x0000a5008c817619 */ /* 0x080fe20000010282 */
[C---:B------:R-:W-:Y:S01]  /*3530*/  IMAD R16, R138.reuse, c[0x0][0x294], R16 ;  /* 0x0000a5008a107a24 */ /* 0x040fe200078e0210 */
[----:B------:R-:W-:Y:S01]  /*3540*/  IADD3 R122, R19, R21, R151 ;  /* 0x00000015137a7210 */ /* 0x000fe20007ffe097 */
[C---:B------:R-:W-:Y:S02]  /*3550*/  IMAD R15, R138.reuse, c[0x0][0x284], R15 ;  /* 0x0000a1008a0f7a24 */ /* 0x040fe400078e020f */
[----:B------:R-:W-:Y:S01]  /*3560*/  IMAD.WIDE.U32 R94, R138, c[0x0][0x280], R6 ;  /* 0x0000a0008a5e7a25 */ /* 0x000fe200078e0006 */
[----:B------:R-:W-:-:S03]  /*3570*/  SHF.L.U64.HI R130, R137, R130, c[0x0][0x284] ;  /* 0x0000a10089827619 */ /* 0x000fc60000010282 */
[----:B------:R-:W-:-:S04]  /*3580*/  IMAD.WIDE.U32 R92, R138, c[0x0][0x290], R4 ;  /* 0x0000a4008a5c7a25 */ /* 0x000fc800078e0004 */
[----:B------:R-:W-:Y:S01]  /*3590*/  IMAD.WIDE.U32 R90, R138, c[0x0][0x280], R2 ;  /* 0x0000a0008a5a7a25 */ /* 0x000fe200078e0002 */
[----:B------:R-:W-:Y:S02]  /*35a0*/  LOP3.LUT R0, R151, R0, R150, 0xf6, !PT ;  /* 0x0000000097007212 */ /* 0x000fe400078ef696 */
[----:B------:R-:W-:Y:S01]  /*35b0*/  SHF.R.S32.HI R117, RZ, 0x3, R14 ;  /* 0x00000003ff757819 */ /* 0x000fe2000001140e */
[----:B------:R-:W-:Y:S01]  /*35c0*/  IMAD.MOV.U32 R34, RZ, RZ, RZ ;  /* 0x000000ffff227224 */ /* 0x000fe200078e00ff */
[----:B------:R-:W-:Y:S01]  /*35d0*/  SHF.R.S32.HI R116, RZ, 0x3, R13 ;  /* 0x00000003ff747819 */ /* 0x000fe2000001140d */
[----:B------:R-:W-:Y:S01]  /*35e0*/  IMAD.MOV.U32 R38, RZ, RZ, 0x1 ;  /* 0x00000001ff267424 */ /* 0x000fe200078e00ff */
[----:B------:R-:W-:Y:S01]  /*35f0*/  SHF.R.S32.HI R115, RZ, 0x3, R12 ;  /* 0x00000003ff737819 */ /* 0x000fe2000001140c */
[----:B------:R-:W-:Y:S01]  /*3600*/  IMAD.SHL.U32 R140, R140, 0x40, RZ ;  /* 0x000000408c8c7824 */ /* 0x000fe200078e00ff */
[----:B------:R-:W-:Y:S01]  /*3610*/  SHF.R.S32.HI R107, RZ, 0x1f, R81 ;  /* 0x0000001fff6b7819 */ /* 0x000fe20000011451 */
[----:B------:R-:W-:Y:S01]  /*3620*/  IMAD.SHL.U32 R137, R137, 0x40, RZ ;  /* 0x0000004089897824 */ /* 0x000fe200078e00ff */
[----:B------:R-:W-:Y:S01]  /*3630*/  SHF.R.S32.HI R106, RZ, 0x1f, R80 ;  /* 0x0000001fff6a7819 */ /* 0x000fe20000011450 */
[----:B------:R-:W-:Y:S01]  /*3640*/  IMAD R119, R23, c[0x0][0x214], R99 ;  /* 0x0000850017777a24 */ /* 0x000fe200078e0263 */
[----:B------:R-:W-:Y:S01]  /*3650*/  SHF.R.S32.HI R103, RZ, 0x1f, R77 ;  /* 0x0000001fff677819 */ /* 0x000fe2000001144d */
[----:B------:R-:W-:-:S02]  /*3660*/  IMAD.IADD R118, R101, 0x1, R17 ;  /* 0x0000000165767824 */ /* 0x000fc400078e0211 */
[----:B------:R-:W-:Y:S02]  /*3670*/  IMAD.IADD R114, R97, 0x1, R16 ;  /* 0x0000000161727824 */ /* 0x000fe400078e0210 */
[----:B------:R-:W-:Y:S02]  /*3680*/  IMAD.IADD R112, R16, 0x1, R93 ;  /* 0x0000000110707824 */ /* 0x000fe400078e025d */
[----:B------:R-:W-:Y:S02]  /*3690*/  IMAD.IADD R113, R95, 0x1, R15 ;  /* 0x000000015f717824 */ /* 0x000fe400078e020f */
[----:B------:R-:W-:Y:S01]  /*36a0*/  IMAD.IADD R102, R15, 0x1, R91 ;  /* 0x000000010f667824 */ /* 0x000fe200078e025b */
[----:B--2---:R-:W-:-:S13]  /*36b0*/  LOP3.LUT P0, RZ, R18, 0x4, RZ, 0xc0, !PT ;  /* 0x0000000412ff7812 */ /* 0x004fda000780c0ff */
[----:B------:R-:W-:Y:S02]  /*36c0*/  @P0 LOP3.LUT R232, R232, 0x8, RZ, 0xfc, !PT ;  /* 0x00000008e8e80812 */ /* 0x000fe400078efcff */
[----:B------:R-:W-:Y:S02]  /*36d0*/  ISETP.LE.AND P0, PT, R152, c[0x0][0x27c], PT ;  /* 0x00009f0098007a0c */ /* 0x000fe40003f03270 */
[----:B------:R-:W-:-:S04]  /*36e0*/  LOP3.LUT R232, R232, 0xffffffdf, RZ, 0xc0, !PT ;  /* 0xffffffdfe8e87812 */ /* 0x000fc800078ec0ff */
[----:B------:R-:W-:-:S04]  /*36f0*/  LOP3.LUT R232, R232, 0xffffffef, RZ, 0xc0, !PT ;  /* 0xffffffefe8e87812 */ /* 0x000fc800078ec0ff */
[----:B------:R-:W-:-:S04]  /*3700*/  @P1 LOP3.LUT R232, R232, 0x10, RZ, 0xfc, !PT ;  /* 0x00000010e8e81812 */ /* 0x000fc800078efcff */
[----:B------:R-:W-:Y:S02]  /*3710*/  @P0 LOP3.LUT R232, R232, 0x20, RZ, 0xfc, !PT ;  /* 0x00000020e8e80812 */ /* 0x000fe400078efcff */
.L_x_2866:
[----:B------:R-:W-:Y:S01]  /*3720*/  ISETP.NE.AND P1, PT, R152, c[0x0][0x2b8], PT ;  /* 0x0000ae0098007a0c */ /* 0x000fe20003f25270 */
[----:B------:R-:W-:Y:S01]  /*3730*/  IMAD.SHL.U32 R8, R28, 0x40, RZ ;  /* 0x000000401c087824 */ /* 0x000fe200078e00ff */
[----:B------:R-:W2:Y:S01]  /*3740*/  LDL R9, [R1+0x10] ;  /* 0x0000100001097983 */ /* 0x000ea20000100800 */
        /* <DEDUP_REMOVED lines=20> */
[C---:B------:R-:W-:Y:S01]  /*3890*/  LEA R70, R2.reuse, 0x100, 0x1 ;  /* 0x0000010002467811 */ /* 0x040fe200078e08ff */
[----:B------:R-:W-:Y:S01]  /*38a0*/  BAR.SYNC.DEFER_BLOCKING 0x0 ;  /* 0x0000000000007b1d */ /* 0x000fe20000010000 */
[----:B--2---:R-:W-:Y:S11]  /*38b0*/  LOP3.LUT P2, RZ, R9, 0x4, RZ, 0xc0, !PT ;  /* 0x0000000409ff7812 */ /* 0x004ff6000784c0ff */
[----:B------:R-:W-:Y:S02]  /*38c0*/  @!UPT UIADD3 URZ, URZ, URZ, URZ ;  /* 0x0000003f3f3ff290 */ /* 0x000fe4000fffe03f */
[----:B------:R-:W-:Y:S02]  /*38d0*/  @P2 IADD3 R5, R2, -0x20, RZ ;  /* 0xffffffe002052810 */ /* 0x000fe40007ffe0ff */
[----:B------:R-:W-:Y:S02]  /*38e0*/  ISETP.LE.AND P2, PT, R152, c[0x0][0x27c], PT ;  /* 0x00009f0098007a0c */ /* 0x000fe40003f43270 */
[----:B------:R-:W-:Y:S11]  /*38f0*/  LEA R71, R5, 0x100, 0x1 ;  /* 0x0000010005477811 */ /* 0x000ff600078e08ff */
[----:B----4-:R-:W-:-:S05]  /*3900*/  @!P2 BRA `(.L_x_2843) ;  /* 0x00003b100000a947 */ /* 0x010fca0003800000 */
[----:B-1----:R-:W-:Y:S01]  /*3910*/  IMAD.WIDE.U32 R2, R72, c[0x0][0x1e0], RZ ;  /* 0x0000780048027a25 */ /* 0x002fe200078e00ff */
        /* <DEDUP_REMOVED lines=84> */
.L_x_2846:
[----:B------:R-:W-:Y:S05]  /*3e60*/  BSYNC B0 ;  /* 0x0000000000007941 */ /* 0x000fea0003800000 */
.L_x_2845:
        /* <DEDUP_REMOVED lines=42> */
[----:B------:R-:W-:Y:S01]  /*4110*/  @!P0 SHF.R.U64 R8, R4, 0x10, R5 ;  /* 0x0000001004088819 */ /* 0x000fe20000001205 */
[----:B-1----:R-:W-:Y:S01]  /*4120*/  @!P0 IMAD.MOV.U32 R4, RZ, RZ, R13 ;  /* 0x000000ffff048224 */ /* 0x002fe200078e000d */
[----:B------:R-:W-:Y:S05]  /*4130*/  @!P0 MOV R3, R12 ;  /* 0x0000000c00038202 */ /* 0x000fea0000000f00 */
[--C-:B------:R-:W-:Y:S02]  /*4140*/  @!P0 HADD2.F32 R9, -RZ, R3.reuse.H1_H1 ;  /* 0x30000003ff098230 */ /* 0x100fe40000004100 */
[----:B------:R-:W-:Y:S03]  /*4150*/  @!P0 HADD2.F32 R3, -RZ, R3.H0_H0 ;  /* 0x20000003ff038230 */ /* 0x000fe60000004100 */
[-C--:B------:R-:W-:Y:S02]  /*4160*/  @!P0 FMUL.FTZ R32, R9, R2.reuse ;  /* 0x0000000209208220 */ /* 0x080fe40000410000 */
[C---:B------:R-:W-:Y:S02]  /*4170*/  @!P0 FMUL.FTZ R2, R3.reuse, R2 ;  /* 0x0000000203028220 */ /* 0x040fe40000410000 */
[-C--:B------:R-:W-:Y:S01]  /*4180*/  @!P0 FFMA.FTZ R56, R3, R30.reuse, -R32 ;  /* 0x0000001e03388223 */ /* 0x080fe20000010820 */
[----:B------:R-:W-:Y:S01]  /*4190*/  @!P0 HADD2.F32 R3, -RZ, R8.H0_H0 ;  /* 0x20000008ff038230 */ /* 0x000fe20000004100 */
[----:B------:R-:W-:Y:S01]  /*41a0*/  @!P0 FFMA.FTZ R2, R9, R30, R2 ;  /* 0x0000001e09028223 */ /* 0x000fe20000010002 */
[----:B------:R-:W-:Y:S01]  /*41b0*/  @!P0 SHF.R.U64 R9, R36, 0x10, R37 ;  /* 0x0000001024098819 */ /* 0x000fe20000001225 */
[--C-:B------:R-:W-:Y:S02]  /*41c0*/  @!P0 HADD2.F32 R8, -RZ, R4.reuse.H1_H1 ;  /* 0x30000004ff088230 */ /* 0x100fe40000004100 */
[----:B------:R-:W-:Y:S02]  /*41d0*/  @!P0 HADD2.F32 R4, -RZ, R4.H0_H0 ;  /* 0x20000004ff048230 */ /* 0x000fe40000004100 */
[----:B------:R-:W-:Y:S01]  /*41e0*/  @!P0 HADD2.F32 R9, -RZ, R9.H0_H0 ;  /* 0x20000009ff098230 */ /* 0x000fe20000004100 */
[-C--:B------:R-:W-:Y:S02]  /*41f0*/  @!P0 FMUL.FTZ R30, R8, R3.reuse ;  /* 0x00000003081e8220 */ /* 0x080fe40000410000 */
[C---:B------:R-:W-:Y:S02]  /*4200*/  @!P0 FMUL.FTZ R3, R4.reuse, R3 ;  /* 0x0000000304038220 */ /* 0x040fe40000410000 */
[-C--:B------:R-:W-:Y:S01]  /*4210*/  @!P0 FFMA.FTZ R53, R4, R9.reuse, -R30 ;  /* 0x0000000904358223 */ /* 0x080fe2000001081e */
[----:B------:R-:W-:Y:S01]  /*4220*/  @!P0 MOV R4, R14 ;  /* 0x0000000e00048202 */ /* 0x000fe20000000f00 */
[----:B------:R-:W-:Y:S01]  /*4230*/  @!P0 FFMA.FTZ R3, R8, R9, R3 ;  /* 0x0000000908038223 */ /* 0x000fe20000010003 */
[----:B------:R-:W-:Y:S01]  /*4240*/  MOV R8, R5 ;  /* 0x0000000500087202 */ /* 0x000fe20000000f00 */
[----:B------:R-:W-:Y:S01]  /*4250*/  IMAD.MOV.U32 R30, RZ, RZ, R37 ;  /* 0x000000ffff1e7224 */ /* 0x000fe200078e0025 */
[----:B------:R-:W-:Y:S03]  /*4260*/  @!P0 SHF.R.U32.HI R9, RZ, 0x10, R5 ;  /* 0x00000010ff098819 */ /* 0x000fe60000011605 */
[----:B------:R-:W-:Y:S02]  /*4270*/  @!P0 HADD2.F32 R5, -RZ, R8.H0_H0 ;  /* 0x20000008ff058230 */ /* 0x000fe40000004100 */
[----:B------:R-:W-:Y:S02]  /*4280*/  @!P0 HADD2.F32 R8, -RZ, R4.H1_H1 ;  /* 0x30000004ff088230 */ /* 0x000fe40000004100 */
[----:B------:R-:W-:Y:S02]  /*4290*/  @!P0 HADD2.F32 R30, -RZ, R30.H0_H0 ;  /* 0x2000001eff1e8230 */ /* 0x000fe40000004100 */
[----:B------:R-:W-:Y:S01]  /*42a0*/  @!P0 HADD2.F32 R4, -RZ, R4.H0_H0 ;  /* 0x20000004ff048230 */ /* 0x000fe20000004100 */
[-C--:B------:R-:W-:Y:S01]  /*42b0*/  @!P0 FMUL.FTZ R32, R8, R5.reuse ;  /* 0x0000000508208220 */ /* 0x080fe20000410000 */
[----:B------:R-:W-:Y:S03]  /*42c0*/  @!P0 HADD2.F32 R9, -RZ, R9.H0_H0 ;  /* 0x20000009ff098230 */ /* 0x000fe60000004100 */
[CC--:B------:R-:W-:Y:S02]  /*42d0*/  @!P0 FFMA.FTZ R36, R4.reuse, R30.reuse, -R32 ;  /* 0x0000001e04248223 */ /* 0x0c0fe40000010820 */
[----:B------:R-:W-:Y:S01]  /*42e0*/  @!P0 FMUL.FTZ R4, R4, R5 ;  /* 0x0000000504048220 */ /* 0x000fe20000410000 */
[----:B------:R-:W-:Y:S03]  /*42f0*/  @!P0 MOV R5, R15 ;  /* 0x0000000f00058202 */ /* 0x000fe60000000f00 */
[----:B------:R-:W-:Y:S01]  /*4300*/  @!P0 FFMA.FTZ R4, R8, R30, R4 ;  /* 0x0000001e08048223 */ /* 0x000fe20000010004 */
[----:B------:R-:W-:Y:S01]  /*4310*/  @!P0 SHF.R.U32.HI R30, RZ, 0x10, R37 ;  /* 0x00000010ff1e8819 */ /* 0x000fe20000011625 */
[--C-:B------:R-:W-:Y:S02]  /*4320*/  @!P0 HADD2.F32 R8, -RZ, R5.reuse.H1_H1 ;  /* 0x30000005ff088230 */ /* 0x100fe40000004100 */
[----:B------:R-:W-:Y:S02]  /*4330*/  @!P0 HADD2.F32 R5, -RZ, R5.H0_H0 ;  /* 0x20000005ff058230 */ /* 0x000fe40000004100 */
[----:B------:R-:W-:Y:S01]  /*4340*/  @!P0 HADD2.F32 R30, -RZ, R30.H0_H0 ;  /* 0x2000001eff1e8230 */ /* 0x000fe20000004100 */
[-C--:B------:R-:W-:Y:S04]  /*4350*/  @!P0 FMUL.FTZ R32, R8, R9.reuse ;  /* 0x0000000908208220 */ /* 0x080fe80000410000 */
[C---:B------:R-:W-:Y:S01]  /*4360*/  @!P0 FFMA.FTZ R35, R5.reuse, R30, -R32 ;  /* 0x0000001e05238223 */ /* 0x040fe20000010820 */
[----:B------:R-:W-:Y:S01]  /*4370*/  @!P0 F2FP.PACK_AB R32, R2, R56 ;  /* 0x000000380220823e */ /* 0x000fe200000000ff */
[----:B------:R-:W-:Y:S03]  /*4380*/  @!P0 FMUL.FTZ R5, R5, R9 ;  /* 0x0000000905058220 */ /* 0x000fe60000410000 */
[----:B------:R-:W-:Y:S01]  /*4390*/  @!P0 MOV R12, R32 ;  /* 0x00000020000c8202 */ /* 0x000fe20000000f00 */
[----:B------:R-:W-:Y:S01]  /*43a0*/  @!P0 FFMA.FTZ R5, R8, R30, R5 ;  /* 0x0000001e08058223 */ /* 0x000fe20000010005 */
[----:B------:R-:W-:Y:S02]  /*43b0*/  @!P0 F2FP.PACK_AB R30, R3, R53 ;  /* 0x00000035031e823e */ /* 0x000fe400000000ff */
[----:B----4-:R-:W-:Y:S02]  /*43c0*/  LEA R8, P1, R104, R54, 0x1 ;  /* 0x0000003668087211 */ /* 0x010fe400078208ff */
[----:B------:R-:W-:Y:S01]  /*43d0*/  @!P0 F2FP.PACK_AB R3, R4, R36 ;  /* 0x000000240403823e */ /* 0x000fe200000000ff */
[----:B------:R-:W-:Y:S01]  /*43e0*/  @!P0 IMAD.MOV.U32 R13, RZ, RZ, R30 ;  /* 0x000000ffff0d8224 */ /* 0x000fe200078e001e */
[----:B------:R-:W-:Y:S02]  /*43f0*/  @!P0 F2FP.PACK_AB R2, R5, R35 ;  /* 0x000000230502823e */ /* 0x000fe400000000ff */
[----:B---3--:R-:W-:Y:S02]  /*4400*/  LEA.HI.X R9, R104, R55, R105, 0x1, P1 ;  /* 0x0000003768097211 */ /* 0x008fe400008f0c69 */
[----:B------:R-:W-:Y:S02]  /*4410*/  @!P0 MOV R14, R3 ;  /* 0x00000003000e8202 */ /* 0x000fe40000000f00 */
[----:B------:R-:W-:Y:S05]  /*4420*/  @!P0 MOV R15, R2 ;  /* 0x00000002000f8202 */ /* 0x000fea0000000f00 */
[----:B------:R1:W-:Y:S02]  /*4430*/  ST.E.128 [R8.64], R12 ;  /* 0x0000000c08007985 */ /* 0x0003e4000c101d08 */
.L_x_2849:
[----:B------:R-:W-:Y:S05]  /*4440*/  BSYNC B0 ;  /* 0x0000000000007941 */ /* 0x000fea0003800000 */
.L_x_2848:
[----:B------:R-:W-:Y:S01]  /*4450*/  ISETP.GE.AND P0, PT, R109, c[0x0][0x1d4], PT ;  /* 0x000075006d007a0c */ /* 0x000fe20003f06270 */
[----:B------:R-:W-:Y:S01]  /*4460*/  @!UPT UIADD3 URZ, URZ, URZ, URZ ;  /* 0x0000003f3f3ff290 */ /* 0x000fe2000fffe03f */
[----:B------:R-:W-:Y:S11]  /*4470*/  BSSY B0, `(.L_x_2850) ;  /* 0x0000039000007945 */ /* 0x000ff60003800000 */
[----:B------:R-:W-:-:S05]  /*4480*/  @P0 BRA `(.L_x_2851) ;  /* 0x0000037000000947 */ /* 0x000fca0003800000 */
[----:B-1----:R-:W1:Y:S01]  /*4490*/  LDS.128 R12, [R71+0xc000] ;  /* 0x00c00000470c7984 */ /* 0x002e620000000c00 */
        /* <DEDUP_REMOVED lines=27> */
[----:B------:R-:W-:Y:S01]  /*4650*/  @!P0 HADD2.F32 R7, -RZ, R6.H0_H0 ;  /* 0x20000006ff078230 */ /* 0x000fe20000004100 */
[-C--:B------:R-:W-:Y:S01]  /*4660*/  @!P0 FFMA.FTZ R40, R4, R30.reuse, -R32 ;  /* 0x0000001e04288223 */ /* 0x080fe20000010820 */
[----:B------:R-:W-:Y:S01]  /*4670*/  @!P0 HADD2.F32 R4, -RZ, R24.H1_H1 ;  /* 0x30000018ff048230 */ /* 0x000fe20000004100 */
[----:B------:R-:W-:Y:S01]  /*4680*/  @!P0 FFMA.FTZ R3, R9, R30, R3 ;  /* 0x0000001e09038223 */ /* 0x000fe20000010003 */
[----:B------:R-:W-:Y:S01]  /*4690*/  @!P0 F2FP.PACK_AB R9, R2, R41 ;  /* 0x000000290209823e */ /* 0x000fe200000000ff */
[----:B------:R-:W-:Y:S02]  /*46a0*/  @!P0 HADD2.F32 R24, -RZ, R6.H1_H1 ;  /* 0x30000006ff188230 */ /* 0x000fe40000004100 */
[--C-:B------:R-:W-:Y:S01]  /*46b0*/  @!P0 HADD2.F32 R6, -RZ, R5.reuse.H0_H0 ;  /* 0x20000005ff068230 */ /* 0x100fe20000004100 */
[----:B------:R-:W-:Y:S01]  /*46c0*/  @!P0 MOV R12, R9 ;  /* 0x00000009000c8202 */ /* 0x000fe20000000f00 */
[----:B------:R-:W-:Y:S01]  /*46d0*/  @!P0 HADD2.F32 R32, -RZ, R5.H1_H1 ;  /* 0x30000005ff208230 */ /* 0x000fe20000004100 */
[-C--:B------:R-:W-:Y:S02]  /*46e0*/  @!P0 FMUL.FTZ R37, R24, R4.reuse ;  /* 0x0000000418258220 */ /* 0x080fe40000410000 */
[----:B------:R-:W-:Y:S02]  /*46f0*/  @!P0 FMUL.FTZ R4, R7, R4 ;  /* 0x0000000407048220 */ /* 0x000fe40000410000 */
[-C--:B------:R-:W-:Y:S02]  /*4700*/  @!P0 FMUL.FTZ R5, R6, R8.reuse ;  /* 0x0000000806058220 */ /* 0x080fe40000410000 */
[----:B------:R-:W-:Y:S01]  /*4710*/  @!P0 FMUL.FTZ R36, R32, R8 ;  /* 0x0000000820248220 */ /* 0x000fe20000410000 */
[----:B------:R-:W-:Y:S01]  /*4720*/  @!P0 F2FP.PACK_AB R8, R3, R40 ;  /* 0x000000280308823e */ /* 0x000fe200000000ff */
[----:B------:R-:W-:Y:S02]  /*4730*/  @!P0 FFMA.FTZ R4, R24, R31, R4 ;  /* 0x0000001f18048223 */ /* 0x000fe40000010004 */
[----:B------:R-:W-:Y:S02]  /*4740*/  @!P0 FFMA.FTZ R36, R6, R35, -R36 ;  /* 0x0000002306248223 */ /* 0x000fe40000010824 */
[----:B------:R-:W-:Y:S01]  /*4750*/  @!P0 FFMA.FTZ R37, R7, R31, -R37 ;  /* 0x0000001f07258223 */ /* 0x000fe20000010825 */
[----:B------:R-:W-:Y:S01]  /*4760*/  SHF.L.U32 R7, R235, 0x3, RZ ;  /* 0x00000003eb077819 */ /* 0x000fe200000006ff */
[----:B------:R-:W-:Y:S02]  /*4770*/  @!P0 FFMA.FTZ R5, R32, R35, R5 ;  /* 0x0000002320058223 */ /* 0x000fe40000010005 */
[----:B------:R-:W-:Y:S01]  /*4780*/  @!P0 IMAD.MOV.U32 R13, RZ, RZ, R8 ;  /* 0x000000ffff0d8224 */ /* 0x000fe200078e0008 */
[----:B----4-:R-:W-:Y:S02]  /*4790*/  LEA R6, P1, R7, R54, 0x1 ;  /* 0x0000003607067211 */ /* 0x010fe400078208ff */
[----:B------:R-:W-:Y:S02]  /*47a0*/  @!P0 F2FP.PACK_AB R3, R4, R37 ;  /* 0x000000250403823e */ /* 0x000fe400000000ff */
[----:B------:R-:W-:Y:S02]  /*47b0*/  @!P0 F2FP.PACK_AB R2, R5, R36 ;  /* 0x000000240502823e */ /* 0x000fe400000000ff */
[----:B---3--:R-:W-:Y:S02]  /*47c0*/  LEA.HI.X.SX32 R7, R7, R55, 0x1, P1 ;  /* 0x0000003707077211 */ /* 0x008fe400008f0eff */
[----:B------:R-:W-:Y:S02]  /*47d0*/  @!P0 MOV R14, R3 ;  /* 0x00000003000e8202 */ /* 0x000fe40000000f00 */
[----:B------:R-:W-:Y:S05]  /*47e0*/  @!P0 MOV R15, R2 ;  /* 0x00000002000f8202 */ /* 0x000fea0000000f00 */
[----:B------:R1:W-:Y:S02]  /*47f0*/  ST.E.128 [R6.64], R12 ;  /* 0x0000000c06007985 */ /* 0x0003e4000c101d08 */
.L_x_2851:
[----:B------:R-:W-:Y:S05]  /*4800*/  BSYNC B0 ;  /* 0x0000000000007941 */ /* 0x000fea0003800000 */
.L_x_2850:
        /* <DEDUP_REMOVED lines=61> */
.L_x_2853:
[----:B------:R-:W-:Y:S05]  /*4be0*/  BSYNC B0 ;  /* 0x0000000000007941 */ /* 0x000fea0003800000 */
.L_x_2852:
        /* <DEDUP_REMOVED lines=58> */
.L_x_2855:
[----:B------:R-:W-:Y:S05]  /*4f90*/  BSYNC B0 ;  /* 0x0000000000007941 */ /* 0x000fea0003800000 */
.L_x_2854:
        /* <DEDUP_REMOVED lines=58> */
.L_x_2857:
[----:B------:R-:W-:Y:S05]  /*5340*/  BSYNC B0 ;  /* 0x0000000000007941 */ /* 0x000fea0003800000 */
.L_x_2856:
        /* <DEDUP_REMOVED lines=58> */
.L_x_2844:
        /* <DEDUP_REMOVED lines=47> */
.L_x_2859:
[----:B------:R-:W-:Y:S05]  /*59e0*/  BSYNC B0 ;  /* 0x0000000000007941 */ /* 0x000fea0003800000 */
.L_x_2858:
        /* <DEDUP_REMOVED lines=162> */
.L_x_2861:
[----:B------:R-:W-:Y:S05]  /*6410*/  BSYNC B0 ;  /* 0x0000000000007941 */ /* 0x000fea0003800000 */
.L_x_2860:
        /* <DEDUP_REMOVED lines=54> */
[-C--:B------:R-:W-:Y:S01]  /*6780*/  @!P0 FMUL.FTZ R5, R18, R8.reuse ;  /* 0x0000000812058220 */ /* 0x080fe20000410000 */
[----:B------:R-:W-:Y:S03]  /*6790*/  @!P0 SHF.R.U32.HI R35, RZ, 0x10, R47 ;  /* 0x00000010ff238819 */ /* 0x000fe6000001162f */
[C---:B------:R-:W-:Y:S02]  /*67a0*/  @!P0 FFMA.FTZ R20, R3.reuse, R19, -R5 ;  /* 0x0000001303148223 */ /* 0x040fe40000010805 */
[----:B------:R-:W-:Y:S01]  /*67b0*/  @!P0 FMUL.FTZ R5, R3, R8 ;  /* 0x0000000803058220 */ /* 0x000fe20000410000 */
[----:B------:R-:W-:Y:S01]  /*67c0*/  @!P0 HADD2.F32 R8, -RZ, R36.H0_H0 ;  /* 0x20000024ff088230 */ /* 0x000fe20000004100 */
[----:B------:R-:W-:Y:S01]  /*67d0*/  @!P0 SHF.R.U64 R36, R46, 0x10, R47 ;  /* 0x000000102e248819 */ /* 0x000fe2000000122f */
[----:B------:R-:W-:Y:S01]  /*67e0*/  @!P0 HADD2.F32 R3, -RZ, R6.H1_H1 ;  /* 0x30000006ff038230 */ /* 0x000fe20000004100 */
[----:B------:R-:W-:Y:S01]  /*67f0*/  @!P0 FMUL.FTZ R6, R9, R7 ;  /* 0x0000000709068220 */ /* 0x000fe20000410000 */
[----:B------:R-:W-:Y:S01]  /*6800*/  @!P0 F2FP.PACK_AB R44, R20, R21 ;  /* 0x00000015142c823e */ /* 0x000fe200000000ff */
[----:B------:R-:W-:Y:S02]  /*6810*/  @!P0 HADD2.F32 R21, -RZ, R57.H1_H1 ;  /* 0x30000039ff158230 */ /* 0x000fe40000004100 */
[CC--:B------:R-:W-:Y:S01]  /*6820*/  @!P0 FFMA.FTZ R20, R3.reuse, R8.reuse, -R6 ;  /* 0x0000000803148223 */ /* 0x0c0fe20000010806 */
[----:B------:R-:W-:Y:S01]  /*6830*/  @!P0 HADD2.F32 R6, -RZ, R30.H0_H0 ;  /* 0x2000001eff068230 */ /* 0x000fe20000004100 */
[----:B------:R-:W-:Y:S02]  /*6840*/  @!P0 FMUL.FTZ R3, R3, R7 ;  /* 0x0000000703038220 */ /* 0x000fe40000410000 */
        /* <DEDUP_REMOVED lines=9> */
[--C-:B------:R-:W-:Y:S01]  /*68e0*/  @!P0 SHF.R.U64 R18, R22, 0x10, R23.reuse ;  /* 0x0000001016128819 */ /* 0x100fe20000001217 */
[CC--:B------:R-:W-:Y:S01]  /*68f0*/  @!P0 FMUL.FTZ R19, R8.reuse, R6.reuse ;  /* 0x0000000608138220 */ /* 0x0c0fe20000410000 */
[----:B------:R-:W-:Y:S01]  /*6900*/  @!P0 HADD2.F32 R7, -RZ, R16.H0_H0 ;  /* 0x20000010ff078230 */ /* 0x000fe20000004100 */
[----:B------:R-:W-:Y:S02]  /*6910*/  @!P0 MOV R22, R43 ;  /* 0x0000002b00168202 */ /* 0x000fe40000000f00 */
[----:B------:R-:W-:Y:S02]  /*6920*/  @!P0 SHF.R.U32.HI R17, RZ, 0x10, R23 ;  /* 0x00000010ff118819 */ /* 0x000fe40000011617 */
[C---:B------:R-:W-:Y:S01]  /*6930*/  @!P0 FMUL.FTZ R6, R7.reuse, R6 ;  /* 0x0000000607068220 */ /* 0x040fe20000410000 */
[----:B------:R-:W-:Y:S01]  /*6940*/  @!P0 HADD2.F32 R20, -RZ, R22.H0_H0 ;  /* 0x20000016ff148230 */ /* 0x000fe20000004100 */
[-C--:B------:R-:W-:Y:S01]  /*6950*/  @!P0 FFMA.FTZ R45, R7, R9.reuse, -R19 ;  /* 0x00000009072d8223 */ /* 0x080fe20000010813 */
[----:B------:R-:W-:Y:S01]  /*6960*/  @!P0 HADD2.F32 R7, -RZ, R30.H1_H1 ;  /* 0x3000001eff078230 */ /* 0x000fe20000004100 */
[----:B------:R-:W-:Y:S01]  /*6970*/  @!P0 FFMA.FTZ R6, R8, R9, R6 ;  /* 0x0000000908068223 */ /* 0x000fe20000010006 */
[----:B------:R-:W-:Y:S01]  /*6980*/  @!P0 HADD2.F32 R19, -RZ, R17.H0_H0 ;  /* 0x20000011ff138230 */ /* 0x000fe20000004100 */
[----:B------:R-:W-:Y:S01]  /*6990*/  @!P0 IMAD.MOV.U32 R9, RZ, RZ, R15 ;  /* 0x000000ffff098224 */ /* 0x000fe200078e000f */
[----:B------:R-:W-:Y:S01]  /*69a0*/  @!P0 HADD2.F32 R22, -RZ, R22.H1_H1 ;  /* 0x30000016ff168230 */ /* 0x000fe20000004100 */
[----:B------:R-:W-:Y:S01]  /*69b0*/  @!P0 FMUL.FTZ R23, R20, R7 ;  /* 0x0000000714178220 */ /* 0x000fe20000410000 */
[----:B------:R-:W-:Y:S01]  /*69c0*/  @!P0 HADD2.F32 R17, -RZ, R18.H0_H0 ;  /* 0x20000012ff118230 */ /* 0x000fe20000004100 */
[----:B------:R-:W-:Y:S01]  /*69d0*/  @!P0 F2FP.PACK_AB R4, R5, R4 ;  /* 0x000000040504823e */ /* 0x000fe200000000ff */
[----:B------:R-:W-:Y:S02]  /*69e0*/  @!P0 HADD2.F32 R8, -RZ, R9.H0_H0 ;  /* 0x20000009ff088230 */ /* 0x000fe40000004100 */
[----:B------:R-:W-:Y:S02]  /*69f0*/  @!P0 HADD2.F32 R18, -RZ, R29.H1_H1 ;  /* 0x3000001dff128230 */ /* 0x000fe40000004100 */
[----:B------:R-:W-:Y:S02]  /*6a00*/  @!P0 IMAD.MOV.U32 R41, RZ, RZ, R4 ;  /* 0x000000ffff298224 */ /* 0x000fe400078e0004 */
[C---:B------:R-:W-:Y:S01]  /*6a10*/  @!P0 FFMA.FTZ R39, R8.reuse, R21, -R23 ;  /* 0x0000001508278223 */ /* 0x040fe20000010817 */
[----:B------:R-:W-:Y:S01]  /*6a20*/  @!P0 HADD2.F32 R23, -RZ, R35.H0_H0 ;  /* 0x20000023ff178230 */ /* 0x000fe20000004100 */
        /* <DEDUP_REMOVED lines=29> */
.L_x_2863:
[----:B------:R-:W-:Y:S05]  /*6c00*/  BSYNC B0 ;  /* 0x0000000000007941 */ /* 0x000fea0003800000 */
.L_x_2862:
        /* <DEDUP_REMOVED lines=129> */
.L_x_2843:
[----:B-1----:R-:W-:Y:S01]  /*7420*/  IMAD.WIDE.U32 R2, R72, c[0x0][0x1e0], RZ ;  /* 0x0000780048027a25 */ /* 0x002fe200078e00ff */
        /* <DEDUP_REMOVED lines=12> */
[----:B------:R-:W1:Y:S08]  /*74f0*/  SHFL.IDX PT, R2, R3, RZ, 0x1c1f ;  /* 0x001c1fff03027589 */ /* 0x000e7000000e0000 */
[----:B------:R2:W3:Y:S02]  /*7500*/  SHFL.IDX PT, R3, R4, RZ, 0x1c1f ;  /* 0x001c1fff04037589 */ /* 0x0004e400000e0000 */
[----:B--2---:R-:W-:Y:S05]  /*7510*/  IMAD.IADD R4, R76, 0x1, -R8 ;  /* 0x000000014c047824 */ /* 0x004fea00078e0a08 */
[----:B------:R-:W-:Y:S04]  /*7520*/  IMNMX R73, R4, 0x40, PT ;  /* 0x0000004004497817 */ /* 0x000fe80003800200 */
[----:B------:R-:W-:Y:S11]  /*7530*/  ISETP.GT.AND P0, PT, R73, R227, PT ;  /* 0x000000e34900720c */ /* 0x000ff60003f04270 */
[----:B------:R-:W-:Y:S02]  /*7540*/  @!UPT UIADD3 URZ, URZ, URZ, URZ ;  /* 0x0000003f3f3ff290 */ /* 0x000fe4000fffe03f */
[----:B------:R-:W-:-:S05]  /*7550*/  @!P0 BRA `(.L_x_2847) ;  /* 0x0000020000008947 */ /* 0x000fca0003800000 */
[----:B-1-3--:R-:W-:Y:S02]  /*7560*/  ISETP.GE.AND P1, PT, R104, c[0x0][0x1d4], PT ;  /* 0x0000750068007a0c */ /* 0x00afe40003f26270 */
[----:B------:R-:W-:Y:S02]  /*7570*/  ISETP.GE.AND P3, PT, R224, c[0x0][0x1d4], PT ;  /* 0x00007500e0007a0c */ /* 0x000fe40003f66270 */
[C---:B------:R-:W-:Y:S09]  /*7580*/  ISETP.GE.AND P2, PT, R223.reuse, c[0x0][0x1d4], PT ;  /* 0x00007500df007a0c */ /* 0x040ff20003f46270 */
[----:B------:R-:W1:Y:S01]  /*7590*/  @!P1 LDS.128 R12, [R70+0xc000] ;  /* 0x00c00000460c9984 */ /* 0x000e620000000c00 */
        /* <DEDUP_REMOVED lines=28> */
.L_x_2847:
[----:B-1-3--:R-:W-:Y:S05]  /*7760*/  BSYNC B1 ;  /* 0x0000000000017941 */ /* 0x00afea0003800000 */
.L_x_2842:
[----:B------:R-:W-:Y:S01]  /*7770*/  ISETP.GT.AND P0, PT, R28, R33, PT ;  /* 0x000000211c00720c */ /* 0x000fe20003f04270 */
[----:B------:R-:W-:Y:S01]  /*7780*/  IMAD R8, R75, c[0x0][0x218], RZ ;  /* 0x000086004b087a24 */ /* 0x000fe200078e02ff */
[C---:B------:R-:W-:Y:S01]  /*7790*/  ISETP.GE.AND P1, PT, R38.reuse, 0x1, PT ;  /* 0x000000012600780c */ /* 0x040fe20003f26270 */
[----:B------:R-:W-:Y:S01]  /*77a0*/  BSSY B0, `(.L_x_2864) ;  /* 0x000004a000007945 */ /* 0x000fe20003800000 */
[C---:B--2---:R-:W-:Y:S01]  /*77b0*/  IADD3 R3, R38.reuse, 0x1, RZ ;  /* 0x0000000126037810 */ /* 0x044fe20007ffe0ff */
        /* <DEDUP_REMOVED lines=36> */
[----:B------:R2:W3:Y:S01]  /*7a00*/  SHFL.IDX PT, R5, R3, RZ, 0x1c1f ;  /* 0x001c1fff03057589 */ /* 0x0004e200000e0000 */
[----:B------:R-:W-:Y:S04]  /*7a10*/  DEPBAR.LE SB0, 0x2 ;  /* 0x000080800000791a */ /* 0x000fe80000000000 */
[----:B------:R-:W-:Y:S06]  /*7a20*/  BAR.SYNC.DEFER_BLOCKING 0x0 ;  /* 0x0000000000007b1d */ /* 0x000fec0000010000 */
[----:B------:R-:W-:-:S05]  /*7a30*/  @!P0 BRA `(.L_x_2865) ;  /* 0x0000020000008947 */ /* 0x000fca0003800000 */
[----:B-123--:R-:W-:Y:S02]  /*7a40*/  ISETP.GE.AND P1, PT, R104, c[0x0][0x1d4], PT ;  /* 0x0000750068007a0c */ /* 0x00efe40003f26270 */
        /* <DEDUP_REMOVED lines=31> */
.L_x_2865:
[----:B-123--:R-:W-:Y:S05]  /*7c40*/  BSYNC B0 ;  /* 0x0000000000007941 */ /* 0x00efea0003800000 */
.L_x_2864:
        /* <DEDUP_REMOVED lines=33> */
.L_x_2841:
[----:B------:R-:W2:Y:S01]  /*7e60*/  LDL R16, [R1+0x4] ;  /* 0x0000040001107983 */ /* 0x000ea20000100800 */
[----:B------:R-:W-:-:S05]  /*7e70*/  IMAD.MOV.U32 R0, RZ, RZ, c[0x0][0x2c4] ;  /* 0x0000b100ff007624 */ /* 0x000fca00078e00ff */
[----:B------:R-:W-:Y:S01]  /*7e80*/  ISETP.NE.AND P3, PT, R0, 0x1, PT ;  /* 0x000000010000780c */ /* 0x000fe20003f65270 */
[----:B------:R-:W-:Y:S01]  /*7e90*/  BSSY B0, `(.L_x_2867) ;  /* 0x0000028000007945 */ /* 0x000fe20003800000 */
[----:B--2---:R-:W-:-:S11]  /*7ea0*/  IADD3 R0, R16, 0x7f, RZ ;  /* 0x0000007f10007810 */ /* 0x004fd60007ffe0ff */
[----:B-1----:R-:W-:-:S05]  /*7eb0*/  @P3 IMAD.HI.U32 R2, R0, c[0x0][0x2c8], RZ ;  /* 0x0000b20000023a27 */ /* 0x002fca00078e00ff */
[----:B------:R-:W-:-:S05]  /*7ec0*/  @P3 SHF.R.U32.HI R0, RZ, c[0x0][0x2cc], R2 ;  /* 0x0000b300ff003a19 */ /* 0x000fca0000011602 */
[----:B------:R-:W-:-:S05]  /*7ed0*/  IMAD.IADD R0, R128, 0x1, R0 ;  /* 0x0000000180007824 */ /* 0x000fca00078e0200 */
[----:B------:R-:W-:-:S04]  /*7ee0*/  SHF.R.S32.HI R2, RZ, 0x1f, R0 ;  /* 0x0000001fff027819 */ /* 0x000fc80000011400 */
[----:B------:R-:W-:-:S04]  /*7ef0*/  LEA.HI R0, R2, R0, RZ, 0x6 ;  /* 0x0000000002007211 */ /* 0x000fc800078f30ff */
[----:B------:R-:W-:-:S04]  /*7f00*/  SHF.R.S32.HI R0, RZ, 0x6, R0 ;  /* 0x00000006ff007819 */ /* 0x000fc80000011400 */
[----:B------:R-:W-:-:S04]  /*7f10*/  IMNMX R6, R127, R0, PT ;  /* 0x000000007f067217 */ /* 0x000fc80003800200 */
[----:B------:R-:W-:Y:S01]  /*7f20*/  ISETP.GE.AND P0, PT, R6, 0x1, PT ;  /* 0x000000010600780c */ /* 0x000fe20003f06270 */
[----:B------:R-:W-:-:S12]  /*7f30*/  IMAD.MOV.U32 R0, RZ, RZ, RZ ;  /* 0x000000ffff007224 */ /* 0x000fd800078e00ff */
        /* <DEDUP_REMOVED lines=29> */
.L_x_2868:
[----:B------:R-:W-:Y:S05]  /*8110*/  BSYNC B0 ;  /* 0x0000000000007941 */ /* 0x000fea0003800000 */
.L_x_2867:
[----:B------:R-:W2:Y:S01]  /*8120*/  LDL R2, [R1+0x30] ;  /* 0x0000300001027983 */ /* 0x000ea20000100800 */
[----:B------:R-:W-:Y:S01]  /*8130*/  MOV R17, RZ ;  /* 0x000000ff00117202 */ /* 0x000fe20000000f00 */
[----:B------:R-:W-:Y:S01]  /*8140*/  IMAD.MOV.U32 R22, RZ, RZ, RZ ;  /* 0x000000ffff167224 */ /* 0x000fe200078e00ff */
        /* <DEDUP_REMOVED lines=54> */
[----:B------:R-:W2:Y:S04]  /*84b0*/  LDL R3, [R1+0x14] ;  /* 0x0000140001037983 */ /* 0x000ea80000100800 */
[----:B------:R-:W3:Y:S04]  /*84c0*/  LDL R7, [R1+0x18] ;  /* 0x0000180001077983 */ /* 0x000ee80000100800 */
[----:B------:R-:W4:Y:S04]  /*84d0*/  LDL R4, [R1+0x8] ;  /* 0x0000080001047983 */ /* 0x000f280000100800 */
[----:B------:R-:W4:Y:S04]  /*84e0*/  LDL R5, [R1+0x28] ;  /* 0x0000280001057983 */ /* 0x000f280000100800 */
[----:B------:R-:W4:Y:S01]  /*84f0*/  LDL R8, [R1+0x1c] ;  /* 0x00001c0001087983 */ /* 0x000f220000100800 */
[----:B------:R-:W-:-:S04]  /*8500*/  ISETP.NE.U32.AND P0, PT, RZ, c[0x0][0x340], PT ;  /* 0x0000d000ff007a0c */ /* 0x000fc80003f05070 */
[----:B------:R-:W-:Y:S02]  /*8510*/  ISETP.NE.AND.EX P1, PT, RZ, c[0x0][0x344], PT, P0 ;  /* 0x0000d100ff007a0c */ /* 0x000fe40003f25300 */
[----:B------:R-:W-:-:S05]  /*8520*/  SHF.R.S32.HI R0, RZ, 0x1f, R139 ;  /* 0x0000001fff007819 */ /* 0x000fca000001148b */
[----:B------:R-:W-:-:S04]  /*8530*/  IMAD R0, R0, c[0x0][0x178], RZ ;  /* 0x00005e0000007a24 */ /* 0x000fc800078e02ff */
[----:B------:R-:W-:Y:S02]  /*8540*/  IMAD R0, R139, c[0x0][0x17c], R0 ;  /* 0x00005f008b007a24 */ /* 0x000fe400078e0200 */
[----:B--2---:R-:W-:-:S04]  /*8550*/  @P1 IADD3 R2, P0, R3, c[0x0][0x340], RZ ;  /* 0x0000d00003021a10 */ /* 0x004fc80007f1e0ff */
[----:B---3--:R-:W-:-:S05]  /*8560*/  @P1 IADD3.X R3, R7, c[0x0][0x344], RZ, P0, !PT ;  /* 0x0000d10007031a10 */ /* 0x008fca00007fe4ff */
[----:B------:R1:W5:Y:S01]  /*8570*/  @P1 LDG.E R14, [R2.64] ;  /* 0x00000008020e1981 */ /* 0x000362000c1e1900 */
[----:B------:R-:W-:Y:S02]  /*8580*/  ISETP.NE.U32.AND P0, PT, RZ, c[0x0][0x348], PT ;  /* 0x0000d200ff007a0c */ /* 0x000fe40003f05070 */
[----:B----4-:R-:W-:Y:S01]  /*8590*/  LOP3.LUT R15, R4, 0xffff, RZ, 0xc0, !PT ;  /* 0x0000ffff040f7812 */ /* 0x010fe200078ec0ff */
[----:B------:R-:W-:Y:S01]  /*85a0*/  IMAD.IADD R4, R231, 0x1, R16 ;  /* 0x00000001e7047824 */ /* 0x000fe200078e0210 */
[----:B------:R-:W-:Y:S02]  /*85b0*/  ISETP.NE.AND.EX P0, PT, RZ, c[0x0][0x34c], PT, P0 ;  /* 0x0000d300ff007a0c */ /* 0x000fe40003f05300 */
[----:B------:R-:W-:Y:S01]  /*85c0*/  ISETP.GE.AND P5, PT, R216, c[0x0][0x198], PT ;  /* 0x00006600d8007a0c */ /* 0x000fe20003fa6270 */
[----:B------:R-:W-:Y:S01]  /*85d0*/  @P3 IMAD.HI.U32 R7, R4, c[0x0][0x2c8], RZ ;  /* 0x0000b20004073a27 */ /* 0x000fe200078e00ff */
[----:B------:R-:W-:Y:S02]  /*85e0*/  SEL R6, R5, RZ, !P0 ;  /* 0x000000ff05067207 */ /* 0x000fe40004000000 */
[----:B------:R-:W-:-:S02]  /*85f0*/  SEL R5, R8, RZ, !P0 ;  /* 0x000000ff08057207 */ /* 0x000fc40004000000 */
        /* <DEDUP_REMOVED lines=8> */
[----:B------:R-:W-:Y:S01]  /*8680*/  IMAD.WIDE.U32 R2, R15, c[0x0][0x1b8], R2 ;  /* 0x00006e000f027a25 */ /* 0x000fe200078e0002 */
[----:B------:R-:W-:Y:S02]  /*8690*/  ISETP.GE.AND P3, PT, R219, c[0x0][0x198], PT ;  /* 0x00006600db007a0c */ /* 0x000fe40003f66270 */
        /* <DEDUP_REMOVED lines=21> */
.L_x_3032:
[----:B------:R-:W-:Y:S05]  /*87f0*/  BRA.DIV ~URZ, `(.L_x_2871) ;  /* 0x000173527f007947 */ /* 0x000fea000b800000 */
[----:B------:R3:W4:Y:S02]  /*8800*/  SHFL.IDX PT, R0, R13, RZ, 0x181f ;  /* 0x00181fff0d007589 */ /* 0x00072400000e0000 */
.L_x_3033:
        /* <DEDUP_REMOVED lines=16> */
.L_x_2873:
[----:B------:R-:W-:Y:S05]  /*8910*/  BSYNC B0 ;  /* 0x0000000000007941 */ /* 0x000fea0003800000 */
.L_x_2872:
[----:B------:R-:W-:Y:S05]  /*8920*/  BRA.DIV ~URZ, `(.L_x_2874) ;  /* 0x000172927f007947 */ /* 0x000fea000b800000 */
[----:B--2---:R2:W1:Y:S04]  /*8930*/  SHFL.IDX PT, R4, R12, 0x1, 0x181f ;  /* 0x00381f000c047f89 */ /* 0x00446800000e0000 */
[----:B----4-:R2:W4:Y:S02]  /*8940*/  SHFL.IDX PT, R0, R13, 0x1, 0x181f ;  /* 0x00381f000d007f89 */ /* 0x01052400000e0000 */
.L_x_3034:
        /* <DEDUP_REMOVED lines=16> */
.L_x_2876:
[----:B------:R-:W-:Y:S05]  /*8a50*/  BSYNC B0 ;  /* 0x0000000000007941 */ /* 0x000fea0003800000 */
.L_x_2875:
[----:B------:R-:W-:Y:S05]  /*8a60*/  BRA.DIV ~URZ, `(.L_x_2877) ;  /* 0x000172227f007947 */ /* 0x000fea000b800000 */
[----:B-1----:R1:W2:Y:S02]  /*8a70*/  SHFL.IDX PT, R4, R12, 0x2, 0x181f ;  /* 0x00581f000c047f89 */ /* 0x0022a400000e0000 */
.L_x_3035:
[----:B------:R-:W-:Y:S05]  /*8a80*/  BRA.DIV ~URZ, `(.L_x_2878) ;  /* 0x000172727f007947 */ /* 0x000fea000b800000 */
[----:B----4-:R4:W1:Y:S02]  /*8a90*/  SHFL.IDX PT, R0, R13, 0x2, 0x181f ;  /* 0x00581f000d007f89 */ /* 0x01086400000e0000 */
.L_x_3036:
        /* <DEDUP_REMOVED lines=16> */
.L_x_2880:
[----:B------:R-:W-:Y:S05]  /*8ba0*/  BSYNC B0 ;  /* 0x0000000000007941 */ /* 0x000fea0003800000 */
.L_x_2879:
[----:B------:R-:W-:Y:S05]  /*8bb0*/  BRA.DIV ~URZ, `(.L_x_2881) ;  /* 0x000171b27f007947 */ /* 0x000fea000b800000 */
[----:B--2---:R2:W3:Y:S04]  /*8bc0*/  SHFL.IDX PT, R4, R12, 0x3, 0x181f ;  /* 0x00781f000c047f89 */ /* 0x0044e800000e0000 */
[----:B-1----:R2:W1:Y:S02]  /*8bd0*/  SHFL.IDX PT, R0, R13, 0x3, 0x181f ;  /* 0x00781f000d007f89 */ /* 0x00246400000e0000 */
.L_x_3037:
[----:B------:R-:W-:Y:S01]  /*8be0*/  IADD3 R2, R5, 0x60, RZ ;  /* 0x0000006005027810 */ /* 0x000fe20007ffe0ff */
[----:B-----5:R-:W-:-:S03]  /*8bf0*/  IMAD.WIDE.U32 R238, R14, c[0x0][0x2b0], RZ ;  /* 0x0000ac000eee7a25 */ /* 0x020fc600078e00ff */
[----:B------:R-:W-:-:S13]  /*8c00*/  ISETP.GE.AND P0, PT, R2, R48, PT ;  /* 0x000000300200720c */ /* 0x000fda0003f06270 */
        /* <DEDUP_REMOVED lines=41> */
[----:B------:R-:W-:Y:S01]  /*8ea0*/  SHF.L.U64.HI R18, R219, 0x1, R229 ;  /* 0x00000001db127819 */ /* 0x000fe200000102e5 */
[----:B------:R-:W-:Y:S02]  /*8eb0*/  IMAD R208, R0, c[0x0][0x2b8], R2 ;  /* 0x0000ae0000d07a24 */ /* 0x000fe400078e0202 */
[----:B------:R-:W-:Y:S02]  /*8ec0*/  IMAD R242, R15, c[0x0][0x1ec], R237 ;  /* 0x00007b000ff27a24 */ /* 0x000fe400078e02ed */
[----:B------:R-:W-:-:S04]  /*8ed0*/  IMAD.WIDE.U32 R2, R208, c[0x0][0x1e0], RZ ;  /* 0x00007800d0027a25 */ /* 0x000fc800078e00ff */
[----:B------:R-:W-:Y:S02]  /*8ee0*/  IMAD R107, R106, -0x40, R249 ;  /* 0xffffffc06a6b7824 */ /* 0x000fe400078e02f9 */
        /* <DEDUP_REMOVED lines=8> */
[----:B------:R-:W-:-:S04]  /*8f70*/  IMAD R0, R208, c[0x0][0x1e4], R0 ;  /* 0x00007900d0007a24 */ /* 0x000fc800078e0200 */
[----:B------:R-:W-:Y:S02]  /*8f80*/  IMAD.IADD R3, R3, 0x1, R0 ;  /* 0x0000000103037824 */ /* 0x000fe400078e0200 */
        /* <DEDUP_REMOVED lines=8> */
[----:B--2-4-:R-:W-:-:S03]  /*9010*/  IMAD R13, R195, c[0x0][0x21c], R7 ;  /* 0x00008700c30d7a24 */ /* 0x014fc600078e0207 */
[----:B------:R-:W-:Y:S01]  /*9020*/  IADD3.X R2, R242, R3, R5, P0, !PT ;  /* 0x00000003f2027210 */ /* 0x000fe200007fe405 */
[----:B------:R-:W-:Y:S01]  /*9030*/  IMAD R5, R208, c[0x0][0x20c], R4 ;  /* 0x00008300d0057a24 */ /* 0x000fe200078e0204 */
[----:B------:R-:W-:-:S04]  /*9040*/  LEA R6, P0, R0, c[0x0][0x1c8], 0x1 ;  /* 0x0000720000067a11 */ /* 0x000fc800078008ff */
[----:B------:R-:W-:Y:S01]  /*9050*/  LEA.HI.X R12, R0, c[0x0][0x1cc], R2, 0x1, P0 ;  /* 0x00007300000c7a11 */ /* 0x000fe200000f0c02 */
[----:B------:R-:W-:Y:S01]  /*9060*/  IMAD.WIDE.U32 R2, R208, c[0x0][0x208], RZ ;  /* 0x00008200d0027a25 */ /* 0x000fe200078e00ff */
[----:B------:R-:W1:Y:S01]  /*9070*/  SHFL.IDX PT, R0, R6, RZ, 0x181f ;  /* 0x00181fff06007589 */ /* 0x000e6200000e0000 */
[C---:B------:R-:W-:Y:S02]  /*9080*/  @P1 ISETP.GE.AND P0, PT, R216.reuse, c[0x0][0x1d4], PT ;  /* 0x00007500d8001a0c */ /* 0x040fe40003f06270 */
[----:B------:R-:W-:Y:S01]  /*9090*/  IMAD.IADD R3, R3, 0x1, R5 ;  /* 0x0000000103037824 */ /* 0x000fe200078e0205 */
[----:B------:R-:W2:Y:S03]  /*90a0*/  SHFL.IDX PT, R8, R12, RZ, 0x181f ;  /* 0x00181fff0c087589 */ /* 0x000ea600000e0000 */
[----:B------:R-:W-:Y:S01]  /*90b0*/  IMAD.WIDE.U32 R2, R195, c[0x0][0x218], R2 ;  /* 0x00008600c3027a25 */ /* 0x000fe200078e0002 */
[----:B------:R3:W4:Y:S04]  /*90c0*/  SHFL.IDX PT, R9, R6, 0x1, 0x181f ;  /* 0x00381f0006097f89 */ /* 0x00072800000e0000 */
[----:B------:R-:W5:Y:S01]  /*90d0*/  SHFL.IDX PT, R12, R12, 0x1, 0x181f ;  /* 0x00381f000c0c7f89 */ /* 0x000f6200000e0000 */
[----:B-1----:R-:W-:-:S04]  /*90e0*/  @P1 LEA R4, P2, R216, R0, 0x1 ;  /* 0x00000000d8041211 */ /* 0x002fc800078408ff */
[----:B--2---:R-:W-:-:S05]  /*90f0*/  @P1 LEA.HI.X R5, R216, R8, R217, 0x1, P2 ;  /* 0x00000008d8051211 */ /* 0x004fca00010f0cd9 */
[----:B------:R1:W-:Y:S01]  /*9100*/  @P1 LDGSTS.E.BYPASS.LTC128B.128 [R144+0xc100], [R4.64], !P0 ;  /* 0x0c10000004901fae */ /* 0x0003e2000c101d48 */
[----:B---3--:R-:W-:-:S04]  /*9110*/  @P1 LEA R6, P0, R218, R0, 0x1 ;  /* 0x00000000da061211 */ /* 0x008fc800078008ff */
[----:B------:R-:W-:Y:S02]  /*9120*/  @P1 LEA.HI.X R7, R218, R8, R230, 0x1, P0 ;  /* 0x00000008da071211 */ /* 0x000fe400000f0ce6 */
[----:B------:R-:W-:-:S03]  /*9130*/  ISETP.GE.AND P0, PT, R14, 0x21, PT ;  /* 0x000000210e00780c */ /* 0x000fc60003f06270 */
[----:B------:R4:W-:Y:S01]  /*9140*/  @P1 LDGSTS.E.BYPASS.LTC128B.128 [R144+0xe100], [R6.64], !P5 ;  /* 0x0e10000006901fae */ /* 0x0009e2000e901d48 */
[C---:B-1----:R-:W-:Y:S02]  /*9150*/  @P1 LEA R4, P3, R219.reuse, R0, 0x1 ;  /* 0x00000000db041211 */ /* 0x042fe400078608ff */
[----:B------:R-:W-:Y:S02]  /*9160*/  IADD3 R0, P2, R2, R240, RZ ;  /* 0x000000f002007210 */ /* 0x000fe40007f5e0ff */
[----:B------:R-:W-:Y:S02]  /*9170*/  @P1 LEA.HI.X R5, R219, R8, R229, 0x1, P3 ;  /* 0x00000008db051211 */ /* 0x000fe400018f0ce5 */
[----:B------:R-:W-:Y:S02]  /*9180*/  IADD3.X R2, R247, R3, R13, P2, !PT ;  /* 0x00000003f7027210 */ /* 0x000fe400017fe40d */
[----:B------:R-:W-:Y:S01]  /*9190*/  LEA R15, P2, R0, c[0x0][0x1f8], 0x1 ;  /* 0x00007e00000f7a11 */ /* 0x000fe200078408ff */
[----:B------:R1:W-:Y:S01]  /*91a0*/  @P1 LDGSTS.E.BYPASS.LTC128B.128 [R144+0x10100], [R4.64], !P4 ;  /* 0x1010000004901fae */ /* 0x0003e2000e101d48 */
[----:B----4-:R-:W-:-:S02]  /*91b0*/  @P0 LEA R6, P1, R216, R9, 0x1 ;  /* 0x00000009d8060211 */ /* 0x010fc400078208ff */
[----:B------:R-:W-:Y:S01]  /*91c0*/  LEA.HI.X R17, R0, c[0x0][0x1fc], R2, 0x1, P2 ;  /* 0x00007f0000117a11 */ /* 0x000fe200010f0c02 */
[----:B------:R-:W2:Y:S01]  /*91d0*/  SHFL.IDX PT, R8, R15, RZ, 0x181f ;  /* 0x00181fff0f087589 */ /* 0x000ea200000e0000 */
[----:B------:R-:W-:Y:S02]  /*91e0*/  @P0 ISETP.GE.AND P4, PT, R216, c[0x0][0x1d4], PT ;  /* 0x00007500d8000a0c */ /* 0x000fe40003f86270 */
[----:B------:R-:W-:Y:S01]  /*91f0*/  @P0 ISETP.GE.AND P3, PT, R218, c[0x0][0x1d4], PT ;  /* 0x00007500da000a0c */ /* 0x000fe20003f66270 */
[----:B------:R-:W3:Y:S01]  /*9200*/  SHFL.IDX PT, R13, R17, RZ, 0x181f ;  /* 0x00181fff110d7589 */ /* 0x000ee200000e0000 */
[----:B-----5:R-:W-:Y:S02]  /*9210*/  @P0 LEA.HI.X R7, R216, R12, R217, 0x1, P1 ;  /* 0x0000000cd8070211 */ /* 0x020fe400008f0cd9 */
[----:B------:R-:W-:Y:S01]  /*9220*/  @P0 ISETP.GE.AND P2, PT, R219, c[0x0][0x1d4], PT ;  /* 0x00007500db000a0c */ /* 0x000fe20003f46270 */
[----:B------:R4:W5:Y:S06]  /*9230*/  SHFL.IDX PT, R0, R15, 0x1, 0x181f ;  /* 0x00381f000f007f89 */ /* 0x00096c00000e0000 */
[----:B------:R5:W-:Y:S01]  /*9240*/  @P0 LDGSTS.E.BYPASS.LTC128B.128 [R144+0xd100], [R6.64], !P4 ;  /* 0x0d10000006900fae */ /* 0x000be2000e101d48 */
[----:B------:R-:W-:-:S02]  /*9250*/  ISETP.GE.AND P4, PT, R218, c[0x0][0x1d4], PT ;  /* 0x00007500da007a0c */ /* 0x000fc40003f86270 */
[----:B-1----:R-:W-:-:S04]  /*9260*/  @P0 LEA R4, P1, R218, R9, 0x1 ;  /* 0x00000009da040211 */ /* 0x002fc800078208ff */
[-C--:B------:R-:W-:Y:S02]  /*9270*/  @P0 LEA.HI.X R5, R218, R12.reuse, R230, 0x1, P1 ;  /* 0x0000000cda050211 */ /* 0x080fe400008f0ce6 */
[C---:B------:R-:W-:Y:S01]  /*9280*/  @P0 LEA R2, P1, R219.reuse, R9, 0x1 ;  /* 0x00000009db020211 */ /* 0x040fe200078208ff */
[C---:B----4-:R-:W-:Y:S02]  /*9290*/  IMAD.SHL.U32 R15, R216.reuse, 0x2, RZ ;  /* 0x00000002d80f7824 */ /* 0x050fe400078e00ff */
        /* <DEDUP_REMOVED lines=10> */
[----:B------:R-:W-:Y:S02]  /*9340*/  ISETP.GT.AND P4, PT, R106, R226, PT ;  /* 0x000000e26a00720c */ /* 0x000fe40003f84270 */
[----:B--2---:R-:W-:Y:S01]  /*9350*/  IADD3 R4, P0, R8, R15, RZ ;  /* 0x0000000f08047210 */ /* 0x004fe20007f1e0ff */
[----:B-1----:R-:W-:-:S04]  /*9360*/  IMAD.SHL.U32 R17, R218, 0x2, RZ ;  /* 0x00000002da117824 */ /* 0x002fc800078e00ff */
[----:B---3--:R-:W-:Y:S01]  /*9370*/  IMAD.X R5, R13, 0x1, R16, P0 ;  /* 0x000000010d057824 */ /* 0x008fe200000e0610 */
[----:B----4-:R-:W-:-:S04]  /*9380*/  IADD3 R2, P0, R8, R17, RZ ;  /* 0x0000001108027210 */ /* 0x010fc80007f1e0ff */
[----:B------:R1:W-:Y:S01]  /*9390*/  LDGSTS.E.BYPASS.LTC128B.128 [R144+0x100], [R4.64], !P2 ;  /* 0x0010000004907fae */ /* 0x0003e2000d101d48 */
[----:B------:R-:W-:Y:S01]  /*93a0*/  ISETP.GE.AND P2, PT, R219, c[0x0][0x1d4], PT ;  /* 0x00007500db007a0c */ /* 0x000fe20003f46270 */
[----:B------:R-:W-:Y:S01]  /*93b0*/  IMAD.X R3, R13, 0x1, R20, P0 ;  /* 0x000000010d037824 */ /* 0x000fe200000e0614 */
[----:B-----5:R-:W-:Y:S02]  /*93c0*/  IADD3 R6, P0, R0, R15, RZ ;  /* 0x0000000f00067210 */ /* 0x020fe40007f1e0ff */
[----:B------:R-:W-:Y:S02]  /*93d0*/  ISETP.LT.OR P5, PT, R14, 0x1, P2 ;  /* 0x000000010e00780c */ /* 0x000fe400017a1670 */
[----:B------:R2:W-:Y:S01]  /*93e0*/  LDGSTS.E.BYPASS.LTC128B.128 [R144+0x2100], [R2.64], !P1 ;  /* 0x0210000002907fae */ /* 0x0005e2000c901d48 */
[----:B------:R-:W-:Y:S01]  /*93f0*/  IADD3 R8, P1, R8, R19, RZ ;  /* 0x0000001308087210 */ /* 0x000fe20007f3e0ff */
[----:B------:R-:W-:-:S04]  /*9400*/  IMAD.X R7, R12, 0x1, R16, P0 ;  /* 0x000000010c077824 */ /* 0x000fc800000e0610 */
[----:B------:R-:W-:Y:S01]  /*9410*/  IMAD.X R9, R13, 0x1, R18, P1 ;  /* 0x000000010d097824 */ /* 0x000fe200008e0612 */
[----:B------:R-:W-:-:S04]  /*9420*/  ISETP.LT.OR P1, PT, R14, 0x21, P2 ;  /* 0x000000210e00780c */ /* 0x000fc80001721670 */
[----:B------:R3:W-:Y:S04]  /*9430*/  LDGSTS.E.BYPASS.LTC128B.128 [R144+0x4100], [R8.64], !P5 ;  /* 0x0410000008907fae */ /* 0x0007e8000e901d48 */
[----:B------:R3:W-:Y:S01]  /*9440*/  LDGSTS.E.BYPASS.LTC128B.128 [R144+0x1100], [R6.64], !P6 ;  /* 0x0110000006907fae */ /* 0x0007e2000f101d48 */
[----:B------:R-:W-:Y:S02]  /*9450*/  ISETP.GT.AND P6, PT, R231, 0x3f, PT ;  /* 0x0000003fe700780c */ /* 0x000fe40003fc4270 */
[----:B-1----:R-:W-:-:S05]  /*9460*/  IADD3 R4, P0, R0, R17, RZ ;  /* 0x0000001100047210 */ /* 0x002fca0007f1e0ff */
[----:B------:R-:W-:Y:S01]  /*9470*/  IMAD.X R5, R12, 0x1, R20, P0 ;  /* 0x000000010c057824 */ /* 0x000fe200000e0614 */
[----:B--2---:R-:W-:-:S04]  /*9480*/  IADD3 R2, P0, R0, R19, RZ ;  /* 0x0000001300027210 */ /* 0x004fc80007f1e0ff */
[----:B------:R3:W-:Y:S01]  /*9490*/  LDGSTS.E.BYPASS.LTC128B.128 [R144+0x3100], [R4.64], !P3 ;  /* 0x0310000004907fae */ /* 0x0007e2000d901d48 */
[----:B------:R-:W-:-:S05]  /*94a0*/  IMAD.X R3, R12, 0x1, R18, P0 ;  /* 0x000000010c037824 */ /* 0x000fca00000e0612 */
[----:B------:R3:W-:Y:S04]  /*94b0*/  LDGSTS.E.BYPASS.LTC128B.128 [R144+0x5100], [R2.64], !P1 ;  /* 0x0510000002907fae */ /* 0x0007e8000c901d48 */
[----:B------:R-:W0:Y:S01]  /*94c0*/  LDGDEPBAR ;  /* 0x00000000000079af */ /* 0x000e220000000000 */
[----:B------:R-:W-:Y:S05]  /*94d0*/  @!P4 BRA `(.L_x_2883) ;  /* 0x000004600000c947 */ /* 0x000fea0003800000 */
[----:B------:R-:W-:Y:S01]  /*94e0*/  ISETP.NE.AND P2, PT, R21, 0x1, PT ;  /* 0x000000011500780c */ /* 0x000fe20003f45270 */
[----:B---3--:R-:W-:Y:S02]  /*94f0*/  IMAD R2, R106, 0x40, R248 ;  /* 0x000000406a027824 */ /* 0x008fe400078e02f8 */
        /* <DEDUP_REMOVED lines=27> */
.L_x_3038:
        /* <DEDUP_REMOVED lines=20> */
.L_x_3039:
        /* <DEDUP_REMOVED lines=21> */
.L_x_2883:
[----:B------:R-:W-:Y:S05]  /*9940*/  BSYNC B0 ;  /* 0x0000000000007941 */ /* 0x000fea0003800000 */
.L_x_2882:
[----:B------:R-:W-:Y:S01]  /*9950*/  ISETP.LT.AND P0, PT, RZ, c[0x0][0x27c], PT ;  /* 0x00009f00ff007a0c */ /* 0x000fe20003f01270 */
[----:B------:R-:W0:Y:S01]  /*9960*/  LDGDEPBAR ;  /* 0x00000000000079af */ /* 0x000e220000000000 */
[----:B------:R-:W-:Y:S11]  /*9970*/  BSSY B2, `(.L_x_2886) ;  /* 0x00006c2000027945 */ /* 0x000ff60003800000 */
[----:B------:R-:W-:Y:S05]  /*9980*/  @P0 BRA `(.L_x_2887) ;  /* 0x0000002000000947 */ /* 0x000fea0003800000 */
[----:B------:R-:W-:-:S04]  /*9990*/  DEPBAR.LE SB0, 0x3 ;  /* 0x000080c00000791a */ /* 0x000fc80000000000 */
[----:B------:R-:W-:Y:S05]  /*99a0*/  BRA `(.L_x_2888) ;  /* 0x00006be000007947 */ /* 0x000fea0003800000 */
.L_x_2887:
[----:B-1-3--:R-:W2:Y:S01]  /*99b0*/  LDL R2, [R1+0x4] ;  /* 0x0000040001027983 */ /* 0x00aea20000100800 */
[----:B------:R-:W-:Y:S01]  /*99c0*/  ULDC.U8 UR4, c[0x0][0x298] ;  /* 0x0000a60000047ab9 */ /* 0x000fe20000000000 */
[----:B------:R-:W-:Y:S01]  /*99d0*/  SHF.R.S32.HI R0, RZ, 0x1f, R138 ;  /* 0x0000001fff007819 */ /* 0x000fe2000001148a */
[----:B------:R-:W-:Y:S01]  /*99e0*/  IMAD.WIDE.U32 R4, R138, c[0x0][0x280], RZ ;  /* 0x0000a0008a047a25 */ /* 0x000fe200078e00ff */
[----:B------:R-:W1:Y:S01]  /*99f0*/  S2R R3, SR_TID.X ;  /* 0x0000000000037919 */ /* 0x000e620000002100 */
[----:B------:R-:W-:Y:S02]  /*9a00*/  ISETP.NE.AND P0, PT, RZ, UR4, PT ;  /* 0x00000004ff007c0c */ /* 0x000fe4000bf05270 */
[----:B-1----:R-:W-:-:S04]  /*9a10*/  SHF.R.S32.HI R8, RZ, 0x1f, R3 ;  /* 0x0000001fff087819 */ /* 0x002fc80000011403 */
[----:B------:R-:W-:-:S04]  /*9a20*/  LEA.HI R8, R8, R3, RZ, 0x2 ;  /* 0x0000000308087211 */ /* 0x000fc800078f10ff */
[----:B------:R-:W-:-:S04]  /*9a30*/  LOP3.LUT R8, R8, 0xfffffffc, RZ, 0xc0, !PT ;  /* 0xfffffffc08087812 */ /* 0x000fc800078ec0ff */
[----:B------:R-:W-:Y:S02]  /*9a40*/  IADD3 R8, -R8, R3, RZ ;  /* 0x0000000308087210 */ /* 0x000fe40007ffe1ff */
[----:B--2---:R-:W-:Y:S01]  /*9a50*/  IADD3 R35, R227, R2, RZ ;  /* 0x00000002e3237210 */ /* 0x004fe20007ffe0ff */
[C---:B------:R-:W-:Y:S02]  /*9a60*/  IMAD R2, R0.reuse, c[0x0][0x280], RZ ;  /* 0x0000a00000027a24 */ /* 0x040fe400078e02ff */
[----:B------:R-:W-:Y:S02]  /*9a70*/  IMAD R0, R0, c[0x0][0x290], RZ ;  /* 0x0000a40000007a24 */ /* 0x000fe400078e02ff */
[C---:B------:R-:W-:Y:S02]  /*9a80*/  IMAD R7, R138.reuse, c[0x0][0x284], R2 ;  /* 0x0000a1008a077a24 */ /* 0x040fe400078e0202 */
[C---:B------:R-:W-:Y:S02]  /*9a90*/  IMAD R6, R138.reuse, c[0x0][0x294], R0 ;  /* 0x0000a5008a067a24 */ /* 0x040fe400078e0200 */
[----:B------:R-:W-:Y:S01]  /*9aa0*/  IMAD.WIDE.U32 R2, R138, c[0x0][0x290], RZ ;  /* 0x0000a4008a027a25 */ /* 0x000fe200078e00ff */
[----:B------:R-:W-:-:S03]  /*9ab0*/  IADD3 R7, R7, R5, RZ ;  /* 0x0000000507077210 */ /* 0x000fc60007ffe0ff */
[----:B------:R-:W-:Y:S02]  /*9ac0*/  IMAD R0, R8, 0x40, R35 ;  /* 0x0000004008007824 */ /* 0x000fe400078e0223 */
[----:B------:R-:W-:Y:S01]  /*9ad0*/  IMAD.IADD R6, R6, 0x1, R3 ;  /* 0x0000000106067824 */ /* 0x000fe200078e0203 */
        /* <DEDUP_REMOVED lines=23> */
.L_x_3040:
[----:B------:R-:W-:Y:S05]  /*9c50*/  BRA.DIV ~URZ, `(.L_x_2891) ;  /* 0x000165027f007947 */ /* 0x000fea000b800000 */
[----:B------:R3:W4:Y:S04]  /*9c60*/  SHFL.IDX PT, R4, R43, RZ, 0x1c1f ;  /* 0x001c1fff2b047589 */ /* 0x00072800000e0000 */
[----:B------:R3:W1:Y:S04]  /*9c70*/  SHFL.IDX PT, R12, R13, RZ, 0x1c1f ;  /* 0x001c1fff0d0c7589 */ /* 0x00066800000e0000 */
[----:B------:R3:W2:Y:S02]  /*9c80*/  SHFL.IDX PT, R0, R44, RZ, 0x1c1f ;  /* 0x001c1fff2c007589 */ /* 0x0006a400000e0000 */
.L_x_3041:
        /* <DEDUP_REMOVED lines=19> */
[----:B------:R-:W-:-:S02]  /*9dc0*/  ISETP.GE.AND P0, PT, R149, c[0x0][0x27c], PT ;  /* 0x00009f0095007a0c */ /* 0x000fc40003f06270 */
[----:B------:R-:W-:Y:S01]  /*9dd0*/  ISETP.GE.AND P1, PT, R146, c[0x0][0x27c], PT ;  /* 0x00009f0092007a0c */ /* 0x000fe20003f26270 */
[----:B------:R-:W2:Y:S04]  /*9de0*/  LDL R9, [R1+0x3c] ;  /* 0x00003c0001097983 */ /* 0x000ea80000100800 */
[----:B------:R-:W2:Y:S06]  /*9df0*/  LDL R32, [R1+0x38] ;  /* 0x0000380001207983 */ /* 0x000eac0000100800 */
[----:B------:R-:W-:-:S05]  /*9e00*/  @!P0 IMAD.SHL.U32 R2, R149, 0x2, RZ ;  /* 0x0000000295028824 */ /* 0x000fca00078e00ff */
[----:B------:R-:W-:Y:S01]  /*9e10*/  @!P0 IADD3 R6, P2, R4, R2, RZ ;  /* 0x0000000204068210 */ /* 0x000fe20007f5e0ff */
[----:B------:R-:W-:Y:S01]  /*9e20*/  CS2R R24, SRZ ;  /* 0x0000000000187805 */ /* 0x000fe2000001ff00 */
[----:B------:R-:W-:Y:S01]  /*9e30*/  CS2R R22, SRZ ;  /* 0x0000000000167805 */ /* 0x000fe2000001ff00 */
[----:B------:R-:W-:Y:S01]  /*9e40*/  @!P1 IMAD.SHL.U32 R8, R146, 0x2, RZ ;  /* 0x0000000292089824 */ /* 0x000fe200078e00ff */
        /* <DEDUP_REMOVED lines=12> */
[----:B-1----:R-:W-:-:S05]  /*9f10*/  @!P0 IMAD.X R3, R12, 0x1, R3, P2 ;  /* 0x000000010c038824 */ /* 0x002fca00010e0603 */
[----:B------:R4:W5:Y:S01]  /*9f20*/  @!P0 LD.E.64 R22, [R2.64] ;  /* 0x0000000802168980 */ /* 0x000962000c101b00 */
[----:B------:R-:W-:Y:S02]  /*9f30*/  ISETP.GE.AND P0, PT, R148, c[0x0][0x27c], PT ;  /* 0x00009f0094007a0c */ /* 0x000fe40003f06270 */
[----:B---3--:R-:W-:Y:S02]  /*9f40*/  @!P1 IADD3 R6, P2, R4, R8, RZ ;  /* 0x0000000804069210 */ /* 0x008fe40007f5e0ff */
[----:B----4-:R-:W-:-:S05]  /*9f50*/  @!P1 SHF.L.U64.HI R3, R146, 0x1, R15 ;  /* 0x0000000192039819 */ /* 0x010fca000001020f */
[----:B------:R-:W-:Y:S01]  /*9f60*/  @!P1 IMAD.X R7, R5, 0x1, R3, P2 ;  /* 0x0000000105079824 */ /* 0x000fe200010e0603 */
[----:B------:R-:W-:-:S03]  /*9f70*/  @!P1 IADD3 R2, P2, R0, R8, RZ ;  /* 0x0000000800029210 */ /* 0x000fc60007f5e0ff */
[----:B------:R-:W-:Y:S01]  /*9f80*/  @!P0 IMAD.SHL.U32 R8, R148, 0x2, RZ ;  /* 0x0000000294088824 */ /* 0x000fe200078e00ff */
[----:B------:R1:W5:Y:S01]  /*9f90*/  @!P1 LD.E.64 R26, [R6.64] ;  /* 0x00000008061a9980 */ /* 0x000362000c101b00 */
[----:B------:R-:W-:Y:S01]  /*9fa0*/  @!P1 IMAD.X R3, R12, 0x1, R3, P2 ;  /* 0x000000010c039824 */ /* 0x000fe200010e0603 */
[----:B------:R-:W-:-:S04]  /*9fb0*/  ISETP.GE.AND P2, PT, R145, c[0x0][0x27c], PT ;  /* 0x00009f0091007a0c */ /* 0x000fc80003f46270 */
[----:B------:R2:W5:Y:S01]  /*9fc0*/  @!P1 LD.E.64 R28, [R2.64] ;  /* 0x00000008021c9980 */ /* 0x000562000c101b00 */
[----:B-1----:R-:W-:Y:S02]  /*9fd0*/  @!P0 IADD3 R6, P1, R4, R8, RZ ;  /* 0x0000000804068210 */ /* 0x002fe40007f3e0ff */
[----:B--2---:R-:W-:-:S05]  /*9fe0*/  @!P0 SHF.L.U64.HI R3, R148, 0x1, R14 ;  /* 0x0000000194038819 */ /* 0x004fca000001020e */
[----:B------:R-:W-:Y:S01]  /*9ff0*/  @!P0 IMAD.X R7, R5, 0x1, R3, P1 ;  /* 0x0000000105078824 */ /* 0x000fe200008e0603 */
[----:B------:R-:W-:Y:S01]  /*a000*/  @!P0 IADD3 R2, P1, R0, R8, RZ ;  /* 0x0000000800028210 */ /* 0x000fe20007f3e0ff */
[----:B------:R-:W-:-:S03]  /*a010*/  @!P2 IMAD.SHL.U32 R8, R145, 0x2, RZ ;  /* 0x000000029108a824 */ /* 0x000fc600078e00ff */
[----:B------:R1:W5:Y:S01]  /*a020*/  @!P0 LD.E.64 R30, [R6.64] ;  /* 0x00000008061e8980 */ /* 0x000362000c101b00 */
[----:B------:R-:W-:Y:S01]  /*a030*/  @!P0 IMAD.X R3, R12, 0x1, R3, P1 ;  /* 0x000000010c038824 */ /* 0x000fe200008e0603 */
[----:B------:R-:W-:-:S04]  /*a040*/  ISETP.GE.AND P1, PT, R110, c[0x0][0x27c], PT ;  /* 0x00009f006e007a0c */ /* 0x000fc80003f26270 */
[----:B------:R2:W5:Y:S01]  /*a050*/  @!P0 LD.E.64 R36, [R2.64] ;  /* 0x0000000802248980 */ /* 0x000562000c101b00 */
[-C--:B------:R-:W-:Y:S02]  /*a060*/  @!P2 IADD3 R14, P0, R0, R8.reuse, RZ ;  /* 0x00000008000ea210 */ /* 0x080fe40007f1e0ff */
[----:B------:R-:W-:Y:S02]  /*a070*/  @!P2 IADD3 R16, P3, R4, R8, RZ ;  /* 0x000000080410a210 */ /* 0x000fe40007f7e0ff */
[----:B-1----:R-:W-:-:S05]  /*a080*/  @!P2 SHF.L.U64.HI R6, R145, 0x1, R9 ;  /* 0x000000019106a819 */ /* 0x002fca0000010209 */
[----:B------:R-:W-:Y:S01]  /*a090*/  @!P2 IMAD.X R15, R12, 0x1, R6, P0 ;  /* 0x000000010c0fa824 */ /* 0x000fe200000e0606 */
[----:B------:R-:W-:Y:S01]  /*a0a0*/  ISETP.GE.AND P0, PT, R147, c[0x0][0x27c], PT ;  /* 0x00009f0093007a0c */ /* 0x000fe20003f06270 */
[----:B--2---:R-:W-:Y:S02]  /*a0b0*/  @!P1 IMAD.MOV.U32 R2, RZ, RZ, R4 ;  /* 0x000000ffff029224 */ /* 0x004fe400078e0004 */
[----:B------:R-:W-:Y:S02]  /*a0c0*/  @!P1 IMAD.MOV.U32 R3, RZ, RZ, R5 ;  /* 0x000000ffff039224 */ /* 0x000fe400078e0005 */
[----:B------:R-:W-:Y:S02]  /*a0d0*/  @!P1 IMAD.MOV.U32 R18, RZ, RZ, R0 ;  /* 0x000000ffff129224 */ /* 0x000fe400078e0000 */
[----:B------:R-:W-:Y:S01]  /*a0e0*/  @!P1 IMAD.MOV.U32 R19, RZ, RZ, R12 ;  /* 0x000000ffff139224 */ /* 0x000fe200078e000c */
[----:B------:R-:W-:Y:S01]  /*a0f0*/  CS2R R8, SRZ ;  /* 0x0000000000087805 */ /* 0x000fe2000001ff00 */
[----:B------:R-:W-:Y:S01]  /*a100*/  @!P2 IMAD.X R17, R5, 0x1, R6, P3 ;  /* 0x000000010511a824 */ /* 0x000fe200018e0606 */
[----:B------:R1:W5:Y:S01]  /*a110*/  @!P2 LD.E.64 R40, [R14.64] ;  /* 0x000000080e28a980 */ /* 0x000362000c101b00 */
[----:B------:R-:W-:Y:S01]  /*a120*/  CS2R R6, SRZ ;  /* 0x0000000000067805 */ /* 0x000fe2000001ff00 */
[----:B------:R-:W-:-:S02]  /*a130*/  @!P1 IMAD.WIDE R20, R110, 0x2, R2 ;  /* 0x000000026e149825 */ /* 0x000fc400078e0202 */
[----:B------:R1:W5:Y:S02]  /*a140*/  @!P2 LD.E.64 R38, [R16.64] ;  /* 0x000000081026a980 */ /* 0x000364000c101b00 */
[----:B------:R-:W-:Y:S01]  /*a150*/  @!P1 IMAD.WIDE R18, R110, 0x2, R18 ;  /* 0x000000026e129825 */ /* 0x000fe200078e0212 */
[C---:B------:R-:W-:Y:S01]  /*a160*/  @!P0 SHF.L.U64.HI R3, R147.reuse, 0x1, R32 ;  /* 0x0000000193038819 */ /* 0x040fe20000010220 */
[----:B------:R1:W5:Y:S02]  /*a170*/  @!P1 LD.E.64 R8, [R20.64] ;  /* 0x0000000814089980 */ /* 0x000364000c101b00 */
[----:B------:R-:W-:Y:S02]  /*a180*/  @!P0 IMAD.SHL.U32 R2, R147, 0x2, RZ ;  /* 0x0000000293028824 */ /* 0x000fe400078e00ff */
[----:B------:R1:W5:Y:S03]  /*a190*/  @!P1 LD.E.64 R6, [R18.64] ;  /* 0x0000000812069980 */ /* 0x000366000c101b00 */
[----:B------:R-:W-:-:S05]  /*a1a0*/  @!P0 IADD3 R4, P1, R4, R2, RZ ;  /* 0x0000000204048210 */ /* 0x000fca0007f3e0ff */
[----:B------:R-:W-:Y:S01]  /*a1b0*/  @!P0 IMAD.X R5, R5, 0x1, R3, P1 ;  /* 0x0000000105058824 */ /* 0x000fe200008e0603 */
[----:B------:R-:W-:-:S04]  /*a1c0*/  @!P0 IADD3 R2, P1, R0, R2, RZ ;  /* 0x0000000200028210 */ /* 0x000fc80007f3e0ff */
[----:B------:R1:W5:Y:S01]  /*a1d0*/  @!P0 LD.E.64 R46, [R4.64] ;  /* 0x00000008042e8980 */ /* 0x000362000c101b00 */
[----:B------:R-:W-:-:S05]  /*a1e0*/  @!P0 IMAD.X R3, R12, 0x1, R3, P1 ;  /* 0x000000010c038824 */ /* 0x000fca00008e0603 */
[----:B------:R1:W5:Y:S03]  /*a1f0*/  @!P0 LD.E.64 R50, [R2.64] ;  /* 0x0000000802328980 */ /* 0x000366000c101b00 */
.L_x_2893:
[----:B------:R-:W-:Y:S05]  /*a200*/  BSYNC B0 ;  /* 0x0000000000007941 */ /* 0x000fea0003800000 */
.L_x_2892:
        /* <DEDUP_REMOVED lines=30> */
[----:B------:R-:W-:-:S02]  /*a3f0*/  PRMT R80, R80, 0x5410, R3 ;  /* 0x0000541050507816 */ /* 0x000fc40000000003 */
        /* <DEDUP_REMOVED lines=14> */
.L_x_3042:
[----:B------:R-:W-:Y:S01]  /*a4e0*/  IADD3 R2, R35, 0x40, RZ ;  /* 0x0000004023027810 */ /* 0x000fe20007ffe0ff */
[----:B------:R-:W-:Y:S01]  /*a4f0*/  BSSY B0, `(.L_x_2895) ;  /* 0x0000055000007945 */ /* 0x000fe20003800000 */
[----:B------:R-:W-:Y:S01]  /*a500*/  CS2R R62, SRZ ;  /* 0x00000000003e7805 */ /* 0x000fe2000001ff00 */
[----:B------:R-:W-:Y:S01]  /*a510*/  CS2R R56, SRZ ;  /* 0x0000000000387805 */ /* 0x000fe2000001ff00 */
[----:B------:R-:W-:Y:S01]  /*a520*/  ISETP.GE.AND P0, PT, R2, R48, PT ;  /* 0x000000300200720c */ /* 0x000fe20003f06270 */
[----:B------:R-:W-:Y:S01]  /*a530*/  CS2R R52, SRZ ;  /* 0x0000000000347805 */ /* 0x000fe2000001ff00 */
[----:B-1-3--:R-:W-:Y:S01]  /*a540*/  CS2R R42, SRZ ;  /* 0x00000000002a7805 */ /* 0x00afe2000001ff00 */
        /* <DEDUP_REMOVED lines=8> */
[----:B------:R-:W3:Y:S04]  /*a5d0*/  LDL R3, [R1+0x48] ;  /* 0x0000480001037983 */ /* 0x000ee80000100800 */
[----:B----4-:R-:W4:Y:S04]  /*a5e0*/  LDL R18, [R1+0x44] ;  /* 0x0000440001127983 */ /* 0x010f280000100800 */
[----:B--2---:R-:W2:Y:S01]  /*a5f0*/  LDL R17, [R1+0x40] ;  /* 0x0000400001117983 */ /* 0x004ea20000100800 */
[C---:B------:R-:W-:Y:S02]  /*a600*/  ISETP.GE.AND P0, PT, R149.reuse, c[0x0][0x27c], PT ;  /* 0x00009f0095007a0c */ /* 0x040fe40003f06270 */
        /* <DEDUP_REMOVED lines=21> */
[----:B------:R-:W-:-:S05]  /*a760*/  @!P0 IMAD.X R3, R12, 0x1, R3, P2 ;  /* 0x000000010c038824 */ /* 0x000fca00010e0603 */
[----:B------:R4:W5:Y:S01]  /*a770*/  @!P0 LD.E.64 R44, [R2.64] ;  /* 0x00000008022c8980 */ /* 0x000962000c101b00 */
[----:B------:R-:W-:Y:S02]  /*a780*/  ISETP.GE.AND P0, PT, R148, c[0x0][0x27c], PT ;  /* 0x00009f0094007a0c */ /* 0x000fe40003f06270 */
[----:B-1----:R-:W-:Y:S02]  /*a790*/  @!P1 IADD3 R14, P2, R4, R13, RZ ;  /* 0x0000000d040e9210 */ /* 0x002fe40007f5e0ff */
        /* <DEDUP_REMOVED lines=15> */
[----:B------:R-:W-:Y:S02]  /*a890*/  @!P2 SHF.L.U64.HI R13, R145, 0x1, R16 ;  /* 0x00000001910da819 */ /* 0x000fe40000010210 */
[----:B------:R-:W-:Y:S02]  /*a8a0*/  ISETP.GE.AND P1, PT, R110, c[0x0][0x27c], PT ;  /* 0x00009f006e007a0c */ /* 0x000fe40003f26270 */
[----:B------:R2:W5:Y:S01]  /*a8b0*/  @!P0 LD.E.64 R58, [R2.64] ;  /* 0x00000008023a8980 */ /* 0x000562000c101b00 */
[-C--:B------:R-:W-:Y:S02]  /*a8c0*/  @!P2 IADD3 R16, P3, R4, R18.reuse, RZ ;  /* 0x000000120410a210 */ /* 0x080fe40007f7e0ff */
[----:B-1----:R-:W-:-:S05]  /*a8d0*/  @!P2 IADD3 R14, P0, R0, R18, RZ ;  /* 0x00000012000ea210 */ /* 0x002fca0007f1e0ff */
[----:B------:R-:W-:Y:S01]  /*a8e0*/  @!P2 IMAD.X R15, R12, 0x1, R13, P0 ;  /* 0x000000010c0fa824 */ /* 0x000fe200000e060d */
[----:B------:R-:W-:Y:S02]  /*a8f0*/  ISETP.GE.AND P0, PT, R147, c[0x0][0x27c], PT ;  /* 0x00009f0093007a0c */ /* 0x000fe40003f06270 */
[----:B--2---:R-:W-:Y:S02]  /*a900*/  @!P1 IMAD.MOV.U32 R2, RZ, RZ, R4 ;  /* 0x000000ffff029224 */ /* 0x004fe400078e0004 */
[----:B------:R-:W-:Y:S02]  /*a910*/  @!P1 IMAD.MOV.U32 R3, RZ, RZ, R5 ;  /* 0x000000ffff039224 */ /* 0x000fe400078e0005 */
[----:B------:R-:W-:Y:S02]  /*a920*/  @!P1 IMAD.MOV.U32 R18, RZ, RZ, R0 ;  /* 0x000000ffff129224 */ /* 0x000fe400078e0000 */
[----:B------:R-:W-:Y:S02]  /*a930*/  @!P1 IMAD.MOV.U32 R19, RZ, RZ, R12 ;  /* 0x000000ffff139224 */ /* 0x000fe400078e000c */
[----:B------:R-:W-:-:S04]  /*a940*/  @!P1 IMAD.WIDE R20, R110, 0x2, R2 ;  /* 0x000000026e149825 */ /* 0x000fc800078e0202 */
[----:B------:R-:W-:Y:S01]  /*a950*/  @!P1 IMAD.WIDE R18, R110, 0x2, R18 ;  /* 0x000000026e129825 */ /* 0x000fe200078e0212 */
[----:B------:R1:W5:Y:S03]  /*a960*/  @!P1 LD.E.64 R32, [R20.64] ;  /* 0x0000000814209980 */ /* 0x000366000c101b00 */
[C---:B------:R-:W-:Y:S01]  /*a970*/  @!P0 IMAD.SHL.U32 R2, R147.reuse, 0x2, RZ ;  /* 0x0000000293028824 */ /* 0x040fe200078e00ff */
[----:B------:R1:W5:Y:S01]  /*a980*/  @!P1 LD.E.64 R34, [R18.64] ;  /* 0x0000000812229980 */ /* 0x000362000c101b00 */
[----:B------:R-:W-:-:S03]  /*a990*/  @!P0 SHF.L.U64.HI R3, R147, 0x1, R60 ;  /* 0x0000000193038819 */ /* 0x000fc6000001023c */
[----:B------:R-:W-:Y:S01]  /*a9a0*/  @!P0 IADD3 R4, P1, R4, R2, RZ ;  /* 0x0000000204048210 */ /* 0x000fe20007f3e0ff */
[----:B------:R-:W-:-:S04]  /*a9b0*/  @!P2 IMAD.X R17, R5, 0x1, R13, P3 ;  /* 0x000000010511a824 */ /* 0x000fc800018e060d */
[--C-:B------:R-:W-:Y:S01]  /*a9c0*/  @!P0 IMAD.X R5, R5, 0x1, R3.reuse, P1 ;  /* 0x0000000105058824 */ /* 0x100fe200008e0603 */
[----:B------:R-:W-:Y:S01]  /*a9d0*/  @!P0 IADD3 R2, P1, R0, R2, RZ ;  /* 0x0000000200028210 */ /* 0x000fe20007f3e0ff */
[----:B------:R-:W-:Y:S01]  /*a9e0*/  CS2R R60, SRZ ;  /* 0x00000000003c7805 */ /* 0x000fe2000001ff00 */
[----:B------:R1:W5:Y:S03]  /*a9f0*/  @!P2 LD.E.64 R62, [R16.64] ;  /* 0x00000008103ea980 */ /* 0x000366000c101b00 */
[----:B------:R-:W-:Y:S01]  /*aa00*/  @!P0 IMAD.X R3, R12, 0x1, R3, P1 ;  /* 0x000000010c038824 */ /* 0x000fe200008e0603 */
[----:B------:R1:W5:Y:S04]  /*aa10*/  @!P0 LD.E.64 R66, [R4.64] ;  /* 0x0000000804428980 */ /* 0x000368000c101b00 */
[----:B------:R1:W5:Y:S04]  /*aa20*/  @!P2 LD.E.64 R60, [R14.64] ;  /* 0x000000080e3ca980 */ /* 0x000368000c101b00 */
[----:B------:R1:W5:Y:S02]  /*aa30*/  @!P0 LD.E.64 R64, [R2.64] ;  /* 0x0000000802408980 */ /* 0x000364000c101b00 */
.L_x_2896:
[----:B------:R-:W-:Y:S05]  /*aa40*/  BSYNC B0 ;  /* 0x0000000000007941 */ /* 0x000fea0003800000 */
.L_x_2895:
[----:B------:R-:W3:Y:S04]  /*aa50*/  LDL R12, [R1+0x4] ;  /* 0x00000400010c7983 */ /* 0x000ee80000100800 */
[----:B-12---:R-:W2:Y:S01]  /*aa60*/  LDL R5, [R1+0x10] ;  /* 0x0000100001057983 */ /* 0x006ea20000100800 */
[----:B----45:R-:W-:Y:S01]  /*aa70*/  IMAD.MOV.U32 R4, RZ, RZ, R66 ;  /* 0x000000ffff047224 */ /* 0x030fe200078e0042 */
[----:B------:R-:W-:-:S04]  /*aa80*/  DEPBAR.LE SB0, 0x3 ;  /* 0x000080c00000791a */ /* 0x000fc80000000000 */
        /* <DEDUP_REMOVED lines=9> */
[----:B------:R-:W-:-:S02]  /*ab20*/  IMAD.MOV.U32 R2, RZ, RZ, R52 ;  /* 0x000000ffff027224 */ /* 0x000fc400078e0034 */
        /* <DEDUP_REMOVED lines=19> */
[----:B------:R-:W-:Y:S02]  /*ac60*/  IMAD.MOV.U32 R2, RZ, RZ, R54 ;  /* 0x000000ffff027224 */ /* 0x000fe400078e0036 */
[----:B------:R-:W-:Y:S01]  /*ac70*/  IMAD.MOV.U32 R0, RZ, RZ, R55 ;  /* 0x000000ffff007224 */ /* 0x000fe200078e0037 */
[----:B------:R-:W-:Y:S01]  /*ac80*/  PRMT R85, R4, 0x5410, R3 ;  /* 0x0000541004557816 */ /* 0x000fe20000000003 */
[----:B------:R-:W-:-:S03]  /*ac90*/  IMAD.MOV.U32 R4, RZ, RZ, R45 ;  /* 0x000000ffff047224 */ /* 0x000fc600078e002d */
[----:B------:R-:W-:Y:S02]  /*aca0*/  PRMT R83, R2, 0x5410, R0 ;  /* 0x0000541002537816 */ /* 0x000fe40000000000 */
[----:B------:R-:W-:Y:S02]  /*acb0*/  LOP3.LUT R0, R233, 0x18, R104, 0xf8, !PT ;  /* 0x00000018e9007812 */ /* 0x000fe400078ef868 */
[----:B------:R-:W-:Y:S02]  /*acc0*/  MOV R2, R44 ;  /* 0x0000002c00027202 */ /* 0x000fe40000000f00 */
[----:B------:R-:W-:Y:S02]  /*acd0*/  LOP3.LUT R0, R151, R0, R150, 0xf6, !PT ;  /* 0x0000000097007212 */ /* 0x000fe400078ef696 */
[----:B------:R-:W-:Y:S01]  /*ace0*/  PRMT R79, R2, 0x7610, R79 ;  /* 0x00007610024f7816 */ /* 0x000fe2000000004f */
[----:B------:R-:W-:Y:S01]  /*acf0*/  IMAD.MOV.U32 R2, RZ, RZ, R34 ;  /* 0x000000ffff027224 */ /* 0x000fe200078e0022 */
[----:B------:R-:W-:Y:S01]  /*ad00*/  PRMT R80, R4, 0x7610, R80 ;  /* 0x0000761004507816 */ /* 0x000fe20000000050 */
[----:B------:R-:W-:-:S02]  /*ad10*/  IMAD.SHL.U32 R18, R0, 0x2, RZ ;  /* 0x0000000200127824 */ /* 0x000fc400078e00ff */
[----:B------:R-:W-:Y:S01]  /*ad20*/  IMAD.MOV.U32 R0, RZ, RZ, R35 ;  /* 0x000000ffff007224 */ /* 0x000fe200078e0023 */
[----:B------:R-:W-:Y:S02]  /*ad30*/  PRMT R75, R2, 0x7610, R75 ;  /* 0x00007610024b7816 */ /* 0x000fe4000000004b */
[----:B------:R-:W-:Y:S02]  /*ad40*/  IADD3 R20, R18, 0x18140, RZ ;  /* 0x0001814012147810 */ /* 0x000fe40007ffe0ff */
[----:B------:R-:W-:Y:S01]  /*ad50*/  PRMT R76, R0, 0x7610, R76 ;  /* 0x00007610004c7816 */ /* 0x000fe2000000004c */
[----:B------:R-:W-:Y:S01]  /*ad60*/  BAR.SYNC.DEFER_BLOCKING 0x0 ;  /* 0x0000000000007b1d */ /* 0x000fe20000010000 */
[----:B---3--:R-:W-:Y:S01]  /*ad70*/  IMAD.IADD R3, R48, 0x1, -R12 ;  /* 0x0000000130037824 */ /* 0x008fe200078e0a0c */
[----:B--2---:R-:W-:-:S04]  /*ad80*/  LOP3.LUT P0, RZ, R5, 0x4, RZ, 0xc0, !PT ;  /* 0x0000000405ff7812 */ /* 0x004fc8000780c0ff */
[----:B------:R-:W-:Y:S02]  /*ad90*/  IMNMX R48, R3, 0x80, PT ;  /* 0x0000008003307817 */ /* 0x000fe40003800200 */
[----:B------:R-:W-:Y:S02]  /*ada0*/  IADD3 R3, R18, 0x18100, RZ ;  /* 0x0001810012037810 */ /* 0x000fe40007ffe0ff */
[----:B------:R-:W-:-:S05]  /*adb0*/  ISETP.GE.AND P1, PT, R227, R48, PT ;  /* 0x00000030e300720c */ /* 0x000fca0003f26270 */
[----:B------:R-:W-:-:S08]  /*adc0*/  @P0 IADD3 R20, R3, -0x40, RZ ;  /* 0xffffffc003140810 */ /* 0x000fd00007ffe0ff */
        /* <DEDUP_REMOVED lines=8> */
[----:B------:R-:W-:Y:S01]  /*ae50*/  SHF.R.U32.HI R3, RZ, 0x10, R9 ;  /* 0x00000010ff037819 */ /* 0x000fe20000011609 */
[----:B------:R-:W-:-:S04]  /*ae60*/  HADD2.F32 R19, -RZ, R19.H0_H0 ;  /* 0x20000013ff137230 */ /* 0x000fc80000004100 */
        /* <DEDUP_REMOVED lines=10> */
[----:B------:R-:W-:Y:S01]  /*af10*/  HADD2.F32 R5, -RZ, R13.H1_H1 ;  /* 0x3000000dff057230 */ /* 0x000fe20000004100 */
        /* <DEDUP_REMOVED lines=11> */
[----:B------:R-:W-:-:S02]  /*afd0*/  FFMA.FTZ R15, R8, R3, -R15 ;  /* 0x00000003080f7223 */ /* 0x000fc4000001080f */
[-C--:B------:R-:W-:Y:S02]  /*afe0*/  FMUL.FTZ R3, R4, R0.reuse ;  /* 0x0000000004037220 */ /* 0x080fe40000410000 */
        /* <DEDUP_REMOVED lines=12> */
.L_x_2900:
[----:B------:R-:W-:Y:S05]  /*b0b0*/  BSYNC B0 ;  /* 0x0000000000007941 */ /* 0x000fea0003800000 */
.L_x_2899:
[----:B------:R-:W-:Y:S01]  /*b0c0*/  ISETP.GE.AND P0, PT, R149, c[0x0][0x27c], PT ;  /* 0x00009f0095007a0c */ /* 0x000fe20003f06270 */
[----:B------:R-:W-:-:S12]  /*b0d0*/  BSSY B0, `(.L_x_2901) ;  /* 0x000002c000007945 */ /* 0x000fd80003800000 */
[----:B------:R-:W-:Y:S05]  /*b0e0*/  @P0 BRA `(.L_x_2902) ;  /* 0x000002a000000947 */ /* 0x000fea0003800000 */
[----:B-1----:R-:W1:Y:S01]  /*b0f0*/  LDS.128 R4, [R20] ;  /* 0x0000000014047984 */ /* 0x002e620000000c00 */
        /* <DEDUP_REMOVED lines=19> */
[-C--:B------:R-:W-:Y:S02]  /*b230*/  FMUL.FTZ R15, R8, R0.reuse ;  /* 0x00000000080f7220 */ /* 0x080fe40000410000 */
        /* <DEDUP_REMOVED lines=21> */
.L_x_2902:
[----:B------:R-:W-:Y:S05]  /*b390*/  BSYNC B0 ;  /* 0x0000000000007941 */ /* 0x000fea0003800000 */
.L_x_2901:
        /* <DEDUP_REMOVED lines=45> */
.L_x_2904:
[----:B------:R-:W-:Y:S05]  /*b670*/  BSYNC B0 ;  /* 0x0000000000007941 */ /* 0x000fea0003800000 */
.L_x_2903:
        /* <DEDUP_REMOVED lines=45> */
.L_x_2906:
[----:B------:R-:W-:Y:S05]  /*b950*/  BSYNC B0 ;  /* 0x0000000000007941 */ /* 0x000fea0003800000 */
.L_x_2905:
        /* <DEDUP_REMOVED lines=45> */
.L_x_2908:
[----:B------:R-:W-:Y:S05]  /*bc30*/  BSYNC B0 ;  /* 0x0000000000007941 */ /* 0x000fea0003800000 */
.L_x_2907:
        /* <DEDUP_REMOVED lines=44> */
.L_x_2898:
[----:B------:R-:W-:Y:S05]  /*bf00*/  BSYNC B1 ;  /* 0x0000000000017941 */ /* 0x000fea0003800000 */
.L_x_2897:
        /* <DEDUP_REMOVED lines=48> */
.L_x_2910:
[----:B------:R-:W-:Y:S05]  /*c210*/  BSYNC B0 ;  /* 0x0000000000007941 */ /* 0x000fea0003800000 */
.L_x_2909:
        /* <DEDUP_REMOVED lines=45> */
.L_x_2912:
[----:B------:R-:W-:Y:S05]  /*c4f0*/  BSYNC B0 ;  /* 0x0000000000007941 */ /* 0x000fea0003800000 */
.L_x_2911:
        /* <DEDUP_REMOVED lines=45> */
.L_x_2914:
[----:B------:R-:W-:Y:S05]  /*c7d0*/  BSYNC B0 ;  /* 0x0000000000007941 */ /* 0x000fea0003800000 */
.L_x_2913:
        /* <DEDUP_REMOVED lines=45> */
.L_x_2916:
[----:B------:R-:W-:Y:S05]  /*cab0*/  BSYNC B0 ;  /* 0x0000000000007941 */ /* 0x000fea0003800000 */
.L_x_2915:
        /* <DEDUP_REMOVED lines=45> */
.L_x_2918:
[----:B------:R-:W-:Y:S05]  /*cd90*/  BSYNC B0 ;  /* 0x0000000000007941 */ /* 0x000fea0003800000 */
.L_x_2917:
        /* <DEDUP_REMOVED lines=45> */
.L_x_2889:
        /* <DEDUP_REMOVED lines=22> */
.L_x_3043:
[----:B------:R-:W-:Y:S05]  /*d1d0*/  BRA.DIV ~URZ, `(.L_x_2920) ;  /* 0x000132b27f007947 */ /* 0x000fea000b800000 */
[----:B------:R3:W4:Y:S01]  /*d1e0*/  SHFL.IDX PT, R8, R23, RZ, 0x1c1f ;  /* 0x001c1fff17087589 */ /* 0x00072200000e0000 */
[----:B--2---:R-:W-:-:S03]  /*d1f0*/  MOV R9, R0 ;  /* 0x0000000000097202 */ /* 0x004fc60000000f00 */
[----:B------:R3:W2:Y:S04]  /*d200*/  SHFL.IDX PT, R20, R21, RZ, 0x1c1f ;  /* 0x001c1fff15147589 */ /* 0x0006a800000e0000 */
[----:B------:R3:W1:Y:S02]  /*d210*/  SHFL.IDX PT, R3, R24, RZ, 0x1c1f ;  /* 0x001c1fff18037589 */ /* 0x00066400000e0000 */
.L_x_3044:
        /* <DEDUP_REMOVED lines=29> */
[----:B------:R-:W-:Y:S01]  /*d3f0*/  @!P2 IMAD.WIDE R12, R4, 0x2, R8 ;  /* 0x00000002040ca825 */ /* 0x000fe200078e0208 */
[----:B------:R-:W-:Y:S02]  /*d400*/  @!P0 IADD3.X R19, R9, R0, RZ, P1, !PT ;  /* 0x0000000009138210 */ /* 0x000fe40000ffe4ff */
[----:B------:R-:W-:Y:S01]  /*d410*/  ISETP.GE.AND P1, PT, R108, c[0x0][0x27c], PT ;  /* 0x00009f006c007a0c */ /* 0x000fe20003f26270 */
[----:B--2---:R-:W-:Y:S01]  /*d420*/  @!P0 IMAD.X R17, R20, 0x1, R0, P3 ;  /* 0x0000000114118824 */ /* 0x004fe200018e0600 */
[----:B------:R-:W-:Y:S01]  /*d430*/  MOV R2, R3 ;  /* 0x0000000300027202 */ /* 0x000fe20000000f00 */
[----:B------:R-:W-:Y:S01]  /*d440*/  IMAD.MOV.U32 R3, RZ, RZ, R20 ;  /* 0x000000ffff037224 */ /* 0x000fe200078e0014 */
[----:B------:R1:W5:Y:S03]  /*d450*/  @!P2 LD.E.128 R36, [R12.64] ;  /* 0x000000080c24a980 */ /* 0x000366000c101d00 */
[----:B------:R-:W-:Y:S01]  /*d460*/  @!P2 IMAD.WIDE R6, R4, 0x2, R2 ;  /* 0x000000020406a825 */ /* 0x000fe200078e0202 */
[----:B------:R-:W-:Y:S01]  /*d470*/  CS2R R42, SRZ ;  /* 0x00000000002a7805 */ /* 0x000fe2000001ff00 */
[----:B------:R-:W-:Y:S01]  /*d480*/  CS2R R40, SRZ ;  /* 0x0000000000287805 */ /* 0x000fe2000001ff00 */
[----:B------:R-:W-:-:S02]  /*d490*/  CS2R R14, SRZ ;  /* 0x00000000000e7805 */ /* 0x000fc4000001ff00 */
[----:B------:R2:W5:Y:S01]  /*d4a0*/  @!P2 LD.E.128 R28, [R6.64] ;  /* 0x00000008061ca980 */ /* 0x000562000c101d00 */
[----:B------:R-:W-:-:S04]  /*d4b0*/  @!P1 IMAD.SHL.U32 R0, R234, 0x8, RZ ;  /* 0x00000008ea009824 */ /* 0x000fc800078e00ff */
[----:B------:R-:W-:-:S04]  /*d4c0*/  @!P1 IMAD.WIDE R4, R0, 0x2, R8 ;  /* 0x0000000200049825 */ /* 0x000fc800078e0208 */
[----:B------:R-:W-:Y:S01]  /*d4d0*/  @!P1 IMAD.WIDE R2, R0, 0x2, R2 ;  /* 0x0000000200029825 */ /* 0x000fe200078e0202 */
[----:B------:R4:W5:Y:S04]  /*d4e0*/  @!P1 LD.E.128 R44, [R4.64] ;  /* 0x00000008042c9980 */ /* 0x000968000c101d00 */
[----:B------:R3:W5:Y:S01]  /*d4f0*/  @!P1 LD.E.128 R40, [R2.64] ;  /* 0x0000000802289980 */ /* 0x000762000c101d00 */
[----:B-1----:R-:W-:-:S06]  /*d500*/  CS2R R12, SRZ ;  /* 0x00000000000c7805 */ /* 0x002fcc000001ff00 */
[----:B------:R3:W5:Y:S01]  /*d510*/  @!P0 LD.E.128 R12, [R18.64] ;  /* 0x00000008120c8980 */ /* 0x000762000c101d00 */
[----:B--2---:R-:W-:Y:S01]  /*d520*/  CS2R R6, SRZ ;  /* 0x0000000000067805 */ /* 0x004fe2000001ff00 */
[----:B----4-:R-:W-:-:S06]  /*d530*/  CS2R R4, SRZ ;  /* 0x0000000000047805 */ /* 0x010fcc000001ff00 */
[----:B------:R3:W5:Y:S02]  /*d540*/  @!P0 LD.E.128 R4, [R16.64] ;  /* 0x0000000810048980 */ /* 0x000764000c101d00 */
.L_x_2922:
[----:B------:R-:W-:Y:S05]  /*d550*/  BSYNC B0 ;  /* 0x0000000000007941 */ /* 0x000fea0003800000 */
.L_x_2921:
[----:B----45:R-:W-:Y:S02]  /*d560*/  IMAD.MOV.U32 R8, RZ, RZ, R46 ;  /* 0x000000ffff087224 */ /* 0x030fe400078e002e */
[----:B-1-3--:R-:W-:Y:S02]  /*d570*/  IMAD.MOV.U32 R3, RZ, RZ, R47 ;  /* 0x000000ffff037224 */ /* 0x00afe400078e002f */
        /* <DEDUP_REMOVED lines=38> */
[----:B------:R-:W-:Y:S02]  /*d7e0*/  PRMT R76, R76, 0x5410, R3 ;  /* 0x000054104c4c7816 */ /* 0x000fe40000000003 */
[----:B------:R-:W-:Y:S01]  /*d7f0*/  PRMT R49, R0, 0x7610, R49 ;  /* 0x0000761000317816 */ /* 0x000fe20000000031 */
[----:B------:R-:W-:Y:S05]  /*d800*/  BRA.DIV ~URZ, `(.L_x_2923) ;  /* 0x00012dc27f007947 */ /* 0x000fea000b800000 */
[----:B------:R1:W3:Y:S04]  /*d810*/  SHFL.IDX PT, R9, R22, 0x1, 0x1c1f ;  /* 0x003c1f0016097f89 */ /* 0x0002e800000e0000 */
[----:B------:R1:W4:Y:S04]  /*d820*/  SHFL.IDX PT, R8, R23, 0x1, 0x1c1f ;  /* 0x003c1f0017087f89 */ /* 0x00032800000e0000 */
[----:B--2---:R1:W2:Y:S04]  /*d830*/  SHFL.IDX PT, R20, R21, 0x1, 0x1c1f ;  /* 0x003c1f0015147f89 */ /* 0x0042a800000e0000 */
[----:B------:R1:W1:Y:S02]  /*d840*/  SHFL.IDX PT, R2, R24, 0x1, 0x1c1f ;  /* 0x003c1f0018027f89 */ /* 0x00026400000e0000 */
.L_x_3045:
        /* <DEDUP_REMOVED lines=25> */
[-C--:B----4-:R-:W-:Y:S02]  /*d9e0*/  @!P0 IADD3 R18, P1, R8, R0.reuse, RZ ;  /* 0x0000000008128210 */ /* 0x090fe40007f3e0ff */
[----:B-1----:R-:W-:-:S03]  /*d9f0*/  @!P0 IADD3 R16, P3, R2, R0, RZ ;  /* 0x0000000002108210 */ /* 0x002fc60007f7e0ff */
[----:B---3--:R-:W-:Y:S01]  /*da00*/  @!P0 IMAD.X R19, R9, 0x1, R3, P1 ;  /* 0x0000000109138824 */ /* 0x008fe200008e0603 */
[----:B------:R-:W-:Y:S02]  /*da10*/  ISETP.GE.AND P1, PT, R108, c[0x0][0x27c], PT ;  /* 0x00009f006c007a0c */ /* 0x000fe40003f26270 */
[----:B--2---:R-:W-:Y:S01]  /*da20*/  @!P0 IADD3.X R17, R20, R3, RZ, P3, !PT ;  /* 0x0000000314118210 */ /* 0x004fe20001ffe4ff */
[----:B------:R-:W-:Y:S01]  /*da30*/  IMAD.MOV.U32 R3, RZ, RZ, R20 ;  /* 0x000000ffff037224 */ /* 0x000fe200078e0014 */
[----:B------:R-:W-:Y:S01]  /*da40*/  @!P2 SHF.L.U32 R20, R235, 0x3, RZ ;  /* 0x00000003eb14a819 */ /* 0x000fe200000006ff */
[----:B------:R-:W-:Y:S01]  /*da50*/  CS2R R70, SRZ ;  /* 0x0000000000467805 */ /* 0x000fe2000001ff00 */
[----:B------:R-:W-:Y:S01]  /*da60*/  CS2R R68, SRZ ;  /* 0x0000000000447805 */ /* 0x000fe2000001ff00 */
[----:B------:R-:W-:Y:S01]  /*da70*/  CS2R R54, SRZ ;  /* 0x0000000000367805 */ /* 0x000fe2000001ff00 */
[----:B------:R-:W-:Y:S01]  /*da80*/  CS2R R52, SRZ ;  /* 0x0000000000347805 */ /* 0x000fe2000001ff00 */
[----:B------:R-:W-:Y:S01]  /*da90*/  @!P2 IMAD.WIDE R22, R20, 0x2, R8 ;  /* 0x000000021416a825 */ /* 0x000fe200078e0208 */
[----:B------:R-:W-:-:S03]  /*daa0*/  CS2R R58, SRZ ;  /* 0x00000000003a7805 */ /* 0x000fc6000001ff00 */
[----:B------:R-:W-:Y:S01]  /*dab0*/  @!P1 IMAD.SHL.U32 R0, R234, 0x8, RZ ;  /* 0x00000008ea009824 */ /* 0x000fe200078e00ff */
[----:B------:R-:W-:Y:S01]  /*dac0*/  CS2R R56, SRZ ;  /* 0x0000000000387805 */ /* 0x000fe2000001ff00 */
[----:B------:R-:W-:Y:S01]  /*dad0*/  @!P2 IMAD.WIDE R20, R20, 0x2, R2 ;  /* 0x000000021414a825 */ /* 0x000fe200078e0202 */
[----:B------:R1:W5:Y:S03]  /*dae0*/  @!P2 LD.E.128 R60, [R22.64] ;  /* 0x00000008163ca980 */ /* 0x000366000c101d00 */
[C---:B------:R-:W-:Y:S01]  /*daf0*/  @!P1 IMAD.WIDE R8, R0.reuse, 0x2, R8 ;  /* 0x0000000200089825 */ /* 0x040fe200078e0208 */
[----:B------:R1:W5:Y:S03]  /*db00*/  @!P2 LD.E.128 R64, [R20.64] ;  /* 0x000000081440a980 */ /* 0x000366000c101d00 */
[----:B------:R-:W-:Y:S01]  /*db10*/  @!P1 IMAD.WIDE R2, R0, 0x2, R2 ;  /* 0x0000000200029825 */ /* 0x000fe200078e0202 */
[----:B------:R1:W5:Y:S04]  /*db20*/  @!P1 LD.E.128 R72, [R8.64] ;  /* 0x0000000808489980 */ /* 0x000368000c101d00 */
[----:B------:R1:W5:Y:S04]  /*db30*/  @!P1 LD.E.128 R68, [R2.64] ;  /* 0x0000000802449980 */ /* 0x000368000c101d00 */
[----:B------:R1:W5:Y:S04]  /*db40*/  @!P0 LD.E.128 R52, [R18.64] ;  /* 0x0000000812348980 */ /* 0x000368000c101d00 */
[----:B------:R1:W5:Y:S02]  /*db50*/  @!P0 LD.E.128 R56, [R16.64] ;  /* 0x0000000810388980 */ /* 0x000364000c101d00 */
.L_x_2925:
[----:B------:R-:W-:Y:S05]  /*db60*/  BSYNC B0 ;  /* 0x0000000000007941 */ /* 0x000fea0003800000 */
.L_x_2924:
[----:B-1-3--:R-:W3:Y:S01]  /*db70*/  LDL R9, [R1+0x4] ;  /* 0x0000040001097983 */ /* 0x00aee20000100800 */
[----:B-----5:R-:W-:Y:S01]  /*db80*/  IMAD.MOV.U32 R0, RZ, RZ, R74 ;  /* 0x000000ffff007224 */ /* 0x020fe200078e004a */
[----:B------:R-:W-:-:S04]  /*db90*/  DEPBAR.LE SB0, 0x3 ;  /* 0x000080c00000791a */ /* 0x000fc80000000000 */
[----:B----4-:R-:W-:Y:S01]  /*dba0*/  IMAD.MOV.U32 R8, RZ, RZ, R75 ;  /* 0x000000ffff087224 */ /* 0x010fe200078e004b */
        /* <DEDUP_REMOVED lines=33> */
[----:B------:R-:W-:Y:S02]  /*ddc0*/  IMAD.MOV.U32 R2, RZ, RZ, R64 ;  /* 0x000000ffff027224 */ /* 0x000fe400078e0040 */
        /* <DEDUP_REMOVED lines=9> */
[----:B------:R-:W-:Y:S01]  /*de60*/  BAR.SYNC.DEFER_BLOCKING 0x0 ;  /* 0x0000000000007b1d */ /* 0x000fe20000010000 */
[----:B---3--:R-:W-:-:S04]  /*de70*/  IADD3 R8, -R9, R48, RZ ;  /* 0x0000003009087210 */ /* 0x008fc80007ffe1ff */
[----:B------:R-:W-:Y:S01]  /*de80*/  IMNMX R78, R8, 0x80, PT ;  /* 0x00000080084e7817 */ /* 0x000fe20003800200 */
[----:B------:R-:W-:-:S03]  /*de90*/  IMAD.MOV.U32 R8, RZ, RZ, R58 ;  /* 0x000000ffff087224 */ /* 0x000fc600078e003a */
[----:B------:R-:W-:Y:S02]  /*dea0*/  ISETP.GE.AND P0, PT, R227, R78, PT ;  /* 0x0000004ee300720c */ /* 0x000fe40003f06270 */
[----:B------:R-:W-:-:S11]  /*deb0*/  PRMT R88, R88, 0x5410, R8 ;  /* 0x0000541058587816 */ /* 0x000fd60000000008 */
[----:B------:R-:W-:Y:S05]  /*dec0*/  @P0 BRA `(.L_x_2927) ;  /* 0x0000131000000947 */ /* 0x000fea0003800000 */
[----:B------:R-:W-:Y:S01]  /*ded0*/  ISETP.GE.AND P0, PT, R104, c[0x0][0x27c], PT ;  /* 0x00009f0068007a0c */ /* 0x000fe20003f06270 */
[----:B------:R-:W-:-:S12]  /*dee0*/  BSSY B0, `(.L_x_2928) ;  /* 0x0000069000007945 */ /* 0x000fd80003800000 */
[----:B------:R-:W-:Y:S05]  /*def0*/  @P0 BRA `(.L_x_2929) ;  /* 0x0000067000000947 */ /* 0x000fea0003800000 */
[----:B------:R-:W1:Y:S01]  /*df00*/  S2R R16, SR_TID.X ;  /* 0x0000000000107919 */ /* 0x000e620000002100 */
[----:B------:R-:W-:Y:S02]  /*df10*/  MOV R0, c[0x0][0x27c] ;  /* 0x00009f0000007a02 */ /* 0x000fe40000000f00 */
[----:B-1----:R-:W-:-:S04]  /*df20*/  SHF.R.S32.HI R9, RZ, 0x1f, R16 ;  /* 0x0000001fff097819 */ /* 0x002fc80000011410 */
[----:B------:R-:W-:-:S04]  /*df30*/  LEA.HI R9, R9, R16, RZ, 0x2 ;  /* 0x0000001009097211 */ /* 0x000fc800078f10ff */
[----:B------:R-:W-:-:S04]  /*df40*/  LOP3.LUT R9, R9, 0xfffffffc, RZ, 0xc0, !PT ;  /* 0xfffffffc09097812 */ /* 0x000fc800078ec0ff */
[----:B------:R-:W-:-:S04]  /*df50*/  IADD3 R9, -R9, R16, RZ ;  /* 0x0000001009097210 */ /* 0x000fc80007ffe1ff */
[----:B------:R-:W-:Y:S01]  /*df60*/  LEA.HI R0, R0, R9, RZ, 0x1d ;  /* 0x0000000900007211 */ /* 0x000fe200078fe8ff */
[----:B------:R-:W-:-:S03]  /*df70*/  HADD2.F32 R9, -RZ, R49.H1_H1 ;  /* 0x30000031ff097230 */ /* 0x000fc60000004100 */
[----:B------:R-:W-:Y:S02]  /*df80*/  SHF.R.S32.HI R3, RZ, 0x1f, R0 ;  /* 0x0000001fff037819 */ /* 0x000fe40000011400 */
[----:B------:R-:W-:Y:S02]  /*df90*/  SHF.L.U32 R2, R0, 0x3, RZ ;  /* 0x0000000300027819 */ /* 0x000fe400000006ff */
[----:B------:R-:W-:Y:S02]  /*dfa0*/  LEA.HI R0, R3, R0, RZ, 0x3 ;  /* 0x0000000003007211 */ /* 0x000fe400078f18ff */
[C---:B------:R-:W-:Y:S02]  /*dfb0*/  LOP3.LUT R2, R233.reuse, 0x38, R2, 0xf8, !PT ;  /* 0x00000038e9027812 */ /* 0x040fe400078ef802 */
[----:B------:R-:W-:Y:S02]  /*dfc0*/  SHF.L.U32 R0, R0, 0xa, RZ ;  /* 0x0000000a00007819 */ /* 0x000fe400000006ff */
[----:B------:R-:W-:-:S02]  /*dfd0*/  LOP3.LUT R3, R233, 0x38, R104, 0xf8, !PT ;  /* 0x00000038e9037812 */ /* 0x000fc400078ef868 */
[----:B------:R-:W-:Y:S02]  /*dfe0*/  LOP3.LUT R2, R2, R150, RZ, 0x3c, !PT ;  /* 0x0000009602027212 */ /* 0x000fe400078e3cff */
[----:B------:R-:W-:Y:S02]  /*dff0*/  LOP3.LUT R0, R0, 0x7fffe000, RZ, 0xc0, !PT ;  /* 0x7fffe00000007812 */ /* 0x000fe400078ec0ff */
[----:B------:R-:W-:Y:S02]  /*e000*/  LOP3.LUT R3, R151, R3, R150, 0xf6, !PT ;  /* 0x0000000397037212 */ /* 0x000fe400078ef696 */
[----:B------:R-:W-:Y:S02]  /*e010*/  IADD3 R0, R2, R0, R151 ;  /* 0x0000000002007210 */ /* 0x000fe40007ffe097 */
[----:B------:R-:W-:Y:S02]  /*e020*/  SHF.L.U32 R19, R3, 0x1, RZ ;  /* 0x0000000103137819 */ /* 0x000fe400000006ff */
[----:B------:R-:W-:Y:S01]  /*e030*/  SHF.L.U32 R18, R0, 0x1, RZ ;  /* 0x0000000100127819 */ /* 0x000fe200000006ff */
[----:B------:R-:W-:Y:S01]  /*e040*/  HADD2.F32 R0, -RZ, R49.H0_H0 ;  /* 0x20000031ff007230 */ /* 0x000fe20000004100 */
[----:B------:R-:W-:Y:S01]  /*e050*/  SHF.R.U32.HI R3, RZ, 0x10, R5 ;  /* 0x00000010ff037819 */ /* 0x000fe20000011605 */
[----:B--2---:R-:W1:Y:S04]  /*e060*/  LDS.128 R20, [R19+0x18100] ;  /* 0x0181000013147984 */ /* 0x004e680000000c00 */
[----:B------:R-:W2:Y:S01]  /*e070*/  LDS.128 R24, [R18+0x18100] ;  /* 0x0181000012187984 */ /* 0x000ea20000000c00 */
[----:B-1----:R-:W-:-:S02]  /*e080*/  HADD2.F32 R16, -RZ, R21.H0_H0 ;  /* 0x20000015ff107230 */ /* 0x002fc40000004100 */
[----:B--2---:R-:W-:-:S03]  /*e090*/  HADD2.F32 R2, -RZ, R25.H0_H0 ;  /* 0x20000019ff027230 */ /* 0x004fc60000004100 */
[-C--:B------:R-:W-:Y:S02]  /*e0a0*/  FMUL.FTZ R8, R16, R0.reuse ;  /* 0x0000000010087220 */ /* 0x080fe40000410000 */
[C---:B------:R-:W-:Y:S01]  /*e0b0*/  FMUL.FTZ R17, R2.reuse, R0 ;  /* 0x0000000002117220 */ /* 0x040fe20000410000 */
[----:B------:R-:W-:Y:S01]  /*e0c0*/  HADD2.F32 R0, -RZ, R3.H0_H0 ;  /* 0x20000003ff007230 */ /* 0x000fe20000004100 */
[-C--:B------:R-:W-:Y:S01]  /*e0d0*/  FFMA.FTZ R50, R2, R9.reuse, R8 ;  /* 0x0000000902327223 */ /* 0x080fe20000010008 */
[----:B------:R-:W-:Y:S01]  /*e0e0*/  SHF.R.U32.HI R2, RZ, 0x10, R13 ;  /* 0x00000010ff027819 */ /* 0x000fe2000001160d */
[----:B------:R-:W-:Y:S01]  /*e0f0*/  HADD2.F32 R8, -RZ, R21.H1_H1 ;  /* 0x30000015ff087230 */ /* 0x000fe20000004100 */
[----:B------:R-:W-:Y:S01]  /*e100*/  FFMA.FTZ R49, R16, R9, -R17 ;  /* 0x0000000910317223 */ /* 0x000fe20000010811 */
[----:B------:R-:W-:Y:S01]  /*e110*/  HADD2.F32 R3, -RZ, R25.H1_H1 ;  /* 0x30000019ff037230 */ /* 0x000fe20000004100 */
[----:B------:R-:W-:Y:S01]  /*e120*/  SHF.R.U64 R21, R12, 0x10, R13 ;  /* 0x000000100c157819 */ /* 0x000fe2000000120d */
[----:B------:R-:W-:Y:S01]  /*e130*/  HADD2.F32 R2, -RZ, R2.H0_H0 ;  /* 0x20000002ff027230 */ /* 0x000fe20000004100 */
[-C--:B------:R-:W-:Y:S01]  /*e140*/  FMUL.FTZ R9, R8, R0.reuse ;  /* 0x0000000008097220 */ /* 0x080fe20000410000 */
[----:B------:R-:W-:Y:S01]  /*e150*/  SHF.R.U64 R12, R4, 0x10, R5 ;  /* 0x00000010040c7819 */ /* 0x000fe20000001205 */
[C---:B------:R-:W-:Y:S01]  /*e160*/  FMUL.FTZ R0, R3.reuse, R0 ;  /* 0x0000000003007220 */ /* 0x040fe20000410000 */
[----:B------:R-:W-:Y:S01]  /*e170*/  SHF.R.U32.HI R5, RZ, 0x10, R7 ;  /* 0x00000010ff057819 */ /* 0x000fe20000011607 */
[-C--:B------:R-:W-:Y:S01]  /*e180*/  FFMA.FTZ R35, R3, R2.reuse, R9 ;  /* 0x0000000203237223 */ /* 0x080fe20000010009 */
[----:B------:R-:W-:Y:S01]  /*e190*/  HADD2.F32 R3, -RZ, R24.H0_H0 ;  /* 0x20000018ff037230 */ /* 0x000fe20000004100 */
[----:B------:R-:W-:Y:S01]  /*e1a0*/  FFMA.FTZ R48, R8, R2, -R0 ;  /* 0x0000000208307223 */ /* 0x000fe20000010800 */
[----:B------:R-:W-:Y:S01]  /*e1b0*/  HADD2.F32 R0, -RZ, R51.H0_H0 ;  /* 0x20000033ff007230 */ /* 0x000fe20000004100 */
[----:B------:R-:W-:Y:S01]  /*e1c0*/  SHF.R.U64 R7, R6, 0x10, R7 ;  /* 0x0000001006077819 */ /* 0x000fe20000001207 */
[----:B------:R-:W-:Y:S01]  /*e1d0*/  HADD2.F32 R8, -RZ, R20.H0_H0 ;  /* 0x20000014ff087230 */ /* 0x000fe20000004100 */
[----:B------:R-:W-:Y:S01]  /*e1e0*/  SHF.R.U64 R16, R14, 0x10, R15 ;  /* 0x000000100e107819 */ /* 0x000fe2000000120f */
[----:B------:R-:W-:-:S02]  /*e1f0*/  HADD2.F32 R2, -RZ, R76.H0_H0 ;  /* 0x2000004cff027230 */ /* 0x000fc40000004100 */
[----:B------:R-:W-:Y:S01]  /*e200*/  HADD2.F32 R6, -RZ, R5.H0_H0 ;  /* 0x20000005ff067230 */ /* 0x000fe20000004100 */
[CC--:B------:R-:W-:Y:S01]  /*e210*/  FMUL.FTZ R9, R8.reuse, R0.reuse ;  /* 0x0000000008097220 */ /* 0x0c0fe20000410000 */
[----:B------:R-:W-:Y:S01]  /*e220*/  HADD2.F32 R5, -RZ, R23.H1_H1 ;  /* 0x30000017ff057230 */ /* 0x000fe20000004100 */
[C---:B------:R-:W-:Y:S01]  /*e230*/  FMUL.FTZ R0, R3.reuse, R0 ;  /* 0x0000000003007220 */ /* 0x040fe20000410000 */
[----:B------:R-:W-:Y:S01]  /*e240*/  HADD2.F32 R21, -RZ, R21.H0_H0 ;  /* 0x20000015ff157230 */ /* 0x000fe20000004100 */
[-C--:B------:R-:W-:Y:S01]  /*e250*/  FFMA.FTZ R33, R3, R2.reuse, R9 ;  /* 0x0000000203217223 */ /* 0x080fe20000010009 */
[----:B------:R-:W-:Y:S01]  /*e260*/  HADD2.F32 R3, -RZ, R26.H0_H0 ;  /* 0x2000001aff037230 */ /* 0x000fe20000004100 */
[----:B------:R-:W-:Y:S01]  /*e270*/  FFMA.FTZ R34, R8, R2, -R0 ;  /* 0x0000000208227223 */ /* 0x000fe20000010800 */
[----:B------:R-:W-:Y:S01]  /*e280*/  HADD2.F32 R2, -RZ, R51.H1_H1 ;  /* 0x30000033ff027230 */ /* 0x000fe20000004100 */
[----:B------:R-:W-:Y:S01]  /*e290*/  SHF.R.U32.HI R9, RZ, 0x10, R15 ;  /* 0x00000010ff097819 */ /* 0x000fe2000001160f */
[----:B------:R-:W-:-:S02]  /*e2a0*/  HADD2.F32 R8, -RZ, R22.H0_H0 ;  /* 0x20000016ff087230 */ /* 0x000fc40000004100 */
[----:B------:R-:W-:Y:S02]  /*e2b0*/  HADD2.F32 R0, -RZ, R77.H0_H0 ;  /* 0x2000004dff007230 */ /* 0x000fe40000004100 */
[----:B------:R-:W-:Y:S01]  /*e2c0*/  HADD2.F32 R7, -RZ, R7.H0_H0 ;  /* 0x20000007ff077230 */ /* 0x000fe20000004100 */
[CC--:B------:R-:W-:Y:S02]  /*e2d0*/  FMUL.FTZ R4, R8.reuse, R2.reuse ;  /* 0x0000000208047220 */ /* 0x0c0fe40000410000 */
[C---:B------:R-:W-:Y:S02]  /*e2e0*/  FMUL.FTZ R2, R3.reuse, R2 ;  /* 0x0000000203027220 */ /* 0x040fe40000410000 */
[-C--:B------:R-:W-:Y:S01]  /*e2f0*/  FFMA.FTZ R32, R3, R0.reuse, R4 ;  /* 0x0000000003207223 */ /* 0x080fe20000010004 */
[----:B------:R-:W-:Y:S01]  /*e300*/  HADD2.F32 R4, -RZ, R77.H1_H1 ;  /* 0x3000004dff047230 */ /* 0x000fe20000004100 */
[----:B------:R-:W-:Y:S01]  /*e310*/  FFMA.FTZ R25, R8, R0, -R2 ;  /* 0x0000000008197223 */ /* 0x000fe20000010802 */
[----:B------:R-:W-:-:S02]  /*e320*/  HADD2.F32 R2, -RZ, R76.H1_H1 ;  /* 0x3000004cff027230 */ /* 0x000fc40000004100 */
[----:B------:R-:W-:Y:S02]  /*e330*/  HADD2.F32 R8, -RZ, R23.H0_H0 ;  /* 0x20000017ff087230 */ /* 0x000fe40000004100 */
[----:B------:R-:W-:Y:S02]  /*e340*/  HADD2.F32 R0, -RZ, R27.H0_H0 ;  /* 0x2000001bff007230 */ /* 0x000fe40000004100 */
[----:B------:R-:W-:Y:S01]  /*e350*/  HADD2.F32 R23, -RZ, R9.H0_H0 ;  /* 0x20000009ff177230 */ /* 0x000fe20000004100 */
[-C--:B------:R-:W-:Y:S01]  /*e360*/  FMUL.FTZ R3, R8, R2.reuse ;  /* 0x0000000208037220 */ /* 0x080fe20000410000 */
[----:B------:R-:W-:Y:S01]  /*e370*/  HADD2.F32 R9, -RZ, R12.H0_H0 ;  /* 0x2000000cff097230 */ /* 0x000fe20000004100 */
[C---:B------:R-:W-:Y:S02]  /*e380*/  FMUL.FTZ R15, R0.reuse, R2 ;  /* 0x00000002000f7220 */ /* 0x040fe40000410000 */
[----:B------:R-:W-:Y:S01]  /*e390*/  FFMA.FTZ R17, R0, R4, R3 ;  /* 0x0000000400117223 */ /* 0x000fe20000010003 */
[----:B------:R-:W-:Y:S01]  /*e3a0*/  HADD2.F32 R0, -RZ, R27.H1_H1 ;  /* 0x3000001bff007230 */ /* 0x000fe20000004100 */
[----:B------:R-:W-:Y:S01]  /*e3b0*/  FMUL.FTZ R2, R5, R6 ;  /* 0x0000000605027220 */ /* 0x000fe20000410000 */
[----:B------:R-:W-:-:S02]  /*e3c0*/  HADD2.F32 R3, -RZ, R20.H1_H1 ;  /* 0x30000014ff037230 */ /* 0x000fc40000004100 */
[----:B------:R-:W-:Y:S01]  /*e3d0*/  HADD2.F32 R20, -RZ, R16.H0_H0 ;  /* 0x20000010ff147230 */ /* 0x000fe20000004100 */
[C---:B------:R-:W-:Y:S02]  /*e3e0*/  FMUL.FTZ R13, R0.reuse, R6 ;  /* 0x00000006000d7220 */ /* 0x040fe40000410000 */
[----:B------:R-:W-:Y:S01]  /*e3f0*/  FFMA.FTZ R14, R0, R23, R2 ;  /* 0x00000017000e7223 */ /* 0x000fe20000010002 */
[----:B------:R-:W-:Y:S01]  /*e400*/  HADD2.F32 R0, -RZ, R24.H1_H1 ;  /* 0x30000018ff007230 */ /* 0x000fe20000004100 */
[----:B------:R-:W-:Y:S01]  /*e410*/  FMUL.FTZ R6, R3, R9 ;  /* 0x0000000903067220 */ /* 0x000fe20000410000 */
[----:B------:R-:W-:-:S03]  /*e420*/  HADD2.F32 R2, -RZ, R22.H1_H1 ;  /* 0x30000016ff027230 */ /* 0x000fc60000004100 */
[C---:B------:R-:W-:Y:S02]  /*e430*/  FMUL.FTZ R9, R0.reuse, R9 ;  /* 0x0000000900097220 */ /* 0x040fe40000410000 */
[----:B------:R-:W-:Y:S01]  /*e440*/  FFMA.FTZ R12, R0, R21, R6 ;  /* 0x00000015000c7223 */ /* 0x000fe20000010006 */
[----:B------:R-:W-:Y:S01]  /*e450*/  HADD2.F32 R0, -RZ, R26.H1_H1 ;  /* 0x3000001aff007230 */ /* 0x000fe20000004100 */
[----:B------:R-:W-:Y:S02]  /*e460*/  FMUL.FTZ R6, R2, R7 ;  /* 0x0000000702067220 */ /* 0x000fe40000410000 */
[----:B------:R-:W-:Y:S02]  /*e470*/  FFMA.FTZ R3, R3, R21, -R9 ;  /* 0x0000001503037223 */ /* 0x000fe40000010809 */
[C---:B------:R-:W-:Y:S02]  /*e480*/  FMUL.FTZ R7, R0.reuse, R7 ;  /* 0x0000000700077220 */ /* 0x040fe40000410000 */
[----:B------:R-:W-:-:S02]  /*e490*/  FFMA.FTZ R16, R0, R20, R6 ;  /* 0x0000001400107223 */ /* 0x000fc40000010006 */
[----:B------:R-:W-:Y:S01]  /*e4a0*/  FFMA.FTZ R6, R8, R4, -R15 ;  /* 0x0000000408067223 */ /* 0x000fe2000001080f */
[----:B------:R-:W-:Y:S01]  /*e4b0*/  F2FP.PACK_AB R4, R12, R33 ;  /* 0x000000210c04723e */ /* 0x000fe200000000ff */
[----:B------:R-:W-:Y:S01]  /*e4c0*/  FFMA.FTZ R0, R5, R23, -R13 ;  /* 0x0000001705007223 */ /* 0x000fe2000001080d */
[----:B------:R-:W-:Y:S01]  /*e4d0*/  F2FP.PACK_AB R13, R48, R49 ;  /* 0x00000031300d723e */ /* 0x000fe200000000ff */
[----:B------:R-:W-:Y:S01]  /*e4e0*/  FFMA.FTZ R2, R2, R20, -R7 ;  /* 0x0000001402027223 */ /* 0x000fe20000010807 */
[----:B------:R-:W-:Y:S02]  /*e4f0*/  F2FP.PACK_AB R7, R14, R17 ;  /* 0x000000110e07723e */ /* 0x000fe400000000ff */
[----:B------:R-:W-:Y:S02]  /*e500*/  F2FP.PACK_AB R15, R0, R6 ;  /* 0x00000006000f723e */ /* 0x000fe400000000ff */
[----:B------:R-:W-:Y:S02]  /*e510*/  F2FP.PACK_AB R12, R3, R34 ;  /* 0x00000022030c723e */ /* 0x000fe400000000ff */
[----:B------:R-:W-:-:S02]  /*e520*/  F2FP.PACK_AB R14, R2, R25 ;  /* 0x00000019020e723e */ /* 0x000fc400000000ff */
[----:B------:R-:W-:Y:S02]  /*e530*/  F2FP.PACK_AB R5, R35, R50 ;  /* 0x000000322305723e */ /* 0x000fe400000000ff */
[----:B------:R-:W-:Y:S01]  /*e540*/  F2FP.PACK_AB R6, R16, R32 ;  /* 0x000000201006723e */ /* 0x000fe200000000ff */
[----:B------:R1:W-:Y:S04]  /*e550*/  STS.128 [R19+0x18100], R12 ;  /* 0x0181000c13007388 */ /* 0x0003e80000000c00 */
[----:B------:R1:W-:Y:S02]  /*e560*/  STS.128 [R18+0x18100], R4 ;  /* 0x0181000412007388 */ /* 0x0003e40000000c00 */
.L_x_2929:
[----:B------:R-:W-:Y:S05]  /*e570*/  BSYNC B0 ;  /* 0x0000000000007941 */ /* 0x000fea0003800000 */
.L_x_2928:
[----:B------:R-:W-:Y:S01]  /*e580*/  ISETP.GE.AND P0, PT, R109, c[0x0][0x27c], PT ;  /* 0x00009f006d007a0c */ /* 0x000fe20003f06270 */
[----:B------:R-:W-:-:S12]  /*e590*/  BSSY B0, `(.L_x_2930) ;  /* 0x0000062000007945 */ /* 0x000fd80003800000 */
[----:B------:R-:W-:Y:S05]  /*e5a0*/  @P0 BRA `(.L_x_2931) ;  /* 0x0000060000000947 */ /* 0x000fea0003800000 */
[----:B------:R-:W3:Y:S01]  /*e5b0*/  LDL R77, [R1+0x5c] ;  /* 0x00005c00014d7983 */ /* 0x000ee20000100800 */
        /* <DEDUP_REMOVED lines=12> */
[----:B------:R-:W-:Y:S02]  /*e680*/  SHF.R.U64 R49, R38, 0x10, R39 ;  /* 0x0000001026317819 */ /* 0x000fe40000001227 */
[----:B------:R-:W-:-:S02]  /*e690*/  IADD3 R0, R2, R0, R151 ;  /* 0x0000000002007210 */ /* 0x000fc40007ffe097 */
[----:B------:R-:W-:Y:S02]  /*e6a0*/  SHF.R.U64 R50, R36, 0x10, R37 ;  /* 0x0000001024327819 */ /* 0x000fe40000001225 */
[----:B------:R-:W-:Y:S01]  /*e6b0*/  SHF.L.U32 R32, R0, 0x1, RZ ;  /* 0x0000000100207819 */ /* 0x000fe200000006ff */
[----:B------:R-:W-:Y:S01]  /*e6c0*/  HADD2.F32 R0, -RZ, R79.H0_H0 ;  /* 0x2000004fff007230 */ /* 0x000fe20000004100 */
[--C-:B------:R-:W-:Y:S01]  /*e6d0*/  SHF.R.U32.HI R26, RZ, 0x10, R31.reuse ;  /* 0x00000010ff1a7819 */ /* 0x100fe2000001161f */
[----:B------:R-:W-:Y:S01]  /*e6e0*/  HADD2.F32 R50, -RZ, R50.H0_H0 ;  /* 0x20000032ff327230 */ /* 0x000fe20000004100 */
[----:B------:R-:W-:Y:S01]  /*e6f0*/  SHF.R.U64 R30, R30, 0x10, R31 ;  /* 0x000000101e1e7819 */ /* 0x000fe2000000121f */
[----:B-1----:R-:W1:Y:S01]  /*e700*/  LDS.128 R12, [R32+0x18100] ;  /* 0x01810000200c7984 */ /* 0x002e620000000c00 */
[----:B------:R-:W-:Y:S02]  /*e710*/  SHF.R.U64 R48, R28, 0x10, R29 ;  /* 0x000000101c307819 */ /* 0x000fe4000000121d */
[----:B------:R-:W-:Y:S01]  /*e720*/  SHF.R.U32.HI R27, RZ, 0x10, R39 ;  /* 0x00000010ff1b7819 */ /* 0x000fe20000011627 */
[----:B------:R-:W-:-:S04]  /*e730*/  HADD2.F32 R39, -RZ, R49.H0_H0 ;  /* 0x20000031ff277230 */ /* 0x000fc80000004100 */
[----:B------:R-:W-:Y:S02]  /*e740*/  HADD2.F32 R51, -RZ, R27.H0_H0 ;  /* 0x2000001bff337230 */ /* 0x000fe40000004100 */
[----:B-1----:R-:W-:Y:S02]  /*e750*/  HADD2.F32 R3, -RZ, R13.H0_H0 ;  /* 0x2000000dff037230 */ /* 0x002fe40000004100 */
[----:B------:R-:W-:Y:S02]  /*e760*/  HADD2.F32 R9, -RZ, R15.H0_H0 ;  /* 0x2000000fff097230 */ /* 0x000fe40000004100 */
        /* <DEDUP_REMOVED lines=39> */
[-C--:B------:R-:W-:Y:S02]  /*e9e0*/  FMUL.FTZ R15, R18, R2.reuse ;  /* 0x00000002120f7220 */ /* 0x080fe40000410000 */
        /* <DEDUP_REMOVED lines=28> */
.L_x_2931:
[----:B------:R-:W-:Y:S05]  /*ebb0*/  BSYNC B0 ;  /* 0x0000000000007941 */ /* 0x000fea0003800000 */
.L_x_2930:
        /* <DEDUP_REMOVED lines=28> */
[----:B------:R-:W-:Y:S02]  /*ed80*/  HADD2.F32 R9, -RZ, R15.H0_H0 ;  /* 0x2000000fff097230 */ /* 0x000fe40000004100 */
        /* <DEDUP_REMOVED lines=69> */
.L_x_2927:
[----:B------:R-:W-:Y:S05]  /*f1e0*/  BSYNC B1 ;  /* 0x0000000000017941 */ /* 0x000fea0003800000 */
.L_x_2926:
        /* <DEDUP_REMOVED lines=14> */
[----:B------:R-:W4:Y:S04]  /*f2d0*/  LDL R44, [R1+0x60] ;  /* 0x00006000012c7983 */ /* 0x000f280000100800 */
[----:B------:R-:W1:Y:S02]  /*f2e0*/  S2R R0, SR_TID.X ;  /* 0x0000000000007919 */ /* 0x000e640000002100 */
[----:B-1----:R-:W-:-:S04]  /*f2f0*/  SHF.R.S32.HI R2, RZ, 0x1f, R0 ;  /* 0x0000001fff027819 */ /* 0x002fc80000011400 */
[----:B------:R-:W-:-:S04]  /*f300*/  LEA.HI R2, R2, R0, RZ, 0x2 ;  /* 0x0000000002027211 */ /* 0x000fc800078f10ff */
[----:B------:R-:W-:-:S04]  /*f310*/  LOP3.LUT R2, R2, 0xfffffffc, RZ, 0xc0, !PT ;  /* 0xfffffffc02027812 */ /* 0x000fc800078ec0ff */
[----:B------:R-:W-:Y:S02]  /*f320*/  IADD3 R2, -R2, R0, RZ ;  /* 0x0000000002027210 */ /* 0x000fe40007ffe1ff */
        /* <DEDUP_REMOVED lines=9> */
[----:B-----5:R-:W-:-:S04]  /*f3c0*/  IADD3 R0, R2, R0, R45 ;  /* 0x0000000002007210 */ /* 0x020fc80007ffe02d */
[----:B------:R-:W-:-:S05]  /*f3d0*/  SHF.L.U32 R29, R0, 0x1, RZ ;  /* 0x00000001001d7819 */ /* 0x000fca00000006ff */
[----:B------:R-:W1:Y:S01]  /*f3e0*/  LDS.128 R12, [R29+0x18100] ;  /* 0x018100001d0c7984 */ /* 0x000e620000000c00 */
[----:B------:R-:W-:Y:S01]  /*f3f0*/  SHF.R.U32.HI R24, RZ, 0x10, R57 ;  /* 0x00000010ff187819 */ /* 0x000fe20000011639 */
[----:B------:R-:W-:Y:S01]  /*f400*/  HADD2.F32 R0, -RZ, R85.H1_H1 ;  /* 0x30000055ff007230 */ /* 0x000fe20000004100 */
[----:B------:R-:W-:-:S05]  /*f410*/  SHF.R.U32.HI R25, RZ, 0x10, R53 ;  /* 0x00000010ff197819 */ /* 0x000fca0000011635 */
[----:B------:R-:W-:Y:S01]  /*f420*/  HADD2.F32 R43, -RZ, R25.H0_H0 ;  /* 0x20000019ff2b7230 */ /* 0x000fe20000004100 */
[----:B------:R-:W-:Y:S02]  /*f430*/  SHF.R.U32.HI R26, RZ, 0x10, R59 ;  /* 0x00000010ff1a7819 */ /* 0x000fe4000001163b */
[----:B------:R-:W-:Y:S02]  /*f440*/  SHF.R.U64 R31, R56, 0x10, R57 ;  /* 0x00000010381f7819 */ /* 0x000fe40000001239 */
[----:B------:R-:W-:Y:S02]  /*f450*/  SHF.R.U32.HI R27, RZ, 0x10, R55 ;  /* 0x00000010ff1b7819 */ /* 0x000fe40000011637 */
[----:B------:R-:W-:Y:S02]  /*f460*/  SHF.R.U64 R35, R58, 0x10, R59 ;  /* 0x000000103a237819 */ /* 0x000fe4000000123b */
[----:B------:R-:W-:Y:S01]  /*f470*/  SHF.R.U64 R38, R52, 0x10, R53 ;  /* 0x0000001034267819 */ /* 0x000fe20000001235 */
[----:B------:R-:W-:Y:S01]  /*f480*/  HADD2.F32 R42, -RZ, R27.H0_H0 ;  /* 0x2000001bff2a7230 */ /* 0x000fe20000004100 */
[----:B------:R-:W-:Y:S01]  /*f490*/  SHF.R.U64 R40, R54, 0x10, R55 ;  /* 0x0000001036287819 */ /* 0x000fe20000001237 */
[----:B-1----:R-:W-:-:S02]  /*f4a0*/  HADD2.F32 R3, -RZ, R13.H0_H0 ;  /* 0x2000000dff037230 */ /* 0x002fc40000004100 */
[----:B------:R-:W-:Y:S02]  /*f4b0*/  HADD2.F32 R9, -RZ, R15.H0_H0 ;  /* 0x2000000fff097230 */ /* 0x000fe40000004100 */
[----:B------:R-:W-:Y:S01]  /*f4c0*/  HADD2.F32 R2, -RZ, R13.H1_H1 ;  /* 0x3000000dff027230 */ /* 0x000fe20000004100 */
[----:B------:R-:W-:Y:S01]  /*f4d0*/  FMUL.FTZ R34, R3, R0 ;  /* 0x0000000003227220 */ /* 0x000fe20000410000 */
[--C-:B------:R-:W-:Y:S02]  /*f4e0*/  HADD2.F32 R8, -RZ, R12.reuse.H0_H0 ;  /* 0x2000000cff087230 */ /* 0x100fe40000004100 */
[----:B------:R-:W-:Y:S02]  /*f4f0*/  HADD2.F32 R13, -RZ, R12.H1_H1 ;  /* 0x3000000cff0d7230 */ /* 0x000fe40000004100 */
[--C-:B------:R-:W-:Y:S02]  /*f500*/  HADD2.F32 R12, -RZ, R14.reuse.H0_H0 ;  /* 0x2000000eff0c7230 */ /* 0x100fe40000004100 */
[----:B------:R-:W-:-:S02]  /*f510*/  HADD2.F32 R14, -RZ, R14.H1_H1 ;  /* 0x3000000eff0e7230 */ /* 0x000fc40000004100 */
[----:B------:R-:W-:Y:S01]  /*f520*/  HADD2.F32 R38, -RZ, R38.H0_H0 ;  /* 0x20000026ff267230 */ /* 0x000fe20000004100 */
[----:B----4-:R-:W1:Y:S02]  /*f530*/  LDS.128 R4, [R44] ;  /* 0x000000002c047984 */ /* 0x010e640000000c00 */
[----:B-1----:R-:W-:Y:S02]  /*f540*/  HADD2.F32 R22, -RZ, R5.H0_H0 ;  /* 0x20000005ff167230 */ /* 0x002fe40000004100 */
[--C-:B------:R-:W-:Y:S02]  /*f550*/  HADD2.F32 R17, -RZ, R7.reuse.H0_H0 ;  /* 0x20000007ff117230 */ /* 0x100fe40000004100 */
[----:B------:R-:W-:Y:S02]  /*f560*/  HADD2.F32 R16, -RZ, R7.H1_H1 ;  /* 0x30000007ff107230 */ /* 0x000fe40000004100 */
[----:B------:R-:W-:Y:S02]  /*f570*/  HADD2.F32 R7, -RZ, R15.H1_H1 ;  /* 0x3000000fff077230 */ /* 0x000fe40000004100 */
[----:B------:R-:W-:-:S02]  /*f580*/  HADD2.F32 R19, -RZ, R5.H1_H1 ;  /* 0x30000005ff137230 */ /* 0x000fc40000004100 */
[----:B------:R-:W-:Y:S02]  /*f590*/  HADD2.F32 R15, -RZ, R24.H0_H0 ;  /* 0x20000018ff0f7230 */ /* 0x000fe40000004100 */
[--C-:B------:R-:W-:Y:S02]  /*f5a0*/  HADD2.F32 R18, -RZ, R6.reuse.H0_H0 ;  /* 0x20000006ff127230 */ /* 0x100fe40000004100 */
[----:B------:R-:W-:Y:S01]  /*f5b0*/  HADD2.F32 R21, -RZ, R6.H1_H1 ;  /* 0x30000006ff157230 */ /* 0x000fe20000004100 */
[----:B------:R-:W-:Y:S01]  /*f5c0*/  FMUL.FTZ R5, R22, R0 ;  /* 0x0000000016057220 */ /* 0x000fe20000410000 */
[----:B------:R-:W-:Y:S02]  /*f5d0*/  HADD2.F32 R6, -RZ, R88.H0_H0 ;  /* 0x20000058ff067230 */ /* 0x000fe40000004100 */
[--C-:B--2---:R-:W-:Y:S02]  /*f5e0*/  HADD2.F32 R20, -RZ, R4.reuse.H0_H0 ;  /* 0x20000004ff147230 */ /* 0x104fe40000004100 */
[----:B------:R-:W-:Y:S01]  /*f5f0*/  HADD2.F32 R23, -RZ, R4.H1_H1 ;  /* 0x30000004ff177230 */ /* 0x000fe20000004100 */
[----:B------:R-:W-:Y:S01]  /*f600*/  FMUL.FTZ R0, R19, R15 ;  /* 0x0000000f13007220 */ /* 0x000fe20000410000 */
[----:B------:R-:W-:Y:S01]  /*f610*/  HADD2.F32 R4, -RZ, R86.H1_H1 ;  /* 0x30000056ff047230 */ /* 0x000fe20000004100 */
[----:B------:R-:W-:Y:S01]  /*f620*/  FFMA.FTZ R41, R3, R6, R5 ;  /* 0x0000000603297223 */ /* 0x000fe20000010005 */
[--C-:B------:R-:W-:Y:S01]  /*f630*/  HADD2.F32 R5, -RZ, R89.reuse.H1_H1 ;  /* 0x30000059ff057230 */ /* 0x100fe20000004100 */
[----:B------:R-:W-:Y:S01]  /*f640*/  FFMA.FTZ R39, R2, R43, R0 ;  /* 0x0000002b02277223 */ /* 0x000fe20000010000 */
[----:B------:R-:W-:Y:S01]  /*f650*/  HADD2.F32 R0, -RZ, R89.H0_H0 ;  /* 0x20000059ff007230 */ /* 0x000fe20000004100 */
[----:B------:R-:W-:-:S02]  /*f660*/  FMUL.FTZ R3, R20, R4 ;  /* 0x0000000414037220 */ /* 0x000fc40000410000 */
[C---:B------:R-:W-:Y:S02]  /*f670*/  FMUL.FTZ R32, R8.reuse, R4 ;  /* 0x0000000408207220 */ /* 0x040fe40000410000 */
[----:B------:R-:W-:Y:S01]  /*f680*/  FFMA.FTZ R36, R8, R5, R3 ;  /* 0x0000000508247223 */ /* 0x000fe20000010003 */
[----:B------:R-:W-:Y:S01]  /*f690*/  HADD2.F32 R3, -RZ, R90.H0_H0 ;  /* 0x2000005aff037230 */ /* 0x000fe20000004100 */
[-C--:B------:R-:W-:Y:S01]  /*f6a0*/  FMUL.FTZ R8, R17, R0.reuse ;  /* 0x0000000011087220 */ /* 0x080fe20000410000 */
[----:B------:R-:W-:Y:S01]  /*f6b0*/  HADD2.F32 R24, -RZ, R26.H0_H0 ;  /* 0x2000001aff187230 */ /* 0x000fe20000004100 */
[----:B------:R-:W-:Y:S01]  /*f6c0*/  FMUL.FTZ R33, R2, R15 ;  /* 0x0000000f02217220 */ /* 0x000fe20000410000 */
[----:B------:R-:W-:Y:S01]  /*f6d0*/  HADD2.F32 R2, -RZ, R88.H1_H1 ;  /* 0x30000058ff027230 */ /* 0x000fe20000004100 */
[C---:B------:R-:W-:Y:S01]  /*f6e0*/  FFMA.FTZ R28, R9.reuse, R3, R8 ;  /* 0x00000003091c7223 */ /* 0x040fe20000010008 */
[----:B------:R-:W-:Y:S01]  /*f6f0*/  HADD2.F32 R8, -RZ, R31.H0_H0 ;  /* 0x2000001fff087230 */ /* 0x000fe20000004100 */
[----:B------:R-:W-:Y:S01]  /*f700*/  FMUL.FTZ R26, R9, R0 ;  /* 0x00000000091a7220 */ /* 0x000fe20000410000 */
[----:B------:R-:W-:Y:S01]  /*f710*/  HADD2.F32 R4, -RZ, R90.H1_H1 ;  /* 0x3000005aff047230 */ /* 0x000fe20000004100 */
[----:B------:R-:W-:Y:S01]  /*f720*/  FMUL.FTZ R0, R16, R24 ;  /* 0x0000001810007220 */ /* 0x000fe20000410000 */
[----:B------:R-:W-:Y:S01]  /*f730*/  HADD2.F32 R9, -RZ, R35.H0_H0 ;  /* 0x20000023ff097230 */ /* 0x000fe20000004100 */
[-C--:B------:R-:W-:Y:S01]  /*f740*/  FMUL.FTZ R15, R18, R2.reuse ;  /* 0x00000002120f7220 */ /* 0x080fe20000410000 */
[----:B------:R-:W-:Y:S01]  /*f750*/  HADD2.F32 R35, -RZ, R40.H0_H0 ;  /* 0x20000028ff237230 */ /* 0x000fe20000004100 */
[----:B------:R-:W-:-:S02]  /*f760*/  FMUL.FTZ R30, R12, R2 ;  /* 0x000000020c1e7220 */ /* 0x000fc40000410000 */
[----:B------:R-:W-:Y:S02]  /*f770*/  FFMA.FTZ R25, R7, R42, R0 ;  /* 0x0000002a07197223 */ /* 0x000fe40000010000 */
[----:B------:R-:W-:Y:S02]  /*f780*/  FMUL.FTZ R2, R23, R8 ;  /* 0x0000000817027220 */ /* 0x000fe40000410000 */
[----:B------:R-:W-:Y:S02]  /*f790*/  FFMA.FTZ R37, R12, R4, R15 ;  /* 0x000000040c257223 */ /* 0x000fe4000001000f */
        /* <DEDUP_REMOVED lines=9> */
[----:B------:R-:W-:Y:S02]  /*f830*/  FFMA.FTZ R8, R18, R4, -R30 ;  /* 0x0000000412087223 */ /* 0x000fe4000001081e */
[----:B------:R-:W-:Y:S02]  /*f840*/  FFMA.FTZ R3, R17, R3, -R26 ;  /* 0x0000000311037223 */ /* 0x000fe4000001081a */
[----:B------:R-:W-:Y:S02]  /*f850*/  FFMA.FTZ R0, R16, R42, -R24 ;  /* 0x0000002a10007223 */ /* 0x000fe40000010818 */
[----:B------:R-:W-:Y:S02]  /*f860*/  FFMA.FTZ R2, R23, R38, -R15 ;  /* 0x0000002617027223 */ /* 0x000fe4000001080f */
[----:B------:R-:W-:Y:S01]  /*f870*/  FFMA.FTZ R6, R21, R35, -R7 ;  /* 0x0000002315067223 */ /* 0x000fe20000010807 */
[----:B------:R-:W-:Y:S02]  /*f880*/  F2FP.PACK_AB R13, R13, R12 ;  /* 0x0000000c0d0d723e */ /* 0x000fe400000000ff */
[----:B------:R-:W-:-:S02]  /*f890*/  F2FP.PACK_AB R15, R0, R3 ;  /* 0x00000003000f723e */ /* 0x000fc400000000ff */
[----:B------:R-:W-:Y:S02]  /*f8a0*/  F2FP.PACK_AB R12, R2, R9 ;  /* 0x00000009020c723e */ /* 0x000fe400000000ff */
[----:B------:R-:W-:Y:S02]  /*f8b0*/  F2FP.PACK_AB R14, R6, R8 ;  /* 0x00000008060e723e */ /* 0x000fe400000000ff */
[----:B------:R-:W-:Y:S02]  /*f8c0*/  F2FP.PACK_AB R7, R25, R28 ;  /* 0x0000001c1907723e */ /* 0x000fe400000000ff */
[----:B------:R-:W-:Y:S02]  /*f8d0*/  F2FP.PACK_AB R5, R39, R41 ;  /* 0x000000292705723e */ /* 0x000fe400000000ff */
[----:B------:R-:W-:Y:S02]  /*f8e0*/  F2FP.PACK_AB R4, R27, R36 ;  /* 0x000000241b04723e */ /* 0x000fe400000000ff */
[----:B------:R-:W-:Y:S01]  /*f8f0*/  F2FP.PACK_AB R6, R31, R37 ;  /* 0x000000251f06723e */ /* 0x000fe200000000ff */
[----:B------:R1:W-:Y:S04]  /*f900*/  STS.128 [R44], R12 ;  /* 0x0000000c2c007388 */ /* 0x0003e80000000c00 */
[----:B------:R1:W-:Y:S02]  /*f910*/  STS.128 [R29+0x18100], R4 ;  /* 0x018100041d007388 */ /* 0x0003e40000000c00 */
.L_x_2933:
[----:B------:R-:W-:Y:S05]  /*f920*/  BSYNC B0 ;  /* 0x0000000000007941 */ /* 0x000fea0003800000 */
.L_x_2932:
[----:B------:R-:W-:Y:S01]  /*f930*/  ISETP.GE.AND P0, PT, R109, c[0x0][0x27c], PT ;  /* 0x00009f006d007a0c */ /* 0x000fe20003f06270 */
[----:B------:R-:W-:-:S12]  /*f940*/  BSSY B0, `(.L_x_2934) ;  /* 0x0000062000007945 */ /* 0x000fd80003800000 */
[----:B------:R-:W-:Y:S05]  /*f950*/  @P0 BRA `(.L_x_2935) ;  /* 0x0000060000000947 */ /* 0x000fea0003800000 */
[----:B-1----:R-:W4:Y:S01]  /*f960*/  LDL R44, [R1+0x58] ;  /* 0x00005800012c7983 */ /* 0x002f220000100800 */
        /* <DEDUP_REMOVED lines=32> */
[----:B----4-:R-:W1:Y:S02]  /*fb70*/  LDS.128 R4, [R44] ;  /* 0x000000002c047984 */ /* 0x010e640000000c00 */
        /* <DEDUP_REMOVED lines=62> */
.L_x_2935:
[----:B------:R-:W-:Y:S05]  /*ff60*/  BSYNC B0 ;  /* 0x0000000000007941 */ /* 0x000fea0003800000 */
.L_x_2934:
[----:B------:R-:W-:-:S13]  /*ff70*/  ISETP.GE.AND P0, PT, R108, c[0x0][0x27c], PT ;  /* 0x00009f006c007a0c */ /* 0x000fda0003f06270 */
        /* <DEDUP_REMOVED lines=97> */
.L_x_2888:
[----:B------:R-:W-:Y:S05]  /*10590*/  BSYNC B2 ;  /* 0x0000000000027941 */ /* 0x000fea0003800000 */
.L_x_2886:
[----:B-1-3--:R-:W1:Y:S01]  /*105a0*/  S2R R2, SR_TID.X ;  /* 0x0000000000027919 */ /* 0x00ae620000002100 */
[----:B------:R-:W-:-:S04]  /*105b0*/  DEPBAR.LE SB0, 0x2 ;  /* 0x000080800000791a */ /* 0x000fc80000000000 */
[----:B------:R-:W-:Y:S01]  /*105c0*/  WARPSYNC 0xffffffff ;  /* 0xffffffff00007948 */ /* 0x000fe20003800000 */
[----:B------:R-:W-:Y:S06]  /*105d0*/  BAR.SYNC.DEFER_BLOCKING 0x0 ;  /* 0x0000000000007b1d */ /* 0x000fec0000010000 */
[----:B------:R-:W-:Y:S01]  /*105e0*/  BSSY B0, `(.L_x_2936) ;  /* 0x0000053000007945 */ /* 0x000fe20003800000 */
[----:B-1----:R-:W-:-:S04]  /*105f0*/  SHF.R.S32.HI R0, RZ, 0x1f, R2 ;  /* 0x0000001fff007819 */ /* 0x002fc80000011402 */
[----:B------:R-:W-:Y:S01]  /*10600*/  LEA.HI R0, R0, R2, RZ, 0x3 ;  /* 0x0000000200007211 */ /* 0x000fe200078f18ff */
[----:B--2---:R1:W2:Y:S03]  /*10610*/  LDSM.16.M88.4 R20, [R180] ;  /* 0x00000000b414783b */ /* 0x0042a60000000200 */
[----:B------:R-:W-:Y:S01]  /*10620*/  LOP3.LUT R0, R0, 0xfffffff8, RZ, 0xc0, !PT ;  /* 0xfffffff800007812 */ /* 0x000fe200078ec0ff */
[----:B------:R1:W3:Y:S04]  /*10630*/  LDSM.16.M88.4 R36, [R185] ;  /* 0x00000000b924783b */ /* 0x0002e80000000200 */
[----:B------:R-:W-:Y:S01]  /*10640*/  IMAD.IADD R0, R2, 0x1, -R0 ;  /* 0x0000000102007824 */ /* 0x000fe200078e0a00 */
[----:B------:R1:W4:Y:S04]  /*10650*/  LDSM.16.M88.4 R48, [R185+0x800] ;  /* 0x00080000b930783b */ /* 0x0003280000000200 */
[----:B------:R-:W-:Y:S01]  /*10660*/  LOP3.LUT P0, RZ, R0, 0x2, RZ, 0xc0, !PT ;  /* 0x0000000200ff7812 */ /* 0x000fe2000780c0ff */
[----:B------:R-:W-:Y:S01]  /*10670*/  IMAD.MOV.U32 R0, RZ, RZ, 0x20 ;  /* 0x00000020ff007424 */ /* 0x000fe200078e00ff */
[----:B------:R1:W1:Y:S04]  /*10680*/  LDSM.16.M88.4 R72, [R185+0x1000] ;  /* 0x00100000b948783b */ /* 0x0002680000000200 */
[----:B------:R-:W-:Y:S01]  /*10690*/  SEL R179, R0, 0xffffffe0, !P0 ;  /* 0xffffffe000b37807 */ /* 0x000fe20004000000 */
[----:B------:R1:W1:Y:S04]  /*106a0*/  LDSM.16.M88.4 R60, [R185+0x1800] ;  /* 0x00180000b93c783b */ /* 0x0002680000000200 */
[----:B------:R-:W-:Y:S01]  /*106b0*/  IMAD.IADD R4, R185, 0x1, R179 ;  /* 0x00000001b9047824 */ /* 0x000fe200078e02b3 */
[----:B------:R1:W1:Y:S04]  /*106c0*/  LDSM.16.M88.4 R16, [R181] ;  /* 0x00000000b510783b */ /* 0x0002680000000200 */
[----:B------:R1:W1:Y:S04]  /*106d0*/  LDSM.16.M88.4 R40, [R4] ;  /* 0x000000000428783b */ /* 0x0002680000000200 */
[----:B------:R1:W1:Y:S04]  /*106e0*/  LDSM.16.M88.4 R80, [R4+0x800] ;  /* 0x000800000450783b */ /* 0x0002680000000200 */
[----:B------:R1:W1:Y:S04]  /*106f0*/  LDSM.16.M88.4 R96, [R4+0x1000] ;  /* 0x001000000460783b */ /* 0x0002680000000200 */
[----:B------:R1:W1:Y:S01]  /*10700*/  LDSM.16.M88.4 R120, [R4+0x1800] ;  /* 0x001800000478783b */ /* 0x0002620000000200 */
[----:B------:R-:W-:Y:S05]  /*10710*/  @!P4 BRA `(.L_x_2937) ;  /* 0x000003f00000c947 */ /* 0x000fea0003800000 */
[----:B--2---:R-:W-:Y:S01]  /*10720*/  SHF.R.S32.HI R0, RZ, 0x1f, R208 ;  /* 0x0000001fff007819 */ /* 0x004fe200000114d0 */
        /* <DEDUP_REMOVED lines=19> */
[----:B------:R2:W4:Y:S02]  /*10860*/  SHFL.IDX PT, R5, R12, RZ, 0x181f ;  /* 0x00181fff0c057589 */ /* 0x00052400000e0000 */
.L_x_3046:
[----:B------:R-:W-:Y:S05]  /*10870*/  BRA.DIV ~URZ, `(.L_x_2939) ;  /* 0x0000ff627f007947 */ /* 0x000fea000b800000 */
[----:B------:R-:W2:Y:S01]  /*10880*/  SHFL.IDX PT, R0, R15, RZ, 0x181f ;  /* 0x00181fff0f007589 */ /* 0x000ea200000e0000 */
[----:B------:R-:W-:Y:S02]  /*10890*/  ISETP.GE.AND P2, PT, R216, c[0x0][0x1d4], PT ;  /* 0x00007500d8007a0c */ /* 0x000fe40003f46270 */
[----:B------:R-:W-:Y:S02]  /*108a0*/  ISETP.GE.AND P1, PT, R218, c[0x0][0x1d4], PT ;  /* 0x00007500da007a0c */ /* 0x000fe40003f26270 */
[----:B------:R-:W-:Y:S02]  /*108b0*/  SEL R14, RZ, 0x10, P2 ;  /* 0x00000010ff0e7807 */ /* 0x000fe40001000000 */
[----:B------:R-:W-:Y:S02]  /*108c0*/  SEL R13, RZ, 0x10, P1 ;  /* 0x00000010ff0d7807 */ /* 0x000fe40000800000 */
[----:B--2---:R-:W-:-:S02]  /*108d0*/  IADD3 R6, P0, R0, R24, RZ ;  /* 0x0000001800067210 */ /* 0x004fc40007f1e0ff */
[----:B------:R-:W-:-:S03]  /*108e0*/  IADD3 R2, P3, R0, R25, RZ ;  /* 0x0000001900027210 */ /* 0x000fc60007f7e0ff */
[----:B----4-:R-:W-:Y:S01]  /*108f0*/  IMAD.X R7, R5, 0x1, R26, P0 ;  /* 0x0000000105077824 */ /* 0x010fe200000e061a */
[----:B------:R-:W-:Y:S01]  /*10900*/  ISETP.GE.AND P0, PT, R219, c[0x0][0x1d4], PT ;  /* 0x00007500db007a0c */ /* 0x000fe20003f06270 */
[C---:B------:R-:W-:Y:S01]  /*10910*/  IMAD.X R3, R5.reuse, 0x1, R27, P3 ;  /* 0x0000000105037824 */ /* 0x040fe200018e061b */
[----:B------:R-:W-:Y:S02]  /*10920*/  IADD3 R8, P3, R0, R28, RZ ;  /* 0x0000001c00087210 */ /* 0x000fe40007f7e0ff */
[----:B------:R-:W-:Y:S01]  /*10930*/  @!PT LDS RZ, [RZ] ;  /* 0x00000000fffff984 */ /* 0x000fe20000000800 */
[----:B------:R-:W-:Y:S01]  /*10940*/  @!PT LDS RZ, [RZ] ;  /* 0x00000000fffff984 */ /* 0x000fe20000000800 */
[----:B------:R2:W-:Y:S03]  /*10950*/  LDGSTS.E.BYPASS.LTC128B.128 [R144+0x6100], [R6.64], !P2 ;  /* 0x0610000006907fae */ /* 0x0005e6000d101d48 */
[----:B------:R-:W-:Y:S01]  /*10960*/  IMAD.X R9, R5, 0x1, R29, P3 ;  /* 0x0000000105097824 */ /* 0x000fe200018e061d */
[----:B------:R2:W-:Y:S04]  /*10970*/  LDGSTS.E.BYPASS.LTC128B.128 [R144+0x8100], [R2.64], !P1 ;  /* 0x0810000002907fae */ /* 0x0005e8000c901d48 */
[----:B------:R-:W4:Y:S04]  /*10980*/  SHFL.IDX PT, R0, R15, 0x1, 0x181f ;  /* 0x00381f000f007f89 */ /* 0x000f2800000e0000 */
[----:B------:R2:W-:Y:S04]  /*10990*/  LDGSTS.E.BYPASS.LTC128B.128 [R144+0xa100], [R8.64], !P0 ;  /* 0x0a10000008907fae */ /* 0x0005e8000c101d48 */
[----:B------:R3:W1:Y:S02]  /*109a0*/  SHFL.IDX PT, R5, R12, 0x1, 0x181f ;  /* 0x00381f000c057f89 */ /* 0x00066400000e0000 */
[----:B---3--:R-:W-:-:S02]  /*109b0*/  SEL R12, RZ, 0x10, P0 ;  /* 0x00000010ff0c7807 */ /* 0x008fc40000000000 */
.L_x_3047:
[----:B--2-4-:R-:W-:Y:S02]  /*109c0*/  IADD3 R2, -R14, 0x10, RZ ;  /* 0x000000100e027810 */ /* 0x014fe40007ffe1ff */
[----:B------:R-:W-:-:S02]  /*109d0*/  IADD3 R3, -R13, 0x10, RZ ;  /* 0x000000100d037810 */ /* 0x000fc40007ffe1ff */
[----:B------:R-:W-:Y:S02]  /*109e0*/  LOP3.LUT R2, R2, 0xf, RZ, 0xc0, !PT ;  /* 0x0000000f02027812 */ /* 0x000fe400078ec0ff */
[----:B------:R-:W-:Y:S02]  /*109f0*/  IADD3 R6, -R12, 0x10, RZ ;  /* 0x000000100c067810 */ /* 0x000fe40007ffe1ff */
[----:B------:R-:W-:Y:S02]  /*10a00*/  LOP3.LUT R3, R3, 0xf, RZ, 0xc0, !PT ;  /* 0x0000000f03037812 */ /* 0x000fe400078ec0ff */
[-C--:B------:R-:W-:Y:S02]  /*10a10*/  IADD3 R8, P1, P0, R2, R0.reuse, R24 ;  /* 0x0000000002087210 */ /* 0x080fe4000783e018 */
[----:B------:R-:W-:Y:S02]  /*10a20*/  LOP3.LUT R2, R6, 0xf, RZ, 0xc0, !PT ;  /* 0x0000000f06027812 */ /* 0x000fe400078ec0ff */
[----:B------:R-:W-:-:S02]  /*10a30*/  IADD3 R6, P3, P2, R3, R0, R25 ;  /* 0x0000000003067210 */ /* 0x000fc40007a7e019 */
[-C--:B-1----:R-:W-:Y:S02]  /*10a40*/  IADD3.X R9, RZ, R5.reuse, R26, P1, P0 ;  /* 0x00000005ff097210 */ /* 0x082fe40000fe041a */
        /* <DEDUP_REMOVED lines=12> */
.L_x_2937:
[----:B--2---:R-:W-:Y:S05]  /*10b10*/  BSYNC B0 ;  /* 0x0000000000007941 */ /* 0x004fea0003800000 */
.L_x_2936:
[----:B-1----:R-:W1:Y:S04]  /*10b20*/  S2R R2, SR_TID.X ;  /* 0x0000000000027919 */ /* 0x002e680000002100 */
[----:B------:R-:W0:Y:S04]  /*10b30*/  LDGDEPBAR ;  /* 0x00000000000079af */ /* 0x000e280000000000 */
[----:B------:R-:W2:Y:S04]  /*10b40*/  LDL R9, [R1+0x4] ;  /* 0x0000040001097983 */ /* 0x000ea80000100800 */
[----:B------:R-:W2:Y:S04]  /*10b50*/  LDL R8, [R1+0x64] ;  /* 0x0000640001087983 */ /* 0x000ea80000100800 */
[----:B----4-:R-:W4:Y:S04]  /*10b60*/  LDL R177, [R1+0x20] ;  /* 0x0000200001b17983 */ /* 0x010f280000100800 */
[----:B---3--:R-:W3:Y:S01]  /*10b70*/  LDL R189, [R1+0x4c] ;  /* 0x00004c0001bd7983 */ /* 0x008ee20000100800 */
[----:B-1----:R-:W-:Y:S01]  /*10b80*/  SHF.R.S32.HI R0, RZ, 0x1f, R2 ;  /* 0x0000001fff007819 */ /* 0x002fe20000011402 */
[----:B------:R-:W-:-:S02]  /*10b90*/  IMAD.MOV.U32 R136, RZ, RZ, c[0x0][0x2c4] ;  /* 0x0000b100ff887624 */ /* 0x000fc400078e00ff */
[----:B------:R-:W2:Y:S01]  /*10ba0*/  LDL R176, [R1+0x24] ;  /* 0x0000240001b07983 */ /* 0x000ea20000100800 */
[----:B------:R-:W-:-:S04]  /*10bb0*/  LEA.HI R0, R0, R2, RZ, 0x3 ;  /* 0x0000000200007211 */ /* 0x000fc800078f18ff */
[----:B------:R-:W-:-:S05]  /*10bc0*/  LOP3.LUT R0, R0, 0xfffffff8, RZ, 0xc0, !PT ;  /* 0xfffffff800007812 */ /* 0x000fca00078ec0ff */
[----:B------:R-:W-:-:S05]  /*10bd0*/  IMAD.IADD R0, R2, 0x1, -R0 ;  /* 0x0000000102007824 */ /* 0x000fca00078e0a00 */
[----:B------:R-:W-:Y:S01]  /*10be0*/  LOP3.LUT P0, RZ, R0, 0x4, RZ, 0xc0, !PT ;  /* 0x0000000400ff7812 */ /* 0x000fe2000780c0ff */
[----:B------:R-:W-:Y:S01]  /*10bf0*/  IMAD.MOV.U32 R0, RZ, RZ, 0x40 ;  /* 0x00000040ff007424 */ /* 0x000fe200078e00ff */
[----:B------:R-:W-:Y:S01]  /*10c00*/  WARPSYNC 0xffffffff ;  /* 0xffffffff00007948 */ /* 0x000fe20003800000 */
[C---:B------:R-:W-:Y:S01]  /*10c10*/  HMMA.16816.F32 R24, R20.reuse, R36, RZ ;  /* 0x000000241418723c */ /* 0x040fe200000018ff */
[----:B------:R-:W-:Y:S02]  /*10c20*/  LDSM.16.M88.4 R12, [R183] ;  /* 0x00000000b70c783b */ /* 0x000fe40000000200 */
[----:B------:R-:W-:Y:S02]  /*10c30*/  SEL R178, R0, 0xffffffc0, !P0 ;  /* 0xffffffc000b27807 */ /* 0x000fe40004000000 */
[----:B------:R-:W-:Y:S03]  /*10c40*/  LDSM.16.M88.4 R84, [R185+0x2000] ;  /* 0x00200000b954783b */ /* 0x000fe60000000200 */
[----:B------:R-:W-:Y:S01]  /*10c50*/  IMAD.IADD R2, R185, 0x1, R178 ;  /* 0x00000001b9027824 */ /* 0x000fe200078e02b2 */
[----:B------:R-:W-:Y:S01]  /*10c60*/  HMMA.16816.F32 R68, R20, R60, RZ ;  /* 0x0000003c1444723c */ /* 0x000fe200000018ff */
[----:B------:R-:W-:Y:S04]  /*10c70*/  LDSM.16.M88.4 R112, [R4+0x2000] ;  /* 0x002000000470783b */ /* 0x000fe80000000200 */
[----:B-----5:R-:W1:Y:S01]  /*10c80*/  LDSM.16.M88.4 R44, [R2] ;  /* 0x00000000022c783b */ /* 0x020e620000000200 */
[----:B------:R-:W-:-:S02]  /*10c90*/  IADD3 R0, R178, R185, R179 ;  /* 0x000000b9b2007210 */ /* 0x000fc40007ffe0b3 */
[----:B------:R-:W-:Y:S01]  /*10ca0*/  HMMA.16816.F32 R32, R20, R38, RZ ;  /* 0x000000261420723c */ /* 0x000fe200000018ff */
[----:B------:R-:W-:Y:S04]  /*10cb0*/  LDSM.16.M88.4 R76, [R2+0x800] ;  /* 0x00080000024c783b */ /* 0x000fe80000000200 */
[----:B------:R-:W-:Y:S03]  /*10cc0*/  LDSM.16.M88.4 R64, [R0] ;  /* 0x000000000040783b */ /* 0x000fe60000000200 */
[----:B------:R-:W-:Y:S01]  /*10cd0*/  HMMA.16816.F32 R28, R16, R40, R24 ;  /* 0x00000028101c723c */ /* 0x000fe20000001818 */
[----:B------:R-:W1:Y:S04]  /*10ce0*/  LDSM.16.M88.4 R24, [R182] ;  /* 0x00000000b618783b */ /* 0x000e680000000200 */
[----:B------:R-:W-:Y:S03]  /*10cf0*/  LDSM.16.M88.4 R88, [R2+0x1000] ;  /* 0x001000000258783b */ /* 0x000fe60000000200 */
[C---:B------:R-:W-:Y:S01]  /*10d00*/  HMMA.16816.F32 R36, R20.reuse, R48, RZ ;  /* 0x000000301424723c */ /* 0x040fe200000018ff */
[----:B------:R-:W-:Y:S04]  /*10d10*/  LDSM.16.M88.4 R92, [R0+0x800] ;  /* 0x00080000005c783b */ /* 0x000fe80000000200 */
[----:B------:R-:W-:Y:S03]  /*10d20*/  LDSM.16.M88.4 R100, [R0+0x1000] ;  /* 0x001000000064783b */ /* 0x000fe60000000200 */
[----:B------:R-:W-:Y:S01]  /*10d30*/  HMMA.16816.F32 R60, R20, R62, RZ ;  /* 0x0000003e143c723c */ /* 0x000fe200000018ff */
[----:B------:R-:W-:Y:S04]  /*10d40*/  LDSM.16.M88.4 R116, [R185+0x2800] ;  /* 0x00280000b974783b */ /* 0x000fe80000000200 */
[----:B------:R-:W-:Y:S04]  /*10d50*/  LDSM.16.M88.4 R124, [R2+0x2000] ;  /* 0x00200000027c783b */ /* 0x000fe80000000200 */
[----:B------:R-:W-:Y:S01]  /*10d60*/  LDSM.16.M88.4 R132, [R0+0x2000] ;  /* 0x002000000084783b */ /* 0x000fe20000000200 */
[----:B-1----:R-:W-:Y:S03]  /*10d70*/  HMMA.16816.F32 R28, R12, R44, R28 ;  /* 0x0000002c0c1c723c */ /* 0x002fe6000000181c */
[----:B------:R-:W-:Y:S05]  /*10d80*/  LDSM.16.M88.4 R128, [R185+0x4000] ;  /* 0x00400000b980783b */ /* 0x000fea0000000200 */
[C---:B------:R-:W-:Y:S01]  /*10d90*/  HMMA.16816.F32 R40, R16.reuse, R42, R32 ;  /* 0x0000002a1028723c */ /* 0x040fe20000001820 */
[----:B------:R-:W1:Y:S07]  /*10da0*/  LDSM.16.M88.4 R32, [R180+0x4000] ;  /* 0x00400000b420783b */ /* 0x000e6e0000000200 */
[----:B------:R-:W-:Y:S08]  /*10db0*/  HMMA.16816.F32 R56, R16, R80, R36 ;  /* 0x000000501038723c */ /* 0x000ff00000001824 */
[----:B------:R-:W-:Y:S08]  /*10dc0*/  HMMA.16816.F32 R36, R20, R50, RZ ;  /* 0x000000321424723c */ /* 0x000ff000000018ff */
[----:B------:R-:W-:Y:S08]  /*10dd0*/  HMMA.16816.F32 R52, R24, R64, R28 ;  /* 0x000000401834723c */ /* 0x000ff0000000181c */
[----:B------:R-:W-:Y:S08]  /*10de0*/  HMMA.16816.F32 R28, R20, R72, RZ ;  /* 0x00000048141c723c */ /* 0x000ff000000018ff */
[----:B------:R-:W-:Y:S01]  /*10df0*/  HMMA.16816.F32 R44, R12, R46, R40 ;  /* 0x0000002e0c2c723c */ /* 0x000fe20000001828 */
[----:B------:R-:W1:Y:S07]  /*10e00*/  LDSM.16.M88.4 R40, [R181+0x4000] ;  /* 0x00400000b528783b */ /* 0x000e6e0000000200 */
[----:B------:R-:W-:Y:S08]  /*10e10*/  HMMA.16816.F32 R72, R20, R74, RZ ;  /* 0x0000004a1448723c */ /* 0x000ff000000018ff */
[C---:B------:R-:W-:Y:S01]  /*10e20*/  HMMA.16816.F32 R48, R16.reuse, R82, R36 ;  /* 0x000000521030723c */ /* 0x040fe20000001824 */
[----:B------:R-:W1:Y:S04]  /*10e30*/  LDSM.16.M88.4 R80, [R2+0x1800] ;  /* 0x001800000250783b */ /* 0x000e680000000200 */
[----:B------:R-:W4:Y:S03]  /*10e40*/  LDSM.16.M88.4 R36, [R183+0x4000] ;  /* 0x00400000b724783b */ /* 0x000f260000000200 */
[----:B------:R-:W-:Y:S08]  /*10e50*/  HMMA.16816.F32 R28, R16, R96, R28 ;  /* 0x00000060101c723c */ /* 0x000ff0000000181c */
[----:B------:R-:W-:Y:S08]  /*10e60*/  HMMA.16816.F32 R56, R12, R76, R56 ;  /* 0x0000004c0c38723c */ /* 0x000ff00000001838 */
[----:B------:R-:W-:Y:S08]  /*10e70*/  HMMA.16816.F32 R44, R24, R66, R44 ;  /* 0x00000042182c723c */ /* 0x000ff0000000182c */
[----:B-1----:R-:W-:Y:S08]  /*10e80*/  HMMA.16816.F32 R20, R32, R84, R52 ;  /* 0x000000542014723c */ /* 0x002ff00000001834 */
[C---:B------:R-:W-:Y:S01]  /*10e90*/  HMMA.16816.F32 R72, R16.reuse, R98, R72 ;  /* 0x000000621048723c */ /* 0x040fe20000001848 */
[----:B------:R-:W-:Y:S07]  /*10ea0*/  LDSM.16.M88.4 R96, [R185+0x3000] ;  /* 0x00300000b960783b */ /* 0x000fee0000000200 */
[C---:B------:R-:W-:Y:S01]  /*10eb0*/  HMMA.16816.F32 R64, R16.reuse, R120, R68 ;  /* 0x000000781040723c */ /* 0x040fe20000001844 */
[----:B------:R-:W-:Y:S07]  /*10ec0*/  LDSM.16.M88.4 R68, [R185+0x3800] ;  /* 0x00380000b944783b */ /* 0x000fee0000000200 */
[----:B------:R-:W-:Y:S01]  /*10ed0*/  HMMA.16816.F32 R60, R16, R122, R60 ;  /* 0x0000007a103c723c */ /* 0x000fe2000000183c */
[----:B------:R-:W-:Y:S07]  /*10ee0*/  LDSM.16.M88.4 R120, [R4+0x2800] ;  /* 0x002800000478783b */ /* 0x000fee0000000200 */
[C---:B------:R-:W-:Y:S01]  /*10ef0*/  HMMA.16816.F32 R52, R12.reuse, R78, R48 ;  /* 0x0000004e0c34723c */ /* 0x040fe20000001830 */
[----:B------:R-:W1:Y:S07]  /*10f00*/  LDSM.16.M88.4 R76, [R0+0x1800] ;  /* 0x00180000004c783b */ /* 0x000e6e0000000200 */
[----:B------:R-:W-:Y:S01]  /*10f10*/  HMMA.16816.F32 R48, R12, R88, R28 ;  /* 0x000000580c30723c */ /* 0x000fe2000000181c */
[----:B------:R-:W1:Y:S07]  /*10f20*/  LDSM.16.M88.4 R28, [R182+0x4000] ;  /* 0x00400000b61c783b */ /* 0x000e6e0000000200 */
[----:B------:R-:W-:Y:S08]  /*10f30*/  HMMA.16816.F32 R56, R24, R92, R56 ;  /* 0x0000005c1838723c */ /* 0x000ff00000001838 */
[----:B------:R-:W-:Y:S08]  /*10f40*/  HMMA.16816.F32 R16, R40, R112, R20 ;  /* 0x000000702810723c */ /* 0x000ff00000001814 */
[C---:B------:R-:W-:Y:S01]  /*10f50*/  HMMA.16816.F32 R72, R12.reuse, R90, R72 ;  /* 0x0000005a0c48723c */ /* 0x040fe20000001848 */
[----:B------:R-:W-:Y:S07]  /*10f60*/  LDSM.16.M88.4 R88, [R2+0x2800] ;  /* 0x002800000258783b */ /* 0x000fee0000000200 */
[----:B------:R-:W-:Y:S08]  /*10f70*/  HMMA.16816.F32 R64, R12, R80, R64 ;  /* 0x000000500c40723c */ /* 0x000ff00000001840 */
[----:B------:R-:W-:Y:S01]  /*10f80*/  HMMA.16816.F32 R20, R32, R86, R44 ;  /* 0x000000562014723c */ /* 0x000fe2000000182c */
[----:B------:R-:W1:Y:S07]  /*10f90*/  LDSM.16.M88.4 R84, [R4+0x3000] ;  /* 0x003000000454783b */ /* 0x000e6e0000000200 */
[----:B------:R-:W-:Y:S01]  /*10fa0*/  HMMA.16816.F32 R60, R12, R82, R60 ;  /* 0x000000520c3c723c */ /* 0x000fe2000000183c */
[----:B------:R-:W-:Y:S07]  /*10fb0*/  LDSM.16.M88.4 R80, [R2+0x3800] ;  /* 0x003800000250783b */ /* 0x000fee0000000200 */
[C---:B------:R-:W-:Y:S01]  /*10fc0*/  HMMA.16816.F32 R52, R24.reuse, R94, R52 ;  /* 0x0000005e1834723c */ /* 0x040fe20000001834 */
[----:B------:R-:W-:Y:S07]  /*10fd0*/  LDSM.16.M88.4 R92, [R0+0x3000] ;  /* 0x00300000005c783b */ /* 0x000fee0000000200 */
[----:B------:R-:W-:Y:S08]  /*10fe0*/  HMMA.16816.F32 R44, R24, R100, R48 ;  /* 0x00000064182c723c */ /* 0x000ff00000001830 */
[----:B------:R-:W-:Y:S08]  /*10ff0*/  HMMA.16816.F32 R56, R32, R116, R56 ;  /* 0x000000742038723c */ /* 0x000ff00000001838 */
[----:B----4-:R-:W-:Y:S08]  /*11000*/  HMMA.16816.F32 R12, R36, R124, R16 ;  /* 0x0000007c240c723c */ /* 0x010ff00000001810 */
[C---:B------:R-:W-:Y:S01]  /*11010*/  HMMA.16816.F32 R72, R24.reuse, R102, R72 ;  /* 0x000000661848723c */ /* 0x040fe20000001848 */
[----:B------:R-:W-:Y:S07]  /*11020*/  LDSM.16.M88.4 R100, [R2+0x3000] ;  /* 0x003000000264783b */ /* 0x000fee0000000200 */
[----:B-1----:R-:W-:Y:S08]  /*11030*/  HMMA.16816.F32 R64, R24, R76, R64 ;  /* 0x0000004c1840723c */ /* 0x002ff00000001840 */
[----:B------:R-:W-:Y:S01]  /*11040*/  HMMA.16816.F32 R16, R40, R114, R20 ;  /* 0x000000722810723c */ /* 0x000fe20000001814 */
[----:B------:R-:W-:Y:S04]  /*11050*/  LDSM.16.M88.4 R20, [R180+0x8000] ;  /* 0x00800000b414783b */ /* 0x000fe80000000200 */
[----:B------:R-:W-:Y:S03]  /*11060*/  LDSM.16.M88.4 R112, [R185+0x4800] ;  /* 0x00480000b970783b */ /* 0x000fe60000000200 */
[----:B------:R-:W-:Y:S01]  /*11070*/  HMMA.16816.F32 R60, R24, R78, R60 ;  /* 0x0000004e183c723c */ /* 0x000fe2000000183c */
[----:B------:R-:W1:Y:S07]  /*11080*/  LDSM.16.M88.4 R76, [R4+0x3800] ;  /* 0x00380000044c783b */ /* 0x000e6e0000000200 */
[C---:B------:R-:W-:Y:S01]  /*11090*/  HMMA.16816.F32 R48, R32.reuse, R118, R52 ;  /* 0x000000762030723c */ /* 0x040fe20000001834 */
[----:B------:R-:W4:Y:S07]  /*110a0*/  LDSM.16.M88.4 R116, [R0+0x2800] ;  /* 0x002800000074783b */ /* 0x000f2e0000000200 */
[----:B------:R-:W-:Y:S08]  /*110b0*/  HMMA.16816.F32 R44, R32, R96, R44 ;  /* 0x00000060202c723c */ /* 0x000ff0000000182c */
[----:B------:R-:W-:Y:S08]  /*110c0*/  HMMA.16816.F32 R56, R40, R120, R56 ;  /* 0x000000782838723c */ /* 0x000ff00000001838 */
[----:B------:R-:W-:Y:S08]  /*110d0*/  HMMA.16816.F32 R24, R28, R132, R12 ;  /* 0x000000841c18723c */ /* 0x000ff0000000180c */
[C---:B------:R-:W-:Y:S01]  /*110e0*/  HMMA.16816.F32 R72, R32.reuse, R98, R72 ;  /* 0x000000622048723c */ /* 0x040fe20000001848 */
[----:B------:R-:W-:Y:S07]  /*110f0*/  LDSM.16.M88.4 R96, [R0+0x4000] ;  /* 0x004000000060783b */ /* 0x000fee0000000200 */
[----:B------:R-:W-:Y:S08]  /*11100*/  HMMA.16816.F32 R64, R32, R68, R64 ;  /* 0x000000442040723c */ /* 0x000ff00000001840 */
[----:B------:R-:W-:Y:S01]  /*11110*/  HMMA.16816.F32 R12, R36, R126, R16 ;  /* 0x0000007e240c723c */ /* 0x000fe20000001810 */
[----:B------:R-:W-:Y:S04]  /*11120*/  LDSM.16.M88.4 R16, [R181+0x8000] ;  /* 0x00800000b510783b */ /* 0x000fe80000000200 */
[----:B------:R-:W1:Y:S03]  /*11130*/  LDSM.16.M88.4 R124, [R4+0x4000] ;  /* 0x00400000047c783b */ /* 0x000e660000000200 */
[----:B------:R-:W-:Y:S08]  /*11140*/  HMMA.16816.F32 R60, R32, R70, R60 ;  /* 0x00000046203c723c */ /* 0x000ff0000000183c */
[C---:B------:R-:W-:Y:S01]  /*11150*/  HMMA.16816.F32 R52, R40.reuse, R122, R48 ;  /* 0x0000007a2834723c */ /* 0x040fe20000001830 */
[----:B------:R-:W-:Y:S07]  /*11160*/  LDSM.16.M88.4 R120, [R2+0x4000] ;  /* 0x004000000278783b */ /* 0x000fee0000000200 */
[----:B------:R-:W-:Y:S08]  /*11170*/  HMMA.16816.F32 R48, R40, R84, R44 ;  /* 0x000000542830723c */ /* 0x000ff0000000182c */
[----:B------:R-:W-:Y:S08]  /*11180*/  HMMA.16816.F32 R44, R36, R88, R56 ;  /* 0x00000058242c723c */ /* 0x000ff00000001838 */
[C---:B------:R-:W-:Y:S01]  /*11190*/  HMMA.16816.F32 R72, R40.reuse, R86, R72 ;  /* 0x000000562848723c */ /* 0x040fe20000001848 */
[----:B------:R-:W-:Y:S07]  /*111a0*/  LDSM.16.M88.4 R84, [R185+0x5000] ;  /* 0x00500000b954783b */ /* 0x000fee0000000200 */
[----:B-1----:R-:W-:Y:S08]  /*111b0*/  HMMA.16816.F32 R68, R40, R76, R64 ;  /* 0x0000004c2844723c */ /* 0x002ff00000001840 */
[----:B------:R-:W-:Y:S08]  /*111c0*/  HMMA.16816.F32 R24, R20, R128, R24 ;  /* 0x000000801418723c */ /* 0x000ff00000001818 */
[----:B------:R-:W-:Y:S01]  /*111d0*/  HMMA.16816.F32 R32, R28, R134, R12 ;  /* 0x000000861c20723c */ /* 0x000fe2000000180c */
[----:B------:R-:W1:Y:S07]  /*111e0*/  LDSM.16.M88.4 R12, [R183+0x8000] ;  /* 0x00800000b70c783b */ /* 0x000e6e0000000200 */
[----:B------:R-:W-:Y:S01]  /*111f0*/  HMMA.16816.F32 R60, R40, R78, R60 ;  /* 0x0000004e283c723c */ /* 0x000fe2000000183c */
[----:B------:R-:W1:Y:S07]  /*11200*/  LDSM.16.M88.4 R76, [R0+0x3800] ;  /* 0x00380000004c783b */ /* 0x000e6e0000000200 */
[C---:B------:R-:W-:Y:S01]  /*11210*/  HMMA.16816.F32 R56, R36.reuse, R90, R52 ;  /* 0x0000005a2438723c */ /* 0x040fe20000001834 */
[----:B------:R-:W1:Y:S07]  /*11220*/  LDSM.16.M88.4 R88, [R4+0x4800] ;  /* 0x004800000458783b */ /* 0x000e6e0000000200 */
[----:B------:R-:W-:Y:S08]  /*11230*/  HMMA.16816.F32 R52, R36, R100, R48 ;  /* 0x000000642434723c */ /* 0x000ff00000001830 */
[----:B----4-:R-:W-:Y:S08]  /*11240*/  HMMA.16816.F32 R48, R28, R116, R44 ;  /* 0x000000741c30723c */ /* 0x010ff0000000182c */
[C---:B------:R-:W-:Y:S01]  /*11250*/  HMMA.16816.F32 R64, R36.reuse, R102, R72 ;  /* 0x000000662440723c */ /* 0x040fe20000001848 */
[----:B------:R-:W-:Y:S07]  /*11260*/  LDSM.16.M88.4 R72, [R2+0x4800] ;  /* 0x004800000248783b */ /* 0x000fee0000000200 */
[----:B------:R-:W-:Y:S08]  /*11270*/  HMMA.16816.F32 R68, R36, R80, R68 ;  /* 0x000000502444723c */ /* 0x000ff00000001844 */
[----:B------:R-:W-:Y:S01]  /*11280*/  HMMA.16816.F32 R44, R16, R124, R24 ;  /* 0x0000007c102c723c */ /* 0x000fe20000001818 */
[----:B------:R-:W4:Y:S07]  /*11290*/  LDSM.16.M88.4 R24, [R182+0x8000] ;  /* 0x00800000b618783b */ /* 0x000f2e0000000200 */
[----:B------:R-:W-:Y:S08]  /*112a0*/  HMMA.16816.F32 R40, R20, R130, R32 ;  /* 0x000000821428723c */ /* 0x000ff00000001820 */
[----:B------:R-:W-:Y:S01]  /*112b0*/  HMMA.16816.F32 R36, R36, R82, R60 ;  /* 0x000000522424723c */ /* 0x000fe2000000183c */
[----:B------:R-:W2:Y:S07]  /*112c0*/  LDSM.16.M88.4 R80, [R185+0x5800] ;  /* 0x00580000b950783b */ /* 0x000eae0000000200 */
[C---:B------:R-:W-:Y:S08]  /*112d0*/  HMMA.16816.F32 R32, R28.reuse, R118, R56 ;  /* 0x000000761c20723c */ /* 0x040ff00000001838 */
[----:B------:R-:W-:Y:S08]  /*112e0*/  HMMA.16816.F32 R52, R28, R92, R52 ;  /* 0x0000005c1c34723c */ /* 0x000ff00000001834 */
[----:B------:R-:W-:Y:S08]  /*112f0*/  HMMA.16816.F32 R48, R20, R112, R48 ;  /* 0x000000701430723c */ /* 0x000ff00000001830 */
[----:B------:R-:W-:Y:S08]  /*11300*/  HMMA.16816.F32 R56, R28, R94, R64 ;  /* 0x0000005e1c38723c */ /* 0x000ff00000001840 */
[----:B-1----:R-:W-:Y:S08]  /*11310*/  HMMA.16816.F32 R44, R12, R120, R44 ;  /* 0x000000780c2c723c */ /* 0x002ff0000000182c */
[----:B------:R-:W-:Y:S08]  /*11320*/  HMMA.16816.F32 R92, R28, R78, R36 ;  /* 0x0000004e1c5c723c */ /* 0x000ff00000001824 */
[----:B------:R-:W-:Y:S08]  /*11330*/  HMMA.16816.F32 R36, R20, R114, R32 ;  /* 0x000000721424723c */ /* 0x000ff00000001820 */
[----:B------:R-:W-:Y:S08]  /*11340*/  HMMA.16816.F32 R40, R16, R126, R40 ;  /* 0x0000007e1028723c */ /* 0x000ff00000001828 */
[----:B------:R-:W-:Y:S01]  /*11350*/  HMMA.16816.F32 R60, R20, R84, R52 ;  /* 0x00000054143c723c */ /* 0x000fe20000001834 */
[----:B------:R-:W1:Y:S07]  /*11360*/  LDSM.16.M88.4 R52, [R4+0x5000] ;  /* 0x005000000434783b */ /* 0x000e6e0000000200 */
[----:B------:R-:W-:Y:S08]  /*11370*/  HMMA.16816.F32 R32, R16, R88, R48 ;  /* 0x000000581020723c */ /* 0x000ff00000001830 */
[----:B------:R-:W-:Y:S01]  /*11380*/  HMMA.16816.F32 R64, R28, R76, R68 ;  /* 0x0000004c1c40723c */ /* 0x000fe20000001844 */
[----:B------:R-:W1:Y:S07]  /*11390*/  LDSM.16.M88.4 R68, [R0+0x4800] ;  /* 0x004800000044783b */ /* 0x000e6e0000000200 */
[----:B----4-:R-:W-:Y:S08]  /*113a0*/  HMMA.16816.F32 R48, R24, R96, R44 ;  /* 0x000000601830723c */ /* 0x010ff0000000182c */
[----:B------:R-:W-:Y:S08]  /*113b0*/  HMMA.16816.F32 R44, R16, R90, R36 ;  /* 0x0000005a102c723c */ /* 0x000ff00000001824 */
[C---:B------:R-:W-:Y:S08]  /*113c0*/  HMMA.16816.F32 R28, R12.reuse, R122, R40 ;  /* 0x0000007a0c1c723c */ /* 0x040ff00000001828 */
[----:B------:R-:W-:Y:S08]  /*113d0*/  HMMA.16816.F32 R40, R12, R72, R32 ;  /* 0x000000480c28723c */ /* 0x000ff00000001820 */
[C---:B------:R-:W-:Y:S08]  /*113e0*/  HMMA.16816.F32 R56, R20.reuse, R86, R56 ;  /* 0x000000561438723c */ /* 0x040ff00000001838 */
[----:B--2---:R-:W-:Y:S01]  /*113f0*/  HMMA.16816.F32 R76, R20, R80, R64 ;  /* 0x00000050144c723c */ /* 0x004fe20000001840 */
[----:B------:R-:W2:Y:S07]  /*11400*/  LDSM.16.M88.4 R64, [R2+0x5000] ;  /* 0x005000000240783b */ /* 0x000eae0000000200 */
[----:B-1----:R-:W-:Y:S01]  /*11410*/  HMMA.16816.F32 R36, R16, R52, R60 ;  /* 0x000000341024723c */ /* 0x002fe2000000183c */
[----:B------:R-:W1:Y:S01]  /*11420*/  LDSM.16.M88.4 R60, [R4+0x5800] ;  /* 0x00580000043c783b */ /* 0x000e620000000200 */
[----:B------:R-:W-:-:S06]  /*11430*/  FMUL.FTZ R3, R48, c[0x0][0x320] ;  /* 0x0000c80030037a20 */ /* 0x000fcc0000410000 */
[----:B------:R-:W-:Y:S01]  /*11440*/  HMMA.16816.F32 R32, R12, R74, R44 ;  /* 0x0000004a0c20723c */ /* 0x000fe2000000182c */
[----:B------:R4:W1:Y:S07]  /*11450*/  MUFU.TANH R73, R3 ;  /* 0x0000000300497308 */ /* 0x00086e0000002400 */
[C---:B------:R-:W-:Y:S08]  /*11460*/  HMMA.16816.F32 R40, R24.reuse, R68, R40 ;  /* 0x000000441828723c */ /* 0x040ff00000001828 */
[----:B------:R-:W-:Y:S01]  /*11470*/  HMMA.16816.F32 R28, R24, R98, R28 ;  /* 0x00000062181c723c */ /* 0x000fe2000000181c */
[----:B----4-:R-:W-:-:S07]  /*11480*/  FMUL.FTZ R3, R49, c[0x0][0x320] ;  /* 0x0000c80031037a20 */ /* 0x010fce0000410000 */
[----:B------:R-:W-:Y:S01]  /*11490*/  HMMA.16816.F32 R44, R16, R54, R56 ;  /* 0x00000036102c723c */ /* 0x000fe20000001838 */
[----:B------:R-:W4:Y:S01]  /*114a0*/  LDSM.16.M88.4 R52, [R0+0x5000] ;  /* 0x005000000034783b */ /* 0x000f220000000200 */
[----:B------:R1:W1:Y:S06]  /*114b0*/  MUFU.TANH R72, R3 ;  /* 0x0000000300487308 */ /* 0x00026c0000002400 */
[----:B------:R-:W-:Y:S01]  /*114c0*/  HMMA.16816.F32 R20, R20, R82, R92 ;  /* 0x000000521414723c */ /* 0x000fe2000000185c */
[----:B-1----:R-:W-:-:S04]  /*114d0*/  FMUL.FTZ R3, R50, c[0x0][0x320] ;  /* 0x0000c80032037a20 */ /* 0x002fc80000410000 */
[----:B------:R1:W-:Y:S03]  /*114e0*/  MUFU.TANH R80, R3 ;  /* 0x0000000300507308 */ /* 0x0003e60000002400 */
[----:B------:R-:W-:Y:S08]  /*114f0*/  HMMA.16816.F32 R32, R24, R70, R32 ;  /* 0x000000461820723c */ /* 0x000ff00000001820 */
[----:B--2---:R-:W-:Y:S01]  /*11500*/  HMMA.16816.F32 R36, R12, R64, R36 ;  /* 0x000000400c24723c */ /* 0x004fe20000001824 */
[----:B-1----:R-:W-:-:S02]  /*11510*/  FMUL.FTZ R3, R51, c[0x0][0x320] ;  /* 0x0000c80033037a20 */ /* 0x002fc40000410000 */
[----:B------:R1:W2:Y:S02]  /*11520*/  LDSM.16.M88.4 R48, [R2+0x5800] ;  /* 0x005800000230783b */ /* 0x0002a40000000200 */
[----:B------:R3:W-:Y:S03]  /*11530*/  MUFU.TANH R74, R3 ;  /* 0x00000003004a7308 */ /* 0x0007e60000002400 */
[----:B------:R-:W-:Y:S01]  /*11540*/  HMMA.16816.F32 R4, R16, R60, R76 ;  /* 0x0000003c1004723c */ /* 0x000fe2000000184c */
[----:B---3--:R-:W-:Y:S02]  /*11550*/  FMUL.FTZ R3, R28, c[0x0][0x320] ;  /* 0x0000c8001c037a20 */ /* 0x008fe40000410000 */
[----:B-1----:R-:W-:Y:S02]  /*11560*/  FMUL.FTZ R2, R40, c[0x0][0x320] ;  /* 0x0000c80028027a20 */ /* 0x002fe40000410000 */
[----:B------:R1:W3:Y:S08]  /*11570*/  MUFU.TANH R68, R3 ;  /* 0x0000000300447308 */ /* 0x0002f00000002400 */
[----:B------:R2:W-:Y:S01]  /*11580*/  MUFU.TANH R57, R2 ;  /* 0x0000000200397308 */ /* 0x0005e20000002400 */
[----:B-1----:R-:W-:-:S02]  /*11590*/  FMUL.FTZ R3, R29, c[0x0][0x320] ;  /* 0x0000c8001d037a20 */ /* 0x002fc40000410000 */
[----:B--2---:R-:W-:-:S05]  /*115a0*/  FMUL.FTZ R2, R41, c[0x0][0x320] ;  /* 0x0000c80029027a20 */ /* 0x004fca0000410000 */
[----:B------:R1:W2:Y:S01]  /*115b0*/  MUFU.TANH R58, R3 ;  /* 0x00000003003a7308 */ /* 0x0002a20000002400 */
[----:B------:R-:W-:Y:S01]  /*115c0*/  HMMA.16816.F32 R16, R16, R62, R20 ;  /* 0x0000003e1010723c */ /* 0x000fe20000001814 */
[----:B------:R2:W3:Y:S01]  /*115d0*/  LDSM.16.M88.4 R20, [R0+0x5800] ;  /* 0x005800000014783b */ /* 0x0004e20000000200 */
[----:B------:R-:W-:Y:S01]  /*115e0*/  ISETP.NE.AND P1, PT, R136, 0x1, PT ;  /* 0x000000018800780c */ /* 0x000fe20003f25270 */
[----:B------:R-:W-:Y:S01]  /*115f0*/  IMAD.IADD R225, R8, 0x1, R9 ;  /* 0x0000000108e17824 */ /* 0x000fe200078e0209 */
[----:B------:R-:W-:-:S04]  /*11600*/  DEPBAR.LE SB0, 0x2 ;  /* 0x000080800000791a */ /* 0x000fc80000000000 */
[----:B------:R2:W2:Y:S01]  /*11610*/  MUFU.TANH R56, R2 ;  /* 0x0000000200387308 */ /* 0x0004a20000002400 */
[----:B-1----:R-:W-:Y:S01]  /*11620*/  FMUL.FTZ R3, R30, c[0x0][0x320] ;  /* 0x0000c8001e037a20 */ /* 0x002fe20000410000 */
[----:B----4-:R-:W-:Y:S01]  /*11630*/  HMMA.16816.F32 R36, R24, R52, R36 ;  /* 0x000000341824723c */ /* 0x010fe20000001824 */
[----:B--2---:R-:W-:-:S07]  /*11640*/  FMUL.FTZ R0, R34, c[0x0][0x320] ;  /* 0x0000c80022007a20 */ /* 0x004fce0000410000 */
[----:B------:R-:W-:Y:S01]  /*11650*/  HMMA.16816.F32 R4, R12, R48, R4 ;  /* 0x000000300c04723c */ /* 0x000fe20000001804 */
[----:B------:R-:W-:Y:S01]  /*11660*/  FMUL.FTZ R2, R42, c[0x0][0x320] ;  /* 0x0000c8002a027a20 */ /* 0x000fe20000410000 */
[----:B------:R1:W-:Y:S01]  /*11670*/  MUFU.TANH R69, R3 ;  /* 0x0000000300457308 */ /* 0x0003e20000002400 */
[----:B------:R-:W-:Y:S01]  /*11680*/  IMAD.MOV.U32 R9, RZ, RZ, 0x1 ;  /* 0x00000001ff097424 */ /* 0x000fe200078e00ff */
[----:B------:R-:W-:Y:S06]  /*11690*/  BAR.SYNC.DEFER_BLOCKING 0x0 ;  /* 0x0000000000007b1d */ /* 0x000fec0000010000 */
[----:B------:R2:W-:Y:S01]  /*116a0*/  MUFU.TANH R59, R2 ;  /* 0x00000002003b7308 */ /* 0x0005e20000002400 */
[----:B-1----:R-:W-:-:S02]  /*116b0*/  FMUL.FTZ R3, R31, c[0x0][0x320] ;  /* 0x0000c8001f037a20 */ /* 0x002fc40000410000 */
[----:B------:R-:W-:Y:S01]  /*116c0*/  HMMA.16816.F32 R28, R12, R66, R44 ;  /* 0x000000420c1c723c */ /* 0x000fe2000000182c */
[----:B--2---:R-:W-:-:S07]  /*116d0*/  FMUL.FTZ R2, R43, c[0x0][0x320] ;  /* 0x0000c8002b027a20 */ /* 0x004fce0000410000 */
[----:B------:R-:W-:Y:S01]  /*116e0*/  HMMA.16816.F32 R16, R12, R50, R16 ;  /* 0x000000320c10723c */ /* 0x000fe20000001810 */
[----:B------:R-:W-:Y:S01]  /*116f0*/  LDSM.16.MT88.4 R60, [R176+0x800] ;  /* 0x00080000b03c783b */ /* 0x000fe20000004200 */
[----:B------:R1:W-:Y:S03]  /*11700*/  MUFU.TANH R44, R2 ;  /* 0x00000002002c7308 */ /* 0x0003e60000002400 */
[----:B------:R-:W-:Y:S01]  /*11710*/  LDSM.16.MT88.4 R76, [R186+0x2800] ;  /* 0x00280000ba4c783b */ /* 0x000fe20000004200 */
[----:B-1----:R-:W-:-:S04]  /*11720*/  FMUL.FTZ R2, R32, c[0x0][0x320] ;  /* 0x0000c80020027a20 */ /* 0x002fc80000410000 */
[----:B------:R1:W2:Y:S08]  /*11730*/  MUFU.TANH R41, R2 ;  /* 0x0000000200297308 */ /* 0x0002b00000002400 */
[----:B------:R4:W-:Y:S01]  /*11740*/  MUFU.TANH R43, R0 ;  /* 0x00000000002b7308 */ /* 0x0009e20000002400 */
[----:B-1----:R-:W-:-:S07]  /*11750*/  FMUL.FTZ R2, R33, c[0x0][0x320] ;  /* 0x0000c80021027a20 */ /* 0x002fce0000410000 */
[----:B------:R1:W-:Y:S01]  /*11760*/  MUFU.TANH R40, R2 ;  /* 0x0000000200287308 */ /* 0x0003e20000002400 */
[----:B----4-:R-:W-:Y:S02]  /*11770*/  IMAD.MOV.U32 R0, RZ, RZ, R225 ;  /* 0x000000ffff007224 */ /* 0x010fe400078e00e1 */
[----:B-1----:R-:W-:-:S05]  /*11780*/  @P1 IMAD.HI.U32 R2, R225, c[0x0][0x2c8], RZ ;  /* 0x0000b200e1021a27 */ /* 0x002fca00078e00ff */
[----:B------:R-:W-:-:S05]  /*11790*/  @P1 SHF.R.U32.HI R0, RZ, c[0x0][0x2cc], R2 ;  /* 0x0000b300ff001a19 */ /* 0x000fca0000011602 */
[----:B------:R-:W1:Y:S04]  /*117a0*/  SHFL.IDX PT, R2, R0, RZ, 0x1c1f ;  /* 0x001c1fff00027589 */ /* 0x000e6800000e0000 */
[----:B------:R4:W1:Y:S01]  /*117b0*/  SHFL.IDX PT, R8, R0, 0x1, 0x1c1f ;  /* 0x003c1f0000087f89 */ /* 0x00086200000e0000 */
[C---:B------:R-:W-:Y:S01]  /*117c0*/  HMMA.16816.F32 R28, R24.reuse, R54, R28 ;  /* 0x00000036181c723c */ /* 0x040fe2000000181c */
[----:B------:R2:W-:Y:S02]  /*117d0*/  MUFU.TANH R64, R3 ;  /* 0x0000000300407308 */ /* 0x0005e40000002400 */
[----:B------:R-:W-:Y:S05]  /*117e0*/  LDSM.16.MT88.4 R52, [R187] ;  /* 0x00000000bb34783b */ /* 0x000fea0000004200 */
[----:B---3--:R-:W-:Y:S01]  /*117f0*/  HMMA.16816.F32 R4, R24, R20, R4 ;  /* 0x000000141804723c */ /* 0x008fe20000001804 */
[----:B--2---:R-:W-:-:S02]  /*11800*/  FMUL.FTZ R3, R35, c[0x0][0x320] ;  /* 0x0000c80023037a20 */ /* 0x004fc40000410000 */
[----:B----4-:R-:W-:-:S04]  /*11810*/  FMUL.FTZ R0, R36, c[0x0][0x320] ;  /* 0x0000c80024007a20 */ /* 0x010fc80000410000 */
[----:B------:R2:W3:Y:S08]  /*11820*/  MUFU.TANH R33, R0 ;  /* 0x0000000000217308 */ /* 0x0004f00000002400 */
[----:B------:R4:W-:Y:S01]  /*11830*/  MUFU.TANH R42, R3 ;  /* 0x00000003002a7308 */ /* 0x0009e20000002400 */
[----:B--2---:R-:W-:-:S05]  /*11840*/  IMAD R0, R106, -0x40, R9 ;  /* 0xffffffc06a007824 */ /* 0x004fca00078e0209 */
[----:B------:R-:W-:Y:S01]  /*11850*/  IADD3 R0, -R252, R0, R249 ;  /* 0x00000000fc007210 */ /* 0x000fe20007ffe1f9 */
[----:B----4-:R-:W-:-:S04]  /*11860*/  FMUL.FTZ R3, R37, c[0x0][0x320] ;  /* 0x0000c80025037a20 */ /* 0x010fc80000410000 */
[----:B------:R-:W-:Y:S01]  /*11870*/  IMAD.IADD R0, R0, 0x1, -R250 ;  /* 0x0000000100007824 */ /* 0x000fe200078e0afa */
[----:B------:R2:W4:Y:S03]  /*11880*/  MUFU.TANH R32, R3 ;  /* 0x0000000300207308 */ /* 0x0005260000002400 */
[C---:B-1----:R-:W-:Y:S02]  /*11890*/  IMAD.IADD R2, R0.reuse, 0x1, R2 ;  /* 0x0000000100027824 */ /* 0x042fe400078e0202 */
[----:B------:R-:W-:Y:S01]  /*118a0*/  IMAD.IADD R0, R0, 0x1, R8 ;  /* 0x0000000100007824 */ /* 0x000fe200078e0208 */
[----:B------:R-:W-:Y:S01]  /*118b0*/  HMMA.16816.F32 R24, R24, R22, R16 ;  /* 0x000000161818723c */ /* 0x000fe20000001810 */
[----:B--2---:R-:W-:-:S04]  /*118c0*/  FMUL.FTZ R3, R38, c[0x0][0x320] ;  /* 0x0000c80026037a20 */ /* 0x004fc80000410000 */
[----:B------:R1:W-:Y:S02]  /*118d0*/  MUFU.TANH R35, R3 ;  /* 0x0000000300237308 */ /* 0x0003e40000002400 */
[----:B-1----:R-:W-:-:S05]  /*118e0*/  IMAD.IADD R3, R107, 0x1, -R252 ;  /* 0x000000016b037824 */ /* 0x002fca00078e0afc */
[C---:B------:R-:W-:Y:S02]  /*118f0*/  IMNMX R2, R3.reuse, R2, PT ;  /* 0x0000000203027217 */ /* 0x040fe40003800200 */
[----:B------:R-:W-:Y:S01]  /*11900*/  IMNMX R0, R3, R0, PT ;  /* 0x0000000003007217 */ /* 0x000fe20003800200 */
[----:B------:R-:W-:-:S04]  /*11910*/  FMUL.FTZ R3, R28, c[0x0][0x320] ;  /* 0x0000c8001c037a20 */ /* 0x000fc80000410000 */
[----:B------:R1:W2:Y:S01]  /*11920*/  MUFU.TANH R19, R3 ;  /* 0x0000000300137308 */ /* 0x0002a20000002400 */
[----:B------:R-:W-:Y:S01]  /*11930*/  FMUL.FTZ R9, R39, c[0x0][0x320] ;  /* 0x0000c80027097a20 */ /* 0x000fe20000410000 */
[C---:B------:R-:W-:Y:S02]  /*11940*/  ISETP.GT.AND P0, PT, R2.reuse, RZ, PT ;  /* 0x000000ff0200720c */ /* 0x040fe40003f04270 */
[----:B------:R-:W-:Y:S01]  /*11950*/  ISETP.GT.AND P1, PT, R2, 0x1, PT ;  /* 0x000000010200780c */ /* 0x000fe20003f24270 */
[----:B-1----:R-:W-:-:S04]  /*11960*/  FMUL.FTZ R3, R29, c[0x0][0x320] ;  /* 0x0000c8001d037a20 */ /* 0x002fc80000410000 */
[----:B------:R1:W-:Y:S01]  /*11970*/  MUFU.TANH R16, R3 ;  /* 0x0000000300107308 */ /* 0x0003e20000002400 */
[----:B------:R-:W-:Y:S02]  /*11980*/  ISETP.GT.AND P2, PT, R2, 0x8, PT ;  /* 0x000000080200780c */ /* 0x000fe40003f44270 */
[----:B------:R-:W-:Y:S02]  /*11990*/  FSEL R8, R73, -INF , P0 ;  /* 0xff80000049087808 */ /* 0x000fe40000000000 */
[----:B------:R-:W-:-:S03]  /*119a0*/  FSEL R12, R72, -INF , P1 ;  /* 0xff800000480c7808 */ /* 0x000fc60000800000 */
[----:B------:R-:W-:Y:S01]  /*119b0*/  MUFU.TANH R34, R9 ;  /* 0x0000000900227308 */ /* 0x000fe20000002400 */
[----:B-1----:R-:W-:-:S07]  /*119c0*/  FMUL.FTZ R3, R4, c[0x0][0x320] ;  /* 0x0000c80004037a20 */ /* 0x002fce0000410000 */
[----:B------:R1:W1:Y:S01]  /*119d0*/  MUFU.TANH R20, R3 ;  /* 0x0000000300147308 */ /* 0x0002620000002400 */
[----:B------:R-:W-:Y:S02]  /*119e0*/  ISETP.GT.AND P3, PT, R2, 0x9, PT ;  /* 0x000000090200780c */ /* 0x000fe40003f64270 */
[----:B------:R-:W-:Y:S01]  /*119f0*/  FSEL R13, R68, -INF , P2 ;  /* 0xff800000440d7808 */ /* 0x000fe20001000000 */
[----:B-1----:R-:W-:-:S04]  /*11a00*/  FMUL.FTZ R3, R5, c[0x0][0x320] ;  /* 0x0000c80005037a20 */ /* 0x002fc80000410000 */
[----:B------:R1:W1:Y:S01]  /*11a10*/  MUFU.TANH R9, R3 ;  /* 0x0000000300097308 */ /* 0x0002620000002400 */
[C---:B------:R-:W-:Y:S02]  /*11a20*/  ISETP.GT.AND P0, PT, R2.reuse, 0x10, PT ;  /* 0x000000100200780c */ /* 0x040fe40003f04270 */
[----:B------:R-:W-:Y:S02]  /*11a30*/  ISETP.GT.AND P1, PT, R2, 0x11, PT ;  /* 0x000000110200780c */ /* 0x000fe40003f24270 */
[----:B------:R-:W-:Y:S01]  /*11a40*/  FSEL R14, R58, -INF , P3 ;  /* 0xff8000003a0e7808 */ /* 0x000fe20001800000 */
[----:B-1----:R-:W-:-:S04]  /*11a50*/  FMUL.FTZ R3, R24, c[0x0][0x320] ;  /* 0x0000c80018037a20 */ /* 0x002fc80000410000 */
[----:B------:R1:W1:Y:S01]  /*11a60*/  MUFU.TANH R5, R3 ;  /* 0x0000000300057308 */ /* 0x0002620000002400 */
[----:B------:R-:W-:Y:S02]  /*11a70*/  ISETP.GT.AND P2, PT, R2, 0x18, PT ;  /* 0x000000180200780c */ /* 0x000fe40003f44270 */
[----:B------:R-:W-:Y:S02]  /*11a80*/  FSEL R15, R57, -INF , P0 ;  /* 0xff800000390f7808 */ /* 0x000fe40000000000 */
[----:B------:R-:W-:Y:S02]  /*11a90*/  FSEL R18, R56, -INF , P1 ;  /* 0xff80000038127808 */ /* 0x000fe40000800000 */
[C---:B------:R-:W-:Y:S02]  /*11aa0*/  ISETP.GT.AND P0, PT, R2.reuse, 0x20, PT ;  /* 0x000000200200780c */ /* 0x040fe40003f04270 */
[----:B------:R-:W-:Y:S02]  /*11ab0*/  ISETP.GT.AND P1, PT, R2, 0x21, PT ;  /* 0x000000210200780c */ /* 0x000fe40003f24270 */
[----:B-1----:R-:W-:-:S04]  /*11ac0*/  FMNMX.FTZ R3, R8, R12, !PT ;  /* 0x0000000c08037209 */ /* 0x002fc80007810000 */
[----:B------:R-:W-:Y:S02]  /*11ad0*/  FMNMX.FTZ R3, R13, R3, !PT ;  /* 0x000000030d037209 */ /* 0x000fe40007810000 */
[----:B------:R-:W-:Y:S02]  /*11ae0*/  ISETP.GT.AND P3, PT, R2, 0x19, PT ;  /* 0x000000190200780c */ /* 0x000fe40003f64270 */
[----:B------:R-:W-:Y:S02]  /*11af0*/  FMNMX.FTZ R3, R14, R3, !PT ;  /* 0x000000030e037209 */ /* 0x000fe40007810000 */
[----:B------:R-:W-:Y:S02]  /*11b00*/  FSEL R17, R41, -INF , P2 ;  /* 0xff80000029117808 */ /* 0x000fe40001000000 */
[----:B------:R-:W-:Y:S02]  /*11b10*/  ISETP.GT.AND P2, PT, R2, 0x28, PT ;  /* 0x000000280200780c */ /* 0x000fe40003f44270 */
[----:B---3--:R-:W-:-:S02]  /*11b20*/  FSEL R103, R33, -INF , P0 ;  /* 0xff80000021677808 */ /* 0x008fc40000000000 */
[----:B----4-:R-:W-:Y:S02]  /*11b30*/  FSEL R102, R32, -INF , P1 ;  /* 0xff80000020667808 */ /* 0x010fe40000800000 */
[C---:B------:R-:W-:Y:S02]  /*11b40*/  ISETP.GT.AND P0, PT, R2.reuse, 0x30, PT ;  /* 0x000000300200780c */ /* 0x040fe40003f04270 */
[----:B------:R-:W-:Y:S02]  /*11b50*/  ISETP.GT.AND P1, PT, R2, 0x31, PT ;  /* 0x000000310200780c */ /* 0x000fe40003f24270 */
[----:B------:R-:W-:Y:S02]  /*11b60*/  FMNMX.FTZ R3, R15, R3, !PT ;  /* 0x000000030f037209 */ /* 0x000fe40007810000 */
[----:B------:R-:W-:Y:S02]  /*11b70*/  FSEL R23, R40, -INF , P3 ;  /* 0xff80000028177808 */ /* 0x000fe40001800000 */
[----:B------:R-:W-:-:S02]  /*11b80*/  ISETP.GT.AND P3, PT, R2, 0x29, PT ;  /* 0x000000290200780c */ /* 0x000fc40003f64270 */
[----:B--2---:R-:W-:Y:S02]  /*11b90*/  FSEL R101, R19, -INF , P2 ;  /* 0xff80000013657808 */ /* 0x004fe40001000000 */
[----:B------:R-:W-:Y:S02]  /*11ba0*/  ISETP.GT.AND P2, PT, R2, 0x38, PT ;  /* 0x000000380200780c */ /* 0x000fe40003f44270 */
[----:B------:R-:W-:Y:S02]  /*11bb0*/  FSEL R94, R20, -INF , P0 ;  /* 0xff800000145e7808 */ /* 0x000fe40000000000 */
[----:B------:R-:W-:Y:S02]  /*11bc0*/  FSEL R92, R9, -INF , P1 ;  /* 0xff800000095c7808 */ /* 0x000fe40000800000 */
[----:B------:R-:W-:Y:S02]  /*11bd0*/  FMNMX.FTZ R3, R18, R3, !PT ;  /* 0x0000000312037209 */ /* 0x000fe40007810000 */
[----:B------:R-:W-:-:S02]  /*11be0*/  ISETP.GT.AND P0, PT, R0, RZ, PT ;  /* 0x000000ff0000720c */ /* 0x000fc40003f04270 */
[----:B------:R-:W-:Y:S02]  /*11bf0*/  ISETP.GT.AND P1, PT, R0, 0x1, PT ;  /* 0x000000010000780c */ /* 0x000fe40003f24270 */
[----:B------:R-:W-:Y:S01]  /*11c00*/  FSEL R100, R16, -INF , P3 ;  /* 0xff80000010647808 */ /* 0x000fe20001800000 */
[----:B------:R-:W-:Y:S01]  /*11c10*/  FMUL.FTZ R6, R6, c[0x0][0x320] ;  /* 0x0000c80006067a20 */ /* 0x000fe20000410000 */
[----:B------:R-:W-:Y:S01]  /*11c20*/  ISETP.GT.AND P3, PT, R2, 0x39, PT ;  /* 0x000000390200780c */ /* 0x000fe20003f64270 */
[----:B------:R-:W-:Y:S01]  /*11c30*/  FMUL.FTZ R2, R30, c[0x0][0x320] ;  /* 0x0000c8001e027a20 */ /* 0x000fe20000410000 */
[----:B------:R-:W-:Y:S01]  /*11c40*/  FSEL R89, R5, -INF , P2 ;  /* 0xff80000005597808 */ /* 0x000fe20001000000 */
[----:B------:R-:W-:Y:S01]  /*11c50*/  FMUL.FTZ R22, R7, c[0x0][0x320] ;  /* 0x0000c80007167a20 */ /* 0x000fe20000410000 */
[----:B------:R-:W-:Y:S02]  /*11c60*/  FMNMX.FTZ R3, R17, R3, !PT ;  /* 0x0000000311037209 */ /* 0x000fe40007810000 */
[----:B------:R-:W-:-:S02]  /*11c70*/  ISETP.GT.AND P2, PT, R0, 0x8, PT ;  /* 0x000000080000780c */ /* 0x000fc40003f44270 */
[----:B------:R-:W-:Y:S02]  /*11c80*/  FSEL R5, R80, -INF , P0 ;  /* 0xff80000050057808 */ /* 0x000fe40000000000 */
[----:B------:R-:W-:Y:S01]  /*11c90*/  FSEL R7, R74, -INF , P1 ;  /* 0xff8000004a077808 */ /* 0x000fe20000800000 */
[----:B------:R-:W-:Y:S01]  /*11ca0*/  FMUL.FTZ R19, R25, c[0x0][0x320] ;  /* 0x0000c80019137a20 */ /* 0x000fe20000410000 */
[----:B------:R1:W-:Y:S01]  /*11cb0*/  MUFU.TANH R28, R2 ;  /* 0x00000002001c7308 */ /* 0x0003e20000002400 */
[----:B------:R-:W-:Y:S02]  /*11cc0*/  FMNMX.FTZ R3, R23, R3, !PT ;  /* 0x0000000317037209 */ /* 0x000fe40007810000 */
[----:B------:R-:W-:-:S05]  /*11cd0*/  ISETP.GT.AND P0, PT, R0, 0x9, PT ;  /* 0x000000090000780c */ /* 0x000fca0003f04270 */
[----:B------:R2:W-:Y:S01]  /*11ce0*/  MUFU.TANH R25, R6 ;  /* 0x0000000600197308 */ /* 0x0005e20000002400 */
[----:B------:R-:W-:Y:S01]  /*11cf0*/  FMNMX.FTZ R3, R103, R3, !PT ;  /* 0x0000000367037209 */ /* 0x000fe20007810000 */
[----:B------:R-:W-:Y:S01]  /*11d00*/  FMUL.FTZ R4, R31, c[0x0][0x320] ;  /* 0x0000c8001f047a20 */ /* 0x000fe20000410000 */
[----:B------:R-:W-:Y:S02]  /*11d10*/  ISETP.GT.AND P1, PT, R0, 0x10, PT ;  /* 0x000000100000780c */ /* 0x000fe40003f24270 */
[----:B-1----:R-:W-:Y:S02]  /*11d20*/  FMNMX.FTZ R2, R5, R7, !PT ;  /* 0x0000000705027209 */ /* 0x002fe40007810000 */
[----:B------:R-:W-:Y:S02]  /*11d30*/  FSEL R16, R64, -INF , P0 ;  /* 0xff80000040107808 */ /* 0x000fe40000000000 */
[----:B--2---:R-:W-:Y:S01]  /*11d40*/  FSEL R6, R69, -INF , P2 ;  /* 0xff80000045067808 */ /* 0x004fe20001000000 */
[----:B------:R-:W-:Y:S01]  /*11d50*/  FMUL.FTZ R29, R26, c[0x0][0x320] ;  /* 0x0000c8001a1d7a20 */ /* 0x000fe20000410000 */
[----:B------:R-:W-:Y:S01]  /*11d60*/  FMNMX.FTZ R3, R102, R3, !PT ;  /* 0x0000000366037209 */ /* 0x000fe20007810000 */
[----:B------:R1:W-:Y:S01]  /*11d70*/  MUFU.TANH R24, R22 ;  /* 0x0000001600187308 */ /* 0x0003e20000002400 */
[----:B------:R-:W-:Y:S01]  /*11d80*/  FMNMX.FTZ R2, R6, R2, !PT ;  /* 0x0000000206027209 */ /* 0x000fe20007810000 */
[----:B------:R-:W-:Y:S01]  /*11d90*/  FMUL.FTZ R27, R27, c[0x0][0x320] ;  /* 0x0000c8001b1b7a20 */ /* 0x000fe20000410000 */
[----:B------:R-:W-:Y:S01]  /*11da0*/  ISETP.GT.AND P2, PT, R0, 0x11, PT ;  /* 0x000000110000780c */ /* 0x000fe20003f44270 */
[----:B------:R-:W-:Y:S01]  /*11db0*/  LDSM.16.MT88.4 R64, [R186+0x2000] ;  /* 0x00200000ba40783b */ /* 0x000fe20000004200 */
[----:B------:R-:W-:-:S02]  /*11dc0*/  FSEL R21, R59, -INF , P1 ;  /* 0xff8000003b157808 */ /* 0x000fc40000800000 */
[----:B------:R-:W-:Y:S01]  /*11dd0*/  FMNMX.FTZ R2, R16, R2, !PT ;  /* 0x0000000210027209 */ /* 0x000fe20007810000 */
[----:B------:R-:W-:Y:S01]  /*11de0*/  MUFU.TANH R26, R4 ;  /* 0x00000004001a7308 */ /* 0x000fe20000002400 */
[----:B------:R-:W-:Y:S01]  /*11df0*/  FMNMX.FTZ R3, R101, R3, !PT ;  /* 0x0000000365037209 */ /* 0x000fe20007810000 */
[----:B------:R-:W-:Y:S01]  /*11e00*/  LDSM.16.MT88.4 R56, [R187+0x800] ;  /* 0x00080000bb38783b */ /* 0x000fe20000004200 */
[----:B------:R-:W-:Y:S02]  /*11e10*/  ISETP.GT.AND P0, PT, R0, 0x18, PT ;  /* 0x000000180000780c */ /* 0x000fe40003f04270 */
[----:B------:R-:W-:Y:S02]  /*11e20*/  FSEL R20, R44, -INF , P2 ;  /* 0xff8000002c147808 */ /* 0x000fe40001000000 */
[----:B------:R-:W-:Y:S01]  /*11e30*/  FMNMX.FTZ R2, R21, R2, !PT ;  /* 0x0000000215027209 */ /* 0x000fe20007810000 */
[----:B------:R-:W2:Y:S01]  /*11e40*/  MUFU.TANH R4, R19 ;  /* 0x0000001300047308 */ /* 0x000ea20000002400 */
[----:B------:R-:W-:-:S02]  /*11e50*/  FMNMX.FTZ R3, R100, R3, !PT ;  /* 0x0000000364037209 */ /* 0x000fc40007810000 */
[----:B------:R-:W-:Y:S02]  /*11e60*/  ISETP.GT.AND P1, PT, R0, 0x19, PT ;  /* 0x000000190000780c */ /* 0x000fe40003f24270 */
[----:B-1----:R-:W-:Y:S02]  /*11e70*/  FSEL R22, R43, -INF , P0 ;  /* 0xff8000002b167808 */ /* 0x002fe40000000000 */
[----:B------:R-:W-:Y:S02]  /*11e80*/  FMNMX.FTZ R2, R20, R2, !PT ;  /* 0x0000000214027209 */ /* 0x000fe40007810000 */
[----:B------:R-:W-:Y:S02]  /*11e90*/  FMNMX.FTZ R3, R94, R3, !PT ;  /* 0x000000035e037209 */ /* 0x000fe40007810000 */
[----:B------:R-:W-:Y:S02]  /*11ea0*/  ISETP.GT.AND P2, PT, R0, 0x20, PT ;  /* 0x000000200000780c */ /* 0x000fe40003f44270 */
[----:B------:R-:W-:-:S02]  /*11eb0*/  FSEL R44, R42, -INF , P1 ;  /* 0xff8000002a2c7808 */ /* 0x000fc40000800000 */
[----:B------:R-:W-:Y:S01]  /*11ec0*/  FMNMX.FTZ R2, R22, R2, !PT ;  /* 0x0000000216027209 */ /* 0x000fe20007810000 */
[----:B------:R1:W3:Y:S01]  /*11ed0*/  MUFU.TANH R19, R29 ;  /* 0x0000001d00137308 */ /* 0x0002e20000002400 */
[----:B------:R-:W-:Y:S01]  /*11ee0*/  FMNMX.FTZ R3, R92, R3, !PT ;  /* 0x000000035c037209 */ /* 0x000fe20007810000 */
[----:B------:R-:W-:Y:S01]  /*11ef0*/  LDSM.16.MT88.4 R40, [R189] ;  /* 0x00000000bd28783b */ /* 0x000fe20000004200 */
[----:B------:R-:W-:Y:S02]  /*11f00*/  ISETP.GT.AND P0, PT, R0, 0x21, PT ;  /* 0x000000210000780c */ /* 0x000fe40003f04270 */
[----:B------:R-:W-:Y:S02]  /*11f10*/  FSEL R97, R35, -INF , P2 ;  /* 0xff80000023617808 */ /* 0x000fe40001000000 */
[----:B------:R-:W-:Y:S02]  /*11f20*/  FMNMX.FTZ R2, R44, R2, !PT ;  /* 0x000000022c027209 */ /* 0x000fe40007810000 */
[----:B--2---:R-:W-:-:S02]  /*11f30*/  FSEL R88, R4, -INF , P3 ;  /* 0xff80000004587808 */ /* 0x004fc40001800000 */
[----:B------:R-:W-:Y:S02]  /*11f40*/  FMNMX.FTZ R3, R89, R3, !PT ;  /* 0x0000000359037209 */ /* 0x000fe40007810000 */
[----:B------:R-:W-:Y:S02]  /*11f50*/  ISETP.GT.AND P1, PT, R0, 0x28, PT ;  /* 0x000000280000780c */ /* 0x000fe40003f24270 */
[----:B------:R-:W-:Y:S02]  /*11f60*/  FSEL R99, R34, -INF , P0 ;  /* 0xff80000022637808 */ /* 0x000fe40000000000 */
[----:B------:R-:W-:Y:S01]  /*11f70*/  FMNMX.FTZ R2, R97, R2, !PT ;  /* 0x0000000261027209 */ /* 0x000fe20007810000 */
[----:B------:R-:W2:Y:S01]  /*11f80*/  MUFU.TANH R9, R27 ;  /* 0x0000001b00097308 */ /* 0x000ea20000002400 */
[----:B------:R-:W-:Y:S01]  /*11f90*/  FMNMX.FTZ R3, R88, R3, !PT ;  /* 0x0000000358037209 */ /* 0x000fe20007810000 */
[----:B------:R-:W-:Y:S01]  /*11fa0*/  LDSM.16.MT88.4 R32, [R186+0x800] ;  /* 0x00080000ba20783b */ /* 0x000fe20000004200 */
[----:B------:R-:W-:-:S02]  /*11fb0*/  ISETP.GT.AND P0, PT, R0, 0x29, PT ;  /* 0x000000290000780c */ /* 0x000fc40003f04270 */
[----:B------:R-:W-:Y:S02]  /*11fc0*/  FSEL R93, R28, -INF , P1 ;  /* 0xff8000001c5d7808 */ /* 0x000fe40000800000 */
[----:B------:R-:W-:Y:S01]  /*11fd0*/  FMNMX.FTZ R2, R99, R2, !PT ;  /* 0x0000000263027209 */ /* 0x000fe20007810000 */
[----:B------:R-:W4:Y:S01]  /*11fe0*/  SHFL.BFLY PT, R4, R3, 0x2, 0x1f ;  /* 0x0c401f0003047f89 */ /* 0x000f2200000e0000 */
[----:B------:R-:W-:Y:S02]  /*11ff0*/  ISETP.GT.AND P1, PT, R0, 0x30, PT ;  /* 0x000000300000780c */ /* 0x000fe40003f24270 */
[----:B------:R-:W-:Y:S01]  /*12000*/  FSEL R98, R26, -INF , P0 ;  /* 0xff8000001a627808 */ /* 0x000fe20000000000 */
[----:B-1----:R-:W-:Y:S01]  /*12010*/  LDSM.16.MT88.4 R28, [R177+0x800] ;  /* 0x00080000b11c783b */ /* 0x002fe20000004200 */
        /* <DEDUP_REMOVED lines=8> */
[----:B---3--:R-:W-:Y:S02]  /*120a0*/  FSEL R91, R19, -INF , P1 ;  /* 0xff800000135b7808 */ /* 0x008fe40000800000 */
[----:B------:R-:W-:Y:S02]  /*120b0*/  FMNMX.FTZ R2, R95, R2, !PT ;  /* 0x000000025f027209 */ /* 0x000fe40007810000 */
[----:B--2---:R-:W-:Y:S02]  /*120c0*/  FSEL R90, R9, -INF , P0 ;  /* 0xff800000095a7808 */ /* 0x004fe40000000000 */
[----:B------:R-:W-:-:S04]  /*120d0*/  FMNMX.FTZ R2, R91, R2, !PT ;  /* 0x000000025b027209 */ /* 0x000fc80007810000 */
[----:B------:R-:W-:Y:S02]  /*120e0*/  FMNMX.FTZ R2, R90, R2, !PT ;  /* 0x000000025a027209 */ /* 0x000fe40007810000 */
[----:B----4-:R-:W-:-:S03]  /*120f0*/  FMNMX.FTZ R0, R3, R4, !PT ;  /* 0x0000000403007209 */ /* 0x010fc60007810000 */
        /* <DEDUP_REMOVED lines=11> */
[----:B--2---:R-:W-:-:S06]  /*121b0*/  FFMA.FTZ R0, R12, c[0x0][0x2d0], -R2 ;  /* 0x0000b4000c007a23 */ /* 0x004fcc0000010802 */
[----:B------:R1:W2:Y:S01]  /*121c0*/  MUFU.EX2 R70, R0 ;  /* 0x0000000000467308 */ /* 0x0002a20000000800 */
[--C-:B------:R-:W-:Y:S01]  /*121d0*/  FFMA.FTZ R3, R14, c[0x0][0x2d0], -R2.reuse ;  /* 0x0000b4000e037a23 */ /* 0x100fe20000010802 */
[----:B------:R-:W-:Y:S01]  /*121e0*/  FSETP.NEU.FTZ.AND P0, PT, R8, -INF , PT ;  /* 0xff8000000800780b */ /* 0x000fe20003f1d000 */
[----:B-1----:R-:W-:-:S05]  /*121f0*/  FFMA.FTZ R0, R13, c[0x0][0x2d0], -R2 ;  /* 0x0000b4000d007a23 */ /* 0x002fca0000010802 */
[----:B------:R1:W-:Y:S08]  /*12200*/  MUFU.EX2 R74, R0 ;  /* 0x00000000004a7308 */ /* 0x0003f00000000800 */
[----:B------:R3:W4:Y:S01]  /*12210*/  MUFU.EX2 R81, R3 ;  /* 0x0000000300517308 */ /* 0x0007220000000800 */
[----:B-1----:R-:W-:-:S05]  /*12220*/  FMUL.FTZ R0, R8, c[0x0][0x2d0] ;  /* 0x0000b40008007a20 */ /* 0x002fca0000410000 */
[----:B------:R-:W-:Y:S01]  /*12230*/  FSEL R0, R0, RZ, P0 ;  /* 0x000000ff00007208 */ /* 0x000fe20000000000 */
[----:B---3--:R-:W-:Y:S02]  /*12240*/  FFMA.FTZ R3, R15, c[0x0][0x2d0], -R2 ;  /* 0x0000b4000f037a23 */ /* 0x008fe40000010802 */
[----:B------:R-:W-:Y:S02]  /*12250*/  LDSM.16.MT88.4 R12, [R186] ;  /* 0x00000000ba0c783b */ /* 0x000fe40000004200 */
[----:B------:R1:W-:Y:S02]  /*12260*/  MUFU.EX2 R82, R3 ;  /* 0x0000000300527308 */ /* 0x0003e40000000800 */
[----:B-1----:R-:W-:-:S06]  /*12270*/  FFMA.FTZ R3, R5, c[0x0][0x2d0], -R0 ;  /* 0x0000b40005037a23 */ /* 0x002fcc0000010800 */
[----:B------:R1:W-:Y:S02]  /*12280*/  MUFU.EX2 R69, R3 ;  /* 0x0000000300457308 */ /* 0x0003e40000000800 */
[----:B-1----:R-:W-:-:S06]  /*12290*/  FFMA.FTZ R3, R7, c[0x0][0x2d0], -R0 ;  /* 0x0000b40007037a23 */ /* 0x002fcc0000010800 */
[----:B------:R1:W3:Y:S02]  /*122a0*/  MUFU.EX2 R68, R3 ;  /* 0x0000000300447308 */ /* 0x0002e40000000800 */
[--C-:B-1----:R-:W-:Y:S02]  /*122b0*/  FFMA.FTZ R3, R6, c[0x0][0x2d0], -R0.reuse ;  /* 0x0000b40006037a23 */ /* 0x102fe40000010800 */
[----:B------:R-:W1:Y:S04]  /*122c0*/  LDSM.16.MT88.4 R4, [R177] ;  /* 0x00000000b104783b */ /* 0x000e680000004200 */
[----:B------:R2:W-:Y:S02]  /*122d0*/  MUFU.EX2 R73, R3 ;  /* 0x0000000300497308 */ /* 0x0005e40000000800 */
[----:B--2---:R-:W-:-:S06]  /*122e0*/  FFMA.FTZ R3, R16, c[0x0][0x2d0], -R0 ;  /* 0x0000b40010037a23 */ /* 0x004fcc0000010800 */
[----:B------:R2:W1:Y:S02]  /*122f0*/  MUFU.EX2 R75, R3 ;  /* 0x00000003004b7308 */ /* 0x0004640000000800 */
[----:B--2---:R-:W-:-:S06]  /*12300*/  FFMA.FTZ R3, R18, c[0x0][0x2d0], -R2 ;  /* 0x0000b40012037a23 */ /* 0x004fcc0000010802 */
[----:B------:R2:W1:Y:S02]  /*12310*/  MUFU.EX2 R83, R3 ;  /* 0x0000000300537308 */ /* 0x0004640000000800 */
[----:B--2---:R-:W-:-:S06]  /*12320*/  FFMA.FTZ R3, R17, c[0x0][0x2d0], -R2 ;  /* 0x0000b40011037a23 */ /* 0x004fcc0000010802 */
[----:B------:R2:W-:Y:S02]  /*12330*/  MUFU.EX2 R86, R3 ;  /* 0x0000000300567308 */ /* 0x0005e40000000800 */
[----:B--2---:R-:W-:-:S06]  /*12340*/  FFMA.FTZ R3, R23, c[0x0][0x2d0], -R2 ;  /* 0x0000b40017037a23 */ /* 0x004fcc0000010802 */
[----:B------:R2:W-:Y:S01]  /*12350*/  MUFU.EX2 R87, R3 ;  /* 0x0000000300577308 */ /* 0x0005e20000000800 */
[----:B------:R-:W-:Y:S02]  /*12360*/  F2FP.PACK_AB R16, R70, R71 ;  /* 0x000000474610723e */ /* 0x000fe400000000ff */
[----:B----4-:R-:W-:Y:S02]  /*12370*/  F2FP.PACK_AB R18, R81, R74 ;  /* 0x0000004a5112723e */ /* 0x010fe400000000ff */
[----:B---3--:R-:W-:Y:S01]  /*12380*/  F2FP.PACK_AB R17, R68, R69 ;  /* 0x000000454411723e */ /* 0x008fe200000000ff */
[----:B--2---:R-:W-:-:S04]  /*12390*/  FFMA.FTZ R3, R21, c[0x0][0x2d0], -R0 ;  /* 0x0000b40015037a23 */ /* 0x004fc80000010800 */
[----:B------:R2:W-:Y:S01]  /*123a0*/  MUFU.EX2 R72, R3 ;  /* 0x0000000300487308 */ /* 0x0005e20000000800 */
[----:B-1----:R-:W-:Y:S01]  /*123b0*/  F2FP.PACK_AB R19, R75, R73 ;  /* 0x000000494b13723e */ /* 0x002fe200000000ff */
[----:B--2---:R-:W-:-:S06]  /*123c0*/  FFMA.FTZ R3, R20, c[0x0][0x2d0], -R0 ;  /* 0x0000b40014037a23 */ /* 0x004fcc0000010800 */
[----:B------:R1:W2:Y:S01]  /*123d0*/  MUFU.EX2 R80, R3 ;  /* 0x0000000300507308 */ /* 0x0002a20000000800 */
[----:B------:R-:W-:Y:S01]  /*123e0*/  HMMA.16816.F32 R24, R16, R4, RZ ;  /* 0x000000041018723c */ /* 0x000fe200000018ff */
[----:B-1----:R-:W-:-:S06]  /*123f0*/  FFMA.FTZ R3, R22, c[0x0][0x2d0], -R0 ;  /* 0x0000b40016037a23 */ /* 0x002fcc0000010800 */
[----:B------:R1:W-:Y:S01]  /*12400*/  MUFU.EX2 R85, R3 ;  /* 0x0000000300557308 */ /* 0x0003e20000000800 */
[----:B------:R-:W-:Y:S01]  /*12410*/  HMMA.16816.F32 R20, R16, R6, RZ ;  /* 0x000000061014723c */ /* 0x000fe200000018ff */
[----:B-1----:R-:W-:-:S07]  /*12420*/  FFMA.FTZ R3, R44, c[0x0][0x2d0], -R0 ;  /* 0x0000b4002c037a23 */ /* 0x002fce0000010800 */
[C---:B------:R-:W-:Y:S01]  /*12430*/  HMMA.16816.F32 R48, R16.reuse, R12, RZ ;  /* 0x0000000c1030723c */ /* 0x040fe200000018ff */
[----:B------:R-:W-:Y:S01]  /*12440*/  LDSM.16.MT88.4 R44, [R187+0x2000] ;  /* 0x00200000bb2c783b */ /* 0x000fe20000004200 */
[----:B------:R-:W1:Y:S05]  /*12450*/  MUFU.EX2 R84, R3 ;  /* 0x0000000300547308 */ /* 0x000e6a0000000800 */
[----:B------:R-:W-:Y:S01]  /*12460*/  F2FP.PACK_AB R12, R83, R82 ;  /* 0x00000052530c723e */ /* 0x000fe200000000ff */
[----:B------:R-:W-:Y:S01]  /*12470*/  HMMA.16816.F32 R36, R16, R14, RZ ;  /* 0x0000000e1024723c */ /* 0x000fe200000018ff */
[----:B--2---:R-:W-:-:S06]  /*12480*/  F2FP.PACK_AB R13, R80, R72 ;  /* 0x00000048500d723e */ /* 0x004fcc00000000ff */
[----:B------:R-:W-:Y:S02]  /*12490*/  F2FP.PACK_AB R14, R87, R86 ;  /* 0x00000056570e723e */ /* 0x000fe400000000ff */
[----:B-1----:R-:W-:-:S07]  /*124a0*/  F2FP.PACK_AB R15, R84, R85 ;  /* 0x00000055540f723e */ /* 0x002fce00000000ff */
[C---:B------:R-:W-:Y:S08]  /*124b0*/  HMMA.16816.F32 R172, R12.reuse, R28, R24 ;  /* 0x0000001c0cac723c */ /* 0x040ff00000001818 */
[----:B------:R-:W-:Y:S08]  /*124c0*/  HMMA.16816.F32 R128, R12, R30, R20 ;  /* 0x0000001e0c80723c */ /* 0x000ff00000001814 */
[C---:B------:R-:W-:Y:S08]  /*124d0*/  HMMA.16816.F32 R24, R16.reuse, R40, RZ ;  /* 0x000000281018723c */ /* 0x040ff000000018ff */
[C---:B------:R-:W-:Y:S01]  /*124e0*/  HMMA.16816.F32 R20, R16.reuse, R42, RZ ;  /* 0x0000002a1014723c */ /* 0x040fe200000018ff */
[----:B------:R-:W1:Y:S07]  /*124f0*/  LDSM.16.MT88.4 R40, [R177+0x2000] ;  /* 0x00200000b128783b */ /* 0x000e6e0000004200 */
[----:B------:R-:W-:Y:S08]  /*12500*/  HMMA.16816.F32 R4, R16, R52, RZ ;  /* 0x000000341004723c */ /* 0x000ff000000018ff */
[C---:B------:R-:W-:Y:S08]  /*12510*/  HMMA.16816.F32 R112, R12.reuse, R32, R48 ;  /* 0x000000200c70723c */ /* 0x040ff00000001830 */
[C---:B------:R-:W-:Y:S01]  /*12520*/  HMMA.16816.F32 R120, R12.reuse, R34, R36 ;  /* 0x000000220c78723c */ /* 0x040fe20000001824 */
[----:B------:R-:W2:Y:S04]  /*12530*/  LDSM.16.MT88.4 R32, [R177+0x2800] ;  /* 0x00280000b120783b */ /* 0x000ea80000004200 */
[----:B------:R-:W3:Y:S03]  /*12540*/  LDSM.16.MT88.4 R36, [R187+0x2800] ;  /* 0x00280000bb24783b */ /* 0x000ee60000004200 */
[----:B------:R-:W-:Y:S08]  /*12550*/  HMMA.16816.F32 R168, R12, R56, R4 ;  /* 0x000000380ca8723c */ /* 0x000ff00000001804 */
[C---:B------:R-:W-:Y:S08]  /*12560*/  HMMA.16816.F32 R4, R16.reuse, R64, RZ ;  /* 0x000000401004723c */ /* 0x040ff000000018ff */
[----:B------:R-:W-:Y:S08]  /*12570*/  HMMA.16816.F32 R28, R16, R54, RZ ;  /* 0x00000036101c723c */ /* 0x000ff000000018ff */
[C---:B------:R-:W-:Y:S08]  /*12580*/  HMMA.16816.F32 R164, R12.reuse, R60, R24 ;  /* 0x0000003c0ca4723c */ /* 0x040ff00000001818 */
[----:B------:R-:W-:Y:S08]  /*12590*/  HMMA.16816.F32 R156, R12, R62, R20 ;  /* 0x0000003e0c9c723c */ /* 0x000ff00000001814 */
[C---:B-1----:R-:W-:Y:S08]  /*125a0*/  HMMA.16816.F32 R24, R16.reuse, R40, RZ ;  /* 0x000000281018723c */ /* 0x042ff000000018ff */
[----:B------:R-:W-:Y:S01]  /*125b0*/  HMMA.16816.F32 R20, R16, R42, RZ ;  /* 0x0000002a1014723c */ /* 0x000fe200000018ff */
[----:B------:R-:W1:Y:S07]  /*125c0*/  LDSM.16.MT88.4 R40, [R176+0x2000] ;  /* 0x00200000b028783b */ /* 0x000e6e0000004200 */
[----:B------:R-:W-:Y:S08]  /*125d0*/  HMMA.16816.F32 R160, R12, R76, R4 ;  /* 0x0000004c0ca0723c */ /* 0x000ff00000001804 */
[----:B------:R-:W-:Y:S08]  /*125e0*/  HMMA.16816.F32 R4, R16, R44, RZ ;  /* 0x0000002c1004723c */ /* 0x000ff000000018ff */
[C---:B------:R-:W-:Y:S08]  /*125f0*/  HMMA.16816.F32 R136, R12.reuse, R58, R28 ;  /* 0x0000003a0c88723c */ /* 0x040ff0000000181c */
[----:B--2---:R-:W-:Y:S01]  /*12600*/  HMMA.16816.F32 R56, R12, R32, R24 ;  /* 0x000000200c38723c */ /* 0x004fe20000001818 */
[----:B------:R-:W2:Y:S07]  /*12610*/  LDSM.16.MT88.4 R24, [R176+0x2800] ;  /* 0x00280000b018783b */ /* 0x000eae0000004200 */
[----:B------:R-:W-:Y:S08]  /*12620*/  HMMA.16816.F32 R28, R16, R66, RZ ;  /* 0x00000042101c723c */ /* 0x000ff000000018ff */
[----:B---3--:R-:W-:Y:S08]  /*12630*/  HMMA.16816.F32 R64, R12, R36, R4 ;  /* 0x000000240c40723c */ /* 0x008ff00000001804 */
[----:B-1----:R-:W-:Y:S08]  /*12640*/  HMMA.16816.F32 R4, R16, R40, RZ ;  /* 0x000000281004723c */ /* 0x002ff000000018ff */
[C---:B------:R-:W-:Y:S01]  /*12650*/  HMMA.16816.F32 R48, R12.reuse, R78, R28 ;  /* 0x0000004e0c30723c */ /* 0x040fe2000000181c */
[----:B------:R-:W1:Y:S11]  /*12660*/  LDSM.16.MT88.4 R28, [R186+0x4000] ;  /* 0x00400000ba1c783b */ /* 0x000e760000004200 */
[----:B------:R-:W-:Y:S04]  /*12670*/  @!UPT UIADD3 URZ, URZ, URZ, URZ ;  /* 0x0000003f3f3ff290 */ /* 0x000fe8000fffe03f */
[----:B--2---:R-:W-:Y:S08]  /*12680*/  HMMA.16816.F32 R140, R12, R24, R4 ;  /* 0x000000180c8c723c */ /* 0x004ff00000001804 */
[----:B------:R-:W-:Y:S11]  /*12690*/  HMMA.16816.F32 R4, R16, R42, RZ ;  /* 0x0000002a1004723c */ /* 0x000ff600000018ff */
[----:B------:R-:W-:Y:S11]  /*126a0*/  @!UPT UIADD3 URZ, URZ, URZ, URZ ;  /* 0x0000003f3f3ff290 */ /* 0x000ff6000fffe03f */
[----:B------:R-:W-:Y:S02]  /*126b0*/  @!UPT UIADD3 URZ, URZ, URZ, URZ ;  /* 0x0000003f3f3ff290 */ /* 0x000fe4000fffe03f */
[----:B------:R-:W-:Y:S01]  /*126c0*/  HMMA.16816.F32 R132, R12, R26, R4 ;  /* 0x0000001a0c84723c */ /* 0x000fe20000001804 */
[----:B------:R-:W2:Y:S07]  /*126d0*/  LDSM.16.MT88.4 R24, [R186+0x4800] ;  /* 0x00480000ba18783b */ /* 0x000eae0000004200 */
[----:B-1----:R-:W-:Y:S08]  /*126e0*/  HMMA.16816.F32 R4, R16, R28, RZ ;  /* 0x0000001c1004723c */ /* 0x002ff000000018ff */
[----:B------:R-:W-:Y:S08]  /*126f0*/  HMMA.16816.F32 R60, R12, R34, R20 ;  /* 0x000000220c3c723c */ /* 0x000ff00000001814 */
[----:B------:R-:W-:Y:S01]  /*12700*/  HMMA.16816.F32 R20, R16, R46, RZ ;  /* 0x0000002e1014723c */ /* 0x000fe200000018ff */
[----:B------:R-:W-:-:S07]  /*12710*/  FADD.FTZ R3, R71, R70 ;  /* 0x0000004647037221 */ /* 0x000fce0000010000 */
[----:B--2---:R-:W-:Y:S08]  /*12720*/  HMMA.16816.F32 R124, R12, R24, R4 ;  /* 0x000000180c7c723c */ /* 0x004ff00000001804 */
[----:B------:R-:W-:Y:S01]  /*12730*/  HMMA.16816.F32 R4, R16, R30, RZ ;  /* 0x0000001e1004723c */ /* 0x000fe200000018ff */
[----:B------:R-:W-:-:S07]  /*12740*/  FADD.FTZ R3, R74, R3 ;  /* 0x000000034a037221 */ /* 0x000fce0000010000 */
[----:B------:R-:W-:Y:S07]  /*12750*/  HMMA.16816.F32 R76, R12, R38, R20 ;  /* 0x000000260c4c723c */ /* 0x000fee0000001814 */
[----:B------:R-:W-:Y:S02]  /*12760*/  FADD.FTZ R21, R69, R68 ;  /* 0x0000004445157221 */ /* 0x000fe40000010000 */
[----:B------:R-:W-:Y:S02]  /*12770*/  FADD.FTZ R20, R81, R3 ;  /* 0x0000000351147221 */ /* 0x000fe40000010000 */
[----:B------:R-:W-:-:S04]  /*12780*/  FADD.FTZ R21, R73, R21 ;  /* 0x0000001549157221 */ /* 0x000fc80000010000 */
[----:B------:R-:W-:Y:S01]  /*12790*/  FADD.FTZ R3, R75, R21 ;  /* 0x000000154b037221 */ /* 0x000fe20000010000 */
[----:B------:R-:W-:Y:S01]  /*127a0*/  HMMA.16816.F32 R116, R12, R26, R4 ;  /* 0x0000001a0c74723c */ /* 0x000fe20000001804 */
[----:B------:R-:W-:Y:S06]  /*127b0*/  LDSM.16.MT88.4 R24, [R177+0x4800] ;  /* 0x00480000b118783b */ /* 0x000fec0000004200 */
[----:B------:R-:W-:Y:S02]  /*127c0*/  FADD.FTZ R4, R82, R20 ;  /* 0x0000001452047221 */ /* 0x000fe40000010000 */
[----:B------:R-:W1:Y:S02]  /*127d0*/  LDSM.16.MT88.4 R20, [R177+0x4000] ;  /* 0x00400000b114783b */ /* 0x000e640000004200 */
[----:B------:R-:W-:-:S02]  /*127e0*/  FADD.FTZ R29, R83, R4 ;  /* 0x00000004531d7221 */ /* 0x000fc40000010000 */
[----:B-1----:R-:W-:Y:S01]  /*127f0*/  HMMA.16816.F32 R4, R16, R20, RZ ;  /* 0x000000141004723c */ /* 0x002fe200000018ff */
[----:B------:R-:W-:Y:S02]  /*12800*/  FADD.FTZ R3, R72, R3 ;  /* 0x0000000348037221 */ /* 0x000fe40000010000 */
[--C-:B------:R-:W-:Y:S11]  /*12810*/  FFMA.FTZ R28, R103, c[0x0][0x2d0], -R2.reuse ;  /* 0x0000b400671c7a23 */ /* 0x100ff60000010802 */
[----:B------:R-:W-:Y:S10]  /*12820*/  @!UPT UIADD3 URZ, URZ, URZ, URZ ;  /* 0x0000003f3f3ff290 */ /* 0x000ff4000fffe03f */
[----:B------:R-:W-:Y:S08]  /*12830*/  HMMA.16816.F32 R68, R12, R24, R4 ;  /* 0x000000180c44723c */ /* 0x000ff00000001804 */
[----:B------:R-:W-:Y:S01]  /*12840*/  HMMA.16816.F32 R4, R16, R22, RZ ;  /* 0x000000161004723c */ /* 0x000fe200000018ff */
[----:B------:R-:W-:Y:S02]  /*12850*/  FFMA.FTZ R30, R102, c[0x0][0x2d0], -R2 ;  /* 0x0000b400661e7a23 */ /* 0x000fe40000010802 */
[----:B------:R-:W-:-:S02]  /*12860*/  FADD.FTZ R31, R80, R3 ;  /* 0x00000003501f7221 */ /* 0x000fc40000010000 */
[--C-:B------:R-:W-:Y:S01]  /*12870*/  FFMA.FTZ R32, R101, c[0x0][0x2d0], -R2.reuse ;  /* 0x0000b40065207a23 */ /* 0x100fe20000010802 */
[----:B------:R-:W1:Y:S01]  /*12880*/  MUFU.EX2 R3, R28 ;  /* 0x0000001c00037308 */ /* 0x000e620000000800 */
[--C-:B------:R-:W-:Y:S02]  /*12890*/  FFMA.FTZ R33, R100, c[0x0][0x2d0], -R2.reuse ;  /* 0x0000b40064217a23 */ /* 0x100fe40000010802 */
[--C-:B------:R-:W-:Y:S02]  /*128a0*/  FFMA.FTZ R40, R94, c[0x0][0x2d0], -R2.reuse ;  /* 0x0000b4005e287a23 */ /* 0x100fe40000010802 */
[--C-:B------:R-:W-:Y:S02]  /*128b0*/  FFMA.FTZ R41, R92, c[0x0][0x2d0], -R2.reuse ;  /* 0x0000b4005c297a23 */ /* 0x100fe40000010802 */
[--C-:B------:R-:W-:Y:S02]  /*128c0*/  FFMA.FTZ R42, R89, c[0x0][0x2d0], -R2.reuse ;  /* 0x0000b400592a7a23 */ /* 0x100fe40000010802 */
[----:B------:R-:W-:-:S02]  /*128d0*/  FFMA.FTZ R43, R88, c[0x0][0x2d0], -R2 ;  /* 0x0000b400582b7a23 */ /* 0x000fc40000010802 */
[----:B------:R2:W-:Y:S07]  /*128e0*/  MUFU.EX2 R2, R30 ;  /* 0x0000001e00027308 */ /* 0x0005ee0000000800 */
[----:B------:R-:W-:Y:S01]  /*128f0*/  HMMA.16816.F32 R152, R12, R26, R4 ;  /* 0x0000001a0c98723c */ /* 0x000fe20000001804 */
[----:B------:R-:W-:Y:S01]  /*12900*/  MUFU.EX2 R20, R32 ;  /* 0x0000002000147308 */ /* 0x000fe20000000800 */
[----:B------:R-:W-:Y:S05]  /*12910*/  LDSM.16.MT88.4 R24, [R187+0x4800] ;  /* 0x00480000bb18783b */ /* 0x000fea0000004200 */
[----:B------:R-:W-:-:S02]  /*12920*/  FADD.FTZ R4, R86, R29 ;  /* 0x0000001d56047221 */ /* 0x000fc40000010000 */
[----:B------:R-:W-:Y:S02]  /*12930*/  FADD.FTZ R5, R85, R31 ;  /* 0x0000001f55057221 */ /* 0x000fe40000010000 */
[----:B--2---:R-:W2:Y:S01]  /*12940*/  LDSM.16.MT88.4 R28, [R187+0x4000] ;  /* 0x00400000bb1c783b */ /* 0x004ea20000004200 */
[--C-:B------:R-:W-:Y:S02]  /*12950*/  FFMA.FTZ R6, R97, c[0x0][0x2d0], -R0.reuse ;  /* 0x0000b40061067a23 */ /* 0x100fe40000010800 */
[----:B------:R-:W-:Y:S02]  /*12960*/  FADD.FTZ R22, R84, R5 ;  /* 0x0000000554167221 */ /* 0x000fe40000010000 */
[----:B------:R-:W-:Y:S02]  /*12970*/  FFMA.FTZ R5, R99, c[0x0][0x2d0], -R0 ;  /* 0x0000b40063057a23 */ /* 0x000fe40000010800 */
[----:B------:R-:W3:Y:S01]  /*12980*/  MUFU.EX2 R6, R6 ;  /* 0x0000000600067308 */ /* 0x000ee20000000800 */
[----:B------:R-:W-:-:S02]  /*12990*/  FADD.FTZ R4, R87, R4 ;  /* 0x0000000457047221 */ /* 0x000fc40000010000 */
[----:B------:R-:W-:Y:S01]  /*129a0*/  FFMA.FTZ R35, R93, c[0x0][0x2d0], -R0 ;  /* 0x0000b4005d237a23 */ /* 0x000fe20000010800 */
[----:B------:R-:W-:Y:S04]  /*129b0*/  LDSM.16.MT88.4 R84, [R177+0x5800] ;  /* 0x00580000b154783b */ /* 0x000fe80000004200 */
[----:B------:R-:W4:Y:S08]  /*129c0*/  MUFU.EX2 R5, R5 ;  /* 0x0000000500057308 */ /* 0x000f300000000800 */
[----:B------:R4:W2:Y:S01]  /*129d0*/  MUFU.EX2 R7, R33 ;  /* 0x0000002100077308 */ /* 0x0008a20000000800 */
[----:B-1----:R-:W-:-:S02]  /*129e0*/  FADD.FTZ R4, R3, R4 ;  /* 0x0000000403047221 */ /* 0x002fc40000010000 */
[--C-:B------:R-:W-:Y:S02]  /*129f0*/  FFMA.FTZ R34, R98, c[0x0][0x2d0], -R0.reuse ;  /* 0x0000b40062227a23 */ /* 0x100fe40000010800 */
[--C-:B------:R-:W-:Y:S02]  /*12a00*/  FFMA.FTZ R37, R96, c[0x0][0x2d0], -R0.reuse ;  /* 0x0000b40060257a23 */ /* 0x100fe40000010800 */
[--C-:B------:R-:W-:Y:S02]  /*12a10*/  FFMA.FTZ R36, R95, c[0x0][0x2d0], -R0.reuse ;  /* 0x0000b4005f247a23 */ /* 0x100fe40000010800 */
[--C-:B------:R-:W-:Y:S02]  /*12a20*/  FFMA.FTZ R39, R91, c[0x0][0x2d0], -R0.reuse ;  /* 0x0000b4005b277a23 */ /* 0x100fe40000010800 */
[----:B------:R-:W-:Y:S02]  /*12a30*/  FFMA.FTZ R38, R90, c[0x0][0x2d0], -R0 ;  /* 0x0000b4005a267a23 */ /* 0x000fe40000010800 */
[----:B---3--:R-:W-:-:S02]  /*12a40*/  FADD.FTZ R0, R6, R22 ;  /* 0x0000001606007221 */ /* 0x008fc40000010000 */
[C---:B------:R-:W-:Y:S01]  /*12a50*/  FADD.FTZ R21, R2.reuse, R4 ;  /* 0x0000000402157221 */ /* 0x040fe20000010000 */
[----:B------:R-:W-:Y:S01]  /*12a60*/  F2FP.PACK_AB R4, R2, R3 ;  /* 0x000000030204723e */ /* 0x000fe200000000ff */
[C---:B----4-:R-:W-:Y:S01]  /*12a70*/  FADD.FTZ R33, R5.reuse, R0 ;  /* 0x0000000005217221 */ /* 0x050fe20000010000 */
[----:B------:R-:W-:Y:S01]  /*12a80*/  F2FP.PACK_AB R5, R5, R6 ;  /* 0x000000060505723e */ /* 0x000fe200000000ff */
[----:B------:R-:W-:Y:S01]  /*12a90*/  FADD.FTZ R2, R20, R21 ;  /* 0x0000001514027221 */ /* 0x000fe20000010000 */
[C---:B--2---:R-:W-:Y:S02]  /*12aa0*/  F2FP.PACK_AB R6, R7.reuse, R20 ;  /* 0x000000140706723e */ /* 0x044fe400000000ff */
[C---:B------:R-:W-:Y:S01]  /*12ab0*/  HMMA.16816.F32 R20, R16.reuse, R28, RZ ;  /* 0x0000001c1014723c */ /* 0x040fe200000018ff */
[----:B------:R-:W-:Y:S02]  /*12ac0*/  FADD.FTZ R32, R7, R2 ;  /* 0x0000000207207221 */ /* 0x000fe40000010000 */
[----:B------:R-:W1:Y:S05]  /*12ad0*/  MUFU.EX2 R2, R35 ;  /* 0x0000002300027308 */ /* 0x000e6a0000000800 */
[----:B------:R-:W-:Y:S03]  /*12ae0*/  HMMA.16816.F32 R28, R16, R30, RZ ;  /* 0x0000001e101c723c */ /* 0x000fe600000018ff */
[----:B------:R-:W-:Y:S08]  /*12af0*/  MUFU.EX2 R0, R34 ;  /* 0x0000002200007308 */ /* 0x000ff00000000800 */
[----:B------:R-:W-:Y:S05]  /*12b00*/  MUFU.EX2 R3, R41 ;  /* 0x0000002900037308 */ /* 0x000fea0000000800 */
[----:B------:R-:W-:Y:S03]  /*12b10*/  HMMA.16816.F32 R52, R12, R24, R20 ;  /* 0x000000180c34723c */ /* 0x000fe60000001814 */
[----:B------:R-:W2:Y:S01]  /*12b20*/  MUFU.EX2 R20, R40 ;  /* 0x0000002800147308 */ /* 0x000ea20000000800 */
[----:B-1----:R-:W-:-:S07]  /*12b30*/  FADD.FTZ R7, R2, R33 ;  /* 0x0000002102077221 */ /* 0x002fce0000010000 */
[----:B------:R-:W-:Y:S08]  /*12b40*/  MUFU.EX2 R24, R42 ;  /* 0x0000002a00187308 */ /* 0x000ff00000000800 */
[----:B------:R-:W1:Y:S01]  /*12b50*/  MUFU.EX2 R22, R37 ;  /* 0x0000002500167308 */ /* 0x000e620000000800 */
[----:B--2---:R-:W-:Y:S01]  /*12b60*/  FADD.FTZ R25, R20, R32 ;  /* 0x0000002014197221 */ /* 0x004fe20000010000 */
[----:B------:R-:W-:Y:S06]  /*12b70*/  HMMA.16816.F32 R44, R12, R26, R28 ;  /* 0x0000001a0c2c723c */ /* 0x000fec000000181c */
[----:B------:R-:W2:Y:S01]  /*12b80*/  MUFU.EX2 R21, R36 ;  /* 0x0000002400157308 */ /* 0x000ea20000000800 */
[----:B------:R-:W-:-:S07]  /*12b90*/  FADD.FTZ R26, R0, R7 ;  /* 0x00000007001a7221 */ /* 0x000fce0000010000 */
[----:B------:R-:W3:Y:S01]  /*12ba0*/  MUFU.EX2 R23, R43 ;  /* 0x0000002b00177308 */ /* 0x000ee20000000800 */
[----:B------:R-:W-:Y:S01]  /*12bb0*/  F2FP.PACK_AB R7, R0, R2 ;  /* 0x000000020007723e */ /* 0x000fe200000000ff */
[C---:B------:R-:W-:Y:S02]  /*12bc0*/  FADD.FTZ R2, R3.reuse, R25 ;  /* 0x0000001903027221 */ /* 0x040fe40000010000 */
[----:B-1----:R-:W-:Y:S02]  /*12bd0*/  FADD.FTZ R0, R22, R26 ;  /* 0x0000001a16007221 */ /* 0x002fe40000010000 */
[----:B------:R-:W-:Y:S01]  /*12be0*/  FADD.FTZ R2, R24, R2 ;  /* 0x0000000218027221 */ /* 0x000fe20000010000 */
[----:B------:R-:W-:Y:S01]  /*12bf0*/  F2FP.PACK_AB R100, R3, R20 ;  /* 0x000000140364723e */ /* 0x000fe200000000ff */
[C---:B--2---:R-:W-:Y:S01]  /*12c00*/  FADD.FTZ R3, R21.reuse, R0 ;  /* 0x0000000015037221 */ /* 0x044fe20000010000 */
[----:B------:R-:W-:Y:S01]  /*12c10*/  F2FP.PACK_AB R101, R21, R22 ;  /* 0x000000161565723e */ /* 0x000fe200000000ff */
[C---:B---3--:R-:W-:Y:S01]  /*12c20*/  FADD.FTZ R221, R23.reuse, R2 ;  /* 0x0000000217dd7221 */ /* 0x048fe20000010000 */
[----:B------:R-:W-:-:S02]  /*12c30*/  F2FP.PACK_AB R102, R23, R24 ;  /* 0x000000181766723e */ /* 0x000fc400000000ff */
[----:B------:R-:W1:Y:S02]  /*12c40*/  LDSM.16.MT88.4 R20, [R189+0x4000] ;  /* 0x00400000bd14783b */ /* 0x000e640000004200 */
[C---:B-1----:R-:W-:Y:S08]  /*12c50*/  HMMA.16816.F32 R24, R16.reuse, R20, RZ ;  /* 0x000000141018723c */ /* 0x042ff000000018ff */
        /* <DEDUP_REMOVED lines=14> */
[----:B------:R-:W1:Y:S01]  /*12d40*/  LDSM.16.MT88.4 R12, [R176+0x1000] ;  /* 0x00100000b00c783b */ /* 0x000e620000004200 */
[----:B------:R-:W-:Y:S08]  /*12d50*/  MUFU.EX2 R2, R39 ;  /* 0x0000002700027308 */ /* 0x000ff00000000800 */
[----:B------:R2:W3:Y:S01]  /*12d60*/  MUFU.EX2 R0, R38 ;  /* 0x0000002600007308 */ /* 0x0004e20000000800 */
[C---:B-1----:R-:W-:Y:S08]  /*12d70*/  HMMA.16816.F32 R136, R4.reuse, R12, R164 ;  /* 0x0000000c0488723c */ /* 0x042ff000000018a4 */
[C---:B--2---:R-:W-:Y:S01]  /*12d80*/  HMMA.16816.F32 R36, R4.reuse, R14, R156 ;  /* 0x0000000e0424723c */ /* 0x044fe2000000189c */
        /* <DEDUP_REMOVED lines=11> */
[----:B---3--:R-:W-:Y:S01]  /*12e40*/  F2FP.PACK_AB R103, R0, R2 ;  /* 0x000000020067723e */ /* 0x008fe200000000ff */
[----:B------:R-:W-:Y:S06]  /*12e50*/  LDSM.16.MT88.4 R140, [R176+0x1800] ;  /* 0x00180000b08c783b */ /* 0x000fec0000004200 */
        /* <DEDUP_REMOVED lines=13> */
[----:B------:R-:W1:Y:S07]  /*12f30*/  LDSM.16.MT88.4 R44, [R186+0x3800] ;  /* 0x00380000ba2c783b */ /* 0x000e6e0000004200 */
[----:B------:R-:W-:Y:S01]  /*12f40*/  HMMA.16816.F32 R160, R4, R12, R52 ;  /* 0x0000000c04a0723c */ /* 0x000fe20000001834 */
[----:B------:R-:W2:Y:S04]  /*12f50*/  LDSM.16.MT88.4 R52, [R177+0x3800] ;  /* 0x00380000b134783b */ /* 0x000ea80000004200 */
[----:B------:R-:W-:Y:S03]  /*12f60*/  LDSM.16.MT88.4 R12, [R176+0x5000] ;  /* 0x00500000b00c783b */ /* 0x000fe60000004200 */
[C---:B-1----:R-:W-:Y:S08]  /*12f70*/  HMMA.16816.F32 R40, R100.reuse, R44, R40 ;  /* 0x0000002c6428723c */ /* 0x042ff00000001828 */
[C---:B------:R-:W-:Y:S08]  /*12f80*/  HMMA.16816.F32 R44, R100.reuse, R46, R48 ;  /* 0x0000002e642c723c */ /* 0x040ff00000001830 */
[C---:B--2---:R-:W-:Y:S08]  /*12f90*/  HMMA.16816.F32 R48, R100.reuse, R52, R56 ;  /* 0x000000346430723c */ /* 0x044ff00000001838 */
[C---:B------:R-:W-:Y:S01]  /*12fa0*/  HMMA.16816.F32 R52, R100.reuse, R54, R60 ;  /* 0x000000366434723c */ /* 0x040fe2000000183c */
[----:B------:R-:W1:Y:S07]  /*12fb0*/  LDSM.16.MT88.4 R60, [R187+0x3800] ;  /* 0x00380000bb3c783b */ /* 0x000e6e0000004200 */
[C---:B-1----:R-:W-:Y:S08]  /*12fc0*/  HMMA.16816.F32 R56, R100.reuse, R60, R64 ;  /* 0x0000003c6438723c */ /* 0x042ff00000001840 */
[C---:B------:R-:W-:Y:S01]  /*12fd0*/  HMMA.16816.F32 R64, R100.reuse, R68, R76 ;  /* 0x000000446440723c */ /* 0x040fe2000000184c */
[----:B------:R-:W1:Y:S07]  /*12fe0*/  LDSM.16.MT88.4 R76, [R186+0x5800] ;  /* 0x00580000ba4c783b */ /* 0x000e6e0000004200 */
[----:B------:R-:W-:Y:S08]  /*12ff0*/  HMMA.16816.F32 R60, R100, R62, R72 ;  /* 0x0000003e643c723c */ /* 0x000ff00000001848 */
[C---:B------:R-:W-:Y:S08]  /*13000*/  HMMA.16816.F32 R24, R4.reuse, R12, R24 ;  /* 0x0000000c0418723c */ /* 0x040ff00000001818 */
[----:B------:R-:W-:Y:S01]  /*13010*/  HMMA.16816.F32 R16, R4, R14, R16 ;  /* 0x0000000e0410723c */ /* 0x000fe20000001810 */
[----:B------:R-:W-:Y:S07]  /*13020*/  LDSM.16.MT88.4 R4, [R176+0x5800] ;  /* 0x00580000b004783b */ /* 0x000fee0000004200 */
[C---:B-1----:R-:W-:Y:S08]  /*13030*/  HMMA.16816.F32 R72, R100.reuse, R76, R88 ;  /* 0x0000004c6448723c */ /* 0x042ff00000001858 */
[----:B------:R-:W-:Y:S01]  /*13040*/  HMMA.16816.F32 R76, R100, R78, R92 ;  /* 0x0000004e644c723c */ /* 0x000fe2000000185c */
[----:B------:R-:W1:Y:S01]  /*13050*/  LDSM.16.MT88.4 R92, [R187+0x5800] ;  /* 0x00580000bb5c783b */ /* 0x000e620000004200 */
[----:B------:R-:W-:-:S04]  /*13060*/  FADD.FTZ R3, R2, R3 ;  /* 0x0000000302037221 */ /* 0x000fc80000010000 */
[----:B------:R-:W-:Y:S01]  /*13070*/  FADD.FTZ R220, R0, R3 ;  /* 0x0000000300dc7221 */ /* 0x000fe20000010000 */
[----:B------:R-:W-:-:S04]  /*13080*/  IADD3 R0, R188, -0x3, RZ ;  /* 0xfffffffdbc007810 */ /* 0x000fc80007ffe0ff */
[----:B------:R-:W-:Y:S01]  /*13090*/  ISETP.GE.AND P0, PT, R0, R226, PT ;  /* 0x000000e20000720c */ /* 0x000fe20003f06270 */
[C---:B------:R-:W-:Y:S01]  /*130a0*/  HMMA.16816.F32 R68, R100.reuse, R70, R80 ;  /* 0x000000466444723c */ /* 0x040fe20000001850 */
[----:B------:R-:W-:Y:S07]  /*130b0*/  BSSY B0, `(.L_x_2940) ;  /* 0x000005f000007945 */ /* 0x000fee0003800000 */
[C---:B------:R-:W-:Y:S08]  /*130c0*/  HMMA.16816.F32 R112, R100.reuse, R116, R112 ;  /* 0x000000746470723c */ /* 0x040ff00000001870 */
[C---:B------:R-:W-:Y:S08]  /*130d0*/  HMMA.16816.F32 R120, R100.reuse, R124, R120 ;  /* 0x0000007c6478723c */ /* 0x040ff00000001878 */
[C---:B------:R-:W-:Y:S08]  /*130e0*/  HMMA.16816.F32 R128, R100.reuse, R132, R128 ;  /* 0x000000846480723c */ /* 0x040ff00000001880 */
[C---:B------:R-:W-:Y:S08]  /*130f0*/  HMMA.16816.F32 R136, R100.reuse, R140, R136 ;  /* 0x0000008c6488723c */ /* 0x040ff00000001888 */
[C---:B------:R-:W-:Y:S08]  /*13100*/  HMMA.16816.F32 R80, R100.reuse, R84, R96 ;  /* 0x000000546450723c */ /* 0x040ff00000001860 */
[C---:B-1----:R-:W-:Y:S08]  /*13110*/  HMMA.16816.F32 R88, R100.reuse, R92, R160 ;  /* 0x0000005c6458723c */ /* 0x042ff000000018a0 */
        /* <DEDUP_REMOVED lines=14> */
[----:B------:R-:W-:-:S05]  /*13200*/  IADD3 R2, R2, -0x80, R231 ;  /* 0xffffff8002027810 */ /* 0x000fca0007ffe0e7 */
        /* <DEDUP_REMOVED lines=8> */
[----:B------:R-:W-:Y:S01]  /*13290*/  IADD3 R0, -R0, RZ, RZ ;  /* 0x000000ff00007210 */ /* 0x000fe20007ffe1ff */
[C---:B------:R-:W-:Y:S01]  /*132a0*/  IMAD.SHL.U32 R17, R219.reuse, 0x2, RZ ;  /* 0x00000002db117824 */ /* 0x040fe200078e00ff */
[----:B------:R-:W-:Y:S01]  /*132b0*/  SHF.L.U64.HI R18, R219, 0x1, R229 ;  /* 0x00000001db127819 */ /* 0x000fe200000102e5 */
[----:B------:R-:W-:Y:S01]  /*132c0*/  IMAD.SHL.U32 R13, R216, 0x2, RZ ;  /* 0x00000002d80d7824 */ /* 0x000fe200078e00ff */
[----:B------:R-:W-:Y:S01]  /*132d0*/  SHF.L.U64.HI R16, R218, 0x1, R230 ;  /* 0x00000001da107819 */ /* 0x000fe200000102e6 */
[----:B------:R-:W-:Y:S01]  /*132e0*/  IMAD R208, R0, c[0x0][0x2b8], R2 ;  /* 0x0000ae0000d07a24 */ /* 0x000fe200078e0202 */
[----:B------:R-:W-:Y:S02]  /*132f0*/  SHF.L.U32 R15, R218, 0x1, RZ ;  /* 0x00000001da0f7819 */ /* 0x000fe400000006ff */
[----:B------:R-:W-:Y:S01]  /*13300*/  SHF.L.U64.HI R14, R216, 0x1, R217 ;  /* 0x00000001d80e7819 */ /* 0x000fe200000102d9 */
        /* <DEDUP_REMOVED lines=15> */
.L_x_3048:
[----:B------:R-:W-:Y:S05]  /*13400*/  BRA.DIV ~URZ, `(.L_x_2943) ;  /* 0x0000d6827f007947 */ /* 0x000fea000b800000 */
[----:B------:R-:W3:Y:S01]  /*13410*/  SHFL.IDX PT, R0, R12, RZ, 0x181f ;  /* 0x00181fff0c007589 */ /* 0x000ee200000e0000 */
[----:B------:R-:W-:Y:S02]  /*13420*/  ISETP.GE.AND P2, PT, R216, c[0x0][0x1d4], PT ;  /* 0x00007500d8007a0c */ /* 0x000fe40003f46270 */
[----:B------:R-:W-:-:S04]  /*13430*/  ISETP.GE.AND P1, PT, R218, c[0x0][0x1d4], PT ;  /* 0x00007500da007a0c */ /* 0x000fc80003f26270 */
[----:B------:R-:W-:Y:S02]  /*13440*/  SEL R7, RZ, 0x10, P1 ;  /* 0x00000010ff077807 */ /* 0x000fe40000800000 */
[----:B---3--:R-:W-:-:S05]  /*13450*/  IADD3 R2, P0, R0, R13, RZ ;  /* 0x0000000d00027210 */ /* 0x008fca0007f1e0ff */
[----:B--2---:R-:W-:-:S05]  /*13460*/  IMAD.X R3, R4, 0x1, R14, P0 ;  /* 0x0000000104037824 */ /* 0x004fca00000e060e */
[----:B------:R-:W-:Y:S01]  /*13470*/  @!PT LDS RZ, [RZ] ;  /* 0x00000000fffff984 */ /* 0x000fe20000000800 */
[----:B------:R-:W-:Y:S01]  /*13480*/  @!PT LDS RZ, [RZ] ;  /* 0x00000000fffff984 */ /* 0x000fe20000000800 */
[----:B------:R2:W-:Y:S02]  /*13490*/  LDGSTS.E.BYPASS.LTC128B.128 [R144+0xc100], [R2.64], !P2 ;  /* 0x0c10000002907fae */ /* 0x0005e4000d101d48 */
[----:B--2---:R-:W-:-:S05]  /*134a0*/  IADD3 R2, P0, R0, R15, RZ ;  /* 0x0000000f00027210 */ /* 0x004fca0007f1e0ff */
[----:B------:R-:W-:Y:S01]  /*134b0*/  IMAD.X R3, R4, 0x1, R16, P0 ;  /* 0x0000000104037824 */ /* 0x000fe200000e0610 */
[----:B------:R-:W-:-:S04]  /*134c0*/  ISETP.GE.AND P0, PT, R219, c[0x0][0x1d4], PT ;  /* 0x00007500db007a0c */ /* 0x000fc80003f06270 */
[----:B------:R2:W-:Y:S01]  /*134d0*/  LDGSTS.E.BYPASS.LTC128B.128 [R144+0xe100], [R2.64], !P1 ;  /* 0x0e10000002907fae */ /* 0x0005e2000c901d48 */
[----:B------:R-:W-:Y:S02]  /*134e0*/  SEL R6, RZ, 0x10, P0 ;  /* 0x00000010ff067807 */ /* 0x000fe40000000000 */
[----:B--2---:R-:W-:Y:S02]  /*134f0*/  IADD3 R2, P3, R0, R17, RZ ;  /* 0x0000001100027210 */ /* 0x004fe40007f7e0ff */
[----:B------:R-:W2:Y:S03]  /*13500*/  SHFL.IDX PT, R0, R12, 0x1, 0x181f ;  /* 0x00381f000c007f89 */ /* 0x000ea600000e0000 */
[----:B------:R-:W-:Y:S02]  /*13510*/  IMAD.X R3, R4, 0x1, R18, P3 ;  /* 0x0000000104037824 */ /* 0x000fe400018e0612 */
[----:B------:R3:W4:Y:S04]  /*13520*/  SHFL.IDX PT, R4, R5, 0x1, 0x181f ;  /* 0x00381f0005047f89 */ /* 0x00072800000e0000 */
[----:B------:R1:W-:Y:S02]  /*13530*/  LDGSTS.E.BYPASS.LTC128B.128 [R144+0x10100], [R2.64], !P0 ;  /* 0x1010000002907fae */ /* 0x0003e4000c101d48 */
[----:B-1-3--:R-:W-:-:S04]  /*13540*/  SEL R5, RZ, 0x10, P2 ;  /* 0x00000010ff057807 */ /* 0x00afc80001000000 */
.L_x_3049:
[C---:B--2---:R-:W-:Y:S02]  /*13550*/  IADD3 R2, -R5.reuse, 0x10, RZ ;  /* 0x0000001005027810 */ /* 0x044fe40007ffe1ff */
[----:B------:R-:W-:-:S02]  /*13560*/  ISETP.NE.U32.AND P2, PT, R5, RZ, PT ;  /* 0x000000ff0500720c */ /* 0x000fc40003f45070 */
[----:B------:R-:W-:Y:S02]  /*13570*/  LOP3.LUT R2, R2, 0xf, RZ, 0xc0, !PT ;  /* 0x0000000f02027812 */ /* 0x000fe400078ec0ff */
[----:B------:R-:W-:Y:S02]  /*13580*/  ISETP.NE.U32.AND P3, PT, R7, RZ, PT ;  /* 0x000000ff0700720c */ /* 0x000fe40003f65070 */
[----:B------:R-:W-:-:S04]  /*13590*/  IADD3 R2, P1, P0, R2, R0, R13 ;  /* 0x0000000002027210 */ /* 0x000fc8000783e00d */
[----:B----4-:R-:W-:-:S05]  /*135a0*/  IADD3.X R3, RZ, R4, R14, P1, P0 ;  /* 0x00000004ff037210 */ /* 0x010fca0000fe040e */
[----:B------:R-:W-:Y:S01]  /*135b0*/  @!PT LDS RZ, [RZ] ;  /* 0x00000000fffff984 */ /* 0x000fe20000000800 */
[----:B------:R-:W-:Y:S01]  /*135c0*/  @!PT LDS RZ, [RZ] ;  /* 0x00000000fffff984 */ /* 0x000fe20000000800 */
[----:B------:R-:W-:Y:S01]  /*135d0*/  @!PT LDS RZ, [RZ] ;  /* 0x00000000fffff984 */ /* 0x000fe20000000800 */
[----:B------:R1:W-:Y:S01]  /*135e0*/  LDGSTS.E.BYPASS.LTC128B.128.ZFILL [R144+0xd100], [R2.64], P2 ;  /* 0x0d10000002907fae */ /* 0x0003e20009141d48 */
[----:B------:R-:W-:Y:S02]  /*135f0*/  ISETP.NE.U32.AND P2, PT, R6, RZ, PT ;  /* 0x000000ff0600720c */ /* 0x000fe40003f45070 */
[----:B-1----:R-:W-:-:S04]  /*13600*/  IADD3 R2, -R7, 0x10, RZ ;  /* 0x0000001007027810 */ /* 0x002fc80007ffe1ff */
[----:B------:R-:W-:Y:S02]  /*13610*/  LOP3.LUT R3, R2, 0xf, RZ, 0xc0, !PT ;  /* 0x0000000f02037812 */ /* 0x000fe400078ec0ff */
[----:B------:R-:W-:Y:S02]  /*13620*/  IADD3 R2, -R6, 0x10, RZ ;  /* 0x0000001006027810 */ /* 0x000fe40007ffe1ff */
[----:B------:R-:W-:Y:S02]  /*13630*/  IADD3 R6, P1, P0, R3, R0, R15 ;  /* 0x0000000003067210 */ /* 0x000fe4000783e00f */
[----:B------:R-:W-:Y:S02]  /*13640*/  LOP3.LUT R2, R2, 0xf, RZ, 0xc0, !PT ;  /* 0x0000000f02027812 */ /* 0x000fe400078ec0ff */
[----:B------:R-:W-:Y:S02]  /*13650*/  IADD3.X R7, RZ, R4, R16, P1, P0 ;  /* 0x00000004ff077210 */ /* 0x000fe40000fe0410 */
[----:B------:R-:W-:-:S03]  /*13660*/  IADD3 R2, P1, P0, R2, R0, R17 ;  /* 0x0000000002027210 */ /* 0x000fc6000783e011 */
[----:B------:R1:W-:Y:S01]  /*13670*/  LDGSTS.E.BYPASS.LTC128B.128.ZFILL [R144+0xf100], [R6.64], P3 ;  /* 0x0f10000006907fae */ /* 0x0003e20009941d48 */
[----:B------:R-:W-:-:S05]  /*13680*/  IADD3.X R3, RZ, R4, R18, P1, P0 ;  /* 0x00000004ff037210 */ /* 0x000fca0000fe0412 */
[----:B------:R1:W-:Y:S04]  /*13690*/  LDGSTS.E.BYPASS.LTC128B.128.ZFILL [R144+0x11100], [R2.64], P2 ;  /* 0x1110000002907fae */ /* 0x0003e80009141d48 */
.L_x_2941:
[----:B------:R-:W-:Y:S05]  /*136a0*/  BSYNC B0 ;  /* 0x0000000000007941 */ /* 0x000fea0003800000 */
.L_x_2940:
[----:B------:R-:W2:Y:S01]  /*136b0*/  LDL R0, [R1+0x4] ;  /* 0x0000040001007983 */ /* 0x000ea20000100800 */
[----:B-1----:R-:W-:-:S03]  /*136c0*/  IMAD.MOV.U32 R2, RZ, RZ, c[0x0][0x2c4] ;  /* 0x0000b100ff027624 */ /* 0x002fc600078e00ff */
[----:B------:R-:W0:Y:S02]  /*136d0*/  LDGDEPBAR ;  /* 0x00000000000079af */ /* 0x000e240000000000 */
[----:B------:R-:W-:Y:S02]  /*136e0*/  ISETP.NE.AND P0, PT, R2, 0x1, PT ;  /* 0x000000010200780c */ /* 0x000fe40003f05270 */
[----:B------:R-:W-:Y:S01]  /*136f0*/  IADD3 R188, R188, -0x2, RZ ;  /* 0xfffffffebcbc7810 */ /* 0x000fe20007ffe0ff */
[----:B------:R-:W-:Y:S02]  /*13700*/  IMAD.MOV.U32 R177, RZ, RZ, 0x1 ;  /* 0x00000001ffb17424 */ /* 0x000fe400078e00ff */
[----:B------:R-:W-:-:S08]  /*13710*/  IMAD.MOV.U32 R214, RZ, RZ, RZ ;  /* 0x000000ffffd67224 */ /* 0x000fd000078e00ff */
[----:B--2---:R-:W-:-:S05]  /*13720*/  @P0 IMAD.HI.U32 R2, R0, c[0x0][0x2c8], RZ ;  /* 0x0000b20000020a27 */ /* 0x004fca00078e00ff */
[----:B------:R-:W-:-:S04]  /*13730*/  @P0 SHF.R.U32.HI R0, RZ, c[0x0][0x2cc], R2 ;  /* 0x0000b300ff000a19 */ /* 0x000fc80000011602 */
        /* <DEDUP_REMOVED lines=11> */
.L_x_2953:
        /* <DEDUP_REMOVED lines=40> */
.L_x_3050:
        /* <DEDUP_REMOVED lines=22> */
.L_x_3051:
[C---:B------:R-:W-:Y:S02]  /*13bd0*/  IADD3 R3, -R6.reuse, 0x10, RZ ;  /* 0x0000001006037810 */ /* 0x040fe40007ffe1ff */
[----:B------:R-:W-:Y:S02]  /*13be0*/  ISETP.NE.U32.AND P2, PT, R6, RZ, PT ;  /* 0x000000ff0600720c */ /* 0x000fe40003f45070 */
[----:B------:R-:W-:Y:S02]  /*13bf0*/  LOP3.LUT R3, R3, 0xf, RZ, 0xc0, !PT ;  /* 0x0000000f03037812 */ /* 0x000fe400078ec0ff */
[C---:B------:R-:W-:Y:S02]  /*13c00*/  ISETP.NE.U32.AND P3, PT, R16.reuse, RZ, PT ;  /* 0x000000ff1000720c */ /* 0x040fe40003f65070 */
        /* <DEDUP_REMOVED lines=17> */
.L_x_2946:
[----:B------:R-:W-:Y:S05]  /*13d20*/  BSYNC B0 ;  /* 0x0000000000007941 */ /* 0x000fea0003800000 */
.L_x_2945:
[----:B------:R-:W0:Y:S01]  /*13d30*/  LDGDEPBAR ;  /* 0x00000000000079af */ /* 0x000e220000000000 */
[----:B------:R-:W-:Y:S01]  /*13d40*/  WARPSYNC 0xffffffff ;  /* 0xffffffff00007948 */ /* 0x000fe20003800000 */
[C---:B--23--:R-:W-:Y:S01]  /*13d50*/  HMMA.16816.F32 R4, R36.reuse, R12, RZ ;  /* 0x0000000c2404723c */ /* 0x04cfe200000018ff */
[----:B------:R-:W-:Y:S01]  /*13d60*/  MOV R189, c[0x0][0x2c4] ;  /* 0x0000b10000bd7a02 */ /* 0x000fe20000000f00 */
[----:B------:R-:W-:Y:S02]  /*13d70*/  BSSY B0, `(.L_x_2949) ;  /* 0x0000314000007945 */ /* 0x000fe40003800000 */
[-C--:B------:R-:W-:Y:S02]  /*13d80*/  IADD3 R2, R178, R0.reuse, RZ ;  /* 0x00000000b2027210 */ /* 0x080fe40007ffe0ff */
[CC--:B------:R-:W-:Y:S02]  /*13d90*/  IADD3 R8, R179.reuse, R0.reuse, RZ ;  /* 0x00000000b3087210 */ /* 0x0c0fe40007ffe0ff */
[C---:B------:R-:W-:Y:S01]  /*13da0*/  HMMA.16816.F32 R12, R36.reuse, R14, RZ ;  /* 0x0000000e240c723c */ /* 0x040fe200000018ff */
[----:B------:R-:W-:Y:S02]  /*13db0*/  IADD3 R3, R179, R0, R178 ;  /* 0x00000000b3037210 */ /* 0x000fe40007ffe0b2 */
[----:B------:R-:W-:Y:S02]  /*13dc0*/  ISETP.NE.AND P0, PT, R189, 0x1, PT ;  /* 0x00000001bd00780c */ /* 0x000fe40003f05270 */
[----:B------:R-:W-:Y:S03]  /*13dd0*/  SHF.L.U32 R215, R188, 0x6, RZ ;  /* 0x00000006bcd77819 */ /* 0x000fe600000006ff */
        /* <DEDUP_REMOVED lines=142> */
[----:B------:R2:W-:Y:S01]  /*146c0*/  MUFU.TANH R162, R2 ;  /* 0x0000000200a27308 */ /* 0x0005e20000002400 */
[----:B-1----:R-:W-:Y:S09]  /*146d0*/  FMUL.FTZ R0, R5, c[0x0][0x320] ;  /* 0x0000c80005007a20 */ /* 0x002ff20000410000 */
[----:B------:R1:W3:Y:S01]  /*146e0*/  MUFU.TANH R169, R0 ;  /* 0x0000000000a97308 */ /* 0x0002e20000002400 */
[----:B--2---:R-:W-:Y:S04]  /*146f0*/  @P0 IMAD.HI.U32 R2, R225, c[0x0][0x2c8], RZ ;  /* 0x0000b200e1020a27 */ /* 0x004fe800078e00ff */
[----:B-1----:R-:W-:Y:S05]  /*14700*/  FMUL.FTZ R0, R6, c[0x0][0x320] ;  /* 0x0000c80006007a20 */ /* 0x002fea0000410000 */
[----:B------:R1:W-:Y:S02]  /*14710*/  MUFU.TANH R168, R0 ;  /* 0x0000000000a87308 */ /* 0x0003e40000002400 */
[----:B-1----:R-:W-:Y:S02]  /*14720*/  FMUL.FTZ R0, R7, c[0x0][0x320] ;  /* 0x0000c80007007a20 */ /* 0x002fe40000410000 */
[----:B------:R-:W1:Y:S06]  /*14730*/  LDSM.16.M88.4 R4, [R3+0x5000] ;  /* 0x005000000304783b */ /* 0x000e6c0000000200 */
[----:B------:R2:W-:Y:S02]  /*14740*/  MUFU.TANH R163, R0 ;  /* 0x0000000000a37308 */ /* 0x0005e40000002400 */
[----:B--2---:R-:W-:Y:S08]  /*14750*/  FMUL.FTZ R0, R13, c[0x0][0x320] ;  /* 0x0000c8000d007a20 */ /* 0x004ff00000410000 */
[----:B------:R2:W-:Y:S01]  /*14760*/  MUFU.TANH R161, R0 ;  /* 0x0000000000a17308 */ /* 0x0005e20000002400 */
[C---:B-1----:R-:W-:Y:S08]  /*14770*/  HMMA.16816.F32 R24, R164.reuse, R4, R24 ;  /* 0x00000004a418723c */ /* 0x042ff00000001818 */
[C---:B------:R-:W-:Y:S04]  /*14780*/  HMMA.16816.F32 R28, R164.reuse, R6, R28 ;  /* 0x00000006a41c723c */ /* 0x040fe8000000181c */
[----:B--2---:R-:W-:Y:S04]  /*14790*/  FMUL.FTZ R0, R14, c[0x0][0x320] ;  /* 0x0000c8000e007a20 */ /* 0x004fe80000410000 */
[----:B------:R1:W-:Y:S11]  /*147a0*/  MUFU.TANH R160, R0 ;  /* 0x0000000000a07308 */ /* 0x0003f60000002400 */
[----:B------:R-:W-:Y:S05]  /*147b0*/  @!UPT UIADD3 URZ, URZ, URZ, URZ ;  /* 0x0000003f3f3ff290 */ /* 0x000fea000fffe03f */
[----:B------:R-:W-:Y:S02]  /*147c0*/  FMUL.FTZ R4, R29, c[0x0][0x320] ;  /* 0x0000c8001d047a20 */ /* 0x000fe40000410000 */
[----:B------:R-:W-:Y:S02]  /*147d0*/  FMUL.FTZ R6, R31, c[0x0][0x320] ;  /* 0x0000c8001f067a20 */ /* 0x000fe40000410000 */
[----:B-1----:R-:W-:Y:S02]  /*147e0*/  FMUL.FTZ R0, R15, c[0x0][0x320] ;  /* 0x0000c8000f007a20 */ /* 0x002fe40000410000 */
[----:B------:R1:W2:Y:S01]  /*147f0*/  LDSM.16.M88.4 R12, [R3+0x5800] ;  /* 0x00580000030c783b */ /* 0x0002a20000000200 */
[----:B------:R-:W-:Y:S04]  /*14800*/  DEPBAR.LE SB0, 0x2 ;  /* 0x000080800000791a */ /* 0x000fe80000000000 */
[----:B------:R4:W5:Y:S03]  /*14810*/  MUFU.TANH R158, R0 ;  /* 0x00000000009e7308 */ /* 0x0009660000002400 */
[----:B------:R-:W-:Y:S01]  /*14820*/  BAR.SYNC.DEFER_BLOCKING 0x0 ;  /* 0x0000000000007b1d */ /* 0x000fe20000010000 */
[----:B-1----:R-:W-:Y:S02]  /*14830*/  FMUL.FTZ R3, R25, c[0x0][0x320] ;  /* 0x0000c80019037a20 */ /* 0x002fe40000410000 */
[----:B----4-:R-:W-:Y:S04]  /*14840*/  FMUL.FTZ R0, R16, c[0x0][0x320] ;  /* 0x0000c80010007a20 */ /* 0x010fe80000410000 */
[----:B------:R1:W-:Y:S01]  /*14850*/  MUFU.TANH R159, R0 ;  /* 0x00000000009f7308 */ /* 0x0003e20000002400 */
[C---:B--2---:R-:W-:Y:S08]  /*14860*/  HMMA.16816.F32 R32, R164.reuse, R12, R32 ;  /* 0x0000000ca420723c */ /* 0x044ff00000001820 */
[----:B------:R-:W-:Y:S04]  /*14870*/  HMMA.16816.F32 R36, R164, R14, R36 ;  /* 0x0000000ea424723c */ /* 0x000fe80000001824 */
[----:B-1----:R-:W-:Y:S02]  /*14880*/  FMUL.FTZ R0, R17, c[0x0][0x320] ;  /* 0x0000c80011007a20 */ /* 0x002fe40000410000 */
[----:B------:R1:W-:Y:S10]  /*14890*/  MUFU.TANH R17, R3 ;  /* 0x0000000300117308 */ /* 0x0003f40000002400 */
[----:B------:R-:W-:Y:S02]  /*148a0*/  FMUL.FTZ R8, R33, c[0x0][0x320] ;  /* 0x0000c80021087a20 */ /* 0x000fe40000410000 */
[----:B------:R-:W-:Y:S01]  /*148b0*/  FMUL.FTZ R9, R34, c[0x0][0x320] ;  /* 0x0000c80022097a20 */ /* 0x000fe20000410000 */
[----:B------:R2:W-:Y:S01]  /*148c0*/  MUFU.TANH R157, R0 ;  /* 0x00000000009d7308 */ /* 0x0005e20000002400 */
[----:B-1----:R-:W-:Y:S09]  /*148d0*/  FMUL.FTZ R3, R26, c[0x0][0x320] ;  /* 0x0000c8001a037a20 */ /* 0x002ff20000410000 */
[----:B------:R-:W-:Y:S01]  /*148e0*/  MUFU.TANH R26, R3 ;  /* 0x00000003001a7308 */ /* 0x000fe20000002400 */
[----:B--2---:R-:W-:Y:S09]  /*148f0*/  FMUL.FTZ R0, R18, c[0x0][0x320] ;  /* 0x0000c80012007a20 */ /* 0x004ff20000410000 */
[----:B------:R1:W-:Y:S02]  /*14900*/  MUFU.TANH R156, R0 ;  /* 0x00000000009c7308 */ /* 0x0003e40000002400 */
[----:B-1----:R-:W-:Y:S02]  /*14910*/  FMUL.FTZ R0, R19, c[0x0][0x320] ;  /* 0x0000c80013007a20 */ /* 0x002fe40000410000 */
[----:B------:R-:W-:Y:S06]  /*14920*/  FMUL.FTZ R19, R35, c[0x0][0x320] ;  /* 0x0000c80023137a20 */ /* 0x000fec0000410000 */
[----:B------:R1:W2:Y:S10]  /*14930*/  MUFU.TANH R155, R0 ;  /* 0x00000000009b7308 */ /* 0x0002b40000002400 */
[----:B------:R-:W-:Y:S01]  /*14940*/  MUFU.TANH R19, R19 ;  /* 0x0000001300137308 */ /* 0x000fe20000002400 */
[----:B-1----:R-:W-:Y:S09]  /*14950*/  FMUL.FTZ R0, R20, c[0x0][0x320] ;  /* 0x0000c80014007a20 */ /* 0x002ff20000410000 */
[----:B------:R1:W-:Y:S10]  /*14960*/  MUFU.TANH R20, R8 ;  /* 0x0000000800147308 */ /* 0x0003f40000002400 */
[----:B------:R4:W-:Y:S01]  /*14970*/  MUFU.TANH R154, R0 ;  /* 0x00000000009a7308 */ /* 0x0009e20000002400 */
[----:B-1----:R-:W-:Y:S02]  /*14980*/  FMUL.FTZ R8, R36, c[0x0][0x320] ;  /* 0x0000c80024087a20 */ /* 0x002fe40000410000 */
[----:B----4-:R-:W-:Y:S07]  /*14990*/  FMUL.FTZ R0, R21, c[0x0][0x320] ;  /* 0x0000c80015007a20 */ /* 0x010fee0000410000 */
[----:B------:R1:W-:Y:S02]  /*149a0*/  MUFU.TANH R21, R0 ;  /* 0x0000000000157308 */ /* 0x0003e40000002400 */
[----:B-1----:R-:W-:Y:S08]  /*149b0*/  FMUL.FTZ R0, R22, c[0x0][0x320] ;  /* 0x0000c80016007a20 */ /* 0x002ff00000410000 */
[----:B------:R-:W-:Y:S10]  /*149c0*/  MUFU.TANH R22, R6 ;  /* 0x0000000600167308 */ /* 0x000ff40000002400 */
[----:B------:R1:W-:Y:S02]  /*149d0*/  MUFU.TANH R152, R0 ;  /* 0x0000000000987308 */ /* 0x0003e40000002400 */
[----:B-1----:R-:W-:Y:S08]  /*149e0*/  FMUL.FTZ R0, R23, c[0x0][0x320] ;  /* 0x0000c80017007a20 */ /* 0x002ff00000410000 */
[----:B------:R1:W-:Y:S10]  /*149f0*/  MUFU.TANH R23, R4 ;  /* 0x0000000400177308 */ /* 0x0003f40000002400 */
[----:B------:R4:W2:Y:S01]  /*14a00*/  MUFU.TANH R18, R0 ;  /* 0x0000000000127308 */ /* 0x0008a20000002400 */
[----:B-1----:R-:W-:Y:S02]  /*14a10*/  FMUL.FTZ R4, R30, c[0x0][0x320] ;  /* 0x0000c8001e047a20 */ /* 0x002fe40000410000 */
[----:B----4-:R-:W-:Y:S07]  /*14a20*/  FMUL.FTZ R0, R24, c[0x0][0x320] ;  /* 0x0000c80018007a20 */ /* 0x010fee0000410000 */
[----:B------:R-:W-:Y:S10]  /*14a30*/  MUFU.TANH R24, R4 ;  /* 0x0000000400187308 */ /* 0x000ff40000002400 */
[----:B------:R1:W4:Y:S02]  /*14a40*/  MUFU.TANH R153, R0 ;  /* 0x0000000000997308 */ /* 0x0003240000002400 */
        /* <DEDUP_REMOVED lines=13> */
[C---:B------:R-:W-:Y:S02]  /*14b20*/  ISETP.GT.AND P1, PT, R2.reuse, 0x1, PT ;  /* 0x000000010200780c */ /* 0x040fe40003f24270 */
[----:B------:R-:W-:Y:S01]  /*14b30*/  ISETP.GT.AND P2, PT, R2, RZ, PT ;  /* 0x000000ff0200720c */ /* 0x000fe20003f44270 */
[----:B------:R1:W2:Y:S01]  /*14b40*/  MUFU.TANH R16, R3 ;  /* 0x0000000300107308 */ /* 0x0002a20000002400 */
[----:B---3--:R-:W-:Y:S02]  /*14b50*/  FSEL R4, R169, -INF , P1 ;  /* 0xff800000a9047808 */ /* 0x008fe40000800000 */
[----:B------:R-:W-:Y:S02]  /*14b60*/  ISETP.GT.AND P1, PT, R0, 0x9, PT ;  /* 0x000000090000780c */ /* 0x000fe40003f24270 */
[----:B------:R-:W-:Y:S02]  /*14b70*/  FSEL R5, R170, -INF , P2 ;  /* 0xff800000aa057808 */ /* 0x000fe40001000000 */
[----:B------:R-:W-:Y:S02]  /*14b80*/  ISETP.GT.AND P0, PT, R0, RZ, PT ;  /* 0x000000ff0000720c */ /* 0x000fe40003f04270 */
[----:B------:R-:W-:Y:S02]  /*14b90*/  ISETP.GT.AND P2, PT, R2, 0x9, PT ;  /* 0x000000090200780c */ /* 0x000fe40003f44270 */
[----:B-----5:R-:W-:Y:S02]  /*14ba0*/  FSEL R15, R158, -INF , P1 ;  /* 0xff8000009e0f7808 */ /* 0x020fe40000800000 */
[----:B------:R-:W-:Y:S02]  /*14bb0*/  ISETP.GT.AND P4, PT, R2, 0x8, PT ;  /* 0x000000080200780c */ /* 0x000fe40003f84270 */
[----:B------:R-:W-:Y:S02]  /*14bc0*/  ISETP.GT.AND P1, PT, R0, 0x11, PT ;  /* 0x000000110000780c */ /* 0x000fe40003f24270 */
[----:B------:R-:W-:Y:S02]  /*14bd0*/  FSEL R14, R168, -INF , P0 ;  /* 0xff800000a80e7808 */ /* 0x000fe40000000000 */
[----:B------:R-:W-:Y:S02]  /*14be0*/  FSEL R6, R161, -INF , P2 ;  /* 0xff800000a1067808 */ /* 0x000fe40001000000 */
[----:B------:R-:W-:Y:S02]  /*14bf0*/  ISETP.GT.AND P0, PT, R0, 0x8, PT ;  /* 0x000000080000780c */ /* 0x000fe40003f04270 */
[----:B------:R-:W-:Y:S02]  /*14c00*/  ISETP.GT.AND P2, PT, R2, 0x11, PT ;  /* 0x000000110200780c */ /* 0x000fe40003f44270 */
[----:B------:R-:W-:Y:S02]  /*14c10*/  FSEL R7, R162, -INF , P4 ;  /* 0xff800000a2077808 */ /* 0x000fe40002000000 */
[----:B------:R-:W-:Y:S02]  /*14c20*/  FSEL R162, R155, -INF , P1 ;  /* 0xff8000009ba27808 */ /* 0x000fe40000800000 */
[----:B------:R-:W-:Y:S02]  /*14c30*/  ISETP.GT.AND P1, PT, R0, 0x19, PT ;  /* 0x000000190000780c */ /* 0x000fe40003f24270 */
[----:B------:R-:W-:Y:S02]  /*14c40*/  FSEL R12, R160, -INF , P0 ;  /* 0xff800000a00c7808 */ /* 0x000fe40000000000 */
[----:B------:R-:W-:Y:S02]  /*14c50*/  FSEL R160, R157, -INF , P2 ;  /* 0xff8000009da07808 */ /* 0x000fe40001000000 */
[----:B------:R-:W-:Y:S02]  /*14c60*/  ISETP.GT.AND P2, PT, R2, 0x19, PT ;  /* 0x000000190200780c */ /* 0x000fe40003f44270 */
[----:B------:R-:W-:Y:S02]  /*14c70*/  FSEL R166, R18, -INF , P1 ;  /* 0xff80000012a67808 */ /* 0x000fe40000800000 */
[----:B-1----:R-:W-:Y:S01]  /*14c80*/  FMNMX.FTZ R3, R5, R106, !PT ;  /* 0x0000006a05037209 */ /* 0x002fe20007810000 */
[----:B------:R1:W3:Y:S01]  /*14c90*/  MUFU.TANH R18, R8 ;  /* 0x0000000800127308 */ /* 0x0002e20000002400 */
[----:B------:R-:W-:Y:S02]  /*14ca0*/  FSEL R164, R21, -INF , P2 ;  /* 0xff80000015a47808 */ /* 0x000fe40001000000 */
[----:B------:R-:W-:Y:S02]  /*14cb0*/  FMNMX.FTZ R3, R4, R3, !PT ;  /* 0x0000000304037209 */ /* 0x000fe40007810000 */
[----:B------:R-:W-:Y:S02]  /*14cc0*/  ISETP.GT.AND P3, PT, R0, 0x1, PT ;  /* 0x000000010000780c */ /* 0x000fe40003f64270 */
[----:B------:R-:W-:Y:S02]  /*14cd0*/  FMNMX.FTZ R3, R7, R3, !PT ;  /* 0x0000000307037209 */ /* 0x000fe40007810000 */
[----:B------:R-:W-:Y:S01]  /*14ce0*/  FSEL R13, R163, -INF , P3 ;  /* 0xff800000a30d7808 */ /* 0x000fe20001800000 */
[----:B------:R5:W-:Y:S01]  /*14cf0*/  MUFU.TANH R21, R9 ;  /* 0x0000000900157308 */ /* 0x000be20000002400 */
[----:B------:R-:W-:Y:S02]  /*14d00*/  ISETP.GT.AND P3, PT, R2, 0x10, PT ;  /* 0x000000100200780c */ /* 0x000fe40003f64270 */
[----:B------:R-:W-:Y:S02]  /*14d10*/  FMNMX.FTZ R3, R6, R3, !PT ;  /* 0x0000000306037209 */ /* 0x000fe40007810000 */
[----:B------:R-:W-:Y:S02]  /*14d20*/  FSEL R159, R159, -INF , P3 ;  /* 0xff8000009f9f7808 */ /* 0x000fe40001800000 */
[----:B------:R-:W-:Y:S02]  /*14d30*/  ISETP.GT.AND P3, PT, R2, 0x18, PT ;  /* 0x000000180200780c */ /* 0x000fe40003f64270 */
[----:B------:R-:W-:Y:S02]  /*14d40*/  FMNMX.FTZ R3, R159, R3, !PT ;  /* 0x000000039f037209 */ /* 0x000fe40007810000 */
[----:B------:R-:W-:Y:S02]  /*14d50*/  FSEL R163, R154, -INF , P3 ;  /* 0xff8000009aa37808 */ /* 0x000fe40001800000 */
[----:B------:R-:W-:Y:S02]  /*14d60*/  FMNMX.FTZ R3, R160, R3, !PT ;  /* 0x00000003a0037209 */ /* 0x000fe40007810000 */
[----:B------:R-:W-:Y:S02]  /*14d70*/  ISETP.GT.AND P3, PT, R2, 0x20, PT ;  /* 0x000000200200780c */ /* 0x000fe40003f64270 */
[----:B------:R-:W-:Y:S02]  /*14d80*/  FMNMX.FTZ R3, R163, R3, !PT ;  /* 0x00000003a3037209 */ /* 0x000fe40007810000 */
[----:B-1----:R-:W-:Y:S02]  /*14d90*/  FMNMX.FTZ R8, R14, R107, !PT ;  /* 0x0000006b0e087209 */ /* 0x002fe40007810000 */
[----:B------:R-:W-:Y:S02]  /*14da0*/  ISETP.GT.AND P2, PT, R2, 0x21, PT ;  /* 0x000000210200780c */ /* 0x000fe40003f44270 */
[----:B----4-:R-:W-:Y:S01]  /*14db0*/  FSEL R167, R153, -INF , P3 ;  /* 0xff80000099a77808 */ /* 0x010fe20001800000 */
[----:B-----5:R-:W-:Y:S01]  /*14dc0*/  FMUL.FTZ R9, R37, c[0x0][0x320] ;  /* 0x0000c80025097a20 */ /* 0x020fe20000410000 */
[----:B------:R-:W-:Y:S02]  /*14dd0*/  FMNMX.FTZ R3, R164, R3, !PT ;  /* 0x00000003a4037209 */ /* 0x000fe40007810000 */
[----:B------:R-:W-:Y:S02]  /*14de0*/  FMNMX.FTZ R8, R13, R8, !PT ;  /* 0x000000080d087209 */ /* 0x000fe40007810000 */
[----:B------:R-:W-:Y:S02]  /*14df0*/  FSEL R169, R17, -INF , P2 ;  /* 0xff80000011a97808 */ /* 0x000fe40001000000 */
[----:B------:R1:W4:Y:S01]  /*14e00*/  MUFU.TANH R17, R9 ;  /* 0x0000000900117308 */ /* 0x0003220000002400 */
[----:B------:R-:W-:Y:S02]  /*14e10*/  ISETP.GT.AND P1, PT, R2, 0x28, PT ;  /* 0x000000280200780c */ /* 0x000fe40003f24270 */
[----:B------:R-:W-:Y:S02]  /*14e20*/  FMNMX.FTZ R3, R167, R3, !PT ;  /* 0x00000003a7037209 */ /* 0x000fe40007810000 */
[----:B------:R-:W-:Y:S02]  /*14e30*/  FMNMX.FTZ R8, R12, R8, !PT ;  /* 0x000000080c087209 */ /* 0x000fe40007810000 */
[C---:B------:R-:W-:Y:S02]  /*14e40*/  ISETP.GT.AND P4, PT, R2.reuse, 0x30, PT ;  /* 0x000000300200780c */ /* 0x040fe40003f84270 */
[----:B------:R-:W-:Y:S02]  /*14e50*/  FSEL R175, R25, -INF , P1 ;  /* 0xff80000019af7808 */ /* 0x000fe40000800000 */
[C---:B------:R-:W-:Y:S02]  /*14e60*/  ISETP.GT.AND P5, PT, R2.reuse, 0x29, PT ;  /* 0x000000290200780c */ /* 0x040fe40003fa4270 */
[----:B------:R-:W-:Y:S02]  /*14e70*/  FMNMX.FTZ R3, R169, R3, !PT ;  /* 0x00000003a9037209 */ /* 0x000fe40007810000 */
[C---:B------:R-:W-:Y:S02]  /*14e80*/  ISETP.GT.AND P2, PT, R2.reuse, 0x38, PT ;  /* 0x000000380200780c */ /* 0x040fe40003f44270 */
[C---:B------:R-:W-:Y:S02]  /*14e90*/  ISETP.GT.AND P1, PT, R2.reuse, 0x39, PT ;  /* 0x000000390200780c */ /* 0x040fe40003f24270 */
[----:B------:R-:W-:Y:S02]  /*14ea0*/  ISETP.GT.AND P3, PT, R2, 0x31, PT ;  /* 0x000000310200780c */ /* 0x000fe40003f64270 */
[----:B------:R-:W-:Y:S01]  /*14eb0*/  FMNMX.FTZ R2, R15, R8, !PT ;  /* 0x000000080f027209 */ /* 0x000fe20007810000 */
[----:B------:R-:W-:Y:S01]  /*14ec0*/  FMUL.FTZ R8, R38, c[0x0][0x320] ;  /* 0x0000c80026087a20 */ /* 0x000fe20000410000 */
[----:B--2---:R-:W-:Y:S01]  /*14ed0*/  FSEL R204, R16, -INF , P4 ;  /* 0xff80000010cc7808 */ /* 0x004fe20002000000 */
[----:B-1----:R-:W-:Y:S01]  /*14ee0*/  FMUL.FTZ R9, R39, c[0x0][0x320] ;  /* 0x0000c80027097a20 */ /* 0x002fe20000410000 */
[----:B------:R-:W-:Y:S01]  /*14ef0*/  FSEL R171, R23, -INF , P5 ;  /* 0xff80000017ab7808 */ /* 0x000fe20002800000 */
[----:B------:R1:W2:Y:S01]  /*14f00*/  MUFU.TANH R16, R8 ;  /* 0x0000000800107308 */ /* 0x0002a20000002400 */
[----:B------:R-:W-:Y:S02]  /*14f10*/  FMNMX.FTZ R3, R175, R3, !PT ;  /* 0x00000003af037209 */ /* 0x000fe40007810000 */
[----:B------:R-:W-:Y:S02]  /*14f20*/  FSEL R201, R20, -INF , P3 ;  /* 0xff80000014c97808 */ /* 0x000fe40001800000 */
[----:B------:R-:W-:Y:S02]  /*14f30*/  FMNMX.FTZ R3, R171, R3, !PT ;  /* 0x00000003ab037209 */ /* 0x000fe40007810000 */
[----:B---3--:R-:W-:Y:S02]  /*14f40*/  FSEL R200, R18, -INF , P2 ;  /* 0xff80000012c87808 */ /* 0x008fe40001000000 */
[----:B------:R-:W-:Y:S01]  /*14f50*/  FMNMX.FTZ R3, R204, R3, !PT ;  /* 0x00000003cc037209 */ /* 0x000fe20007810000 */
[----:B------:R-:W3:Y:S01]  /*14f60*/  MUFU.TANH R9, R9 ;  /* 0x0000000900097308 */ /* 0x000ee20000002400 */
[----:B----4-:R-:W-:Y:S02]  /*14f70*/  FSEL R197, R17, -INF , P1 ;  /* 0xff80000011c57808 */ /* 0x010fe40000800000 */
[----:B------:R-:W-:Y:S02]  /*14f80*/  FMNMX.FTZ R3, R201, R3, !PT ;  /* 0x00000003c9037209 */ /* 0x000fe40007810000 */
[----:B------:R-:W-:Y:S02]  /*14f90*/  ISETP.GT.AND P0, PT, R0, 0x10, PT ;  /* 0x000000100000780c */ /* 0x000fe40003f04270 */
[----:B------:R-:W-:Y:S02]  /*14fa0*/  FMNMX.FTZ R3, R200, R3, !PT ;  /* 0x00000003c8037209 */ /* 0x000fe40007810000 */
[----:B------:R-:W-:Y:S02]  /*14fb0*/  FSEL R161, R156, -INF , P0 ;  /* 0xff8000009ca17808 */ /* 0x000fe40000000000 */
[----:B------:R-:W-:Y:S02]  /*14fc0*/  FMNMX.FTZ R3, R197, R3, !PT ;  /* 0x00000003c5037209 */ /* 0x000fe40007810000 */
[C---:B------:R-:W-:Y:S02]  /*14fd0*/  ISETP.GT.AND P0, PT, R0.reuse, 0x18, PT ;  /* 0x000000180000780c */ /* 0x040fe40003f04270 */
[----:B------:R-:W-:Y:S01]  /*14fe0*/  ISETP.GT.AND P1, PT, R0, 0x30, PT ;  /* 0x000000300000780c */ /* 0x000fe20003f24270 */
[----:B-1----:R-:W1:Y:S01]  /*14ff0*/  SHFL.BFLY PT, R8, R3, 0x2, 0x1f ;  /* 0x0c401f0003087f89 */ /* 0x002e6200000e0000 */
[----:B------:R-:W-:Y:S02]  /*15000*/  FSEL R165, R152, -INF , P0 ;  /* 0xff80000098a57808 */ /* 0x000fe40000000000 */
[C---:B------:R-:W-:Y:S02]  /*15010*/  ISETP.GT.AND P0, PT, R0.reuse, 0x20, PT ;  /* 0x000000200000780c */ /* 0x040fe40003f04270 */
[----:B------:R-:W-:Y:S02]  /*15020*/  ISETP.GT.AND P3, PT, R0, 0x28, PT ;  /* 0x000000280000780c */ /* 0x000fe40003f64270 */
[----:B------:R-:W-:Y:S02]  /*15030*/  FSEL R170, R26, -INF , P0 ;  /* 0xff8000001aaa7808 */ /* 0x000fe40000000000 */
[C---:B------:R-:W-:Y:S02]  /*15040*/  ISETP.GT.AND P0, PT, R0.reuse, 0x21, PT ;  /* 0x000000210000780c */ /* 0x040fe40003f04270 */
[----:B------:R-:W-:Y:S02]  /*15050*/  FSEL R199, R21, -INF , P1 ;  /* 0xff80000015c77808 */ /* 0x000fe40000800000 */
[----:B------:R-:W-:Y:S02]  /*15060*/  FSEL R168, R27, -INF , P0 ;  /* 0xff8000001ba87808 */ /* 0x000fe40000000000 */
[C---:B------:R-:W-:Y:S02]  /*15070*/  ISETP.GT.AND P0, PT, R0.reuse, 0x29, PT ;  /* 0x000000290000780c */ /* 0x040fe40003f04270 */
[----:B------:R-:W-:Y:S02]  /*15080*/  ISETP.GT.AND P1, PT, R0, 0x38, PT ;  /* 0x000000380000780c */ /* 0x000fe40003f24270 */
[----:B------:R-:W-:Y:S02]  /*15090*/  FSEL R174, R22, -INF , P0 ;  /* 0xff80000016ae7808 */ /* 0x000fe40000000000 */
[----:B------:R-:W-:Y:S02]  /*150a0*/  ISETP.GT.AND P0, PT, R0, 0x31, PT ;  /* 0x000000310000780c */ /* 0x000fe40003f04270 */
[----:B--2---:R-:W-:Y:S02]  /*150b0*/  FSEL R202, R16, -INF , P1 ;  /* 0xff80000010ca7808 */ /* 0x004fe40000800000 */
[----:B------:R-:W-:Y:S02]  /*150c0*/  FSEL R198, R19, -INF , P0 ;  /* 0xff80000013c67808 */ /* 0x000fe40000000000 */
[----:B------:R-:W-:Y:S02]  /*150d0*/  ISETP.GT.AND P0, PT, R0, 0x39, PT ;  /* 0x000000390000780c */ /* 0x000fe40003f04270 */
[----:B-1----:R-:W-:Y:S02]  /*150e0*/  FMNMX.FTZ R0, R3, R8, !PT ;  /* 0x0000000803007209 */ /* 0x002fe40007810000 */
[----:B---3--:R-:W-:Y:S02]  /*150f0*/  FSEL R207, R9, -INF , P0 ;  /* 0xff80000009cf7808 */ /* 0x008fe40000000000 */
[----:B------:R-:W-:Y:S01]  /*15100*/  FMNMX.FTZ R2, R161, R2, !PT ;  /* 0x00000002a1027209 */ /* 0x000fe20007810000 */
[----:B------:R-:W1:Y:S01]  /*15110*/  SHFL.BFLY PT, R9, R0, 0x1, 0x1f ;  /* 0x0c201f0000097f89 */ /* 0x000e6200000e0000 */
[----:B------:R-:W-:Y:S02]  /*15120*/  FSEL R173, R24, -INF , P3 ;  /* 0xff80000018ad7808 */ /* 0x000fe40001800000 */
[----:B------:R-:W-:Y:S02]  /*15130*/  FMNMX.FTZ R2, R162, R2, !PT ;  /* 0x00000002a2027209 */ /* 0x000fe40007810000 */
[----:B------:R-:W-:Y:S02]  /*15140*/  IADD3 R156, R187, R176, RZ ;  /* 0x000000b0bb9c7210 */ /* 0x000fe40007ffe0ff */
[----:B------:R-:W-:Y:S03]  /*15150*/  FMNMX.FTZ R2, R165, R2, !PT ;  /* 0x00000002a5027209 */ /* 0x000fe60007810000 */
[----:B------:R-:W-:Y:S01]  /*15160*/  LDSM.16.MT88.4 R32, [R156] ;  /* 0x000000009c20783b */ /* 0x000fe20000004200 */
[----:B------:R-:W-:Y:S04]  /*15170*/  FMNMX.FTZ R2, R166, R2, !PT ;  /* 0x00000002a6027209 */ /* 0x000fe80007810000 */
[----:B------:R-:W-:Y:S04]  /*15180*/  FMNMX.FTZ R2, R170, R2, !PT ;  /* 0x00000002aa027209 */ /* 0x000fe80007810000 */
[----:B------:R-:W-:Y:S04]  /*15190*/  FMNMX.FTZ R2, R168, R2, !PT ;  /* 0x00000002a8027209 */ /* 0x000fe80007810000 */
[----:B------:R-:W-:Y:S02]  /*151a0*/  FMNMX.FTZ R2, R173, R2, !PT ;  /* 0x00000002ad027209 */ /* 0x000fe40007810000 */
[----:B-1----:R-:W-:Y:S02]  /*151b0*/  FMNMX.FTZ R9, R0, R9, !PT ;  /* 0x0000000900097209 */ /* 0x002fe40007810000 */
[----:B------:R-:W-:Y:S02]  /*151c0*/  FMNMX.FTZ R2, R174, R2, !PT ;  /* 0x00000002ae027209 */ /* 0x000fe40007810000 */
[C---:B------:R-:W-:Y:S01]  /*151d0*/  FSETP.NEU.FTZ.AND P1, PT, R9.reuse, -INF , PT ;  /* 0xff8000000900780b */ /* 0x040fe20003f3d000 */
[----:B------:R-:W-:Y:S01]  /*151e0*/  FMUL.FTZ R0, R9, c[0x0][0x2d0] ;  /* 0x0000b40009007a20 */ /* 0x000fe20000410000 */
[----:B------:R-:W-:Y:S04]  /*151f0*/  FMNMX.FTZ R2, R199, R2, !PT ;  /* 0x00000002c7027209 */ /* 0x000fe80007810000 */
[----:B------:R-:W-:Y:S02]  /*15200*/  FSEL R157, R0, RZ, P1 ;  /* 0x000000ff009d7208 */ /* 0x000fe40000800000 */
[----:B------:R-:W-:Y:S03]  /*15210*/  FMNMX.FTZ R2, R198, R2, !PT ;  /* 0x00000002c6027209 */ /* 0x000fe60007810000 */
[--C-:B------:R-:W-:Y:S01]  /*15220*/  FFMA.FTZ R0, R5, c[0x0][0x2d0], -R157.reuse ;  /* 0x0000b40005007a23 */ /* 0x100fe2000001089d */
[----:B------:R-:W-:Y:S03]  /*15230*/  FMNMX.FTZ R2, R202, R2, !PT ;  /* 0x00000002ca027209 */ /* 0x000fe60007810000 */
[----:B------:R1:W-:Y:S01]  /*15240*/  MUFU.EX2 R206, R0 ;  /* 0x0000000000ce7308 */ /* 0x0003e20000000800 */
[----:B------:R-:W-:Y:S05]  /*15250*/  FMNMX.FTZ R2, R207, R2, !PT ;  /* 0x00000002cf027209 */ /* 0x000fea0007810000 */
[----:B------:R-:W2:Y:S01]  /*15260*/  SHFL.BFLY PT, R3, R2, 0x2, 0x1f ;  /* 0x0c401f0002037f89 */ /* 0x000ea200000e0000 */
[--C-:B-1----:R-:W-:Y:S04]  /*15270*/  FFMA.FTZ R0, R4, c[0x0][0x2d0], -R157.reuse ;  /* 0x0000b40004007a23 */ /* 0x102fe8000001089d */
[----:B------:R1:W3:Y:S01]  /*15280*/  MUFU.EX2 R205, R0 ;  /* 0x0000000000cd7308 */ /* 0x0002e20000000800 */
[----:B--2---:R-:W-:Y:S05]  /*15290*/  FMNMX.FTZ R2, R2, R3, !PT ;  /* 0x0000000302027209 */ /* 0x004fea0007810000 */
[----:B------:R-:W2:Y:S01]  /*152a0*/  SHFL.BFLY PT, R3, R2, 0x1, 0x1f ;  /* 0x0c201f0002037f89 */ /* 0x000ea200000e0000 */
[--C-:B-1----:R-:W-:Y:S01]  /*152b0*/  FFMA.FTZ R0, R7, c[0x0][0x2d0], -R157.reuse ;  /* 0x0000b40007007a23 */ /* 0x102fe2000001089d */
[----:B---3--:R-:W-:Y:S03]  /*152c0*/  F2FP.PACK_AB R152, R205, R206 ;  /* 0x000000cecd98723e */ /* 0x008fe600000000ff */
[----:B------:R1:W-:Y:S01]  /*152d0*/  MUFU.EX2 R213, R0 ;  /* 0x0000000000d57308 */ /* 0x0003e20000000800 */
[----:B--2---:R-:W-:Y:S04]  /*152e0*/  FMNMX.FTZ R8, R2, R3, !PT ;  /* 0x0000000302087209 */ /* 0x004fe80007810000 */
[C---:B------:R-:W-:Y:S01]  /*152f0*/  FSETP.NEU.FTZ.AND P0, PT, R8.reuse, -INF , PT ;  /* 0xff8000000800780b */ /* 0x040fe20003f1d000 */
[----:B------:R-:W-:Y:S05]  /*15300*/  FMUL.FTZ R2, R8, c[0x0][0x2d0] ;  /* 0x0000b40008027a20 */ /* 0x000fea0000410000 */
[----:B------:R-:W-:Y:S02]  /*15310*/  FSEL R158, R2, RZ, P0 ;  /* 0x000000ff029e7208 */ /* 0x000fe40000000000 */
[----:B------:R-:W-:Y:S02]  /*15320*/  FSEL R2, R9, RZ, P1 ;  /* 0x000000ff09027208 */ /* 0x000fe40000800000 */
[----:B------:R-:W-:Y:S01]  /*15330*/  ISETP.GE.AND P1, PT, R214, 0x1, PT ;  /* 0x00000001d600780c */ /* 0x000fe20003f26270 */
[----:B------:R-:W-:Y:S02]  /*15340*/  FFMA.FTZ R3, R15, c[0x0][0x2d0], -R158 ;  /* 0x0000b4000f037a23 */ /* 0x000fe4000001089e */
[----:B------:R-:W-:Y:S02]  /*15350*/  FADD.FTZ R2, -R2, R106 ;  /* 0x0000006a02027221 */ /* 0x000fe40000010100 */
[----:B------:R2:W-:Y:S01]  /*15360*/  MUFU.EX2 R209, R3 ;  /* 0x0000000300d17308 */ /* 0x0005e20000000800 */
[----:B-1----:R-:W-:Y:S02]  /*15370*/  FFMA.FTZ R0, R6, c[0x0][0x2d0], -R157 ;  /* 0x0000b40006007a23 */ /* 0x002fe4000001089d */
[----:B------:R-:W-:Y:S07]  /*15380*/  FMUL.FTZ R2, R2, c[0x0][0x2d0] ;  /* 0x0000b40002027a20 */ /* 0x000fee0000410000 */
[----:B------:R1:W3:Y:S10]  /*15390*/  MUFU.EX2 R212, R0 ;  /* 0x0000000000d47308 */ /* 0x0002f40000000800 */
[----:B------:R-:W4:Y:S01]  /*153a0*/  MUFU.EX2 R2, R2 ;  /* 0x0000000200027308 */ /* 0x000f220000000800 */
[----:B--2---:R-:W-:Y:S04]  /*153b0*/  IADD3 R3, R186, R176, RZ ;  /* 0x000000b0ba037210 */ /* 0x004fe80007ffe0ff */
[----:B------:R-:W-:Y:S01]  /*153c0*/  IADD3 R106, R184, R3, RZ ;  /* 0x00000003b86a7210 */ /* 0x000fe20007ffe0ff */
[----:B------:R-:W2:Y:S01]  /*153d0*/  LDSM.16.MT88.4 R16, [R3] ;  /* 0x000000000310783b */ /* 0x000ea20000004200 */
[--C-:B-1----:R-:W-:Y:S01]  /*153e0*/  FFMA.FTZ R0, R14, c[0x0][0x2d0], -R158.reuse ;  /* 0x0000b4000e007a23 */ /* 0x102fe2000001089e */
[----:B---3--:R-:W-:Y:S06]  /*153f0*/  F2FP.PACK_AB R154, R212, R213 ;  /* 0x000000d5d49a723e */ /* 0x008fec00000000ff */
[----:B------:R-:W1:Y:S01]  /*15400*/  LDSM.16.MT88.4 R24, [R106] ;  /* 0x000000006a18783b */ /* 0x000e620000004200 */
[----:B------:R3:W-:Y:S01]  /*15410*/  MUFU.EX2 R203, R0 ;  /* 0x0000000000cb7308 */ /* 0x0007e20000000800 */
[C---:B----4-:R-:W-:Y:S02]  /*15420*/  FMUL.FTZ R4, R2.reuse, R112 ;  /* 0x0000007002047220 */ /* 0x050fe40000410000 */
        /* <DEDUP_REMOVED lines=8> */
[--C-:B---3--:R-:W-:Y:S02]  /*154b0*/  FFMA.FTZ R0, R13, c[0x0][0x2d0], -R158.reuse ;  /* 0x0000b4000d007a23 */ /* 0x108fe4000001089e */
[C---:B------:R-:W-:Y:S02]  /*154c0*/  FMUL.FTZ R13, R2.reuse, R117 ;  /* 0x00000075020d7220 */ /* 0x040fe40000410000 */
[----:B------:R-:W3:Y:S01]  /*154d0*/  MUFU.EX2 R211, R0 ;  /* 0x0000000000d37308 */ /* 0x000ee20000000800 */
        /* <DEDUP_REMOVED lines=12> */
[----:B---3--:R-:W-:Y:S01]  /*155a0*/  F2FP.PACK_AB R153, R211, R203 ;  /* 0x000000cbd399723e */ /* 0x008fe200000000ff */
[--C-:B------:R-:W-:Y:S02]  /*155b0*/  FFMA.FTZ R0, R12, c[0x0][0x2d0], -R158.reuse ;  /* 0x0000b4000c007a23 */ /* 0x100fe4000001089e */
[C---:B------:R-:W-:Y:S02]  /*155c0*/  FMUL.FTZ R12, R2.reuse, R116 ;  /* 0x00000074020c7220 */ /* 0x040fe40000410000 */
[----:B------:R3:W4:Y:S01]  /*155d0*/  MUFU.EX2 R210, R0 ;  /* 0x0000000000d27308 */ /* 0x0007220000000800 */
        /* <DEDUP_REMOVED lines=12> */
[----:B---3--:R-:W-:Y:S01]  /*156a0*/  FSEL R0, R8, RZ, P0 ;  /* 0x000000ff08007208 */ /* 0x008fe20000000000 */
[C---:B------:R-:W-:Y:S01]  /*156b0*/  FMUL.FTZ R89, R2.reuse, R89 ;  /* 0x0000005902597220 */ /* 0x040fe20000410000 */
[----:B----4-:R-:W-:Y:S01]  /*156c0*/  F2FP.PACK_AB R155, R209, R210 ;  /* 0x000000d2d19b723e */ /* 0x010fe200000000ff */
[----:B------:R-:W-:Y:S02]  /*156d0*/  FMUL.FTZ R92, R2, R92 ;  /* 0x0000005c025c7220 */ /* 0x000fe40000410000 */
[----:B------:R-:W-:Y:S01]  /*156e0*/  FADD.FTZ R0, -R0, R107 ;  /* 0x0000006b00007221 */ /* 0x000fe20000010100 */
[----:B------:R-:W-:Y:S01]  /*156f0*/  IADD3 R107, R184, R156, RZ ;  /* 0x0000009cb86b7210 */ /* 0x000fe20007ffe0ff */
[----:B------:R-:W-:Y:S02]  /*15700*/  FMUL.FTZ R93, R2, R93 ;  /* 0x0000005d025d7220 */ /* 0x000fe40000410000 */
[----:B------:R-:W-:Y:S02]  /*15710*/  FMUL.FTZ R0, R0, c[0x0][0x2d0] ;  /* 0x0000b40000007a20 */ /* 0x000fe40000410000 */
[C---:B------:R-:W-:Y:S02]  /*15720*/  FMUL.FTZ R96, R2.reuse, R96 ;  /* 0x0000006002607220 */ /* 0x040fe40000410000 */
[C---:B------:R-:W-:Y:S02]  /*15730*/  FMUL.FTZ R97, R2.reuse, R97 ;  /* 0x0000006102617220 */ /* 0x040fe40000410000 */
[----:B------:R-:W3:Y:S01]  /*15740*/  MUFU.EX2 R0, R0 ;  /* 0x0000000000007308 */ /* 0x000ee20000000800 */
[C---:B------:R-:W-:Y:S02]  /*15750*/  FMUL.FTZ R100, R2.reuse, R100 ;  /* 0x0000006402647220 */ /* 0x040fe40000410000 */
[----:B------:R-:W-:Y:S02]  /*15760*/  FMUL.FTZ R101, R2, R101 ;  /* 0x0000006502657220 */ /* 0x000fe40000410000 */
[--C-:B------:R-:W-:Y:S05]  /*15770*/  FFMA.FTZ R124, R169, c[0x0][0x2d0], -R157.reuse ;  /* 0x0000b400a97c7a23 */ /* 0x100fea000001089d */
[----:B------:R4:W-:Y:S01]  /*15780*/  MUFU.EX2 R169, R124 ;  /* 0x0000007c00a97308 */ /* 0x0009e20000000800 */
[C---:B---3--:R-:W-:Y:S02]  /*15790*/  FMUL.FTZ R6, R0.reuse, R114 ;  /* 0x0000007200067220 */ /* 0x048fe40000410000 */
[C---:B------:R-:W-:Y:S02]  /*157a0*/  FMUL.FTZ R7, R0.reuse, R115 ;  /* 0x0000007300077220 */ /* 0x040fe40000410000 */
[----:B------:R-:W3:Y:S01]  /*157b0*/  LDSM.16.MT88.4 R112, [R107] ;  /* 0x000000006b70783b */ /* 0x000ee20000004200 */
        /* <DEDUP_REMOVED lines=14> */
[C---:B-1----:R-:W-:Y:S03]  /*158a0*/  HMMA.16816.F32 R16, R152.reuse, R24, R16 ;  /* 0x000000189810723c */ /* 0x042fe60000001810 */
        /* <DEDUP_REMOVED lines=11> */
[C---:B------:R-:W-:Y:S03]  /*15960*/  HMMA.16816.F32 R24, R152.reuse, R32, R24 ;  /* 0x000000209818723c */ /* 0x040fe60000001818 */
        /* <DEDUP_REMOVED lines=11> */
[C---:B---3--:R-:W-:Y:S03]  /*15a20*/  HMMA.16816.F32 R32, R152.reuse, R112, R32 ;  /* 0x000000709820723c */ /* 0x048fe60000001820 */
        /* <DEDUP_REMOVED lines=35> */
[----:B------:R-:W5:Y:S03]  /*15c60*/  LDSM.16.MT88.4 R116, [R3+0x4000] ;  /* 0x004000000374783b */ /* 0x000f660000004200 */
[C---:B------:R-:W-:Y:S02]  /*15c70*/  FMUL.FTZ R102, R0.reuse, R102 ;  /* 0x0000006600667220 */ /* 0x040fe40000410000 */
[----:B------:R-:W-:Y:S02]  /*15c80*/  FMUL.FTZ R103, R0, R103 ;  /* 0x0000006700677220 */ /* 0x000fe40000410000 */
[----:B----4-:R-:W-:Y:S04]  /*15c90*/  FFMA.FTZ R124, R170, c[0x0][0x2d0], -R158 ;  /* 0x0000b400aa7c7a23 */ /* 0x010fe8000001089e */
[----:B------:R-:W-:Y:S02]  /*15ca0*/  FFMA.FTZ R2, R2, R221, R206 ;  /* 0x000000dd02027223 */ /* 0x000fe400000100ce */
[----:B------:R-:W-:Y:S02]  /*15cb0*/  FFMA.FTZ R0, R0, R220, R203 ;  /* 0x000000dc00007223 */ /* 0x000fe400000100cb */
[----:B------:R-:W-:Y:S02]  /*15cc0*/  FADD.FTZ R2, R205, R2 ;  /* 0x00000002cd027221 */ /* 0x000fe40000010000 */
[----:B--2---:R-:W-:Y:S02]  /*15cd0*/  FFMA.FTZ R120, R161, c[0x0][0x2d0], -R158 ;  /* 0x0000b400a1787a23 */ /* 0x004fe4000001089e */
[----:B------:R-:W-:Y:S02]  /*15ce0*/  FADD.FTZ R0, R211, R0 ;  /* 0x00000000d3007221 */ /* 0x000fe40000010000 */
[----:B------:R2:W4:Y:S01]  /*15cf0*/  MUFU.EX2 R193, R120 ;  /* 0x0000007800c17308 */ /* 0x0005220000000800 */
[----:B------:R-:W-:Y:S01]  /*15d00*/  FADD.FTZ R2, R213, R2 ;  /* 0x00000002d5027221 */ /* 0x000fe20000010000 */
[C---:B-1----:R-:W-:Y:S03]  /*15d10*/  HMMA.16816.F32 R64, R152.reuse, R112, R64 ;  /* 0x000000709840723c */ /* 0x042fe60000001840 */
[----:B------:R-:W-:Y:S02]  /*15d20*/  FADD.FTZ R0, R210, R0 ;  /* 0x00000000d2007221 */ /* 0x000fe40000010000 */
[----:B------:R-:W-:Y:S02]  /*15d30*/  FADD.FTZ R2, R212, R2 ;  /* 0x00000002d4027221 */ /* 0x000fe40000010000 */
[----:B------:R-:W-:Y:S01]  /*15d40*/  FADD.FTZ R0, R209, R0 ;  /* 0x00000000d1007221 */ /* 0x000fe20000010000 */
[C---:B------:R-:W-:Y:S01]  /*15d50*/  HMMA.16816.F32 R68, R152.reuse, R114, R68 ;  /* 0x000000729844723c */ /* 0x040fe20000001844 */
[----:B------:R-:W1:Y:S03]  /*15d60*/  LDSM.16.MT88.4 R112, [R106+0x4000] ;  /* 0x004000006a70783b */ /* 0x000e660000004200 */
[----:B---3--:R-:W-:Y:S04]  /*15d70*/  FADD.FTZ R2, R196, R2 ;  /* 0x00000002c4027221 */ /* 0x008fe80000010000 */
[C---:B-----5:R-:W-:Y:S04]  /*15d80*/  HMMA.16816.F32 R72, R152.reuse, R116, R72 ;  /* 0x000000749848723c */ /* 0x060fe80000001848 */
[----:B--2---:R-:W-:Y:S02]  /*15d90*/  FFMA.FTZ R120, R162, c[0x0][0x2d0], -R158 ;  /* 0x0000b400a2787a23 */ /* 0x004fe4000001089e */
[----:B------:R-:W-:Y:S02]  /*15da0*/  MUFU.EX2 R162, R129 ;  /* 0x0000008100a27308 */ /* 0x000fe40000000800 */
[C---:B------:R-:W-:Y:S01]  /*15db0*/  HMMA.16816.F32 R76, R152.reuse, R118, R76 ;  /* 0x00000076984c723c */ /* 0x040fe2000000184c */
[----:B------:R-:W2:Y:S03]  /*15dc0*/  LDSM.16.MT88.4 R116, [R156+0x4000] ;  /* 0x004000009c74783b */ /* 0x000ea60000004200 */
[----:B----4-:R-:W-:Y:S04]  /*15dd0*/  FADD.FTZ R0, R193, R0 ;  /* 0x00000000c1007221 */ /* 0x010fe80000010000 */
        /* <DEDUP_REMOVED lines=158> */
[----:B------:R1:W5:Y:S07]  /*167c0*/  LDSM.16.MT88.4 R4, [R3+0x5800] ;  /* 0x005800000304783b */ /* 0x00036e0000004200 */
[C---:B--2---:R-:W-:Y:S08]  /*167d0*/  HMMA.16816.F32 R48, R152.reuse, R12, R48 ;  /* 0x0000000c9830723c */ /* 0x044ff00000001830 */
[C---:B------:R-:W-:Y:S01]  /*167e0*/  HMMA.16816.F32 R52, R152.reuse, R14, R52 ;  /* 0x0000000e9834723c */ /* 0x040fe20000001834 */
[----:B------:R-:W2:Y:S07]  /*167f0*/  LDSM.16.MT88.4 R12, [R156+0x5800] ;  /* 0x005800009c0c783b */ /* 0x000eae0000004200 */
[C---:B---3--:R-:W-:Y:S04]  /*16800*/  HMMA.16816.F32 R56, R152.reuse, R16, R56 ;  /* 0x000000109838723c */ /* 0x048fe80000001838 */
[----:B-1----:R-:W-:Y:S02]  /*16810*/  FADD.FTZ R3, R165, R0 ;  /* 0x00000000a5037221 */ /* 0x002fe40000010000 */
[----:B------:R-:W-:Y:S02]  /*16820*/  FADD.FTZ R0, R160, R2 ;  /* 0x00000002a0007221 */ /* 0x000fe40000010000 */
[C---:B------:R-:W-:Y:S04]  /*16830*/  HMMA.16816.F32 R60, R152.reuse, R18, R60 ;  /* 0x00000012983c723c */ /* 0x040fe8000000183c */
[----:B------:R-:W-:Y:S02]  /*16840*/  FADD.FTZ R3, R159, R3 ;  /* 0x000000039f037221 */ /* 0x000fe40000010000 */
[----:B------:R-:W-:Y:S02]  /*16850*/  FADD.FTZ R2, R163, R0 ;  /* 0x00000000a3027221 */ /* 0x000fe40000010000 */
[C---:B----4-:R-:W-:Y:S04]  /*16860*/  HMMA.16816.F32 R64, R152.reuse, R20, R64 ;  /* 0x000000149840723c */ /* 0x050fe80000001840 */
[----:B------:R-:W-:Y:S02]  /*16870*/  FADD.FTZ R0, R161, R3 ;  /* 0x00000003a1007221 */ /* 0x000fe40000010000 */
[----:B------:R-:W-:Y:S01]  /*16880*/  FADD.FTZ R3, R162, R2 ;  /* 0x00000002a2037221 */ /* 0x000fe20000010000 */
[----:B------:R-:W-:Y:S01]  /*16890*/  IADD3 R2, R214, 0x1, RZ ;  /* 0x00000001d6027810 */ /* 0x000fe20007ffe0ff */
[C---:B------:R-:W-:Y:S04]  /*168a0*/  HMMA.16816.F32 R68, R152.reuse, R22, R68 ;  /* 0x000000169844723c */ /* 0x040fe80000001844 */
[----:B------:R-:W-:Y:S01]  /*168b0*/  FADD.FTZ R0, R157, R0 ;  /* 0x000000009d007221 */ /* 0x000fe20000010000 */
[----:B------:R-:W-:Y:S01]  /*168c0*/  SEL R214, R2, RZ, !P1 ;  /* 0x000000ff02d67207 */ /* 0x000fe20004800000 */
[----:B------:R-:W-:Y:S02]  /*168d0*/  FADD.FTZ R221, R164, R3 ;  /* 0x00000003a4dd7221 */ /* 0x000fe40000010000 */
[C---:B-----5:R-:W-:Y:S04]  /*168e0*/  HMMA.16816.F32 R72, R152.reuse, R4, R72 ;  /* 0x000000049848723c */ /* 0x060fe80000001848 */
[----:B------:R-:W-:Y:S04]  /*168f0*/  FADD.FTZ R220, R158, R0 ;  /* 0x000000009edc7221 */ /* 0x000fe80000010000 */
[C---:B------:R-:W-:Y:S01]  /*16900*/  HMMA.16816.F32 R76, R152.reuse, R6, R76 ;  /* 0x00000006984c723c */ /* 0x040fe2000000184c */
[----:B------:R-:W1:Y:S07]  /*16910*/  LDSM.16.MT88.4 R4, [R107+0x5800] ;  /* 0x005800006b04783b */ /* 0x000e6e0000004200 */
[C---:B------:R-:W-:Y:S08]  /*16920*/  HMMA.16816.F32 R80, R152.reuse, R24, R80 ;  /* 0x000000189850723c */ /* 0x040ff00000001850 */
[C---:B------:R-:W-:Y:S08]  /*16930*/  HMMA.16816.F32 R84, R152.reuse, R26, R84 ;  /* 0x0000001a9854723c */ /* 0x040ff00000001854 */
[C---:B--2---:R-:W-:Y:S08]  /*16940*/  HMMA.16816.F32 R88, R152.reuse, R12, R88 ;  /* 0x0000000c9858723c */ /* 0x044ff00000001858 */
[C---:B------:R-:W-:Y:S08]  /*16950*/  HMMA.16816.F32 R92, R152.reuse, R14, R92 ;  /* 0x0000000e985c723c */ /* 0x040ff0000000185c */
[C---:B-1----:R-:W-:Y:S07]  /*16960*/  HMMA.16816.F32 R96, R152.reuse, R4, R96 ;  /* 0x000000049860723c */ /* 0x042fee0000001860 */
[----:B------:R-:W-:Y:S01]  /*16970*/  IADD3 R4, R188, -0x2, RZ ;  /* 0xfffffffebc047810 */ /* 0x000fe20007ffe0ff */
[----:B------:R-:W-:Y:S03]  /*16980*/  HMMA.16816.F32 R100, R152, R6, R100 ;  /* 0x000000069864723c */ /* 0x000fe60000001864 */
[----:B------:R-:W-:Y:S11]  /*16990*/  ISETP.GE.AND P0, PT, R4, R226, PT ;  /* 0x000000e20400720c */ /* 0x000ff60003f06270 */
[----:B------:R-:W-:Y:S02]  /*169a0*/  @!UPT UIADD3 URZ, URZ, URZ, URZ ;  /* 0x0000003f3f3ff290 */ /* 0x000fe4000fffe03f */
[----:B------:R-:W-:-:S05]  /*169b0*/  @!P0 BRA `(.L_x_2950) ;  /* 0x000004f000008947 */ /* 0x000fca0003800000 */
[----:B------:R-:W-:Y:S01]  /*169c0*/  IMAD.MOV.U32 R175, RZ, RZ, c[0x0][0x2b8] ;  /* 0x0000ae00ffaf7624 */ /* 0x000fe200078e00ff */
[----:B------:R-:W-:Y:S01]  /*169d0*/  IADD3 R2, R231, R215, R248 ;  /* 0x000000d7e7027210 */ /* 0x000fe20007ffe0f8 */
[----:B------:R-:W-:Y:S01]  /*169e0*/  IMAD.MOV.U32 R195, RZ, RZ, RZ ;  /* 0x000000ffffc37224 */ /* 0x000fe200078e00ff */
[C---:B------:R-:W-:Y:S01]  /*169f0*/  SHF.L.U64.HI R20, R219.reuse, 0x1, R229 ;  /* 0x00000001db147819 */ /* 0x040fe200000102e5 */
[----:B------:R-:W-:Y:S01]  /*16a00*/  IMAD.SHL.U32 R19, R219, 0x2, RZ ;  /* 0x00000002db137824 */ /* 0x000fe200078e00ff */
[----:B------:R-:W-:Y:S01]  /*16a10*/  ISETP.NE.AND P5, PT, R175, 0x1, PT ;  /* 0x00000001af00780c */ /* 0x000fe20003fa5270 */
[----:B------:R-:W-:Y:S01]  /*16a20*/  IMAD.SHL.U32 R17, R218, 0x2, RZ ;  /* 0x00000002da117824 */ /* 0x000fe200078e00ff */
[----:B------:R-:W-:Y:S01]  /*16a30*/  IADD3 R2, R2, -0x80, RZ ;  /* 0xffffff8002027810 */ /* 0x000fe20007ffe0ff */
[----:B------:R-:W-:Y:S01]  /*16a40*/  IMAD.SHL.U32 R15, R216, 0x2, RZ ;  /* 0x00000002d80f7824 */ /* 0x000fe200078e00ff */
[----:B------:R-:W-:Y:S02]  /*16a50*/  SHF.L.U64.HI R18, R218, 0x1, R230 ;  /* 0x00000001da127819 */ /* 0x000fe400000102e6 */
        /* <DEDUP_REMOVED lines=26> */
.L_x_3052:
[----:B------:R-:W-:-:S05]  /*16c00*/  BRA.DIV ~URZ, `(.L_x_2952) ;  /* 0x0000a3f27f007947 */ /* 0x000fca000b800000 */
[----:B------:R-:W3:Y:S01]  /*16c10*/  SHFL.IDX PT, R2, R14, RZ, 0x181f ;  /* 0x00181fff0e027589 */ /* 0x000ee200000e0000 */
[----:B------:R-:W-:Y:S01]  /*16c20*/  ISETP.GE.AND P3, PT, R216, c[0x0][0x1d4], PT ;  /* 0x00007500d8007a0c */ /* 0x000fe20003f66270 */
[----:B------:R-:W-:Y:S01]  /*16c30*/  IMAD R0, R214, 0x6000, R11 ;  /* 0x00006000d6007824 */ /* 0x000fe200078e020b */
[----:B------:R-:W-:Y:S04]  /*16c40*/  ISETP.GE.AND P1, PT, R218, c[0x0][0x1d4], PT ;  /* 0x00007500da007a0c */ /* 0x000fe80003f26270 */
[----:B------:R-:W-:Y:S02]  /*16c50*/  SEL R13, RZ, 0x10, P1 ;  /* 0x00000010ff0d7807 */ /* 0x000fe40000800000 */
[----:B---3--:R-:W-:Y:S05]  /*16c60*/  IADD3 R6, P0, R2, R15, RZ ;  /* 0x0000000f02067210 */ /* 0x008fea0007f1e0ff */
[----:B--2---:R-:W-:Y:S01]  /*16c70*/  IMAD.X R7, R4, 0x1, R16, P0 ;  /* 0x0000000104077824 */ /* 0x004fe200000e0610 */
[----:B------:R-:W-:Y:S04]  /*16c80*/  ISETP.GE.AND P0, PT, R219, c[0x0][0x1d4], PT ;  /* 0x00007500db007a0c */ /* 0x000fe80003f06270 */
[----:B------:R-:W-:Y:S01]  /*16c90*/  @!PT LDS RZ, [RZ] ;  /* 0x00000000fffff984 */ /* 0x000fe20000000800 */
[----:B------:R-:W-:Y:S01]  /*16ca0*/  @!PT LDS RZ, [RZ] ;  /* 0x00000000fffff984 */ /* 0x000fe20000000800 */
[----:B------:R2:W-:Y:S01]  /*16cb0*/  LDGSTS.E.BYPASS.LTC128B.128 [R0], [R6.64], !P3 ;  /* 0x0000000006007fae */ /* 0x0005e2000d901d48 */
[----:B------:R-:W-:Y:S02]  /*16cc0*/  SEL R12, RZ, 0x10, P0 ;  /* 0x00000010ff0c7807 */ /* 0x000fe40000000000 */
        /* <DEDUP_REMOVED lines=9> */
.L_x_3053:
[C---:B----4-:R-:W-:Y:S02]  /*16d60*/  IADD3 R3, -R5.reuse, 0x10, RZ ;  /* 0x0000001005037810 */ /* 0x050fe40007ffe1ff */
[----:B------:R-:W-:Y:S02]  /*16d70*/  ISETP.NE.U32.AND P2, PT, R5, RZ, PT ;  /* 0x000000ff0500720c */ /* 0x000fe40003f45070 */
[----:B------:R-:W-:Y:S02]  /*16d80*/  LOP3.LUT R3, R3, 0xf, RZ, 0xc0, !PT ;  /* 0x0000000f03037812 */ /* 0x000fe400078ec0ff */
[----:B------:R-:W-:Y:S02]  /*16d90*/  ISETP.NE.U32.AND P3, PT, R13, RZ, PT ;  /* 0x000000ff0d00720c */ /* 0x000fe40003f65070 */
        /* <DEDUP_REMOVED lines=8> */
[C---:B------:R-:W-:Y:S02]  /*16e20*/  ISETP.NE.U32.AND P2, PT, R12.reuse, RZ, PT ;  /* 0x000000ff0c00720c */ /* 0x040fe40003f45070 */
[----:B-1----:R-:W-:Y:S02]  /*16e30*/  IADD3 R6, P1, P0, R3, R2, R17 ;  /* 0x0000000203067210 */ /* 0x002fe4000783e011 */
[----:B------:R-:W-:Y:S02]  /*16e40*/  IADD3 R3, -R12, 0x10, RZ ;  /* 0x000000100c037810 */ /* 0x000fe40007ffe1ff */
[----:B------:R-:W-:Y:S02]  /*16e50*/  IADD3.X R7, RZ, R4, R18, P1, P0 ;  /* 0x00000004ff077210 */ /* 0x000fe40000fe0412 */
[----:B------:R-:W-:Y:S03]  /*16e60*/  LOP3.LUT R3, R3, 0xf, RZ, 0xc0, !PT ;  /* 0x0000000f03037812 */ /* 0x000fe600078ec0ff */
[----:B------:R1:W-:Y:S01]  /*16e70*/  LDGSTS.E.BYPASS.LTC128B.128.ZFILL [R0+0x3000], [R6.64], P3 ;  /* 0x0300000006007fae */ /* 0x0003e20009941d48 */
[----:B------:R-:W-:Y:S04]  /*16e80*/  IADD3 R2, P1, P0, R3, R2, R19 ;  /* 0x0000000203027210 */ /* 0x000fe8000783e013 */
[----:B------:R-:W-:Y:S05]  /*16e90*/  IADD3.X R3, RZ, R4, R20, P1, P0 ;  /* 0x00000004ff037210 */ /* 0x000fea0000fe0414 */
[----:B------:R1:W-:Y:S04]  /*16ea0*/  LDGSTS.E.BYPASS.LTC128B.128.ZFILL [R0+0x5000], [R2.64], P2 ;  /* 0x0500000002007fae */ /* 0x0003e80009141d48 */
.L_x_2950:
[----:B------:R-:W-:Y:S05]  /*16eb0*/  BSYNC B0 ;  /* 0x0000000000007941 */ /* 0x000fea0003800000 */
.L_x_2949:
        /* <DEDUP_REMOVED lines=9> */
.L_x_2944:
[----:B------:R-:W-:Y:S01]  /*16f50*/  ISETP.GE.AND P0, PT, R188, R226, PT ;  /* 0x000000e2bc00720c */ /* 0x000fe20003f06270 */
[----:B------:R-:W-:Y:S01]  /*16f60*/  IMAD.MOV.U32 R197, RZ, RZ, 0x1f ;  /* 0x0000001fffc57424 */ /* 0x000fe200078e00ff */
[----:B------:R-:W-:-:S11]  /*16f70*/  MOV R196, 0xffffffff ;  /* 0xffffffff00c47802 */ /* 0x000fd60000000f00 */
[----:B------:R-:W-:Y:S05]  /*16f80*/  @!P0 BRA `(.L_x_2954) ;  /* 0x0000326000008947 */ /* 0x000fea0003800000 */
[----:B------:R-:W-:Y:S02]  /*16f90*/  MOV R106, R8 ;  /* 0x00000008006a7202 */ /* 0x000fe40000000f00 */
[----:B------:R-:W-:Y:S02]  /*16fa0*/  MOV R0, R9 ;  /* 0x0000000900007202 */ /* 0x000fe40000000f00 */
.L_x_2964:
        /* <DEDUP_REMOVED lines=40> */
.L_x_3054:
        /* <DEDUP_REMOVED lines=22> */
.L_x_3055:
        /* <DEDUP_REMOVED lines=12> */
[----:B------:R-:W-:Y:S02]  /*17450*/  ISETP.NE.U32.AND P2, PT, R9, RZ, PT ;  /* 0x000000ff0900720c */ /* 0x000fe40003f45070 */
        /* <DEDUP_REMOVED lines=8> */
.L_x_2956:
[----:B------:R-:W-:Y:S05]  /*174e0*/  BSYNC B0 ;  /* 0x0000000000007941 */ /* 0x000fea0003800000 */
.L_x_2955:
        /* <DEDUP_REMOVED lines=253> */
.L_x_3056:
        /* <DEDUP_REMOVED lines=42> */
[----:B------:R3:W-:Y:S01]  /*18760*/  MUFU.EX2 R19, R29 ;  /* 0x0000001d00137308 */ /* 0x0007e20000000800 */
[C---:B------:R-:W-:Y:S02]  /*18770*/  FMUL.FTZ R49, R2.reuse, R49 ;  /* 0x0000003102317220 */ /* 0x040fe40000410000 */
[C---:B------:R-:W-:Y:S01]  /*18780*/  FMUL.FTZ R52, R2.reuse, R52 ;  /* 0x0000003402347220 */ /* 0x040fe20000410000 */
[C---:B-1----:R-:W-:Y:S01]  /*18790*/  F2FP.PACK_AB R152, R3.reuse, R7 ;  /* 0x000000070398723e */ /* 0x042fe200000000ff */
[----:B------:R-:W-:Y:S02]  /*187a0*/  FADD.FTZ R6, R3, R0 ;  /* 0x0000000003067221 */ /* 0x000fe40000010000 */
[----:B------:R-:W1:Y:S01]  /*187b0*/  SHFL.BFLY PT, R0, R5, 0x2, 0x1f ;  /* 0x0c401f0005007f89 */ /* 0x000e6200000e0000 */
[C---:B------:R-:W-:Y:S02]  /*187c0*/  FMUL.FTZ R53, R2.reuse, R53 ;  /* 0x0000003502357220 */ /* 0x040fe40000410000 */
[----:B------:R-:W4:Y:S01]  /*187d0*/  MUFU.EX2 R13, R27 ;  /* 0x0000001b000d7308 */ /* 0x000f220000000800 */
[C---:B------:R-:W-:Y:S02]  /*187e0*/  FMUL.FTZ R56, R2.reuse, R56 ;  /* 0x0000003802387220 */ /* 0x040fe40000410000 */
[C---:B------:R-:W-:Y:S02]  /*187f0*/  FMUL.FTZ R57, R2.reuse, R57 ;  /* 0x0000003902397220 */ /* 0x040fe40000410000 */
[C---:B--2---:R-:W-:Y:S02]  /*18800*/  FMUL.FTZ R28, R2.reuse, R132 ;  /* 0x00000084021c7220 */ /* 0x044fe40000410000 */
        /* <DEDUP_REMOVED lines=8> */
[----:B-1----:R-:W-:Y:S01]  /*18890*/  FMNMX.FTZ R0, R5, R0, !PT ;  /* 0x0000000005007209 */ /* 0x002fe20007810000 */
[C---:B------:R-:W-:Y:S01]  /*188a0*/  FMUL.FTZ R72, R2.reuse, R72 ;  /* 0x0000004802487220 */ /* 0x040fe20000410000 */
[----:B----4-:R-:W-:Y:S01]  /*188b0*/  F2FP.PACK_AB R154, R13, R17 ;  /* 0x000000110d9a723e */ /* 0x010fe200000000ff */
[C---:B------:R-:W-:Y:S02]  /*188c0*/  FMUL.FTZ R73, R2.reuse, R73 ;  /* 0x0000004902497220 */ /* 0x040fe40000410000 */
        /* <DEDUP_REMOVED lines=41> */
[----:B------:R1:W-:Y:S01]  /*18b60*/  MUFU.EX2 R132, R7 ;  /* 0x0000000700847308 */ /* 0x0003e20000000800 */
[C---:B------:R-:W-:Y:S01]  /*18b70*/  FMUL.FTZ R12, R2.reuse, R116 ;  /* 0x00000074020c7220 */ /* 0x040fe20000410000 */
[----:B------:R-:W-:Y:S01]  /*18b80*/  F2FP.PACK_AB R116, R19, R23 ;  /* 0x000000171374723e */ /* 0x000fe200000000ff */
[----:B------:R-:W-:Y:S01]  /*18b90*/  FMUL.FTZ R16, R2, R120 ;  /* 0x0000007802107220 */ /* 0x000fe20000410000 */
[----:B--2---:R-:W-:Y:S01]  /*18ba0*/  F2FP.PACK_AB R153, R14, R15 ;  /* 0x0000000f0e99723e */ /* 0x004fe200000000ff */
[C---:B------:R-:W-:Y:S02]  /*18bb0*/  FMUL.FTZ R5, R2.reuse, R113 ;  /* 0x0000007102057220 */ /* 0x040fe40000410000 */
[C---:B------:R-:W-:Y:S02]  /*18bc0*/  FMUL.FTZ R17, R2.reuse, R121 ;  /* 0x0000007902117220 */ /* 0x040fe40000410000 */
[C---:B------:R-:W-:Y:S01]  /*18bd0*/  FMUL.FTZ R20, R2.reuse, R124 ;  /* 0x0000007c02147220 */ /* 0x040fe20000410000 */
[----:B------:R-:W2:Y:S01]  /*18be0*/  MUFU.EX2 R133, R18 ;  /* 0x0000001200857308 */ /* 0x000ea20000000800 */
[C---:B------:R-:W-:Y:S02]  /*18bf0*/  FMUL.FTZ R24, R2.reuse, R128 ;  /* 0x0000008002187220 */ /* 0x040fe40000410000 */
[----:B------:R-:W-:Y:S02]  /*18c00*/  FADD.FTZ R3, R13, R3 ;  /* 0x000000030d037221 */ /* 0x000fe40000010000 */
[----:B------:R-:W-:Y:S01]  /*18c10*/  FMUL.FTZ R13, R2, R117 ;  /* 0x00000075020d7220 */ /* 0x000fe20000410000 */
[----:B------:R-:W-:Y:S01]  /*18c20*/  IADD3 R2, R186, R176, RZ ;  /* 0x000000b0ba027210 */ /* 0x000fe20007ffe0ff */
[----:B------:R-:W-:Y:S02]  /*18c30*/  FADD.FTZ R3, R23, R3 ;  /* 0x0000000317037221 */ /* 0x000fe40000010000 */
[----:B---3--:R-:W-:Y:S01]  /*18c40*/  FFMA.FTZ R6, R0, R220, R15 ;  /* 0x000000dc00067223 */ /* 0x008fe2000001000f */
[----:B------:R-:W-:Y:S01]  /*18c50*/  MUFU.EX2 R117, R165 ;  /* 0x000000a500757308 */ /* 0x000fe20000000800 */
[----:B------:R-:W3:Y:S01]  /*18c60*/  LDSM.16.MT88.4 R156, [R2] ;  /* 0x00000000029c783b */ /* 0x000ee20000004200 */
[----:B------:R-:W-:Y:S01]  /*18c70*/  FADD.FTZ R107, R19, R3 ;  /* 0x00000003136b7221 */ /* 0x000fe20000010000 */
[----:B------:R-:W-:Y:S01]  /*18c80*/  IADD3 R3, R184, R2, RZ ;  /* 0x00000002b8037210 */ /* 0x000fe20007ffe0ff */
[----:B-1----:R-:W-:Y:S02]  /*18c90*/  FMUL.FTZ R7, R0, R115 ;  /* 0x0000007300077220 */ /* 0x002fe40000410000 */
[----:B------:R-:W-:Y:S02]  /*18ca0*/  FADD.FTZ R128, R14, R6 ;  /* 0x000000060e807221 */ /* 0x000fe40000010000 */
[C---:B------:R-:W-:Y:S02]  /*18cb0*/  FMUL.FTZ R6, R0.reuse, R114 ;  /* 0x0000007200067220 */ /* 0x040fe40000410000 */
[----:B------:R-:W1:Y:S01]  /*18cc0*/  LDSM.16.MT88.4 R112, [R3] ;  /* 0x000000000370783b */ /* 0x000e620000004200 */
[C---:B------:R-:W-:Y:S01]  /*18cd0*/  FMUL.FTZ R14, R0.reuse, R118 ;  /* 0x00000076000e7220 */ /* 0x040fe20000410000 */
[----:B------:R-:W-:Y:S01]  /*18ce0*/  MUFU.EX2 R129, R161 ;  /* 0x000000a100817308 */ /* 0x000fe20000000800 */
[C---:B------:R-:W-:Y:S01]  /*18cf0*/  FMUL.FTZ R15, R0.reuse, R119 ;  /* 0x00000077000f7220 */ /* 0x040fe20000410000 */
[----:B--2---:R-:W-:Y:S01]  /*18d00*/  F2FP.PACK_AB R155, R133, R132 ;  /* 0x00000084859b723e */ /* 0x004fe200000000ff */
[C---:B------:R-:W-:Y:S02]  /*18d10*/  FMUL.FTZ R18, R0.reuse, R122 ;  /* 0x0000007a00127220 */ /* 0x040fe40000410000 */
[C---:B------:R-:W-:Y:S02]  /*18d20*/  FMUL.FTZ R19, R0.reuse, R123 ;  /* 0x0000007b00137220 */ /* 0x040fe40000410000 */
[C---:B------:R-:W-:Y:S02]  /*18d30*/  FMUL.FTZ R30, R0.reuse, R134 ;  /* 0x00000086001e7220 */ /* 0x040fe40000410000 */
[C---:B------:R-:W-:Y:S01]  /*18d40*/  FMUL.FTZ R31, R0.reuse, R135 ;  /* 0x00000087001f7220 */ /* 0x040fe20000410000 */
[----:B------:R-:W-:Y:S01]  /*18d50*/  MUFU.EX2 R121, R174 ;  /* 0x000000ae00797308 */ /* 0x000fe20000000800 */
[C---:B------:R-:W-:Y:S02]  /*18d60*/  FMUL.FTZ R38, R0.reuse, R142 ;  /* 0x0000008e00267220 */ /* 0x040fe40000410000 */
[----:B------:R-:W-:Y:S02]  /*18d70*/  FMUL.FTZ R39, R0, R143 ;  /* 0x0000008f00277220 */ /* 0x000fe40000410000 */
[----:B------:R-:W-:Y:S02]  /*18d80*/  FADD.FTZ R128, R132, R128 ;  /* 0x0000008084807221 */ /* 0x000fe40000010000 */
[C---:B------:R-:W-:Y:S02]  /*18d90*/  FMUL.FTZ R22, R0.reuse, R126 ;  /* 0x0000007e00167220 */ /* 0x040fe40000410000 */
[C---:B------:R-:W-:Y:S01]  /*18da0*/  FMUL.FTZ R23, R0.reuse, R127 ;  /* 0x0000007f00177220 */ /* 0x040fe20000410000 */
[----:B------:R-:W-:Y:S01]  /*18db0*/  MUFU.EX2 R120, R173 ;  /* 0x000000ad00787308 */ /* 0x000fe20000000800 */
[C---:B------:R-:W-:Y:S02]  /*18dc0*/  FMUL.FTZ R26, R0.reuse, R130 ;  /* 0x00000082001a7220 */ /* 0x040fe40000410000 */
[C---:B------:R-:W-:Y:S02]  /*18dd0*/  FMUL.FTZ R27, R0.reuse, R131 ;  /* 0x00000083001b7220 */ /* 0x040fe40000410000 */
[C---:B------:R-:W-:Y:S02]  /*18de0*/  FMUL.FTZ R34, R0.reuse, R138 ;  /* 0x0000008a00227220 */ /* 0x040fe40000410000 */
[C---:B------:R-:W-:Y:S01]  /*18df0*/  FMUL.FTZ R35, R0.reuse, R139 ;  /* 0x0000008b00237220 */ /* 0x040fe20000410000 */
[C---:B---3--:R-:W-:Y:S02]  /*18e00*/  HMMA.16816.F32 R4, R152.reuse, R156, R4 ;  /* 0x0000009c9804723c */ /* 0x048fe40000001804 */
[----:B------:R-:W-:Y:S03]  /*18e10*/  MUFU.EX2 R127, R189 ;  /* 0x000000bd007f7308 */ /* 0x000fe60000000800 */
[C---:B------:R-:W-:Y:S02]  /*18e20*/  FMUL.FTZ R42, R0.reuse, R42 ;  /* 0x0000002a002a7220 */ /* 0x040fe40000410000 */
[C---:B------:R-:W-:Y:S01]  /*18e30*/  FMUL.FTZ R43, R0.reuse, R43 ;  /* 0x0000002b002b7220 */ /* 0x040fe20000410000 */
[C---:B------:R-:W-:Y:S04]  /*18e40*/  HMMA.16816.F32 R12, R152.reuse, R158, R12 ;  /* 0x0000009e980c723c */ /* 0x040fe8000000180c */
[----:B------:R-:W-:Y:S01]  /*18e50*/  MUFU.EX2 R126, R193 ;  /* 0x000000c1007e7308 */ /* 0x000fe20000000800 */
[C---:B------:R-:W-:Y:S02]  /*18e60*/  FMUL.FTZ R46, R0.reuse, R46 ;  /* 0x0000002e002e7220 */ /* 0x040fe40000410000 */
[C---:B------:R-:W-:Y:S01]  /*18e70*/  FMUL.FTZ R47, R0.reuse, R47 ;  /* 0x0000002f002f7220 */ /* 0x040fe20000410000 */
[C---:B-1----:R-:W-:Y:S04]  /*18e80*/  HMMA.16816.F32 R16, R152.reuse, R112, R16 ;  /* 0x000000709810723c */ /* 0x042fe80000001810 */
[C---:B------:R-:W-:Y:S02]  /*18e90*/  FMUL.FTZ R50, R0.reuse, R50 ;  /* 0x0000003200327220 */ /* 0x040fe40000410000 */
[----:B------:R-:W-:Y:S01]  /*18ea0*/  MUFU.EX2 R118, R164 ;  /* 0x000000a400767308 */ /* 0x000fe20000000800 */
[C---:B------:R-:W-:Y:S01]  /*18eb0*/  FMUL.FTZ R51, R0.reuse, R51 ;  /* 0x0000003300337220 */ /* 0x040fe20000410000 */
[C---:B------:R-:W-:Y:S01]  /*18ec0*/  HMMA.16816.F32 R20, R152.reuse, R114, R20 ;  /* 0x000000729814723c */ /* 0x040fe20000001814 */
[----:B------:R-:W1:Y:S03]  /*18ed0*/  LDSM.16.MT88.4 R112, [R106] ;  /* 0x000000006a70783b */ /* 0x000e660000004200 */
[C---:B------:R-:W-:Y:S02]  /*18ee0*/  FMUL.FTZ R54, R0.reuse, R54 ;  /* 0x0000003600367220 */ /* 0x040fe40000410000 */
[C---:B------:R-:W-:Y:S02]  /*18ef0*/  FMUL.FTZ R55, R0.reuse, R55 ;  /* 0x0000003700377220 */ /* 0x040fe40000410000 */
[----:B------:R-:W-:Y:S01]  /*18f00*/  MUFU.EX2 R131, R160 ;  /* 0x000000a000837308 */ /* 0x000fe20000000800 */
[C---:B------:R-:W-:Y:S03]  /*18f10*/  FMUL.FTZ R58, R0.reuse, R58 ;  /* 0x0000003a003a7220 */ /* 0x040fe60000410000 */
[C---:B------:R-:W-:Y:S02]  /*18f20*/  FMUL.FTZ R59, R0.reuse, R59 ;  /* 0x0000003b003b7220 */ /* 0x040fe40000410000 */
[C---:B------:R-:W-:Y:S02]  /*18f30*/  FMUL.FTZ R62, R0.reuse, R62 ;  /* 0x0000003e003e7220 */ /* 0x040fe40000410000 */
[C---:B------:R-:W-:Y:S02]  /*18f40*/  FMUL.FTZ R63, R0.reuse, R63 ;  /* 0x0000003f003f7220 */ /* 0x040fe40000410000 */
        /* <DEDUP_REMOVED lines=15> */
[C---:B-1----:R-:W-:Y:S03]  /*19040*/  HMMA.16816.F32 R24, R152.reuse, R112, R24 ;  /* 0x000000709818723c */ /* 0x042fe60000001818 */
[C---:B------:R-:W-:Y:S02]  /*19050*/  FMUL.FTZ R90, R0.reuse, R90 ;  /* 0x0000005a005a7220 */ /* 0x040fe40000410000 */
[C---:B------:R-:W-:Y:S01]  /*19060*/  FMUL.FTZ R91, R0.reuse, R91 ;  /* 0x0000005b005b7220 */ /* 0x040fe20000410000 */
[----:B------:R-:W-:Y:S01]  /*19070*/  MUFU.EX2 R162, R167 ;  /* 0x000000a700a27308 */ /* 0x000fe20000000800 */
[C---:B------:R-:W-:Y:S01]  /*19080*/  FMUL.FTZ R94, R0.reuse, R94 ;  /* 0x0000005e005e7220 */ /* 0x040fe20000410000 */
[C---:B------:R-:W-:Y:S04]  /*19090*/  HMMA.16816.F32 R28, R152.reuse, R114, R28 ;  /* 0x00000072981c723c */ /* 0x040fe8000000181c */
[----:B------:R-:W-:Y:S01]  /*190a0*/  FMUL.FTZ R95, R0, R95 ;  /* 0x0000005f005f7220 */ /* 0x000fe20000410000 */
[----:B--2---:R-:W-:Y:S01]  /*190b0*/  F2FP.PACK_AB R119, R164, R130 ;  /* 0x00000082a477723e */ /* 0x004fe200000000ff */
[C---:B------:R-:W-:Y:S02]  /*190c0*/  FMUL.FTZ R98, R0.reuse, R98 ;  /* 0x0000006200627220 */ /* 0x040fe40000410000 */
[C---:B------:R-:W-:Y:S01]  /*190d0*/  FMUL.FTZ R99, R0.reuse, R99 ;  /* 0x0000006300637220 */ /* 0x040fe20000410000 */
[----:B------:R-:W-:Y:S03]  /*190e0*/  MUFU.EX2 R163, R166 ;  /* 0x000000a600a37308 */ /* 0x000fe60000000800 */
[C---:B------:R-:W-:Y:S02]  /*190f0*/  FMUL.FTZ R102, R0.reuse, R102 ;  /* 0x0000006600667220 */ /* 0x040fe40000410000 */
[----:B------:R-:W-:Y:S01]  /*19100*/  FMUL.FTZ R103, R0, R103 ;  /* 0x0000006700677220 */ /* 0x000fe20000410000 */
[----:B------:R-:W-:Y:S01]  /*19110*/  IADD3 R0, R184, R106, RZ ;  /* 0x0000006ab8007210 */ /* 0x000fe20007ffe0ff */
[----:B------:R-:W-:Y:S03]  /*19120*/  FADD.FTZ R107, R117, R107 ;  /* 0x0000006b756b7221 */ /* 0x000fe60000010000 */
[----:B------:R-:W-:Y:S01]  /*19130*/  MUFU.EX2 R160, R168 ;  /* 0x000000a800a07308 */ /* 0x000fe20000000800 */
[----:B------:R-:W1:Y:S01]  /*19140*/  LDSM.16.MT88.4 R112, [R0] ;  /* 0x000000000070783b */ /* 0x000e620000004200 */
[C---:B------:R-:W-:Y:S01]  /*19150*/  FADD.FTZ R107, R118.reuse, R107 ;  /* 0x0000006b766b7221 */ /* 0x040fe20000010000 */
[----:B------:R-:W-:Y:S02]  /*19160*/  F2FP.PACK_AB R118, R118, R117 ;  /* 0x000000757676723e */ /* 0x000fe400000000ff */
[----:B------:R-:W-:Y:S01]  /*19170*/  F2FP.PACK_AB R117, R131, R129 ;  /* 0x000000818375723e */ /* 0x000fe200000000ff */
[----:B------:R-:W-:Y:S03]  /*19180*/  FADD.FTZ R107, R121, R107 ;  /* 0x0000006b796b7221 */ /* 0x000fe60000010000 */
[----:B------:R-:W-:Y:S01]  /*19190*/  LDSM.16.MT88.4 R140, [R0+0x1800] ;  /* 0x00180000008c783b */ /* 0x000fe20000004200 */
[----:B------:R-:W-:Y:S01]  /*191a0*/  FADD.FTZ R107, R120, R107 ;  /* 0x0000006b786b7221 */ /* 0x000fe20000010000 */
[----:B------:R-:W-:Y:S03]  /*191b0*/  MUFU.EX2 R161, R169 ;  /* 0x000000a900a17308 */ /* 0x000fe60000000800 */
[----:B------:R-:W-:Y:S04]  /*191c0*/  FADD.FTZ R107, R125, R107 ;  /* 0x0000006b7d6b7221 */ /* 0x000fe80000010000 */
[----:B---3--:R-:W-:Y:S03]  /*191d0*/  FADD.FTZ R107, R124, R107 ;  /* 0x0000006b7c6b7221 */ /* 0x008fe60000010000 */
[----:B------:R-:W-:Y:S01]  /*191e0*/  MUFU.EX2 R159, R170 ;  /* 0x000000aa009f7308 */ /* 0x000fe20000000800 */
[----:B------:R-:W-:Y:S09]  /*191f0*/  FADD.FTZ R107, R127, R107 ;  /* 0x0000006b7f6b7221 */ /* 0x000ff20000010000 */
[----:B------:R-:W2:Y:S01]  /*19200*/  MUFU.EX2 R158, R175 ;  /* 0x000000af009e7308 */ /* 0x000ea20000000800 */
[C---:B-1----:R-:W-:Y:S09]  /*19210*/  HMMA.16816.F32 R32, R152.reuse, R112, R32 ;  /* 0x000000709820723c */ /* 0x042ff20000001820 */
[----:B------:R-:W-:Y:S01]  /*19220*/  MUFU.EX2 R157, R190 ;  /* 0x000000be009d7308 */ /* 0x000fe20000000800 */
[C---:B------:R-:W-:Y:S01]  /*19230*/  HMMA.16816.F32 R36, R152.reuse, R114, R36 ;  /* 0x000000729824723c */ /* 0x040fe20000001824 */
[----:B------:R-:W1:Y:S08]  /*19240*/  LDSM.16.MT88.4 R112, [R2+0x2000] ;  /* 0x002000000270783b */ /* 0x000e700000004200 */
        /* <DEDUP_REMOVED lines=134> */
[----:B------:R2:W4:Y:S07]  /*19ab0*/  LDSM.16.MT88.4 R12, [R2+0x5800] ;  /* 0x00580000020c783b */ /* 0x00052e0000004200 */
[C---:B---3--:R-:W-:Y:S08]  /*19ac0*/  HMMA.16816.F32 R56, R152.reuse, R16, R56 ;  /* 0x000000109838723c */ /* 0x048ff00000001838 */
[C---:B------:R-:W-:Y:S01]  /*19ad0*/  HMMA.16816.F32 R60, R152.reuse, R18, R60 ;  /* 0x00000012983c723c */ /* 0x040fe2000000183c */
[----:B------:R3:W5:Y:S03]  /*19ae0*/  LDSM.16.MT88.4 R16, [R0+0x5800] ;  /* 0x005800000010783b */ /* 0x0007660000004200 */
[----:B--2---:R-:W-:Y:S04]  /*19af0*/  IADD3 R2, R188, -0x2, RZ ;  /* 0xfffffffebc027810 */ /* 0x004fe80007ffe0ff */
[C---:B-1----:R-:W-:Y:S03]  /*19b00*/  HMMA.16816.F32 R64, R152.reuse, R4, R64 ;  /* 0x000000049840723c */ /* 0x042fe60000001840 */
[----:B------:R-:W-:Y:S05]  /*19b10*/  ISETP.GE.AND P0, PT, R2, R226, PT ;  /* 0x000000e20200720c */ /* 0x000fea0003f06270 */
[C---:B------:R-:W-:Y:S04]  /*19b20*/  HMMA.16816.F32 R68, R152.reuse, R6, R68 ;  /* 0x000000069844723c */ /* 0x040fe80000001844 */
[----:B---3--:R-:W-:Y:S04]  /*19b30*/  FADD.FTZ R0, R164, R107 ;  /* 0x0000006ba4007221 */ /* 0x008fe80000010000 */
        /* <DEDUP_REMOVED lines=53> */
.L_x_3057:
        /* <DEDUP_REMOVED lines=22> */
.L_x_3058:
        /* <DEDUP_REMOVED lines=21> */
.L_x_2961:
[----:B------:R-:W-:Y:S05]  /*1a140*/  BSYNC B0 ;  /* 0x0000000000007941 */ /* 0x000fea0003800000 */
.L_x_2960:
        /* <DEDUP_REMOVED lines=10> */
.L_x_2954:
[----:B------:R-:W-:Y:S05]  /*1a1f0*/  BRA.DIV ~URZ, `(.L_x_2965) ;  /* 0x000076227f007947 */ /* 0x000fea000b800000 */
[----:B------:R1:W2:Y:S02]  /*1a200*/  SHFL.BFLY PT, R0, R221, 0x2, 0x1f ;  /* 0x0c401f00dd007f89 */ /* 0x0002a400000e0000 */
.L_x_3059:
[----:B--2---:R-:W-:Y:S01]  /*1a210*/  FADD.FTZ R0, R0, R221 ;  /* 0x000000dd00007221 */ /* 0x004fe20000010000 */
[----:B------:R-:W-:Y:S05]  /*1a220*/  BRA.DIV ~URZ, `(.L_x_2966) ;  /* 0x000076527f007947 */ /* 0x000fea000b800000 */
[----:B------:R-:W2:Y:S04]  /*1a230*/  SHFL.BFLY PT, R2, R220, 0x2, 0x1f ;  /* 0x0c401f00dc027f89 */ /* 0x000ea800000e0000 */
[----:B------:R-:W3:Y:S01]  /*1a240*/  SHFL.BFLY PT, R5, R0, 0x1, 0x1f ;  /* 0x0c201f0000057f89 */ /* 0x000ee200000e0000 */
[----:B--2---:R-:W-:-:S02]  /*1a250*/  FADD.FTZ R4, R2, R220 ;  /* 0x000000dc02047221 */ /* 0x004fc40000010000 */
[----:B---3--:R-:W-:-:S03]  /*1a260*/  FADD.FTZ R0, R0, R5 ;  /* 0x0000000500007221 */ /* 0x008fc60000010000 */
[----:B------:R2:W3:Y:S04]  /*1a270*/  SHFL.BFLY PT, R3, R4, 0x1, 0x1f ;  /* 0x0c201f0004037f89 */ /* 0x0004e800000e0000 */
.L_x_3060:
        /* <DEDUP_REMOVED lines=117> */
.L_x_2869:
[----:B------:R2:W5:Y:S01]  /*1a9d0*/  LDL R7, [R1] ;  /* 0x0000000001077983 */ /* 0x0005620000100800 */
[----:B------:R-:W-:Y:S03]  /*1a9e0*/  BSSY B0, `(.L_x_2967) ;  /* 0x0000012000007945 */ /* 0x000fe60003800000 */
[----:B------:R-:W3:Y:S02]  /*1a9f0*/  S2R R6, SR_TID.X ;  /* 0x0000000000067919 */ /* 0x000ee40000002100 */
[----:B---3--:R-:W-:-:S13]  /*1aa00*/  LOP3.LUT P0, RZ, R6, 0xff, RZ, 0xc0, !PT ;  /* 0x000000ff06ff7812 */ /* 0x008fda000780c0ff */
[----:B------:R-:W-:Y:S05]  /*1aa10*/  @P0 BRA `(.L_x_2968) ;  /* 0x000000e000000947 */ /* 0x000fea0003800000 */
[----:B--2---:R-:W2:Y:S01]  /*1aa20*/  S2R R4, SR_LANEID ;  /* 0x0000000000047919 */ /* 0x004ea20000000000 */
        /* <DEDUP_REMOVED lines=11> */
[----:B---3-5:R-:W-:-:S05]  /*1aae0*/  IADD3 R7, R3, c[0x0][0xc], R2 ;  /* 0x0000030003077a10 */ /* 0x028fca0007ffe002 */
[----:B------:R2:W-:Y:S02]  /*1aaf0*/  STL [R1], R7 ;  /* 0x0000000701007387 */ /* 0x0005e40000100800 */
.L_x_2968:
[----:B--2---:R-:W-:Y:S05]  /*1ab00*/  BSYNC B0 ;  /* 0x0000000000007941 */ /* 0x004fea0003800000 */
.L_x_2967:
[----:B------:R-:W-:Y:S01]  /*1ab10*/  PRMT R0, R0, 0x9910, RZ ;  /* 0x0000991000007816 */ /* 0x000fe200000000ff */
[----:B------:R-:W-:Y:S01]  /*1ab20*/  BSSY B1, `(.L_x_2969) ;  /* 0x00003ad000017945 */ /* 0x000fe20003800000 */
[----:B-----5:R-:W-:Y:S02]  /*1ab30*/  IMAD.MOV.U32 R35, RZ, RZ, R7 ;  /* 0x000000ffff237224 */ /* 0x020fe400078e0007 */
[----:B------:R-:W-:-:S13]  /*1ab40*/  ISETP.NE.AND P0, PT, R0, RZ, PT ;  /* 0x000000ff0000720c */ /* 0x000fda0003f05270 */
[----:B------:R-:W-:Y:S05]  /*1ab50*/  @!P0 BRA `(.L_x_2970) ;  /* 0x00002e4000008947 */ /* 0x000fea0003800000 */
[----:B------:R-:W2:Y:S01]  /*1ab60*/  LDL R4, [R1+0x10] ;  /* 0x0000100001047983 */ /* 0x000ea20000100800 */
[--C-:B------:R-:W-:Y:S02]  /*1ab70*/  SHF.R.S32.HI R2, RZ, 0x1f, R6.reuse ;  /* 0x0000001fff027819 */ /* 0x100fe40000011406 */
[----:B------:R-:W-:Y:S01]  /*1ab80*/  SHF.R.S32.HI R3, RZ, 0x1f, R6 ;  /* 0x0000001fff037819 */ /* 0x000fe20000011406 */
[----:B------:R-:W3:Y:S01]  /*1ab90*/  LDL.LU R15, [R1+0x14] ;  /* 0x00001400010f7983 */ /* 0x000ee20000300800 */
[-C--:B------:R-:W-:Y:S02]  /*1aba0*/  LEA.HI R2, R2, R6.reuse, RZ, 0x2 ;  /* 0x0000000602027211 */ /* 0x080fe400078f10ff */
[----:B------:R-:W-:Y:S01]  /*1abb0*/  LEA.HI R3, R3, R6, RZ, 0x5 ;  /* 0x0000000603037211 */ /* 0x000fe200078f28ff */
[----:B------:R-:W4:Y:S01]  /*1abc0*/  LDL.LU R14, [R1+0x18] ;  /* 0x00001800010e7983 */ /* 0x000f220000300800 */
[----:B------:R-:W-:Y:S02]  /*1abd0*/  LOP3.LUT R2, R2, 0xfffffffc, RZ, 0xc0, !PT ;  /* 0xfffffffc02027812 */ /* 0x000fe400078ec0ff */
[----:B------:R-:W-:Y:S01]  /*1abe0*/  SHF.R.S32.HI R3, RZ, 0x5, R3 ;  /* 0x00000005ff037819 */ /* 0x000fe20000011403 */
[----:B------:R-:W-:Y:S01]  /*1abf0*/  WARPSYNC 0xffffffff ;  /* 0xffffffff00007948 */ /* 0x000fe20003800000 */
[----:B------:R-:W-:Y:S01]  /*1ac00*/  LOP3.LUT R0, R150, R233, RZ, 0xfc, !PT ;  /* 0x000000e996007212 */ /* 0x000fe200078efcff */
[----:B------:R-:W-:-:S02]  /*1ac10*/  IMAD.IADD R2, R6, 0x1, -R2 ;  /* 0x0000000106027824 */ /* 0x000fc400078e0a02 */
[----:B------:R-:W-:Y:S01]  /*1ac20*/  IMAD.MOV.U32 R7, RZ, RZ, 0x20 ;  /* 0x00000020ff077424 */ /* 0x000fe200078e00ff */
[----:B------:R-:W-:Y:S01]  /*1ac30*/  F2FP.PACK_AB R5, R89, R88 ;  /* 0x000000585905723e */ /* 0x000fe200000000ff */
[----:B------:R-:W-:Y:S02]  /*1ac40*/  IMAD.SHL.U32 R3, R3, 0x400, RZ ;  /* 0x0000040003037824 */ /* 0x000fe400078e00ff */
[----:B------:R-:W-:Y:S01]  /*1ac50*/  IMAD.MOV.U32 R9, RZ, RZ, 0x40 ;  /* 0x00000040ff097424 */ /* 0x000fe200078e00ff */
[----:B------:R-:W-:Y:S01]  /*1ac60*/  F2FP.PACK_AB R8, R115, R114 ;  /* 0x000000727308723e */ /* 0x000fe200000000ff */
[----:B------:R-:W-:Y:S01]  /*1ac70*/  IMAD R3, R2, 0x2, R3 ;  /* 0x0000000202037824 */ /* 0x000fe200078e0203 */
[----:B------:R-:W3:Y:S03]  /*1ac80*/  LDL.LU R13, [R1+0x2c] ;  /* 0x00002c00010d7983 */ /* 0x000ee60000300800 */
[----:B------:R-:W-:-:S04]  /*1ac90*/  IMAD.IADD R0, R3, 0x1, R0 ;  /* 0x0000000103007824 */ /* 0x000fc800078e0200 */
[----:B------:R-:W-:-:S05]  /*1aca0*/  IMAD.SHL.U32 R0, R0, 0x2, RZ ;  /* 0x0000000200007824 */ /* 0x000fca00078e00ff */
[----:B------:R-:W-:Y:S02]  /*1acb0*/  IADD3 R3, R0, 0x80, RZ ;  /* 0x0000008000037810 */ /* 0x000fe40007ffe0ff */
[----:B------:R-:W-:Y:S01]  /*1acc0*/  F2FP.PACK_AB R6, R27, R26 ;  /* 0x0000001a1b06723e */ /* 0x000fe200000000ff */
[----:B------:R-:W-:Y:S01]  /*1acd0*/  IMAD.MOV.U32 R16, RZ, RZ, c[0x0][0x388] ;  /* 0x0000e200ff107624 */ /* 0x000fe200078e00ff */
[----:B------:R-:W-:Y:S01]  /*1ace0*/  BAR.SYNC.DEFER_BLOCKING 0x1, 0x100 ;  /* 0x0044000000007b1d */ /* 0x000fe20000010000 */
[----:B--2---:R-:W-:-:S04]  /*1acf0*/  LOP3.LUT R2, R4, 0x1, RZ, 0xc0, !PT ;  /* 0x0000000104027812 */ /* 0x004fc800078ec0ff */
[----:B------:R-:W-:-:S04]  /*1ad00*/  ISETP.NE.U32.AND P0, PT, R2, 0x1, PT ;  /* 0x000000010200780c */ /* 0x000fc80003f05070 */
[----:B------:R-:W-:Y:S02]  /*1ad10*/  R2P PR, R4, 0x6 ;  /* 0x0000000604007804 */ /* 0x000fe40000000000 */
[----:B------:R-:W-:Y:S02]  /*1ad20*/  F2FP.PACK_AB R4, R153, R152 ;  /* 0x000000989904723e */ /* 0x000fe400000000ff */
[----:B------:R-:W-:-:S03]  /*1ad30*/  IADD3 R2, R0, 0x70, RZ ;  /* 0x0000007000027810 */ /* 0x000fc60007ffe0ff */
[----:B------:R2:W-:Y:S02]  /*1ad40*/  STS [R0+0x80], R4 ;  /* 0x0000800400007388 */ /* 0x0005e40000000800 */
[----:B------:R-:W-:Y:S02]  /*1ad50*/  @P0 IADD3 R2, R3, 0x10, RZ ;  /* 0x0000001003020810 */ /* 0x000fe40007ffe0ff */
[----:B------:R-:W-:-:S05]  /*1ad60*/  F2FP.PACK_AB R3, R97, R96 ;  /* 0x000000606103723e */ /* 0x000fca00000000ff */
[----:B------:R1:W-:Y:S01]  /*1ad70*/  STS [R0+0x480], R3 ;  /* 0x0004800300007388 */ /* 0x0003e20000000800 */
[----:B------:R-:W-:-:S03]  /*1ad80*/  SEL R9, R9, 0xffffffc0, !P2 ;  /* 0xffffffc009097807 */ /* 0x000fc60005000000 */
[----:B------:R3:W-:Y:S04]  /*1ad90*/  STS [R2], R6 ;  /* 0x0000000602007388 */ /* 0x0007e80000000800 */
[----:B------:R4:W-:Y:S01]  /*1ada0*/  STS [R2+0x400], R5 ;  /* 0x0004000502007388 */ /* 0x0009e20000000800 */
[----:B--2---:R-:W-:Y:S02]  /*1adb0*/  SEL R4, R7, 0xffffffe0, !P1 ;  /* 0xffffffe007047807 */ /* 0x004fe40004800000 */
[----:B------:R-:W-:-:S03]  /*1adc0*/  F2FP.PACK_AB R7, R29, R28 ;  /* 0x0000001c1d07723e */ /* 0x000fc600000000ff */
[----:B-1----:R-:W-:Y:S02]  /*1add0*/  IMAD.IADD R3, R0, 0x1, R4 ;  /* 0x0000000100037824 */ /* 0x002fe400078e0204 */
[--C-:B------:R-:W-:Y:S01]  /*1ade0*/  IMAD.IADD R4, R4, 0x1, R2.reuse ;  /* 0x0000000104047824 */ /* 0x100fe200078e0202 */
[----:B---3--:R-:W-:Y:S02]  /*1adf0*/  F2FP.PACK_AB R6, R123, R122 ;  /* 0x0000007a7b06723e */ /* 0x008fe400000000ff */
[----:B----4-:R-:W-:Y:S01]  /*1ae00*/  F2FP.PACK_AB R5, R31, R30 ;  /* 0x0000001e1f05723e */ /* 0x010fe200000000ff */
[----:B------:R1:W-:Y:S04]  /*1ae10*/  STS [R3+0x80], R7 ;  /* 0x0000800703007388 */ /* 0x0003e80000000800 */
[----:B------:R2:W-:Y:S04]  /*1ae20*/  STS [R3+0x480], R6 ;  /* 0x0004800603007388 */ /* 0x0005e80000000800 */
[----:B------:R3:W-:Y:S01]  /*1ae30*/  STS [R4], R5 ;  /* 0x0000000504007388 */ /* 0x0007e20000000800 */
[----:B------:R-:W-:-:S03]  /*1ae40*/  IMAD.IADD R12, R9, 0x1, R2 ;  /* 0x00000001090c7824 */ /* 0x000fc600078e0202 */
[----:B------:R4:W-:Y:S01]  /*1ae50*/  STS [R4+0x400], R8 ;  /* 0x0004000804007388 */ /* 0x0009e20000000800 */
[----:B-1----:R-:W-:Y:S01]  /*1ae60*/  F2FP.PACK_AB R7, R37, R36 ;  /* 0x000000242507723e */ /* 0x002fe200000000ff */
[----:B--2---:R-:W-:Y:S01]  /*1ae70*/  IMAD.IADD R6, R0, 0x1, R9 ;  /* 0x0000000100067824 */ /* 0x004fe200078e0209 */
[----:B---3--:R-:W-:-:S04]  /*1ae80*/  F2FP.PACK_AB R5, R93, R92 ;  /* 0x0000005c5d05723e */ /* 0x008fc800000000ff */
[----:B------:R1:W-:Y:S04]  /*1ae90*/  STS [R6+0x80], R7 ;  /* 0x0000800706007388 */ /* 0x0003e80000000800 */
[----:B------:R2:W-:Y:S01]  /*1aea0*/  STS [R6+0x480], R5 ;  /* 0x0004800506007388 */ /* 0x0005e20000000800 */
[----:B----4-:R-:W-:Y:S02]  /*1aeb0*/  F2FP.PACK_AB R8, R107, R106 ;  /* 0x0000006a6b08723e */ /* 0x010fe400000000ff */
[----:B-1----:R-:W-:Y:S02]  /*1aec0*/  F2FP.PACK_AB R7, R39, R38 ;  /* 0x000000262707723e */ /* 0x002fe400000000ff */
[----:B--2---:R-:W-:-:S03]  /*1aed0*/  F2FP.PACK_AB R5, R129, R128 ;  /* 0x000000808105723e */ /* 0x004fc600000000ff */
[----:B------:R1:W-:Y:S04]  /*1aee0*/  STS [R12], R7 ;  /* 0x000000070c007388 */ /* 0x0003e80000000800 */
[----:B------:R2:W-:Y:S01]  /*1aef0*/  STS [R12+0x400], R5 ;  /* 0x000400050c007388 */ /* 0x0005e20000000800 */
[----:B-1----:R-:W-:Y:S01]  /*1af00*/  F2FP.PACK_AB R7, R119, R118 ;  /* 0x000000767707723e */ /* 0x002fe200000000ff */
[----:B--2---:R-:W-:-:S05]  /*1af10*/  IMAD.IADD R5, R9, 0x1, R3 ;  /* 0x0000000109057824 */ /* 0x004fca00078e0203 */
[----:B------:R1:W-:Y:S04]  /*1af20*/  STS [R5+0x480], R7 ;  /* 0x0004800705007388 */ /* 0x0003e80000000800 */
[----:B------:R2:W-:Y:S01]  /*1af30*/  STS [R5+0x80], R8 ;  /* 0x0000800805007388 */ /* 0x0005e20000000800 */
[----:B-1----:R-:W-:Y:S01]  /*1af40*/  IMAD.IADD R7, R4, 0x1, R9 ;  /* 0x0000000104077824 */ /* 0x002fe200078e0209 */
[----:B------:R-:W-:Y:S02]  /*1af50*/  F2FP.PACK_AB R9, R113, R112 ;  /* 0x000000707109723e */ /* 0x000fe400000000ff */
        /* <DEDUP_REMOVED lines=37> */
[----:B------:R-:W-:Y:S04]  /*1b1b0*/  STS [R0+0x8080], R9 ;  /* 0x0080800900007388 */ /* 0x000fe80000000800 */
[----:B------:R1:W-:Y:S02]  /*1b1c0*/  STS [R0+0x8480], R8 ;  /* 0x0084800800007388 */ /* 0x0003e40000000800 */
[----:B-1----:R-:W-:Y:S02]  /*1b1d0*/  F2FP.PACK_AB R0, R63, R62 ;  /* 0x0000003e3f00723e */ /* 0x002fe400000000ff */
[----:B------:R-:W-:-:S03]  /*1b1e0*/  F2FP.PACK_AB R8, R73, R72 ;  /* 0x000000484908723e */ /* 0x000fc600000000ff */
        /* <DEDUP_REMOVED lines=8> */
[----:B------:R1:W-:Y:S01]  /*1b270*/  STS [R4+0x8400], R0 ;  /* 0x0084000004007388 */ /* 0x0003e20000000800 */
[----:B------:R-:W-:-:S03]  /*1b280*/  F2FP.PACK_AB R3, R125, R124 ;  /* 0x0000007c7d03723e */ /* 0x000fc600000000ff */
[----:B------:R2:W-:Y:S04]  /*1b290*/  STS [R4+0x8000], R2 ;  /* 0x0080000204007388 */ /* 0x0005e80000000800 */
[----:B------:R3:W-:Y:S01]  /*1b2a0*/  STS [R6+0x8080], R3 ;  /* 0x0080800306007388 */ /* 0x0007e20000000800 */
[----:B------:R-:W-:Y:S02]  /*1b2b0*/  ISETP.NE.U32.AND P0, PT, RZ, c[0x0][0x508], PT ;  /* 0x00014200ff007a0c */ /* 0x000fe40003f05070 */
[----:B-1----:R-:W-:Y:S02]  /*1b2c0*/  F2FP.PACK_AB R0, R79, R78 ;  /* 0x0000004e4f00723e */ /* 0x002fe400000000ff */
[----:B--2---:R-:W-:-:S03]  /*1b2d0*/  F2FP.PACK_AB R2, R75, R74 ;  /* 0x0000004a4b02723e */ /* 0x004fc600000000ff */
[----:B------:R1:W-:Y:S01]  /*1b2e0*/  STS [R6+0x8480], R0 ;  /* 0x0084800006007388 */ /* 0x0003e20000000800 */
[----:B---3--:R-:W-:-:S03]  /*1b2f0*/  F2FP.PACK_AB R3, R121, R120 ;  /* 0x000000787903723e */ /* 0x008fc600000000ff */
[----:B------:R2:W-:Y:S04]  /*1b300*/  STS [R12+0x8400], R2 ;  /* 0x008400020c007388 */ /* 0x0005e80000000800 */
[----:B------:R3:W-:Y:S01]  /*1b310*/  STS [R12+0x8000], R3 ;  /* 0x008000030c007388 */ /* 0x0007e20000000800 */
[----:B------:R-:W-:Y:S02]  /*1b320*/  ISETP.NE.AND.EX P2, PT, RZ, c[0x0][0x50c], PT, P0 ;  /* 0x00014300ff007a0c */ /* 0x000fe40003f45300 */
[----:B-1----:R-:W-:Y:S02]  /*1b330*/  F2FP.PACK_AB R0, R85, R84 ;  /* 0x000000545500723e */ /* 0x002fe400000000ff */
[----:B--2---:R-:W-:-:S03]  /*1b340*/  F2FP.PACK_AB R2, R59, R58 ;  /* 0x0000003a3b02723e */ /* 0x004fc600000000ff */
[----:B------:R1:W-:Y:S01]  /*1b350*/  STS [R5+0x8080], R0 ;  /* 0x0080800005007388 */ /* 0x0003e20000000800 */
[----:B---3--:R-:W-:-:S03]  /*1b360*/  F2FP.PACK_AB R3, R55, R54 ;  /* 0x000000363703723e */ /* 0x008fc600000000ff */
[----:B------:R2:W-:Y:S04]  /*1b370*/  STS [R5+0x8480], R2 ;  /* 0x0084800205007388 */ /* 0x0005e80000000800 */
[----:B------:R-:W-:Y:S01]  /*1b380*/  STS [R7+0x8400], R3 ;  /* 0x0084000307007388 */ /* 0x000fe20000000800 */
[----:B------:R-:W-:Y:S02]  /*1b390*/  ISETP.NE.U32.AND P3, PT, RZ, c[0x0][0x500], PT ;  /* 0x00014000ff007a0c */ /* 0x000fe40003f65070 */
[----:B-1----:R-:W-:-:S05]  /*1b3a0*/  F2FP.PACK_AB R0, R25, R24 ;  /* 0x000000181900723e */ /* 0x002fca00000000ff */
[----:B------:R1:W-:Y:S04]  /*1b3b0*/  STS [R7+0x8000], R0 ;  /* 0x0080000007007388 */ /* 0x0003e80000000800 */
[----:B------:R-:W-:Y:S01]  /*1b3c0*/  BAR.SYNC.DEFER_BLOCKING 0x1, 0x100 ;  /* 0x0044000000007b1d */ /* 0x000fe20000010000 */
[----:B------:R-:W-:Y:S02]  /*1b3d0*/  ISETP.NE.AND.EX P3, PT, RZ, c[0x0][0x504], PT, P3 ;  /* 0x00014100ff007a0c */ /* 0x000fe40003f65330 */
[C---:B------:R-:W-:Y:S02]  /*1b3e0*/  @P2 IADD3 R8, P0, R15.reuse, c[0x0][0x508], RZ ;  /* 0x000142000f082a10 */ /* 0x040fe40007f1e0ff */
[----:B------:R-:W-:Y:S01]  /*1b3f0*/  IADD3 R4, P1, R15, c[0x0][0x500], RZ ;  /* 0x000140000f047a10 */ /* 0x000fe20007f3e0ff */
[----:B--2---:R-:W-:Y:S01]  /*1b400*/  IMAD.MOV.U32 R2, RZ, RZ, RZ ;  /* 0x000000ffff027224 */ /* 0x004fe200078e00ff */
[----:B------:R-:W-:-:S02]  /*1b410*/  @P2 IADD3.X R9, R14, c[0x0][0x50c], RZ, P0, !PT ;  /* 0x000143000e092a10 */ /* 0x000fc400007fe4ff */
[----:B------:R-:W-:-:S03]  /*1b420*/  IADD3.X R5, R14, c[0x0][0x504], RZ, P1, !PT ;  /* 0x000141000e057a10 */ /* 0x000fc60000ffe4ff */
[----:B------:R2:W5:Y:S04]  /*1b430*/  @P2 LDG.E R16, [R8.64] ;  /* 0x0000000808102981 */ /* 0x000568000c1e1900 */
[----:B------:R2:W5:Y:S01]  /*1b440*/  @P3 LDG.E R2, [R4.64] ;  /* 0x0000000804023981 */ /* 0x000562000c1e1900 */
[----:B------:R-:W-:-:S04]  /*1b450*/  ISETP.NE.AND P0, PT, R13, RZ, PT ;  /* 0x000000ff0d00720c */ /* 0x000fc80003f05270 */
[----:B-1----:R-:W-:Y:S01]  /*1b460*/  SEL R0, R13, c[0x0][0x3d4], P0 ;  /* 0x0000f5000d007a07 */ /* 0x002fe20000000000 */
[----:B------:R-:W-:Y:S05]  /*1b470*/  @P2 BRA `(.L_x_2971) ;  /* 0x0000004000002947 */ /* 0x000fea0003800000 */
[----:B------:R-:W-:Y:S05]  /*1b480*/  @!P3 BRA `(.L_x_2971) ;  /* 0x000000300000b947 */ /* 0x000fea0003800000 */
[----:B-----5:R1:W3:Y:S04]  /*1b490*/  LDG.E R16, [R4.64] ;  /* 0x0000000804107981 */ /* 0x0202e8000c1e1900 */
[----:B-12---:R-:W3:Y:S02]  /*1b4a0*/  LDG.E R4, [R4.64+0x4] ;  /* 0x0000040804047981 */ /* 0x006ee4000c1e1900 */
[----:B---3--:R-:W-:Y:S02]  /*1b4b0*/  IADD3 R16, -R16, R4, RZ ;  /* 0x0000000410107210 */ /* 0x008fe40007ffe1ff */
.L_x_2971:
[----:B--2---:R-:W2:Y:S04]  /*1b4c0*/  LDL.LU R5, [R1+0x1c] ;  /* 0x00001c0001057983 */ /* 0x004ea80000300800 */
[----:B------:R-:W3:Y:S04]  /*1b4d0*/  LDL.LU R4, [R1+0x8] ;  /* 0x0000080001047983 */ /* 0x000ee80000300800 */
[----:B------:R-:W4:Y:S04]  /*1b4e0*/  LDL.LU R3, [R1+0x28] ;  /* 0x0000280001037983 */ /* 0x000f280000300800 */
[----:B------:R-:W4:Y:S04]  /*1b4f0*/  LDL R13, [R1+0x64] ;  /* 0x00006400010d7983 */ /* 0x000f280000100800 */
[----:B------:R-:W4:Y:S04]  /*1b500*/  LDL R32, [R1+0x4] ;  /* 0x0000040001207983 */ /* 0x000f280000100800 */
[----:B------:R-:W4:Y:S04]  /*1b510*/  LDL R23, [R1+0x30] ;  /* 0x0000300001177983 */ /* 0x000f280000100800 */
[----:B------:R-:W4:Y:S01]  /*1b520*/  LDL R33, [R1+0x6c] ;  /* 0x00006c0001217983 */ /* 0x000f220000100800 */
[----:B------:R-:W-:Y:S01]  /*1b530*/  IMAD.MOV.U32 R12, RZ, RZ, 0x368 ;  /* 0x00000368ff0c7424 */ /* 0x000fe200078e00ff */
[----:B------:R-:W-:-:S04]  /*1b540*/  ISETP.GT.AND P2, PT, R0, 0x1, PT ;  /* 0x000000010000780c */ /* 0x000fc80003f44270 */
[----:B------:R-:W-:-:S04]  /*1b550*/  SEL R12, R12, 0x328, P2 ;  /* 0x000003280c0c7807 */ /* 0x000fc80001000000 */
[----:B------:R1:W2:Y:S08]  /*1b560*/  LDC.64 R6, c[0x0][R12+0x170] ;  /* 0x00005c000c067b82 */ /* 0x0002b00000000a00 */
[----:B------:R1:W2:Y:S08]  /*1b570*/  LDC.64 R8, c[0x0][R12+0x168] ;  /* 0x00005a000c087b82 */ /* 0x0002b00000000a00 */
[----:B------:R1:W2:Y:S01]  /*1b580*/  LDC.64 R18, c[0x0][R12+0x178] ;  /* 0x00005e000c127b82 */ /* 0x0002a20000000a00 */
[----:B------:R-:W-:-:S07]  /*1b590*/  ISETP.NE.U32.AND P0, PT, RZ, c[0x0][0x500], PT ;  /* 0x00014000ff007a0c */ /* 0x000fce0003f05070 */
[----:B------:R1:W2:Y:S01]  /*1b5a0*/  LDC.64 R20, c[0x0][R12+0x160] ;  /* 0x000058000c147b82 */ /* 0x0002a20000000a00 */
[----:B------:R-:W-:Y:S01]  /*1b5b0*/  ISETP.NE.AND.EX P0, PT, RZ, c[0x0][0x504], PT, P0 ;  /* 0x00014100ff007a0c */ /* 0x000fe20003f05300 */
[----:B-1----:R-:W-:-:S05]  /*1b5c0*/  IMAD.MOV.U32 R12, RZ, RZ, c[0x0][0x4e8] ;  /* 0x00013a00ff0c7624 */ /* 0x002fca00078e00ff */
[----:B------:R-:W-:Y:S01]  /*1b5d0*/  ISETP.NE.AND P5, PT, R12, 0x1, PT ;  /* 0x000000010c00780c */ /* 0x000fe20003fa5270 */
[----:B------:R-:W1:Y:S01]  /*1b5e0*/  S2R R86, SR_TID.X ;  /* 0x0000000000567919 */ /* 0x000e620000002100 */
[----:B--2---:R-:W-:Y:S02]  /*1b5f0*/  SEL R0, R5, RZ, !P0 ;  /* 0x000000ff05007207 */ /* 0x004fe40004000000 */
[----:B---3--:R-:W-:Y:S02]  /*1b600*/  LOP3.LUT R5, R4, 0xffff, RZ, 0xc0, !PT ;  /* 0x0000ffff04057812 */ /* 0x008fe400078ec0ff */
[----:B----4-:R-:W-:Y:S01]  /*1b610*/  SEL R4, R3, RZ, !P0 ;  /* 0x000000ff03047207 */ /* 0x010fe20004000000 */
[----:B------:R-:W-:-:S04]  /*1b620*/  IMAD R3, R7, R0, RZ ;  /* 0x0000000007037224 */ /* 0x000fc800078e02ff */
[----:B------:R-:W-:Y:S02]  /*1b630*/  IMAD R4, R6, R4, R3 ;  /* 0x0000000406047224 */ /* 0x000fe400078e0203 */
[-C--:B------:R-:W-:Y:S02]  /*1b640*/  IMAD R3, R9, R5.reuse, RZ ;  /* 0x0000000509037224 */ /* 0x080fe400078e02ff */
[----:B------:R-:W-:-:S04]  /*1b650*/  IMAD.WIDE.U32 R8, R8, R5, RZ ;  /* 0x0000000508087225 */ /* 0x000fc800078e00ff */
[----:B------:R-:W-:-:S04]  /*1b660*/  IMAD.WIDE.U32 R6, R6, R0, RZ ;  /* 0x0000000006067225 */ /* 0x000fc800078e00ff */
[----:B------:R-:W-:Y:S02]  /*1b670*/  IMAD.IADD R14, R9, 0x1, R3 ;  /* 0x00000001090e7824 */ /* 0x000fe400078e0203 */
[----:B------:R-:W-:Y:S01]  /*1b680*/  IMAD.IADD R3, R13, 0x1, R32 ;  /* 0x000000010d037824 */ /* 0x000fe200078e0220 */
[----:B-----5:R-:W-:Y:S02]  /*1b690*/  IADD3 R12, P4, P3, R6, R8, R2 ;  /* 0x00000008060c7210 */ /* 0x020fe40007b9e002 */
[----:B------:R-:W-:Y:S01]  /*1b6a0*/  SEL R6, R23, RZ, P2 ;  /* 0x000000ff17067207 */ /* 0x000fe20001000000 */
[----:B------:R-:W-:-:S04]  /*1b6b0*/  @P5 IMAD.HI.U32 R8, R3, c[0x0][0x4ec], RZ ;  /* 0x00013b0003085a27 */ /* 0x000fc800078e00ff */
[----:B------:R-:W-:Y:S02]  /*1b6c0*/  IMAD.IADD R15, R7, 0x1, R4 ;  /* 0x00000001070f7824 */ /* 0x000fe400078e0204 */
[-C--:B------:R-:W-:Y:S02]  /*1b6d0*/  IMAD R9, R19, R6.reuse, RZ ;  /* 0x0000000613097224 */ /* 0x080fe400078e02ff */
[----:B------:R-:W-:Y:S01]  /*1b6e0*/  IMAD.MOV.U32 R4, RZ, RZ, R3 ;  /* 0x000000ffff047224 */ /* 0x000fe200078e0003 */
[----:B------:R-:W-:Y:S01]  /*1b6f0*/  @P5 SHF.R.U32.HI R4, RZ, c[0x0][0x4f0], R8 ;  /* 0x00013c00ff045a19 */ /* 0x000fe20000011608 */
[----:B------:R-:W-:Y:S01]  /*1b700*/  IMAD.WIDE.U32 R6, R18, R6, RZ ;  /* 0x0000000612067225 */ /* 0x000fe200078e00ff */
[----:B------:R-:W-:-:S03]  /*1b710*/  SHF.R.S32.HI R8, RZ, 0x1f, R2 ;  /* 0x0000001fff087819 */ /* 0x000fc60000011402 */
[----:B------:R-:W-:Y:S02]  /*1b720*/  IMAD.IADD R13, R7, 0x1, R9 ;  /* 0x00000001070d7824 */ /* 0x000fe400078e0209 */
[----:B------:R-:W-:Y:S01]  /*1b730*/  IMAD.MOV R7, RZ, RZ, -R4 ;  /* 0x000000ffff077224 */ /* 0x000fe200078e0a04 */
[----:B------:R-:W-:Y:S02]  /*1b740*/  IADD3 R6, P1, P0, R4, R12, R6 ;  /* 0x0000000c04067210 */ /* 0x000fe4000783e006 */
[----:B------:R-:W-:Y:S01]  /*1b750*/  SHF.R.S32.HI R9, RZ, 0x1f, R4 ;  /* 0x0000001fff097819 */ /* 0x000fe20000011404 */
[----:B------:R-:W-:Y:S01]  /*1b760*/  IMAD R4, R7, c[0x0][0x4e8], R3 ;  /* 0x00013a0007047a24 */ /* 0x000fe200078e0203 */
[----:B------:R-:W-:-:S04]  /*1b770*/  IADD3.X R12, R15, R14, R8, P4, P3 ;  /* 0x0000000e0f0c7210 */ /* 0x000fc800027e6408 */
[----:B------:R-:W-:Y:S01]  /*1b780*/  IADD3.X R7, R9, R12, R13, P1, P0 ;  /* 0x0000000c09077210 */ /* 0x000fe20000fe040d */
[----:B------:R-:W-:Y:S01]  /*1b790*/  IMAD R9, R21, R4, RZ ;  /* 0x0000000415097224 */ /* 0x000fe200078e02ff */
[----:B------:R-:W-:-:S05]  /*1b7a0*/  SHF.R.S32.HI R12, RZ, 0x1f, R4 ;  /* 0x0000001fff0c7819 */ /* 0x000fca0000011404 */
[C---:B------:R-:W-:Y:S02]  /*1b7b0*/  IMAD R9, R20.reuse, R12, R9 ;  /* 0x0000000c14097224 */ /* 0x040fe400078e0209 */
[----:B------:R-:W-:Y:S02]  /*1b7c0*/  IMAD.MOV.U32 R12, RZ, RZ, c[0x0][0x4a8] ;  /* 0x00012a00ff0c7624 */ /* 0x000fe400078e00ff */
[----:B------:R-:W-:Y:S01]  /*1b7d0*/  IMAD.WIDE.U32 R6, R20, R4, R6 ;  /* 0x0000000414067225 */ /* 0x000fe200078e0006 */
[----:B-1----:R-:W-:Y:S02]  /*1b7e0*/  SHF.R.S32.HI R23, RZ, 0x1f, R86 ;  /* 0x0000001fff177819 */ /* 0x002fe40000011456 */
        /* <DEDUP_REMOVED lines=29> */
[-C--:B--2---:R-:W-:Y:S02]  /*1b9c0*/  IADD3 R12, R251, R32.reuse, RZ ;  /* 0x00000020fb0c7210 */ /* 0x084fe40007ffe0ff */
        /* <DEDUP_REMOVED lines=40> */
.L_x_3061:
[----:B------:R-:W-:Y:S05]  /*1bc50*/  BRA.DIV ~URZ, `(.L_x_2974) ;  /* 0x00005d827f007947 */ /* 0x000fea000b800000 */
[----:B------:R4:W2:Y:S02]  /*1bc60*/  SHFL.IDX PT, R0, R14, RZ, 0x181f ;  /* 0x00181fff0e007589 */ /* 0x0008a400000e0000 */
.L_x_3062:
        /* <DEDUP_REMOVED lines=15> */
.L_x_2976:
[----:B------:R-:W-:Y:S05]  /*1bd60*/  BSYNC B0 ;  /* 0x0000000000007941 */ /* 0x000fea0003800000 */
.L_x_2975:
[----:B------:R-:W-:Y:S05]  /*1bd70*/  BRA.DIV ~URZ, `(.L_x_2977) ;  /* 0x00005cd27f007947 */ /* 0x000fea000b800000 */
[----:B---3--:R3:W4:Y:S04]  /*1bd80*/  SHFL.IDX PT, R5, R13, 0x1, 0x181f ;  /* 0x00381f000d057f89 */ /* 0x00872800000e0000 */
[----:B--2---:R3:W2:Y:S02]  /*1bd90*/  SHFL.IDX PT, R0, R14, 0x1, 0x181f ;  /* 0x00381f000e007f89 */ /* 0x0046a400000e0000 */
.L_x_3063:
        /* <DEDUP_REMOVED lines=16> */
.L_x_2979:
[----:B------:R-:W-:Y:S05]  /*1bea0*/  BSYNC B0 ;  /* 0x0000000000007941 */ /* 0x000fea0003800000 */
.L_x_2978:
[----:B------:R-:W-:Y:S05]  /*1beb0*/  BRA.DIV ~URZ, `(.L_x_2980) ;  /* 0x00005c627f007947 */ /* 0x000fea000b800000 */
[----:B----4-:R4:W3:Y:S02]  /*1bec0*/  SHFL.IDX PT, R5, R13, 0x2, 0x181f ;  /* 0x00581f000d057f89 */ /* 0x0108e400000e0000 */
.L_x_3064:
[----:B------:R-:W-:Y:S05]  /*1bed0*/  BRA.DIV ~URZ, `(.L_x_2981) ;  /* 0x00005cb27f007947 */ /* 0x000fea000b800000 */
[----:B--2---:R2:W4:Y:S02]  /*1bee0*/  SHFL.IDX PT, R0, R14, 0x2, 0x181f ;  /* 0x00581f000e007f89 */ /* 0x00452400000e0000 */
.L_x_3065:
        /* <DEDUP_REMOVED lines=16> */
.L_x_2983:
[----:B------:R-:W-:Y:S05]  /*1bff0*/  BSYNC B0 ;  /* 0x0000000000007941 */ /* 0x000fea0003800000 */
.L_x_2982:
[----:B------:R-:W-:Y:S05]  /*1c000*/  BRA.DIV ~URZ, `(.L_x_2984) ;  /* 0x00005bf27f007947 */ /* 0x000fea000b800000 */
[----:B---3--:R3:W2:Y:S04]  /*1c010*/  SHFL.IDX PT, R6, R13, 0x3, 0x181f ;  /* 0x00781f000d067f89 */ /* 0x0086a800000e0000 */
[----:B----4-:R3:W4:Y:S02]  /*1c020*/  SHFL.IDX PT, R0, R14, 0x3, 0x181f ;  /* 0x00781f000e007f89 */ /* 0x01072400000e0000 */
.L_x_3066:
        /* <DEDUP_REMOVED lines=17> */
.L_x_2972:
[----:B------:R-:W3:Y:S01]  /*1c140*/  LDL.LU R9, [R1+0x30] ;  /* 0x0000300001097983 */ /* 0x000ee20000300800 */
        /* <DEDUP_REMOVED lines=16> */
[----:B------:R-:W-:-:S03]  /*1c250*/  IADD3 R6, -R0, RZ, RZ ;  /* 0x000000ff00067210 */ /* 0x000fc60007ffe1ff */
[----:B------:R-:W-:Y:S02]  /*1c260*/  IMAD R2, R2, c[0x0][0x430], RZ ;  /* 0x00010c0002027a24 */ /* 0x000fe400078e02ff */
[----:B------:R-:W-:Y:S02]  /*1c270*/  IMAD R6, R6, c[0x0][0x4e8], R3 ;  /* 0x00013a0006067a24 */ /* 0x000fe400078e0203 */
[----:B------:R-:W-:Y:S02]  /*1c280*/  IMAD R7, R0, c[0x0][0x434], R2 ;  /* 0x00010d0000077a24 */ /* 0x000fe400078e0202 */
[----:B---3--:R-:W-:-:S04]  /*1c290*/  IMAD.WIDE.U32 R4, R9, c[0x0][0x448], R4 ;  /* 0x0001120009047a25 */ /* 0x008fc800078e0004 */
        /* <DEDUP_REMOVED lines=12> */
.L_x_3067:
[----:B------:R-:W-:Y:S05]  /*1c360*/  BRA.DIV ~URZ, `(.L_x_2987) ;  /* 0x000059d27f007947 */ /* 0x000fea000b800000 */
[----:B------:R4:W1:Y:S02]  /*1c370*/  SHFL.IDX PT, R0, R14, RZ, 0x1c1f ;  /* 0x001c1fff0e007589 */ /* 0x00086400000e0000 */
.L_x_3068:
[----:B------:R-:W-:Y:S01]  /*1c380*/  BSSY B0, `(.L_x_2988) ;  /* 0x00000a8000007945 */ /* 0x000fe20003800000 */
[----:B------:R-:W-:Y:S05]  /*1c390*/  @P0 BRA `(.L_x_2989) ;  /* 0x00000a6000000947 */ /* 0x000fea0003800000 */
[C---:B------:R-:W-:Y:S02]  /*1c3a0*/  IADD3 R9, R252.reuse, 0x8, RZ ;  /* 0x00000008fc097810 */ /* 0x040fe40007ffe0ff */
[C---:B------:R-:W-:Y:S02]  /*1c3b0*/  ISETP.GE.AND P1, PT, R252.reuse, c[0x0][0x3c8], PT ;  /* 0x0000f200fc007a0c */ /* 0x040fe40003f26270 */
[----:B------:R-:W-:Y:S02]  /*1c3c0*/  ISETP.GE.AND P0, PT, R9, c[0x0][0x3c8], PT ;  /* 0x0000f20009007a0c */ /* 0x000fe40003f06270 */
[C---:B--2---:R-:W-:Y:S02]  /*1c3d0*/  IADD3 R12, R252.reuse, 0x10, RZ ;  /* 0x00000010fc0c7810 */ /* 0x044fe40007ffe0ff */
[----:B------:R-:W-:-:S02]  /*1c3e0*/  IADD3 R8, R252, 0x18, RZ ;  /* 0x00000018fc087810 */ /* 0x000fc40007ffe0ff */
[----:B------:R-:W-:Y:S02]  /*1c3f0*/  IADD3 R13, R252, 0x8, RZ ;  /* 0x00000008fc0d7810 */ /* 0x000fe40007ffe0ff */
[----:B------:R-:W-:Y:S02]  /*1c400*/  ISETP.GE.AND P3, PT, R12, c[0x0][0x3c8], PT ;  /* 0x0000f2000c007a0c */ /* 0x000fe40003f66270 */
        /* <DEDUP_REMOVED lines=12> */
[----:B------:R-:W-:Y:S01]  /*1c4d0*/  IADD3 R13, R252, 0x18, RZ ;  /* 0x00000018fc0d7810 */ /* 0x000fe20007ffe0ff */
[----:B------:R2:W-:Y:S01]  /*1c4e0*/  @!P0 ST.E.64 [R2.64], R26 ;  /* 0x0000001a02008985 */ /* 0x0005e2000c101b08 */
[----:B------:R-:W-:Y:S02]  /*1c4f0*/  ISETP.GE.AND P1, PT, R9, c[0x0][0x3c8], PT ;  /* 0x0000f20009007a0c */ /* 0x000fe40003f26270 */
[----:B------:R-:W-:-:S02]  /*1c500*/  SHF.R.S32.HI R17, RZ, 0x1f, R17 ;  /* 0x0000001fff117819 */ /* 0x000fc40000011411 */
[----:B------:R-:W-:Y:S02]  /*1c510*/  SHF.R.S32.HI R13, RZ, 0x1f, R13 ;  /* 0x0000001fff0d7819 */ /* 0x000fe4000001140d */
[C---:B------:R-:W-:Y:S02]  /*1c520*/  IADD3 R18, R252.reuse, 0x60, RZ ;  /* 0x00000060fc127810 */ /* 0x040fe40007ffe0ff */
[C---:B------:R-:W-:Y:S02]  /*1c530*/  IADD3 R19, R252.reuse, 0x80, RZ ;  /* 0x00000080fc137810 */ /* 0x040fe40007ffe0ff */
[----:B------:R-:W-:Y:S02]  /*1c540*/  SHF.R.S32.HI R18, RZ, 0x1f, R18 ;  /* 0x0000001fff127819 */ /* 0x000fe40000011412 */
[----:B------:R-:W-:Y:S02]  /*1c550*/  SHF.R.S32.HI R19, RZ, 0x1f, R19 ;  /* 0x0000001fff137819 */ /* 0x000fe40000011413 */
[----:B------:R-:W-:-:S02]  /*1c560*/  IADD3 R20, R252, 0xa8, RZ ;  /* 0x000000a8fc147810 */ /* 0x000fc40007ffe0ff */
[----:B------:R-:W-:-:S04]  /*1c570*/  IADD3 R21, R252, 0xa8, RZ ;  /* 0x000000a8fc157810 */ /* 0x000fc80007ffe0ff */
[----:B------:R-:W-:Y:S02]  /*1c580*/  SHF.R.S32.HI R21, RZ, 0x1f, R21 ;  /* 0x0000001fff157819 */ /* 0x000fe40000011415 */
        /* <DEDUP_REMOVED lines=11> */
[----:B------:R-:W-:Y:S02]  /*1c640*/  SHF.R.S32.HI R17, RZ, 0x1f, R17 ;  /* 0x0000001fff117819 */ /* 0x000fe40000011411 */
[----:B------:R-:W-:Y:S02]  /*1c650*/  ISETP.GE.AND P4, PT, R8, c[0x0][0x3c8], PT ;  /* 0x0000f20008007a0c */ /* 0x000fe40003f86270 */
        /* <DEDUP_REMOVED lines=11> */
[----:B------:R-:W-:Y:S02]  /*1c710*/  IADD3 R13, R252, 0x38, RZ ;  /* 0x00000038fc0d7810 */ /* 0x000fe40007ffe0ff */
[----:B------:R-:W-:Y:S02]  /*1c720*/  ISETP.GE.AND P1, PT, R9, c[0x0][0x3c8], PT ;  /* 0x0000f20009007a0c */ /* 0x000fe40003f26270 */
[----:B------:R-:W-:Y:S02]  /*1c730*/  SHF.R.S32.HI R17, RZ, 0x1f, R17 ;  /* 0x0000001fff117819 */ /* 0x000fe40000011411 */
[----:B------:R-:W-:-:S02]  /*1c740*/  SHF.R.S32.HI R13, RZ, 0x1f, R13 ;  /* 0x0000001fff0d7819 */ /* 0x000fc4000001140d */
        /* <DEDUP_REMOVED lines=40> */
[----:B------:R-:W-:Y:S02]  /*1c9d0*/  IADD3 R17, R252, 0x80, RZ ;  /* 0x00000080fc117810 */ /* 0x000fe40007ffe0ff */
[----:B-1----:R-:W-:-:S02]  /*1c9e0*/  @!P2 LEA R6, P5, R16, R0, 0x2 ;  /* 0x000000001006a211 */ /* 0x002fc400078a10ff */
[C---:B--2---:R-:W-:Y:S02]  /*1c9f0*/  @!P1 LEA R2, P0, R9.reuse, R0, 0x2 ;  /* 0x0000000009029211 */ /* 0x044fe400078010ff */
[-C--:B------:R-:W-:Y:S02]  /*1ca00*/  @!P2 LEA.HI.X R7, R16, R4.reuse, R18, 0x2, P5 ;  /* 0x000000041007a211 */ /* 0x080fe400028f1412 */
[----:B------:R-:W-:Y:S02]  /*1ca10*/  @!P1 LEA.HI.X R3, R9, R4, R13, 0x2, P0 ;  /* 0x0000000409039211 */ /* 0x000fe400000f140d */
[C---:B------:R-:W-:Y:S01]  /*1ca20*/  IADD3 R16, R252.reuse, 0x88, RZ ;  /* 0x00000088fc107810 */ /* 0x040fe20007ffe0ff */
[----:B------:R1:W-:Y:S01]  /*1ca30*/  @!P2 ST.E.64 [R6.64], R56 ;  /* 0x000000380600a985 */ /* 0x0003e2000c101b08 */
[C---:B------:R-:W-:Y:S02]  /*1ca40*/  IADD3 R18, R252.reuse, 0x70, RZ ;  /* 0x00000070fc127810 */ /* 0x040fe40007ffe0ff */
[----:B------:R-:W-:Y:S01]  /*1ca50*/  IADD3 R9, R252, 0x78, RZ ;  /* 0x00000078fc097810 */ /* 0x000fe20007ffe0ff */
[----:B------:R2:W-:Y:S01]  /*1ca60*/  @!P1 ST.E.64 [R2.64], R60 ;  /* 0x0000003c02009985 */ /* 0x0005e2000c101b08 */
[----:B------:R-:W-:-:S02]  /*1ca70*/  ISETP.GE.AND P1, PT, R16, c[0x0][0x3c8], PT ;  /* 0x0000f20010007a0c */ /* 0x000fc40003f26270 */
[----:B------:R-:W-:Y:S02]  /*1ca80*/  ISETP.GE.AND P2, PT, R17, c[0x0][0x3c8], PT ;  /* 0x0000f20011007a0c */ /* 0x000fe40003f46270 */
[----:B------:R-:W-:Y:S02]  /*1ca90*/  SHF.R.S32.HI R18, RZ, 0x1f, R18 ;  /* 0x0000001fff127819 */ /* 0x000fe40000011412 */
[----:B------:R-:W-:Y:S02]  /*1caa0*/  SHF.R.S32.HI R9, RZ, 0x1f, R9 ;  /* 0x0000001fff097819 */ /* 0x000fe40000011409 */
[----:B------:R-:W-:-:S04]  /*1cab0*/  IADD3 R13, R252, 0x90, RZ ;  /* 0x00000090fc0d7810 */ /* 0x000fc80007ffe0ff */
[----:B------:R-:W-:Y:S02]  /*1cac0*/  ISETP.GE.AND P6, PT, R13, c[0x0][0x3c8], PT ;  /* 0x0000f2000d007a0c */ /* 0x000fe40003fc6270 */
[-C--:B-1----:R-:W-:Y:S02]  /*1cad0*/  @!P3 LEA R6, P5, R12, R0.reuse, 0x2 ;  /* 0x000000000c06b211 */ /* 0x082fe400078a10ff */
[----:B--2---:R-:W-:Y:S02]  /*1cae0*/  @!P4 LEA R2, P0, R8, R0, 0x2 ;  /* 0x000000000802c211 */ /* 0x004fe400078010ff */
[-C--:B------:R-:W-:Y:S02]  /*1caf0*/  @!P3 LEA.HI.X R7, R12, R4.reuse, R18, 0x2, P5 ;  /* 0x000000040c07b211 */ /* 0x080fe400028f1412 */
[----:B------:R-:W-:Y:S02]  /*1cb00*/  @!P4 LEA.HI.X R3, R8, R4, R9, 0x2, P0 ;  /* 0x000000040803c211 */ /* 0x000fe400000f1409 */
[C---:B------:R-:W-:Y:S01]  /*1cb10*/  IADD3 R18, R252.reuse, 0x88, RZ ;  /* 0x00000088fc127810 */ /* 0x040fe20007ffe0ff */
[----:B------:R1:W-:Y:S01]  /*1cb20*/  @!P3 ST.E.64 [R6.64], R64 ;  /* 0x000000400600b985 */ /* 0x0003e2000c101b08 */
[----:B------:R-:W-:-:S02]  /*1cb30*/  IADD3 R12, R252, 0x98, RZ ;  /* 0x00000098fc0c7810 */ /* 0x000fc40007ffe0ff */
[----:B------:R-:W-:Y:S01]  /*1cb40*/  SHF.R.S32.HI R18, RZ, 0x1f, R18 ;  /* 0x0000001fff127819 */ /* 0x000fe20000011412 */
[----:B------:R2:W-:Y:S01]  /*1cb50*/  @!P4 ST.E.64 [R2.64], R68 ;  /* 0x000000440200c985 */ /* 0x0005e2000c101b08 */
[C---:B------:R-:W-:Y:S02]  /*1cb60*/  @!P2 LEA R8, P0, R17.reuse, R0, 0x2 ;  /* 0x000000001108a211 */ /* 0x040fe400078010ff */
[----:B------:R-:W-:Y:S02]  /*1cb70*/  ISETP.GE.AND P5, PT, R12, c[0x0][0x3c8], PT ;  /* 0x0000f2000c007a0c */ /* 0x000fe40003fa6270 */
[----:B------:R-:W-:Y:S02]  /*1cb80*/  @!P2 LEA.HI.X R9, R17, R4, R19, 0x2, P0 ;  /* 0x000000041109a211 */ /* 0x000fe400000f1413 */
[C---:B------:R-:W-:Y:S02]  /*1cb90*/  IADD3 R17, R252.reuse, 0xa0, RZ ;  /* 0x000000a0fc117810 */ /* 0x040fe40007ffe0ff */
[----:B------:R-:W-:Y:S01]  /*1cba0*/  IADD3 R19, R252, 0xa0, RZ ;  /* 0x000000a0fc137810 */ /* 0x000fe20007ffe0ff */
[----:B------:R-:W-:Y:S01]  /*1cbb0*/  @!P2 ST.E.64 [R8.64], R116 ;  /* 0x000000740800a985 */ /* 0x000fe2000c101b08 */
[----:B------:R-:W-:-:S02]  /*1cbc0*/  ISETP.GE.AND P4, PT, R17, c[0x0][0x3c8], PT ;  /* 0x0000f20011007a0c */ /* 0x000fc40003f86270 */
[----:B------:R-:W-:Y:S02]  /*1cbd0*/  ISETP.GE.AND P2, PT, R20, c[0x0][0x3c8], PT ;  /* 0x0000f20014007a0c */ /* 0x000fe40003f46270 */
[----:B------:R-:W-:Y:S02]  /*1cbe0*/  SHF.R.S32.HI R19, RZ, 0x1f, R19 ;  /* 0x0000001fff137819 */ /* 0x000fe40000011413 */
[-C--:B-1----:R-:W-:Y:S02]  /*1cbf0*/  @!P6 LEA R6, P0, R13, R0.reuse, 0x2 ;  /* 0x000000000d06e211 */ /* 0x082fe400078010ff */
[----:B--2---:R-:W-:-:S04]  /*1cc00*/  @!P1 LEA R2, P3, R16, R0, 0x2 ;  /* 0x0000000010029211 */ /* 0x004fc800078610ff */
        /* <DEDUP_REMOVED lines=31> */
.L_x_2989:
[----:B------:R-:W-:Y:S05]  /*1ce00*/  BSYNC B0 ;  /* 0x0000000000007941 */ /* 0x000fea0003800000 */
.L_x_2988:
[----:B------:R-:W-:Y:S05]  /*1ce10*/  BRA.DIV ~URZ, `(.L_x_2990) ;  /* 0x00004f927f007947 */ /* 0x000fea000b800000 */
[----:B---3--:R3:W2:Y:S04]  /*1ce20*/  SHFL.IDX PT, R4, R5, 0x1, 0x1c1f ;  /* 0x003c1f0005047f89 */ /* 0x0086a800000e0000 */
[----:B-1----:R3:W1:Y:S02]  /*1ce30*/  SHFL.IDX PT, R0, R14, 0x1, 0x1c1f ;  /* 0x003c1f000e007f89 */ /* 0x00266400000e0000 */
.L_x_3069:
        /* <DEDUP_REMOVED lines=182> */
.L_x_2970:
[----:B------:R-:W2:Y:S04]  /*1d9a0*/  LDL.LU R0, [R1+0x14] ;  /* 0x0000140001007983 */ /* 0x000ea80000300800 */
[----:B------:R-:W3:Y:S01]  /*1d9b0*/  LDL.LU R7, [R1+0x18] ;  /* 0x0000180001077983 */ /* 0x000ee20000300800 */
[----:B------:R-:W-:Y:S02]  /*1d9c0*/  ISETP.NE.U32.AND P0, PT, RZ, c[0x0][0x508], PT ;  /* 0x00014200ff007a0c */ /* 0x000fe40003f05070 */
[----:B------:R-:W-:Y:S01]  /*1d9d0*/  ISETP.NE.U32.AND P3, PT, RZ, c[0x0][0x500], PT ;  /* 0x00014000ff007a0c */ /* 0x000fe20003f65070 */
[----:B------:R-:W4:Y:S01]  /*1d9e0*/  LDL.LU R6, [R1+0x2c] ;  /* 0x00002c0001067983 */ /* 0x000f220000300800 */
[----:B------:R-:W-:Y:S01]  /*1d9f0*/  ISETP.NE.AND.EX P2, PT, RZ, c[0x0][0x50c], PT, P0 ;  /* 0x00014300ff007a0c */ /* 0x000fe20003f45300 */
[----:B------:R-:W-:Y:S01]  /*1da00*/  IMAD.MOV.U32 R20, RZ, RZ, c[0x0][0x388] ;  /* 0x0000e200ff147624 */ /* 0x000fe200078e00ff */
[----:B------:R-:W-:-:S02]  /*1da10*/  ISETP.NE.AND.EX P3, PT, RZ, c[0x0][0x504], PT, P3 ;  /* 0x00014100ff007a0c */ /* 0x000fc40003f65330 */
[----:B--2---:R-:W-:-:S09]  /*1da20*/  IADD3 R2, P1, R0, c[0x0][0x500], RZ ;  /* 0x0001400000027a10 */ /* 0x004fd20007f3e0ff */
[----:B------:R-:W-:Y:S01]  /*1da30*/  @P2 IADD3 R4, P0, R0, c[0x0][0x508], RZ ;  /* 0x0001420000042a10 */ /* 0x000fe20007f1e0ff */
[----:B------:R-:W-:Y:S01]  /*1da40*/  IMAD.MOV.U32 R0, RZ, RZ, RZ ;  /* 0x000000ffff007224 */ /* 0x000fe200078e00ff */
[C---:B---3--:R-:W-:Y:S02]  /*1da50*/  IADD3.X R3, R7.reuse, c[0x0][0x504], RZ, P1, !PT ;  /* 0x0001410007037a10 */ /* 0x048fe40000ffe4ff */
[----:B------:R-:W-:-:S03]  /*1da60*/  @P2 IADD3.X R5, R7, c[0x0][0x50c], RZ, P0, !PT ;  /* 0x0001430007052a10 */ /* 0x000fc600007fe4ff */
[----:B------:R2:W5:Y:S04]  /*1da70*/  @P3 LDG.E R0, [R2.64] ;  /* 0x0000000802003981 */ /* 0x000568000c1e1900 */
[----:B------:R2:W5:Y:S01]  /*1da80*/  @P2 LDG.E R20, [R4.64] ;  /* 0x0000000804142981 */ /* 0x000562000c1e1900 */
[----:B----4-:R-:W-:-:S04]  /*1da90*/  ISETP.NE.AND P0, PT, R6, RZ, PT ;  /* 0x000000ff0600720c */ /* 0x010fc80003f05270 */
[----:B------:R-:W-:Y:S01]  /*1daa0*/  SEL R21, R6, c[0x0][0x3d4], P0 ;  /* 0x0000f50006157a07 */ /* 0x000fe20000000000 */
[----:B------:R-:W-:Y:S05]  /*1dab0*/  @P2 BRA `(.L_x_2991) ;  /* 0x0000004000002947 */ /* 0x000fea0003800000 */
[----:B------:R-:W-:Y:S05]  /*1dac0*/  @!P3 BRA `(.L_x_2991) ;  /* 0x000000300000b947 */ /* 0x000fea0003800000 */
[----:B--2---:R2:W3:Y:S04]  /*1dad0*/  LDG.E R4, [R2.64] ;  /* 0x0000000802047981 */ /* 0x0044e8000c1e1900 */
[----:B--2---:R-:W3:Y:S02]  /*1dae0*/  LDG.E R2, [R2.64+0x4] ;  /* 0x0000040802027981 */ /* 0x004ee4000c1e1900 */
[----:B---3-5:R-:W-:Y:S02]  /*1daf0*/  IADD3 R20, -R4, R2, RZ ;  /* 0x0000000204147210 */ /* 0x028fe40007ffe1ff */
.L_x_2991:
[----:B--2---:R-:W2:Y:S04]  /*1db00*/  LDL.LU R5, [R1+0x8] ;  /* 0x0000080001057983 */ /* 0x004ea80000300800 */
[----:B------:R-:W3:Y:S04]  /*1db10*/  LDL.LU R3, [R1+0x1c] ;  /* 0x00001c0001037983 */ /* 0x000ee80000300800 */
[----:B------:R-:W4:Y:S01]  /*1db20*/  LDL.LU R2, [R1+0x28] ;  /* 0x0000280001027983 */ /* 0x000f220000300800 */
[----:B------:R-:W-:Y:S01]  /*1db30*/  BSSY B0, `(.L_x_2992) ;  /* 0x0000039000007945 */ /* 0x000fe20003800000 */
[----:B-----5:R-:W-:-:S02]  /*1db40*/  SHF.R.S32.HI R19, RZ, 0x1f, R0 ;  /* 0x0000001fff137819 */ /* 0x020fc40000011400 */
[----:B------:R-:W1:Y:S02]  /*1db50*/  S2R R4, SR_TID.X ;  /* 0x0000000000047919 */ /* 0x000e640000002100 */
[----:B-1----:R-:W-:Y:S02]  /*1db60*/  ISETP.GT.AND P0, PT, R4, 0x7f, PT ;  /* 0x0000007f0400780c */ /* 0x002fe40003f04270 */
[----:B--2---:R-:W-:Y:S02]  /*1db70*/  LOP3.LUT R8, R5, 0xffff, RZ, 0xc0, !PT ;  /* 0x0000ffff05087812 */ /* 0x004fe400078ec0ff */
[----:B---3--:R-:W-:Y:S02]  /*1db80*/  SEL R9, R3, RZ, !P3 ;  /* 0x000000ff03097207 */ /* 0x008fe40005800000 */
[----:B----4-:R-:W-:-:S07]  /*1db90*/  SEL R23, R2, RZ, !P3 ;  /* 0x000000ff02177207 */ /* 0x010fce0005800000 */
[----:B------:R-:W-:Y:S05]  /*1dba0*/  @P0 BRA `(.L_x_2993) ;  /* 0x0000031000000947 */ /* 0x000fea0003800000 */
[----:B------:R-:W2:Y:S01]  /*1dbb0*/  LDL R3, [R1+0x4] ;  /* 0x0000040001037983 */ /* 0x000ea20000100800 */
[----:B------:R-:W-:Y:S01]  /*1dbc0*/  IMAD R2, R20, c[0x0][0x4e8], RZ ;  /* 0x00013a0014027a24 */ /* 0x000fe200078e02ff */
[----:B--2---:R-:W-:-:S04]  /*1dbd0*/  IADD3 R18, R3, R4, RZ ;  /* 0x0000000403127210 */ /* 0x004fc80007ffe0ff */
[----:B------:R-:W-:-:S13]  /*1dbe0*/  ISETP.GE.AND P0, PT, R18, R2, PT ;  /* 0x000000021200720c */ /* 0x000fda0003f06270 */
[----:B------:R-:W-:Y:S05]  /*1dbf0*/  @P0 BRA `(.L_x_2993) ;  /* 0x000002c000000947 */ /* 0x000fea0003800000 */
[----:B------:R-:W2:Y:S01]  /*1dc00*/  LDL.LU R24, [R1+0x30] ;  /* 0x0000300001187983 */ /* 0x000ea20000300800 */
        /* <DEDUP_REMOVED lines=12> */
[----:B------:R-:W-:Y:S02]  /*1dcd0*/  IMAD R12, R12, R23, R3 ;  /* 0x000000170c0c7224 */ /* 0x000fe400078e0203 */
[-C--:B----4-:R-:W-:Y:S02]  /*1dce0*/  IMAD R13, R7, R8.reuse, RZ ;  /* 0x00000008070d7224 */ /* 0x090fe400078e02ff */
[----:B------:R-:W-:-:S04]  /*1dcf0*/  IMAD.WIDE.U32 R6, R6, R8, RZ ;  /* 0x0000000806067225 */ /* 0x000fc800078e00ff */
[----:B------:R-:W-:Y:S01]  /*1dd00*/  IMAD.IADD R13, R7, 0x1, R13 ;  /* 0x00000001070d7824 */ /* 0x000fe200078e020d */
[----:B------:R-:W-:Y:S01]  /*1dd10*/  IADD3 R7, R5, R12, RZ ;  /* 0x0000000c05077210 */ /* 0x000fe20007ffe0ff */
[----:B------:R-:W-:-:S05]  /*1dd20*/  @P0 IMAD.HI.U32 R22, R18, c[0x0][0x4ec], RZ ;  /* 0x00013b0012160a27 */ /* 0x000fca00078e00ff */
[----:B------:R-:W-:Y:S02]  /*1dd30*/  @P0 SHF.R.U32.HI R2, RZ, c[0x0][0x4f0], R22 ;  /* 0x00013c00ff020a19 */ /* 0x000fe40000011616 */
[----:B------:R-:W-:-:S03]  /*1dd40*/  IADD3 R22, P1, P0, R4, R6, R0 ;  /* 0x0000000604167210 */ /* 0x000fc6000783e000 */
[----:B------:R-:W-:Y:S01]  /*1dd50*/  IMAD.MOV R6, RZ, RZ, -R2 ;  /* 0x000000ffff067224 */ /* 0x000fe200078e0a02 */
[----:B------:R-:W-:Y:S02]  /*1dd60*/  IADD3.X R13, R7, R13, R19, P1, P0 ;  /* 0x0000000d070d7210 */ /* 0x000fe40000fe0413 */
[----:B--2---:R-:W-:-:S05]  /*1dd70*/  SEL R3, R24, RZ, P2 ;  /* 0x000000ff18037207 */ /* 0x004fca0001000000 */
[-C--:B-----5:R-:W-:Y:S02]  /*1dd80*/  IMAD R12, R17, R3.reuse, RZ ;  /* 0x00000003110c7224 */ /* 0x0a0fe400078e02ff */
[----:B------:R-:W-:-:S04]  /*1dd90*/  IMAD.WIDE.U32 R4, R16, R3, RZ ;  /* 0x0000000310047225 */ /* 0x000fc800078e00ff */
[----:B------:R-:W-:Y:S01]  /*1dda0*/  IMAD R3, R6, c[0x0][0x4e8], R18 ;  /* 0x00013a0006037a24 */ /* 0x000fe200078e0212 */
[----:B------:R-:W-:Y:S02]  /*1ddb0*/  IADD3 R7, R5, R12, RZ ;  /* 0x0000000c05077210 */ /* 0x000fe40007ffe0ff */
[----:B------:R-:W-:Y:S02]  /*1ddc0*/  IADD3 R4, P1, P0, R2, R22, R4 ;  /* 0x0000001602047210 */ /* 0x000fe4000783e004 */
[----:B------:R-:W-:Y:S01]  /*1ddd0*/  SHF.R.S32.HI R5, RZ, 0x1f, R2 ;  /* 0x0000001fff057819 */ /* 0x000fe20000011402 */
[----:B------:R-:W-:Y:S01]  /*1dde0*/  IMAD R2, R15, R3, RZ ;  /* 0x000000030f027224 */ /* 0x000fe200078e02ff */
[----:B------:R-:W-:Y:S02]  /*1ddf0*/  SHF.R.S32.HI R6, RZ, 0x1f, R3 ;  /* 0x0000001fff067819 */ /* 0x000fe40000011403 */
[----:B------:R-:W-:Y:S01]  /*1de00*/  IADD3.X R5, R5, R13, R7, P1, P0 ;  /* 0x0000000d05057210 */ /* 0x000fe20000fe0407 */
[----:B------:R-:W-:-:S02]  /*1de10*/  IMAD.MOV.U32 R7, RZ, RZ, c[0x0][0x4a8] ;  /* 0x00012a00ff077624 */ /* 0x000fc400078e00ff */
        /* <DEDUP_REMOVED lines=10> */
.L_x_2993:
[----:B------:R-:W-:Y:S05]  /*1dec0*/  BSYNC B0 ;  /* 0x0000000000007941 */ /* 0x000fea0003800000 */
.L_x_2992:
[----:B------:R-:W-:-:S13]  /*1ded0*/  ISETP.GT.AND P0, PT, R21, 0x1, PT ;  /* 0x000000011500780c */ /* 0x000fda0003f04270 */
[----:B------:R-:W-:Y:S05]  /*1dee0*/  @P0 BRA `(.L_x_2985) ;  /* 0x0000070000000947 */ /* 0x000fea0003800000 */
[----:B------:R-:W2:Y:S01]  /*1def0*/  LDL.LU R12, [R1+0x4] ;  /* 0x00000400010c7983 */ /* 0x000ea20000300800 */
[----:B-1----:R-:W-:Y:S01]  /*1df00*/  MOV R2, c[0x0][0x4e8] ;  /* 0x00013a0000027a02 */ /* 0x002fe20000000f00 */
[----:B------:R-:W-:Y:S02]  /*1df10*/  IMAD R4, R19, c[0x0][0x3a0], RZ ;  /* 0x0000e80013047a24 */ /* 0x000fe400078e02ff */
[----:B------:R-:W-:Y:S01]  /*1df20*/  IMAD R5, R23, c[0x0][0x3f0], RZ ;  /* 0x0000fc0017057a24 */ /* 0x000fe200078e02ff */
[----:B------:R-:W-:Y:S01]  /*1df30*/  ISETP.NE.AND P0, PT, R2, 0x1, PT ;  /* 0x000000010200780c */ /* 0x000fe20003f05270 */
[----:B------:R-:W-:-:S04]  /*1df40*/  IMAD.WIDE.U32 R2, R0, c[0x0][0x3a0], RZ ;  /* 0x0000e80000027a25 */ /* 0x000fc800078e00ff */
[----:B------:R-:W-:Y:S02]  /*1df50*/  IMAD R0, R0, c[0x0][0x3a4], R4 ;  /* 0x0000e90000007a24 */ /* 0x000fe400078e0204 */
[----:B------:R-:W-:-:S03]  /*1df60*/  IMAD R7, R9, c[0x0][0x3f4], R5 ;  /* 0x0000fd0009077a24 */ /* 0x000fc600078e0205 */
[----:B------:R-:W-:-:S05]  /*1df70*/  IADD3 R3, R3, R0, RZ ;  /* 0x0000000003037210 */ /* 0x000fca0007ffe0ff */
[----:B------:R-:W-:-:S04]  /*1df80*/  IMAD.WIDE.U32 R2, R8, c[0x0][0x3e8], R2 ;  /* 0x0000fa0008027a25 */ /* 0x000fc800078e0002 */
[----:B------:R-:W-:-:S04]  /*1df90*/  IMAD R3, R8, c[0x0][0x3ec], R3 ;  /* 0x0000fb0008037a24 */ /* 0x000fc800078e0203 */
[----:B------:R-:W-:-:S05]  /*1dfa0*/  IMAD.WIDE.U32 R2, R9, c[0x0][0x3f0], R2 ;  /* 0x0000fc0009027a25 */ /* 0x000fca00078e0002 */
[----:B------:R-:W-:Y:S02]  /*1dfb0*/  IADD3 R3, R3, R7, RZ ;  /* 0x0000000703037210 */ /* 0x000fe40007ffe0ff */
[-C--:B--2---:R-:W-:Y:S02]  /*1dfc0*/  IADD3 R4, R231, R12.reuse, RZ ;  /* 0x0000000ce7047210 */ /* 0x084fe40007ffe0ff */
[----:B------:R-:W-:Y:S02]  /*1dfd0*/  IADD3 R13, R251, R12, RZ ;  /* 0x0000000cfb0d7210 */ /* 0x000fe40007ffe0ff */
[----:B------:R-:W-:Y:S01]  /*1dfe0*/  MOV R0, R4 ;  /* 0x0000000400007202 */ /* 0x000fe20000000f00 */
[----:B------:R-:W-:-:S05]  /*1dff0*/  @P0 IMAD.HI.U32 R6, R4, c[0x0][0x4ec], RZ ;  /* 0x00013b0004060a27 */ /* 0x000fca00078e00ff */
[----:B------:R-:W-:-:S04]  /*1e000*/  @P0 SHF.R.U32.HI R0, RZ, c[0x0][0x4f0], R6 ;  /* 0x00013c00ff000a19 */ /* 0x000fc80000011606 */
[----:B------:R-:W-:Y:S01]  /*1e010*/  SHF.R.S32.HI R6, RZ, 0x1f, R0 ;  /* 0x0000001fff067819 */ /* 0x000fe20000011400 */
[C---:B------:R-:W-:Y:S01]  /*1e020*/  IMAD.WIDE.U32 R2, R0.reuse, c[0x0][0x3e0], R2 ;  /* 0x0000f80000027a25 */ /* 0x040fe200078e0002 */
[----:B------:R-:W-:-:S03]  /*1e030*/  IADD3 R5, -R0, RZ, RZ ;  /* 0x000000ff00057210 */ /* 0x000fc60007ffe1ff */
[----:B------:R-:W-:Y:S02]  /*1e040*/  IMAD R6, R6, c[0x0][0x3e0], RZ ;  /* 0x0000f80006067a24 */ /* 0x000fe400078e02ff */
[----:B------:R-:W-:Y:S02]  /*1e050*/  IMAD R4, R5, c[0x0][0x4e8], R4 ;  /* 0x00013a0005047a24 */ /* 0x000fe400078e0204 */
[----:B------:R-:W-:-:S03]  /*1e060*/  IMAD R6, R0, c[0x0][0x3e4], R6 ;  /* 0x0000f90000067a24 */ /* 0x000fc600078e0206 */
[----:B------:R-:W-:Y:S02]  /*1e070*/  SHF.R.S32.HI R0, RZ, 0x1f, R4 ;  /* 0x0000001fff007819 */ /* 0x000fe40000011404 */
[----:B------:R-:W-:-:S03]  /*1e080*/  IADD3 R3, R3, R6, RZ ;  /* 0x0000000603037210 */ /* 0x000fc60007ffe0ff */
[----:B------:R-:W-:Y:S02]  /*1e090*/  IMAD R0, R0, c[0x0][0x3d8], RZ ;  /* 0x0000f60000007a24 */ /* 0x000fe400078e02ff */
[----:B------:R-:W-:-:S04]  /*1e0a0*/  IMAD.WIDE.U32 R2, R4, c[0x0][0x3d8], R2 ;  /* 0x0000f60004027a25 */ /* 0x000fc800078e0002 */
[----:B------:R-:W-:Y:S01]  /*1e0b0*/  IMAD R4, R4, c[0x0][0x3dc], R0 ;  /* 0x0000f70004047a24 */ /* 0x000fe200078e0200 */
[----:B------:R-:W-:-:S04]  /*1e0c0*/  LEA R14, P0, R2, c[0x0][0x380], 0x1 ;  /* 0x0000e000020e7a11 */ /* 0x000fc800078008ff */
[----:B------:R-:W-:-:S04]  /*1e0d0*/  IADD3 R4, R3, R4, RZ ;  /* 0x0000000403047210 */ /* 0x000fc80007ffe0ff */
[----:B------:R-:W-:Y:S01]  /*1e0e0*/  LEA.HI.X R5, R2, c[0x0][0x384], R4, 0x1, P0 ;  /* 0x0000e10002057a11 */ /* 0x000fe200000f0c04 */
[----:B------:R-:W-:Y:S05]  /*1e0f0*/  BRA.DIV ~URZ, `(.L_x_2994) ;  /* 0x00003d827f007947 */ /* 0x000fea000b800000 */
[----:B------:R1:W2:Y:S02]  /*1e100*/  SHFL.IDX PT, R4, R5, RZ, 0x181f ;  /* 0x00181fff05047589 */ /* 0x0002a400000e0000 */
.L_x_3070:
[----:B------:R-:W-:Y:S05]  /*1e110*/  BRA.DIV ~URZ, `(.L_x_2995) ;  /* 0x00003dd27f007947 */ /* 0x000fea000b800000 */
[----:B------:R3:W4:Y:S02]  /*1e120*/  SHFL.IDX PT, R0, R14, RZ, 0x181f ;  /* 0x00181fff0e007589 */ /* 0x00072400000e0000 */
.L_x_3071:
        /* <DEDUP_REMOVED lines=16> */
.L_x_2997:
[----:B------:R-:W-:Y:S05]  /*1e230*/  BSYNC B0 ;  /* 0x0000000000007941 */ /* 0x000fea0003800000 */
.L_x_2996:
[----:B------:R-:W-:Y:S05]  /*1e240*/  BRA.DIV ~URZ, `(.L_x_2998) ;  /* 0x00003d127f007947 */ /* 0x000fea000b800000 */
[----:B--2---:R2:W1:Y:S04]  /*1e250*/  SHFL.IDX PT, R4, R5, 0x1, 0x181f ;  /* 0x00381f0005047f89 */ /* 0x00446800000e0000 */
[----:B----4-:R2:W4:Y:S02]  /*1e260*/  SHFL.IDX PT, R0, R14, 0x1, 0x181f ;  /* 0x00381f000e007f89 */ /* 0x01052400000e0000 */
.L_x_3072:
        /* <DEDUP_REMOVED lines=16> */
.L_x_3000:
[----:B------:R-:W-:Y:S05]  /*1e370*/  BSYNC B0 ;  /* 0x0000000000007941 */ /* 0x000fea0003800000 */
.L_x_2999:
[----:B------:R-:W-:Y:S05]  /*1e380*/  BRA.DIV ~URZ, `(.L_x_3001) ;  /* 0x00003ca27f007947 */ /* 0x000fea000b800000 */
[----:B-1----:R1:W2:Y:S02]  /*1e390*/  SHFL.IDX PT, R4, R5, 0x2, 0x181f ;  /* 0x00581f0005047f89 */ /* 0x0022a400000e0000 */
.L_x_3073:
[----:B------:R-:W-:Y:S05]  /*1e3a0*/  BRA.DIV ~URZ, `(.L_x_3002) ;  /* 0x00003cf27f007947 */ /* 0x000fea000b800000 */
[----:B----4-:R4:W1:Y:S02]  /*1e3b0*/  SHFL.IDX PT, R0, R14, 0x2, 0x181f ;  /* 0x00581f000e007f89 */ /* 0x01086400000e0000 */
.L_x_3074:
        /* <DEDUP_REMOVED lines=16> */
.L_x_3004:
[----:B------:R-:W-:Y:S05]  /*1e4c0*/  BSYNC B0 ;  /* 0x0000000000007941 */ /* 0x000fea0003800000 */
.L_x_3003:
[----:B------:R-:W-:Y:S05]  /*1e4d0*/  BRA.DIV ~URZ, `(.L_x_3005) ;  /* 0x00003c327f007947 */ /* 0x000fea000b800000 */
[----:B--2---:R2:W3:Y:S04]  /*1e4e0*/  SHFL.IDX PT, R4, R5, 0x3, 0x181f ;  /* 0x00781f0005047f89 */ /* 0x0044e800000e0000 */
[----:B-1----:R2:W1:Y:S02]  /*1e4f0*/  SHFL.IDX PT, R0, R14, 0x3, 0x181f ;  /* 0x00781f000e007f89 */ /* 0x00246400000e0000 */
.L_x_3075:
        /* <DEDUP_REMOVED lines=15> */
.L_x_2985:
[----:B------:R-:W-:Y:S05]  /*1e5f0*/  BSYNC B1 ;  /* 0x0000000000017941 */ /* 0x000fea0003800000 */
.L_x_2969:
[----:B-1--4-:R-:W4:Y:S02]  /*1e600*/  LDL R0, [R1+0x68] ;  /* 0x0000680001007983 */ /* 0x012f240000100800 */
[----:B----4-:R-:W-:-:S13]  /*1e610*/  ISETP.NE.AND P0, PT, R0, RZ, PT ;  /* 0x000000ff0000720c */ /* 0x010fda0003f05270 */
[----:B------:R-:W-:Y:S01]  /*1e620*/  @P0 WARPSYNC 0xffffffff ;  /* 0xffffffff00000948 */ /* 0x000fe20003800000 */
[----:B------:R-:W-:Y:S06]  /*1e630*/  @P0 BAR.SYNC.DEFER_BLOCKING 0x5, 0x100 ;  /* 0x0144000000000b1d */ /* 0x000fec0000010000 */
[----:B--23--:R-:W1:Y:S04]  /*1e640*/  @P0 LDS.128 R4, [0x24100] ;  /* 0x02410000ff040984 */ /* 0x00ce680000000c00 */
[----:B-1----:R1:W-:Y:S04]  /*1e650*/  @P0 STL.64 [R1], R4 ;  /* 0x0000000401000387 */ /* 0x0023e80000100a00 */
[----:B------:R1:W-:Y:S04]  /*1e660*/  @P0 STL.64 [R1+0x8], R6 ;  /* 0x0000080601000387 */ /* 0x0003e80000100a00 */
[----:B------:R-:W-:Y:S06]  /*1e670*/  @P0 BAR.ARV 0x4, 0x100 ;  /* 0x0104000000000b1d */ /* 0x000fec0000002000 */
[----:B------:R-:W-:Y:S05]  /*1e680*/  @P0 BRA `(.L_x_3006) ;  /* 0x0000105000000947 */ /* 0x000fea0003800000 */
[----:B------:R-:W2:Y:S01]  /*1e690*/  S2R R0, SR_TID.X ;  /* 0x0000000000007919 */ /* 0x000ea20000002100 */
[----:B------:R-:W-:Y:S01]  /*1e6a0*/  IMAD.MOV.U32 R8, RZ, RZ, RZ ;  /* 0x000000ffff087224 */ /* 0x000fe200078e00ff */
[----:B--2---:R-:W-:-:S04]  /*1e6b0*/  LOP3.LUT R15, R0, 0x1f, RZ, 0xc0, !PT ;  /* 0x0000001f000f7812 */ /* 0x004fc800078ec0ff */
[----:B------:R-:W-:Y:S01]  /*1e6c0*/  ISETP.NE.AND P6, PT, R15, 0x1f, PT ;  /* 0x0000001f0f00780c */ /* 0x000fe20003fc5270 */
[----:B------:R-:W-:Y:S10]  /*1e6d0*/  BRA.DIV ~URZ, `(.L_x_3007) ;  /* 0x00003b027f007947 */ /* 0x000ff4000b800000 */
[----:B------:R2:W3:Y:S02]  /*1e6e0*/  SHFL.IDX PT, R9, R35, RZ, 0x1f ;  /* 0x00001fff23097589 */ /* 0x0004e400000e0000 */
.L_x_3076:
[----:B------:R-:W-:Y:S05]  /*1e6f0*/  BRA.DIV ~URZ, `(.L_x_3008) ;  /* 0x00003b527f007947 */ /* 0x000fea000b800000 */
[----:B-1----:R1:W4:Y:S02]  /*1e700*/  SHFL.IDX PT, R6, R35, 0x1, 0x1f ;  /* 0x00201f0023067f89 */ /* 0x00232400000e0000 */
.L_x_3077:
[----:B------:R-:W5:Y:S01]  /*1e710*/  LDL R0, [R1+0xc] ;  /* 0x00000c0001007983 */ /* 0x000f620000100800 */
[----:B------:R-:W-:Y:S02]  /*1e720*/  IMAD.MOV.U32 R7, RZ, RZ, RZ ;  /* 0x000000ffff077224 */ /* 0x000fe400078e00ff */
[----:B-----5:R-:W-:-:S05]  /*1e730*/  IMAD.IADD R0, R0, 0x1, R15 ;  /* 0x0000000100007824 */ /* 0x020fca00078e020f */
[----:B------:R-:W-:-:S13]  /*1e740*/  ISETP.GE.OR P0, PT, R0, c[0x0][0x53c], !P6 ;  /* 0x00014f0000007a0c */ /* 0x000fda0007706670 */
[----:B------:R-:W-:Y:S01]  /*1e750*/  @!P0 MOV R2, 0x4 ;  /* 0x0000000400028802 */ /* 0x000fe20000000f00 */
[----:B------:R-:W-:-:S04]  /*1e760*/  @!P0 IMAD.MOV.U32 R4, RZ, RZ, 0x4 ;  /* 0x00000004ff048424 */ /* 0x000fc800078e00ff */
        /* <DEDUP_REMOVED lines=12> */
[----:B------:R1:W2:Y:S02]  /*1e830*/  SHFL.UP PT, R4, R0, 0x1, RZ ;  /* 0x0420000000047989 */ /* 0x0002a400000e00ff */
.L_x_3078:
        /* <DEDUP_REMOVED lines=16> */
.L_x_3079:
[----:B--2---:R-:W-:Y:S01]  /*1e940*/  IMAD R0, R0, c[0x0][0x538], RZ ;  /* 0x00014e0000007a24 */ /* 0x004fe200078e02ff */
[----:B------:R-:W-:Y:S04]  /*1e950*/  BSSY B1, `(.L_x_3011) ;  /* 0x00000cf000017945 */ /* 0x000fe80003800000 */
[----:B----4-:R-:W-:-:S04]  /*1e960*/  IADD3 R6, R0, R6, RZ ;  /* 0x0000000600067210 */ /* 0x010fc80007ffe0ff */
[----:B---3--:R-:W-:-:S13]  /*1e970*/  ISETP.GT.AND P0, PT, R6, R9, PT ;  /* 0x000000090600720c */ /* 0x008fda0003f04270 */
[----:B------:R-:W-:Y:S05]  /*1e980*/  @P0 BRA `(.L_x_3012) ;  /* 0x0000026000000947 */ /* 0x000fea0003800000 */
.L_x_3016:
[----:B------:R-:W2:Y:S02]  /*1e990*/  LDL.LU R0, [R1+0xc] ;  /* 0x00000c0001007983 */ /* 0x000ea40000300800 */
[----:B--2---:R-:W-:-:S04]  /*1e9a0*/  IADD3 R0, R0, 0x1f, RZ ;  /* 0x0000001f00007810 */ /* 0x004fc80007ffe0ff */
[----:B------:R-:W-:-:S13]  /*1e9b0*/  ISETP.GE.AND P0, PT, R0, c[0x0][0x53c], PT ;  /* 0x00014f0000007a0c */ /* 0x000fda0003f06270 */
[----:B------:R-:W-:Y:S05]  /*1e9c0*/  @P0 BRA `(.L_x_3013) ;  /* 0x00000c2000000947 */ /* 0x000fea0003800000 */
[----:B------:R2:W-:Y:S01]  /*1e9d0*/  STL [R1+0xc], R0 ;  /* 0x00000c0001007387 */ /* 0x0005e20000100800 */
[----:B------:R-:W-:Y:S02]  /*1e9e0*/  MOV R7, RZ ;  /* 0x000000ff00077202 */ /* 0x000fe40000000f00 */
[----:B------:R-:W-:Y:S02]  /*1e9f0*/  MOV R8, RZ ;  /* 0x000000ff00087202 */ /* 0x000fe40000000f00 */
[----:B--2---:R-:W-:-:S04]  /*1ea00*/  IADD3 R0, R0, R15, RZ ;  /* 0x0000000f00007210 */ /* 0x004fc80007ffe0ff */
[----:B------:R-:W-:-:S13]  /*1ea10*/  ISETP.GE.OR P0, PT, R0, c[0x0][0x53c], !P6 ;  /* 0x00014f0000007a0c */ /* 0x000fda0007706670 */
[----:B-1----:R-:W-:Y:S02]  /*1ea20*/  @!P0 MOV R4, 0x4 ;  /* 0x0000000400048802 */ /* 0x002fe40000000f00 */
        /* <DEDUP_REMOVED lines=8> */
.L_x_3080:
        /* <DEDUP_REMOVED lines=16> */
.L_x_3081:
[----:B--2---:R-:W-:-:S05]  /*1ebb0*/  IMAD R0, R0, c[0x0][0x538], RZ ;  /* 0x00014e0000007a24 */ /* 0x004fca00078e02ff */
[----:B------:R-:W-:-:S04]  /*1ebc0*/  IADD3 R6, R0, R6, RZ ;  /* 0x0000000600067210 */ /* 0x000fc80007ffe0ff */
[----:B------:R-:W-:-:S13]  /*1ebd0*/  ISETP.GT.AND P0, PT, R6, R9, PT ;  /* 0x000000090600720c */ /* 0x000fda0003f04270 */
[----:B-1----:R-:W-:Y:S05]  /*1ebe0*/  @!P0 BRA `(.L_x_3016) ;  /* 0xfffffda000008947 */ /* 0x002fea000383ffff */
.L_x_3012:
[----:B------:R-:W-:-:S05]  /*1ebf0*/  IADD3 R13, -R0, R6, RZ ;  /* 0x00000006000d7210 */ /* 0x000fca0007ffe1ff */
[----:B------:R-:W-:-:S05]  /*1ec00*/  IMAD R0, R4, c[0x0][0x538], R13 ;  /* 0x00014e0004007a24 */ /* 0x000fca00078e020d */
[----:B------:R-:W-:Y:S01]  /*1ec10*/  ISETP.GT.AND P0, PT, R0, R9, PT ;  /* 0x000000090000720c */ /* 0x000fe20003f04270 */
[----:B------:R-:W-:-:S12]  /*1ec20*/  BRA.DIV ~URZ, `(.L_x_3017) ;  /* 0x00003a827f007947 */ /* 0x000fd8000b800000 */
[----:B------:R-:W-:-:S03]  /*1ec30*/  VOTE.ANY R6, PT, !P0 ;  /* 0x0000000000067806 */ /* 0x000fc600040e0100 */
.L_x_3082:
[----:B------:R-:W2:Y:S01]  /*1ec40*/  LDL.LU R2, [R1+0xc] ;  /* 0x00000c0001027983 */ /* 0x000ea20000300800 */
[----:B------:R-:W2:Y:S02]  /*1ec50*/  POPC R0, R6 ;  /* 0x0000000600007309 */ /* 0x000ea40000000000 */
[----:B--2---:R-:W-:-:S05]  /*1ec60*/  IADD3 R2, R0, R2, RZ ;  /* 0x0000000200027210 */ /* 0x004fca0007ffe0ff */
[----:B------:R2:W-:Y:S01]  /*1ec70*/  STL [R1+0xc], R2 ;  /* 0x00000c0201007387 */ /* 0x0005e20000100800 */
[----:B------:R-:W-:Y:S05]  /*1ec80*/  BRA.DIV ~URZ, `(.L_x_3018) ;  /* 0x00003a727f007947 */ /* 0x000fea000b800000 */
[----:B------:R3:W4:Y:S04]  /*1ec90*/  SHFL.IDX PT, R12, R7, R0, 0x1f ;  /* 0x00001f00070c7589 */ /* 0x00072800000e0000 */
[----:B------:R3:W1:Y:S02]  /*1eca0*/  SHFL.IDX PT, R5, R8, R0, 0x1f ;  /* 0x00001f0008057589 */ /* 0x00066400000e0000 */
.L_x_3083:
[----:B------:R-:W-:Y:S01]  /*1ecb0*/  ISETP.NE.AND P0, PT, R6, RZ, PT ;  /* 0x000000ff0600720c */ /* 0x000fe20003f05270 */
[----:B------:R-:W-:-:S12]  /*1ecc0*/  BSSY B0, `(.L_x_3019) ;  /* 0x0000005000007945 */ /* 0x000fd80003800000 */
[----:B------:R-:W-:Y:S05]  /*1ecd0*/  @!P0 BRA `(.L_x_3020) ;  /* 0x0000003000008947 */ /* 0x000fea0003800000 */
[----:B---3--:R-:W-:Y:S01]  /*1ece0*/  IADD3 R0, R0, -0x1, RZ ;  /* 0xffffffff00007810 */ /* 0x008fe20007ffe0ff */
[----:B------:R-:W-:Y:S05]  /*1ecf0*/  BRA.DIV ~URZ, `(.L_x_3021) ;  /* 0x00003ad27f007947 */ /* 0x000fea000b800000 */
[----:B------:R3:W2:Y:S02]  /*1ed00*/  SHFL.IDX PT, R14, R4, R0, 0x1f ;  /* 0x00001f00040e7589 */ /* 0x0006a400000e0000 */
.L_x_3020:
[----:B------:R-:W-:Y:S05]  /*1ed10*/  BSYNC B0 ;  /* 0x0000000000007941 */ /* 0x000fea0003800000 */
.L_x_3019:
[----:B--23--:R-:W-:Y:S01]  /*1ed20*/  IMAD R0, R14, c[0x0][0x538], R13 ;  /* 0x00014e000e007a24 */ /* 0x00cfe200078e020d */
[----:B-1----:R-:W-:Y:S01]  /*1ed30*/  ISETP.NE.AND P0, PT, R5, 0x1, PT ;  /* 0x000000010500780c */ /* 0x002fe20003f05270 */
[----:B------:R-:W-:Y:S03]  /*1ed40*/  BSSY B0, `(.L_x_3022) ;  /* 0x0000086000007945 */ /* 0x000fe60003800000 */
[----:B------:R1:W-:Y:S01]  /*1ed50*/  STL [R1], R0 ;  /* 0x0000000001007387 */ /* 0x0003e20000100800 */
[----:B------:R-:W-:-:S08]  /*1ed60*/  IADD3 R8, -R0, R9, RZ ;  /* 0x0000000900087210 */ /* 0x000fd00007ffe1ff */
[----:B------:R-:W-:Y:S05]  /*1ed70*/  @!P0 BRA `(.L_x_3023) ;  /* 0x000003e000008947 */ /* 0x000fea0003800000 */
[-C--:B----4-:R-:W-:Y:S02]  /*1ed80*/  IABS R2, R12.reuse ;  /* 0x0000000c00027213 */ /* 0x090fe40000000000 */
[----:B------:R-:W-:Y:S02]  /*1ed90*/  IABS R9, R12 ;  /* 0x0000000c00097213 */ /* 0x000fe40000000000 */
[----:B-1----:R-:W1:Y:S08]  /*1eda0*/  I2F.RP R0, R2 ;  /* 0x0000000200007306 */ /* 0x002e700000209400 */
        /* <DEDUP_REMOVED lines=56> */
[----:B------:R-:W-:-:S05]  /*1f130*/  IMAD R0, R3, 0x10000, R0 ;  /* 0x0001000003007824 */ /* 0x000fca00078e0200 */
[----:B------:R1:W-:Y:S01]  /*1f140*/  STL [R1+0x8], R0 ;  /* 0x0000080001007387 */ /* 0x0003e20000100800 */
[----:B------:R-:W-:Y:S05]  /*1f150*/  BRA `(.L_x_3024) ;  /* 0x0000044000007947 */ /* 0x000fea0003800000 */
.L_x_3023:
[----:B-1----:R-:W2:Y:S01]  /*1f160*/  LDL R0, [R1+0xc] ;  /* 0x00000c0001007983 */ /* 0x002ea20000100800 */
[----:B------:R-:W-:-:S04]  /*1f170*/  IMAD.MOV.U32 R2, RZ, RZ, 0x4 ;  /* 0x00000004ff027424 */ /* 0x000fc800078e00ff */
[----:B--2---:R-:W-:-:S05]  /*1f180*/  IMAD.WIDE R2, R0, R2, c[0x0][0x590] ;  /* 0x0001640000027625 */ /* 0x004fca00078e0202 */
[----:B------:R-:W2:Y:S02]  /*1f190*/  LDG.E R4, [R2.64] ;  /* 0x0000000802047981 */ /* 0x000ea4000c1e1900 */
        /* <DEDUP_REMOVED lines=62> */
[----:B------:R-:W-:-:S05]  /*1f580*/  IMAD R0, R2, R3, R6 ;  /* 0x0000000302007224 */ /* 0x000fca00078e0206 */
[----:B------:R1:W-:Y:S02]  /*1f590*/  STL [R1+0x8], R0 ;  /* 0x0000080001007387 */ /* 0x0003e40000100800 */
.L_x_3024:
[----:B------:R-:W-:Y:S05]  /*1f5a0*/  BSYNC B0 ;  /* 0x0000000000007941 */ /* 0x000fea0003800000 */
.L_x_3022:
[----:B------:R-:W-:-:S04]  /*1f5b0*/  LOP3.LUT R2, RZ, R2, RZ, 0x33, !PT ;  /* 0x00000002ff027212 */ /* 0x000fc800078e33ff */
[----:B-1----:R-:W-:-:S05]  /*1f5c0*/  IADD3 R0, R2, R12, RZ ;  /* 0x0000000c02007210 */ /* 0x002fca0007ffe0ff */
[----:B------:R1:W-:Y:S01]  /*1f5d0*/  STL [R1+0x4], R0 ;  /* 0x0000040001007387 */ /* 0x0003e20000100800 */
[----:B------:R-:W-:Y:S05]  /*1f5e0*/  BRA `(.L_x_3025) ;  /* 0x0000005000007947 */ /* 0x000fea0003800000 */
.L_x_3013:
[----:B------:R-:W-:Y:S01]  /*1f5f0*/  MOV R0, c[0x0][0x53c] ;  /* 0x00014f0000007a02 */ /* 0x000fe20000000f00 */
[----:B------:R2:W-:Y:S04]  /*1f600*/  STL [R1], R9 ;  /* 0x0000000901007387 */ /* 0x0005e80000100800 */
[----:B------:R2:W-:Y:S04]  /*1f610*/  STL [R1+0x4], RZ ;  /* 0x000004ff01007387 */ /* 0x0005e80000100800 */
[----:B------:R2:W-:Y:S04]  /*1f620*/  STL [R1+0x8], RZ ;  /* 0x000008ff01007387 */ /* 0x0005e80000100800 */
[----:B------:R2:W-:Y:S02]  /*1f630*/  STL [R1+0xc], R0 ;  /* 0x00000c0001007387 */ /* 0x0005e40000100800 */
.L_x_3025:
[----:B------:R-:W-:Y:S05]  /*1f640*/  BSYNC B1 ;  /* 0x0000000000017941 */ /* 0x000fea0003800000 */
.L_x_3011:
[----:B-1----:R-:W3:Y:S04]  /*1f650*/  LDL R4, [R1] ;  /* 0x0000000001047983 */ /* 0x002ee80000100800 */
[----:B------:R-:W3:Y:S04]  /*1f660*/  LDL R5, [R1+0x4] ;  /* 0x0000040001057983 */ /* 0x000ee80000100800 */
[----:B------:R-:W3:Y:S04]  /*1f670*/  LDL R6, [R1+0x8] ;  /* 0x0000080001067983 */ /* 0x000ee80000100800 */
[----:B------:R-:W3:Y:S01]  /*1f680*/  LDL R7, [R1+0xc] ;  /* 0x00000c0001077983 */ /* 0x000ee20000100800 */
[----:B------:R-:W-:Y:S03]  /*1f690*/  WARPSYNC 0xffffffff ;  /* 0xffffffff00007948 */ /* 0x000fe60003800000 */
[----:B------:R-:W-:Y:S01]  /*1f6a0*/  BAR.SYNC.DEFER_BLOCKING 0x4, 0x100 ;  /* 0x0104000000007b1d */ /* 0x000fe20000010000 */
[----:B------:R-:W-:-:S13]  /*1f6b0*/  ISETP.NE.AND P0, PT, R15, RZ, PT ;  /* 0x000000ff0f00720c */ /* 0x000fda0003f05270 */
[----:B---3--:R1:W-:Y:S04]  /*1f6c0*/  @!P0 STS.128 [0x24100], R4 ;  /* 0x02410004ff008388 */ /* 0x0083e80000000c00 */
[----:B------:R-:W-:Y:S06]  /*1f6d0*/  BAR.ARV 0x5, 0x100 ;  /* 0x0144000000007b1d */ /* 0x000fec0000002000 */
.L_x_3006:
[----:B--2---:R-:W2:Y:S02]  /*1f6e0*/  LDL R0, [R1+0xc] ;  /* 0x00000c0001007983 */ /* 0x004ea40000100800 */
[----:B--2---:R-:W-:-:S13]  /*1f6f0*/  ISETP.GE.AND P0, PT, R0, c[0x0][0x53c], PT ;  /* 0x00014f0000007a0c */ /* 0x004fda0003f06270 */
[----:B-1----:R-:W-:Y:S01]  /*1f700*/  @P0 CALL.REL.NOINC `(.L_x_3026) ;  /* 0x0000001000000944 */ /* 0x002fe20003c00000 */
[----:B------:R-:W-:Y:S05]  /*1f710*/  BRA `(.L_x_3027) ;  /* 0xfffe27c000007947 */ /* 0x000fea000383ffff */
.L_x_3026:
[----:B------:R-:W-:Y:S05]  /*1f720*/  EXIT ;  /* 0x000000000000794d */ /* 0x000fea0003800000 */
.L_x_2824:
[----:B------:R-:W-:Y:S01]  /*1f730*/  IMAD.MOV.U32 R0, RZ, RZ, R5 ;  /* 0x000000ffff007224 */ /* 0x000fe200078e0005 */
[----:B------:R-:W-:Y:S02]  /*1f740*/  MOV R3, 0x1 ;  /* 0x0000000100037802 */ /* 0x000fe40000000f00 */
[----:B------:R-:W-:Y:S02]  /*1f750*/  MOV R2, 0x1f770 ;  /* 0x0001f77000027802 */ /* 0x000fe40000000f00 */
[----:B------:R-:W-:Y:S05]  /*1f760*/  CALL.REL.NOINC `($__internal_50_$__cuda_sm70_shflsync_up_p) ;  /* 0x0000317000007944 */ /* 0x000fea0003c00000 */
[----:B------:R-:W-:Y:S01]  /*1f770*/  MOV R0, R4 ;  /* 0x0000000400007202 */ /* 0x000fe20000000f00 */
[----:B------:R-:W-:Y:S05]  /*1f780*/  BRA `(.L_x_3028) ;  /* 0xfffe0cd000007947 */ /* 0x000fea000383ffff */
.L_x_2825:
[----:B------:R-:W-:Y:S01]  /*1f790*/  IMAD.MOV.U32 R0, RZ, RZ, R5 ;  /* 0x000000ffff007224 */ /* 0x000fe200078e0005 */
[----:B------:R-:W-:Y:S02]  /*1f7a0*/  MOV R3, 0x2 ;  /* 0x0000000200037802 */ /* 0x000fe40000000f00 */
[----:B------:R-:W-:Y:S02]  /*1f7b0*/  MOV R2, 0x1f7d0 ;  /* 0x0001f7d000027802 */ /* 0x000fe40000000f00 */
[----:B------:R-:W-:Y:S05]  /*1f7c0*/  CALL.REL.NOINC `($__internal_50_$__cuda_sm70_shflsync_up_p) ;  /* 0x0000311000007944 */ /* 0x000fea0003c00000 */
[----:B------:R-:W-:Y:S01]  /*1f7d0*/  SEL R4, R4, RZ, P4 ;  /* 0x000000ff04047207 */ /* 0x000fe20002000000 */
[----:B------:R-:W-:Y:S01]  /*1f7e0*/  IMAD.MOV.U32 R3, RZ, RZ, 0x4 ;  /* 0x00000004ff037424 */ /* 0x000fe200078e00ff */
[----:B------:R-:W-:-:S03]  /*1f7f0*/  MOV R2, 0x1f820 ;  /* 0x0001f82000027802 */ /* 0x000fc60000000f00 */
[----:B------:R-:W-:Y:S02]  /*1f800*/  IMAD.IADD R0, R5, 0x1, R4 ;  /* 0x0000000105007824 */ /* 0x000fe400078e0204 */
        /* <DEDUP_REMOVED lines=13> */
[----:B------:R-:W-:Y:S02]  /*1f8e0*/  MOV R32, 0x1f ;  /* 0x0000001f00207802 */ /* 0x000fe40000000f00 */
[----:B------:R-:W-:Y:S01]  /*1f8f0*/  MOV R3, 0x1f930 ;  /* 0x0001f93000037802 */ /* 0x000fe20000000f00 */
[----:B------:R-:W-:-:S04]  /*1f900*/  IMAD.IADD R4, R0, 0x1, R4 ;  /* 0x0000000100047824 */ /* 0x000fc800078e0204 */
[----:B------:R-:W-:Y:S02]  /*1f910*/  IMAD.MOV.U32 R33, RZ, RZ, R4 ;  /* 0x000000ffff217224 */ /* 0x000fe400078e0004 */
[----:B------:R-:W-:Y:S05]  /*1f920*/  CALL.REL.NOINC `($__internal_49_$__cuda_sm70_shflsync_idx_p) ;  /* 0x00002f5000007944 */ /* 0x000fea0003c00000 */
[----:B------:R-:W-:Y:S01]  /*1f930*/  MOV R0, R34 ;  /* 0x0000002200007202 */ /* 0x000fe20000000f00 */
[----:B------:R-:W-:Y:S05]  /*1f940*/  BRA `(.L_x_3029) ;  /* 0xfffe0c1000007947 */ /* 0x000fea000383ffff */
.L_x_2827:
[----:B------:R-:W-:Y:S02]  /*1f950*/  SEL R0, RZ, 0x1, P0 ;  /* 0x00000001ff007807 */ /* 0x000fe40000000000 */
[----:B------:R-:W-:Y:S02]  /*1f960*/  MOV R2, 0x1f980 ;  /* 0x0001f98000027802 */ /* 0x000fe40000000f00 */
[----:B------:R-:W-:Y:S05]  /*1f970*/  CALL.REL.NOINC `($__internal_51_$__cuda_sm70_votesync_ballot) ;  /* 0x00002fc000007944 */ /* 0x000fea0003c00000 */
[----:B------:R-:W-:Y:S01]  /*1f980*/  MOV R6, R0 ;  /* 0x0000000000067202 */ /* 0x000fe20000000f00 */
[----:B------:R-:W-:Y:S05]  /*1f990*/  BRA `(.L_x_3030) ;  /* 0xfffe0c5000007947 */ /* 0x000fea000383ffff */
.L_x_2828:
[----:B------:R-:W-:Y:S01]  /*1f9a0*/  IMAD.MOV.U32 R33, RZ, RZ, R9 ;  /* 0x000000ffff217224 */ /* 0x000fe200078e0009 */
[----:B-1----:R-:W-:Y:S01]  /*1f9b0*/  MOV R2, R0 ;  /* 0x0000000000027202 */ /* 0x002fe20000000f00 */
[----:B------:R-:W-:Y:S01]  /*1f9c0*/  IMAD.MOV.U32 R32, RZ, RZ, 0x1f ;  /* 0x0000001fff207424 */ /* 0x000fe200078e00ff */
[----:B------:R-:W-:Y:S02]  /*1f9d0*/  MOV R3, 0x1f9f0 ;  /* 0x0001f9f000037802 */ /* 0x000fe40000000f00 */
[----:B------:R-:W-:Y:S05]  /*1f9e0*/  CALL.REL.NOINC `($__internal_49_$__cuda_sm70_shflsync_idx_p) ;  /* 0x00002e9000007944 */ /* 0x000fea0003c00000 */
[----:B------:R-:W-:Y:S01]  /*1f9f0*/  IMAD.MOV.U32 R12, RZ, RZ, R34 ;  /* 0x000000ffff0c7224 */ /* 0x000fe200078e0022 */
[----:B------:R-:W-:Y:S01]  /*1fa00*/  MOV R33, R8 ;  /* 0x0000000800217202 */ /* 0x000fe20000000f00 */
[----:B------:R-:W-:Y:S01]  /*1fa10*/  IMAD.MOV.U32 R5, RZ, RZ, RZ ;  /* 0x000000ffff057224 */ /* 0x000fe200078e00ff */
[----:B------:R-:W-:Y:S01]  /*1fa20*/  MOV R2, R0 ;  /* 0x0000000000027202 */ /* 0x000fe20000000f00 */
[----:B------:R-:W-:Y:S01]  /*1fa30*/  IMAD.MOV.U32 R32, RZ, RZ, 0x1f ;  /* 0x0000001fff207424 */ /* 0x000fe200078e00ff */
[----:B------:R-:W-:-:S02]  /*1fa40*/  MOV R3, 0x1fa60 ;  /* 0x0001fa6000037802 */ /* 0x000fc40000000f00 */
[----:B------:R-:W-:Y:S05]  /*1fa50*/  CALL.REL.NOINC `($__internal_49_$__cuda_sm70_shflsync_idx_p) ;  /* 0x00002e2000007944 */ /* 0x000fea0003c00000 */
[----:B------:R-:W-:Y:S01]  /*1fa60*/  MOV R9, R34 ;  /* 0x0000002200097202 */ /* 0x000fe20000000f00 */
[----:B------:R-:W-:Y:S05]  /*1fa70*/  BRA `(.L_x_3031) ;  /* 0xfffe0be000007947 */ /* 0x000fea000383ffff */
.L_x_2831:
[----:B------:R-:W-:Y:S01]  /*1fa80*/  IMAD.MOV.U32 R33, RZ, RZ, R4 ;  /* 0x000000ffff217224 */ /* 0x000fe200078e0004 */
[----:B------:R-:W-:-:S02]  /*1fa90*/  MOV R32, 0x1f ;  /* 0x0000001f00207802 */ /* 0x000fc40000000f00 */
[----:B------:R-:W-:Y:S02]  /*1faa0*/  MOV R3, 0x1fac0 ;  /* 0x0001fac000037802 */ /* 0x000fe40000000f00 */
[----:B--234-:R-:W-:Y:S05]  /*1fab0*/  CALL.REL.NOINC `($__internal_49_$__cuda_sm70_shflsync_idx_p) ;  /* 0x00002dc000007944 */ /* 0x01cfea0003c00000 */
[----:B------:R-:W-:Y:S01]  /*1fac0*/  MOV R5, R34 ;  /* 0x0000002200057202 */ /* 0x000fe20000000f00 */
[----:B------:R-:W-:Y:S05]  /*1fad0*/  BRA `(.L_x_2830) ;  /* 0xfffe0be000007947 */ /* 0x000fea000383ffff */
.L_x_2870:
[----:B------:R-:W-:Y:S01]  /*1fae0*/  IMAD.MOV.U32 R33, RZ, RZ, R12 ;  /* 0x000000ffff217224 */ /* 0x000fe200078e000c */
[----:B------:R-:W-:Y:S01]  /*1faf0*/  MOV R2, RZ ;  /* 0x000000ff00027202 */ /* 0x000fe20000000f00 */
[----:B------:R-:W-:Y:S01]  /*1fb00*/  IMAD.MOV.U32 R32, RZ, RZ, 0x181f ;  /* 0x0000181fff207424 */ /* 0x000fe200078e00ff */
[----:B------:R-:W-:Y:S02]  /*1fb10*/  MOV R3, 0x1fb30 ;  /* 0x0001fb3000037802 */ /* 0x000fe40000000f00 */
[----:B-----5:R-:W-:Y:S05]  /*1fb20*/  CALL.REL.NOINC `($__internal_49_$__cuda_sm70_shflsync_idx_p) ;  /* 0x00002d5000007944 */ /* 0x020fea0003c00000 */
[----:B------:R-:W-:Y:S01]  /*1fb30*/  MOV R4, R34 ;  /* 0x0000002200047202 */ /* 0x000fe20000000f00 */
[----:B------:R-:W-:Y:S05]  /*1fb40*/  BRA `(.L_x_3032) ;  /* 0xfffe8ca000007947 */ /* 0x000fea000383ffff */
.L_x_2871:
[----:B------:R-:W-:Y:S01]  /*1fb50*/  IMAD.MOV.U32 R33, RZ, RZ, R13 ;  /* 0x000000ffff217224 */ /* 0x000fe200078e000d */
[----:B------:R-:W-:Y:S01]  /*1fb60*/  MOV R2, RZ ;  /* 0x000000ff00027202 */ /* 0x000fe20000000f00 */
[----:B------:R-:W-:Y:S01]  /*1fb70*/  IMAD.MOV.U32 R32, RZ, RZ, 0x181f ;  /* 0x0000181fff207424 */ /* 0x000fe200078e00ff */
[----:B------:R-:W-:Y:S02]  /*1fb80*/  MOV R3, 0x1fba0 ;  /* 0x0001fba000037802 */ /* 0x000fe40000000f00 */
[----:B-12--5:R-:W-:Y:S05]  /*1fb90*/  CALL.REL.NOINC `($__internal_49_$__cuda_sm70_shflsync_idx_p) ;  /* 0x00002ce000007944 */ /* 0x026fea0003c00000 */
[----:B------:R-:W-:Y:S01]  /*1fba0*/  MOV R0, R34 ;  /* 0x0000002200007202 */ /* 0x000fe20000000f00 */
[----:B------:R-:W-:Y:S05]  /*1fbb0*/  BRA `(.L_x_3033) ;  /* 0xfffe8c5000007947 */ /* 0x000fea000383ffff */
.L_x_2874:
[----:B------:R-:W-:Y:S01]  /*1fbc0*/  IMAD.MOV.U32 R33, RZ, RZ, R12 ;  /* 0x000000ffff217224 */ /* 0x000fe200078e000c */
[----:B--2---:R-:W-:Y:S01]  /*1fbd0*/  MOV R2, 0x1 ;  /* 0x0000000100027802 */ /* 0x004fe20000000f00 */
[----:B------:R-:W-:Y:S01]  /*1fbe0*/  IMAD.MOV.U32 R32, RZ, RZ, 0x181f ;  /* 0x0000181fff207424 */ /* 0x000fe200078e00ff */
[----:B------:R-:W-:-:S02]  /*1fbf0*/  MOV R3, 0x1fc10 ;  /* 0x0001fc1000037802 */ /* 0x000fc40000000f00 */
[----:B-1-345:R-:W-:Y:S05]  /*1fc00*/  CALL.REL.NOINC `($__internal_49_$__cuda_sm70_shflsync_idx_p) ;  /* 0x00002c7000007944 */ /* 0x03afea0003c00000 */
[----:B------:R-:W-:Y:S01]  /*1fc10*/  IMAD.MOV.U32 R4, RZ, RZ, R34 ;  /* 0x000000ffff047224 */ /* 0x000fe200078e0022 */
[----:B------:R-:W-:Y:S01]  /*1fc20*/  MOV R2, 0x1 ;  /* 0x0000000100027802 */ /* 0x000fe20000000f00 */
[----:B------:R-:W-:Y:S01]  /*1fc30*/  IMAD.MOV.U32 R33, RZ, RZ, R13 ;  /* 0x000000ffff217224 */ /* 0x000fe200078e000d */
[----:B------:R-:W-:-:S02]  /*1fc40*/  MOV R32, 0x181f ;  /* 0x0000181f00207802 */ /* 0x000fc40000000f00 */
[----:B------:R-:W-:Y:S02]  /*1fc50*/  MOV R3, 0x1fc70 ;  /* 0x0001fc7000037802 */ /* 0x000fe40000000f00 */
[----:B------:R-:W-:Y:S05]  /*1fc60*/  CALL.REL.NOINC `($__internal_49_$__cuda_sm70_shflsync_idx_p) ;  /* 0x00002c1000007944 */ /* 0x000fea0003c00000 */
[----:B------:R-:W-:Y:S01]  /*1fc70*/  MOV R0, R34 ;  /* 0x0000002200007202 */ /* 0x000fe20000000f00 */
[----:B------:R-:W-:Y:S05]  /*1fc80*/  BRA `(.L_x_3034) ;  /* 0xfffe8cc000007947 */ /* 0x000fea000383ffff */
.L_x_2877:
[----:B------:R-:W-:Y:S01]  /*1fc90*/  IMAD.MOV.U32 R33, RZ, RZ, R12 ;  /* 0x000000ffff217224 */ /* 0x000fe200078e000c */
[----:B-1----:R-:W-:Y:S01]  /*1fca0*/  MOV R2, 0x2 ;  /* 0x0000000200027802 */ /* 0x002fe20000000f00 */
[----:B------:R-:W-:Y:S01]  /*1fcb0*/  IMAD.MOV.U32 R32, RZ, RZ, 0x181f ;  /* 0x0000181fff207424 */ /* 0x000fe200078e00ff */
[----:B------:R-:W-:Y:S02]  /*1fcc0*/  MOV R3, 0x1fce0 ;  /* 0x0001fce000037802 */ /* 0x000fe40000000f00 */
[----:B--2345:R-:W-:Y:S05]  /*1fcd0*/  CALL.REL.NOINC `($__internal_49_$__cuda_sm70_shflsync_idx_p) ;  /* 0x00002ba000007944 */ /* 0x03cfea0003c00000 */
[----:B------:R-:W-:Y:S01]  /*1fce0*/  MOV R4, R34 ;  /* 0x0000002200047202 */ /* 0x000fe20000000f00 */
[----:B------:R-:W-:Y:S05]  /*1fcf0*/  BRA `(.L_x_3035) ;  /* 0xfffe8d8000007947 */ /* 0x000fea000383ffff */
.L_x_2878:
[----:B------:R-:W-:Y:S01]  /*1fd00*/  IMAD.MOV.U32 R33, RZ, RZ, R13 ;  /* 0x000000ffff217224 */ /* 0x000fe200078e000d */
[----:B------:R-:W-:Y:S01]  /*1fd10*/  MOV R2, 0x2 ;  /* 0x0000000200027802 */ /* 0x000fe20000000f00 */
[----:B------:R-:W-:Y:S01]  /*1fd20*/  IMAD.MOV.U32 R32, RZ, RZ, 0x181f ;  /* 0x0000181fff207424 */ /* 0x000fe200078e00ff */
[----:B------:R-:W-:Y:S02]  /*1fd30*/  MOV R3, 0x1fd50 ;  /* 0x0001fd5000037802 */ /* 0x000fe40000000f00 */
[----:B-12345:R-:W-:Y:S05]  /*1fd40*/  CALL.REL.NOINC `($__internal_49_$__cuda_sm70_shflsync_idx_p) ;  /* 0x00002b3000007944 */ /* 0x03efea0003c00000 */
[----:B------:R-:W-:Y:S01]  /*1fd50*/  MOV R0, R34 ;  /* 0x0000002200007202 */ /* 0x000fe20000000f00 */
[----:B------:R-:W-:Y:S05]  /*1fd60*/  BRA `(.L_x_3036) ;  /* 0xfffe8d3000007947 */ /* 0x000fea000383ffff */
.L_x_2881:
[----:B------:R-:W-:Y:S01]  /*1fd70*/  IMAD.MOV.U32 R33, RZ, RZ, R12 ;  /* 0x000000ffff217224 */ /* 0x000fe200078e000c */
[----:B-1----:R-:W-:Y:S01]  /*1fd80*/  MOV R2, 0x3 ;  /* 0x0000000300027802 */ /* 0x002fe20000000f00 */
[----:B------:R-:W-:Y:S01]  /*1fd90*/  IMAD.MOV.U32 R32, RZ, RZ, 0x181f ;  /* 0x0000181fff207424 */ /* 0x000fe200078e00ff */
[----:B------:R-:W-:-:S02]  /*1fda0*/  MOV R3, 0x1fdc0 ;  /* 0x0001fdc000037802 */ /* 0x000fc40000000f00 */
[----:B--2345:R-:W-:Y:S05]  /*1fdb0*/  CALL.REL.NOINC `($__internal_49_$__cuda_sm70_shflsync_idx_p) ;  /* 0x00002ac000007944 */ /* 0x03cfea0003c00000 */
        /* <DEDUP_REMOVED lines=8> */
.L_x_2884:
[----:B------:R-:W-:Y:S01]  /*1fe40*/  IMAD.MOV.U32 R33, RZ, RZ, R5 ;  /* 0x000000ffff217224 */ /* 0x000fe200078e0005 */
[----:B------:R-:W-:Y:S01]  /*1fe50*/  MOV R2, RZ ;  /* 0x000000ff00027202 */ /* 0x000fe20000000f00 */
[----:B------:R-:W-:Y:S01]  /*1fe60*/  IMAD.MOV.U32 R32, RZ, RZ, 0x181f ;  /* 0x0000181fff207424 */ /* 0x000fe200078e00ff */
[----:B------:R-:W-:Y:S02]  /*1fe70*/  MOV R3, 0x1fe90 ;  /* 0x0001fe9000037802 */ /* 0x000fe40000000f00 */
[----:B------:R-:W-:Y:S05]  /*1fe80*/  CALL.REL.NOINC `($__internal_49_$__cuda_sm70_shflsync_idx_p) ;  /* 0x000029f000007944 */ /* 0x000fea0003c00000 */
[----:B------:R-:W-:Y:S01]  /*1fe90*/  MOV R4, R34 ;  /* 0x0000002200047202 */ /* 0x000fe20000000f00 */
[----:B------:R-:W-:Y:S05]  /*1fea0*/  BRA `(.L_x_3038) ;  /* 0xfffe980000007947 */ /* 0x000fea000383ffff */
.L_x_2885:
[----:B------:R-:W-:Y:S01]  /*1feb0*/  IMAD.MOV.U32 R33, RZ, RZ, R14 ;  /* 0x000000ffff217224 */ /* 0x000fe200078e000e */
[----:B------:R-:W-:Y:S01]  /*1fec0*/  MOV R2, RZ ;  /* 0x000000ff00027202 */ /* 0x000fe20000000f00 */
[----:B------:R-:W-:Y:S01]  /*1fed0*/  IMAD.MOV.U32 R32, RZ, RZ, 0x181f ;  /* 0x0000181fff207424 */ /* 0x000fe200078e00ff */
[----:B------:R-:W-:Y:S02]  /*1fee0*/  MOV R3, 0x1ff00 ;  /* 0x0001ff0000037802 */ /* 0x000fe40000000f00 */
[----:B-12---:R-:W-:Y:S05]  /*1fef0*/  CALL.REL.NOINC `($__internal_49_$__cuda_sm70_shflsync_idx_p) ;  /* 0x0000298000007944 */ /* 0x006fea0003c00000 */
[C---:B------:R-:W-:Y:S01]  /*1ff00*/  IADD3 R6, P1, R34.reuse, R17, RZ ;  /* 0x0000001122067210 */ /* 0x040fe20007f3e0ff */
[----:B------:R-:W-:Y:S01]  /*1ff10*/  IMAD.MOV.U32 R33, RZ, RZ, R5 ;  /* 0x000000ffff217224 */ /* 0x000fe200078e0005 */
[----:B------:R-:W-:Y:S01]  /*1ff20*/  IADD3 R8, P0, R34, R15, RZ ;  /* 0x0000000f22087210 */ /* 0x000fe20007f1e0ff */
[----:B------:R-:W-:Y:S01]  /*1ff30*/  IMAD.MOV.U32 R32, RZ, RZ, 0x181f ;  /* 0x0000181fff207424 */ /* 0x000fe200078e00ff */
[----:B------:R-:W-:Y:S01]  /*1ff40*/  ISETP.GE.AND P2, PT, R216, c[0x0][0x1d4], PT ;  /* 0x00007500d8007a0c */ /* 0x000fe20003f46270 */
[----:B------:R-:W-:Y:S01]  /*1ff50*/  IMAD.X R7, R4, 0x1, R20, P1 ;  /* 0x0000000104077824 */ /* 0x000fe200008e0614 */
[----:B------:R-:W-:Y:S01]  /*1ff60*/  ISETP.GE.AND P1, PT, R218, c[0x0][0x1d4], PT ;  /* 0x00007500da007a0c */ /* 0x000fe20003f26270 */
[----:B------:R-:W-:Y:S01]  /*1ff70*/  IMAD.X R9, R4, 0x1, R16, P0 ;  /* 0x0000000104097824 */ /* 0x000fe200000e0610 */
[----:B------:R-:W-:-:S02]  /*1ff80*/  ISETP.GE.AND P0, PT, R219, c[0x0][0x1d4], PT ;  /* 0x00007500db007a0c */ /* 0x000fc40003f06270 */
[----:B------:R-:W-:Y:S02]  /*1ff90*/  IADD3 R2, P3, R34, R19, RZ ;  /* 0x0000001322027210 */ /* 0x000fe40007f7e0ff */
        /* <DEDUP_REMOVED lines=12> */
[----:B-1----:R-:W-:Y:S05]  /*20060*/  CALL.REL.NOINC `($__internal_49_$__cuda_sm70_shflsync_idx_p) ;  /* 0x0000281000007944 */ /* 0x002fea0003c00000 */
        /* <DEDUP_REMOVED lines=8> */
.L_x_2890:
[----:B------:R-:W-:Y:S01]  /*200f0*/  IMAD.MOV.U32 R33, RZ, RZ, R42 ;  /* 0x000000ffff217224 */ /* 0x000fe200078e002a */
[----:B------:R-:W-:Y:S01]  /*20100*/  MOV R2, RZ ;  /* 0x000000ff00027202 */ /* 0x000fe20000000f00 */
[----:B------:R-:W-:Y:S01]  /*20110*/  IMAD.MOV.U32 R32, RZ, RZ, 0x1c1f ;  /* 0x00001c1fff207424 */ /* 0x000fe200078e00ff */
[----:B------:R-:W-:Y:S02]  /*20120*/  MOV R3, 0x20140 ;  /* 0x0002014000037802 */ /* 0x000fe40000000f00 */
[----:B------:R-:W-:Y:S05]  /*20130*/  CALL.REL.NOINC `($__internal_49_$__cuda_sm70_shflsync_idx_p) ;  /* 0x0000274000007944 */ /* 0x000fea0003c00000 */
[----:B------:R-:W-:Y:S01]  /*20140*/  MOV R5, R34 ;  /* 0x0000002200057202 */ /* 0x000fe20000000f00 */
[----:B------:R-:W-:Y:S05]  /*20150*/  BRA `(.L_x_3040) ;  /* 0xfffe9af000007947 */ /* 0x000fea000383ffff */
.L_x_2891:
[----:B------:R-:W-:Y:S01]  /*20160*/  IMAD.MOV.U32 R33, RZ, RZ, R43 ;  /* 0x000000ffff217224 */ /* 0x000fe200078e002b */
[----:B------:R-:W-:Y:S01]  /*20170*/  MOV R2, RZ ;  /* 0x000000ff00027202 */ /* 0x000fe20000000f00 */
[----:B------:R-:W-:Y:S01]  /*20180*/  IMAD.MOV.U32 R32, RZ, RZ, 0x1c1f ;  /* 0x00001c1fff207424 */ /* 0x000fe200078e00ff */
[----:B------:R-:W-:Y:S02]  /*20190*/  MOV R3, 0x201b0 ;  /* 0x000201b000037802 */ /* 0x000fe40000000f00 */
[----:B-12---:R-:W-:Y:S05]  /*201a0*/  CALL.REL.NOINC `($__internal_49_$__cuda_sm70_shflsync_idx_p) ;  /* 0x000026d000007944 */ /* 0x006fea0003c00000 */
[----:B------:R-:W-:Y:S01]  /*201b0*/  IMAD.MOV.U32 R33, RZ, RZ, R13 ;  /* 0x000000ffff217224 */ /* 0x000fe200078e000d */
[----:B------:R-:W-:Y:S01]  /*201c0*/  MOV R32, 0x1c1f ;  /* 0x00001c1f00207802 */ /* 0x000fe20000000f00 */
[----:B------:R-:W-:Y:S01]  /*201d0*/  IMAD.MOV.U32 R2, RZ, RZ, RZ ;  /* 0x000000ffff027224 */ /* 0x000fe200078e00ff */
[----:B------:R-:W-:-:S02]  /*201e0*/  MOV R4, R34 ;  /* 0x0000002200047202 */ /* 0x000fc40000000f00 */
[----:B------:R-:W-:Y:S02]  /*201f0*/  MOV R3, 0x20210 ;  /* 0x0002021000037802 */ /* 0x000fe40000000f00 */
[----:B------:R-:W-:Y:S05]  /*20200*/  CALL.REL.NOINC `($__internal_49_$__cuda_sm70_shflsync_idx_p) ;  /* 0x0000267000007944 */ /* 0x000fea0003c00000 */
[----:B------:R-:W-:Y:S01]  /*20210*/  IMAD.MOV.U32 R12, RZ, RZ, R34 ;  /* 0x000000ffff0c7224 */ /* 0x000fe200078e0022 */
[----:B------:R-:W-:Y:S01]  /*20220*/  MOV R2, RZ ;  /* 0x000000ff00027202 */ /* 0x000fe20000000f00 */
[----:B------:R-:W-:Y:S01]  /*20230*/  IMAD.MOV.U32 R33, RZ, RZ, R44 ;  /* 0x000000ffff217224 */ /* 0x000fe200078e002c */
[----:B------:R-:W-:Y:S02]  /*20240*/  MOV R32, 0x1c1f ;  /* 0x00001c1f00207802 */ /* 0x000fe40000000f00 */
[----:B------:R-:W-:Y:S02]  /*20250*/  MOV R3, 0x20270 ;  /* 0x0002027000037802 */ /* 0x000fe40000000f00 */
[----:B------:R-:W-:Y:S05]  /*20260*/  CALL.REL.NOINC `($__internal_49_$__cuda_sm70_shflsync_idx_p) ;  /* 0x0000261000007944 */ /* 0x000fea0003c00000 */
[----:B------:R-:W-:Y:S01]  /*20270*/  MOV R0, R34 ;  /* 0x0000002200007202 */ /* 0x000fe20000000f00 */
[----:B------:R-:W-:Y:S05]  /*20280*/  BRA `(.L_x_3041) ;  /* 0xfffe9a0000007947 */ /* 0x000fea000383ffff */
.L_x_2894:
[----:B------:R-:W-:Y:S01]  /*20290*/  IMAD.MOV.U32 R33, RZ, RZ, R42 ;  /* 0x000000ffff217224 */ /* 0x000fe200078e002a */
[----:B------:R-:W-:Y:S01]  /*202a0*/  MOV R2, 0x1 ;  /* 0x0000000100027802 */ /* 0x000fe20000000f00 */
[----:B------:R-:W-:Y:S01]  /*202b0*/  IMAD.MOV.U32 R32, RZ, RZ, 0x1c1f ;  /* 0x00001c1fff207424 */ /* 0x000fe200078e00ff */
[----:B------:R-:W-:Y:S02]  /*202c0*/  MOV R3, 0x202e0 ;  /* 0x000202e000037802 */ /* 0x000fe40000000f00 */
[----:B---3--:R-:W-:Y:S05]  /*202d0*/  CALL.REL.NOINC `($__internal_49_$__cuda_sm70_shflsync_idx_p) ;  /* 0x000025a000007944 */ /* 0x008fea0003c00000 */
[----:B------:R-:W-:Y:S01]  /*202e0*/  IMAD.MOV.U32 R5, RZ, RZ, R34 ;  /* 0x000000ffff057224 */ /* 0x000fe200078e0022 */
[----:B------:R-:W-:Y:S01]  /*202f0*/  MOV R2, 0x1 ;  /* 0x0000000100027802 */ /* 0x000fe20000000f00 */
[----:B------:R-:W-:Y:S01]  /*20300*/  IMAD.MOV.U32 R33, RZ, RZ, R43 ;  /* 0x000000ffff217224 */ /* 0x000fe200078e002b */
[----:B------:R-:W-:-:S02]  /*20310*/  MOV R32, 0x1c1f ;  /* 0x00001c1f00207802 */ /* 0x000fc40000000f00 */
[----:B------:R-:W-:Y:S02]  /*20320*/  MOV R3, 0x20340 ;  /* 0x0002034000037802 */ /* 0x000fe40000000f00 */
[----:B------:R-:W-:Y:S05]  /*20330*/  CALL.REL.NOINC `($__internal_49_$__cuda_sm70_shflsync_idx_p) ;  /* 0x0000254000007944 */ /* 0x000fea0003c00000 */
[----:B------:R-:W-:Y:S01]  /*20340*/  IMAD.MOV.U32 R33, RZ, RZ, R13 ;  /* 0x000000ffff217224 */ /* 0x000fe200078e000d */
[----:B------:R-:W-:Y:S01]  /*20350*/  MOV R32, 0x1c1f ;  /* 0x00001c1f00207802 */ /* 0x000fe20000000f00 */
[----:B------:R-:W-:Y:S01]  /*20360*/  IMAD.MOV.U32 R2, RZ, RZ, 0x1 ;  /* 0x00000001ff027424 */ /* 0x000fe200078e00ff */
[----:B------:R-:W-:Y:S02]  /*20370*/  MOV R4, R34 ;  /* 0x0000002200047202 */ /* 0x000fe40000000f00 */
[----:B------:R-:W-:Y:S02]  /*20380*/  MOV R3, 0x203a0 ;  /* 0x000203a000037802 */ /* 0x000fe40000000f00 */
[----:B------:R-:W-:Y:S05]  /*20390*/  CALL.REL.NOINC `($__internal_49_$__cuda_sm70_shflsync_idx_p) ;  /* 0x000024e000007944 */ /* 0x000fea0003c00000 */
[----:B------:R-:W-:Y:S01]  /*203a0*/  IMAD.MOV.U32 R12, RZ, RZ, R34 ;  /* 0x000000ffff0c7224 */ /* 0x000fe200078e0022 */
[----:B------:R-:W-:Y:S01]  /*203b0*/  MOV R2, 0x1 ;  /* 0x0000000100027802 */ /* 0x000fe20000000f00 */
[----:B------:R-:W-:Y:S01]  /*203c0*/  IMAD.MOV.U32 R33, RZ, RZ, R44 ;  /* 0x000000ffff217224 */ /* 0x000fe200078e002c */
[----:B------:R-:W-:Y:S02]  /*203d0*/  MOV R32, 0x1c1f ;  /* 0x00001c1f00207802 */ /* 0x000fe40000000f00 */
[----:B------:R-:W-:-:S02]  /*203e0*/  MOV R3, 0x20400 ;  /* 0x0002040000037802 */ /* 0x000fc40000000f00 */
[----:B------:R-:W-:Y:S05]  /*203f0*/  CALL.REL.NOINC `($__internal_49_$__cuda_sm70_shflsync_idx_p) ;  /* 0x0000248000007944 */ /* 0x000fea0003c00000 */
[----:B------:R-:W-:Y:S01]  /*20400*/  MOV R0, R34 ;  /* 0x0000002200007202 */ /* 0x000fe20000000f00 */
[----:B------:R-:W-:Y:S05]  /*20410*/  BRA `(.L_x_3042) ;  /* 0xfffea0c000007947 */ /* 0x000fea000383ffff */
.L_x_2919:
[----:B------:R-:W-:Y:S01]  /*20420*/  IMAD.MOV.U32 R33, RZ, RZ, R22 ;  /* 0x000000ffff217224 */ /* 0x000fe200078e0016 */
[----:B------:R-:W-:Y:S01]  /*20430*/  MOV R2, RZ ;  /* 0x000000ff00027202 */ /* 0x000fe20000000f00 */
[----:B------:R-:W-:Y:S01]  /*20440*/  IMAD.MOV.U32 R32, RZ, RZ, 0x1c1f ;  /* 0x00001c1fff207424 */ /* 0x000fe200078e00ff */
[----:B------:R-:W-:-:S02]  /*20450*/  MOV R3, 0x20470 ;  /* 0x0002047000037802 */ /* 0x000fc40000000f00 */
[----:B------:R-:W-:Y:S05]  /*20460*/  CALL.REL.NOINC `($__internal_49_$__cuda_sm70_shflsync_idx_p) ;  /* 0x0000241000007944 */ /* 0x000fea0003c00000 */
[----:B------:R-:W-:Y:S01]  /*20470*/  MOV R0, R34 ;  /* 0x0000002200007202 */ /* 0x000fe20000000f00 */
[----:B------:R-:W-:Y:S05]  /*20480*/  BRA `(.L_x_3043) ;  /* 0xfffecd4000007947 */ /* 0x000fea000383ffff */
.L_x_2920:
[----:B------:R-:W-:Y:S01]  /*20490*/  IMAD.MOV.U32 R33, RZ, RZ, R23 ;  /* 0x000000ffff217224 */ /* 0x000fe200078e0017 */
[----:B------:R-:W-:Y:S01]  /*204a0*/  MOV R2, RZ ;  /* 0x000000ff00027202 */ /* 0x000fe20000000f00 */
[----:B------:R-:W-:Y:S01]  /*204b0*/  IMAD.MOV.U32 R32, RZ, RZ, 0x1c1f ;  /* 0x00001c1fff207424 */ /* 0x000fe200078e00ff */
[----:B------:R-:W-:-:S02]  /*204c0*/  MOV R3, 0x204e0 ;  /* 0x000204e000037802 */ /* 0x000fc40000000f00 */
[----:B-12---:R-:W-:Y:S05]  /*204d0*/  CALL.REL.NOINC `($__internal_49_$__cuda_sm70_shflsync_idx_p) ;  /* 0x000023a000007944 */ /* 0x006fea0003c00000 */
[----:B------:R-:W-:Y:S01]  /*204e0*/  IMAD.MOV.U32 R33, RZ, RZ, R21 ;  /* 0x000000ffff217224 */ /* 0x000fe200078e0015 */
[----:B------:R-:W-:Y:S01]  /*204f0*/  MOV R2, RZ ;  /* 0x000000ff00027202 */ /* 0x000fe20000000f00 */
[----:B------:R-:W-:Y:S01]  /*20500*/  IMAD.MOV.U32 R32, RZ, RZ, 0x1c1f ;  /* 0x00001c1fff207424 */ /* 0x000fe200078e00ff */
[----:B------:R-:W-:Y:S01]  /*20510*/  MOV R8, R34 ;  /* 0x0000002200087202 */ /* 0x000fe20000000f00 */
[----:B------:R-:W-:Y:S01]  /*20520*/  IMAD.MOV.U32 R9, RZ, RZ, R0 ;  /* 0x000000ffff097224 */ /* 0x000fe200078e0000 */
[----:B------:R-:W-:-:S02]  /*20530*/  MOV R3, 0x20550 ;  /* 0x0002055000037802 */ /* 0x000fc40000000f00 */
[----:B------:R-:W-:Y:S05]  /*20540*/  CALL.REL.NOINC `($__internal_49_$__cuda_sm70_shflsync_idx_p) ;  /* 0x0000233000007944 */ /* 0x000fea0003c00000 */
[----:B------:R-:W-:Y:S01]  /*20550*/  IMAD.MOV.U32 R20, RZ, RZ, R34 ;  /* 0x000000ffff147224 */ /* 0x000fe200078e0022 */
[----:B------:R-:W-:Y:S01]  /*20560*/  MOV R2, RZ ;  /* 0x000000ff00027202 */ /* 0x000fe20000000f00 */
[----:B------:R-:W-:Y:S01]  /*20570*/  IMAD.MOV.U32 R33, RZ, RZ, R24 ;  /* 0x000000ffff217224 */ /* 0x000fe200078e0018 */
[----:B------:R-:W-:-:S02]  /*20580*/  MOV R32, 0x1c1f ;  /* 0x00001c1f00207802 */ /* 0x000fc40000000f00 */
[----:B------:R-:W-:Y:S02]  /*20590*/  MOV R3, 0x205b0 ;  /* 0x000205b000037802 */ /* 0x000fe40000000f00 */
[----:B------:R-:W-:Y:S05]  /*205a0*/  CALL.REL.NOINC `($__internal_49_$__cuda_sm70_shflsync_idx_p) ;  /* 0x000022d000007944 */ /* 0x000fea0003c00000 */
[----:B------:R-:W-:Y:S01]  /*205b0*/  MOV R3, R34 ;  /* 0x0000002200037202 */ /* 0x000fe20000000f00 */
[----:B------:R-:W-:Y:S05]  /*205c0*/  BRA `(.L_x_3044) ;  /* 0xfffecc5000007947 */ /* 0x000fea000383ffff */
.L_x_2923:
[----:B------:R-:W-:Y:S01]  /*205d0*/  IMAD.MOV.U32 R33, RZ, RZ, R22 ;  /* 0x000000ffff217224 */ /* 0x000fe200078e0016 */
[----:B------:R-:W-:Y:S01]  /*205e0*/  MOV R2, 0x1 ;  /* 0x0000000100027802 */ /* 0x000fe20000000f00 */
[----:B------:R-:W-:Y:S01]  /*205f0*/  IMAD.MOV.U32 R32, RZ, RZ, 0x1c1f ;  /* 0x00001c1fff207424 */ /* 0x000fe200078e00ff */
[----:B------:R-:W-:Y:S02]  /*20600*/  MOV R3, 0x20620 ;  /* 0x0002062000037802 */ /* 0x000fe40000000f00 */
[----:B--2---:R-:W-:Y:S05]  /*20610*/  CALL.REL.NOINC `($__internal_49_$__cuda_sm70_shflsync_idx_p) ;  /* 0x0000226000007944 */ /* 0x004fea0003c00000 */
[----:B------:R-:W-:Y:S01]  /*20620*/  IMAD.MOV.U32 R0, RZ, RZ, R34 ;  /* 0x000000ffff007224 */ /* 0x000fe200078e0022 */
[----:B------:R-:W-:Y:S01]  /*20630*/  MOV R2, 0x1 ;  /* 0x0000000100027802 */ /* 0x000fe20000000f00 */
[----:B------:R-:W-:Y:S01]  /*20640*/  IMAD.MOV.U32 R33, RZ, RZ, R23 ;  /* 0x000000ffff217224 */ /* 0x000fe200078e0017 */
[----:B------:R-:W-:Y:S02]  /*20650*/  MOV R32, 0x1c1f ;  /* 0x00001c1f00207802 */ /* 0x000fe40000000f00 */
[----:B------:R-:W-:Y:S02]  /*20660*/  MOV R3, 0x20680 ;  /* 0x0002068000037802 */ /* 0x000fe40000000f00 */
[----:B------:R-:W-:Y:S05]  /*20670*/  CALL.REL.NOINC `($__internal_49_$__cuda_sm70_shflsync_idx_p) ;  /* 0x0000220000007944 */ /* 0x000fea0003c00000 */
[----:B------:R-:W-:Y:S01]  /*20680*/  IMAD.MOV.U32 R33, RZ, RZ, R21 ;  /* 0x000000ffff217224 */ /* 0x000fe200078e0015 */
[----:B------:R-:W-:Y:S01]  /*20690*/  MOV R2, 0x1 ;  /* 0x0000000100027802 */ /* 0x000fe20000000f00 */
[----:B------:R-:W-:Y:S01]  /*206a0*/  IMAD.MOV.U32 R32, RZ, RZ, 0x1c1f ;  /* 0x00001c1fff207424 */ /* 0x000fe200078e00ff */
[----:B------:R-:W-:Y:S01]  /*206b0*/  MOV R8, R34 ;  /* 0x0000002200087202 */ /* 0x000fe20000000f00 */
[----:B------:R-:W-:Y:S01]  /*206c0*/  IMAD.MOV.U32 R9, RZ, RZ, R0 ;  /* 0x000000ffff097224 */ /* 0x000fe200078e0000 */
[----:B------:R-:W-:-:S02]  /*206d0*/  MOV R3, 0x206f0 ;  /* 0x000206f000037802 */ /* 0x000fc40000000f00 */
[----:B------:R-:W-:Y:S05]  /*206e0*/  CALL.REL.NOINC `($__internal_49_$__cuda_sm70_shflsync_idx_p) ;  /* 0x0000219000007944 */ /* 0x000fea0003c00000 */
        /* <DEDUP_REMOVED lines=8> */
.L_x_2938:
[----:B------:R-:W-:Y:S01]  /*20770*/  IMAD.MOV.U32 R33, RZ, RZ, R12 ;  /* 0x000000ffff217224 */ /* 0x000fe200078e000c */
[----:B------:R-:W-:Y:S01]  /*20780*/  MOV R2, RZ ;  /* 0x000000ff00027202 */ /* 0x000fe20000000f00 */
[----:B------:R-:W-:Y:S01]  /*20790*/  IMAD.MOV.U32 R32, RZ, RZ, 0x181f ;  /* 0x0000181fff207424 */ /* 0x000fe200078e00ff */
[----:B------:R-:W-:Y:S02]  /*207a0*/  MOV R3, 0x207c0 ;  /* 0x000207c000037802 */ /* 0x000fe40000000f00 */
[----:B-1-345:R-:W-:Y:S05]  /*207b0*/  CALL.REL.NOINC `($__internal_49_$__cuda_sm70_shflsync_idx_p) ;  /* 0x000020c000007944 */ /* 0x03afea0003c00000 */
[----:B------:R-:W-:Y:S01]  /*207c0*/  MOV R5, R34 ;  /* 0x0000002200057202 */ /* 0x000fe20000000f00 */
[----:B------:R-:W-:Y:S05]  /*207d0*/  BRA `(.L_x_3046) ;  /* 0xffff009000007947 */ /* 0x000fea000383ffff */
.L_x_2939:
[----:B------:R-:W-:Y:S01]  /*207e0*/  IMAD.MOV.U32 R33, RZ, RZ, R15 ;  /* 0x000000ffff217224 */ /* 0x000fe200078e000f */
[----:B------:R-:W-:Y:S01]  /*207f0*/  MOV R2, RZ ;  /* 0x000000ff00027202 */ /* 0x000fe20000000f00 */
[----:B------:R-:W-:Y:S01]  /*20800*/  IMAD.MOV.U32 R32, RZ, RZ, 0x181f ;  /* 0x0000181fff207424 */ /* 0x000fe200078e00ff */
[----:B------:R-:W-:Y:S02]  /*20810*/  MOV R3, 0x20830 ;  /* 0x0002083000037802 */ /* 0x000fe40000000f00 */
[----:B-12345:R-:W-:Y:S05]  /*20820*/  CALL.REL.NOINC `($__internal_49_$__cuda_sm70_shflsync_idx_p) ;  /* 0x0000205000007944 */ /* 0x03efea0003c00000 */
[----:B------:R-:W-:Y:S01]  /*20830*/  ISETP.GE.AND P2, PT, R216, c[0x0][0x1d4], PT ;  /* 0x00007500d8007a0c */ /* 0x000fe20003f46270 */
[----:B------:R-:W-:Y:S01]  /*20840*/  IMAD.MOV.U32 R33, RZ, RZ, R12 ;  /* 0x000000ffff217224 */ /* 0x000fe200078e000c */
[C---:B------:R-:W-:Y:S01]  /*20850*/  IADD3 R2, P0, R34.reuse, R24, RZ ;  /* 0x0000001822027210 */ /* 0x040fe20007f1e0ff */
[----:B------:R-:W-:Y:S01]  /*20860*/  IMAD.MOV.U32 R32, RZ, RZ, 0x181f ;  /* 0x0000181fff207424 */ /* 0x000fe200078e00ff */
[----:B------:R-:W-:-:S02]  /*20870*/  IADD3 R6, P3, R34, R25, RZ ;  /* 0x0000001922067210 */ /* 0x000fc40007f7e0ff */
[----:B------:R-:W-:Y:S01]  /*20880*/  ISETP.GE.AND P1, PT, R218, c[0x0][0x1d4], PT ;  /* 0x00007500da007a0c */ /* 0x000fe20003f26270 */
[----:B------:R-:W-:Y:S01]  /*20890*/  IMAD.X R3, R5, 0x1, R26, P0 ;  /* 0x0000000105037824 */ /* 0x000fe200000e061a */
[----:B------:R-:W-:Y:S01]  /*208a0*/  ISETP.GE.AND P0, PT, R219, c[0x0][0x1d4], PT ;  /* 0x00007500db007a0c */ /* 0x000fe20003f06270 */
[----:B------:R-:W-:Y:S01]  /*208b0*/  IMAD.X R7, R5, 0x1, R27, P3 ;  /* 0x0000000105077824 */ /* 0x000fe200018e061b */
[----:B------:R-:W-:Y:S02]  /*208c0*/  SEL R14, RZ, 0x10, P2 ;  /* 0x00000010ff0e7807 */ /* 0x000fe40001000000 */
[----:B------:R-:W-:Y:S01]  /*208d0*/  SEL R13, RZ, 0x10, P1 ;  /* 0x00000010ff0d7807 */ /* 0x000fe20000800000 */
[----:B------:R-:W-:Y:S01]  /*208e0*/  @!PT LDS RZ, [RZ] ;  /* 0x00000000fffff984 */ /* 0x000fe20000000800 */
[----:B------:R-:W-:Y:S01]  /*208f0*/  @!PT LDS RZ, [RZ] ;  /* 0x00000000fffff984 */ /* 0x000fe20000000800 */
[----:B------:R-:W-:Y:S01]  /*20900*/  @!PT LDS RZ, [RZ] ;  /* 0x00000000fffff984 */ /* 0x000fe20000000800 */
[----:B------:R1:W-:Y:S01]  /*20910*/  LDGSTS.E.BYPASS.LTC128B.128 [R144+0x6100], [R2.64], !P2 ;  /* 0x0610000002907fae */ /* 0x0003e2000d101d48 */
[----:B------:R-:W-:-:S05]  /*20920*/  SEL R12, RZ, 0x10, P0 ;  /* 0x00000010ff0c7807 */ /* 0x000fca0000000000 */
[----:B------:R2:W-:Y:S01]  /*20930*/  LDGSTS.E.BYPASS.LTC128B.128 [R144+0x8100], [R6.64], !P1 ;  /* 0x0810000006907fae */ /* 0x0005e2000c901d48 */
[----:B-1----:R-:W-:-:S05]  /*20940*/  IADD3 R2, P3, R34, R28, RZ ;  /* 0x0000001c22027210 */ /* 0x002fca0007f7e0ff */
[----:B------:R-:W-:-:S05]  /*20950*/  IMAD.X R3, R5, 0x1, R29, P3 ;  /* 0x0000000105037824 */ /* 0x000fca00018e061d */
[----:B------:R1:W-:Y:S02]  /*20960*/  LDGSTS.E.BYPASS.LTC128B.128 [R144+0xa100], [R2.64], !P0 ;  /* 0x0a10000002907fae */ /* 0x0003e4000c101d48 */
[----:B-1----:R-:W-:Y:S01]  /*20970*/  IMAD.MOV.U32 R2, RZ, RZ, 0x1 ;  /* 0x00000001ff027424 */ /* 0x002fe200078e00ff */
        /* <DEDUP_REMOVED lines=8> */
[----:B------:R-:W-:Y:S01]  /*20a00*/  MOV R0, R34 ;  /* 0x0000002200007202 */ /* 0x000fe20000000f00 */
[----:B------:R-:W-:Y:S05]  /*20a10*/  BRA `(.L_x_3047) ;  /* 0xfffeffa000007947 */ /* 0x000fea000383ffff */
.L_x_2942:
[----:B------:R-:W-:Y:S01]  /*20a20*/  IMAD.MOV.U32 R33, RZ, RZ, R5 ;  /* 0x000000ffff217224 */ /* 0x000fe200078e0005 */
[----:B------:R-:W-:Y:S01]  /*20a30*/  MOV R2, RZ ;  /* 0x000000ff00027202 */ /* 0x000fe20000000f00 */
[----:B------:R-:W-:Y:S01]  /*20a40*/  IMAD.MOV.U32 R32, RZ, RZ, 0x181f ;  /* 0x0000181fff207424 */ /* 0x000fe200078e00ff */
[----:B------:R-:W-:-:S02]  /*20a50*/  MOV R3, 0x20a70 ;  /* 0x00020a7000037802 */ /* 0x000fc40000000f00 */
[----:B------:R-:W-:Y:S05]  /*20a60*/  CALL.REL.NOINC `($__internal_49_$__cuda_sm70_shflsync_idx_p) ;  /* 0x00001e1000007944 */ /* 0x000fea0003c00000 */
[----:B------:R-:W-:Y:S01]  /*20a70*/  MOV R4, R34 ;  /* 0x0000002200047202 */ /* 0x000fe20000000f00 */
[----:B------:R-:W-:Y:S05]  /*20a80*/  BRA `(.L_x_3048) ;  /* 0xffff297000007947 */ /* 0x000fea000383ffff */
.L_x_2943:
[----:B------:R-:W-:Y:S01]  /*20a90*/  IMAD.MOV.U32 R33, RZ, RZ, R12 ;  /* 0x000000ffff217224 */ /* 0x000fe200078e000c */
[----:B------:R-:W-:Y:S01]  /*20aa0*/  MOV R2, RZ ;  /* 0x000000ff00027202 */ /* 0x000fe20000000f00 */
[----:B------:R-:W-:Y:S01]  /*20ab0*/  IMAD.MOV.U32 R32, RZ, RZ, 0x181f ;  /* 0x0000181fff207424 */ /* 0x000fe200078e00ff */
[----:B------:R-:W-:-:S02]  /*20ac0*/  MOV R3, 0x20ae0 ;  /* 0x00020ae000037802 */ /* 0x000fc40000000f00 */
[----:B-12---:R-:W-:Y:S05]  /*20ad0*/  CALL.REL.NOINC `($__internal_49_$__cuda_sm70_shflsync_idx_p) ;  /* 0x00001da000007944 */ /* 0x006fea0003c00000 */
        /* <DEDUP_REMOVED lines=17> */
[----:B-1----:R-:W-:-:S05]  /*20bf0*/  IADD3 R2, P3, R34, R17, RZ ;  /* 0x0000001122027210 */ /* 0x002fca0007f7e0ff */
[----:B------:R-:W-:-:S05]  /*20c00*/  IMAD.X R3, R4, 0x1, R18, P3 ;  /* 0x0000000104037824 */ /* 0x000fca00018e0612 */
[----:B------:R1:W-:Y:S02]  /*20c10*/  LDGSTS.E.BYPASS.LTC128B.128 [R144+0x10100], [R2.64], !P0 ;  /* 0x1010000002907fae */ /* 0x0003e4000c101d48 */
[----:B-1----:R-:W-:Y:S01]  /*20c20*/  IMAD.MOV.U32 R2, RZ, RZ, 0x1 ;  /* 0x00000001ff027424 */ /* 0x002fe200078e00ff */
[----:B------:R-:W-:Y:S02]  /*20c30*/  MOV R3, 0x20c50 ;  /* 0x00020c5000037802 */ /* 0x000fe40000000f00 */
[----:B------:R-:W-:Y:S05]  /*20c40*/  CALL.REL.NOINC `($__internal_49_$__cuda_sm70_shflsync_idx_p) ;  /* 0x00001c3000007944 */ /* 0x000fea0003c00000 */
        /* <DEDUP_REMOVED lines=8> */
.L_x_2947:
[----:B------:R-:W-:Y:S01]  /*20cd0*/  MOV R2, RZ ;  /* 0x000000ff00027202 */ /* 0x000fe20000000f00 */
[----:B------:R-:W-:Y:S01]  /*20ce0*/  IMAD.MOV.U32 R33, RZ, RZ, R8 ;  /* 0x000000ffff217224 */ /* 0x000fe200078e0008 */
[----:B------:R-:W-:Y:S01]  /*20cf0*/  MOV R3, 0x20d20 ;  /* 0x00020d2000037802 */ /* 0x000fe20000000f00 */
[----:B------:R-:W-:Y:S02]  /*20d00*/  IMAD.MOV.U32 R32, RZ, RZ, 0x181f ;  /* 0x0000181fff207424 */ /* 0x000fe400078e00ff */
[----:B-1234-:R-:W-:Y:S05]  /*20d10*/  CALL.REL.NOINC `($__internal_49_$__cuda_sm70_shflsync_idx_p) ;  /* 0x00001b6000007944 */ /* 0x01efea0003c00000 */
[----:B------:R-:W-:Y:S01]  /*20d20*/  MOV R5, R34 ;  /* 0x0000002200057202 */ /* 0x000fe20000000f00 */
[----:B------:R-:W-:-:S05]  /*20d30*/  BRA `(.L_x_3050) ;  /* 0xffff2d3000007947 */ /* 0x000fca000383ffff */
.L_x_2948:
[----:B------:R-:W-:Y:S01]  /*20d40*/  MOV R2, RZ ;  /* 0x000000ff00027202 */ /* 0x000fe20000000f00 */
[----:B------:R-:W-:Y:S01]  /*20d50*/  IMAD.MOV.U32 R33, RZ, RZ, R17 ;  /* 0x000000ffff217224 */ /* 0x000fe200078e0011 */
[----:B------:R-:W-:Y:S01]  /*20d60*/  MOV R3, 0x20d90 ;  /* 0x00020d9000037802 */ /* 0x000fe20000000f00 */
[----:B------:R-:W-:Y:S02]  /*20d70*/  IMAD.MOV.U32 R32, RZ, RZ, 0x181f ;  /* 0x0000181fff207424 */ /* 0x000fe400078e00ff */
[----:B-1234-:R-:W-:Y:S05]  /*20d80*/  CALL.REL.NOINC `($__internal_49_$__cuda_sm70_shflsync_idx_p) ;  /* 0x00001af000007944 */ /* 0x01efea0003c00000 */
[----:B------:R-:W-:Y:S01]  /*20d90*/  ISETP.GE.AND P2, PT, R216, c[0x0][0x1d4], PT ;  /* 0x00007500d8007a0c */ /* 0x000fe20003f46270 */
[----:B------:R-:W-:Y:S01]  /*20da0*/  IMAD R4, R214, 0x6000, R10 ;  /* 0x00006000d6047824 */ /* 0x000fe200078e020a */
[----:B------:R-:W-:Y:S01]  /*20db0*/  IADD3 R2, P0, R34, R18, RZ ;  /* 0x0000001222027210 */ /* 0x000fe20007f1e0ff */
[----:B------:R-:W-:Y:S01]  /*20dc0*/  IMAD.MOV.U32 R33, RZ, RZ, R8 ;  /* 0x000000ffff217224 */ /* 0x000fe200078e0008 */
[----:B------:R-:W-:Y:S01]  /*20dd0*/  ISETP.GE.AND P1, PT, R218, c[0x0][0x1d4], PT ;  /* 0x00007500da007a0c */ /* 0x000fe20003f26270 */
[----:B------:R-:W-:Y:S01]  /*20de0*/  IMAD.MOV.U32 R32, RZ, RZ, 0x181f ;  /* 0x0000181fff207424 */ /* 0x000fe200078e00ff */
        /* <DEDUP_REMOVED lines=11> */
[----:B-1----:R-:W-:Y:S02]  /*20ea0*/  IADD3 R2, P3, R34, R26, RZ ;  /* 0x0000001a22027210 */ /* 0x002fe40007f7e0ff */
[----:B--2---:R-:W-:Y:S03]  /*20eb0*/  SEL R6, RZ, 0x10, P2 ;  /* 0x00000010ff067807 */ /* 0x004fe60001000000 */
[----:B------:R-:W-:Y:S05]  /*20ec0*/  IMAD.X R3, R5, 0x1, R27, P3 ;  /* 0x0000000105037824 */ /* 0x000fea00018e061b */
[----:B------:R1:W-:Y:S02]  /*20ed0*/  LDGSTS.E.BYPASS.LTC128B.128 [R4+0x4000], [R2.64], !P0 ;  /* 0x0400000002047fae */ /* 0x0003e4000c101d48 */
[----:B-1----:R-:W-:Y:S01]  /*20ee0*/  MOV R3, 0x20f10 ;  /* 0x00020f1000037802 */ /* 0x002fe20000000f00 */
[----:B------:R-:W-:Y:S02]  /*20ef0*/  IMAD.MOV.U32 R2, RZ, RZ, 0x1 ;  /* 0x00000001ff027424 */ /* 0x000fe400078e00ff */
[----:B------:R-:W-:Y:S05]  /*20f00*/  CALL.REL.NOINC `($__internal_49_$__cuda_sm70_shflsync_idx_p) ;  /* 0x0000197000007944 */ /* 0x000fea0003c00000 */
[----:B------:R-:W-:Y:S01]  /*20f10*/  MOV R2, 0x1 ;  /* 0x0000000100027802 */ /* 0x000fe20000000f00 */
[----:B------:R-:W-:Y:S01]  /*20f20*/  IMAD.MOV.U32 R5, RZ, RZ, R34 ;  /* 0x000000ffff057224 */ /* 0x000fe200078e0022 */
[----:B------:R-:W-:Y:S01]  /*20f30*/  MOV R32, 0x181f ;  /* 0x0000181f00207802 */ /* 0x000fe20000000f00 */
[----:B------:R-:W-:Y:S01]  /*20f40*/  IMAD.MOV.U32 R33, RZ, RZ, R17 ;  /* 0x000000ffff217224 */ /* 0x000fe200078e0011 */
[----:B------:R-:W-:Y:S02]  /*20f50*/  MOV R3, 0x20f70 ;  /* 0x00020f7000037802 */ /* 0x000fe40000000f00 */
[----:B------:R-:W-:Y:S05]  /*20f60*/  CALL.REL.NOINC `($__internal_49_$__cuda_sm70_shflsync_idx_p) ;  /* 0x0000191000007944 */ /* 0x000fea0003c00000 */
[----:B------:R-:W-:Y:S01]  /*20f70*/  MOV R2, R34 ;  /* 0x0000002200027202 */ /* 0x000fe20000000f00 */
[----:B------:R-:W-:-:S05]  /*20f80*/  BRA `(.L_x_3051) ;  /* 0xffff2c4000007947 */ /* 0x000fca000383ffff */
.L_x_2951:
[----:B------:R-:W-:Y:S01]  /*20f90*/  MOV R2, RZ ;  /* 0x000000ff00027202 */ /* 0x000fe20000000f00 */
[----:B------:R-:W-:Y:S01]  /*20fa0*/  IMAD.MOV.U32 R33, RZ, RZ, R5 ;  /* 0x000000ffff217224 */ /* 0x000fe200078e0005 */
[----:B------:R-:W-:Y:S01]  /*20fb0*/  MOV R3, 0x20fe0 ;  /* 0x00020fe000037802 */ /* 0x000fe20000000f00 */
[----:B------:R-:W-:Y:S02]  /*20fc0*/  IMAD.MOV.U32 R32, RZ, RZ, 0x181f ;  /* 0x0000181fff207424 */ /* 0x000fe400078e00ff */
[----:B------:R-:W-:Y:S05]  /*20fd0*/  CALL.REL.NOINC `($__internal_49_$__cuda_sm70_shflsync_idx_p) ;  /* 0x000018a000007944 */ /* 0x000fea0003c00000 */
[----:B------:R-:W-:Y:S01]  /*20fe0*/  MOV R4, R34 ;  /* 0x0000002200047202 */ /* 0x000fe20000000f00 */
[----:B------:R-:W-:-:S05]  /*20ff0*/  BRA `(.L_x_3052) ;  /* 0xffff5c0000007947 */ /* 0x000fca000383ffff */
.L_x_2952:
[----:B------:R-:W-:Y:S01]  /*21000*/  MOV R2, RZ ;  /* 0x000000ff00027202 */ /* 0x000fe20000000f00 */
[----:B------:R-:W-:Y:S01]  /*21010*/  IMAD.MOV.U32 R33, RZ, RZ, R14 ;  /* 0x000000ffff217224 */ /* 0x000fe200078e000e */
[----:B------:R-:W-:Y:S01]  /*21020*/  MOV R3, 0x21050 ;  /* 0x0002105000037802 */ /* 0x000fe20000000f00 */
[----:B------:R-:W-:Y:S02]  /*21030*/  IMAD.MOV.U32 R32, RZ, RZ, 0x181f ;  /* 0x0000181fff207424 */ /* 0x000fe400078e00ff */
[----:B-12---:R-:W-:Y:S05]  /*21040*/  CALL.REL.NOINC `($__internal_49_$__cuda_sm70_shflsync_idx_p) ;  /* 0x0000183000007944 */ /* 0x006fea0003c00000 */
[----:B------:R-:W-:Y:S01]  /*21050*/  ISETP.GE.AND P2, PT, R216, c[0x0][0x1d4], PT ;  /* 0x00007500d8007a0c */ /* 0x000fe20003f46270 */
[----:B------:R-:W-:Y:S01]  /*21060*/  IMAD R0, R214, 0x6000, R11 ;  /* 0x00006000d6007824 */ /* 0x000fe200078e020b */
[----:B------:R-:W-:Y:S01]  /*21070*/  IADD3 R2, P0, R34, R15, RZ ;  /* 0x0000000f22027210 */ /* 0x000fe20007f1e0ff */
[----:B------:R-:W-:Y:S01]  /*21080*/  IMAD.MOV.U32 R33, RZ, RZ, R5 ;  /* 0x000000ffff217224 */ /* 0x000fe200078e0005 */
[----:B------:R-:W-:Y:S01]  /*21090*/  ISETP.GE.AND P1, PT, R218, c[0x0][0x1d4], PT ;  /* 0x00007500da007a0c */ /* 0x000fe20003f26270 */
[----:B------:R-:W-:Y:S01]  /*210a0*/  IMAD.MOV.U32 R32, RZ, RZ, 0x181f ;  /* 0x0000181fff207424 */ /* 0x000fe200078e00ff */
        /* <DEDUP_REMOVED lines=9> */
[----:B------:R1:W-:Y:S01]  /*21140*/  LDGSTS.E.BYPASS.LTC128B.128 [R0], [R2.64], !P2 ;  /* 0x0000000002007fae */ /* 0x0003e2000d101d48 */
[----:B------:R-:W-:Y:S03]  /*21150*/  SEL R12, RZ, 0x10, P0 ;  /* 0x00000010ff0c7807 */ /* 0x000fe60000000000 */
[----:B------:R2:W-:Y:S01]  /*21160*/  LDGSTS.E.BYPASS.LTC128B.128 [R0+0x2000], [R6.64], !P1 ;  /* 0x0200000006007fae */ /* 0x0005e2000c901d48 */
[----:B-1----:R-:W-:Y:S05]  /*21170*/  IADD3 R2, P3, R34, R19, RZ ;  /* 0x0000001322027210 */ /* 0x002fea0007f7e0ff */
[----:B------:R-:W-:Y:S05]  /*21180*/  IMAD.X R3, R4, 0x1, R20, P3 ;  /* 0x0000000104037824 */ /* 0x000fea00018e0614 */
[----:B------:R1:W-:Y:S02]  /*21190*/  LDGSTS.E.BYPASS.LTC128B.128 [R0+0x4000], [R2.64], !P0 ;  /* 0x0400000002007fae */ /* 0x0003e4000c101d48 */
[----:B-1----:R-:W-:Y:S01]  /*211a0*/  MOV R3, 0x211d0 ;  /* 0x000211d000037802 */ /* 0x002fe20000000f00 */
[----:B------:R-:W-:Y:S02]  /*211b0*/  IMAD.MOV.U32 R2, RZ, RZ, 0x1 ;  /* 0x00000001ff027424 */ /* 0x000fe400078e00ff */
[----:B--2---:R-:W-:Y:S05]  /*211c0*/  CALL.REL.NOINC `($__internal_49_$__cuda_sm70_shflsync_idx_p) ;  /* 0x000016b000007944 */ /* 0x004fea0003c00000 */
        /* <DEDUP_REMOVED lines=8> */
.L_x_2957:
[----:B------:R-:W-:Y:S01]  /*21250*/  MOV R2, RZ ;  /* 0x000000ff00027202 */ /* 0x000fe20000000f00 */
[----:B------:R-:W-:Y:S01]  /*21260*/  IMAD.MOV.U32 R33, RZ, RZ, R9 ;  /* 0x000000ffff217224 */ /* 0x000fe200078e0009 */
[----:B------:R-:W-:Y:S01]  /*21270*/  MOV R3, 0x212a0 ;  /* 0x000212a000037802 */ /* 0x000fe20000000f00 */
[----:B------:R-:W-:Y:S02]  /*21280*/  IMAD.MOV.U32 R32, RZ, RZ, 0x181f ;  /* 0x0000181fff207424 */ /* 0x000fe400078e00ff */
[----:B-1234-:R-:W-:Y:S05]  /*21290*/  CALL.REL.NOINC `($__internal_49_$__cuda_sm70_shflsync_idx_p) ;  /* 0x000015e000007944 */ /* 0x01efea0003c00000 */
[----:B------:R-:W-:Y:S01]  /*212a0*/  MOV R5, R34 ;  /* 0x0000002200057202 */ /* 0x000fe20000000f00 */
[----:B------:R-:W-:-:S05]  /*212b0*/  BRA `(.L_x_3054) ;  /* 0xffff5f7000007947 */ /* 0x000fca000383ffff */
.L_x_2958:
        /* <DEDUP_REMOVED lines=37> */
.L_x_2959:
[----:B------:R-:W-:Y:S02]  /*21510*/  MOV R3, 0x2 ;  /* 0x0000000200037802 */ /* 0x000fe40000000f00 */
[----:B------:R-:W-:Y:S02]  /*21520*/  MOV R2, 0x21540 ;  /* 0x0002154000027802 */ /* 0x000fe40000000f00 */
[----:B------:R-:W-:Y:S05]  /*21530*/  CALL.REL.NOINC `($__internal_48_$__cuda_sm70_shflsync_bfly_p) ;  /* 0x0000130000007944 */ /* 0x000fea0003c00000 */
[----:B------:R-:W-:Y:S01]  /*21540*/  MOV R2, R23 ;  /* 0x0000001700027202 */ /* 0x000fe20000000f00 */
[----:B------:R-:W-:-:S05]  /*21550*/  BRA `(.L_x_3056) ;  /* 0xffff6f6000007947 */ /* 0x000fca000383ffff */
.L_x_2962:
[----:B------:R-:W-:Y:S01]  /*21560*/  MOV R2, RZ ;  /* 0x000000ff00027202 */ /* 0x000fe20000000f00 */
[----:B------:R-:W-:Y:S01]  /*21570*/  IMAD.MOV.U32 R33, RZ, RZ, R5 ;  /* 0x000000ffff217224 */ /* 0x000fe200078e0005 */
[----:B------:R-:W-:Y:S01]  /*21580*/  MOV R3, 0x215b0 ;  /* 0x000215b000037802 */ /* 0x000fe20000000f00 */
[----:B------:R-:W-:Y:S02]  /*21590*/  IMAD.MOV.U32 R32, RZ, RZ, 0x181f ;  /* 0x0000181fff207424 */ /* 0x000fe400078e00ff */
[----:B------:R-:W-:Y:S05]  /*215a0*/  CALL.REL.NOINC `($__internal_49_$__cuda_sm70_shflsync_idx_p) ;  /* 0x000012d000007944 */ /* 0x000fea0003c00000 */
[----:B------:R-:W-:Y:S01]  /*215b0*/  MOV R4, R34 ;  /* 0x0000002200047202 */ /* 0x000fe20000000f00 */
[----:B------:R-:W-:-:S05]  /*215c0*/  BRA `(.L_x_3057) ;  /* 0xffff88c000007947 */ /* 0x000fca000383ffff */
.L_x_2963:
        /* <DEDUP_REMOVED lines=37> */
.L_x_2965:
[----:B------:R-:W-:Y:S01]  /*21820*/  IMAD.MOV.U32 R4, RZ, RZ, R221 ;  /* 0x000000ffff047224 */ /* 0x000fe200078e00dd */
[----:B------:R-:W-:-:S02]  /*21830*/  MOV R3, 0x2 ;  /* 0x0000000200037802 */ /* 0x000fc40000000f00 */
[----:B------:R-:W-:Y:S02]  /*21840*/  MOV R2, 0x21860 ;  /* 0x0002186000027802 */ /* 0x000fe40000000f00 */
[----:B------:R-:W-:Y:S05]  /*21850*/  CALL.REL.NOINC `($__internal_48_$__cuda_sm70_shflsync_bfly_p) ;  /* 0x00000fe000007944 */ /* 0x000fea0003c00000 */
[----:B------:R-:W-:Y:S01]  /*21860*/  MOV R0, R23 ;  /* 0x0000001700007202 */ /* 0x000fe20000000f00 */
[----:B------:R-:W-:Y:S05]  /*21870*/  BRA `(.L_x_3059) ;  /* 0xffff899000007947 */ /* 0x000fea000383ffff */
.L_x_2966:
[----:B------:R-:W-:Y:S01]  /*21880*/  IMAD.MOV.U32 R4, RZ, RZ, R0 ;  /* 0x000000ffff047224 */ /* 0x000fe200078e0000 */
[----:B------:R-:W-:Y:S02]  /*21890*/  MOV R3, 0x1 ;  /* 0x0000000100037802 */ /* 0x000fe40000000f00 */
[----:B------:R-:W-:Y:S02]  /*218a0*/  MOV R2, 0x218c0 ;  /* 0x000218c000027802 */ /* 0x000fe40000000f00 */
[----:B-1----:R-:W-:Y:S05]  /*218b0*/  CALL.REL.NOINC `($__internal_48_$__cuda_sm70_shflsync_bfly_p) ;  /* 0x00000f8000007944 */ /* 0x002fea0003c00000 */
[----:B------:R-:W-:Y:S01]  /*218c0*/  FADD.FTZ R0, R0, R23 ;  /* 0x0000001700007221 */ /* 0x000fe20000010000 */
[----:B------:R-:W-:Y:S02]  /*218d0*/  MOV R4, R220 ;  /* 0x000000dc00047202 */ /* 0x000fe40000000f00 */
[----:B------:R-:W-:Y:S02]  /*218e0*/  MOV R3, 0x2 ;  /* 0x0000000200037802 */ /* 0x000fe40000000f00 */
[----:B------:R-:W-:Y:S02]  /*218f0*/  MOV R2, 0x21910 ;  /* 0x0002191000027802 */ /* 0x000fe40000000f00 */
[----:B------:R-:W-:Y:S05]  /*21900*/  CALL.REL.NOINC `($__internal_48_$__cuda_sm70_shflsync_bfly_p) ;  /* 0x00000f3000007944 */ /* 0x000fea0003c00000 */
[----:B------:R-:W-:Y:S01]  /*21910*/  FADD.FTZ R4, R220, R23 ;  /* 0x00000017dc047221 */ /* 0x000fe20000010000 */
[----:B------:R-:W-:-:S02]  /*21920*/  MOV R3, 0x1 ;  /* 0x0000000100037802 */ /* 0x000fc40000000f00 */
[----:B------:R-:W-:Y:S02]  /*21930*/  MOV R2, 0x21950 ;  /* 0x0002195000027802 */ /* 0x000fe40000000f00 */
[----:B------:R-:W-:Y:S05]  /*21940*/  CALL.REL.NOINC `($__internal_48_$__cuda_sm70_shflsync_bfly_p) ;  /* 0x00000ef000007944 */ /* 0x000fea0003c00000 */
[----:B------:R-:W-:Y:S01]  /*21950*/  MOV R3, R23 ;  /* 0x0000001700037202 */ /* 0x000fe20000000f00 */
[----:B------:R-:W-:Y:S05]  /*21960*/  BRA `(.L_x_3060) ;  /* 0xffff891000007947 */ /* 0x000fea000383ffff */
.L_x_2973:
[----:B--234-:R-:W-:Y:S01]  /*21970*/  IMAD.MOV.U32 R33, RZ, RZ, R13 ;  /* 0x000000ffff217224 */ /* 0x01cfe200078e000d */
[----:B------:R-:W-:Y:S01]  /*21980*/  MOV R2, RZ ;  /* 0x000000ff00027202 */ /* 0x000fe20000000f00 */
[----:B------:R-:W-:Y:S01]  /*21990*/  IMAD.MOV.U32 R32, RZ, RZ, 0x181f ;  /* 0x0000181fff207424 */ /* 0x000fe200078e00ff */
[----:B------:R-:W-:Y:S02]  /*219a0*/  MOV R3, 0x219c0 ;  /* 0x000219c000037802 */ /* 0x000fe40000000f00 */
[----:B-1----:R-:W-:Y:S05]  /*219b0*/  CALL.REL.NOINC `($__internal_49_$__cuda_sm70_shflsync_idx_p) ;  /* 0x00000ec000007944 */ /* 0x002fea0003c00000 */
[----:B------:R-:W-:Y:S01]  /*219c0*/  MOV R5, R34 ;  /* 0x0000002200057202 */ /* 0x000fe20000000f00 */
[----:B------:R-:W-:Y:S05]  /*219d0*/  BRA `(.L_x_3061) ;  /* 0xffffa27000007947 */ /* 0x000fea000383ffff */
.L_x_2974:
[----:B------:R-:W-:Y:S01]  /*219e0*/  IMAD.MOV.U32 R33, RZ, RZ, R14 ;  /* 0x000000ffff217224 */ /* 0x000fe200078e000e */
[----:B------:R-:W-:Y:S01]  /*219f0*/  MOV R2, RZ ;  /* 0x000000ff00027202 */ /* 0x000fe20000000f00 */
[----:B------:R-:W-:Y:S01]  /*21a00*/  IMAD.MOV.U32 R32, RZ, RZ, 0x181f ;  /* 0x0000181fff207424 */ /* 0x000fe200078e00ff */
[----:B------:R-:W-:Y:S02]  /*21a10*/  MOV R3, 0x21a30 ;  /* 0x00021a3000037802 */ /* 0x000fe40000000f00 */
[----:B-123--:R-:W-:Y:S05]  /*21a20*/  CALL.REL.NOINC `($__internal_49_$__cuda_sm70_shflsync_idx_p) ;  /* 0x00000e5000007944 */ /* 0x00efea0003c00000 */
[----:B------:R-:W-:Y:S01]  /*21a30*/  MOV R0, R34 ;  /* 0x0000002200007202 */ /* 0x000fe20000000f00 */
[----:B------:R-:W-:Y:S05]  /*21a40*/  BRA `(.L_x_3062) ;  /* 0xffffa22000007947 */ /* 0x000fea000383ffff */
.L_x_2977:
[----:B------:R-:W-:Y:S01]  /*21a50*/  IMAD.MOV.U32 R33, RZ, RZ, R13 ;  /* 0x000000ffff217224 */ /* 0x000fe200078e000d */
[----:B--2---:R-:W-:Y:S01]  /*21a60*/  MOV R2, 0x1 ;  /* 0x0000000100027802 */ /* 0x004fe20000000f00 */
[----:B------:R-:W-:Y:S01]  /*21a70*/  IMAD.MOV.U32 R32, RZ, RZ, 0x181f ;  /* 0x0000181fff207424 */ /* 0x000fe200078e00ff */
[----:B------:R-:W-:-:S02]  /*21a80*/  MOV R3, 0x21aa0 ;  /* 0x00021aa000037802 */ /* 0x000fc40000000f00 */
[----:B-1-34-:R-:W-:Y:S05]  /*21a90*/  CALL.REL.NOINC `($__internal_49_$__cuda_sm70_shflsync_idx_p) ;  /* 0x00000de000007944 */ /* 0x01afea0003c00000 */
        /* <DEDUP_REMOVED lines=8> */
.L_x_2980:
[----:B------:R-:W-:Y:S01]  /*21b20*/  IMAD.MOV.U32 R33, RZ, RZ, R13 ;  /* 0x000000ffff217224 */ /* 0x000fe200078e000d */
[----:B--2---:R-:W-:Y:S01]  /*21b30*/  MOV R2, 0x2 ;  /* 0x0000000200027802 */ /* 0x004fe20000000f00 */
[----:B------:R-:W-:Y:S01]  /*21b40*/  IMAD.MOV.U32 R32, RZ, RZ, 0x181f ;  /* 0x0000181fff207424 */ /* 0x000fe200078e00ff */
[----:B------:R-:W-:Y:S02]  /*21b50*/  MOV R3, 0x21b70 ;  /* 0x00021b7000037802 */ /* 0x000fe40000000f00 */
[----:B-1-34-:R-:W-:Y:S05]  /*21b60*/  CALL.REL.NOINC `($__internal_49_$__cuda_sm70_shflsync_idx_p) ;  /* 0x00000d1000007944 */ /* 0x01afea0003c00000 */
[----:B------:R-:W-:Y:S01]  /*21b70*/  MOV R5, R34 ;  /* 0x0000002200057202 */ /* 0x000fe20000000f00 */
[----:B------:R-:W-:Y:S05]  /*21b80*/  BRA `(.L_x_3064) ;  /* 0xffffa34000007947 */ /* 0x000fea000383ffff */
.L_x_2981:
[----:B------:R-:W-:Y:S01]  /*21b90*/  IMAD.MOV.U32 R33, RZ, RZ, R14 ;  /* 0x000000ffff217224 */ /* 0x000fe200078e000e */
[----:B--2---:R-:W-:Y:S01]  /*21ba0*/  MOV R2, 0x2 ;  /* 0x0000000200027802 */ /* 0x004fe20000000f00 */
[----:B------:R-:W-:Y:S01]  /*21bb0*/  IMAD.MOV.U32 R32, RZ, RZ, 0x181f ;  /* 0x0000181fff207424 */ /* 0x000fe200078e00ff */
[----:B------:R-:W-:Y:S02]  /*21bc0*/  MOV R3, 0x21be0 ;  /* 0x00021be000037802 */ /* 0x000fe40000000f00 */
[----:B-1-34-:R-:W-:Y:S05]  /*21bd0*/  CALL.REL.NOINC `($__internal_49_$__cuda_sm70_shflsync_idx_p) ;  /* 0x00000ca000007944 */ /* 0x01afea0003c00000 */
[----:B------:R-:W-:Y:S01]  /*21be0*/  MOV R0, R34 ;  /* 0x0000002200007202 */ /* 0x000fe20000000f00 */
[----:B------:R-:W-:Y:S05]  /*21bf0*/  BRA `(.L_x_3065) ;  /* 0xffffa2f000007947 */ /* 0x000fea000383ffff */
.L_x_2984:
[----:B------:R-:W-:Y:S01]  /*21c00*/  IMAD.MOV.U32 R33, RZ, RZ, R13 ;  /* 0x000000ffff217224 */ /* 0x000fe200078e000d */
[----:B---3--:R-:W-:Y:S01]  /*21c10*/  MOV R2, 0x3 ;  /* 0x0000000300027802 */ /* 0x008fe20000000f00 */
        /* <DEDUP_REMOVED lines=11> */
.L_x_2986:
[----:B------:R-:W-:Y:S01]  /*21cd0*/  IMAD.MOV.U32 R33, RZ, RZ, R5 ;  /* 0x000000ffff217224 */ /* 0x000fe200078e0005 */
[----:B------:R-:W-:Y:S01]  /*21ce0*/  MOV R2, RZ ;  /* 0x000000ff00027202 */ /* 0x000fe20000000f00 */
[----:B------:R-:W-:Y:S01]  /*21cf0*/  IMAD.MOV.U32 R32, RZ, RZ, 0x1c1f ;  /* 0x00001c1fff207424 */ /* 0x000fe200078e00ff */
[----:B------:R-:W-:Y:S02]  /*21d00*/  MOV R3, 0x21d20 ;  /* 0x00021d2000037802 */ /* 0x000fe40000000f00 */
[----:B--2---:R-:W-:Y:S05]  /*21d10*/  CALL.REL.NOINC `($__internal_49_$__cuda_sm70_shflsync_idx_p) ;  /* 0x00000b6000007944 */ /* 0x004fea0003c00000 */
[----:B------:R-:W-:Y:S01]  /*21d20*/  MOV R4, R34 ;  /* 0x0000002200047202 */ /* 0x000fe20000000f00 */
[----:B------:R-:W-:Y:S05]  /*21d30*/  BRA `(.L_x_3067) ;  /* 0xffffa62000007947 */ /* 0x000fea000383ffff */
.L_x_2987:
[----:B------:R-:W-:Y:S01]  /*21d40*/  IMAD.MOV.U32 R33, RZ, RZ, R14 ;  /* 0x000000ffff217224 */ /* 0x000fe200078e000e */
[----:B------:R-:W-:Y:S01]  /*21d50*/  MOV R2, RZ ;  /* 0x000000ff00027202 */ /* 0x000fe20000000f00 */
[----:B------:R-:W-:Y:S01]  /*21d60*/  IMAD.MOV.U32 R32, RZ, RZ, 0x1c1f ;  /* 0x00001c1fff207424 */ /* 0x000fe200078e00ff */
[----:B------:R-:W-:Y:S02]  /*21d70*/  MOV R3, 0x21d90 ;  /* 0x00021d9000037802 */ /* 0x000fe40000000f00 */
[----:B-123--:R-:W-:Y:S05]  /*21d80*/  CALL.REL.NOINC `($__internal_49_$__cuda_sm70_shflsync_idx_p) ;  /* 0x00000af000007944 */ /* 0x00efea0003c00000 */
[----:B------:R-:W-:Y:S01]  /*21d90*/  MOV R0, R34 ;  /* 0x0000002200007202 */ /* 0x000fe20000000f00 */
[----:B------:R-:W-:Y:S05]  /*21da0*/  BRA `(.L_x_3068) ;  /* 0xffffa5d000007947 */ /* 0x000fea000383ffff */
.L_x_2990:
        /* <DEDUP_REMOVED lines=13> */
.L_x_2994:
[----:B------:R-:W-:Y:S01]  /*21e80*/  IMAD.MOV.U32 R33, RZ, RZ, R5 ;  /* 0x000000ffff217224 */ /* 0x000fe200078e0005 */
[----:B------:R-:W-:Y:S01]  /*21e90*/  MOV R2, RZ ;  /* 0x000000ff00027202 */ /* 0x000fe20000000f00 */
[----:B------:R-:W-:Y:S01]  /*21ea0*/  IMAD.MOV.U32 R32, RZ, RZ, 0x181f ;  /* 0x0000181fff207424 */ /* 0x000fe200078e00ff */
[----:B------:R-:W-:Y:S02]  /*21eb0*/  MOV R3, 0x21ed0 ;  /* 0x00021ed000037802 */ /* 0x000fe40000000f00 */
[----:B------:R-:W-:Y:S05]  /*21ec0*/  CALL.REL.NOINC `($__internal_49_$__cuda_sm70_shflsync_idx_p) ;  /* 0x000009b000007944 */ /* 0x000fea0003c00000 */
[----:B------:R-:W-:Y:S01]  /*21ed0*/  MOV R4, R34 ;  /* 0x0000002200047202 */ /* 0x000fe20000000f00 */
[----:B------:R-:W-:Y:S05]  /*21ee0*/  BRA `(.L_x_3070) ;  /* 0xffffc22000007947 */ /* 0x000fea000383ffff */
.L_x_2995:
[----:B------:R-:W-:Y:S01]  /*21ef0*/  IMAD.MOV.U32 R33, RZ, RZ, R14 ;  /* 0x000000ffff217224 */ /* 0x000fe200078e000e */
[----:B------:R-:W-:Y:S01]  /*21f00*/  MOV R2, RZ ;  /* 0x000000ff00027202 */ /* 0x000fe20000000f00 */
[----:B------:R-:W-:Y:S01]  /*21f10*/  IMAD.MOV.U32 R32, RZ, RZ, 0x181f ;  /* 0x0000181fff207424 */ /* 0x000fe200078e00ff */
[----:B------:R-:W-:Y:S02]  /*21f20*/  MOV R3, 0x21f40 ;  /* 0x00021f4000037802 */ /* 0x000fe40000000f00 */
[----:B-12---:R-:W-:Y:S05]  /*21f30*/  CALL.REL.NOINC `($__internal_49_$__cuda_sm70_shflsync_idx_p) ;  /* 0x0000094000007944 */ /* 0x006fea0003c00000 */
[----:B------:R-:W-:Y:S01]  /*21f40*/  MOV R0, R34 ;  /* 0x0000002200007202 */ /* 0x000fe20000000f00 */
[----:B------:R-:W-:Y:S05]  /*21f50*/  BRA `(.L_x_3071) ;  /* 0xffffc1d000007947 */ /* 0x000fea000383ffff */
.L_x_2998:
        /* <DEDUP_REMOVED lines=13> */
.L_x_3001:
[----:B------:R-:W-:Y:S01]  /*22030*/  IMAD.MOV.U32 R33, RZ, RZ, R5 ;  /* 0x000000ffff217224 */ /* 0x000fe200078e0005 */
[----:B-1----:R-:W-:Y:S01]  /*22040*/  MOV R2, 0x2 ;  /* 0x0000000200027802 */ /* 0x002fe20000000f00 */
[----:B------:R-:W-:Y:S01]  /*22050*/  IMAD.MOV.U32 R32, RZ, RZ, 0x181f ;  /* 0x0000181fff207424 */ /* 0x000fe200078e00ff */
[----:B------:R-:W-:Y:S02]  /*22060*/  MOV R3, 0x22080 ;  /* 0x0002208000037802 */ /* 0x000fe40000000f00 */
[----:B--234-:R-:W-:Y:S05]  /*22070*/  CALL.REL.NOINC `($__internal_49_$__cuda_sm70_shflsync_idx_p) ;  /* 0x0000080000007944 */ /* 0x01cfea0003c00000 */
[----:B------:R-:W-:Y:S01]  /*22080*/  MOV R4, R34 ;  /* 0x0000002200047202 */ /* 0x000fe20000000f00 */
[----:B------:R-:W-:Y:S05]  /*22090*/  BRA `(.L_x_3073) ;  /* 0xffffc30000007947 */ /* 0x000fea000383ffff */
.L_x_3002:
[----:B------:R-:W-:Y:S01]  /*220a0*/  IMAD.MOV.U32 R33, RZ, RZ, R14 ;  /* 0x000000ffff217224 */ /* 0x000fe200078e000e */
[----:B------:R-:W-:Y:S01]  /*220b0*/  MOV R2, 0x2 ;  /* 0x0000000200027802 */ /* 0x000fe20000000f00 */
[----:B------:R-:W-:Y:S01]  /*220c0*/  IMAD.MOV.U32 R32, RZ, RZ, 0x181f ;  /* 0x0000181fff207424 */ /* 0x000fe200078e00ff */
[----:B------:R-:W-:Y:S02]  /*220d0*/  MOV R3, 0x220f0 ;  /* 0x000220f000037802 */ /* 0x000fe40000000f00 */
[----:B-1234-:R-:W-:Y:S05]  /*220e0*/  CALL.REL.NOINC `($__internal_49_$__cuda_sm70_shflsync_idx_p) ;  /* 0x0000079000007944 */ /* 0x01efea0003c00000 */
[----:B------:R-:W-:Y:S01]  /*220f0*/  MOV R0, R34 ;  /* 0x0000002200007202 */ /* 0x000fe20000000f00 */
[----:B------:R-:W-:Y:S05]  /*22100*/  BRA `(.L_x_3074) ;  /* 0xffffc2b000007947 */ /* 0x000fea000383ffff */
.L_x_3005:
[----:B------:R-:W-:Y:S01]  /*22110*/  IMAD.MOV.U32 R33, RZ, RZ, R5 ;  /* 0x000000ffff217224 */ /* 0x000fe200078e0005 */
[----:B-1----:R-:W-:Y:S01]  /*22120*/  MOV R2, 0x3 ;  /* 0x0000000300027802 */ /* 0x002fe20000000f00 */
[----:B------:R-:W-:Y:S01]  /*22130*/  IMAD.MOV.U32 R32, RZ, RZ, 0x181f ;  /* 0x0000181fff207424 */ /* 0x000fe200078e00ff */
[----:B------:R-:W-:-:S02]  /*22140*/  MOV R3, 0x22160 ;  /* 0x0002216000037802 */ /* 0x000fc40000000f00 */
[----:B--234-:R-:W-:Y:S05]  /*22150*/  CALL.REL.NOINC `($__internal_49_$__cuda_sm70_shflsync_idx_p) ;  /* 0x0000072000007944 */ /* 0x01cfea0003c00000 */
        /* <DEDUP_REMOVED lines=8> */
.L_x_3007:
[----:B------:R-:W-:Y:S01]  /*221e0*/  IMAD.MOV.U32 R33, RZ, RZ, R35 ;  /* 0x000000ffff217224 */ /* 0x000fe200078e0023 */
[----:B------:R-:W-:Y:S01]  /*221f0*/  MOV R2, RZ ;  /* 0x000000ff00027202 */ /* 0x000fe20000000f00 */
[----:B------:R-:W-:Y:S01]  /*22200*/  IMAD.MOV.U32 R32, RZ, RZ, 0x1f ;  /* 0x0000001fff207424 */ /* 0x000fe200078e00ff */
[----:B------:R-:W-:Y:S02]  /*22210*/  MOV R3, 0x22230 ;  /* 0x0002223000037802 */ /* 0x000fe40000000f00 */
[----:B-1----:R-:W-:Y:S05]  /*22220*/  CALL.REL.NOINC `($__internal_49_$__cuda_sm70_shflsync_idx_p) ;  /* 0x0000065000007944 */ /* 0x002fea0003c00000 */
[----:B------:R-:W-:Y:S01]  /*22230*/  MOV R9, R34 ;  /* 0x0000002200097202 */ /* 0x000fe20000000f00 */
[----:B------:R-:W-:Y:S05]  /*22240*/  BRA `(.L_x_3076) ;  /* 0xffffc4a000007947 */ /* 0x000fea000383ffff */
.L_x_3008:
[----:B------:R-:W-:Y:S01]  /*22250*/  IMAD.MOV.U32 R33, RZ, RZ, R35 ;  /* 0x000000ffff217224 */ /* 0x000fe200078e0023 */
[----:B------:R-:W-:Y:S01]  /*22260*/  MOV R2, 0x1 ;  /* 0x0000000100027802 */ /* 0x000fe20000000f00 */
[----:B------:R-:W-:Y:S01]  /*22270*/  IMAD.MOV.U32 R32, RZ, RZ, 0x1f ;  /* 0x0000001fff207424 */ /* 0x000fe200078e00ff */
[----:B------:R-:W-:Y:S02]  /*22280*/  MOV R3, 0x222a0 ;  /* 0x000222a000037802 */ /* 0x000fe40000000f00 */
[----:B-123--:R-:W-:Y:S05]  /*22290*/  CALL.REL.NOINC `($__internal_49_$__cuda_sm70_shflsync_idx_p) ;  /* 0x000005e000007944 */ /* 0x00efea0003c00000 */
[----:B------:R-:W-:Y:S01]  /*222a0*/  MOV R6, R34 ;  /* 0x0000002200067202 */ /* 0x000fe20000000f00 */
[----:B------:R-:W-:Y:S05]  /*222b0*/  BRA `(.L_x_3077) ;  /* 0xffffc45000007947 */ /* 0x000fea000383ffff */
.L_x_3009:
[----:B------:R-:W-:Y:S02]  /*222c0*/  MOV R3, 0x1 ;  /* 0x0000000100037802 */ /* 0x000fe40000000f00 */
[----:B------:R-:W-:-:S02]  /*222d0*/  MOV R2, 0x222f0 ;  /* 0x000222f000027802 */ /* 0x000fc40000000f00 */
[----:B-1234-:R-:W-:Y:S05]  /*222e0*/  CALL.REL.NOINC `($__internal_50_$__cuda_sm70_shflsync_up_p) ;  /* 0x000005f000007944 */ /* 0x01efea0003c00000 */
[----:B------:R-:W-:Y:S05]  /*222f0*/  BRA `(.L_x_3078) ;  /* 0xffffc54000007947 */ /* 0x000fea000383ffff */
.L_x_3010:
[----:B------:R-:W-:Y:S02]  /*22300*/  MOV R3, 0x2 ;  /* 0x0000000200037802 */ /* 0x000fe40000000f00 */
[----:B------:R-:W-:-:S02]  /*22310*/  MOV R2, 0x22330 ;  /* 0x0002233000027802 */ /* 0x000fc40000000f00 */
[----:B---34-:R-:W-:Y:S05]  /*22320*/  CALL.REL.NOINC `($__internal_50_$__cuda_sm70_shflsync_up_p) ;  /* 0x000005b000007944 */ /* 0x018fea0003c00000 */
        /* <DEDUP_REMOVED lines=24> */
.L_x_3014:
[----:B------:R-:W-:Y:S02]  /*224b0*/  MOV R3, 0x1 ;  /* 0x0000000100037802 */ /* 0x000fe40000000f00 */
[----:B------:R-:W-:Y:S02]  /*224c0*/  MOV R2, 0x224e0 ;  /* 0x000224e000027802 */ /* 0x000fe40000000f00 */
[----:B------:R-:W-:Y:S05]  /*224d0*/  CALL.REL.NOINC `($__internal_50_$__cuda_sm70_shflsync_up_p) ;  /* 0x0000040000007944 */ /* 0x000fea0003c00000 */
[----:B------:R-:W-:Y:S01]  /*224e0*/  MOV R2, R4 ;  /* 0x0000000400027202 */ /* 0x000fe20000000f00 */
[----:B------:R-:W-:Y:S05]  /*224f0*/  BRA `(.L_x_3080) ;  /* 0xffffc5b000007947 */ /* 0x000fea000383ffff */
.L_x_3015:
        /* <DEDUP_REMOVED lines=27> */
.L_x_3017:
[----:B------:R-:W-:Y:S02]  /*226b0*/  SEL R0, RZ, 0x1, P0 ;  /* 0x00000001ff007807 */ /* 0x000fe40000000000 */
[----:B------:R-:W-:Y:S02]  /*226c0*/  MOV R2, 0x226e0 ;  /* 0x000226e000027802 */ /* 0x000fe40000000f00 */
[----:B-1----:R-:W-:Y:S05]  /*226d0*/  CALL.REL.NOINC `($__internal_51_$__cuda_sm70_votesync_ballot) ;  /* 0x0000026000007944 */ /* 0x002fea0003c00000 */
[----:B------:R-:W-:Y:S01]  /*226e0*/  MOV R6, R0 ;  /* 0x0000000000067202 */ /* 0x000fe20000000f00 */
[----:B------:R-:W-:Y:S05]  /*226f0*/  BRA `(.L_x_3082) ;  /* 0xffffc54000007947 */ /* 0x000fea000383ffff */
.L_x_3018:
[----:B------:R-:W-:Y:S01]  /*22700*/  IMAD.MOV.U32 R33, RZ, RZ, R7 ;  /* 0x000000ffff217224 */ /* 0x000fe200078e0007 */
[----:B--2---:R-:W-:Y:S01]  /*22710*/  MOV R2, R0 ;  /* 0x0000000000027202 */ /* 0x004fe20000000f00 */
[----:B------:R-:W-:Y:S01]  /*22720*/  IMAD.MOV.U32 R32, RZ, RZ, 0x1f ;  /* 0x0000001fff207424 */ /* 0x000fe200078e00ff */
[----:B------:R-:W-:Y:S02]  /*22730*/  MOV R3, 0x22750 ;  /* 0x0002275000037802 */ /* 0x000fe40000000f00 */
[----:B-1----:R-:W-:Y:S05]  /*22740*/  CALL.REL.NOINC `($__internal_49_$__cuda_sm70_shflsync_idx_p) ;  /* 0x0000013000007944 */ /* 0x002fea0003c00000 */
[----:B------:R-:W-:Y:S01]  /*22750*/  IMAD.MOV.U32 R12, RZ, RZ, R34 ;  /* 0x000000ffff0c7224 */ /* 0x000fe200078e0022 */
[----:B------:R-:W-:Y:S01]  /*22760*/  MOV R2, R0 ;  /* 0x0000000000027202 */ /* 0x000fe20000000f00 */
[----:B------:R-:W-:Y:S01]  /*22770*/  IMAD.MOV.U32 R33, RZ, RZ, R8 ;  /* 0x000000ffff217224 */ /* 0x000fe200078e0008 */
[----:B------:R-:W-:-:S02]  /*22780*/  MOV R32, 0x1f ;  /* 0x0000001f00207802 */ /* 0x000fc40000000f00 */
[----:B------:R-:W-:Y:S02]  /*22790*/  MOV R3, 0x227b0 ;  /* 0x000227b000037802 */ /* 0x000fe40000000f00 */
[----:B------:R-:W-:Y:S05]  /*227a0*/  CALL.REL.NOINC `($__internal_49_$__cuda_sm70_shflsync_idx_p) ;  /* 0x000000d000007944 */ /* 0x000fea0003c00000 */
[----:B------:R-:W-:Y:S01]  /*227b0*/  MOV R5, R34 ;  /* 0x0000002200057202 */ /* 0x000fe20000000f00 */
[----:B------:R-:W-:Y:S05]  /*227c0*/  BRA `(.L_x_3083) ;  /* 0xffffc4e000007947 */ /* 0x000fea000383ffff */
.L_x_3021:
[----:B------:R-:W-:Y:S01]  /*227d0*/  IMAD.MOV.U32 R33, RZ, RZ, R4 ;  /* 0x000000ffff217224 */ /* 0x000fe200078e0004 */
[----:B--2---:R-:W-:Y:S01]  /*227e0*/  MOV R2, R0 ;  /* 0x0000000000027202 */ /* 0x004fe20000000f00 */
[----:B------:R-:W-:Y:S01]  /*227f0*/  IMAD.MOV.U32 R32, RZ, RZ, 0x1f ;  /* 0x0000001fff207424 */ /* 0x000fe200078e00ff */
[----:B------:R-:W-:Y:S02]  /*22800*/  MOV R3, 0x22820 ;  /* 0x0002282000037802 */ /* 0x000fe40000000f00 */
[----:B-1--4-:R-:W-:Y:S05]  /*22810*/  CALL.REL.NOINC `($__internal_49_$__cuda_sm70_shflsync_idx_p) ;  /* 0x0000006000007944 */ /* 0x012fea0003c00000 */
[----:B------:R-:W-:Y:S01]  /*22820*/  MOV R14, R34 ;  /* 0x00000022000e7202 */ /* 0x000fe20000000f00 */
[----:B------:R-:W-:Y:S05]  /*22830*/  BRA `(.L_x_3020) ;  /* 0xffffc4d000007947 */ /* 0x000fea000383ffff */
        .weak           $__internal_48_$__cuda_sm70_shflsync_bfly_p
        .type           $__internal_48_$__cuda_sm70_shflsync_bfly_p,@function
        .size           $__internal_48_$__cuda_sm70_shflsync_bfly_p,($__internal_49_$__cuda_sm70_shflsync_idx_p - $__internal_48_$__cuda_sm70_shflsync_bfly_p)
$__internal_48_$__cuda_sm70_shflsync_bfly_p:
[----:B------:R-:W-:Y:S04]  /*22840*/  WARPSYNC R196 ;  /* 0x000000c400007348 */ /* 0x000fe80003800000 */
[----:B------:R1:W2:Y:S02]  /*22850*/  SHFL.BFLY PT, R23, R4, R3, R197 ;  /* 0x0c00000304177389 */ /* 0x0002a400000e00c5 */
[----:B-1----:R-:W-:-:S04]  /*22860*/  MOV R3, 0x0 ;  /* 0x0000000000037802 */ /* 0x002fc80000000f00 */
[----:B--2---:R-:W-:Y:S05]  /*22870*/  RET.REL.NODEC R2 `(_ZN7cutlass13device_kernelIN5flash19enable_sm80_to_sm89INS1_16FlashAttnFwdSm80INS1_25CollectiveMainloopFwdSm80ILi8ELi2ELb0EN4cute5tupleIJNS5_1CILi128EEENS7_ILi64EEENS7_ILi192EEEEEELi192ENS_6half_tEfNS_4arch4Sm80ELb1ELb0ELb1ELb1ELb1ELb1ELb1ELb1EEENS1_21CollectiveEpilogueFwdINS6_IJS8_SA_S9_EEENS6_IJNS7_ILi1EEESI_SI_EEESC_SE_Li256ELb1ELb1ELb1ELb0EEENS1_36VarlenDynamicPersistentTileSchedulerILi128ELi64ELi256ELi256ELb1ELb1ELb0ELb1ELb1ELb1EEEEEEEEEvNT_6ParamsE) ;  /* 0xfffdd78002007950 */ /* 0x004fea0003c3ffff */
        .weak           $__internal_49_$__cuda_sm70_shflsync_idx_p
        .type           $__internal_49_$__cuda_sm70_shflsync_idx_p,@function
        .size           $__internal_49_$__cuda_sm70_shflsync_idx_p,($__internal_50_$__cuda_sm70_shflsync_up_p - $__internal_49_$__cuda_sm70_shflsync_idx_p)
$__internal_49_$__cuda_sm70_shflsync_idx_p:
[----:B------:R-:W-:-:S04]  /*22880*/  MOV R34, 0xffffffff ;  /* 0xffffffff00227802 */ /* 0x000fc80000000f00 */
[----:B------:R-:W-:Y:S04]  /*22890*/  WARPSYNC R34 ;  /* 0x0000002200007348 */ /* 0x000fe80003800000 */
[----:B------:R1:W2:Y:S02]  /*228a0*/  SHFL.IDX PT, R34, R33, R2, R32 ;  /* 0x0000000221227389 */ /* 0x0002a400000e0020 */
[----:B-1----:R-:W-:Y:S02]  /*228b0*/  MOV R2, R3 ;  /* 0x0000000300027202 */ /* 0x002fe40000000f00 */
[----:B------:R-:W-:-:S04]  /*228c0*/  MOV R3, 0x0 ;  /* 0x0000000000037802 */ /* 0x000fc80000000f00 */
[----:B--2---:R-:W-:Y:S05]  /*228d0*/  RET.REL.NODEC R2 `(_ZN7cutlass13device_kernelIN5flash19enable_sm80_to_sm89INS1_16FlashAttnFwdSm80INS1_25CollectiveMainloopFwdSm80ILi8ELi2ELb0EN4cute5tupleIJNS5_1CILi128EEENS7_ILi64EEENS7_ILi192EEEEEELi192ENS_6half_tEfNS_4arch4Sm80ELb1ELb0ELb1ELb1ELb1ELb1ELb1ELb1EEENS1_21CollectiveEpilogueFwdINS6_IJS8_SA_S9_EEENS6_IJNS7_ILi1EEESI_SI_EEESC_SE_Li256ELb1ELb1ELb1ELb0EEENS1_36VarlenDynamicPersistentTileSchedulerILi128ELi64ELi256ELi256ELb1ELb1ELb0ELb1ELb1ELb1EEEEEEEEEvNT_6ParamsE) ;  /* 0xfffdd72002007950 */ /* 0x004fea0003c3ffff */
        .weak           $__internal_50_$__cuda_sm70_shflsync_up_p
        .type           $__internal_50_$__cuda_sm70_shflsync_up_p,@function
        .size           $__internal_50_$__cuda_sm70_shflsync_up_p,($__internal_51_$__cuda_sm70_votesync_ballot - $__internal_50_$__cuda_sm70_shflsync_up_p)
$__internal_50_$__cuda_sm70_shflsync_up_p:
[----:B------:R-:W-:Y:S02]  /*228e0*/  MOV R4, RZ ;  /* 0x000000ff00047202 */ /* 0x000fe40000000f00 */
[----:B------:R-:W-:-:S04]  /*228f0*/  MOV R12, 0xffffffff ;  /* 0xffffffff000c7802 */ /* 0x000fc80000000f00 */
[----:B------:R-:W-:Y:S04]  /*22900*/  WARPSYNC R12 ;  /* 0x0000000c00007348 */ /* 0x000fe80003800000 */
[----:B------:R1:W2:Y:S02]  /*22910*/  SHFL.UP PT, R4, R0, R3, R4 ;  /* 0x0400000300047389 */ /* 0x0002a400000e0004 */
[----:B-1----:R-:W-:-:S04]  /*22920*/  MOV R3, 0x0 ;  /* 0x0000000000037802 */ /* 0x002fc80000000f00 */
[----:B--2---:R-:W-:Y:S05]  /*22930*/  RET.REL.NODEC R2 `(_ZN7cutlass13device_kernelIN5flash19enable_sm80_to_sm89INS1_16FlashAttnFwdSm80INS1_25CollectiveMainloopFwdSm80ILi8ELi2ELb0EN4cute5tupleIJNS5_1CILi128EEENS7_ILi64EEENS7_ILi192EEEEEELi192ENS_6half_tEfNS_4arch4Sm80ELb1ELb0ELb1ELb1ELb1ELb1ELb1ELb1EEENS1_21CollectiveEpilogueFwdINS6_IJS8_SA_S9_EEENS6_IJNS7_ILi1EEESI_SI_EEESC_SE_Li256ELb1ELb1ELb1ELb0EEENS1_36VarlenDynamicPersistentTileSchedulerILi128ELi64ELi256ELi256ELb1ELb1ELb0ELb1ELb1ELb1EEEEEEEEEvNT_6ParamsE) ;  /* 0xfffdd6c002007950 */ /* 0x004fea0003c3ffff */
        .weak           $__internal_51_$__cuda_sm70_votesync_ballot
        .type           $__internal_51_$__cuda_sm70_votesync_ballot,@function
        .size           $__internal_51_$__cuda_sm70_votesync_ballot,(.L_x_3150 - $__internal_51_$__cuda_sm70_votesync_ballot)
$__internal_51_$__cuda_sm70_votesync_ballot:
[----:B------:R-:W-:Y:S01]  /*22940*/  ISETP.NE.U32.AND P0, PT, R0, 0x1, PT ;  /* 0x000000010000780c */ /* 0x000fe20003f05070 */
[----:B------:R-:W-:-:S04]  /*22950*/  IMAD.MOV.U32 R3, RZ, RZ, -0x1 ;  /* 0xffffffffff037424 */ /* 0x000fc800078e00ff */
[----:B------:R-:W-:Y:S08]  /*22960*/  WARPSYNC R3 ;  /* 0x0000000300007348 */ /* 0x000ff00003800000 */
[----:B------:R-:W-:-:S04]  /*22970*/  VOTE.ANY R0, PT, !P0 ;  /* 0x0000000000007806 */ /* 0x000fc800040e0100 */
[----:B------:R-:W-:Y:S01]  /*22980*/  LOP3.LUT R0, R0, R3, RZ, 0xc0, !PT ;  /* 0x0000000300007212 */ /* 0x000fe200078ec0ff */
[----:B------:R-:W-:-:S04]  /*22990*/  IMAD.MOV.U32 R3, RZ, RZ, 0x0 ;  /* 0x00000000ff037424 */ /* 0x000fc800078e00ff */
[----:B------:R-:W-:Y:S05]  /*229a0*/  RET.REL.NODEC R2 `(_ZN7cutlass13device_kernelIN5flash19enable_sm80_to_sm89INS1_16FlashAttnFwdSm80INS1_25CollectiveMainloopFwdSm80ILi8ELi2ELb0EN4cute5tupleIJNS5_1CILi128EEENS7_ILi64EEENS7_ILi192EEEEEELi192ENS_6half_tEfNS_4arch4Sm80ELb1ELb0ELb1ELb1ELb1ELb1ELb1ELb1EEENS1_21CollectiveEpilogueFwdINS6_IJS8_SA_S9_EEENS6_IJNS7_ILi1EEESI_SI_EEESC_SE_Li256ELb1ELb1ELb1ELb0EEENS1_36VarlenDynamicPersistentTileSchedulerILi128ELi64ELi256ELi256ELb1ELb1ELb0ELb1ELb1ELb1EEEEEEEEEvNT_6ParamsE) ;  /* 0xfffdd65002007950 */ /* 0x000fea0003c3ffff */
.L_x_3084:
        /* <DEDUP_REMOVED lines=13> */
.L_x_3150:


//--------------------- .nv.shared._ZN7cutlass13device_kernelIN5flash19enable_sm80_to_sm89INS1_16FlashAttnFwdSm80INS1_25CollectiveMainloopFwdSm80ILi8ELi1ELb0EN4cute5tupleIJNS5_1CILi128EEENS7_ILi64EEENS7_ILi192EEEEEELi192ENS_6half_tEfNS_4arch4Sm80ELb0ELb0ELb1ELb0ELb1ELb0ELb1ELb1EEENS1_21CollectiveEpilogueFwdINS6_IJS8_SA_S9_EEENS6_IJNS7_ILi1EEESI_SI_EEESC_SE_Li256ELb0ELb1ELb1ELb0EEENS1_19SingleTileSchedulerILb0ELb1ELb1ELi128EEEEEEEEEvNT_6ParamsE --------------------------
	.section	.nv.shared._ZN7cutlass13device_kernelIN5flash19enable_sm80_to_sm89INS1_16FlashAttnFwdSm80INS1_25CollectiveMainloopFwdSm80ILi8ELi1ELb0EN4cute5tupleIJNS5_1CILi128EEENS7_ILi64EEENS7_ILi192EEEEEELi192ENS_6half_tEfNS_4arch4Sm80ELb0ELb0ELb1ELb0ELb1ELb0ELb1ELb1EEENS1_21CollectiveEpilogueFwdINS6_IJS8_SA_S9_EEENS6_IJNS7_ILi1EEESI_SI_EEESC_SE_Li256ELb0ELb1ELb1ELb0EEENS1_19SingleTileSchedulerILb0ELb1ELb1ELi128EEEEEEEEEvNT_6ParamsE,"aw",@nobits
	.sectionflags	@""
	.align	16


//--------------------- .nv.global                --------------------------
	.section	.nv.global,"aw",@nobits
.nv.global:
	.type		_ZN86_INTERNAL_238bc430_50_flash_fwd_hdim192_fp16_paged_split_softcap_sm80_cu_cf07d2ef_37214cute1_E,@object
	.size		_ZN86_INTERNAL_238bc430_50_flash_fwd_hdim192_fp16_paged_split_softcap_sm80_cu_cf07d2ef_37214cute1_E,(_ZN86_INTERNAL_238bc430_50_flash_fwd_hdim192_fp16_paged_split_softcap_sm80_cu_cf07d2ef_37214cuda3std3__45__cpo6cbeginE - _ZN86_INTERNAL_238bc430_50_flash_fwd_hdim192_fp16_paged_split_softcap_sm80_cu_cf07d2ef_37214cute1_E)
_ZN86_INTERNAL_238bc430_50_flash_fwd_hdim192_fp16_paged_split_softcap_sm80_cu_cf07d2ef_37214cute1_E:
	.zero		1
	.type		_ZN86_INTERNAL_238bc430_50_flash_fwd_hdim192_fp16_paged_split_softcap_sm80_cu_cf07d2ef_37214cuda3std3__45__cpo6cbeginE,@object
	.size		_ZN86_INTERNAL_238bc430_50_flash_fwd_hdim192_fp16_paged_split_softcap_sm80_cu_cf07d2ef_37214cuda3std3__45__cpo6cbeginE,(_ZN86_INTERNAL_238bc430_50_flash_fwd_hdim192_fp16_paged_split_softcap_sm80_cu_cf07d2ef_37214cuda3std3__48in_placeE - _ZN86_INTERNAL_238bc430_50_flash_fwd_hdim192_fp16_paged_split_softcap_sm80_cu_cf07d2ef_37214cuda3std3__45__cpo6cbeginE)
_ZN86_INTERNAL_238bc430_50_flash_fwd_hdim192_fp16_paged_split_softcap_sm80_cu_cf07d2ef_37214cuda3std3__45__cpo6cbeginE:
	.zero		1
	.type		_ZN86_INTERNAL_238bc430_50_flash_fwd_hdim192_fp16_paged_split_softcap_sm80_cu_cf07d2ef_37214cuda3std3__48in_placeE,@object
	.size		_ZN86_INTERNAL_238bc430_50_flash_fwd_hdim192_fp16_paged_split_softcap_sm80_cu_cf07d2ef_37214cuda3std3__48in_placeE,(_ZN86_INTERNAL_238bc430_50_flash_fwd_hdim192_fp16_paged_split_softcap_sm80_cu_cf07d2ef_37214cuda3std6ranges3__45__cpo9iter_moveE - _ZN86_INTERNAL_238bc430_50_flash_fwd_hdim192_fp16_paged_split_softcap_sm80_cu_cf07d2ef_37214cuda3std3__48in_placeE)
_ZN86_INTERNAL_238bc430_50_flash_fwd_hdim192_fp16_paged_split_softcap_sm80_cu_cf07d2ef_37214cuda3std3__48in_placeE:
	.zero		1
	.type		_ZN86_INTERNAL_238bc430_50_flash_fwd_hdim192_fp16_paged_split_softcap_sm80_cu_cf07d2ef_37214cuda3std6ranges3__45__cpo9iter_moveE,@object
	.size		_ZN86_INTERNAL_238bc430_50_flash_fwd_hdim192_fp16_paged_split_softcap_sm80_cu_cf07d2ef_37214cuda3std6ranges3__45__cpo9iter_moveE,(_ZN86_INTERNAL_238bc430_50_flash_fwd_hdim192_fp16_paged_split_softcap_sm80_cu_cf07d2ef_37214cuda3std3__45__cpo5beginE - _ZN86_INTERNAL_238bc430_50_flash_fwd_hdim192_fp16_paged_split_softcap_sm80_cu_cf07d2ef_37214cuda3std6ranges3__45__cpo9iter_moveE)
_ZN86_INTERNAL_238bc430_50_flash_fwd_hdim192_fp16_paged_split_softcap_sm80_cu_cf07d2ef_37214cuda3std6ranges3__45__cpo9iter_moveE:
	.zero		1
	.type		_ZN86_INTERNAL_238bc430_50_flash_fwd_hdim192_fp16_paged_split_softcap_sm80_cu_cf07d2ef_37214cuda3std3__45__cpo5beginE,@object
	.size		_ZN86_INTERNAL_238bc430_50_flash_fwd_hdim192_fp16_paged_split_softcap_sm80_cu_cf07d2ef_37214cuda3std3__45__cpo5beginE,(_ZN86_INTERNAL_238bc430_50_flash_fwd_hdim192_fp16_paged_split_softcap_sm80_cu_cf07d2ef_37214cuda3std3__488_GLOBAL__N__238bc430_50_flash_fwd_hdim192_fp16_paged_split_softcap_sm80_cu_cf07d2ef_37216ignoreE - _ZN86_INTERNAL_238bc430_50_flash_fwd_hdim192_fp16_paged_split_softcap_sm80_cu_cf07d2ef_37214cuda3std3__45__cpo5beginE)
_ZN86_INTERNAL_238bc430_50_flash_fwd_hdim192_fp16_paged_split_softcap_sm80_cu_cf07d2ef_37214cuda3std3__45__cpo5beginE:
	.zero		1
	.type		_ZN86_INTERNAL_238bc430_50_flash_fwd_hdim192_fp16_paged_split_softcap_sm80_cu_cf07d2ef_37214cuda3std3__488_GLOBAL__N__238bc430_50_flash_fwd_hdim192_fp16_paged_split_softcap_sm80_cu_cf07d2ef_37216ignoreE,@object
	.size		_ZN86_INTERNAL_238bc430_50_flash_fwd_hdim192_fp16_paged_split_softcap_sm80_cu_cf07d2ef_37214cuda3std3__488_GLOBAL__N__238bc430_50_flash_fwd_hdim192_fp16_paged_split_softcap_sm80_cu_cf07d2ef_37216ignoreE,(_ZN86_INTERNAL_238bc430_50_flash_fwd_hdim192_fp16_paged_split_softcap_sm80_cu_cf07d2ef_37214cute7productE - _ZN86_INTERNAL_238bc430_50_flash_fwd_hdim192_fp16_paged_split_softcap_sm80_cu_cf07d2ef_37214cuda3std3__488_GLOBAL__N__238bc430_50_flash_fwd_hdim192_fp16_paged_split_softcap_sm80_cu_cf07d2ef_37216ignoreE)
_ZN86_INTERNAL_238bc430_50_flash_fwd_hdim192_fp16_paged_split_softcap_sm80_cu_cf07d2ef_37214cuda3std3__488_GLOBAL__N__238bc430_50_flash_fwd_hdim192_fp16_paged_split_softcap_sm80_cu_cf07d2ef_37216ignoreE:
	.zero		1
	.type		_ZN86_INTERNAL_238bc430_50_flash_fwd_hdim192_fp16_paged_split_softcap_sm80_cu_cf07d2ef_37214cute7productE,@object
	.size		_ZN86_INTERNAL_238bc430_50_flash_fwd_hdim192_fp16_paged_split_softcap_sm80_cu_cf07d2ef_37214cute7productE,(_ZN86_INTERNAL_238bc430_50_flash_fwd_hdim192_fp16_paged_split_softcap_sm80_cu_cf07d2ef_37214cuda3std3__45__cpo3endE - _ZN86_INTERNAL_238bc430_50_flash_fwd_hdim192_fp16_paged_split_softcap_sm80_cu_cf07d2ef_37214cute7productE)
_ZN86_INTERNAL_238bc430_50_flash_fwd_hdim192_fp16_paged_split_softcap_sm80_cu_cf07d2ef_37214cute7productE:
	.zero		1
	.type		_ZN86_INTERNAL_238bc430_50_flash_fwd_hdim192_fp16_paged_split_softcap_sm80_cu_cf07d2ef_37214cuda3std3__45__cpo3endE,@object
	.size		_ZN86_INTERNAL_238bc430_50_flash_fwd_hdim192_fp16_paged_split_softcap_sm80_cu_cf07d2ef_37214cuda3std3__45__cpo3endE,(_ZN86_INTERNAL_238bc430_50_flash_fwd_hdim192_fp16_paged_split_softcap_sm80_cu_cf07d2ef_37214cuda3std3__419piecewise_constructE - _ZN86_INTERNAL_238bc430_50_flash_fwd_hdim192_fp16_paged_split_softcap_sm80_cu_cf07d2ef_37214cuda3std3__45__cpo3endE)
_ZN86_INTERNAL_238bc430_50_flash_fwd_hdim192_fp16_paged_split_softcap_sm80_cu_cf07d2ef_37214cuda3std3__45__cpo3endE:
	.zero		1
	.type		_ZN86_INTERNAL_238bc430_50_flash_fwd_hdim192_fp16_paged_split_softcap_sm80_cu_cf07d2ef_37214cuda3std3__419piecewise_constructE,@object
	.size		_ZN86_INTERNAL_238bc430_50_flash_fwd_hdim192_fp16_paged_split_softcap_sm80_cu_cf07d2ef_37214cuda3std3__419piecewise_constructE,(_ZN86_INTERNAL_238bc430_50_flash_fwd_hdim192_fp16_paged_split_softcap_sm80_cu_cf07d2ef_37214cuda3std3__45__cpo4cendE - _ZN86_INTERNAL_238bc430_50_flash_fwd_hdim192_fp16_paged_split_softcap_sm80_cu_cf07d2ef_37214cuda3std3__419piecewise_constructE)
_ZN86_INTERNAL_238bc430_50_flash_fwd_hdim192_fp16_paged_split_softcap_sm80_cu_cf07d2ef_37214cuda3std3__419piecewise_constructE:
	.zero		1
	.type		_ZN86_INTERNAL_238bc430_50_flash_fwd_hdim192_fp16_paged_split_softcap_sm80_cu_cf07d2ef_37214cuda3std3__45__cpo4cendE,@object
	.size		_ZN86_INTERNAL_238bc430_50_flash_fwd_hdim192_fp16_paged_split_softcap_sm80_cu_cf07d2ef_37214cuda3std3__45__cpo4cendE,(_ZN86_INTERNAL_238bc430_50_flash_fwd_hdim192_fp16_paged_split_softcap_sm80_cu_cf07d2ef_37214cuda3std6ranges3__45__cpo4swapE - _ZN86_INTERNAL_238bc430_50_flash_fwd_hdim192_fp16_paged_split_softcap_sm80_cu_cf07d2ef_37214cuda3std3__45__cpo4cendE)
_ZN86_INTERNAL_238bc430_50_flash_fwd_hdim192_fp16_paged_split_softcap_sm80_cu_cf07d2ef_37214cuda3std3__45__cpo4cendE:
	.zero		1
	.type		_ZN86_INTERNAL_238bc430_50_flash_fwd_hdim192_fp16_paged_split_softcap_sm80_cu_cf07d2ef_37214cuda3std6ranges3__45__cpo4swapE,@object
	.size		_ZN86_INTERNAL_238bc430_50_flash_fwd_hdim192_fp16_paged_split_softcap_sm80_cu_cf07d2ef_37214cuda3std6ranges3__45__cpo4swapE,(.L_7 - _ZN86_INTERNAL_238bc430_50_flash_fwd_hdim192_fp16_paged_split_softcap_sm80_cu_cf07d2ef_37214cuda3std6ranges3__45__cpo4swapE)
_ZN86_INTERNAL_238bc430_50_flash_fwd_hdim192_fp16_paged_split_softcap_sm80_cu_cf07d2ef_37214cuda3std6ranges3__45__cpo4swapE:
	.zero		1
.L_7:


//--------------------- .nv.shared._ZN7cutlass13device_kernelIN5flash19enable_sm80_to_sm89INS1_16FlashAttnFwdSm80INS1_25CollectiveMainloopFwdSm80ILi8ELi1ELb0EN4cute5tupleIJNS5_1CILi128EEENS7_ILi64EEENS7_ILi192EEEEEELi192ENS_6half_tEfNS_4arch4Sm80ELb0ELb0ELb1ELb1ELb1ELb0ELb1ELb1EEENS1_21CollectiveEpilogueFwdINS6_IJS8_SA_S9_EEENS6_IJNS7_ILi1EEESI_SI_EEESC_SE_Li256ELb1ELb1ELb1ELb0EEENS1_36VarlenDynamicPersistentTileSchedulerILi128ELi64ELi256ELi256ELb1ELb1ELb0ELb0ELb1ELb1EEEEEEEEEvNT_6ParamsE --------------------------
	.section	.nv.shared._ZN7cutlass13device_kernelIN5flash19enable_sm80_to_sm89INS1_16FlashAttnFwdSm80INS1_25CollectiveMainloopFwdSm80ILi8ELi1ELb0EN4cute5tupleIJNS5_1CILi128EEENS7_ILi64EEENS7_ILi192EEEEEELi192ENS_6half_tEfNS_4arch4Sm80ELb0ELb0ELb1ELb1ELb1ELb0ELb1ELb1EEENS1_21CollectiveEpilogueFwdINS6_IJS8_SA_S9_EEENS6_IJNS7_ILi1EEESI_SI_EEESC_SE_Li256ELb1ELb1ELb1ELb0EEENS1_36VarlenDynamicPersistentTileSchedulerILi128ELi64ELi256ELi256ELb1ELb1ELb0ELb0ELb1ELb1EEEEEEEEEvNT_6ParamsE,"aw",@nobits
	.sectionflags	@""
	.align	16


//--------------------- .nv.shared._ZN7cutlass13device_kernelIN5flash19enable_sm80_to_sm89INS1_16FlashAttnFwdSm80INS1_25CollectiveMainloopFwdSm80ILi8ELi1ELb0EN4cute5tupleIJNS5_1CILi128EEENS7_ILi64EEENS7_ILi192EEEEEELi192ENS_6half_tEfNS_4arch4Sm80ELb0ELb0ELb1ELb1ELb1ELb1ELb1ELb1EEENS1_21CollectiveEpilogueFwdINS6_IJS8_SA_S9_EEENS6_IJNS7_ILi1EEESI_SI_EEESC_SE_Li256ELb1ELb1ELb1ELb0EEENS1_36VarlenDynamicPersistentTileSchedulerILi128ELi64ELi256ELi256ELb1ELb1ELb0ELb0ELb1ELb1EEEEEEEEEvNT_6ParamsE --------------------------
	.section	.nv.shared._ZN7cutlass13device_kernelIN5flash19enable_sm80_to_sm89INS1_16FlashAttnFwdSm80INS1_25CollectiveMainloopFwdSm80ILi8ELi1ELb0EN4cute5tupleIJNS5_1CILi128EEENS7_ILi64EEENS7_ILi192EEEEEELi192ENS_6half_tEfNS_4arch4Sm80ELb0ELb0ELb1ELb1ELb1ELb1ELb1ELb1EEENS1_21CollectiveEpilogueFwdINS6_IJS8_SA_S9_EEENS6_IJNS7_ILi1EEESI_SI_EEESC_SE_Li256ELb1ELb1ELb1ELb0EEENS1_36VarlenDynamicPersistentTileSchedulerILi128ELi64ELi256ELi256ELb1ELb1ELb0ELb0ELb1ELb1EEEEEEEEEvNT_6ParamsE,"aw",@nobits
	.sectionflags	@""
	.align	16


//--------------------- .nv.shared._ZN7cutlass13device_kernelIN5flash19enable_sm80_to_sm89INS1_16FlashAttnFwdSm80INS1_25CollectiveMainloopFwdSm80ILi8ELi1ELb0EN4cute5tupleIJNS5_1CILi128EEENS7_ILi64EEENS7_ILi192EEEEEELi192ENS_6half_tEfNS_4arch4Sm80ELb0ELb1ELb1ELb0ELb1ELb0ELb1ELb1EEENS1_21CollectiveEpilogueFwdINS6_IJS8_SA_S9_EEENS6_IJNS7_ILi1EEESI_SI_EEESC_SE_Li256ELb0ELb1ELb1ELb0EEENS1_19SingleTileSchedulerILb0ELb1ELb1ELi128EEEEEEEEEvNT_6ParamsE --------------------------
	.section	.nv.shared._ZN7cutlass13device_kernelIN5flash19enable_sm80_to_sm89INS1_16FlashAttnFwdSm80INS1_25CollectiveMainloopFwdSm80ILi8ELi1ELb0EN4cute5tupleIJNS5_1CILi128EEENS7_ILi64EEENS7_ILi192EEEEEELi192ENS_6half_tEfNS_4arch4Sm80ELb0ELb1ELb1ELb0ELb1ELb0ELb1ELb1EEENS1_21CollectiveEpilogueFwdINS6_IJS8_SA_S9_EEENS6_IJNS7_ILi1EEESI_SI_EEESC_SE_Li256ELb0ELb1ELb1ELb0EEENS1_19SingleTileSchedulerILb0ELb1ELb1ELi128EEEEEEEEEvNT_6ParamsE,"aw",@nobits
	.sectionflags	@""
	.align	16


//--------------------- .nv.shared._ZN7cutlass13device_kernelIN5flash19enable_sm80_to_sm89INS1_16FlashAttnFwdSm80INS1_25CollectiveMainloopFwdSm80ILi8ELi1ELb0EN4cute5tupleIJNS5_1CILi128EEENS7_ILi64EEENS7_ILi192EEEEEELi192ENS_6half_tEfNS_4arch4Sm80ELb0ELb1ELb1ELb1ELb1ELb0ELb1ELb1EEENS1_21CollectiveEpilogueFwdINS6_IJS8_SA_S9_EEENS6_IJNS7_ILi1EEESI_SI_EEESC_SE_Li256ELb1ELb1ELb1ELb0EEENS1_36VarlenDynamicPersistentTileSchedulerILi128ELi64ELi256ELi256ELb1ELb1ELb0ELb1ELb0ELb1EEEEEEEEEvNT_6ParamsE --------------------------
	.section	.nv.shared._ZN7cutlass13device_kernelIN5flash19enable_sm80_to_sm89INS1_16FlashAttnFwdSm80INS1_25CollectiveMainloopFwdSm80ILi8ELi1ELb0EN4cute5tupleIJNS5_1CILi128EEENS7_ILi64EEENS7_ILi192EEEEEELi192ENS_6half_tEfNS_4arch4Sm80ELb0ELb1ELb1ELb1ELb1ELb0ELb1ELb1EEENS1_21CollectiveEpilogueFwdINS6_IJS8_SA_S9_EEENS6_IJNS7_ILi1EEESI_SI_EEESC_SE_Li256ELb1ELb1ELb1ELb0EEENS1_36VarlenDynamicPersistentTileSchedulerILi128ELi64ELi256ELi256ELb1ELb1ELb0ELb1ELb0ELb1EEEEEEEEEvNT_6ParamsE,"aw",@nobits
	.sectionflags	@""
	.align	16


//--------------------- .nv.shared._ZN7cutlass13device_kernelIN5flash19enable_sm80_to_sm89INS1_16FlashAttnFwdSm80INS1_25CollectiveMainloopFwdSm80ILi8ELi1ELb0EN4cute5tupleIJNS5_1CILi128EEENS7_ILi64EEENS7_ILi192EEEEEELi192ENS_6half_tEfNS_4arch4Sm80ELb0ELb1ELb1ELb1ELb1ELb1ELb1ELb1EEENS1_21CollectiveEpilogueFwdINS6_IJS8_SA_S9_EEENS6_IJNS7_ILi1EEESI_SI_EEESC_SE_Li256ELb1ELb1ELb1ELb0EEENS1_36VarlenDynamicPersistentTileSchedulerILi128ELi64ELi256ELi256ELb1ELb1ELb0ELb1ELb0ELb1EEEEEEEEEvNT_6ParamsE --------------------------
	.section	.nv.shared._ZN7cutlass13device_kernelIN5flash19enable_sm80_to_sm89INS1_16FlashAttnFwdSm80INS1_25CollectiveMainloopFwdSm80ILi8ELi1ELb0EN4cute5tupleIJNS5_1CILi128EEENS7_ILi64EEENS7_ILi192EEEEEELi192ENS_6half_tEfNS_4arch4Sm80ELb0ELb1ELb1ELb1ELb1ELb1ELb1ELb1EEENS1_21CollectiveEpilogueFwdINS6_IJS8_SA_S9_EEENS6_IJNS7_ILi1EEESI_SI_EEESC_SE_Li256ELb1ELb1ELb1ELb0EEENS1_36VarlenDynamicPersistentTileSchedulerILi128ELi64ELi256ELi256ELb1ELb1ELb0ELb1ELb0ELb1EEEEEEEEEvNT_6ParamsE,"aw",@nobits
	.sectionflags	@""
	.align	16


//--------------------- .nv.shared._ZN7cutlass13device_kernelIN5flash19enable_sm80_to_sm89INS1_16FlashAttnFwdSm80INS1_25CollectiveMainloopFwdSm80ILi8ELi1ELb0EN4cute5tupleIJNS5_1CILi128EEENS7_ILi64EEENS7_ILi192EEEEEELi192ENS_6half_tEfNS_4arch4Sm80ELb1ELb0ELb1ELb0ELb1ELb0ELb1ELb1EEENS1_21CollectiveEpilogueFwdINS6_IJS8_SA_S9_EEENS6_IJNS7_ILi1EEESI_SI_EEESC_SE_Li256ELb0ELb1ELb1ELb0EEENS1_30DynamicPersistentTileSchedulerILi256ELi256ELb1ELb1ELb0EEEEEEEEEvNT_6ParamsE --------------------------
	.section	.nv.shared._ZN7cutlass13device_kernelIN5flash19enable_sm80_to_sm89INS1_16FlashAttnFwdSm80INS1_25CollectiveMainloopFwdSm80ILi8ELi1ELb0EN4cute5tupleIJNS5_1CILi128EEENS7_ILi64EEENS7_ILi192EEEEEELi192ENS_6half_tEfNS_4arch4Sm80ELb1ELb0ELb1ELb0ELb1ELb0ELb1ELb1EEENS1_21CollectiveEpilogueFwdINS6_IJS8_SA_S9_EEENS6_IJNS7_ILi1EEESI_SI_EEESC_SE_Li256ELb0ELb1ELb1ELb0EEENS1_30DynamicPersistentTileSchedulerILi256ELi256ELb1ELb1ELb0EEEEEEEEEvNT_6ParamsE,"aw",@nobits
	.sectionflags	@""
	.align	16


//--------------------- .nv.shared._ZN7cutlass13device_kernelIN5flash19enable_sm80_to_sm89INS1_16FlashAttnFwdSm80INS1_25CollectiveMainloopFwdSm80ILi8ELi1ELb0EN4cute5tupleIJNS5_1CILi128EEENS7_ILi64EEENS7_ILi192EEEEEELi192ENS_6half_tEfNS_4arch4Sm80ELb1ELb0ELb1ELb1ELb1ELb0ELb1ELb1EEENS1_21CollectiveEpilogueFwdINS6_IJS8_SA_S9_EEENS6_IJNS7_ILi1EEESI_SI_EEESC_SE_Li256ELb1ELb1ELb1ELb0EEENS1_36VarlenDynamicPersistentTileSchedulerILi128ELi64ELi256ELi256ELb1ELb1ELb0ELb1ELb1ELb1EEEEEEEEEvNT_6ParamsE --------------------------
	.section	.nv.shared._ZN7cutlass13device_kernelIN5flash19enable_sm80_to_sm89INS1_16FlashAttnFwdSm80INS1_25CollectiveMainloopFwdSm80ILi8ELi1ELb0EN4cute5tupleIJNS5_1CILi128EEENS7_ILi64EEENS7_ILi192EEEEEELi192ENS_6half_tEfNS_4arch4Sm80ELb1ELb0ELb1ELb1ELb1ELb0ELb1ELb1EEENS1_21CollectiveEpilogueFwdINS6_IJS8_SA_S9_EEENS6_IJNS7_ILi1EEESI_SI_EEESC_SE_Li256ELb1ELb1ELb1ELb0EEENS1_36VarlenDynamicPersistentTileSchedulerILi128ELi64ELi256ELi256ELb1ELb1ELb0ELb1ELb1ELb1EEEEEEEEEvNT_6ParamsE,"aw",@nobits
	.sectionflags	@""
	.align	16


//--------------------- .nv.shared._ZN7cutlass13device_kernelIN5flash19enable_sm80_to_sm89INS1_16FlashAttnFwdSm80INS1_25CollectiveMainloopFwdSm80ILi8ELi1ELb0EN4cute5tupleIJNS5_1CILi128EEENS7_ILi64EEENS7_ILi192EEEEEELi192ENS_6half_tEfNS_4arch4Sm80ELb1ELb0ELb1ELb1ELb1ELb1ELb1ELb1EEENS1_21CollectiveEpilogueFwdINS6_IJS8_SA_S9_EEENS6_IJNS7_ILi1EEESI_SI_EEESC_SE_Li256ELb1ELb1ELb1ELb0EEENS1_36VarlenDynamicPersistentTileSchedulerILi128ELi64ELi256ELi256ELb1ELb1ELb0ELb1ELb1ELb1EEEEEEEEEvNT_6ParamsE --------------------------
	.section	.nv.shared._ZN7cutlass13device_kernelIN5flash19enable_sm80_to_sm89INS1_16FlashAttnFwdSm80INS1_25CollectiveMainloopFwdSm80ILi8ELi1ELb0EN4cute5tupleIJNS5_1CILi128EEENS7_ILi64EEENS7_ILi192EEEEEELi192ENS_6half_tEfNS_4arch4Sm80ELb1ELb0ELb1ELb1ELb1ELb1ELb1ELb1EEENS1_21CollectiveEpilogueFwdINS6_IJS8_SA_S9_EEENS6_IJNS7_ILi1EEESI_SI_EEESC_SE_Li256ELb1ELb1ELb1ELb0EEENS1_36VarlenDynamicPersistentTileSchedulerILi128ELi64ELi256ELi256ELb1ELb1ELb0ELb1ELb1ELb1EEEEEEEEEvNT_6ParamsE,"aw",@nobits
	.sectionflags	@""
	.align	16


//--------------------- .nv.shared._ZN7cutlass13device_kernelIN5flash19enable_sm80_to_sm89INS1_16FlashAttnFwdSm80INS1_25CollectiveMainloopFwdSm80ILi8ELi2ELb0EN4cute5tupleIJNS5_1CILi128EEENS7_ILi64EEENS7_ILi192EEEEEELi192ENS_6half_tEfNS_4arch4Sm80ELb0ELb0ELb1ELb0ELb1ELb0ELb1ELb1EEENS1_21CollectiveEpilogueFwdINS6_IJS8_SA_S9_EEENS6_IJNS7_ILi1EEESI_SI_EEESC_SE_Li256ELb0ELb1ELb1ELb0EEENS1_19SingleTileSchedulerILb0ELb1ELb1ELi128EEEEEEEEEvNT_6ParamsE --------------------------
	.section	.nv.shared._ZN7cutlass13device_kernelIN5flash19enable_sm80_to_sm89INS1_16FlashAttnFwdSm80INS1_25CollectiveMainloopFwdSm80ILi8ELi2ELb0EN4cute5tupleIJNS5_1CILi128EEENS7_ILi64EEENS7_ILi192EEEEEELi192ENS_6half_tEfNS_4arch4Sm80ELb0ELb0ELb1ELb0ELb1ELb0ELb1ELb1EEENS1_21CollectiveEpilogueFwdINS6_IJS8_SA_S9_EEENS6_IJNS7_ILi1EEESI_SI_EEESC_SE_Li256ELb0ELb1ELb1ELb0EEENS1_19SingleTileSchedulerILb0ELb1ELb1ELi128EEEEEEEEEvNT_6ParamsE,"aw",@nobits
	.sectionflags	@""
	.align	16


//--------------------- .nv.shared._ZN7cutlass13device_kernelIN5flash19enable_sm80_to_sm89INS1_16FlashAttnFwdSm80INS1_25CollectiveMainloopFwdSm80ILi8ELi2ELb0EN4cute5tupleIJNS5_1CILi128EEENS7_ILi64EEENS7_ILi192EEEEEELi192ENS_6half_tEfNS_4arch4Sm80ELb0ELb0ELb1ELb1ELb1ELb0ELb1ELb1EEENS1_21CollectiveEpilogueFwdINS6_IJS8_SA_S9_EEENS6_IJNS7_ILi1EEESI_SI_EEESC_SE_Li256ELb1ELb1ELb1ELb0EEENS1_36VarlenDynamicPersistentTileSchedulerILi128ELi64ELi256ELi256ELb1ELb1ELb0ELb0ELb1ELb1EEEEEEEEEvNT_6ParamsE --------------------------
	.section	.nv.shared._ZN7cutlass13device_kernelIN5flash19enable_sm80_to_sm89INS1_16FlashAttnFwdSm80INS1_25CollectiveMainloopFwdSm80ILi8ELi2ELb0EN4cute5tupleIJNS5_1CILi128EEENS7_ILi64EEENS7_ILi192EEEEEELi192ENS_6half_tEfNS_4arch4Sm80ELb0ELb0ELb1ELb1ELb1ELb0ELb1ELb1EEENS1_21CollectiveEpilogueFwdINS6_IJS8_SA_S9_EEENS6_IJNS7_ILi1EEESI_SI_EEESC_SE_Li256ELb1ELb1ELb1ELb0EEENS1_36VarlenDynamicPersistentTileSchedulerILi128ELi64ELi256ELi256ELb1ELb1ELb0ELb0ELb1ELb1EEEEEEEEEvNT_6ParamsE,"aw",@nobits
	.sectionflags	@""
	.align	16


//--------------------- .nv.shared._ZN7cutlass13device_kernelIN5flash19enable_sm80_to_sm89INS1_16FlashAttnFwdSm80INS1_25CollectiveMainloopFwdSm80ILi8ELi2ELb0EN4cute5tupleIJNS5_1CILi128EEENS7_ILi64EEENS7_ILi192EEEEEELi192ENS_6half_tEfNS_4arch4Sm80ELb0ELb0ELb1ELb1ELb1ELb1ELb1ELb1EEENS1_21CollectiveEpilogueFwdINS6_IJS8_SA_S9_EEENS6_IJNS7_ILi1EEESI_SI_EEESC_SE_Li256ELb1ELb1ELb1ELb0EEENS1_36VarlenDynamicPersistentTileSchedulerILi128ELi64ELi256ELi256ELb1ELb1ELb0ELb0ELb1ELb1EEEEEEEEEvNT_6ParamsE --------------------------
	.section	.nv.shared._ZN7cutlass13device_kernelIN5flash19enable_sm80_to_sm89INS1_16FlashAttnFwdSm80INS1_25CollectiveMainloopFwdSm80ILi8ELi2ELb0EN4cute5tupleIJNS5_1CILi128EEENS7_ILi64EEENS7_ILi192EEEEEELi192ENS_6half_tEfNS_4arch4Sm80ELb0ELb0ELb1ELb1ELb1ELb1ELb1ELb1EEENS1_21CollectiveEpilogueFwdINS6_IJS8_SA_S9_EEENS6_IJNS7_ILi1EEESI_SI_EEESC_SE_Li256ELb1ELb1ELb1ELb0EEENS1_36VarlenDynamicPersistentTileSchedulerILi128ELi64ELi256ELi256ELb1ELb1ELb0ELb0ELb1ELb1EEEEEEEEEvNT_6ParamsE,"aw",@nobits
	.sectionflags	@""
	.align	16


//--------------------- .nv.shared._ZN7cutlass13device_kernelIN5flash19enable_sm80_to_sm89INS1_16FlashAttnFwdSm80INS1_25CollectiveMainloopFwdSm80ILi8ELi2ELb0EN4cute5tupleIJNS5_1CILi128EEENS7_ILi64EEENS7_ILi192EEEEEELi192ENS_6half_tEfNS_4arch4Sm80ELb0ELb1ELb1ELb0ELb1ELb0ELb1ELb1EEENS1_21CollectiveEpilogueFwdINS6_IJS8_SA_S9_EEENS6_IJNS7_ILi1EEESI_SI_EEESC_SE_Li256ELb0ELb1ELb1ELb0EEENS1_19SingleTileSchedulerILb0ELb1ELb1ELi128EEEEEEEEEvNT_6ParamsE --------------------------
	.section	.nv.shared._ZN7cutlass13device_kernelIN5flash19enable_sm80_to_sm89INS1_16FlashAttnFwdSm80INS1_25CollectiveMainloopFwdSm80ILi8ELi2ELb0EN4cute5tupleIJNS5_1CILi128EEENS7_ILi64EEENS7_ILi192EEEEEELi192ENS_6half_tEfNS_4arch4Sm80ELb0ELb1ELb1ELb0ELb1ELb0ELb1ELb1EEENS1_21CollectiveEpilogueFwdINS6_IJS8_SA_S9_EEENS6_IJNS7_ILi1EEESI_SI_EEESC_SE_Li256ELb0ELb1ELb1ELb0EEENS1_19SingleTileSchedulerILb0ELb1ELb1ELi128EEEEEEEEEvNT_6ParamsE,"aw",@nobits
	.sectionflags	@""
	.align	16


//--------------------- .nv.shared._ZN7cutlass13device_kernelIN5flash19enable_sm80_to_sm89INS1_16FlashAttnFwdSm80INS1_25CollectiveMainloopFwdSm80ILi8ELi2ELb0EN4cute5tupleIJNS5_1CILi128EEENS7_ILi64EEENS7_ILi192EEEEEELi192ENS_6half_tEfNS_4arch4Sm80ELb0ELb1ELb1ELb1ELb1ELb0ELb1ELb1EEENS1_21CollectiveEpilogueFwdINS6_IJS8_SA_S9_EEENS6_IJNS7_ILi1EEESI_SI_EEESC_SE_Li256ELb1ELb1ELb1ELb0EEENS1_36VarlenDynamicPersistentTileSchedulerILi128ELi64ELi256ELi256ELb1ELb1ELb0ELb1ELb0ELb1EEEEEEEEEvNT_6ParamsE --------------------------
	.section	.nv.shared._ZN7cutlass13device_kernelIN5flash19enable_sm80_to_sm89INS1_16FlashAttnFwdSm80INS1_25CollectiveMainloopFwdSm80ILi8ELi2ELb0EN4cute5tupleIJNS5_1CILi128EEENS7_ILi64EEENS7_ILi192EEEEEELi192ENS_6half_tEfNS_4arch4Sm80ELb0ELb1ELb1ELb1ELb1ELb0ELb1ELb1EEENS1_21CollectiveEpilogueFwdINS6_IJS8_SA_S9_EEENS6_IJNS7_ILi1EEESI_SI_EEESC_SE_Li256ELb1ELb1ELb1ELb0EEENS1_36VarlenDynamicPersistentTileSchedulerILi128ELi64ELi256ELi256ELb1ELb1ELb0ELb1ELb0ELb1EEEEEEEEEvNT_6ParamsE,"aw",@nobits
	.sectionflags	@""
	.align	16


//--------------------- .nv.shared._ZN7cutlass13device_kernelIN5flash19enable_sm80_to_sm89INS1_16FlashAttnFwdSm80INS1_25CollectiveMainloopFwdSm80ILi8ELi2ELb0EN4cute5tupleIJNS5_1CILi128EEENS7_ILi64EEENS7_ILi192EEEEEELi192ENS_6half_tEfNS_4arch4Sm80ELb0ELb1ELb1ELb1ELb1ELb1ELb1ELb1EEENS1_21CollectiveEpilogueFwdINS6_IJS8_SA_S9_EEENS6_IJNS7_ILi1EEESI_SI_EEESC_SE_Li256ELb1ELb1ELb1ELb0EEENS1_36VarlenDynamicPersistentTileSchedulerILi128ELi64ELi256ELi256ELb1ELb1ELb0ELb1ELb0ELb1EEEEEEEEEvNT_6ParamsE --------------------------
	.section	.nv.shared._ZN7cutlass13device_kernelIN5flash19enable_sm80_to_sm89INS1_16FlashAttnFwdSm80INS1_25CollectiveMainloopFwdSm80ILi8ELi2ELb0EN4cute5tupleIJNS5_1CILi128EEENS7_ILi64EEENS7_ILi192EEEEEELi192ENS_6half_tEfNS_4arch4Sm80ELb0ELb1ELb1ELb1ELb1ELb1ELb1ELb1EEENS1_21CollectiveEpilogueFwdINS6_IJS8_SA_S9_EEENS6_IJNS7_ILi1EEESI_SI_EEESC_SE_Li256ELb1ELb1ELb1ELb0EEENS1_36VarlenDynamicPersistentTileSchedulerILi128ELi64ELi256ELi256ELb1ELb1ELb0ELb1ELb0ELb1EEEEEEEEEvNT_6ParamsE,"aw",@nobits
	.sectionflags	@""
	.align	16


//--------------------- .nv.shared._ZN7cutlass13device_kernelIN5flash19enable_sm80_to_sm89INS1_16FlashAttnFwdSm80INS1_25CollectiveMainloopFwdSm80ILi8ELi2ELb0EN4cute5tupleIJNS5_1CILi128EEENS7_ILi64EEENS7_ILi192EEEEEELi192ENS_6half_tEfNS_4arch4Sm80ELb1ELb0ELb1ELb0ELb1ELb0ELb1ELb1EEENS1_21CollectiveEpilogueFwdINS6_IJS8_SA_S9_EEENS6_IJNS7_ILi1EEESI_SI_EEESC_SE_Li256ELb0ELb1ELb1ELb0EEENS1_30DynamicPersistentTileSchedulerILi256ELi256ELb1ELb1ELb0EEEEEEEEEvNT_6ParamsE --------------------------
	.section	.nv.shared._ZN7cutlass13device_kernelIN5flash19enable_sm80_to_sm89INS1_16FlashAttnFwdSm80INS1_25CollectiveMainloopFwdSm80ILi8ELi2ELb0EN4cute5tupleIJNS5_1CILi128EEENS7_ILi64EEENS7_ILi192EEEEEELi192ENS_6half_tEfNS_4arch4Sm80ELb1ELb0ELb1ELb0ELb1ELb0ELb1ELb1EEENS1_21CollectiveEpilogueFwdINS6_IJS8_SA_S9_EEENS6_IJNS7_ILi1EEESI_SI_EEESC_SE_Li256ELb0ELb1ELb1ELb0EEENS1_30DynamicPersistentTileSchedulerILi256ELi256ELb1ELb1ELb0EEEEEEEEEvNT_6ParamsE,"aw",@nobits
	.sectionflags	@""
	.align	16


//--------------------- .nv.shared._ZN7cutlass13device_kernelIN5flash19enable_sm80_to_sm89INS1_16FlashAttnFwdSm80INS1_25CollectiveMainloopFwdSm80ILi8ELi2ELb0EN4cute5tupleIJNS5_1CILi128EEENS7_ILi64EEENS7_ILi192EEEEEELi192ENS_6half_tEfNS_4arch4Sm80ELb1ELb0ELb1ELb1ELb1ELb0ELb1ELb1EEENS1_21CollectiveEpilogueFwdINS6_IJS8_SA_S9_EEENS6_IJNS7_ILi1EEESI_SI_EEESC_SE_Li256ELb1ELb1ELb1ELb0EEENS1_36VarlenDynamicPersistentTileSchedulerILi128ELi64ELi256ELi256ELb1ELb1ELb0ELb1ELb1ELb1EEEEEEEEEvNT_6ParamsE --------------------------
	.section	.nv.shared._ZN7cutlass13device_kernelIN5flash19enable_sm80_to_sm89INS1_16FlashAttnFwdSm80INS1_25CollectiveMainloopFwdSm80ILi8ELi2ELb0EN4cute5tupleIJNS5_1CILi128EEENS7_ILi64EEENS7_ILi192EEEEEELi192ENS_6half_tEfNS_4arch4Sm80ELb1ELb0ELb1ELb1ELb1ELb0ELb1ELb1EEENS1_21CollectiveEpilogueFwdINS6_IJS8_SA_S9_EEENS6_IJNS7_ILi1EEESI_SI_EEESC_SE_Li256ELb1ELb1ELb1ELb0EEENS1_36VarlenDynamicPersistentTileSchedulerILi128ELi64ELi256ELi256ELb1ELb1ELb0ELb1ELb1ELb1EEEEEEEEEvNT_6ParamsE,"aw",@nobits
	.sectionflags	@""
	.align	16


//--------------------- .nv.shared._ZN7cutlass13device_kernelIN5flash19enable_sm80_to_sm89INS1_16FlashAttnFwdSm80INS1_25CollectiveMainloopFwdSm80ILi8ELi2ELb0EN4cute5tupleIJNS5_1CILi128EEENS7_ILi64EEENS7_ILi192EEEEEELi192ENS_6half_tEfNS_4arch4Sm80ELb1ELb0ELb1ELb1ELb1ELb1ELb1ELb1EEENS1_21CollectiveEpilogueFwdINS6_IJS8_SA_S9_EEENS6_IJNS7_ILi1EEESI_SI_EEESC_SE_Li256ELb1ELb1ELb1ELb0EEENS1_36VarlenDynamicPersistentTileSchedulerILi128ELi64ELi256ELi256ELb1ELb1ELb0ELb1ELb1ELb1EEEEEEEEEvNT_6ParamsE --------------------------
	.section	.nv.shared._ZN7cutlass13device_kernelIN5flash19enable_sm80_to_sm89INS1_16FlashAttnFwdSm80INS1_25CollectiveMainloopFwdSm80ILi8ELi2ELb0EN4cute5tupleIJNS5_1CILi128EEENS7_ILi64EEENS7_ILi192EEEEEELi192ENS_6half_tEfNS_4arch4Sm80ELb1ELb0ELb1ELb1ELb1ELb1ELb1ELb1EEENS1_21CollectiveEpilogueFwdINS6_IJS8_SA_S9_EEENS6_IJNS7_ILi1EEESI_SI_EEESC_SE_Li256ELb1ELb1ELb1ELb0EEENS1_36VarlenDynamicPersistentTileSchedulerILi128ELi64ELi256ELi256ELb1ELb1ELb0ELb1ELb1ELb1EEEEEEEEEvNT_6ParamsE,"aw",@nobits
	.sectionflags	@""
	.align	16
